	.target	sm_103a

	.elftype	@"ET_EXEC"


//--------------------- .note.nv.tkinfo           --------------------------
	.section	.note.nv.tkinfo,"",@"SHT_NOTE"
	.sectionflags	@"SHF_NOTE_NV_TKINFO"
	.tkinfo
        /*0018*/ 	.word	0x00000002
        /*0030*/ 	.string	""
        /*0030*/ 	.string	"ptxas"
        /*0030*/ 	.string	"Cuda compilation tools, release 13.0, V13.0.88"
        /*0030*/ 	.string	"Build cuda_13.0.r13.0/compiler.36424714_0"
        /*0030*/ 	.string	"-arch sm_103a -m 64 "



//--------------------- .note.nv.cuinfo           --------------------------
	.section	.note.nv.cuinfo,"",@"SHT_NOTE"
	.sectionflags	@"SHF_NOTE_NV_CUINFO"
        /*0018*/ 	.short	0x0002
        /*001a*/ 	.short	0x0067
        /*001c*/ 	.short	0x0082
	.zero		2


//--------------------- .nv.info                  --------------------------
	.section	.nv.info,"",@"SHT_CUDA_INFO"
	.align	4


	//----- nvinfo : EIATTR_REGCOUNT
	.align		4
        /*0000*/ 	.byte	0x04, 0x2f
        /*0002*/ 	.short	(.L_29 - .L_28)
	.align		4
.L_28:
        /*0004*/ 	.word	index@(_Z23gemm_half_q_half_kernelILi1ELi128ELb1ELb1ELi32EEvPK6__halfPKjS4_S2_PS0_iiiiPKtS7_iiiiiibS2_i)
        /*0008*/ 	.word	0x00000025


	//----- nvinfo : EIATTR_FRAME_SIZE
	.align		4
.L_29:
        /*000c*/ 	.byte	0x04, 0x11
        /*000e*/ 	.short	(.L_31 - .L_30)
	.align		4
.L_30:
        /*0010*/ 	.word	index@(_Z23gemm_half_q_half_kernelILi1ELi128ELb1ELb1ELi32EEvPK6__halfPKjS4_S2_PS0_iiiiPKtS7_iiiiiibS2_i)
        /*0014*/ 	.word	0x00000000


	//----- nvinfo : EIATTR_REGCOUNT
	.align		4
.L_31:
        /*0018*/ 	.byte	0x04, 0x2f
        /*001a*/ 	.short	(.L_33 - .L_32)
	.align		4
.L_32:
        /*001c*/ 	.word	index@(_Z23gemm_half_q_half_kernelILi1ELi38ELb1ELb1ELi32EEvPK6__halfPKjS4_S2_PS0_iiiiPKtS7_iiiiiibS2_i)
        /*0020*/ 	.word	0x0000002c


	//----- nvinfo : EIATTR_FRAME_SIZE
	.align		4
.L_33:
        /*0024*/ 	.byte	0x04, 0x11
        /*0026*/ 	.short	(.L_35 - .L_34)
	.align		4
.L_34:
        /*0028*/ 	.word	index@(_Z23gemm_half_q_half_kernelILi1ELi38ELb1ELb1ELi32EEvPK6__halfPKjS4_S2_PS0_iiiiPKtS7_iiiiiibS2_i)
        /*002c*/ 	.word	0x00000000


	//----- nvinfo : EIATTR_REGCOUNT
	.align		4
.L_35:
        /*0030*/ 	.byte	0x04, 0x2f
        /*0032*/ 	.short	(.L_37 - .L_36)
	.align		4
.L_36:
        /*0034*/ 	.word	index@(_Z23gemm_half_q_half_kernelILi1ELi20ELb1ELb1ELi32EEvPK6__halfPKjS4_S2_PS0_iiiiPKtS7_iiiiiibS2_i)
        /*0038*/ 	.word	0x0000002b


	//----- nvinfo : EIATTR_FRAME_SIZE
	.align		4
.L_37:
        /*003c*/ 	.byte	0x04, 0x11
        /*003e*/ 	.short	(.L_39 - .L_38)
	.align		4
.L_38:
        /*0040*/ 	.word	index@(_Z23gemm_half_q_half_kernelILi1ELi20ELb1ELb1ELi32EEvPK6__halfPKjS4_S2_PS0_iiiiPKtS7_iiiiiibS2_i)
        /*0044*/ 	.word	0x00000000


	//----- nvinfo : EIATTR_REGCOUNT
	.align		4
.L_39:
        /*0048*/ 	.byte	0x04, 0x2f
        /*004a*/ 	.short	(.L_41 - .L_40)
	.align		4
.L_40:
        /*004c*/ 	.word	index@(_Z23gemm_half_q_half_kernelILi1ELi140ELb1ELb1ELi32EEvPK6__halfPKjS4_S2_PS0_iiiiPKtS7_iiiiiibS2_i)
        /*0050*/ 	.word	0x00000030


	//----- nvinfo : EIATTR_FRAME_SIZE
	.align		4
.L_41:
        /*0054*/ 	.byte	0x04, 0x11
        /*0056*/ 	.short	(.L_43 - .L_42)
	.align		4
.L_42:
        /*0058*/ 	.word	index@(_Z23gemm_half_q_half_kernelILi1ELi140ELb1ELb1ELi32EEvPK6__halfPKjS4_S2_PS0_iiiiPKtS7_iiiiiibS2_i)
        /*005c*/ 	.word	0x00000000


	//----- nvinfo : EIATTR_REGCOUNT
	.align		4
.L_43:
        /*0060*/ 	.byte	0x04, 0x2f
        /*0062*/ 	.short	(.L_45 - .L_44)
	.align		4
.L_44:
        /*0064*/ 	.word	index@(_Z23gemm_half_q_half_kernelILi1ELi152ELb1ELb1ELi32EEvPK6__halfPKjS4_S2_PS0_iiiiPKtS7_iiiiiibS2_i)
        /*0068*/ 	.word	0x0000002e


	//----- nvinfo : EIATTR_FRAME_SIZE
	.align		4
.L_45:
        /*006c*/ 	.byte	0x04, 0x11
        /*006e*/ 	.short	(.L_47 - .L_46)
	.align		4
.L_46:
        /*0070*/ 	.word	index@(_Z23gemm_half_q_half_kernelILi1ELi152ELb1ELb1ELi32EEvPK6__halfPKjS4_S2_PS0_iiiiPKtS7_iiiiiibS2_i)
        /*0074*/ 	.word	0x00000000


	//----- nvinfo : EIATTR_REGCOUNT
	.align		4
.L_47:
        /*0078*/ 	.byte	0x04, 0x2f
        /*007a*/ 	.short	(.L_49 - .L_48)
	.align		4
.L_48:
        /*007c*/ 	.word	index@(_Z23gemm_half_q_half_kernelILi1ELi176ELb1ELb1ELi32EEvPK6__halfPKjS4_S2_PS0_iiiiPKtS7_iiiiiibS2_i)
        /*0080*/ 	.word	0x00000032


	//----- nvinfo : EIATTR_FRAME_SIZE
	.align		4
.L_49:
        /*0084*/ 	.byte	0x04, 0x11
        /*0086*/ 	.short	(.L_51 - .L_50)
	.align		4
.L_50:
        /*0088*/ 	.word	index@(_Z23gemm_half_q_half_kernelILi1ELi176ELb1ELb1ELi32EEvPK6__halfPKjS4_S2_PS0_iiiiPKtS7_iiiiiibS2_i)
        /*008c*/ 	.word	0x00000000


	//----- nvinfo : EIATTR_REGCOUNT
	.align		4
.L_51:
        /*0090*/ 	.byte	0x04, 0x2f
        /*0092*/ 	.short	(.L_53 - .L_52)
	.align		4
.L_52:
        /*0094*/ 	.word	index@(_Z23gemm_half_q_half_kernelILi1ELi172ELb1ELb1ELi32EEvPK6__halfPKjS4_S2_PS0_iiiiPKtS7_iiiiiibS2_i)
        /*0098*/ 	.word	0x00000038


	//----- nvinfo : EIATTR_FRAME_SIZE
	.align		4
.L_53:
        /*009c*/ 	.byte	0x04, 0x11
        /*009e*/ 	.short	(.L_55 - .L_54)
	.align		4
.L_54:
        /*00a0*/ 	.word	index@(_Z23gemm_half_q_half_kernelILi1ELi172ELb1ELb1ELi32EEvPK6__halfPKjS4_S2_PS0_iiiiPKtS7_iiiiiibS2_i)
        /*00a4*/ 	.word	0x00000000


	//----- nvinfo : EIATTR_REGCOUNT
	.align		4
.L_55:
        /*00a8*/ 	.byte	0x04, 0x2f
        /*00aa*/ 	.short	(.L_57 - .L_56)
	.align		4
.L_56:
        /*00ac*/ 	.word	index@(_Z23gemm_half_q_half_kernelILi1ELi10ELb1ELb1ELi32EEvPK6__halfPKjS4_S2_PS0_iiiiPKtS7_iiiiiibS2_i)
        /*00b0*/ 	.word	0x0000002c


	//----- nvinfo : EIATTR_FRAME_SIZE
	.align		4
.L_57:
        /*00b4*/ 	.byte	0x04, 0x11
        /*00b6*/ 	.short	(.L_59 - .L_58)
	.align		4
.L_58:
        /*00b8*/ 	.word	index@(_Z23gemm_half_q_half_kernelILi1ELi10ELb1ELb1ELi32EEvPK6__halfPKjS4_S2_PS0_iiiiPKtS7_iiiiiibS2_i)
        /*00bc*/ 	.word	0x00000000


	//----- nvinfo : EIATTR_REGCOUNT
	.align		4
.L_59:
        /*00c0*/ 	.byte	0x04, 0x2f
        /*00c2*/ 	.short	(.L_61 - .L_60)
	.align		4
.L_60:
        /*00c4*/ 	.word	index@(_Z23gemm_half_q_half_kernelILi1ELi40ELb1ELb1ELi32EEvPK6__halfPKjS4_S2_PS0_iiiiPKtS7_iiiiiibS2_i)
        /*00c8*/ 	.word	0x0000002c


	//----- nvinfo : EIATTR_FRAME_SIZE
	.align		4
.L_61:
        /*00cc*/ 	.byte	0x04, 0x11
        /*00ce*/ 	.short	(.L_63 - .L_62)
	.align		4
.L_62:
        /*00d0*/ 	.word	index@(_Z23gemm_half_q_half_kernelILi1ELi40ELb1ELb1ELi32EEvPK6__halfPKjS4_S2_PS0_iiiiPKtS7_iiiiiibS2_i)
        /*00d4*/ 	.word	0x00000000


	//----- nvinfo : EIATTR_REGCOUNT
	.align		4
.L_63:
        /*00d8*/ 	.byte	0x04, 0x2f
        /*00da*/ 	.short	(.L_65 - .L_64)
	.align		4
.L_64:
        /*00dc*/ 	.word	index@(_Z23gemm_half_q_half_kernelILi1ELi160ELb1ELb1ELi32EEvPK6__halfPKjS4_S2_PS0_iiiiPKtS7_iiiiiibS2_i)
        /*00e0*/ 	.word	0x0000002e


	//----- nvinfo : EIATTR_FRAME_SIZE
	.align		4
.L_65:
        /*00e4*/ 	.byte	0x04, 0x11
        /*00e6*/ 	.short	(.L_67 - .L_66)
	.align		4
.L_66:
        /*00e8*/ 	.word	index@(_Z23gemm_half_q_half_kernelILi1ELi160ELb1ELb1ELi32EEvPK6__halfPKjS4_S2_PS0_iiiiPKtS7_iiiiiibS2_i)
        /*00ec*/ 	.word	0x00000000


	//----- nvinfo : EIATTR_REGCOUNT
	.align		4
.L_67:
        /*00f0*/ 	.byte	0x04, 0x2f
        /*00f2*/ 	.short	(.L_69 - .L_68)
	.align		4
.L_68:
        /*00f4*/ 	.word	index@(_Z23gemm_half_q_half_kernelILi1ELi190ELb1ELb1ELi32EEvPK6__halfPKjS4_S2_PS0_iiiiPKtS7_iiiiiibS2_i)
        /*00f8*/ 	.word	0x00000036


	//----- nvinfo : EIATTR_FRAME_SIZE
	.align		4
.L_69:
        /*00fc*/ 	.byte	0x04, 0x11
        /*00fe*/ 	.short	(.L_71 - .L_70)
	.align		4
.L_70:
        /*0100*/ 	.word	index@(_Z23gemm_half_q_half_kernelILi1ELi190ELb1ELb1ELi32EEvPK6__halfPKjS4_S2_PS0_iiiiPKtS7_iiiiiibS2_i)
        /*0104*/ 	.word	0x00000000


	//----- nvinfo : EIATTR_REGCOUNT
	.align		4
.L_71:
        /*0108*/ 	.byte	0x04, 0x2f
        /*010a*/ 	.short	(.L_73 - .L_72)
	.align		4
.L_72:
        /*010c*/ 	.word	index@(_Z23gemm_half_q_half_kernelILi1ELi128ELb1ELb1ELi64EEvPK6__halfPKjS4_S2_PS0_iiiiPKtS7_iiiiiibS2_i)
        /*0110*/ 	.word	0x00000028


	//----- nvinfo : EIATTR_FRAME_SIZE
	.align		4
.L_73:
        /*0114*/ 	.byte	0x04, 0x11
        /*0116*/ 	.short	(.L_75 - .L_74)
	.align		4
.L_74:
        /*0118*/ 	.word	index@(_Z23gemm_half_q_half_kernelILi1ELi128ELb1ELb1ELi64EEvPK6__halfPKjS4_S2_PS0_iiiiPKtS7_iiiiiibS2_i)
        /*011c*/ 	.word	0x00000010


	//----- nvinfo : EIATTR_REGCOUNT
	.align		4
.L_75:
        /*0120*/ 	.byte	0x04, 0x2f
        /*0122*/ 	.short	(.L_77 - .L_76)
	.align		4
.L_76:
        /*0124*/ 	.word	index@(_Z23gemm_half_q_half_kernelILi1ELi38ELb1ELb1ELi64EEvPK6__halfPKjS4_S2_PS0_iiiiPKtS7_iiiiiibS2_i)
        /*0128*/ 	.word	0x00000038


	//----- nvinfo : EIATTR_FRAME_SIZE
	.align		4
.L_77:
        /*012c*/ 	.byte	0x04, 0x11
        /*012e*/ 	.short	(.L_79 - .L_78)
	.align		4
.L_78:
        /*0130*/ 	.word	index@(_Z23gemm_half_q_half_kernelILi1ELi38ELb1ELb1ELi64EEvPK6__halfPKjS4_S2_PS0_iiiiPKtS7_iiiiiibS2_i)
        /*0134*/ 	.word	0x00000010


	//----- nvinfo : EIATTR_REGCOUNT
	.align		4
.L_79:
        /*0138*/ 	.byte	0x04, 0x2f
        /*013a*/ 	.short	(.L_81 - .L_80)
	.align		4
.L_80:
        /*013c*/ 	.word	index@(_Z23gemm_half_q_half_kernelILi1ELi20ELb1ELb1ELi64EEvPK6__halfPKjS4_S2_PS0_iiiiPKtS7_iiiiiibS2_i)
        /*0140*/ 	.word	0x00000030


	//----- nvinfo : EIATTR_FRAME_SIZE
	.align		4
.L_81:
        /*0144*/ 	.byte	0x04, 0x11
        /*0146*/ 	.short	(.L_83 - .L_82)
	.align		4
.L_82:
        /*0148*/ 	.word	index@(_Z23gemm_half_q_half_kernelILi1ELi20ELb1ELb1ELi64EEvPK6__halfPKjS4_S2_PS0_iiiiPKtS7_iiiiiibS2_i)
        /*014c*/ 	.word	0x00000010


	//----- nvinfo : EIATTR_REGCOUNT
	.align		4
.L_83:
        /*0150*/ 	.byte	0x04, 0x2f
        /*0152*/ 	.short	(.L_85 - .L_84)
	.align		4
.L_84:
        /*0154*/ 	.word	index@(_Z23gemm_half_q_half_kernelILi1ELi140ELb1ELb1ELi64EEvPK6__halfPKjS4_S2_PS0_iiiiPKtS7_iiiiiibS2_i)
        /*0158*/ 	.word	0x00000034


	//----- nvinfo : EIATTR_FRAME_SIZE
	.align		4
.L_85:
        /*015c*/ 	.byte	0x04, 0x11
        /*015e*/ 	.short	(.L_87 - .L_86)
	.align		4
.L_86:
        /*0160*/ 	.word	index@(_Z23gemm_half_q_half_kernelILi1ELi140ELb1ELb1ELi64EEvPK6__halfPKjS4_S2_PS0_iiiiPKtS7_iiiiiibS2_i)
        /*0164*/ 	.word	0x00000010


	//----- nvinfo : EIATTR_REGCOUNT
	.align		4
.L_87:
        /*0168*/ 	.byte	0x04, 0x2f
        /*016a*/ 	.short	(.L_89 - .L_88)
	.align		4
.L_88:
        /*016c*/ 	.word	index@(_Z23gemm_half_q_half_kernelILi1ELi152ELb1ELb1ELi64EEvPK6__halfPKjS4_S2_PS0_iiiiPKtS7_iiiiiibS2_i)
        /*0170*/ 	.word	0x00000033


	//----- nvinfo : EIATTR_FRAME_SIZE
	.align		4
.L_89:
        /*0174*/ 	.byte	0x04, 0x11
        /*0176*/ 	.short	(.L_91 - .L_90)
	.align		4
.L_90:
        /*0178*/ 	.word	index@(_Z23gemm_half_q_half_kernelILi1ELi152ELb1ELb1ELi64EEvPK6__halfPKjS4_S2_PS0_iiiiPKtS7_iiiiiibS2_i)
        /*017c*/ 	.word	0x00000010


	//----- nvinfo : EIATTR_REGCOUNT
	.align		4
.L_91:
        /*0180*/ 	.byte	0x04, 0x2f
        /*0182*/ 	.short	(.L_93 - .L_92)
	.align		4
.L_92:
        /*0184*/ 	.word	index@(_Z23gemm_half_q_half_kernelILi1ELi176ELb1ELb1ELi64EEvPK6__halfPKjS4_S2_PS0_iiiiPKtS7_iiiiiibS2_i)
        /*0188*/ 	.word	0x00000038


	//----- nvinfo : EIATTR_FRAME_SIZE
	.align		4
.L_93:
        /*018c*/ 	.byte	0x04, 0x11
        /*018e*/ 	.short	(.L_95 - .L_94)
	.align		4
.L_94:
        /*0190*/ 	.word	index@(_Z23gemm_half_q_half_kernelILi1ELi176ELb1ELb1ELi64EEvPK6__halfPKjS4_S2_PS0_iiiiPKtS7_iiiiiibS2_i)
        /*0194*/ 	.word	0x00000010


	//----- nvinfo : EIATTR_REGCOUNT
	.align		4
.L_95:
        /*0198*/ 	.byte	0x04, 0x2f
        /*019a*/ 	.short	(.L_97 - .L_96)
	.align		4
.L_96:
        /*019c*/ 	.word	index@(_Z23gemm_half_q_half_kernelILi1ELi172ELb1ELb1ELi64EEvPK6__halfPKjS4_S2_PS0_iiiiPKtS7_iiiiiibS2_i)
        /*01a0*/ 	.word	0x00000038


	//----- nvinfo : EIATTR_FRAME_SIZE
	.align		4
.L_97:
        /*01a4*/ 	.byte	0x04, 0x11
        /*01a6*/ 	.short	(.L_99 - .L_98)
	.align		4
.L_98:
        /*01a8*/ 	.word	index@(_Z23gemm_half_q_half_kernelILi1ELi172ELb1ELb1ELi64EEvPK6__halfPKjS4_S2_PS0_iiiiPKtS7_iiiiiibS2_i)
        /*01ac*/ 	.word	0x00000010


	//----- nvinfo : EIATTR_REGCOUNT
	.align		4
.L_99:
        /*01b0*/ 	.byte	0x04, 0x2f
        /*01b2*/ 	.short	(.L_101 - .L_100)
	.align		4
.L_100:
        /*01b4*/ 	.word	index@(_Z23gemm_half_q_half_kernelILi1ELi10ELb1ELb1ELi64EEvPK6__halfPKjS4_S2_PS0_iiiiPKtS7_iiiiiibS2_i)
        /*01b8*/ 	.word	0x00000034


	//----- nvinfo : EIATTR_FRAME_SIZE
	.align		4
.L_101:
        /*01bc*/ 	.byte	0x04, 0x11
        /*01be*/ 	.short	(.L_103 - .L_102)
	.align		4
.L_102:
        /*01c0*/ 	.word	index@(_Z23gemm_half_q_half_kernelILi1ELi10ELb1ELb1ELi64EEvPK6__halfPKjS4_S2_PS0_iiiiPKtS7_iiiiiibS2_i)
        /*01c4*/ 	.word	0x00000010


	//----- nvinfo : EIATTR_REGCOUNT
	.align		4
.L_103:
        /*01c8*/ 	.byte	0x04, 0x2f
        /*01ca*/ 	.short	(.L_105 - .L_104)
	.align		4
.L_104:
        /*01cc*/ 	.word	index@(_Z23gemm_half_q_half_kernelILi1ELi40ELb1ELb1ELi64EEvPK6__halfPKjS4_S2_PS0_iiiiPKtS7_iiiiiibS2_i)
        /*01d0*/ 	.word	0x00000032


	//----- nvinfo : EIATTR_FRAME_SIZE
	.align		4
.L_105:
        /*01d4*/ 	.byte	0x04, 0x11
        /*01d6*/ 	.short	(.L_107 - .L_106)
	.align		4
.L_106:
        /*01d8*/ 	.word	index@(_Z23gemm_half_q_half_kernelILi1ELi40ELb1ELb1ELi64EEvPK6__halfPKjS4_S2_PS0_iiiiPKtS7_iiiiiibS2_i)
        /*01dc*/ 	.word	0x00000010


	//----- nvinfo : EIATTR_REGCOUNT
	.align		4
.L_107:
        /*01e0*/ 	.byte	0x04, 0x2f
        /*01e2*/ 	.short	(.L_109 - .L_108)
	.align		4
.L_108:
        /*01e4*/ 	.word	index@(_Z23gemm_half_q_half_kernelILi1ELi160ELb1ELb1ELi64EEvPK6__halfPKjS4_S2_PS0_iiiiPKtS7_iiiiiibS2_i)
        /*01e8*/ 	.word	0x00000032


	//----- nvinfo : EIATTR_FRAME_SIZE
	.align		4
.L_109:
        /*01ec*/ 	.byte	0x04, 0x11
        /*01ee*/ 	.short	(.L_111 - .L_110)
	.align		4
.L_110:
        /*01f0*/ 	.word	index@(_Z23gemm_half_q_half_kernelILi1ELi160ELb1ELb1ELi64EEvPK6__halfPKjS4_S2_PS0_iiiiPKtS7_iiiiiibS2_i)
        /*01f4*/ 	.word	0x00000010


	//----- nvinfo : EIATTR_REGCOUNT
	.align		4
.L_111:
        /*01f8*/ 	.byte	0x04, 0x2f
        /*01fa*/ 	.short	(.L_113 - .L_112)
	.align		4
.L_112:
        /*01fc*/ 	.word	index@(_Z23gemm_half_q_half_kernelILi1ELi190ELb1ELb1ELi64EEvPK6__halfPKjS4_S2_PS0_iiiiPKtS7_iiiiiibS2_i)
        /*0200*/ 	.word	0x00000038


	//----- nvinfo : EIATTR_FRAME_SIZE
	.align		4
.L_113:
        /*0204*/ 	.byte	0x04, 0x11
        /*0206*/ 	.short	(.L_115 - .L_114)
	.align		4
.L_114:
        /*0208*/ 	.word	index@(_Z23gemm_half_q_half_kernelILi1ELi190ELb1ELb1ELi64EEvPK6__halfPKjS4_S2_PS0_iiiiPKtS7_iiiiiibS2_i)
        /*020c*/ 	.word	0x00000010


	//----- nvinfo : EIATTR_REGCOUNT
	.align		4
.L_115:
        /*0210*/ 	.byte	0x04, 0x2f
        /*0212*/ 	.short	(.L_117 - .L_116)
	.align		4
.L_116:
        /*0214*/ 	.word	index@(_Z23gemm_half_q_half_kernelILi2ELi128ELb1ELb1ELi32EEvPK6__halfPKjS4_S2_PS0_iiiiPKtS7_iiiiiibS2_i)
        /*0218*/ 	.word	0x00000040


	//----- nvinfo : EIATTR_FRAME_SIZE
	.align		4
.L_117:
        /*021c*/ 	.byte	0x04, 0x11
        /*021e*/ 	.short	(.L_119 - .L_118)
	.align		4
.L_118:
        /*0220*/ 	.word	index@(_Z23gemm_half_q_half_kernelILi2ELi128ELb1ELb1ELi32EEvPK6__halfPKjS4_S2_PS0_iiiiPKtS7_iiiiiibS2_i)
        /*0224*/ 	.word	0x00000000


	//----- nvinfo : EIATTR_REGCOUNT
	.align		4
.L_119:
        /*0228*/ 	.byte	0x04, 0x2f
        /*022a*/ 	.short	(.L_121 - .L_120)
	.align		4
.L_120:
        /*022c*/ 	.word	index@(_Z23gemm_half_q_half_kernelILi2ELi38ELb1ELb1ELi32EEvPK6__halfPKjS4_S2_PS0_iiiiPKtS7_iiiiiibS2_i)
        /*0230*/ 	.word	0x0000005e


	//----- nvinfo : EIATTR_FRAME_SIZE
	.align		4
.L_121:
        /*0234*/ 	.byte	0x04, 0x11
        /*0236*/ 	.short	(.L_123 - .L_122)
	.align		4
.L_122:
        /*0238*/ 	.word	index@(_Z23gemm_half_q_half_kernelILi2ELi38ELb1ELb1ELi32EEvPK6__halfPKjS4_S2_PS0_iiiiPKtS7_iiiiiibS2_i)
        /*023c*/ 	.word	0x00000000


	//----- nvinfo : EIATTR_REGCOUNT
	.align		4
.L_123:
        /*0240*/ 	.byte	0x04, 0x2f
        /*0242*/ 	.short	(.L_125 - .L_124)
	.align		4
.L_124:
        /*0244*/ 	.word	index@(_Z23gemm_half_q_half_kernelILi2ELi20ELb1ELb1ELi32EEvPK6__halfPKjS4_S2_PS0_iiiiPKtS7_iiiiiibS2_i)
        /*0248*/ 	.word	0x00000060


	//----- nvinfo : EIATTR_FRAME_SIZE
	.align		4
.L_125:
        /*024c*/ 	.byte	0x04, 0x11
        /*024e*/ 	.short	(.L_127 - .L_126)
	.align		4
.L_126:
        /*0250*/ 	.word	index@(_Z23gemm_half_q_half_kernelILi2ELi20ELb1ELb1ELi32EEvPK6__halfPKjS4_S2_PS0_iiiiPKtS7_iiiiiibS2_i)
        /*0254*/ 	.word	0x00000000


	//----- nvinfo : EIATTR_REGCOUNT
	.align		4
.L_127:
        /*0258*/ 	.byte	0x04, 0x2f
        /*025a*/ 	.short	(.L_129 - .L_128)
	.align		4
.L_128:
        /*025c*/ 	.word	index@(_Z23gemm_half_q_half_kernelILi2ELi140ELb1ELb1ELi32EEvPK6__halfPKjS4_S2_PS0_iiiiPKtS7_iiiiiibS2_i)
        /*0260*/ 	.word	0x0000007b


	//----- nvinfo : EIATTR_FRAME_SIZE
	.align		4
.L_129:
        /*0264*/ 	.byte	0x04, 0x11
        /*0266*/ 	.short	(.L_131 - .L_130)
	.align		4
.L_130:
        /*0268*/ 	.word	index@(_Z23gemm_half_q_half_kernelILi2ELi140ELb1ELb1ELi32EEvPK6__halfPKjS4_S2_PS0_iiiiPKtS7_iiiiiibS2_i)
        /*026c*/ 	.word	0x00000000


	//----- nvinfo : EIATTR_REGCOUNT
	.align		4
.L_131:
        /*0270*/ 	.byte	0x04, 0x2f
        /*0272*/ 	.short	(.L_133 - .L_132)
	.align		4
.L_132:
        /*0274*/ 	.word	index@(_Z23gemm_half_q_half_kernelILi2ELi152ELb1ELb1ELi32EEvPK6__halfPKjS4_S2_PS0_iiiiPKtS7_iiiiiibS2_i)
        /*0278*/ 	.word	0x0000007b


	//----- nvinfo : EIATTR_FRAME_SIZE
	.align		4
.L_133:
        /*027c*/ 	.byte	0x04, 0x11
        /*027e*/ 	.short	(.L_135 - .L_134)
	.align		4
.L_134:
        /*0280*/ 	.word	index@(_Z23gemm_half_q_half_kernelILi2ELi152ELb1ELb1ELi32EEvPK6__halfPKjS4_S2_PS0_iiiiPKtS7_iiiiiibS2_i)
        /*0284*/ 	.word	0x00000000


	//----- nvinfo : EIATTR_REGCOUNT
	.align		4
.L_135:
        /*0288*/ 	.byte	0x04, 0x2f
        /*028a*/ 	.short	(.L_137 - .L_136)
	.align		4
.L_136:
        /*028c*/ 	.word	index@(_Z23gemm_half_q_half_kernelILi2ELi176ELb1ELb1ELi32EEvPK6__halfPKjS4_S2_PS0_iiiiPKtS7_iiiiiibS2_i)
        /*0290*/ 	.word	0x0000007b


	//----- nvinfo : EIATTR_FRAME_SIZE
	.align		4
.L_137:
        /*0294*/ 	.byte	0x04, 0x11
        /*0296*/ 	.short	(.L_139 - .L_138)
	.align		4
.L_138:
        /*0298*/ 	.word	index@(_Z23gemm_half_q_half_kernelILi2ELi176ELb1ELb1ELi32EEvPK6__halfPKjS4_S2_PS0_iiiiPKtS7_iiiiiibS2_i)
        /*029c*/ 	.word	0x00000000


	//----- nvinfo : EIATTR_REGCOUNT
	.align		4
.L_139:
        /*02a0*/ 	.byte	0x04, 0x2f
        /*02a2*/ 	.short	(.L_141 - .L_140)
	.align		4
.L_140:
        /*02a4*/ 	.word	index@(_Z23gemm_half_q_half_kernelILi2ELi172ELb1ELb1ELi32EEvPK6__halfPKjS4_S2_PS0_iiiiPKtS7_iiiiiibS2_i)
        /*02a8*/ 	.word	0x0000007c


	//----- nvinfo : EIATTR_FRAME_SIZE
	.align		4
.L_141:
        /*02ac*/ 	.byte	0x04, 0x11
        /*02ae*/ 	.short	(.L_143 - .L_142)
	.align		4
.L_142:
        /*02b0*/ 	.word	index@(_Z23gemm_half_q_half_kernelILi2ELi172ELb1ELb1ELi32EEvPK6__halfPKjS4_S2_PS0_iiiiPKtS7_iiiiiibS2_i)
        /*02b4*/ 	.word	0x00000000


	//----- nvinfo : EIATTR_REGCOUNT
	.align		4
.L_143:
        /*02b8*/ 	.byte	0x04, 0x2f
        /*02ba*/ 	.short	(.L_145 - .L_144)
	.align		4
.L_144:
        /*02bc*/ 	.word	index@(_Z23gemm_half_q_half_kernelILi2ELi10ELb1ELb1ELi32EEvPK6__halfPKjS4_S2_PS0_iiiiPKtS7_iiiiiibS2_i)
        /*02c0*/ 	.word	0x0000003d


	//----- nvinfo : EIATTR_FRAME_SIZE
	.align		4
.L_145:
        /*02c4*/ 	.byte	0x04, 0x11
        /*02c6*/ 	.short	(.L_147 - .L_146)
	.align		4
.L_146:
        /*02c8*/ 	.word	index@(_Z23gemm_half_q_half_kernelILi2ELi10ELb1ELb1ELi32EEvPK6__halfPKjS4_S2_PS0_iiiiPKtS7_iiiiiibS2_i)
        /*02cc*/ 	.word	0x00000000


	//----- nvinfo : EIATTR_REGCOUNT
	.align		4
.L_147:
        /*02d0*/ 	.byte	0x04, 0x2f
        /*02d2*/ 	.short	(.L_149 - .L_148)
	.align		4
.L_148:
        /*02d4*/ 	.word	index@(_Z23gemm_half_q_half_kernelILi2ELi40ELb1ELb1ELi32EEvPK6__halfPKjS4_S2_PS0_iiiiPKtS7_iiiiiibS2_i)
        /*02d8*/ 	.word	0x00000038


	//----- nvinfo : EIATTR_FRAME_SIZE
	.align		4
.L_149:
        /*02dc*/ 	.byte	0x04, 0x11
        /*02de*/ 	.short	(.L_151 - .L_150)
	.align		4
.L_150:
        /*02e0*/ 	.word	index@(_Z23gemm_half_q_half_kernelILi2ELi40ELb1ELb1ELi32EEvPK6__halfPKjS4_S2_PS0_iiiiPKtS7_iiiiiibS2_i)
        /*02e4*/ 	.word	0x00000000


	//----- nvinfo : EIATTR_REGCOUNT
	.align		4
.L_151:
        /*02e8*/ 	.byte	0x04, 0x2f
        /*02ea*/ 	.short	(.L_153 - .L_152)
	.align		4
.L_152:
        /*02ec*/ 	.word	index@(_Z23gemm_half_q_half_kernelILi2ELi160ELb1ELb1ELi32EEvPK6__halfPKjS4_S2_PS0_iiiiPKtS7_iiiiiibS2_i)
        /*02f0*/ 	.word	0x0000003b


	//----- nvinfo : EIATTR_FRAME_SIZE
	.align		4
.L_153:
        /*02f4*/ 	.byte	0x04, 0x11
        /*02f6*/ 	.short	(.L_155 - .L_154)
	.align		4
.L_154:
        /*02f8*/ 	.word	index@(_Z23gemm_half_q_half_kernelILi2ELi160ELb1ELb1ELi32EEvPK6__halfPKjS4_S2_PS0_iiiiPKtS7_iiiiiibS2_i)
        /*02fc*/ 	.word	0x00000000


	//----- nvinfo : EIATTR_REGCOUNT
	.align		4
.L_155:
        /*0300*/ 	.byte	0x04, 0x2f
        /*0302*/ 	.short	(.L_157 - .L_156)
	.align		4
.L_156:
        /*0304*/ 	.word	index@(_Z23gemm_half_q_half_kernelILi2ELi190ELb1ELb1ELi32EEvPK6__halfPKjS4_S2_PS0_iiiiPKtS7_iiiiiibS2_i)
        /*0308*/ 	.word	0x0000007b


	//----- nvinfo : EIATTR_FRAME_SIZE
	.align		4
.L_157:
        /*030c*/ 	.byte	0x04, 0x11
        /*030e*/ 	.short	(.L_159 - .L_158)
	.align		4
.L_158:
        /*0310*/ 	.word	index@(_Z23gemm_half_q_half_kernelILi2ELi190ELb1ELb1ELi32EEvPK6__halfPKjS4_S2_PS0_iiiiPKtS7_iiiiiibS2_i)
        /*0314*/ 	.word	0x00000000


	//----- nvinfo : EIATTR_REGCOUNT
	.align		4
.L_159:
        /*0318*/ 	.byte	0x04, 0x2f
        /*031a*/ 	.short	(.L_161 - .L_160)
	.align		4
.L_160:
        /*031c*/ 	.word	index@(_Z23gemm_half_q_half_kernelILi2ELi128ELb1ELb1ELi64EEvPK6__halfPKjS4_S2_PS0_iiiiPKtS7_iiiiiibS2_i)
        /*0320*/ 	.word	0x00000038


	//----- nvinfo : EIATTR_FRAME_SIZE
	.align		4
.L_161:
        /*0324*/ 	.byte	0x04, 0x11
        /*0326*/ 	.short	(.L_163 - .L_162)
	.align		4
.L_162:
        /*0328*/ 	.word	index@(_Z23gemm_half_q_half_kernelILi2ELi128ELb1ELb1ELi64EEvPK6__halfPKjS4_S2_PS0_iiiiPKtS7_iiiiiibS2_i)
        /*032c*/ 	.word	0x00000010


	//----- nvinfo : EIATTR_REGCOUNT
	.align		4
.L_163:
        /*0330*/ 	.byte	0x04, 0x2f
        /*0332*/ 	.short	(.L_165 - .L_164)
	.align		4
.L_164:
        /*0334*/ 	.word	index@(_Z23gemm_half_q_half_kernelILi2ELi38ELb1ELb1ELi64EEvPK6__halfPKjS4_S2_PS0_iiiiPKtS7_iiiiiibS2_i)
        /*0338*/ 	.word	0x00000060


	//----- nvinfo : EIATTR_FRAME_SIZE
	.align		4
.L_165:
        /*033c*/ 	.byte	0x04, 0x11
        /*033e*/ 	.short	(.L_167 - .L_166)
	.align		4
.L_166:
        /*0340*/ 	.word	index@(_Z23gemm_half_q_half_kernelILi2ELi38ELb1ELb1ELi64EEvPK6__halfPKjS4_S2_PS0_iiiiPKtS7_iiiiiibS2_i)
        /*0344*/ 	.word	0x00000010


	//----- nvinfo : EIATTR_REGCOUNT
	.align		4
.L_167:
        /*0348*/ 	.byte	0x04, 0x2f
        /*034a*/ 	.short	(.L_169 - .L_168)
	.align		4
.L_168:
        /*034c*/ 	.word	index@(_Z23gemm_half_q_half_kernelILi2ELi20ELb1ELb1ELi64EEvPK6__halfPKjS4_S2_PS0_iiiiPKtS7_iiiiiibS2_i)
        /*0350*/ 	.word	0x00000061


	//----- nvinfo : EIATTR_FRAME_SIZE
	.align		4
.L_169:
        /*0354*/ 	.byte	0x04, 0x11
        /*0356*/ 	.short	(.L_171 - .L_170)
	.align		4
.L_170:
        /*0358*/ 	.word	index@(_Z23gemm_half_q_half_kernelILi2ELi20ELb1ELb1ELi64EEvPK6__halfPKjS4_S2_PS0_iiiiPKtS7_iiiiiibS2_i)
        /*035c*/ 	.word	0x00000010


	//----- nvinfo : EIATTR_REGCOUNT
	.align		4
.L_171:
        /*0360*/ 	.byte	0x04, 0x2f
        /*0362*/ 	.short	(.L_173 - .L_172)
	.align		4
.L_172:
        /*0364*/ 	.word	index@(_Z23gemm_half_q_half_kernelILi2ELi140ELb1ELb1ELi64EEvPK6__halfPKjS4_S2_PS0_iiiiPKtS7_iiiiiibS2_i)
        /*0368*/ 	.word	0x00000079


	//----- nvinfo : EIATTR_FRAME_SIZE
	.align		4
.L_173:
        /*036c*/ 	.byte	0x04, 0x11
        /*036e*/ 	.short	(.L_175 - .L_174)
	.align		4
.L_174:
        /*0370*/ 	.word	index@(_Z23gemm_half_q_half_kernelILi2ELi140ELb1ELb1ELi64EEvPK6__halfPKjS4_S2_PS0_iiiiPKtS7_iiiiiibS2_i)
        /*0374*/ 	.word	0x00000010


	//----- nvinfo : EIATTR_REGCOUNT
	.align		4
.L_175:
        /*0378*/ 	.byte	0x04, 0x2f
        /*037a*/ 	.short	(.L_177 - .L_176)
	.align		4
.L_176:
        /*037c*/ 	.word	index@(_Z23gemm_half_q_half_kernelILi2ELi152ELb1ELb1ELi64EEvPK6__halfPKjS4_S2_PS0_iiiiPKtS7_iiiiiibS2_i)
        /*0380*/ 	.word	0x00000079


	//----- nvinfo : EIATTR_FRAME_SIZE
	.align		4
.L_177:
        /*0384*/ 	.byte	0x04, 0x11
        /*0386*/ 	.short	(.L_179 - .L_178)
	.align		4
.L_178:
        /*0388*/ 	.word	index@(_Z23gemm_half_q_half_kernelILi2ELi152ELb1ELb1ELi64EEvPK6__halfPKjS4_S2_PS0_iiiiPKtS7_iiiiiibS2_i)
        /*038c*/ 	.word	0x00000010


	//----- nvinfo : EIATTR_REGCOUNT
	.align		4
.L_179:
        /*0390*/ 	.byte	0x04, 0x2f
        /*0392*/ 	.short	(.L_181 - .L_180)
	.align		4
.L_180:
        /*0394*/ 	.word	index@(_Z23gemm_half_q_half_kernelILi2ELi176ELb1ELb1ELi64EEvPK6__halfPKjS4_S2_PS0_iiiiPKtS7_iiiiiibS2_i)
        /*0398*/ 	.word	0x00000078


	//----- nvinfo : EIATTR_FRAME_SIZE
	.align		4
.L_181:
        /*039c*/ 	.byte	0x04, 0x11
        /*039e*/ 	.short	(.L_183 - .L_182)
	.align		4
.L_182:
        /*03a0*/ 	.word	index@(_Z23gemm_half_q_half_kernelILi2ELi176ELb1ELb1ELi64EEvPK6__halfPKjS4_S2_PS0_iiiiPKtS7_iiiiiibS2_i)
        /*03a4*/ 	.word	0x00000010


	//----- nvinfo : EIATTR_REGCOUNT
	.align		4
.L_183:
        /*03a8*/ 	.byte	0x04, 0x2f
        /*03aa*/ 	.short	(.L_185 - .L_184)
	.align		4
.L_184:
        /*03ac*/ 	.word	index@(_Z23gemm_half_q_half_kernelILi2ELi172ELb1ELb1ELi64EEvPK6__halfPKjS4_S2_PS0_iiiiPKtS7_iiiiiibS2_i)
        /*03b0*/ 	.word	0x00000079


	//----- nvinfo : EIATTR_FRAME_SIZE
	.align		4
.L_185:
        /*03b4*/ 	.byte	0x04, 0x11
        /*03b6*/ 	.short	(.L_187 - .L_186)
	.align		4
.L_186:
        /*03b8*/ 	.word	index@(_Z23gemm_half_q_half_kernelILi2ELi172ELb1ELb1ELi64EEvPK6__halfPKjS4_S2_PS0_iiiiPKtS7_iiiiiibS2_i)
        /*03bc*/ 	.word	0x00000010


	//----- nvinfo : EIATTR_REGCOUNT
	.align		4
.L_187:
        /*03c0*/ 	.byte	0x04, 0x2f
        /*03c2*/ 	.short	(.L_189 - .L_188)
	.align		4
.L_188:
        /*03c4*/ 	.word	index@(_Z23gemm_half_q_half_kernelILi2ELi10ELb1ELb1ELi64EEvPK6__halfPKjS4_S2_PS0_iiiiPKtS7_iiiiiibS2_i)
        /*03c8*/ 	.word	0x0000003b


	//----- nvinfo : EIATTR_FRAME_SIZE
	.align		4
.L_189:
        /*03cc*/ 	.byte	0x04, 0x11
        /*03ce*/ 	.short	(.L_191 - .L_190)
	.align		4
.L_190:
        /*03d0*/ 	.word	index@(_Z23gemm_half_q_half_kernelILi2ELi10ELb1ELb1ELi64EEvPK6__halfPKjS4_S2_PS0_iiiiPKtS7_iiiiiibS2_i)
        /*03d4*/ 	.word	0x00000010


	//----- nvinfo : EIATTR_REGCOUNT
	.align		4
.L_191:
        /*03d8*/ 	.byte	0x04, 0x2f
        /*03da*/ 	.short	(.L_193 - .L_192)
	.align		4
.L_192:
        /*03dc*/ 	.word	index@(_Z23gemm_half_q_half_kernelILi2ELi40ELb1ELb1ELi64EEvPK6__halfPKjS4_S2_PS0_iiiiPKtS7_iiiiiibS2_i)
        /*03e0*/ 	.word	0x0000003e


	//----- nvinfo : EIATTR_FRAME_SIZE
	.align		4
.L_193:
        /*03e4*/ 	.byte	0x04, 0x11
        /*03e6*/ 	.short	(.L_195 - .L_194)
	.align		4
.L_194:
        /*03e8*/ 	.word	index@(_Z23gemm_half_q_half_kernelILi2ELi40ELb1ELb1ELi64EEvPK6__halfPKjS4_S2_PS0_iiiiPKtS7_iiiiiibS2_i)
        /*03ec*/ 	.word	0x00000010


	//----- nvinfo : EIATTR_REGCOUNT
	.align		4
.L_195:
        /*03f0*/ 	.byte	0x04, 0x2f
        /*03f2*/ 	.short	(.L_197 - .L_196)
	.align		4
.L_196:
        /*03f4*/ 	.word	index@(_Z23gemm_half_q_half_kernelILi2ELi160ELb1ELb1ELi64EEvPK6__halfPKjS4_S2_PS0_iiiiPKtS7_iiiiiibS2_i)
        /*03f8*/ 	.word	0x00000040


	//----- nvinfo : EIATTR_FRAME_SIZE
	.align		4
.L_197:
        /*03fc*/ 	.byte	0x04, 0x11
        /*03fe*/ 	.short	(.L_199 - .L_198)
	.align		4
.L_198:
        /*0400*/ 	.word	index@(_Z23gemm_half_q_half_kernelILi2ELi160ELb1ELb1ELi64EEvPK6__halfPKjS4_S2_PS0_iiiiPKtS7_iiiiiibS2_i)
        /*0404*/ 	.word	0x00000010


	//----- nvinfo : EIATTR_REGCOUNT
	.align		4
.L_199:
        /*0408*/ 	.byte	0x04, 0x2f
        /*040a*/ 	.short	(.L_201 - .L_200)
	.align		4
.L_200:
        /*040c*/ 	.word	index@(_Z23gemm_half_q_half_kernelILi2ELi190ELb1ELb1ELi64EEvPK6__halfPKjS4_S2_PS0_iiiiPKtS7_iiiiiibS2_i)
        /*0410*/ 	.word	0x00000079


	//----- nvinfo : EIATTR_FRAME_SIZE
	.align		4
.L_201:
        /*0414*/ 	.byte	0x04, 0x11
        /*0416*/ 	.short	(.L_203 - .L_202)
	.align		4
.L_202:
        /*0418*/ 	.word	index@(_Z23gemm_half_q_half_kernelILi2ELi190ELb1ELb1ELi64EEvPK6__halfPKjS4_S2_PS0_iiiiPKtS7_iiiiiibS2_i)
        /*041c*/ 	.word	0x00000010


	//----- nvinfo : EIATTR_REGCOUNT
	.align		4
.L_203:
        /*0420*/ 	.byte	0x04, 0x2f
        /*0422*/ 	.short	(.L_205 - .L_204)
	.align		4
.L_204:
        /*0424*/ 	.word	index@(_Z23gemm_half_q_half_kernelILi3ELi128ELb1ELb1ELi32EEvPK6__halfPKjS4_S2_PS0_iiiiPKtS7_iiiiiibS2_i)
        /*0428*/ 	.word	0x00000040


	//----- nvinfo : EIATTR_FRAME_SIZE
	.align		4
.L_205:
        /*042c*/ 	.byte	0x04, 0x11
        /*042e*/ 	.short	(.L_207 - .L_206)
	.align		4
.L_206:
        /*0430*/ 	.word	index@(_Z23gemm_half_q_half_kernelILi3ELi128ELb1ELb1ELi32EEvPK6__halfPKjS4_S2_PS0_iiiiPKtS7_iiiiiibS2_i)
        /*0434*/ 	.word	0x00000000


	//----- nvinfo : EIATTR_REGCOUNT
	.align		4
.L_207:
        /*0438*/ 	.byte	0x04, 0x2f
        /*043a*/ 	.short	(.L_209 - .L_208)
	.align		4
.L_208:
        /*043c*/ 	.word	index@(_Z23gemm_half_q_half_kernelILi3ELi38ELb1ELb1ELi32EEvPK6__halfPKjS4_S2_PS0_iiiiPKtS7_iiiiiibS2_i)
        /*0440*/ 	.word	0x00000062


	//----- nvinfo : EIATTR_FRAME_SIZE
	.align		4
.L_209:
        /*0444*/ 	.byte	0x04, 0x11
        /*0446*/ 	.short	(.L_211 - .L_210)
	.align		4
.L_210:
        /*0448*/ 	.word	index@(_Z23gemm_half_q_half_kernelILi3ELi38ELb1ELb1ELi32EEvPK6__halfPKjS4_S2_PS0_iiiiPKtS7_iiiiiibS2_i)
        /*044c*/ 	.word	0x00000000


	//----- nvinfo : EIATTR_REGCOUNT
	.align		4
.L_211:
        /*0450*/ 	.byte	0x04, 0x2f
        /*0452*/ 	.short	(.L_213 - .L_212)
	.align		4
.L_212:
        /*0454*/ 	.word	index@(_Z23gemm_half_q_half_kernelILi3ELi20ELb1ELb1ELi32EEvPK6__halfPKjS4_S2_PS0_iiiiPKtS7_iiiiiibS2_i)
        /*0458*/ 	.word	0x00000060


	//----- nvinfo : EIATTR_FRAME_SIZE
	.align		4
.L_213:
        /*045c*/ 	.byte	0x04, 0x11
        /*045e*/ 	.short	(.L_215 - .L_214)
	.align		4
.L_214:
        /*0460*/ 	.word	index@(_Z23gemm_half_q_half_kernelILi3ELi20ELb1ELb1ELi32EEvPK6__halfPKjS4_S2_PS0_iiiiPKtS7_iiiiiibS2_i)
        /*0464*/ 	.word	0x00000000


	//----- nvinfo : EIATTR_REGCOUNT
	.align		4
.L_215:
        /*0468*/ 	.byte	0x04, 0x2f
        /*046a*/ 	.short	(.L_217 - .L_216)
	.align		4
.L_216:
        /*046c*/ 	.word	index@(_Z23gemm_half_q_half_kernelILi3ELi140ELb1ELb1ELi32EEvPK6__halfPKjS4_S2_PS0_iiiiPKtS7_iiiiiibS2_i)
        /*0470*/ 	.word	0x00000062


	//----- nvinfo : EIATTR_FRAME_SIZE
	.align		4
.L_217:
        /*0474*/ 	.byte	0x04, 0x11
        /*0476*/ 	.short	(.L_219 - .L_218)
	.align		4
.L_218:
        /*0478*/ 	.word	index@(_Z23gemm_half_q_half_kernelILi3ELi140ELb1ELb1ELi32EEvPK6__halfPKjS4_S2_PS0_iiiiPKtS7_iiiiiibS2_i)
        /*047c*/ 	.word	0x00000000


	//----- nvinfo : EIATTR_REGCOUNT
	.align		4
.L_219:
        /*0480*/ 	.byte	0x04, 0x2f
        /*0482*/ 	.short	(.L_221 - .L_220)
	.align		4
.L_220:
        /*0484*/ 	.word	index@(_Z23gemm_half_q_half_kernelILi3ELi152ELb1ELb1ELi32EEvPK6__halfPKjS4_S2_PS0_iiiiPKtS7_iiiiiibS2_i)
        /*0488*/ 	.word	0x00000068


	//----- nvinfo : EIATTR_FRAME_SIZE
	.align		4
.L_221:
        /*048c*/ 	.byte	0x04, 0x11
        /*048e*/ 	.short	(.L_223 - .L_222)
	.align		4
.L_222:
        /*0490*/ 	.word	index@(_Z23gemm_half_q_half_kernelILi3ELi152ELb1ELb1ELi32EEvPK6__halfPKjS4_S2_PS0_iiiiPKtS7_iiiiiibS2_i)
        /*0494*/ 	.word	0x00000000


	//----- nvinfo : EIATTR_REGCOUNT
	.align		4
.L_223:
        /*0498*/ 	.byte	0x04, 0x2f
        /*049a*/ 	.short	(.L_225 - .L_224)
	.align		4
.L_224:
        /*049c*/ 	.word	index@(_Z23gemm_half_q_half_kernelILi3ELi176ELb1ELb1ELi32EEvPK6__halfPKjS4_S2_PS0_iiiiPKtS7_iiiiiibS2_i)
        /*04a0*/ 	.word	0x00000062


	//----- nvinfo : EIATTR_FRAME_SIZE
	.align		4
.L_225:
        /*04a4*/ 	.byte	0x04, 0x11
        /*04a6*/ 	.short	(.L_227 - .L_226)
	.align		4
.L_226:
        /*04a8*/ 	.word	index@(_Z23gemm_half_q_half_kernelILi3ELi176ELb1ELb1ELi32EEvPK6__halfPKjS4_S2_PS0_iiiiPKtS7_iiiiiibS2_i)
        /*04ac*/ 	.word	0x00000000


	//----- nvinfo : EIATTR_REGCOUNT
	.align		4
.L_227:
        /*04b0*/ 	.byte	0x04, 0x2f
        /*04b2*/ 	.short	(.L_229 - .L_228)
	.align		4
.L_228:
        /*04b4*/ 	.word	index@(_Z23gemm_half_q_half_kernelILi3ELi172ELb1ELb1ELi32EEvPK6__halfPKjS4_S2_PS0_iiiiPKtS7_iiiiiibS2_i)
        /*04b8*/ 	.word	0x00000062


	//----- nvinfo : EIATTR_FRAME_SIZE
	.align		4
.L_229:
        /*04bc*/ 	.byte	0x04, 0x11
        /*04be*/ 	.short	(.L_231 - .L_230)
	.align		4
.L_230:
        /*04c0*/ 	.word	index@(_Z23gemm_half_q_half_kernelILi3ELi172ELb1ELb1ELi32EEvPK6__halfPKjS4_S2_PS0_iiiiPKtS7_iiiiiibS2_i)
        /*04c4*/ 	.word	0x00000000


	//----- nvinfo : EIATTR_REGCOUNT
	.align		4
.L_231:
        /*04c8*/ 	.byte	0x04, 0x2f
        /*04ca*/ 	.short	(.L_233 - .L_232)
	.align		4
.L_232:
        /*04cc*/ 	.word	index@(_Z23gemm_half_q_half_kernelILi3ELi10ELb1ELb1ELi32EEvPK6__halfPKjS4_S2_PS0_iiiiPKtS7_iiiiiibS2_i)
        /*04d0*/ 	.word	0x00000040


	//----- nvinfo : EIATTR_FRAME_SIZE
	.align		4
.L_233:
        /*04d4*/ 	.byte	0x04, 0x11
        /*04d6*/ 	.short	(.L_235 - .L_234)
	.align		4
.L_234:
        /*04d8*/ 	.word	index@(_Z23gemm_half_q_half_kernelILi3ELi10ELb1ELb1ELi32EEvPK6__halfPKjS4_S2_PS0_iiiiPKtS7_iiiiiibS2_i)
        /*04dc*/ 	.word	0x00000000


	//----- nvinfo : EIATTR_REGCOUNT
	.align		4
.L_235:
        /*04e0*/ 	.byte	0x04, 0x2f
        /*04e2*/ 	.short	(.L_237 - .L_236)
	.align		4
.L_236:
        /*04e4*/ 	.word	index@(_Z23gemm_half_q_half_kernelILi3ELi40ELb1ELb1ELi32EEvPK6__halfPKjS4_S2_PS0_iiiiPKtS7_iiiiiibS2_i)
        /*04e8*/ 	.word	0x0000003d


	//----- nvinfo : EIATTR_FRAME_SIZE
	.align		4
.L_237:
        /*04ec*/ 	.byte	0x04, 0x11
        /*04ee*/ 	.short	(.L_239 - .L_238)
	.align		4
.L_238:
        /*04f0*/ 	.word	index@(_Z23gemm_half_q_half_kernelILi3ELi40ELb1ELb1ELi32EEvPK6__halfPKjS4_S2_PS0_iiiiPKtS7_iiiiiibS2_i)
        /*04f4*/ 	.word	0x00000000


	//----- nvinfo : EIATTR_REGCOUNT
	.align		4
.L_239:
        /*04f8*/ 	.byte	0x04, 0x2f
        /*04fa*/ 	.short	(.L_241 - .L_240)
	.align		4
.L_240:
        /*04fc*/ 	.word	index@(_Z23gemm_half_q_half_kernelILi3ELi160ELb1ELb1ELi32EEvPK6__halfPKjS4_S2_PS0_iiiiPKtS7_iiiiiibS2_i)
        /*0500*/ 	.word	0x00000046


	//----- nvinfo : EIATTR_FRAME_SIZE
	.align		4
.L_241:
        /*0504*/ 	.byte	0x04, 0x11
        /*0506*/ 	.short	(.L_243 - .L_242)
	.align		4
.L_242:
        /*0508*/ 	.word	index@(_Z23gemm_half_q_half_kernelILi3ELi160ELb1ELb1ELi32EEvPK6__halfPKjS4_S2_PS0_iiiiPKtS7_iiiiiibS2_i)
        /*050c*/ 	.word	0x00000000


	//----- nvinfo : EIATTR_REGCOUNT
	.align		4
.L_243:
        /*0510*/ 	.byte	0x04, 0x2f
        /*0512*/ 	.short	(.L_245 - .L_244)
	.align		4
.L_244:
        /*0514*/ 	.word	index@(_Z23gemm_half_q_half_kernelILi3ELi190ELb1ELb1ELi32EEvPK6__halfPKjS4_S2_PS0_iiiiPKtS7_iiiiiibS2_i)
        /*0518*/ 	.word	0x00000064


	//----- nvinfo : EIATTR_FRAME_SIZE
	.align		4
.L_245:
        /*051c*/ 	.byte	0x04, 0x11
        /*051e*/ 	.short	(.L_247 - .L_246)
	.align		4
.L_246:
        /*0520*/ 	.word	index@(_Z23gemm_half_q_half_kernelILi3ELi190ELb1ELb1ELi32EEvPK6__halfPKjS4_S2_PS0_iiiiPKtS7_iiiiiibS2_i)
        /*0524*/ 	.word	0x00000000


	//----- nvinfo : EIATTR_REGCOUNT
	.align		4
.L_247:
        /*0528*/ 	.byte	0x04, 0x2f
        /*052a*/ 	.short	(.L_249 - .L_248)
	.align		4
.L_248:
        /*052c*/ 	.word	index@(_Z23gemm_half_q_half_kernelILi3ELi128ELb1ELb1ELi64EEvPK6__halfPKjS4_S2_PS0_iiiiPKtS7_iiiiiibS2_i)
        /*0530*/ 	.word	0x0000003d


	//----- nvinfo : EIATTR_FRAME_SIZE
	.align		4
.L_249:
        /*0534*/ 	.byte	0x04, 0x11
        /*0536*/ 	.short	(.L_251 - .L_250)
	.align		4
.L_250:
        /*0538*/ 	.word	index@(_Z23gemm_half_q_half_kernelILi3ELi128ELb1ELb1ELi64EEvPK6__halfPKjS4_S2_PS0_iiiiPKtS7_iiiiiibS2_i)
        /*053c*/ 	.word	0x00000010


	//----- nvinfo : EIATTR_REGCOUNT
	.align		4
.L_251:
        /*0540*/ 	.byte	0x04, 0x2f
        /*0542*/ 	.short	(.L_253 - .L_252)
	.align		4
.L_252:
        /*0544*/ 	.word	index@(_Z23gemm_half_q_half_kernelILi3ELi38ELb1ELb1ELi64EEvPK6__halfPKjS4_S2_PS0_iiiiPKtS7_iiiiiibS2_i)
        /*0548*/ 	.word	0x0000006a


	//----- nvinfo : EIATTR_FRAME_SIZE
	.align		4
.L_253:
        /*054c*/ 	.byte	0x04, 0x11
        /*054e*/ 	.short	(.L_255 - .L_254)
	.align		4
.L_254:
        /*0550*/ 	.word	index@(_Z23gemm_half_q_half_kernelILi3ELi38ELb1ELb1ELi64EEvPK6__halfPKjS4_S2_PS0_iiiiPKtS7_iiiiiibS2_i)
        /*0554*/ 	.word	0x00000010


	//----- nvinfo : EIATTR_REGCOUNT
	.align		4
.L_255:
        /*0558*/ 	.byte	0x04, 0x2f
        /*055a*/ 	.short	(.L_257 - .L_256)
	.align		4
.L_256:
        /*055c*/ 	.word	index@(_Z23gemm_half_q_half_kernelILi3ELi20ELb1ELb1ELi64EEvPK6__halfPKjS4_S2_PS0_iiiiPKtS7_iiiiiibS2_i)
        /*0560*/ 	.word	0x0000006a


	//----- nvinfo : EIATTR_FRAME_SIZE
	.align		4
.L_257:
        /*0564*/ 	.byte	0x04, 0x11
        /*0566*/ 	.short	(.L_259 - .L_258)
	.align		4
.L_258:
        /*0568*/ 	.word	index@(_Z23gemm_half_q_half_kernelILi3ELi20ELb1ELb1ELi64EEvPK6__halfPKjS4_S2_PS0_iiiiPKtS7_iiiiiibS2_i)
        /*056c*/ 	.word	0x00000010


	//----- nvinfo : EIATTR_REGCOUNT
	.align		4
.L_259:
        /*0570*/ 	.byte	0x04, 0x2f
        /*0572*/ 	.short	(.L_261 - .L_260)
	.align		4
.L_260:
        /*0574*/ 	.word	index@(_Z23gemm_half_q_half_kernelILi3ELi140ELb1ELb1ELi64EEvPK6__halfPKjS4_S2_PS0_iiiiPKtS7_iiiiiibS2_i)
        /*0578*/ 	.word	0x00000066


	//----- nvinfo : EIATTR_FRAME_SIZE
	.align		4
.L_261:
        /*057c*/ 	.byte	0x04, 0x11
        /*057e*/ 	.short	(.L_263 - .L_262)
	.align		4
.L_262:
        /*0580*/ 	.word	index@(_Z23gemm_half_q_half_kernelILi3ELi140ELb1ELb1ELi64EEvPK6__halfPKjS4_S2_PS0_iiiiPKtS7_iiiiiibS2_i)
        /*0584*/ 	.word	0x00000010


	//----- nvinfo : EIATTR_REGCOUNT
	.align		4
.L_263:
        /*0588*/ 	.byte	0x04, 0x2f
        /*058a*/ 	.short	(.L_265 - .L_264)
	.align		4
.L_264:
        /*058c*/ 	.word	index@(_Z23gemm_half_q_half_kernelILi3ELi152ELb1ELb1ELi64EEvPK6__halfPKjS4_S2_PS0_iiiiPKtS7_iiiiiibS2_i)
        /*0590*/ 	.word	0x0000006a


	//----- nvinfo : EIATTR_FRAME_SIZE
	.align		4
.L_265:
        /*0594*/ 	.byte	0x04, 0x11
        /*0596*/ 	.short	(.L_267 - .L_266)
	.align		4
.L_266:
        /*0598*/ 	.word	index@(_Z23gemm_half_q_half_kernelILi3ELi152ELb1ELb1ELi64EEvPK6__halfPKjS4_S2_PS0_iiiiPKtS7_iiiiiibS2_i)
        /*059c*/ 	.word	0x00000010


	//----- nvinfo : EIATTR_REGCOUNT
	.align		4
.L_267:
        /*05a0*/ 	.byte	0x04, 0x2f
        /*05a2*/ 	.short	(.L_269 - .L_268)
	.align		4
.L_268:
        /*05a4*/ 	.word	index@(_Z23gemm_half_q_half_kernelILi3ELi176ELb1ELb1ELi64EEvPK6__halfPKjS4_S2_PS0_iiiiPKtS7_iiiiiibS2_i)
        /*05a8*/ 	.word	0x00000066


	//----- nvinfo : EIATTR_FRAME_SIZE
	.align		4
.L_269:
        /*05ac*/ 	.byte	0x04, 0x11
        /*05ae*/ 	.short	(.L_271 - .L_270)
	.align		4
.L_270:
        /*05b0*/ 	.word	index@(_Z23gemm_half_q_half_kernelILi3ELi176ELb1ELb1ELi64EEvPK6__halfPKjS4_S2_PS0_iiiiPKtS7_iiiiiibS2_i)
        /*05b4*/ 	.word	0x00000010


	//----- nvinfo : EIATTR_REGCOUNT
	.align		4
.L_271:
        /*05b8*/ 	.byte	0x04, 0x2f
        /*05ba*/ 	.short	(.L_273 - .L_272)
	.align		4
.L_272:
        /*05bc*/ 	.word	index@(_Z23gemm_half_q_half_kernelILi3ELi172ELb1ELb1ELi64EEvPK6__halfPKjS4_S2_PS0_iiiiPKtS7_iiiiiibS2_i)
        /*05c0*/ 	.word	0x00000066


	//----- nvinfo : EIATTR_FRAME_SIZE
	.align		4
.L_273:
        /*05c4*/ 	.byte	0x04, 0x11
        /*05c6*/ 	.short	(.L_275 - .L_274)
	.align		4
.L_274:
        /*05c8*/ 	.word	index@(_Z23gemm_half_q_half_kernelILi3ELi172ELb1ELb1ELi64EEvPK6__halfPKjS4_S2_PS0_iiiiPKtS7_iiiiiibS2_i)
        /*05cc*/ 	.word	0x00000010


	//----- nvinfo : EIATTR_REGCOUNT
	.align		4
.L_275:
        /*05d0*/ 	.byte	0x04, 0x2f
        /*05d2*/ 	.short	(.L_277 - .L_276)
	.align		4
.L_276:
        /*05d4*/ 	.word	index@(_Z23gemm_half_q_half_kernelILi3ELi10ELb1ELb1ELi64EEvPK6__halfPKjS4_S2_PS0_iiiiPKtS7_iiiiiibS2_i)
        /*05d8*/ 	.word	0x00000042


	//----- nvinfo : EIATTR_FRAME_SIZE
	.align		4
.L_277:
        /*05dc*/ 	.byte	0x04, 0x11
        /*05de*/ 	.short	(.L_279 - .L_278)
	.align		4
.L_278:
        /*05e0*/ 	.word	index@(_Z23gemm_half_q_half_kernelILi3ELi10ELb1ELb1ELi64EEvPK6__halfPKjS4_S2_PS0_iiiiPKtS7_iiiiiibS2_i)
        /*05e4*/ 	.word	0x00000010


	//----- nvinfo : EIATTR_REGCOUNT
	.align		4
.L_279:
        /*05e8*/ 	.byte	0x04, 0x2f
        /*05ea*/ 	.short	(.L_281 - .L_280)
	.align		4
.L_280:
        /*05ec*/ 	.word	index@(_Z23gemm_half_q_half_kernelILi3ELi40ELb1ELb1ELi64EEvPK6__halfPKjS4_S2_PS0_iiiiPKtS7_iiiiiibS2_i)
        /*05f0*/ 	.word	0x00000045


	//----- nvinfo : EIATTR_FRAME_SIZE
	.align		4
.L_281:
        /*05f4*/ 	.byte	0x04, 0x11
        /*05f6*/ 	.short	(.L_283 - .L_282)
	.align		4
.L_282:
        /*05f8*/ 	.word	index@(_Z23gemm_half_q_half_kernelILi3ELi40ELb1ELb1ELi64EEvPK6__halfPKjS4_S2_PS0_iiiiPKtS7_iiiiiibS2_i)
        /*05fc*/ 	.word	0x00000010


	//----- nvinfo : EIATTR_REGCOUNT
	.align		4
.L_283:
        /*0600*/ 	.byte	0x04, 0x2f
        /*0602*/ 	.short	(.L_285 - .L_284)
	.align		4
.L_284:
        /*0604*/ 	.word	index@(_Z23gemm_half_q_half_kernelILi3ELi160ELb1ELb1ELi64EEvPK6__halfPKjS4_S2_PS0_iiiiPKtS7_iiiiiibS2_i)
        /*0608*/ 	.word	0x00000048


	//----- nvinfo : EIATTR_FRAME_SIZE
	.align		4
.L_285:
        /*060c*/ 	.byte	0x04, 0x11
        /*060e*/ 	.short	(.L_287 - .L_286)
	.align		4
.L_286:
        /*0610*/ 	.word	index@(_Z23gemm_half_q_half_kernelILi3ELi160ELb1ELb1ELi64EEvPK6__halfPKjS4_S2_PS0_iiiiPKtS7_iiiiiibS2_i)
        /*0614*/ 	.word	0x00000010


	//----- nvinfo : EIATTR_REGCOUNT
	.align		4
.L_287:
        /*0618*/ 	.byte	0x04, 0x2f
        /*061a*/ 	.short	(.L_289 - .L_288)
	.align		4
.L_288:
        /*061c*/ 	.word	index@(_Z23gemm_half_q_half_kernelILi3ELi190ELb1ELb1ELi64EEvPK6__halfPKjS4_S2_PS0_iiiiPKtS7_iiiiiibS2_i)
        /*0620*/ 	.word	0x0000006c


	//----- nvinfo : EIATTR_FRAME_SIZE
	.align		4
.L_289:
        /*0624*/ 	.byte	0x04, 0x11
        /*0626*/ 	.short	(.L_291 - .L_290)
	.align		4
.L_290:
        /*0628*/ 	.word	index@(_Z23gemm_half_q_half_kernelILi3ELi190ELb1ELb1ELi64EEvPK6__halfPKjS4_S2_PS0_iiiiPKtS7_iiiiiibS2_i)
        /*062c*/ 	.word	0x00000010


	//----- nvinfo : EIATTR_REGCOUNT
	.align		4
.L_291:
        /*0630*/ 	.byte	0x04, 0x2f
        /*0632*/ 	.short	(.L_293 - .L_292)
	.align		4
.L_292:
        /*0634*/ 	.word	index@(_Z23gemm_half_q_half_kernelILi4ELi128ELb1ELb1ELi32EEvPK6__halfPKjS4_S2_PS0_iiiiPKtS7_iiiiiibS2_i)
        /*0638*/ 	.word	0x00000040


	//----- nvinfo : EIATTR_FRAME_SIZE
	.align		4
.L_293:
        /*063c*/ 	.byte	0x04, 0x11
        /*063e*/ 	.short	(.L_295 - .L_294)
	.align		4
.L_294:
        /*0640*/ 	.word	index@(_Z23gemm_half_q_half_kernelILi4ELi128ELb1ELb1ELi32EEvPK6__halfPKjS4_S2_PS0_iiiiPKtS7_iiiiiibS2_i)
        /*0644*/ 	.word	0x00000000


	//----- nvinfo : EIATTR_REGCOUNT
	.align		4
.L_295:
        /*0648*/ 	.byte	0x04, 0x2f
        /*064a*/ 	.short	(.L_297 - .L_296)
	.align		4
.L_296:
        /*064c*/ 	.word	index@(_Z23gemm_half_q_half_kernelILi4ELi38ELb1ELb1ELi32EEvPK6__halfPKjS4_S2_PS0_iiiiPKtS7_iiiiiibS2_i)
        /*0650*/ 	.word	0x0000006c


	//----- nvinfo : EIATTR_FRAME_SIZE
	.align		4
.L_297:
        /*0654*/ 	.byte	0x04, 0x11
        /*0656*/ 	.short	(.L_299 - .L_298)
	.align		4
.L_298:
        /*0658*/ 	.word	index@(_Z23gemm_half_q_half_kernelILi4ELi38ELb1ELb1ELi32EEvPK6__halfPKjS4_S2_PS0_iiiiPKtS7_iiiiiibS2_i)
        /*065c*/ 	.word	0x00000000


	//----- nvinfo : EIATTR_REGCOUNT
	.align		4
.L_299:
        /*0660*/ 	.byte	0x04, 0x2f
        /*0662*/ 	.short	(.L_301 - .L_300)
	.align		4
.L_300:
        /*0664*/ 	.word	index@(_Z23gemm_half_q_half_kernelILi4ELi20ELb1ELb1ELi32EEvPK6__halfPKjS4_S2_PS0_iiiiPKtS7_iiiiiibS2_i)
        /*0668*/ 	.word	0x0000006a


	//----- nvinfo : EIATTR_FRAME_SIZE
	.align		4
.L_301:
        /*066c*/ 	.byte	0x04, 0x11
        /*066e*/ 	.short	(.L_303 - .L_302)
	.align		4
.L_302:
        /*0670*/ 	.word	index@(_Z23gemm_half_q_half_kernelILi4ELi20ELb1ELb1ELi32EEvPK6__halfPKjS4_S2_PS0_iiiiPKtS7_iiiiiibS2_i)
        /*0674*/ 	.word	0x00000000


	//----- nvinfo : EIATTR_REGCOUNT
	.align		4
.L_303:
        /*0678*/ 	.byte	0x04, 0x2f
        /*067a*/ 	.short	(.L_305 - .L_304)
	.align		4
.L_304:
        /*067c*/ 	.word	index@(_Z23gemm_half_q_half_kernelILi4ELi140ELb1ELb1ELi32EEvPK6__halfPKjS4_S2_PS0_iiiiPKtS7_iiiiiibS2_i)
        /*0680*/ 	.word	0x00000068


	//----- nvinfo : EIATTR_FRAME_SIZE
	.align		4
.L_305:
        /*0684*/ 	.byte	0x04, 0x11
        /*0686*/ 	.short	(.L_307 - .L_306)
	.align		4
.L_306:
        /*0688*/ 	.word	index@(_Z23gemm_half_q_half_kernelILi4ELi140ELb1ELb1ELi32EEvPK6__halfPKjS4_S2_PS0_iiiiPKtS7_iiiiiibS2_i)
        /*068c*/ 	.word	0x00000000


	//----- nvinfo : EIATTR_REGCOUNT
	.align		4
.L_307:
        /*0690*/ 	.byte	0x04, 0x2f
        /*0692*/ 	.short	(.L_309 - .L_308)
	.align		4
.L_308:
        /*0694*/ 	.word	index@(_Z23gemm_half_q_half_kernelILi4ELi152ELb1ELb1ELi32EEvPK6__halfPKjS4_S2_PS0_iiiiPKtS7_iiiiiibS2_i)
        /*0698*/ 	.word	0x0000006a


	//----- nvinfo : EIATTR_FRAME_SIZE
	.align		4
.L_309:
        /*069c*/ 	.byte	0x04, 0x11
        /*069e*/ 	.short	(.L_311 - .L_310)
	.align		4
.L_310:
        /*06a0*/ 	.word	index@(_Z23gemm_half_q_half_kernelILi4ELi152ELb1ELb1ELi32EEvPK6__halfPKjS4_S2_PS0_iiiiPKtS7_iiiiiibS2_i)
        /*06a4*/ 	.word	0x00000000


	//----- nvinfo : EIATTR_REGCOUNT
	.align		4
.L_311:
        /*06a8*/ 	.byte	0x04, 0x2f
        /*06aa*/ 	.short	(.L_313 - .L_312)
	.align		4
.L_312:
        /*06ac*/ 	.word	index@(_Z23gemm_half_q_half_kernelILi4ELi176ELb1ELb1ELi32EEvPK6__halfPKjS4_S2_PS0_iiiiPKtS7_iiiiiibS2_i)
        /*06b0*/ 	.word	0x0000006a


	//----- nvinfo : EIATTR_FRAME_SIZE
	.align		4
.L_313:
        /*06b4*/ 	.byte	0x04, 0x11
        /*06b6*/ 	.short	(.L_315 - .L_314)
	.align		4
.L_314:
        /*06b8*/ 	.word	index@(_Z23gemm_half_q_half_kernelILi4ELi176ELb1ELb1ELi32EEvPK6__halfPKjS4_S2_PS0_iiiiPKtS7_iiiiiibS2_i)
        /*06bc*/ 	.word	0x00000000


	//----- nvinfo : EIATTR_REGCOUNT
	.align		4
.L_315:
        /*06c0*/ 	.byte	0x04, 0x2f
        /*06c2*/ 	.short	(.L_317 - .L_316)
	.align		4
.L_316:
        /*06c4*/ 	.word	index@(_Z23gemm_half_q_half_kernelILi4ELi172ELb1ELb1ELi32EEvPK6__halfPKjS4_S2_PS0_iiiiPKtS7_iiiiiibS2_i)
        /*06c8*/ 	.word	0x00000068


	//----- nvinfo : EIATTR_FRAME_SIZE
	.align		4
.L_317:
        /*06cc*/ 	.byte	0x04, 0x11
        /*06ce*/ 	.short	(.L_319 - .L_318)
	.align		4
.L_318:
        /*06d0*/ 	.word	index@(_Z23gemm_half_q_half_kernelILi4ELi172ELb1ELb1ELi32EEvPK6__halfPKjS4_S2_PS0_iiiiPKtS7_iiiiiibS2_i)
        /*06d4*/ 	.word	0x00000000


	//----- nvinfo : EIATTR_REGCOUNT
	.align		4
.L_319:
        /*06d8*/ 	.byte	0x04, 0x2f
        /*06da*/ 	.short	(.L_321 - .L_320)
	.align		4
.L_320:
        /*06dc*/ 	.word	index@(_Z23gemm_half_q_half_kernelILi4ELi10ELb1ELb1ELi32EEvPK6__halfPKjS4_S2_PS0_iiiiPKtS7_iiiiiibS2_i)
        /*06e0*/ 	.word	0x00000044


	//----- nvinfo : EIATTR_FRAME_SIZE
	.align		4
.L_321:
        /*06e4*/ 	.byte	0x04, 0x11
        /*06e6*/ 	.short	(.L_323 - .L_322)
	.align		4
.L_322:
        /*06e8*/ 	.word	index@(_Z23gemm_half_q_half_kernelILi4ELi10ELb1ELb1ELi32EEvPK6__halfPKjS4_S2_PS0_iiiiPKtS7_iiiiiibS2_i)
        /*06ec*/ 	.word	0x00000000


	//----- nvinfo : EIATTR_REGCOUNT
	.align		4
.L_323:
        /*06f0*/ 	.byte	0x04, 0x2f
        /*06f2*/ 	.short	(.L_325 - .L_324)
	.align		4
.L_324:
        /*06f4*/ 	.word	index@(_Z23gemm_half_q_half_kernelILi4ELi40ELb1ELb1ELi32EEvPK6__halfPKjS4_S2_PS0_iiiiPKtS7_iiiiiibS2_i)
        /*06f8*/ 	.word	0x00000046


	//----- nvinfo : EIATTR_FRAME_SIZE
	.align		4
.L_325:
        /*06fc*/ 	.byte	0x04, 0x11
        /*06fe*/ 	.short	(.L_327 - .L_326)
	.align		4
.L_326:
        /*0700*/ 	.word	index@(_Z23gemm_half_q_half_kernelILi4ELi40ELb1ELb1ELi32EEvPK6__halfPKjS4_S2_PS0_iiiiPKtS7_iiiiiibS2_i)
        /*0704*/ 	.word	0x00000000


	//----- nvinfo : EIATTR_REGCOUNT
	.align		4
.L_327:
        /*0708*/ 	.byte	0x04, 0x2f
        /*070a*/ 	.short	(.L_329 - .L_328)
	.align		4
.L_328:
        /*070c*/ 	.word	index@(_Z23gemm_half_q_half_kernelILi4ELi160ELb1ELb1ELi32EEvPK6__halfPKjS4_S2_PS0_iiiiPKtS7_iiiiiibS2_i)
        /*0710*/ 	.word	0x00000048


	//----- nvinfo : EIATTR_FRAME_SIZE
	.align		4
.L_329:
        /*0714*/ 	.byte	0x04, 0x11
        /*0716*/ 	.short	(.L_331 - .L_330)
	.align		4
.L_330:
        /*0718*/ 	.word	index@(_Z23gemm_half_q_half_kernelILi4ELi160ELb1ELb1ELi32EEvPK6__halfPKjS4_S2_PS0_iiiiPKtS7_iiiiiibS2_i)
        /*071c*/ 	.word	0x00000000


	//----- nvinfo : EIATTR_REGCOUNT
	.align		4
.L_331:
        /*0720*/ 	.byte	0x04, 0x2f
        /*0722*/ 	.short	(.L_333 - .L_332)
	.align		4
.L_332:
        /*0724*/ 	.word	index@(_Z23gemm_half_q_half_kernelILi4ELi190ELb1ELb1ELi32EEvPK6__halfPKjS4_S2_PS0_iiiiPKtS7_iiiiiibS2_i)
        /*0728*/ 	.word	0x0000006c


	//----- nvinfo : EIATTR_FRAME_SIZE
	.align		4
.L_333:
        /*072c*/ 	.byte	0x04, 0x11
        /*072e*/ 	.short	(.L_335 - .L_334)
	.align		4
.L_334:
        /*0730*/ 	.word	index@(_Z23gemm_half_q_half_kernelILi4ELi190ELb1ELb1ELi32EEvPK6__halfPKjS4_S2_PS0_iiiiPKtS7_iiiiiibS2_i)
        /*0734*/ 	.word	0x00000000


	//----- nvinfo : EIATTR_REGCOUNT
	.align		4
.L_335:
        /*0738*/ 	.byte	0x04, 0x2f
        /*073a*/ 	.short	(.L_337 - .L_336)
	.align		4
.L_336:
        /*073c*/ 	.word	index@(_Z23gemm_half_q_half_kernelILi4ELi128ELb1ELb1ELi64EEvPK6__halfPKjS4_S2_PS0_iiiiPKtS7_iiiiiibS2_i)
        /*0740*/ 	.word	0x0000003f


	//----- nvinfo : EIATTR_FRAME_SIZE
	.align		4
.L_337:
        /*0744*/ 	.byte	0x04, 0x11
        /*0746*/ 	.short	(.L_339 - .L_338)
	.align		4
.L_338:
        /*0748*/ 	.word	index@(_Z23gemm_half_q_half_kernelILi4ELi128ELb1ELb1ELi64EEvPK6__halfPKjS4_S2_PS0_iiiiPKtS7_iiiiiibS2_i)
        /*074c*/ 	.word	0x00000010


	//----- nvinfo : EIATTR_REGCOUNT
	.align		4
.L_339:
        /*0750*/ 	.byte	0x04, 0x2f
        /*0752*/ 	.short	(.L_341 - .L_340)
	.align		4
.L_340:
        /*0754*/ 	.word	index@(_Z23gemm_half_q_half_kernelILi4ELi38ELb1ELb1ELi64EEvPK6__halfPKjS4_S2_PS0_iiiiPKtS7_iiiiiibS2_i)
        /*0758*/ 	.word	0x0000006e


	//----- nvinfo : EIATTR_FRAME_SIZE
	.align		4
.L_341:
        /*075c*/ 	.byte	0x04, 0x11
        /*075e*/ 	.short	(.L_343 - .L_342)
	.align		4
.L_342:
        /*0760*/ 	.word	index@(_Z23gemm_half_q_half_kernelILi4ELi38ELb1ELb1ELi64EEvPK6__halfPKjS4_S2_PS0_iiiiPKtS7_iiiiiibS2_i)
        /*0764*/ 	.word	0x00000010


	//----- nvinfo : EIATTR_REGCOUNT
	.align		4
.L_343:
        /*0768*/ 	.byte	0x04, 0x2f
        /*076a*/ 	.short	(.L_345 - .L_344)
	.align		4
.L_344:
        /*076c*/ 	.word	index@(_Z23gemm_half_q_half_kernelILi4ELi20ELb1ELb1ELi64EEvPK6__halfPKjS4_S2_PS0_iiiiPKtS7_iiiiiibS2_i)
        /*0770*/ 	.word	0x0000006d


	//----- nvinfo : EIATTR_FRAME_SIZE
	.align		4
.L_345:
        /*0774*/ 	.byte	0x04, 0x11
        /*0776*/ 	.short	(.L_347 - .L_346)
	.align		4
.L_346:
        /*0778*/ 	.word	index@(_Z23gemm_half_q_half_kernelILi4ELi20ELb1ELb1ELi64EEvPK6__halfPKjS4_S2_PS0_iiiiPKtS7_iiiiiibS2_i)
        /*077c*/ 	.word	0x00000010


	//----- nvinfo : EIATTR_REGCOUNT
	.align		4
.L_347:
        /*0780*/ 	.byte	0x04, 0x2f
        /*0782*/ 	.short	(.L_349 - .L_348)
	.align		4
.L_348:
        /*0784*/ 	.word	index@(_Z23gemm_half_q_half_kernelILi4ELi140ELb1ELb1ELi64EEvPK6__halfPKjS4_S2_PS0_iiiiPKtS7_iiiiiibS2_i)
        /*0788*/ 	.word	0x0000006a


	//----- nvinfo : EIATTR_FRAME_SIZE
	.align		4
.L_349:
        /*078c*/ 	.byte	0x04, 0x11
        /*078e*/ 	.short	(.L_351 - .L_350)
	.align		4
.L_350:
        /*0790*/ 	.word	index@(_Z23gemm_half_q_half_kernelILi4ELi140ELb1ELb1ELi64EEvPK6__halfPKjS4_S2_PS0_iiiiPKtS7_iiiiiibS2_i)
        /*0794*/ 	.word	0x00000010


	//----- nvinfo : EIATTR_REGCOUNT
	.align		4
.L_351:
        /*0798*/ 	.byte	0x04, 0x2f
        /*079a*/ 	.short	(.L_353 - .L_352)
	.align		4
.L_352:
        /*079c*/ 	.word	index@(_Z23gemm_half_q_half_kernelILi4ELi152ELb1ELb1ELi64EEvPK6__halfPKjS4_S2_PS0_iiiiPKtS7_iiiiiibS2_i)
        /*07a0*/ 	.word	0x0000006e


	//----- nvinfo : EIATTR_FRAME_SIZE
	.align		4
.L_353:
        /*07a4*/ 	.byte	0x04, 0x11
        /*07a6*/ 	.short	(.L_355 - .L_354)
	.align		4
.L_354:
        /*07a8*/ 	.word	index@(_Z23gemm_half_q_half_kernelILi4ELi152ELb1ELb1ELi64EEvPK6__halfPKjS4_S2_PS0_iiiiPKtS7_iiiiiibS2_i)
        /*07ac*/ 	.word	0x00000010


	//----- nvinfo : EIATTR_REGCOUNT
	.align		4
.L_355:
        /*07b0*/ 	.byte	0x04, 0x2f
        /*07b2*/ 	.short	(.L_357 - .L_356)
	.align		4
.L_356:
        /*07b4*/ 	.word	index@(_Z23gemm_half_q_half_kernelILi4ELi176ELb1ELb1ELi64EEvPK6__halfPKjS4_S2_PS0_iiiiPKtS7_iiiiiibS2_i)
        /*07b8*/ 	.word	0x0000006a


	//----- nvinfo : EIATTR_FRAME_SIZE
	.align		4
.L_357:
        /*07bc*/ 	.byte	0x04, 0x11
        /*07be*/ 	.short	(.L_359 - .L_358)
	.align		4
.L_358:
        /*07c0*/ 	.word	index@(_Z23gemm_half_q_half_kernelILi4ELi176ELb1ELb1ELi64EEvPK6__halfPKjS4_S2_PS0_iiiiPKtS7_iiiiiibS2_i)
        /*07c4*/ 	.word	0x00000010


	//----- nvinfo : EIATTR_REGCOUNT
	.align		4
.L_359:
        /*07c8*/ 	.byte	0x04, 0x2f
        /*07ca*/ 	.short	(.L_361 - .L_360)
	.align		4
.L_360:
        /*07cc*/ 	.word	index@(_Z23gemm_half_q_half_kernelILi4ELi172ELb1ELb1ELi64EEvPK6__halfPKjS4_S2_PS0_iiiiPKtS7_iiiiiibS2_i)
        /*07d0*/ 	.word	0x0000006a


	//----- nvinfo : EIATTR_FRAME_SIZE
	.align		4
.L_361:
        /*07d4*/ 	.byte	0x04, 0x11
        /*07d6*/ 	.short	(.L_363 - .L_362)
	.align		4
.L_362:
        /*07d8*/ 	.word	index@(_Z23gemm_half_q_half_kernelILi4ELi172ELb1ELb1ELi64EEvPK6__halfPKjS4_S2_PS0_iiiiPKtS7_iiiiiibS2_i)
        /*07dc*/ 	.word	0x00000010


	//----- nvinfo : EIATTR_REGCOUNT
	.align		4
.L_363:
        /*07e0*/ 	.byte	0x04, 0x2f
        /*07e2*/ 	.short	(.L_365 - .L_364)
	.align		4
.L_364:
        /*07e4*/ 	.word	index@(_Z23gemm_half_q_half_kernelILi4ELi10ELb1ELb1ELi64EEvPK6__halfPKjS4_S2_PS0_iiiiPKtS7_iiiiiibS2_i)
        /*07e8*/ 	.word	0x00000044


	//----- nvinfo : EIATTR_FRAME_SIZE
	.align		4
.L_365:
        /*07ec*/ 	.byte	0x04, 0x11
        /*07ee*/ 	.short	(.L_367 - .L_366)
	.align		4
.L_366:
        /*07f0*/ 	.word	index@(_Z23gemm_half_q_half_kernelILi4ELi10ELb1ELb1ELi64EEvPK6__halfPKjS4_S2_PS0_iiiiPKtS7_iiiiiibS2_i)
        /*07f4*/ 	.word	0x00000010


	//----- nvinfo : EIATTR_REGCOUNT
	.align		4
.L_367:
        /*07f8*/ 	.byte	0x04, 0x2f
        /*07fa*/ 	.short	(.L_369 - .L_368)
	.align		4
.L_368:
        /*07fc*/ 	.word	index@(_Z23gemm_half_q_half_kernelILi4ELi40ELb1ELb1ELi64EEvPK6__halfPKjS4_S2_PS0_iiiiPKtS7_iiiiiibS2_i)
        /*0800*/ 	.word	0x0000004a


	//----- nvinfo : EIATTR_FRAME_SIZE
	.align		4
.L_369:
        /*0804*/ 	.byte	0x04, 0x11
        /*0806*/ 	.short	(.L_371 - .L_370)
	.align		4
.L_370:
        /*0808*/ 	.word	index@(_Z23gemm_half_q_half_kernelILi4ELi40ELb1ELb1ELi64EEvPK6__halfPKjS4_S2_PS0_iiiiPKtS7_iiiiiibS2_i)
        /*080c*/ 	.word	0x00000010


	//----- nvinfo : EIATTR_REGCOUNT
	.align		4
.L_371:
        /*0810*/ 	.byte	0x04, 0x2f
        /*0812*/ 	.short	(.L_373 - .L_372)
	.align		4
.L_372:
        /*0814*/ 	.word	index@(_Z23gemm_half_q_half_kernelILi4ELi160ELb1ELb1ELi64EEvPK6__halfPKjS4_S2_PS0_iiiiPKtS7_iiiiiibS2_i)
        /*0818*/ 	.word	0x0000004c


	//----- nvinfo : EIATTR_FRAME_SIZE
	.align		4
.L_373:
        /*081c*/ 	.byte	0x04, 0x11
        /*081e*/ 	.short	(.L_375 - .L_374)
	.align		4
.L_374:
        /*0820*/ 	.word	index@(_Z23gemm_half_q_half_kernelILi4ELi160ELb1ELb1ELi64EEvPK6__halfPKjS4_S2_PS0_iiiiPKtS7_iiiiiibS2_i)
        /*0824*/ 	.word	0x00000010


	//----- nvinfo : EIATTR_REGCOUNT
	.align		4
.L_375:
        /*0828*/ 	.byte	0x04, 0x2f
        /*082a*/ 	.short	(.L_377 - .L_376)
	.align		4
.L_376:
        /*082c*/ 	.word	index@(_Z23gemm_half_q_half_kernelILi4ELi190ELb1ELb1ELi64EEvPK6__halfPKjS4_S2_PS0_iiiiPKtS7_iiiiiibS2_i)
        /*0830*/ 	.word	0x0000006e


	//----- nvinfo : EIATTR_FRAME_SIZE
	.align		4
.L_377:
        /*0834*/ 	.byte	0x04, 0x11
        /*0836*/ 	.short	(.L_379 - .L_378)
	.align		4
.L_378:
        /*0838*/ 	.word	index@(_Z23gemm_half_q_half_kernelILi4ELi190ELb1ELb1ELi64EEvPK6__halfPKjS4_S2_PS0_iiiiPKtS7_iiiiiibS2_i)
        /*083c*/ 	.word	0x00000010


	//----- nvinfo : EIATTR_MIN_STACK_SIZE
	.align		4
.L_379:
        /*0840*/ 	.byte	0x04, 0x12
        /*0842*/ 	.short	(.L_381 - .L_380)
	.align		4
.L_380:
        /*0844*/ 	.word	index@(_Z23gemm_half_q_half_kernelILi4ELi190ELb1ELb1ELi64EEvPK6__halfPKjS4_S2_PS0_iiiiPKtS7_iiiiiibS2_i)
        /*0848*/ 	.word	0x00000010


	//----- nvinfo : EIATTR_MIN_STACK_SIZE
	.align		4
.L_381:
        /*084c*/ 	.byte	0x04, 0x12
        /*084e*/ 	.short	(.L_383 - .L_382)
	.align		4
.L_382:
        /*0850*/ 	.word	index@(_Z23gemm_half_q_half_kernelILi4ELi160ELb1ELb1ELi64EEvPK6__halfPKjS4_S2_PS0_iiiiPKtS7_iiiiiibS2_i)
        /*0854*/ 	.word	0x00000010


	//----- nvinfo : EIATTR_MIN_STACK_SIZE
	.align		4
.L_383:
        /*0858*/ 	.byte	0x04, 0x12
        /*085a*/ 	.short	(.L_385 - .L_384)
	.align		4
.L_384:
        /*085c*/ 	.word	index@(_Z23gemm_half_q_half_kernelILi4ELi40ELb1ELb1ELi64EEvPK6__halfPKjS4_S2_PS0_iiiiPKtS7_iiiiiibS2_i)
        /*0860*/ 	.word	0x00000010


	//----- nvinfo : EIATTR_MIN_STACK_SIZE
	.align		4
.L_385:
        /*0864*/ 	.byte	0x04, 0x12
        /*0866*/ 	.short	(.L_387 - .L_386)
	.align		4
.L_386:
        /*0868*/ 	.word	index@(_Z23gemm_half_q_half_kernelILi4ELi10ELb1ELb1ELi64EEvPK6__halfPKjS4_S2_PS0_iiiiPKtS7_iiiiiibS2_i)
        /*086c*/ 	.word	0x00000010


	//----- nvinfo : EIATTR_MIN_STACK_SIZE
	.align		4
.L_387:
        /*0870*/ 	.byte	0x04, 0x12
        /*0872*/ 	.short	(.L_389 - .L_388)
	.align		4
.L_388:
        /*0874*/ 	.word	index@(_Z23gemm_half_q_half_kernelILi4ELi172ELb1ELb1ELi64EEvPK6__halfPKjS4_S2_PS0_iiiiPKtS7_iiiiiibS2_i)
        /*0878*/ 	.word	0x00000010


	//----- nvinfo : EIATTR_MIN_STACK_SIZE
	.align		4
.L_389:
        /*087c*/ 	.byte	0x04, 0x12
        /*087e*/ 	.short	(.L_391 - .L_390)
	.align		4
.L_390:
        /*0880*/ 	.word	index@(_Z23gemm_half_q_half_kernelILi4ELi176ELb1ELb1ELi64EEvPK6__halfPKjS4_S2_PS0_iiiiPKtS7_iiiiiibS2_i)
        /*0884*/ 	.word	0x00000010


	//----- nvinfo : EIATTR_MIN_STACK_SIZE
	.align		4
.L_391:
        /*0888*/ 	.byte	0x04, 0x12
        /*088a*/ 	.short	(.L_393 - .L_392)
	.align		4
.L_392:
        /*088c*/ 	.word	index@(_Z23gemm_half_q_half_kernelILi4ELi152ELb1ELb1ELi64EEvPK6__halfPKjS4_S2_PS0_iiiiPKtS7_iiiiiibS2_i)
        /*0890*/ 	.word	0x00000010


	//----- nvinfo : EIATTR_MIN_STACK_SIZE
	.align		4
.L_393:
        /*0894*/ 	.byte	0x04, 0x12
        /*0896*/ 	.short	(.L_395 - .L_394)
	.align		4
.L_394:
        /*0898*/ 	.word	index@(_Z23gemm_half_q_half_kernelILi4ELi140ELb1ELb1ELi64EEvPK6__halfPKjS4_S2_PS0_iiiiPKtS7_iiiiiibS2_i)
        /*089c*/ 	.word	0x00000010


	//----- nvinfo : EIATTR_MIN_STACK_SIZE
	.align		4
.L_395:
        /*08a0*/ 	.byte	0x04, 0x12
        /*08a2*/ 	.short	(.L_397 - .L_396)
	.align		4
.L_396:
        /*08a4*/ 	.word	index@(_Z23gemm_half_q_half_kernelILi4ELi20ELb1ELb1ELi64EEvPK6__halfPKjS4_S2_PS0_iiiiPKtS7_iiiiiibS2_i)
        /*08a8*/ 	.word	0x00000010


	//----- nvinfo : EIATTR_MIN_STACK_SIZE
	.align		4
.L_397:
        /*08ac*/ 	.byte	0x04, 0x12
        /*08ae*/ 	.short	(.L_399 - .L_398)
	.align		4
.L_398:
        /*08b0*/ 	.word	index@(_Z23gemm_half_q_half_kernelILi4ELi38ELb1ELb1ELi64EEvPK6__halfPKjS4_S2_PS0_iiiiPKtS7_iiiiiibS2_i)
        /*08b4*/ 	.word	0x00000010


	//----- nvinfo : EIATTR_MIN_STACK_SIZE
	.align		4
.L_399:
        /*08b8*/ 	.byte	0x04, 0x12
        /*08ba*/ 	.short	(.L_401 - .L_400)
	.align		4
.L_400:
        /*08bc*/ 	.word	index@(_Z23gemm_half_q_half_kernelILi4ELi128ELb1ELb1ELi64EEvPK6__halfPKjS4_S2_PS0_iiiiPKtS7_iiiiiibS2_i)
        /*08c0*/ 	.word	0x00000010


	//----- nvinfo : EIATTR_MIN_STACK_SIZE
	.align		4
.L_401:
        /*08c4*/ 	.byte	0x04, 0x12
        /*08c6*/ 	.short	(.L_403 - .L_402)
	.align		4
.L_402:
        /*08c8*/ 	.word	index@(_Z23gemm_half_q_half_kernelILi4ELi190ELb1ELb1ELi32EEvPK6__halfPKjS4_S2_PS0_iiiiPKtS7_iiiiiibS2_i)
        /*08cc*/ 	.word	0x00000000


	//----- nvinfo : EIATTR_MIN_STACK_SIZE
	.align		4
.L_403:
        /*08d0*/ 	.byte	0x04, 0x12
        /*08d2*/ 	.short	(.L_405 - .L_404)
	.align		4
.L_404:
        /*08d4*/ 	.word	index@(_Z23gemm_half_q_half_kernelILi4ELi160ELb1ELb1ELi32EEvPK6__halfPKjS4_S2_PS0_iiiiPKtS7_iiiiiibS2_i)
        /*08d8*/ 	.word	0x00000000


	//----- nvinfo : EIATTR_MIN_STACK_SIZE
	.align		4
.L_405:
        /*08dc*/ 	.byte	0x04, 0x12
        /*08de*/ 	.short	(.L_407 - .L_406)
	.align		4
.L_406:
        /*08e0*/ 	.word	index@(_Z23gemm_half_q_half_kernelILi4ELi40ELb1ELb1ELi32EEvPK6__halfPKjS4_S2_PS0_iiiiPKtS7_iiiiiibS2_i)
        /*08e4*/ 	.word	0x00000000


	//----- nvinfo : EIATTR_MIN_STACK_SIZE
	.align		4
.L_407:
        /*08e8*/ 	.byte	0x04, 0x12
        /*08ea*/ 	.short	(.L_409 - .L_408)
	.align		4
.L_408:
        /*08ec*/ 	.word	index@(_Z23gemm_half_q_half_kernelILi4ELi10ELb1ELb1ELi32EEvPK6__halfPKjS4_S2_PS0_iiiiPKtS7_iiiiiibS2_i)
        /*08f0*/ 	.word	0x00000000


	//----- nvinfo : EIATTR_MIN_STACK_SIZE
	.align		4
.L_409:
        /*08f4*/ 	.byte	0x04, 0x12
        /*08f6*/ 	.short	(.L_411 - .L_410)
	.align		4
.L_410:
        /*08f8*/ 	.word	index@(_Z23gemm_half_q_half_kernelILi4ELi172ELb1ELb1ELi32EEvPK6__halfPKjS4_S2_PS0_iiiiPKtS7_iiiiiibS2_i)
        /*08fc*/ 	.word	0x00000000


	//----- nvinfo : EIATTR_MIN_STACK_SIZE
	.align		4
.L_411:
        /*0900*/ 	.byte	0x04, 0x12
        /*0902*/ 	.short	(.L_413 - .L_412)
	.align		4
.L_412:
        /*0904*/ 	.word	index@(_Z23gemm_half_q_half_kernelILi4ELi176ELb1ELb1ELi32EEvPK6__halfPKjS4_S2_PS0_iiiiPKtS7_iiiiiibS2_i)
        /*0908*/ 	.word	0x00000000


	//----- nvinfo : EIATTR_MIN_STACK_SIZE
	.align		4
.L_413:
        /*090c*/ 	.byte	0x04, 0x12
        /*090e*/ 	.short	(.L_415 - .L_414)
	.align		4
.L_414:
        /*0910*/ 	.word	index@(_Z23gemm_half_q_half_kernelILi4ELi152ELb1ELb1ELi32EEvPK6__halfPKjS4_S2_PS0_iiiiPKtS7_iiiiiibS2_i)
        /*0914*/ 	.word	0x00000000


	//----- nvinfo : EIATTR_MIN_STACK_SIZE
	.align		4
.L_415:
        /*0918*/ 	.byte	0x04, 0x12
        /*091a*/ 	.short	(.L_417 - .L_416)
	.align		4
.L_416:
        /*091c*/ 	.word	index@(_Z23gemm_half_q_half_kernelILi4ELi140ELb1ELb1ELi32EEvPK6__halfPKjS4_S2_PS0_iiiiPKtS7_iiiiiibS2_i)
        /*0920*/ 	.word	0x00000000


	//----- nvinfo : EIATTR_MIN_STACK_SIZE
	.align		4
.L_417:
        /*0924*/ 	.byte	0x04, 0x12
        /*0926*/ 	.short	(.L_419 - .L_418)
	.align		4
.L_418:
        /*0928*/ 	.word	index@(_Z23gemm_half_q_half_kernelILi4ELi20ELb1ELb1ELi32EEvPK6__halfPKjS4_S2_PS0_iiiiPKtS7_iiiiiibS2_i)
        /*092c*/ 	.word	0x00000000


	//----- nvinfo : EIATTR_MIN_STACK_SIZE
	.align		4
.L_419:
        /*0930*/ 	.byte	0x04, 0x12
        /*0932*/ 	.short	(.L_421 - .L_420)
	.align		4
.L_420:
        /*0934*/ 	.word	index@(_Z23gemm_half_q_half_kernelILi4ELi38ELb1ELb1ELi32EEvPK6__halfPKjS4_S2_PS0_iiiiPKtS7_iiiiiibS2_i)
        /*0938*/ 	.word	0x00000000


	//----- nvinfo : EIATTR_MIN_STACK_SIZE
	.align		4
.L_421:
        /*093c*/ 	.byte	0x04, 0x12
        /*093e*/ 	.short	(.L_423 - .L_422)
	.align		4
.L_422:
        /*0940*/ 	.word	index@(_Z23gemm_half_q_half_kernelILi4ELi128ELb1ELb1ELi32EEvPK6__halfPKjS4_S2_PS0_iiiiPKtS7_iiiiiibS2_i)
        /*0944*/ 	.word	0x00000000


	//----- nvinfo : EIATTR_MIN_STACK_SIZE
	.align		4
.L_423:
        /*0948*/ 	.byte	0x04, 0x12
        /*094a*/ 	.short	(.L_425 - .L_424)
	.align		4
.L_424:
        /*094c*/ 	.word	index@(_Z23gemm_half_q_half_kernelILi3ELi190ELb1ELb1ELi64EEvPK6__halfPKjS4_S2_PS0_iiiiPKtS7_iiiiiibS2_i)
        /*0950*/ 	.word	0x00000010


	//----- nvinfo : EIATTR_MIN_STACK_SIZE
	.align		4
.L_425:
        /*0954*/ 	.byte	0x04, 0x12
        /*0956*/ 	.short	(.L_427 - .L_426)
	.align		4
.L_426:
        /*0958*/ 	.word	index@(_Z23gemm_half_q_half_kernelILi3ELi160ELb1ELb1ELi64EEvPK6__halfPKjS4_S2_PS0_iiiiPKtS7_iiiiiibS2_i)
        /*095c*/ 	.word	0x00000010


	//----- nvinfo : EIATTR_MIN_STACK_SIZE
	.align		4
.L_427:
        /*0960*/ 	.byte	0x04, 0x12
        /*0962*/ 	.short	(.L_429 - .L_428)
	.align		4
.L_428:
        /*0964*/ 	.word	index@(_Z23gemm_half_q_half_kernelILi3ELi40ELb1ELb1ELi64EEvPK6__halfPKjS4_S2_PS0_iiiiPKtS7_iiiiiibS2_i)
        /*0968*/ 	.word	0x00000010


	//----- nvinfo : EIATTR_MIN_STACK_SIZE
	.align		4
.L_429:
        /*096c*/ 	.byte	0x04, 0x12
        /*096e*/ 	.short	(.L_431 - .L_430)
	.align		4
.L_430:
        /*0970*/ 	.word	index@(_Z23gemm_half_q_half_kernelILi3ELi10ELb1ELb1ELi64EEvPK6__halfPKjS4_S2_PS0_iiiiPKtS7_iiiiiibS2_i)
        /*0974*/ 	.word	0x00000010


	//----- nvinfo : EIATTR_MIN_STACK_SIZE
	.align		4
.L_431:
        /*0978*/ 	.byte	0x04, 0x12
        /*097a*/ 	.short	(.L_433 - .L_432)
	.align		4
.L_432:
        /*097c*/ 	.word	index@(_Z23gemm_half_q_half_kernelILi3ELi172ELb1ELb1ELi64EEvPK6__halfPKjS4_S2_PS0_iiiiPKtS7_iiiiiibS2_i)
        /*0980*/ 	.word	0x00000010


	//----- nvinfo : EIATTR_MIN_STACK_SIZE
	.align		4
.L_433:
        /*0984*/ 	.byte	0x04, 0x12
        /*0986*/ 	.short	(.L_435 - .L_434)
	.align		4
.L_434:
        /*0988*/ 	.word	index@(_Z23gemm_half_q_half_kernelILi3ELi176ELb1ELb1ELi64EEvPK6__halfPKjS4_S2_PS0_iiiiPKtS7_iiiiiibS2_i)
        /*098c*/ 	.word	0x00000010


	//----- nvinfo : EIATTR_MIN_STACK_SIZE
	.align		4
.L_435:
        /*0990*/ 	.byte	0x04, 0x12
        /*0992*/ 	.short	(.L_437 - .L_436)
	.align		4
.L_436:
        /*0994*/ 	.word	index@(_Z23gemm_half_q_half_kernelILi3ELi152ELb1ELb1ELi64EEvPK6__halfPKjS4_S2_PS0_iiiiPKtS7_iiiiiibS2_i)
        /*0998*/ 	.word	0x00000010


	//----- nvinfo : EIATTR_MIN_STACK_SIZE
	.align		4
.L_437:
        /*099c*/ 	.byte	0x04, 0x12
        /*099e*/ 	.short	(.L_439 - .L_438)
	.align		4
.L_438:
        /*09a0*/ 	.word	index@(_Z23gemm_half_q_half_kernelILi3ELi140ELb1ELb1ELi64EEvPK6__halfPKjS4_S2_PS0_iiiiPKtS7_iiiiiibS2_i)
        /*09a4*/ 	.word	0x00000010


	//----- nvinfo : EIATTR_MIN_STACK_SIZE
	.align		4
.L_439:
        /*09a8*/ 	.byte	0x04, 0x12
        /*09aa*/ 	.short	(.L_441 - .L_440)
	.align		4
.L_440:
        /*09ac*/ 	.word	index@(_Z23gemm_half_q_half_kernelILi3ELi20ELb1ELb1ELi64EEvPK6__halfPKjS4_S2_PS0_iiiiPKtS7_iiiiiibS2_i)
        /*09b0*/ 	.word	0x00000010


	//----- nvinfo : EIATTR_MIN_STACK_SIZE
	.align		4
.L_441:
        /*09b4*/ 	.byte	0x04, 0x12
        /*09b6*/ 	.short	(.L_443 - .L_442)
	.align		4
.L_442:
        /*09b8*/ 	.word	index@(_Z23gemm_half_q_half_kernelILi3ELi38ELb1ELb1ELi64EEvPK6__halfPKjS4_S2_PS0_iiiiPKtS7_iiiiiibS2_i)
        /*09bc*/ 	.word	0x00000010


	//----- nvinfo : EIATTR_MIN_STACK_SIZE
	.align		4
.L_443:
        /*09c0*/ 	.byte	0x04, 0x12
        /*09c2*/ 	.short	(.L_445 - .L_444)
	.align		4
.L_444:
        /*09c4*/ 	.word	index@(_Z23gemm_half_q_half_kernelILi3ELi128ELb1ELb1ELi64EEvPK6__halfPKjS4_S2_PS0_iiiiPKtS7_iiiiiibS2_i)
        /*09c8*/ 	.word	0x00000010


	//----- nvinfo : EIATTR_MIN_STACK_SIZE
	.align		4
.L_445:
        /*09cc*/ 	.byte	0x04, 0x12
        /*09ce*/ 	.short	(.L_447 - .L_446)
	.align		4
.L_446:
        /*09d0*/ 	.word	index@(_Z23gemm_half_q_half_kernelILi3ELi190ELb1ELb1ELi32EEvPK6__halfPKjS4_S2_PS0_iiiiPKtS7_iiiiiibS2_i)
        /*09d4*/ 	.word	0x00000000


	//----- nvinfo : EIATTR_MIN_STACK_SIZE
	.align		4
.L_447:
        /*09d8*/ 	.byte	0x04, 0x12
        /*09da*/ 	.short	(.L_449 - .L_448)
	.align		4
.L_448:
        /*09dc*/ 	.word	index@(_Z23gemm_half_q_half_kernelILi3ELi160ELb1ELb1ELi32EEvPK6__halfPKjS4_S2_PS0_iiiiPKtS7_iiiiiibS2_i)
        /*09e0*/ 	.word	0x00000000


	//----- nvinfo : EIATTR_MIN_STACK_SIZE
	.align		4
.L_449:
        /*09e4*/ 	.byte	0x04, 0x12
        /*09e6*/ 	.short	(.L_451 - .L_450)
	.align		4
.L_450:
        /*09e8*/ 	.word	index@(_Z23gemm_half_q_half_kernelILi3ELi40ELb1ELb1ELi32EEvPK6__halfPKjS4_S2_PS0_iiiiPKtS7_iiiiiibS2_i)
        /*09ec*/ 	.word	0x00000000


	//----- nvinfo : EIATTR_MIN_STACK_SIZE
	.align		4
.L_451:
        /*09f0*/ 	.byte	0x04, 0x12
        /*09f2*/ 	.short	(.L_453 - .L_452)
	.align		4
.L_452:
        /*09f4*/ 	.word	index@(_Z23gemm_half_q_half_kernelILi3ELi10ELb1ELb1ELi32EEvPK6__halfPKjS4_S2_PS0_iiiiPKtS7_iiiiiibS2_i)
        /*09f8*/ 	.word	0x00000000


	//----- nvinfo : EIATTR_MIN_STACK_SIZE
	.align		4
.L_453:
        /*09fc*/ 	.byte	0x04, 0x12
        /*09fe*/ 	.short	(.L_455 - .L_454)
	.align		4
.L_454:
        /*0a00*/ 	.word	index@(_Z23gemm_half_q_half_kernelILi3ELi172ELb1ELb1ELi32EEvPK6__halfPKjS4_S2_PS0_iiiiPKtS7_iiiiiibS2_i)
        /*0a04*/ 	.word	0x00000000


	//----- nvinfo : EIATTR_MIN_STACK_SIZE
	.align		4
.L_455:
        /*0a08*/ 	.byte	0x04, 0x12
        /*0a0a*/ 	.short	(.L_457 - .L_456)
	.align		4
.L_456:
        /*0a0c*/ 	.word	index@(_Z23gemm_half_q_half_kernelILi3ELi176ELb1ELb1ELi32EEvPK6__halfPKjS4_S2_PS0_iiiiPKtS7_iiiiiibS2_i)
        /*0a10*/ 	.word	0x00000000


	//----- nvinfo : EIATTR_MIN_STACK_SIZE
	.align		4
.L_457:
        /*0a14*/ 	.byte	0x04, 0x12
        /*0a16*/ 	.short	(.L_459 - .L_458)
	.align		4
.L_458:
        /*0a18*/ 	.word	index@(_Z23gemm_half_q_half_kernelILi3ELi152ELb1ELb1ELi32EEvPK6__halfPKjS4_S2_PS0_iiiiPKtS7_iiiiiibS2_i)
        /*0a1c*/ 	.word	0x00000000


	//----- nvinfo : EIATTR_MIN_STACK_SIZE
	.align		4
.L_459:
        /*0a20*/ 	.byte	0x04, 0x12
        /*0a22*/ 	.short	(.L_461 - .L_460)
	.align		4
.L_460:
        /*0a24*/ 	.word	index@(_Z23gemm_half_q_half_kernelILi3ELi140ELb1ELb1ELi32EEvPK6__halfPKjS4_S2_PS0_iiiiPKtS7_iiiiiibS2_i)
        /*0a28*/ 	.word	0x00000000


	//----- nvinfo : EIATTR_MIN_STACK_SIZE
	.align		4
.L_461:
        /*0a2c*/ 	.byte	0x04, 0x12
        /*0a2e*/ 	.short	(.L_463 - .L_462)
	.align		4
.L_462:
        /*0a30*/ 	.word	index@(_Z23gemm_half_q_half_kernelILi3ELi20ELb1ELb1ELi32EEvPK6__halfPKjS4_S2_PS0_iiiiPKtS7_iiiiiibS2_i)
        /*0a34*/ 	.word	0x00000000


	//----- nvinfo : EIATTR_MIN_STACK_SIZE
	.align		4
.L_463:
        /*0a38*/ 	.byte	0x04, 0x12
        /*0a3a*/ 	.short	(.L_465 - .L_464)
	.align		4
.L_464:
        /*0a3c*/ 	.word	index@(_Z23gemm_half_q_half_kernelILi3ELi38ELb1ELb1ELi32EEvPK6__halfPKjS4_S2_PS0_iiiiPKtS7_iiiiiibS2_i)
        /*0a40*/ 	.word	0x00000000


	//----- nvinfo : EIATTR_MIN_STACK_SIZE
	.align		4
.L_465:
        /*0a44*/ 	.byte	0x04, 0x12
        /*0a46*/ 	.short	(.L_467 - .L_466)
	.align		4
.L_466:
        /*0a48*/ 	.word	index@(_Z23gemm_half_q_half_kernelILi3ELi128ELb1ELb1ELi32EEvPK6__halfPKjS4_S2_PS0_iiiiPKtS7_iiiiiibS2_i)
        /*0a4c*/ 	.word	0x00000000


	//----- nvinfo : EIATTR_MIN_STACK_SIZE
	.align		4
.L_467:
        /*0a50*/ 	.byte	0x04, 0x12
        /*0a52*/ 	.short	(.L_469 - .L_468)
	.align		4
.L_468:
        /*0a54*/ 	.word	index@(_Z23gemm_half_q_half_kernelILi2ELi190ELb1ELb1ELi64EEvPK6__halfPKjS4_S2_PS0_iiiiPKtS7_iiiiiibS2_i)
        /*0a58*/ 	.word	0x00000010


	//----- nvinfo : EIATTR_MIN_STACK_SIZE
	.align		4
.L_469:
        /*0a5c*/ 	.byte	0x04, 0x12
        /*0a5e*/ 	.short	(.L_471 - .L_470)
	.align		4
.L_470:
        /*0a60*/ 	.word	index@(_Z23gemm_half_q_half_kernelILi2ELi160ELb1ELb1ELi64EEvPK6__halfPKjS4_S2_PS0_iiiiPKtS7_iiiiiibS2_i)
        /*0a64*/ 	.word	0x00000010


	//----- nvinfo : EIATTR_MIN_STACK_SIZE
	.align		4
.L_471:
        /*0a68*/ 	.byte	0x04, 0x12
        /*0a6a*/ 	.short	(.L_473 - .L_472)
	.align		4
.L_472:
        /*0a6c*/ 	.word	index@(_Z23gemm_half_q_half_kernelILi2ELi40ELb1ELb1ELi64EEvPK6__halfPKjS4_S2_PS0_iiiiPKtS7_iiiiiibS2_i)
        /*0a70*/ 	.word	0x00000010


	//----- nvinfo : EIATTR_MIN_STACK_SIZE
	.align		4
.L_473:
        /*0a74*/ 	.byte	0x04, 0x12
        /*0a76*/ 	.short	(.L_475 - .L_474)
	.align		4
.L_474:
        /*0a78*/ 	.word	index@(_Z23gemm_half_q_half_kernelILi2ELi10ELb1ELb1ELi64EEvPK6__halfPKjS4_S2_PS0_iiiiPKtS7_iiiiiibS2_i)
        /*0a7c*/ 	.word	0x00000010


	//----- nvinfo : EIATTR_MIN_STACK_SIZE
	.align		4
.L_475:
        /*0a80*/ 	.byte	0x04, 0x12
        /*0a82*/ 	.short	(.L_477 - .L_476)
	.align		4
.L_476:
        /*0a84*/ 	.word	index@(_Z23gemm_half_q_half_kernelILi2ELi172ELb1ELb1ELi64EEvPK6__halfPKjS4_S2_PS0_iiiiPKtS7_iiiiiibS2_i)
        /*0a88*/ 	.word	0x00000010


	//----- nvinfo : EIATTR_MIN_STACK_SIZE
	.align		4
.L_477:
        /*0a8c*/ 	.byte	0x04, 0x12
        /*0a8e*/ 	.short	(.L_479 - .L_478)
	.align		4
.L_478:
        /*0a90*/ 	.word	index@(_Z23gemm_half_q_half_kernelILi2ELi176ELb1ELb1ELi64EEvPK6__halfPKjS4_S2_PS0_iiiiPKtS7_iiiiiibS2_i)
        /*0a94*/ 	.word	0x00000010


	//----- nvinfo : EIATTR_MIN_STACK_SIZE
	.align		4
.L_479:
        /*0a98*/ 	.byte	0x04, 0x12
        /*0a9a*/ 	.short	(.L_481 - .L_480)
	.align		4
.L_480:
        /*0a9c*/ 	.word	index@(_Z23gemm_half_q_half_kernelILi2ELi152ELb1ELb1ELi64EEvPK6__halfPKjS4_S2_PS0_iiiiPKtS7_iiiiiibS2_i)
        /*0aa0*/ 	.word	0x00000010


	//----- nvinfo : EIATTR_MIN_STACK_SIZE
	.align		4
.L_481:
        /*0aa4*/ 	.byte	0x04, 0x12
        /*0aa6*/ 	.short	(.L_483 - .L_482)
	.align		4
.L_482:
        /*0aa8*/ 	.word	index@(_Z23gemm_half_q_half_kernelILi2ELi140ELb1ELb1ELi64EEvPK6__halfPKjS4_S2_PS0_iiiiPKtS7_iiiiiibS2_i)
        /*0aac*/ 	.word	0x00000010


	//----- nvinfo : EIATTR_MIN_STACK_SIZE
	.align		4
.L_483:
        /*0ab0*/ 	.byte	0x04, 0x12
        /*0ab2*/ 	.short	(.L_485 - .L_484)
	.align		4
.L_484:
        /*0ab4*/ 	.word	index@(_Z23gemm_half_q_half_kernelILi2ELi20ELb1ELb1ELi64EEvPK6__halfPKjS4_S2_PS0_iiiiPKtS7_iiiiiibS2_i)
        /*0ab8*/ 	.word	0x00000010


	//----- nvinfo : EIATTR_MIN_STACK_SIZE
	.align		4
.L_485:
        /*0abc*/ 	.byte	0x04, 0x12
        /*0abe*/ 	.short	(.L_487 - .L_486)
	.align		4
.L_486:
        /*0ac0*/ 	.word	index@(_Z23gemm_half_q_half_kernelILi2ELi38ELb1ELb1ELi64EEvPK6__halfPKjS4_S2_PS0_iiiiPKtS7_iiiiiibS2_i)
        /*0ac4*/ 	.word	0x00000010


	//----- nvinfo : EIATTR_MIN_STACK_SIZE
	.align		4
.L_487:
        /*0ac8*/ 	.byte	0x04, 0x12
        /*0aca*/ 	.short	(.L_489 - .L_488)
	.align		4
.L_488:
        /*0acc*/ 	.word	index@(_Z23gemm_half_q_half_kernelILi2ELi128ELb1ELb1ELi64EEvPK6__halfPKjS4_S2_PS0_iiiiPKtS7_iiiiiibS2_i)
        /*0ad0*/ 	.word	0x00000010


	//----- nvinfo : EIATTR_MIN_STACK_SIZE
	.align		4
.L_489:
        /*0ad4*/ 	.byte	0x04, 0x12
        /*0ad6*/ 	.short	(.L_491 - .L_490)
	.align		4
.L_490:
        /*0ad8*/ 	.word	index@(_Z23gemm_half_q_half_kernelILi2ELi190ELb1ELb1ELi32EEvPK6__halfPKjS4_S2_PS0_iiiiPKtS7_iiiiiibS2_i)
        /*0adc*/ 	.word	0x00000000


	//----- nvinfo : EIATTR_MIN_STACK_SIZE
	.align		4
.L_491:
        /*0ae0*/ 	.byte	0x04, 0x12
        /*0ae2*/ 	.short	(.L_493 - .L_492)
	.align		4
.L_492:
        /*0ae4*/ 	.word	index@(_Z23gemm_half_q_half_kernelILi2ELi160ELb1ELb1ELi32EEvPK6__halfPKjS4_S2_PS0_iiiiPKtS7_iiiiiibS2_i)
        /*0ae8*/ 	.word	0x00000000


	//----- nvinfo : EIATTR_MIN_STACK_SIZE
	.align		4
.L_493:
        /*0aec*/ 	.byte	0x04, 0x12
        /*0aee*/ 	.short	(.L_495 - .L_494)
	.align		4
.L_494:
        /*0af0*/ 	.word	index@(_Z23gemm_half_q_half_kernelILi2ELi40ELb1ELb1ELi32EEvPK6__halfPKjS4_S2_PS0_iiiiPKtS7_iiiiiibS2_i)
        /*0af4*/ 	.word	0x00000000


	//----- nvinfo : EIATTR_MIN_STACK_SIZE
	.align		4
.L_495:
        /*0af8*/ 	.byte	0x04, 0x12
        /*0afa*/ 	.short	(.L_497 - .L_496)
	.align		4
.L_496:
        /*0afc*/ 	.word	index@(_Z23gemm_half_q_half_kernelILi2ELi10ELb1ELb1ELi32EEvPK6__halfPKjS4_S2_PS0_iiiiPKtS7_iiiiiibS2_i)
        /*0b00*/ 	.word	0x00000000


	//----- nvinfo : EIATTR_MIN_STACK_SIZE
	.align		4
.L_497:
        /*0b04*/ 	.byte	0x04, 0x12
        /*0b06*/ 	.short	(.L_499 - .L_498)
	.align		4
.L_498:
        /*0b08*/ 	.word	index@(_Z23gemm_half_q_half_kernelILi2ELi172ELb1ELb1ELi32EEvPK6__halfPKjS4_S2_PS0_iiiiPKtS7_iiiiiibS2_i)
        /*0b0c*/ 	.word	0x00000000


	//----- nvinfo : EIATTR_MIN_STACK_SIZE
	.align		4
.L_499:
        /*0b10*/ 	.byte	0x04, 0x12
        /*0b12*/ 	.short	(.L_501 - .L_500)
	.align		4
.L_500:
        /*0b14*/ 	.word	index@(_Z23gemm_half_q_half_kernelILi2ELi176ELb1ELb1ELi32EEvPK6__halfPKjS4_S2_PS0_iiiiPKtS7_iiiiiibS2_i)
        /*0b18*/ 	.word	0x00000000


	//----- nvinfo : EIATTR_MIN_STACK_SIZE
	.align		4
.L_501:
        /*0b1c*/ 	.byte	0x04, 0x12
        /*0b1e*/ 	.short	(.L_503 - .L_502)
	.align		4
.L_502:
        /*0b20*/ 	.word	index@(_Z23gemm_half_q_half_kernelILi2ELi152ELb1ELb1ELi32EEvPK6__halfPKjS4_S2_PS0_iiiiPKtS7_iiiiiibS2_i)
        /*0b24*/ 	.word	0x00000000


	//----- nvinfo : EIATTR_MIN_STACK_SIZE
	.align		4
.L_503:
        /*0b28*/ 	.byte	0x04, 0x12
        /*0b2a*/ 	.short	(.L_505 - .L_504)
	.align		4
.L_504:
        /*0b2c*/ 	.word	index@(_Z23gemm_half_q_half_kernelILi2ELi140ELb1ELb1ELi32EEvPK6__halfPKjS4_S2_PS0_iiiiPKtS7_iiiiiibS2_i)
        /*0b30*/ 	.word	0x00000000


	//----- nvinfo : EIATTR_MIN_STACK_SIZE
	.align		4
.L_505:
        /*0b34*/ 	.byte	0x04, 0x12
        /*0b36*/ 	.short	(.L_507 - .L_506)
	.align		4
.L_506:
        /*0b38*/ 	.word	index@(_Z23gemm_half_q_half_kernelILi2ELi20ELb1ELb1ELi32EEvPK6__halfPKjS4_S2_PS0_iiiiPKtS7_iiiiiibS2_i)
        /*0b3c*/ 	.word	0x00000000


	//----- nvinfo : EIATTR_MIN_STACK_SIZE
	.align		4
.L_507:
        /*0b40*/ 	.byte	0x04, 0x12
        /*0b42*/ 	.short	(.L_509 - .L_508)
	.align		4
.L_508:
        /*0b44*/ 	.word	index@(_Z23gemm_half_q_half_kernelILi2ELi38ELb1ELb1ELi32EEvPK6__halfPKjS4_S2_PS0_iiiiPKtS7_iiiiiibS2_i)
        /*0b48*/ 	.word	0x00000000


	//----- nvinfo : EIATTR_MIN_STACK_SIZE
	.align		4
.L_509:
        /*0b4c*/ 	.byte	0x04, 0x12
        /*0b4e*/ 	.short	(.L_511 - .L_510)
	.align		4
.L_510:
        /*0b50*/ 	.word	index@(_Z23gemm_half_q_half_kernelILi2ELi128ELb1ELb1ELi32EEvPK6__halfPKjS4_S2_PS0_iiiiPKtS7_iiiiiibS2_i)
        /*0b54*/ 	.word	0x00000000


	//----- nvinfo : EIATTR_MIN_STACK_SIZE
	.align		4
.L_511:
        /*0b58*/ 	.byte	0x04, 0x12
        /*0b5a*/ 	.short	(.L_513 - .L_512)
	.align		4
.L_512:
        /*0b5c*/ 	.word	index@(_Z23gemm_half_q_half_kernelILi1ELi190ELb1ELb1ELi64EEvPK6__halfPKjS4_S2_PS0_iiiiPKtS7_iiiiiibS2_i)
        /*0b60*/ 	.word	0x00000010


	//----- nvinfo : EIATTR_MIN_STACK_SIZE
	.align		4
.L_513:
        /*0b64*/ 	.byte	0x04, 0x12
        /*0b66*/ 	.short	(.L_515 - .L_514)
	.align		4
.L_514:
        /*0b68*/ 	.word	index@(_Z23gemm_half_q_half_kernelILi1ELi160ELb1ELb1ELi64EEvPK6__halfPKjS4_S2_PS0_iiiiPKtS7_iiiiiibS2_i)
        /*0b6c*/ 	.word	0x00000010


	//----- nvinfo : EIATTR_MIN_STACK_SIZE
	.align		4
.L_515:
        /*0b70*/ 	.byte	0x04, 0x12
        /*0b72*/ 	.short	(.L_517 - .L_516)
	.align		4
.L_516:
        /*0b74*/ 	.word	index@(_Z23gemm_half_q_half_kernelILi1ELi40ELb1ELb1ELi64EEvPK6__halfPKjS4_S2_PS0_iiiiPKtS7_iiiiiibS2_i)
        /*0b78*/ 	.word	0x00000010


	//----- nvinfo : EIATTR_MIN_STACK_SIZE
	.align		4
.L_517:
        /*0b7c*/ 	.byte	0x04, 0x12
        /*0b7e*/ 	.short	(.L_519 - .L_518)
	.align		4
.L_518:
        /*0b80*/ 	.word	index@(_Z23gemm_half_q_half_kernelILi1ELi10ELb1ELb1ELi64EEvPK6__halfPKjS4_S2_PS0_iiiiPKtS7_iiiiiibS2_i)
        /*0b84*/ 	.word	0x00000010


	//----- nvinfo : EIATTR_MIN_STACK_SIZE
	.align		4
.L_519:
        /*0b88*/ 	.byte	0x04, 0x12
        /*0b8a*/ 	.short	(.L_521 - .L_520)
	.align		4
.L_520:
        /*0b8c*/ 	.word	index@(_Z23gemm_half_q_half_kernelILi1ELi172ELb1ELb1ELi64EEvPK6__halfPKjS4_S2_PS0_iiiiPKtS7_iiiiiibS2_i)
        /*0b90*/ 	.word	0x00000010


	//----- nvinfo : EIATTR_MIN_STACK_SIZE
	.align		4
.L_521:
        /*0b94*/ 	.byte	0x04, 0x12
        /*0b96*/ 	.short	(.L_523 - .L_522)
	.align		4
.L_522:
        /*0b98*/ 	.word	index@(_Z23gemm_half_q_half_kernelILi1ELi176ELb1ELb1ELi64EEvPK6__halfPKjS4_S2_PS0_iiiiPKtS7_iiiiiibS2_i)
        /*0b9c*/ 	.word	0x00000010


	//----- nvinfo : EIATTR_MIN_STACK_SIZE
	.align		4
.L_523:
        /*0ba0*/ 	.byte	0x04, 0x12
        /*0ba2*/ 	.short	(.L_525 - .L_524)
	.align		4
.L_524:
        /*0ba4*/ 	.word	index@(_Z23gemm_half_q_half_kernelILi1ELi152ELb1ELb1ELi64EEvPK6__halfPKjS4_S2_PS0_iiiiPKtS7_iiiiiibS2_i)
        /*0ba8*/ 	.word	0x00000010


	//----- nvinfo : EIATTR_MIN_STACK_SIZE
	.align		4
.L_525:
        /*0bac*/ 	.byte	0x04, 0x12
        /*0bae*/ 	.short	(.L_527 - .L_526)
	.align		4
.L_526:
        /*0bb0*/ 	.word	index@(_Z23gemm_half_q_half_kernelILi1ELi140ELb1ELb1ELi64EEvPK6__halfPKjS4_S2_PS0_iiiiPKtS7_iiiiiibS2_i)
        /*0bb4*/ 	.word	0x00000010


	//----- nvinfo : EIATTR_MIN_STACK_SIZE
	.align		4
.L_527:
        /*0bb8*/ 	.byte	0x04, 0x12
        /*0bba*/ 	.short	(.L_529 - .L_528)
	.align		4
.L_528:
        /*0bbc*/ 	.word	index@(_Z23gemm_half_q_half_kernelILi1ELi20ELb1ELb1ELi64EEvPK6__halfPKjS4_S2_PS0_iiiiPKtS7_iiiiiibS2_i)
        /*0bc0*/ 	.word	0x00000010


	//----- nvinfo : EIATTR_MIN_STACK_SIZE
	.align		4
.L_529:
        /*0bc4*/ 	.byte	0x04, 0x12
        /*0bc6*/ 	.short	(.L_531 - .L_530)
	.align		4
.L_530:
        /*0bc8*/ 	.word	index@(_Z23gemm_half_q_half_kernelILi1ELi38ELb1ELb1ELi64EEvPK6__halfPKjS4_S2_PS0_iiiiPKtS7_iiiiiibS2_i)
        /*0bcc*/ 	.word	0x00000010


	//----- nvinfo : EIATTR_MIN_STACK_SIZE
	.align		4
.L_531:
        /*0bd0*/ 	.byte	0x04, 0x12
        /*0bd2*/ 	.short	(.L_533 - .L_532)
	.align		4
.L_532:
        /*0bd4*/ 	.word	index@(_Z23gemm_half_q_half_kernelILi1ELi128ELb1ELb1ELi64EEvPK6__halfPKjS4_S2_PS0_iiiiPKtS7_iiiiiibS2_i)
        /*0bd8*/ 	.word	0x00000010


	//----- nvinfo : EIATTR_MIN_STACK_SIZE
	.align		4
.L_533:
        /*0bdc*/ 	.byte	0x04, 0x12
        /*0bde*/ 	.short	(.L_535 - .L_534)
	.align		4
.L_534:
        /*0be0*/ 	.word	index@(_Z23gemm_half_q_half_kernelILi1ELi190ELb1ELb1ELi32EEvPK6__halfPKjS4_S2_PS0_iiiiPKtS7_iiiiiibS2_i)
        /*0be4*/ 	.word	0x00000000


	//----- nvinfo : EIATTR_MIN_STACK_SIZE
	.align		4
.L_535:
        /*0be8*/ 	.byte	0x04, 0x12
        /*0bea*/ 	.short	(.L_537 - .L_536)
	.align		4
.L_536:
        /*0bec*/ 	.word	index@(_Z23gemm_half_q_half_kernelILi1ELi160ELb1ELb1ELi32EEvPK6__halfPKjS4_S2_PS0_iiiiPKtS7_iiiiiibS2_i)
        /*0bf0*/ 	.word	0x00000000


	//----- nvinfo : EIATTR_MIN_STACK_SIZE
	.align		4
.L_537:
        /*0bf4*/ 	.byte	0x04, 0x12
        /*0bf6*/ 	.short	(.L_539 - .L_538)
	.align		4
.L_538:
        /*0bf8*/ 	.word	index@(_Z23gemm_half_q_half_kernelILi1ELi40ELb1ELb1ELi32EEvPK6__halfPKjS4_S2_PS0_iiiiPKtS7_iiiiiibS2_i)
        /*0bfc*/ 	.word	0x00000000


	//----- nvinfo : EIATTR_MIN_STACK_SIZE
	.align		4
.L_539:
        /*0c00*/ 	.byte	0x04, 0x12
        /*0c02*/ 	.short	(.L_541 - .L_540)
	.align		4
.L_540:
        /*0c04*/ 	.word	index@(_Z23gemm_half_q_half_kernelILi1ELi10ELb1ELb1ELi32EEvPK6__halfPKjS4_S2_PS0_iiiiPKtS7_iiiiiibS2_i)
        /*0c08*/ 	.word	0x00000000


	//----- nvinfo : EIATTR_MIN_STACK_SIZE
	.align		4
.L_541:
        /*0c0c*/ 	.byte	0x04, 0x12
        /*0c0e*/ 	.short	(.L_543 - .L_542)
	.align		4
.L_542:
        /*0c10*/ 	.word	index@(_Z23gemm_half_q_half_kernelILi1ELi172ELb1ELb1ELi32EEvPK6__halfPKjS4_S2_PS0_iiiiPKtS7_iiiiiibS2_i)
        /*0c14*/ 	.word	0x00000000


	//----- nvinfo : EIATTR_MIN_STACK_SIZE
	.align		4
.L_543:
        /*0c18*/ 	.byte	0x04, 0x12
        /*0c1a*/ 	.short	(.L_545 - .L_544)
	.align		4
.L_544:
        /*0c1c*/ 	.word	index@(_Z23gemm_half_q_half_kernelILi1ELi176ELb1ELb1ELi32EEvPK6__halfPKjS4_S2_PS0_iiiiPKtS7_iiiiiibS2_i)
        /*0c20*/ 	.word	0x00000000


	//----- nvinfo : EIATTR_MIN_STACK_SIZE
	.align		4
.L_545:
        /*0c24*/ 	.byte	0x04, 0x12
        /*0c26*/ 	.short	(.L_547 - .L_546)
	.align		4
.L_546:
        /*0c28*/ 	.word	index@(_Z23gemm_half_q_half_kernelILi1ELi152ELb1ELb1ELi32EEvPK6__halfPKjS4_S2_PS0_iiiiPKtS7_iiiiiibS2_i)
        /*0c2c*/ 	.word	0x00000000


	//----- nvinfo : EIATTR_MIN_STACK_SIZE
	.align		4
.L_547:
        /*0c30*/ 	.byte	0x04, 0x12
        /*0c32*/ 	.short	(.L_549 - .L_548)
	.align		4
.L_548:
        /*0c34*/ 	.word	index@(_Z23gemm_half_q_half_kernelILi1ELi140ELb1ELb1ELi32EEvPK6__halfPKjS4_S2_PS0_iiiiPKtS7_iiiiiibS2_i)
        /*0c38*/ 	.word	0x00000000


	//----- nvinfo : EIATTR_MIN_STACK_SIZE
	.align		4
.L_549:
        /*0c3c*/ 	.byte	0x04, 0x12
        /*0c3e*/ 	.short	(.L_551 - .L_550)
	.align		4
.L_550:
        /*0c40*/ 	.word	index@(_Z23gemm_half_q_half_kernelILi1ELi20ELb1ELb1ELi32EEvPK6__halfPKjS4_S2_PS0_iiiiPKtS7_iiiiiibS2_i)
        /*0c44*/ 	.word	0x00000000


	//----- nvinfo : EIATTR_MIN_STACK_SIZE
	.align		4
.L_551:
        /*0c48*/ 	.byte	0x04, 0x12
        /*0c4a*/ 	.short	(.L_553 - .L_552)
	.align		4
.L_552:
        /*0c4c*/ 	.word	index@(_Z23gemm_half_q_half_kernelILi1ELi38ELb1ELb1ELi32EEvPK6__halfPKjS4_S2_PS0_iiiiPKtS7_iiiiiibS2_i)
        /*0c50*/ 	.word	0x00000000


	//----- nvinfo : EIATTR_MIN_STACK_SIZE
	.align		4
.L_553:
        /*0c54*/ 	.byte	0x04, 0x12
        /*0c56*/ 	.short	(.L_555 - .L_554)
	.align		4
.L_554:
        /*0c58*/ 	.word	index@(_Z23gemm_half_q_half_kernelILi1ELi128ELb1ELb1ELi32EEvPK6__halfPKjS4_S2_PS0_iiiiPKtS7_iiiiiibS2_i)
        /*0c5c*/ 	.word	0x00000000
.L_555:


//--------------------- .nv.compat                --------------------------
	.section	.nv.compat,"",@"SHT_CUDA_COMPAT_INFO"
	.align	4
        /*0000*/ 	.byte	0x02, 0x09, 0x01, 0x00, 0x02, 0x02, 0x01, 0x00, 0x02, 0x05, 0x05, 0x00, 0x03, 0x07, 0x01, 0x01
        /*0010*/ 	.byte	0x02, 0x03, 0x00, 0x00, 0x02, 0x06, 0x01, 0x00, 0x04, 0x0b, 0x08, 0x00, 0x00, 0x00, 0x00, 0x00
        /*0020*/ 	.byte	0x00, 0x00, 0x00, 0x00


//--------------------- .nv.info._Z23gemm_half_q_half_kernelILi4ELi190ELb1ELb1ELi64EEvPK6__halfPKjS4_S2_PS0_iiiiPKtS7_iiiiiibS2_i --------------------------
	.section	.nv.info._Z23gemm_half_q_half_kernelILi4ELi190ELb1ELb1ELi64EEvPK6__halfPKjS4_S2_PS0_iiiiPKtS7_iiiiiibS2_i,"",@"SHT_CUDA_INFO"
	.sectionflags	@""
	.align	4


	//----- nvinfo : EIATTR_CUDA_API_VERSION
	.align		4
        /*0000*/ 	.byte	0x04, 0x37
        /*0002*/ 	.short	(.L_557 - .L_556)
.L_556:
        /*0004*/ 	.word	0x00000082


	//----- nvinfo : EIATTR_KPARAM_INFO
	.align		4
.L_557:
        /*0008*/ 	.byte	0x04, 0x17
        /*000a*/ 	.short	(.L_559 - .L_558)
.L_558:
        /*000c*/ 	.word	0x00000000
        /*0010*/ 	.short	0x0013
        /*0012*/ 	.short	0x0070
        /*0014*/ 	.byte	0x00, 0xf0, 0x11, 0x00


	//----- nvinfo : EIATTR_KPARAM_INFO
	.align		4
.L_559:
        /*0018*/ 	.byte	0x04, 0x17
        /*001a*/ 	.short	(.L_561 - .L_560)
.L_560:
        /*001c*/ 	.word	0x00000000
        /*0020*/ 	.short	0x0012
        /*0022*/ 	.short	0x0068
        /*0024*/ 	.byte	0x00, 0xf5, 0x21, 0x00


	//----- nvinfo : EIATTR_KPARAM_INFO
	.align		4
.L_561:
        /*0028*/ 	.byte	0x04, 0x17
        /*002a*/ 	.short	(.L_563 - .L_562)
.L_562:
        /*002c*/ 	.word	0x00000000
        /*0030*/ 	.short	0x0011
        /*0032*/ 	.short	0x0060
        /*0034*/ 	.byte	0x00, 0xf0, 0x05, 0x00


	//----- nvinfo : EIATTR_KPARAM_INFO
	.align		4
.L_563:
        /*0038*/ 	.byte	0x04, 0x17
        /*003a*/ 	.short	(.L_565 - .L_564)
.L_564:
        /*003c*/ 	.word	0x00000000
        /*0040*/ 	.short	0x0010
        /*0042*/ 	.short	0x005c
        /*0044*/ 	.byte	0x00, 0xf0, 0x11, 0x00


	//----- nvinfo : EIATTR_KPARAM_INFO
	.align		4
.L_565:
        /*0048*/ 	.byte	0x04, 0x17
        /*004a*/ 	.short	(.L_567 - .L_566)
.L_566:
        /*004c*/ 	.word	0x00000000
        /*0050*/ 	.short	0x000f
        /*0052*/ 	.short	0x0058
        /*0054*/ 	.byte	0x00, 0xf0, 0x11, 0x00


	//----- nvinfo : EIATTR_KPARAM_INFO
	.align		4
.L_567:
        /*0058*/ 	.byte	0x04, 0x17
        /*005a*/ 	.short	(.L_569 - .L_568)
.L_568:
        /*005c*/ 	.word	0x00000000
        /*0060*/ 	.short	0x000e
        /*0062*/ 	.short	0x0054
        /*0064*/ 	.byte	0x00, 0xf0, 0x11, 0x00


	//----- nvinfo : EIATTR_KPARAM_INFO
	.align		4
.L_569:
        /*0068*/ 	.byte	0x04, 0x17
        /*006a*/ 	.short	(.L_571 - .L_570)
.L_570:
        /*006c*/ 	.word	0x00000000
        /*0070*/ 	.short	0x000d
        /*0072*/ 	.short	0x0050
        /*0074*/ 	.byte	0x00, 0xf0, 0x11, 0x00


	//----- nvinfo : EIATTR_KPARAM_INFO
	.align		4
.L_571:
        /*0078*/ 	.byte	0x04, 0x17
        /*007a*/ 	.short	(.L_573 - .L_572)
.L_572:
        /*007c*/ 	.word	0x00000000
        /*0080*/ 	.short	0x000c
        /*0082*/ 	.short	0x004c
        /*0084*/ 	.byte	0x00, 0xf0, 0x11, 0x00


	//----- nvinfo : EIATTR_KPARAM_INFO
	.align		4
.L_573:
        /*0088*/ 	.byte	0x04, 0x17
        /*008a*/ 	.short	(.L_575 - .L_574)
.L_574:
        /*008c*/ 	.word	0x00000000
        /*0090*/ 	.short	0x000b
        /*0092*/ 	.short	0x0048
        /*0094*/ 	.byte	0x00, 0xf0, 0x11, 0x00


	//----- nvinfo : EIATTR_KPARAM_INFO
	.align		4
.L_575:
        /*0098*/ 	.byte	0x04, 0x17
        /*009a*/ 	.short	(.L_577 - .L_576)
.L_576:
        /*009c*/ 	.word	0x00000000
        /*00a0*/ 	.short	0x000a
        /*00a2*/ 	.short	0x0040
        /*00a4*/ 	.byte	0x00, 0xf5, 0x21, 0x00


	//----- nvinfo : EIATTR_KPARAM_INFO
	.align		4
.L_577:
        /*00a8*/ 	.byte	0x04, 0x17
        /*00aa*/ 	.short	(.L_579 - .L_578)
.L_578:
        /*00ac*/ 	.word	0x00000000
        /*00b0*/ 	.short	0x0009
        /*00b2*/ 	.short	0x0038
        /*00b4*/ 	.byte	0x00, 0xf5, 0x21, 0x00


	//----- nvinfo : EIATTR_KPARAM_INFO
	.align		4
.L_579:
        /*00b8*/ 	.byte	0x04, 0x17
        /*00ba*/ 	.short	(.L_581 - .L_580)
.L_580:
        /*00bc*/ 	.word	0x00000000
        /*00c0*/ 	.short	0x0008
        /*00c2*/ 	.short	0x0034
        /*00c4*/ 	.byte	0x00, 0xf0, 0x11, 0x00


	//----- nvinfo : EIATTR_KPARAM_INFO
	.align		4
.L_581:
        /*00c8*/ 	.byte	0x04, 0x17
        /*00ca*/ 	.short	(.L_583 - .L_582)
.L_582:
        /*00cc*/ 	.word	0x00000000
        /*00d0*/ 	.short	0x0007
        /*00d2*/ 	.short	0x0030
        /*00d4*/ 	.byte	0x00, 0xf0, 0x11, 0x00


	//----- nvinfo : EIATTR_KPARAM_INFO
	.align		4
.L_583:
        /*00d8*/ 	.byte	0x04, 0x17
        /*00da*/ 	.short	(.L_585 - .L_584)
.L_584:
        /*00dc*/ 	.word	0x00000000
        /*00e0*/ 	.short	0x0006
        /*00e2*/ 	.short	0x002c
        /*00e4*/ 	.byte	0x00, 0xf0, 0x11, 0x00


	//----- nvinfo : EIATTR_KPARAM_INFO
	.align		4
.L_585:
        /*00e8*/ 	.byte	0x04, 0x17
        /*00ea*/ 	.short	(.L_587 - .L_586)
.L_586:
        /*00ec*/ 	.word	0x00000000
        /*00f0*/ 	.short	0x0005
        /*00f2*/ 	.short	0x0028
        /*00f4*/ 	.byte	0x00, 0xf0, 0x11, 0x00


	//----- nvinfo : EIATTR_KPARAM_INFO
	.align		4
.L_587:
        /*00f8*/ 	.byte	0x04, 0x17
        /*00fa*/ 	.short	(.L_589 - .L_588)
.L_588:
        /*00fc*/ 	.word	0x00000000
        /*0100*/ 	.short	0x0004
        /*0102*/ 	.short	0x0020
        /*0104*/ 	.byte	0x00, 0xf5, 0x21, 0x00


	//----- nvinfo : EIATTR_KPARAM_INFO
	.align		4
.L_589:
        /*0108*/ 	.byte	0x04, 0x17
        /*010a*/ 	.short	(.L_591 - .L_590)
.L_590:
        /*010c*/ 	.word	0x00000000
        /*0110*/ 	.short	0x0003
        /*0112*/ 	.short	0x0018
        /*0114*/ 	.byte	0x00, 0xf5, 0x21, 0x00


	//----- nvinfo : EIATTR_KPARAM_INFO
	.align		4
.L_591:
        /*0118*/ 	.byte	0x04, 0x17
        /*011a*/ 	.short	(.L_593 - .L_592)
.L_592:
        /*011c*/ 	.word	0x00000000
        /*0120*/ 	.short	0x0002
        /*0122*/ 	.short	0x0010
        /*0124*/ 	.byte	0x00, 0xf5, 0x21, 0x00


	//----- nvinfo : EIATTR_KPARAM_INFO
	.align		4
.L_593:
        /*0128*/ 	.byte	0x04, 0x17
        /*012a*/ 	.short	(.L_595 - .L_594)
.L_594:
        /*012c*/ 	.word	0x00000000
        /*0130*/ 	.short	0x0001
        /*0132*/ 	.short	0x0008
        /*0134*/ 	.byte	0x00, 0xf5, 0x21, 0x00


	//----- nvinfo : EIATTR_KPARAM_INFO
	.align		4
.L_595:
        /*0138*/ 	.byte	0x04, 0x17
        /*013a*/ 	.short	(.L_597 - .L_596)
.L_596:
        /*013c*/ 	.word	0x00000000
        /*0140*/ 	.short	0x0000
        /*0142*/ 	.short	0x0000
        /*0144*/ 	.byte	0x00, 0xf5, 0x21, 0x00


	//----- nvinfo : EIATTR_SPARSE_MMA_MASK
	.align		4
.L_597:
        /*0148*/ 	.byte	0x03, 0x50
        /*014a*/ 	.short	0x0000


	//----- nvinfo : EIATTR_MAXREG_COUNT
	.align		4
        /*014c*/ 	.byte	0x03, 0x1b
        /*014e*/ 	.short	0x00ff


	//----- nvinfo : EIATTR_NUM_BARRIERS
	.align		4
        /*0150*/ 	.byte	0x02, 0x4c
        /*0152*/ 	.byte	0x01
	.zero		1


	//----- nvinfo : EIATTR_MERCURY_ISA_VERSION
	.align		4
        /*0154*/ 	.byte	0x03, 0x5f
        /*0156*/ 	.short	0x0101


	//----- nvinfo : EIATTR_VRC_CTA_INIT_COUNT
	.align		4
        /*0158*/ 	.byte	0x02, 0x4a
	.zero		1
	.zero		1


	//----- nvinfo : EIATTR_EXIT_INSTR_OFFSETS
	.align		4
        /*015c*/ 	.byte	0x04, 0x1c
        /*015e*/ 	.short	(.L_599 - .L_598)


	//   ....[0]....
.L_598:
        /*0160*/ 	.word	0x00000070


	//   ....[1]....
        /*0164*/ 	.word	0x00000280


	//   ....[2]....
        /*0168*/ 	.word	0x00000e50


	//   ....[3]....
        /*016c*/ 	.word	0x00018c50


	//   ....[4]....
        /*0170*/ 	.word	0x00018ea0


	//   ....[5]....
        /*0174*/ 	.word	0x000190f0


	//   ....[6]....
        /*0178*/ 	.word	0x00019240


	//   ....[7]....
        /*017c*/ 	.word	0x000192d0


	//   ....[8]....
        /*0180*/ 	.word	0x00019310


	//----- nvinfo : EIATTR_CRS_STACK_SIZE
	.align		4
.L_599:
        /*0184*/ 	.byte	0x04, 0x1e
        /*0186*/ 	.short	(.L_601 - .L_600)
.L_600:
        /*0188*/ 	.word	0x00000000


	//----- nvinfo : EIATTR_CBANK_PARAM_SIZE
	.align		4
.L_601:
        /*018c*/ 	.byte	0x03, 0x19
        /*018e*/ 	.short	0x0074


	//----- nvinfo : EIATTR_PARAM_CBANK
	.align		4
        /*0190*/ 	.byte	0x04, 0x0a
        /*0192*/ 	.short	(.L_603 - .L_602)
	.align		4
.L_602:
        /*0194*/ 	.word	index@(.nv.constant0._Z23gemm_half_q_half_kernelILi4ELi190ELb1ELb1ELi64EEvPK6__halfPKjS4_S2_PS0_iiiiPKtS7_iiiiiibS2_i)
        /*0198*/ 	.short	0x0380
        /*019a*/ 	.short	0x0074


	//----- nvinfo : EIATTR_SW_WAR
	.align		4
.L_603:
        /*019c*/ 	.byte	0x04, 0x36
        /*019e*/ 	.short	(.L_605 - .L_604)
.L_604:
        /*01a0*/ 	.word	0x00000008
.L_605:


//--------------------- .nv.info._Z23gemm_half_q_half_kernelILi4ELi160ELb1ELb1ELi64EEvPK6__halfPKjS4_S2_PS0_iiiiPKtS7_iiiiiibS2_i --------------------------
	.section	.nv.info._Z23gemm_half_q_half_kernelILi4ELi160ELb1ELb1ELi64EEvPK6__halfPKjS4_S2_PS0_iiiiPKtS7_iiiiiibS2_i,"",@"SHT_CUDA_INFO"
	.sectionflags	@""
	.align	4


	//----- nvinfo : EIATTR_CUDA_API_VERSION
	.align		4
        /*0000*/ 	.byte	0x04, 0x37
        /*0002*/ 	.short	(.L_607 - .L_606)
.L_606:
        /*0004*/ 	.word	0x00000082


	//----- nvinfo : EIATTR_KPARAM_INFO
	.align		4
.L_607:
        /*0008*/ 	.byte	0x04, 0x17
        /*000a*/ 	.short	(.L_609 - .L_608)
.L_608:
        /*000c*/ 	.word	0x00000000
        /*0010*/ 	.short	0x0013
        /*0012*/ 	.short	0x0070
        /*0014*/ 	.byte	0x00, 0xf0, 0x11, 0x00


	//----- nvinfo : EIATTR_KPARAM_INFO
	.align		4
.L_609:
        /*0018*/ 	.byte	0x04, 0x17
        /*001a*/ 	.short	(.L_611 - .L_610)
.L_610:
        /*001c*/ 	.word	0x00000000
        /*0020*/ 	.short	0x0012
        /*0022*/ 	.short	0x0068
        /*0024*/ 	.byte	0x00, 0xf5, 0x21, 0x00


	//----- nvinfo : EIATTR_KPARAM_INFO
	.align		4
.L_611:
        /*0028*/ 	.byte	0x04, 0x17
        /*002a*/ 	.short	(.L_613 - .L_612)
.L_612:
        /*002c*/ 	.word	0x00000000
        /*0030*/ 	.short	0x0011
        /*0032*/ 	.short	0x0060
        /*0034*/ 	.byte	0x00, 0xf0, 0x05, 0x00


	//----- nvinfo : EIATTR_KPARAM_INFO
	.align		4
.L_613:
        /*0038*/ 	.byte	0x04, 0x17
        /*003a*/ 	.short	(.L_615 - .L_614)
.L_614:
        /*003c*/ 	.word	0x00000000
        /*0040*/ 	.short	0x0010
        /*0042*/ 	.short	0x005c
        /*0044*/ 	.byte	0x00, 0xf0, 0x11, 0x00


	//----- nvinfo : EIATTR_KPARAM_INFO
	.align		4
.L_615:
        /*0048*/ 	.byte	0x04, 0x17
        /*004a*/ 	.short	(.L_617 - .L_616)
.L_616:
        /*004c*/ 	.word	0x00000000
        /*0050*/ 	.short	0x000f
        /*0052*/ 	.short	0x0058
        /*0054*/ 	.byte	0x00, 0xf0, 0x11, 0x00


	//----- nvinfo : EIATTR_KPARAM_INFO
	.align		4
.L_617:
        /*0058*/ 	.byte	0x04, 0x17
        /*005a*/ 	.short	(.L_619 - .L_618)
.L_618:
        /*005c*/ 	.word	0x00000000
        /*0060*/ 	.short	0x000e
        /*0062*/ 	.short	0x0054
        /*0064*/ 	.byte	0x00, 0xf0, 0x11, 0x00


	//----- nvinfo : EIATTR_KPARAM_INFO
	.align		4
.L_619:
        /*0068*/ 	.byte	0x04, 0x17
        /*006a*/ 	.short	(.L_621 - .L_620)
.L_620:
        /*006c*/ 	.word	0x00000000
        /*0070*/ 	.short	0x000d
        /*0072*/ 	.short	0x0050
        /*0074*/ 	.byte	0x00, 0xf0, 0x11, 0x00


	//----- nvinfo : EIATTR_KPARAM_INFO
	.align		4
.L_621:
        /*0078*/ 	.byte	0x04, 0x17
        /*007a*/ 	.short	(.L_623 - .L_622)
.L_622:
        /*007c*/ 	.word	0x00000000
        /*0080*/ 	.short	0x000c
        /*0082*/ 	.short	0x004c
        /*0084*/ 	.byte	0x00, 0xf0, 0x11, 0x00


	//----- nvinfo : EIATTR_KPARAM_INFO
	.align		4
.L_623:
        /*0088*/ 	.byte	0x04, 0x17
        /*008a*/ 	.short	(.L_625 - .L_624)
.L_624:
        /*008c*/ 	.word	0x00000000
        /*0090*/ 	.short	0x000b
        /*0092*/ 	.short	0x0048
        /*0094*/ 	.byte	0x00, 0xf0, 0x11, 0x00


	//----- nvinfo : EIATTR_KPARAM_INFO
	.align		4
.L_625:
        /*0098*/ 	.byte	0x04, 0x17
        /*009a*/ 	.short	(.L_627 - .L_626)
.L_626:
        /*009c*/ 	.word	0x00000000
        /*00a0*/ 	.short	0x000a
        /*00a2*/ 	.short	0x0040
        /*00a4*/ 	.byte	0x00, 0xf5, 0x21, 0x00


	//----- nvinfo : EIATTR_KPARAM_INFO
	.align		4
.L_627:
        /*00a8*/ 	.byte	0x04, 0x17
        /*00aa*/ 	.short	(.L_629 - .L_628)
.L_628:
        /*00ac*/ 	.word	0x00000000
        /*00b0*/ 	.short	0x0009
        /*00b2*/ 	.short	0x0038
        /*00b4*/ 	.byte	0x00, 0xf5, 0x21, 0x00


	//----- nvinfo : EIATTR_KPARAM_INFO
	.align		4
.L_629:
        /*00b8*/ 	.byte	0x04, 0x17
        /*00ba*/ 	.short	(.L_631 - .L_630)
.L_630:
        /*00bc*/ 	.word	0x00000000
        /*00c0*/ 	.short	0x0008
        /*00c2*/ 	.short	0x0034
        /*00c4*/ 	.byte	0x00, 0xf0, 0x11, 0x00


	//----- nvinfo : EIATTR_KPARAM_INFO
	.align		4
.L_631:
        /*00c8*/ 	.byte	0x04, 0x17
        /*00ca*/ 	.short	(.L_633 - .L_632)
.L_632:
        /*00cc*/ 	.word	0x00000000
        /*00d0*/ 	.short	0x0007
        /*00d2*/ 	.short	0x0030
        /*00d4*/ 	.byte	0x00, 0xf0, 0x11, 0x00


	//----- nvinfo : EIATTR_KPARAM_INFO
	.align		4
.L_633:
        /*00d8*/ 	.byte	0x04, 0x17
        /*00da*/ 	.short	(.L_635 - .L_634)
.L_634:
        /*00dc*/ 	.word	0x00000000
        /*00e0*/ 	.short	0x0006
        /*00e2*/ 	.short	0x002c
        /*00e4*/ 	.byte	0x00, 0xf0, 0x11, 0x00


	//----- nvinfo : EIATTR_KPARAM_INFO
	.align		4
.L_635:
        /*00e8*/ 	.byte	0x04, 0x17
        /*00ea*/ 	.short	(.L_637 - .L_636)
.L_636:
        /*00ec*/ 	.word	0x00000000
        /*00f0*/ 	.short	0x0005
        /*00f2*/ 	.short	0x0028
        /*00f4*/ 	.byte	0x00, 0xf0, 0x11, 0x00


	//----- nvinfo : EIATTR_KPARAM_INFO
	.align		4
.L_637:
        /*00f8*/ 	.byte	0x04, 0x17
        /*00fa*/ 	.short	(.L_639 - .L_638)
.L_638:
        /*00fc*/ 	.word	0x00000000
        /*0100*/ 	.short	0x0004
        /*0102*/ 	.short	0x0020
        /*0104*/ 	.byte	0x00, 0xf5, 0x21, 0x00


	//----- nvinfo : EIATTR_KPARAM_INFO
	.align		4
.L_639:
        /*0108*/ 	.byte	0x04, 0x17
        /*010a*/ 	.short	(.L_641 - .L_640)
.L_640:
        /*010c*/ 	.word	0x00000000
        /*0110*/ 	.short	0x0003
        /*0112*/ 	.short	0x0018
        /*0114*/ 	.byte	0x00, 0xf5, 0x21, 0x00


	//----- nvinfo : EIATTR_KPARAM_INFO
	.align		4
.L_641:
        /*0118*/ 	.byte	0x04, 0x17
        /*011a*/ 	.short	(.L_643 - .L_642)
.L_642:
        /*011c*/ 	.word	0x00000000
        /*0120*/ 	.short	0x0002
        /*0122*/ 	.short	0x0010
        /*0124*/ 	.byte	0x00, 0xf5, 0x21, 0x00


	//----- nvinfo : EIATTR_KPARAM_INFO
	.align		4
.L_643:
        /*0128*/ 	.byte	0x04, 0x17
        /*012a*/ 	.short	(.L_645 - .L_644)
.L_644:
        /*012c*/ 	.word	0x00000000
        /*0130*/ 	.short	0x0001
        /*0132*/ 	.short	0x0008
        /*0134*/ 	.byte	0x00, 0xf5, 0x21, 0x00


	//----- nvinfo : EIATTR_KPARAM_INFO
	.align		4
.L_645:
        /*0138*/ 	.byte	0x04, 0x17
        /*013a*/ 	.short	(.L_647 - .L_646)
.L_646:
        /*013c*/ 	.word	0x00000000
        /*0140*/ 	.short	0x0000
        /*0142*/ 	.short	0x0000
        /*0144*/ 	.byte	0x00, 0xf5, 0x21, 0x00


	//----- nvinfo : EIATTR_SPARSE_MMA_MASK
	.align		4
.L_647:
        /*0148*/ 	.byte	0x03, 0x50
        /*014a*/ 	.short	0x0000


	//----- nvinfo : EIATTR_MAXREG_COUNT
	.align		4
        /*014c*/ 	.byte	0x03, 0x1b
        /*014e*/ 	.short	0x00ff


	//----- nvinfo : EIATTR_NUM_BARRIERS
	.align		4
        /*0150*/ 	.byte	0x02, 0x4c
        /*0152*/ 	.byte	0x01
	.zero		1


	//----- nvinfo : EIATTR_MERCURY_ISA_VERSION
	.align		4
        /*0154*/ 	.byte	0x03, 0x5f
        /*0156*/ 	.short	0x0101


	//----- nvinfo : EIATTR_VRC_CTA_INIT_COUNT
	.align		4
        /*0158*/ 	.byte	0x02, 0x4a
	.zero		1
	.zero		1


	//----- nvinfo : EIATTR_EXIT_INSTR_OFFSETS
	.align		4
        /*015c*/ 	.byte	0x04, 0x1c
        /*015e*/ 	.short	(.L_649 - .L_648)


	//   ....[0]....
.L_648:
        /*0160*/ 	.word	0x00000060


	//   ....[1]....
        /*0164*/ 	.word	0x00000270


	//   ....[2]....
        /*0168*/ 	.word	0x00000e40


	//   ....[3]....
        /*016c*/ 	.word	0x0000c110


	//   ....[4]....
        /*0170*/ 	.word	0x0000c360


	//   ....[5]....
        /*0174*/ 	.word	0x0000c5b0


	//   ....[6]....
        /*0178*/ 	.word	0x0000c700


	//   ....[7]....
        /*017c*/ 	.word	0x0000c790


	//   ....[8]....
        /*0180*/ 	.word	0x0000c7d0


	//----- nvinfo : EIATTR_CRS_STACK_SIZE
	.align		4
.L_649:
        /*0184*/ 	.byte	0x04, 0x1e
        /*0186*/ 	.short	(.L_651 - .L_650)
.L_650:
        /*0188*/ 	.word	0x00000000


	//----- nvinfo : EIATTR_CBANK_PARAM_SIZE
	.align		4
.L_651:
        /*018c*/ 	.byte	0x03, 0x19
        /*018e*/ 	.short	0x0074


	//----- nvinfo : EIATTR_PARAM_CBANK
	.align		4
        /*0190*/ 	.byte	0x04, 0x0a
        /*0192*/ 	.short	(.L_653 - .L_652)
	.align		4
.L_652:
        /*0194*/ 	.word	index@(.nv.constant0._Z23gemm_half_q_half_kernelILi4ELi160ELb1ELb1ELi64EEvPK6__halfPKjS4_S2_PS0_iiiiPKtS7_iiiiiibS2_i)
        /*0198*/ 	.short	0x0380
        /*019a*/ 	.short	0x0074


	//----- nvinfo : EIATTR_SW_WAR
	.align		4
.L_653:
        /*019c*/ 	.byte	0x04, 0x36
        /*019e*/ 	.short	(.L_655 - .L_654)
.L_654:
        /*01a0*/ 	.word	0x00000008
.L_655:


//--------------------- .nv.info._Z23gemm_half_q_half_kernelILi4ELi40ELb1ELb1ELi64EEvPK6__halfPKjS4_S2_PS0_iiiiPKtS7_iiiiiibS2_i --------------------------
	.section	.nv.info._Z23gemm_half_q_half_kernelILi4ELi40ELb1ELb1ELi64EEvPK6__halfPKjS4_S2_PS0_iiiiPKtS7_iiiiiibS2_i,"",@"SHT_CUDA_INFO"
	.sectionflags	@""
	.align	4


	//----- nvinfo : EIATTR_CUDA_API_VERSION
	.align		4
        /*0000*/ 	.byte	0x04, 0x37
        /*0002*/ 	.short	(.L_657 - .L_656)
.L_656:
        /*0004*/ 	.word	0x00000082


	//----- nvinfo : EIATTR_KPARAM_INFO
	.align		4
.L_657:
        /*0008*/ 	.byte	0x04, 0x17
        /*000a*/ 	.short	(.L_659 - .L_658)
.L_658:
        /*000c*/ 	.word	0x00000000
        /*0010*/ 	.short	0x0013
        /*0012*/ 	.short	0x0070
        /*0014*/ 	.byte	0x00, 0xf0, 0x11, 0x00


	//----- nvinfo : EIATTR_KPARAM_INFO
	.align		4
.L_659:
        /*0018*/ 	.byte	0x04, 0x17
        /*001a*/ 	.short	(.L_661 - .L_660)
.L_660:
        /*001c*/ 	.word	0x00000000
        /*0020*/ 	.short	0x0012
        /*0022*/ 	.short	0x0068
        /*0024*/ 	.byte	0x00, 0xf5, 0x21, 0x00


	//----- nvinfo : EIATTR_KPARAM_INFO
	.align		4
.L_661:
        /*0028*/ 	.byte	0x04, 0x17
        /*002a*/ 	.short	(.L_663 - .L_662)
.L_662:
        /*002c*/ 	.word	0x00000000
        /*0030*/ 	.short	0x0011
        /*0032*/ 	.short	0x0060
        /*0034*/ 	.byte	0x00, 0xf0, 0x05, 0x00


	//----- nvinfo : EIATTR_KPARAM_INFO
	.align		4
.L_663:
        /*0038*/ 	.byte	0x04, 0x17
        /*003a*/ 	.short	(.L_665 - .L_664)
.L_664:
        /*003c*/ 	.word	0x00000000
        /*0040*/ 	.short	0x0010
        /*0042*/ 	.short	0x005c
        /*0044*/ 	.byte	0x00, 0xf0, 0x11, 0x00


	//----- nvinfo : EIATTR_KPARAM_INFO
	.align		4
.L_665:
        /*0048*/ 	.byte	0x04, 0x17
        /*004a*/ 	.short	(.L_667 - .L_666)
.L_666:
        /*004c*/ 	.word	0x00000000
        /*0050*/ 	.short	0x000f
        /*0052*/ 	.short	0x0058
        /*0054*/ 	.byte	0x00, 0xf0, 0x11, 0x00


	//----- nvinfo : EIATTR_KPARAM_INFO
	.align		4
.L_667:
        /*0058*/ 	.byte	0x04, 0x17
        /*005a*/ 	.short	(.L_669 - .L_668)
.L_668:
        /*005c*/ 	.word	0x00000000
        /*0060*/ 	.short	0x000e
        /*0062*/ 	.short	0x0054
        /*0064*/ 	.byte	0x00, 0xf0, 0x11, 0x00


	//----- nvinfo : EIATTR_KPARAM_INFO
	.align		4
.L_669:
        /*0068*/ 	.byte	0x04, 0x17
        /*006a*/ 	.short	(.L_671 - .L_670)
.L_670:
        /*006c*/ 	.word	0x00000000
        /*0070*/ 	.short	0x000d
        /*0072*/ 	.short	0x0050
        /*0074*/ 	.byte	0x00, 0xf0, 0x11, 0x00


	//----- nvinfo : EIATTR_KPARAM_INFO
	.align		4
.L_671:
        /*0078*/ 	.byte	0x04, 0x17
        /*007a*/ 	.short	(.L_673 - .L_672)
.L_672:
        /*007c*/ 	.word	0x00000000
        /*0080*/ 	.short	0x000c
        /*0082*/ 	.short	0x004c
        /*0084*/ 	.byte	0x00, 0xf0, 0x11, 0x00


	//----- nvinfo : EIATTR_KPARAM_INFO
	.align		4
.L_673:
        /*0088*/ 	.byte	0x04, 0x17
        /*008a*/ 	.short	(.L_675 - .L_674)
.L_674:
        /*008c*/ 	.word	0x00000000
        /*0090*/ 	.short	0x000b
        /*0092*/ 	.short	0x0048
        /*0094*/ 	.byte	0x00, 0xf0, 0x11, 0x00


	//----- nvinfo : EIATTR_KPARAM_INFO
	.align		4
.L_675:
        /*0098*/ 	.byte	0x04, 0x17
        /*009a*/ 	.short	(.L_677 - .L_676)
.L_676:
        /*009c*/ 	.word	0x00000000
        /*00a0*/ 	.short	0x000a
        /*00a2*/ 	.short	0x0040
        /*00a4*/ 	.byte	0x00, 0xf5, 0x21, 0x00


	//----- nvinfo : EIATTR_KPARAM_INFO
	.align		4
.L_677:
        /*00a8*/ 	.byte	0x04, 0x17
        /*00aa*/ 	.short	(.L_679 - .L_678)
.L_678:
        /*00ac*/ 	.word	0x00000000
        /*00b0*/ 	.short	0x0009
        /*00b2*/ 	.short	0x0038
        /*00b4*/ 	.byte	0x00, 0xf5, 0x21, 0x00


	//----- nvinfo : EIATTR_KPARAM_INFO
	.align		4
.L_679:
        /*00b8*/ 	.byte	0x04, 0x17
        /*00ba*/ 	.short	(.L_681 - .L_680)
.L_680:
        /*00bc*/ 	.word	0x00000000
        /*00c0*/ 	.short	0x0008
        /*00c2*/ 	.short	0x0034
        /*00c4*/ 	.byte	0x00, 0xf0, 0x11, 0x00


	//----- nvinfo : EIATTR_KPARAM_INFO
	.align		4
.L_681:
        /*00c8*/ 	.byte	0x04, 0x17
        /*00ca*/ 	.short	(.L_683 - .L_682)
.L_682:
        /*00cc*/ 	.word	0x00000000
        /*00d0*/ 	.short	0x0007
        /*00d2*/ 	.short	0x0030
        /*00d4*/ 	.byte	0x00, 0xf0, 0x11, 0x00


	//----- nvinfo : EIATTR_KPARAM_INFO
	.align		4
.L_683:
        /*00d8*/ 	.byte	0x04, 0x17
        /*00da*/ 	.short	(.L_685 - .L_684)
.L_684:
        /*00dc*/ 	.word	0x00000000
        /*00e0*/ 	.short	0x0006
        /*00e2*/ 	.short	0x002c
        /*00e4*/ 	.byte	0x00, 0xf0, 0x11, 0x00


	//----- nvinfo : EIATTR_KPARAM_INFO
	.align		4
.L_685:
        /*00e8*/ 	.byte	0x04, 0x17
        /*00ea*/ 	.short	(.L_687 - .L_686)
.L_686:
        /*00ec*/ 	.word	0x00000000
        /*00f0*/ 	.short	0x0005
        /*00f2*/ 	.short	0x0028
        /*00f4*/ 	.byte	0x00, 0xf0, 0x11, 0x00


	//----- nvinfo : EIATTR_KPARAM_INFO
	.align		4
.L_687:
        /*00f8*/ 	.byte	0x04, 0x17
        /*00fa*/ 	.short	(.L_689 - .L_688)
.L_688:
        /*00fc*/ 	.word	0x00000000
        /*0100*/ 	.short	0x0004
        /*0102*/ 	.short	0x0020
        /*0104*/ 	.byte	0x00, 0xf5, 0x21, 0x00


	//----- nvinfo : EIATTR_KPARAM_INFO
	.align		4
.L_689:
        /*0108*/ 	.byte	0x04, 0x17
        /*010a*/ 	.short	(.L_691 - .L_690)
.L_690:
        /*010c*/ 	.word	0x00000000
        /*0110*/ 	.short	0x0003
        /*0112*/ 	.short	0x0018
        /*0114*/ 	.byte	0x00, 0xf5, 0x21, 0x00


	//----- nvinfo : EIATTR_KPARAM_INFO
	.align		4
.L_691:
        /*0118*/ 	.byte	0x04, 0x17
        /*011a*/ 	.short	(.L_693 - .L_692)
.L_692:
        /*011c*/ 	.word	0x00000000
        /*0120*/ 	.short	0x0002
        /*0122*/ 	.short	0x0010
        /*0124*/ 	.byte	0x00, 0xf5, 0x21, 0x00


	//----- nvinfo : EIATTR_KPARAM_INFO
	.align		4
.L_693:
        /*0128*/ 	.byte	0x04, 0x17
        /*012a*/ 	.short	(.L_695 - .L_694)
.L_694:
        /*012c*/ 	.word	0x00000000
        /*0130*/ 	.short	0x0001
        /*0132*/ 	.short	0x0008
        /*0134*/ 	.byte	0x00, 0xf5, 0x21, 0x00


	//----- nvinfo : EIATTR_KPARAM_INFO
	.align		4
.L_695:
        /*0138*/ 	.byte	0x04, 0x17
        /*013a*/ 	.short	(.L_697 - .L_696)
.L_696:
        /*013c*/ 	.word	0x00000000
        /*0140*/ 	.short	0x0000
        /*0142*/ 	.short	0x0000
        /*0144*/ 	.byte	0x00, 0xf5, 0x21, 0x00


	//----- nvinfo : EIATTR_SPARSE_MMA_MASK
	.align		4
.L_697:
        /*0148*/ 	.byte	0x03, 0x50
        /*014a*/ 	.short	0x0000


	//----- nvinfo : EIATTR_MAXREG_COUNT
	.align		4
        /*014c*/ 	.byte	0x03, 0x1b
        /*014e*/ 	.short	0x00ff


	//----- nvinfo : EIATTR_NUM_BARRIERS
	.align		4
        /*0150*/ 	.byte	0x02, 0x4c
        /*0152*/ 	.byte	0x01
	.zero		1


	//----- nvinfo : EIATTR_MERCURY_ISA_VERSION
	.align		4
        /*0154*/ 	.byte	0x03, 0x5f
        /*0156*/ 	.short	0x0101


	//----- nvinfo : EIATTR_VRC_CTA_INIT_COUNT
	.align		4
        /*0158*/ 	.byte	0x02, 0x4a
	.zero		1
	.zero		1


	//----- nvinfo : EIATTR_EXIT_INSTR_OFFSETS
	.align		4
        /*015c*/ 	.byte	0x04, 0x1c
        /*015e*/ 	.short	(.L_699 - .L_698)


	//   ....[0]....
.L_698:
        /*0160*/ 	.word	0x00000070


	//   ....[1]....
        /*0164*/ 	.word	0x00000280


	//   ....[2]....
        /*0168*/ 	.word	0x00000e50


	//   ....[3]....
        /*016c*/ 	.word	0x0000b3f0


	//   ....[4]....
        /*0170*/ 	.word	0x0000b640


	//   ....[5]....
        /*0174*/ 	.word	0x0000b890


	//   ....[6]....
        /*0178*/ 	.word	0x0000b9e0


	//   ....[7]....
        /*017c*/ 	.word	0x0000ba70


	//   ....[8]....
        /*0180*/ 	.word	0x0000bab0


	//----- nvinfo : EIATTR_CRS_STACK_SIZE
	.align		4
.L_699:
        /*0184*/ 	.byte	0x04, 0x1e
        /*0186*/ 	.short	(.L_701 - .L_700)
.L_700:
        /*0188*/ 	.word	0x00000000


	//----- nvinfo : EIATTR_CBANK_PARAM_SIZE
	.align		4
.L_701:
        /*018c*/ 	.byte	0x03, 0x19
        /*018e*/ 	.short	0x0074


	//----- nvinfo : EIATTR_PARAM_CBANK
	.align		4
        /*0190*/ 	.byte	0x04, 0x0a
        /*0192*/ 	.short	(.L_703 - .L_702)
	.align		4
.L_702:
        /*0194*/ 	.word	index@(.nv.constant0._Z23gemm_half_q_half_kernelILi4ELi40ELb1ELb1ELi64EEvPK6__halfPKjS4_S2_PS0_iiiiPKtS7_iiiiiibS2_i)
        /*0198*/ 	.short	0x0380
        /*019a*/ 	.short	0x0074


	//----- nvinfo : EIATTR_SW_WAR
	.align		4
.L_703:
        /*019c*/ 	.byte	0x04, 0x36
        /*019e*/ 	.short	(.L_705 - .L_704)
.L_704:
        /*01a0*/ 	.word	0x00000008
.L_705:


//--------------------- .nv.info._Z23gemm_half_q_half_kernelILi4ELi10ELb1ELb1ELi64EEvPK6__halfPKjS4_S2_PS0_iiiiPKtS7_iiiiiibS2_i --------------------------
	.section	.nv.info._Z23gemm_half_q_half_kernelILi4ELi10ELb1ELb1ELi64EEvPK6__halfPKjS4_S2_PS0_iiiiPKtS7_iiiiiibS2_i,"",@"SHT_CUDA_INFO"
	.sectionflags	@""
	.align	4


	//----- nvinfo : EIATTR_CUDA_API_VERSION
	.align		4
        /*0000*/ 	.byte	0x04, 0x37
        /*0002*/ 	.short	(.L_707 - .L_706)
.L_706:
        /*0004*/ 	.word	0x00000082


	//----- nvinfo : EIATTR_KPARAM_INFO
	.align		4
.L_707:
        /*0008*/ 	.byte	0x04, 0x17
        /*000a*/ 	.short	(.L_709 - .L_708)
.L_708:
        /*000c*/ 	.word	0x00000000
        /*0010*/ 	.short	0x0013
        /*0012*/ 	.short	0x0070
        /*0014*/ 	.byte	0x00, 0xf0, 0x11, 0x00


	//----- nvinfo : EIATTR_KPARAM_INFO
	.align		4
.L_709:
        /*0018*/ 	.byte	0x04, 0x17
        /*001a*/ 	.short	(.L_711 - .L_710)
.L_710:
        /*001c*/ 	.word	0x00000000
        /*0020*/ 	.short	0x0012
        /*0022*/ 	.short	0x0068
        /*0024*/ 	.byte	0x00, 0xf5, 0x21, 0x00


	//----- nvinfo : EIATTR_KPARAM_INFO
	.align		4
.L_711:
        /*0028*/ 	.byte	0x04, 0x17
        /*002a*/ 	.short	(.L_713 - .L_712)
.L_712:
        /*002c*/ 	.word	0x00000000
        /*0030*/ 	.short	0x0011
        /*0032*/ 	.short	0x0060
        /*0034*/ 	.byte	0x00, 0xf0, 0x05, 0x00


	//----- nvinfo : EIATTR_KPARAM_INFO
	.align		4
.L_713:
        /*0038*/ 	.byte	0x04, 0x17
        /*003a*/ 	.short	(.L_715 - .L_714)
.L_714:
        /*003c*/ 	.word	0x00000000
        /*0040*/ 	.short	0x0010
        /*0042*/ 	.short	0x005c
        /*0044*/ 	.byte	0x00, 0xf0, 0x11, 0x00


	//----- nvinfo : EIATTR_KPARAM_INFO
	.align		4
.L_715:
        /*0048*/ 	.byte	0x04, 0x17
        /*004a*/ 	.short	(.L_717 - .L_716)
.L_716:
        /*004c*/ 	.word	0x00000000
        /*0050*/ 	.short	0x000f
        /*0052*/ 	.short	0x0058
        /*0054*/ 	.byte	0x00, 0xf0, 0x11, 0x00


	//----- nvinfo : EIATTR_KPARAM_INFO
	.align		4
.L_717:
        /*0058*/ 	.byte	0x04, 0x17
        /*005a*/ 	.short	(.L_719 - .L_718)
.L_718:
        /*005c*/ 	.word	0x00000000
        /*0060*/ 	.short	0x000e
        /*0062*/ 	.short	0x0054
        /*0064*/ 	.byte	0x00, 0xf0, 0x11, 0x00


	//----- nvinfo : EIATTR_KPARAM_INFO
	.align		4
.L_719:
        /*0068*/ 	.byte	0x04, 0x17
        /*006a*/ 	.short	(.L_721 - .L_720)
.L_720:
        /*006c*/ 	.word	0x00000000
        /*0070*/ 	.short	0x000d
        /*0072*/ 	.short	0x0050
        /*0074*/ 	.byte	0x00, 0xf0, 0x11, 0x00


	//----- nvinfo : EIATTR_KPARAM_INFO
	.align		4
.L_721:
        /*0078*/ 	.byte	0x04, 0x17
        /*007a*/ 	.short	(.L_723 - .L_722)
.L_722:
        /*007c*/ 	.word	0x00000000
        /*0080*/ 	.short	0x000c
        /*0082*/ 	.short	0x004c
        /*0084*/ 	.byte	0x00, 0xf0, 0x11, 0x00


	//----- nvinfo : EIATTR_KPARAM_INFO
	.align		4
.L_723:
        /*0088*/ 	.byte	0x04, 0x17
        /*008a*/ 	.short	(.L_725 - .L_724)
.L_724:
        /*008c*/ 	.word	0x00000000
        /*0090*/ 	.short	0x000b
        /*0092*/ 	.short	0x0048
        /*0094*/ 	.byte	0x00, 0xf0, 0x11, 0x00


	//----- nvinfo : EIATTR_KPARAM_INFO
	.align		4
.L_725:
        /*0098*/ 	.byte	0x04, 0x17
        /*009a*/ 	.short	(.L_727 - .L_726)
.L_726:
        /*009c*/ 	.word	0x00000000
        /*00a0*/ 	.short	0x000a
        /*00a2*/ 	.short	0x0040
        /*00a4*/ 	.byte	0x00, 0xf5, 0x21, 0x00


	//----- nvinfo : EIATTR_KPARAM_INFO
	.align		4
.L_727:
        /*00a8*/ 	.byte	0x04, 0x17
        /*00aa*/ 	.short	(.L_729 - .L_728)
.L_728:
        /*00ac*/ 	.word	0x00000000
        /*00b0*/ 	.short	0x0009
        /*00b2*/ 	.short	0x0038
        /*00b4*/ 	.byte	0x00, 0xf5, 0x21, 0x00


	//----- nvinfo : EIATTR_KPARAM_INFO
	.align		4
.L_729:
        /*00b8*/ 	.byte	0x04, 0x17
        /*00ba*/ 	.short	(.L_731 - .L_730)
.L_730:
        /*00bc*/ 	.word	0x00000000
        /*00c0*/ 	.short	0x0008
        /*00c2*/ 	.short	0x0034
        /*00c4*/ 	.byte	0x00, 0xf0, 0x11, 0x00


	//----- nvinfo : EIATTR_KPARAM_INFO
	.align		4
.L_731:
        /*00c8*/ 	.byte	0x04, 0x17
        /*00ca*/ 	.short	(.L_733 - .L_732)
.L_732:
        /*00cc*/ 	.word	0x00000000
        /*00d0*/ 	.short	0x0007
        /*00d2*/ 	.short	0x0030
        /*00d4*/ 	.byte	0x00, 0xf0, 0x11, 0x00


	//----- nvinfo : EIATTR_KPARAM_INFO
	.align		4
.L_733:
        /*00d8*/ 	.byte	0x04, 0x17
        /*00da*/ 	.short	(.L_735 - .L_734)
.L_734:
        /*00dc*/ 	.word	0x00000000
        /*00e0*/ 	.short	0x0006
        /*00e2*/ 	.short	0x002c
        /*00e4*/ 	.byte	0x00, 0xf0, 0x11, 0x00


	//----- nvinfo : EIATTR_KPARAM_INFO
	.align		4
.L_735:
        /*00e8*/ 	.byte	0x04, 0x17
        /*00ea*/ 	.short	(.L_737 - .L_736)
.L_736:
        /*00ec*/ 	.word	0x00000000
        /*00f0*/ 	.short	0x0005
        /*00f2*/ 	.short	0x0028
        /*00f4*/ 	.byte	0x00, 0xf0, 0x11, 0x00


	//----- nvinfo : EIATTR_KPARAM_INFO
	.align		4
.L_737:
        /*00f8*/ 	.byte	0x04, 0x17
        /*00fa*/ 	.short	(.L_739 - .L_738)
.L_738:
        /*00fc*/ 	.word	0x00000000
        /*0100*/ 	.short	0x0004
        /*0102*/ 	.short	0x0020
        /*0104*/ 	.byte	0x00, 0xf5, 0x21, 0x00


	//----- nvinfo : EIATTR_KPARAM_INFO
	.align		4
.L_739:
        /*0108*/ 	.byte	0x04, 0x17
        /*010a*/ 	.short	(.L_741 - .L_740)
.L_740:
        /*010c*/ 	.word	0x00000000
        /*0110*/ 	.short	0x0003
        /*0112*/ 	.short	0x0018
        /*0114*/ 	.byte	0x00, 0xf5, 0x21, 0x00


	//----- nvinfo : EIATTR_KPARAM_INFO
	.align		4
.L_741:
        /*0118*/ 	.byte	0x04, 0x17
        /*011a*/ 	.short	(.L_743 - .L_742)
.L_742:
        /*011c*/ 	.word	0x00000000
        /*0120*/ 	.short	0x0002
        /*0122*/ 	.short	0x0010
        /*0124*/ 	.byte	0x00, 0xf5, 0x21, 0x00


	//----- nvinfo : EIATTR_KPARAM_INFO
	.align		4
.L_743:
        /*0128*/ 	.byte	0x04, 0x17
        /*012a*/ 	.short	(.L_745 - .L_744)
.L_744:
        /*012c*/ 	.word	0x00000000
        /*0130*/ 	.short	0x0001
        /*0132*/ 	.short	0x0008
        /*0134*/ 	.byte	0x00, 0xf5, 0x21, 0x00


	//----- nvinfo : EIATTR_KPARAM_INFO
	.align		4
.L_745:
        /*0138*/ 	.byte	0x04, 0x17
        /*013a*/ 	.short	(.L_747 - .L_746)
.L_746:
        /*013c*/ 	.word	0x00000000
        /*0140*/ 	.short	0x0000
        /*0142*/ 	.short	0x0000
        /*0144*/ 	.byte	0x00, 0xf5, 0x21, 0x00


	//----- nvinfo : EIATTR_SPARSE_MMA_MASK
	.align		4
.L_747:
        /*0148*/ 	.byte	0x03, 0x50
        /*014a*/ 	.short	0x0000


	//----- nvinfo : EIATTR_MAXREG_COUNT
	.align		4
        /*014c*/ 	.byte	0x03, 0x1b
        /*014e*/ 	.short	0x00ff


	//----- nvinfo : EIATTR_NUM_BARRIERS
	.align		4
        /*0150*/ 	.byte	0x02, 0x4c
        /*0152*/ 	.byte	0x01
	.zero		1


	//----- nvinfo : EIATTR_MERCURY_ISA_VERSION
	.align		4
        /*0154*/ 	.byte	0x03, 0x5f
        /*0156*/ 	.short	0x0101


	//----- nvinfo : EIATTR_VRC_CTA_INIT_COUNT
	.align		4
        /*0158*/ 	.byte	0x02, 0x4a
	.zero		1
	.zero		1


	//----- nvinfo : EIATTR_EXIT_INSTR_OFFSETS
	.align		4
        /*015c*/ 	.byte	0x04, 0x1c
        /*015e*/ 	.short	(.L_749 - .L_748)


	//   ....[0]....
.L_748:
        /*0160*/ 	.word	0x00000060


	//   ....[1]....
        /*0164*/ 	.word	0x00000270


	//   ....[2]....
        /*0168*/ 	.word	0x00000e40


	//   ....[3]....
        /*016c*/ 	.word	0x00009e20


	//   ....[4]....
        /*0170*/ 	.word	0x0000a070


	//   ....[5]....
        /*0174*/ 	.word	0x0000a2c0


	//   ....[6]....
        /*0178*/ 	.word	0x0000a410


	//   ....[7]....
        /*017c*/ 	.word	0x0000a4a0


	//   ....[8]....
        /*0180*/ 	.word	0x0000a4e0


	//----- nvinfo : EIATTR_CRS_STACK_SIZE
	.align		4
.L_749:
        /*0184*/ 	.byte	0x04, 0x1e
        /*0186*/ 	.short	(.L_751 - .L_750)
.L_750:
        /*0188*/ 	.word	0x00000000


	//----- nvinfo : EIATTR_CBANK_PARAM_SIZE
	.align		4
.L_751:
        /*018c*/ 	.byte	0x03, 0x19
        /*018e*/ 	.short	0x0074


	//----- nvinfo : EIATTR_PARAM_CBANK
	.align		4
        /*0190*/ 	.byte	0x04, 0x0a
        /*0192*/ 	.short	(.L_753 - .L_752)
	.align		4
.L_752:
        /*0194*/ 	.word	index@(.nv.constant0._Z23gemm_half_q_half_kernelILi4ELi10ELb1ELb1ELi64EEvPK6__halfPKjS4_S2_PS0_iiiiPKtS7_iiiiiibS2_i)
        /*0198*/ 	.short	0x0380
        /*019a*/ 	.short	0x0074


	//----- nvinfo : EIATTR_SW_WAR
	.align		4
.L_753:
        /*019c*/ 	.byte	0x04, 0x36
        /*019e*/ 	.short	(.L_755 - .L_754)
.L_754:
        /*01a0*/ 	.word	0x00000008
.L_755:


//--------------------- .nv.info._Z23gemm_half_q_half_kernelILi4ELi172ELb1ELb1ELi64EEvPK6__halfPKjS4_S2_PS0_iiiiPKtS7_iiiiiibS2_i --------------------------
	.section	.nv.info._Z23gemm_half_q_half_kernelILi4ELi172ELb1ELb1ELi64EEvPK6__halfPKjS4_S2_PS0_iiiiPKtS7_iiiiiibS2_i,"",@"SHT_CUDA_INFO"
	.sectionflags	@""
	.align	4


	//----- nvinfo : EIATTR_CUDA_API_VERSION
	.align		4
        /*0000*/ 	.byte	0x04, 0x37
        /*0002*/ 	.short	(.L_757 - .L_756)
.L_756:
        /*0004*/ 	.word	0x00000082


	//----- nvinfo : EIATTR_KPARAM_INFO
	.align		4
.L_757:
        /*0008*/ 	.byte	0x04, 0x17
        /*000a*/ 	.short	(.L_759 - .L_758)
.L_758:
        /*000c*/ 	.word	0x00000000
        /*0010*/ 	.short	0x0013
        /*0012*/ 	.short	0x0070
        /*0014*/ 	.byte	0x00, 0xf0, 0x11, 0x00


	//----- nvinfo : EIATTR_KPARAM_INFO
	.align		4
.L_759:
        /*0018*/ 	.byte	0x04, 0x17
        /*001a*/ 	.short	(.L_761 - .L_760)
.L_760:
        /*001c*/ 	.word	0x00000000
        /*0020*/ 	.short	0x0012
        /*0022*/ 	.short	0x0068
        /*0024*/ 	.byte	0x00, 0xf5, 0x21, 0x00


	//----- nvinfo : EIATTR_KPARAM_INFO
	.align		4
.L_761:
        /*0028*/ 	.byte	0x04, 0x17
        /*002a*/ 	.short	(.L_763 - .L_762)
.L_762:
        /*002c*/ 	.word	0x00000000
        /*0030*/ 	.short	0x0011
        /*0032*/ 	.short	0x0060
        /*0034*/ 	.byte	0x00, 0xf0, 0x05, 0x00


	//----- nvinfo : EIATTR_KPARAM_INFO
	.align		4
.L_763:
        /*0038*/ 	.byte	0x04, 0x17
        /*003a*/ 	.short	(.L_765 - .L_764)
.L_764:
        /*003c*/ 	.word	0x00000000
        /*0040*/ 	.short	0x0010
        /*0042*/ 	.short	0x005c
        /*0044*/ 	.byte	0x00, 0xf0, 0x11, 0x00


	//----- nvinfo : EIATTR_KPARAM_INFO
	.align		4
.L_765:
        /*0048*/ 	.byte	0x04, 0x17
        /*004a*/ 	.short	(.L_767 - .L_766)
.L_766:
        /*004c*/ 	.word	0x00000000
        /*0050*/ 	.short	0x000f
        /*0052*/ 	.short	0x0058
        /*0054*/ 	.byte	0x00, 0xf0, 0x11, 0x00


	//----- nvinfo : EIATTR_KPARAM_INFO
	.align		4
.L_767:
        /*0058*/ 	.byte	0x04, 0x17
        /*005a*/ 	.short	(.L_769 - .L_768)
.L_768:
        /*005c*/ 	.word	0x00000000
        /*0060*/ 	.short	0x000e
        /*0062*/ 	.short	0x0054
        /*0064*/ 	.byte	0x00, 0xf0, 0x11, 0x00


	//----- nvinfo : EIATTR_KPARAM_INFO
	.align		4
.L_769:
        /*0068*/ 	.byte	0x04, 0x17
        /*006a*/ 	.short	(.L_771 - .L_770)
.L_770:
        /*006c*/ 	.word	0x00000000
        /*0070*/ 	.short	0x000d
        /*0072*/ 	.short	0x0050
        /*0074*/ 	.byte	0x00, 0xf0, 0x11, 0x00


	//----- nvinfo : EIATTR_KPARAM_INFO
	.align		4
.L_771:
        /*0078*/ 	.byte	0x04, 0x17
        /*007a*/ 	.short	(.L_773 - .L_772)
.L_772:
        /*007c*/ 	.word	0x00000000
        /*0080*/ 	.short	0x000c
        /*0082*/ 	.short	0x004c
        /*0084*/ 	.byte	0x00, 0xf0, 0x11, 0x00


	//----- nvinfo : EIATTR_KPARAM_INFO
	.align		4
.L_773:
        /*0088*/ 	.byte	0x04, 0x17
        /*008a*/ 	.short	(.L_775 - .L_774)
.L_774:
        /*008c*/ 	.word	0x00000000
        /*0090*/ 	.short	0x000b
        /*0092*/ 	.short	0x0048
        /*0094*/ 	.byte	0x00, 0xf0, 0x11, 0x00


	//----- nvinfo : EIATTR_KPARAM_INFO
	.align		4
.L_775:
        /*0098*/ 	.byte	0x04, 0x17
        /*009a*/ 	.short	(.L_777 - .L_776)
.L_776:
        /*009c*/ 	.word	0x00000000
        /*00a0*/ 	.short	0x000a
        /*00a2*/ 	.short	0x0040
        /*00a4*/ 	.byte	0x00, 0xf5, 0x21, 0x00


	//----- nvinfo : EIATTR_KPARAM_INFO
	.align		4
.L_777:
        /*00a8*/ 	.byte	0x04, 0x17
        /*00aa*/ 	.short	(.L_779 - .L_778)
.L_778:
        /*00ac*/ 	.word	0x00000000
        /*00b0*/ 	.short	0x0009
        /*00b2*/ 	.short	0x0038
        /*00b4*/ 	.byte	0x00, 0xf5, 0x21, 0x00


	//----- nvinfo : EIATTR_KPARAM_INFO
	.align		4
.L_779:
        /*00b8*/ 	.byte	0x04, 0x17
        /*00ba*/ 	.short	(.L_781 - .L_780)
.L_780:
        /*00bc*/ 	.word	0x00000000
        /*00c0*/ 	.short	0x0008
        /*00c2*/ 	.short	0x0034
        /*00c4*/ 	.byte	0x00, 0xf0, 0x11, 0x00


	//----- nvinfo : EIATTR_KPARAM_INFO
	.align		4
.L_781:
        /*00c8*/ 	.byte	0x04, 0x17
        /*00ca*/ 	.short	(.L_783 - .L_782)
.L_782:
        /*00cc*/ 	.word	0x00000000
        /*00d0*/ 	.short	0x0007
        /*00d2*/ 	.short	0x0030
        /*00d4*/ 	.byte	0x00, 0xf0, 0x11, 0x00


	//----- nvinfo : EIATTR_KPARAM_INFO
	.align		4
.L_783:
        /*00d8*/ 	.byte	0x04, 0x17
        /*00da*/ 	.short	(.L_785 - .L_784)
.L_784:
        /*00dc*/ 	.word	0x00000000
        /*00e0*/ 	.short	0x0006
        /*00e2*/ 	.short	0x002c
        /*00e4*/ 	.byte	0x00, 0xf0, 0x11, 0x00


	//----- nvinfo : EIATTR_KPARAM_INFO
	.align		4
.L_785:
        /*00e8*/ 	.byte	0x04, 0x17
        /*00ea*/ 	.short	(.L_787 - .L_786)
.L_786:
        /*00ec*/ 	.word	0x00000000
        /*00f0*/ 	.short	0x0005
        /*00f2*/ 	.short	0x0028
        /*00f4*/ 	.byte	0x00, 0xf0, 0x11, 0x00


	//----- nvinfo : EIATTR_KPARAM_INFO
	.align		4
.L_787:
        /*00f8*/ 	.byte	0x04, 0x17
        /*00fa*/ 	.short	(.L_789 - .L_788)
.L_788:
        /*00fc*/ 	.word	0x00000000
        /*0100*/ 	.short	0x0004
        /*0102*/ 	.short	0x0020
        /*0104*/ 	.byte	0x00, 0xf5, 0x21, 0x00


	//----- nvinfo : EIATTR_KPARAM_INFO
	.align		4
.L_789:
        /*0108*/ 	.byte	0x04, 0x17
        /*010a*/ 	.short	(.L_791 - .L_790)
.L_790:
        /*010c*/ 	.word	0x00000000
        /*0110*/ 	.short	0x0003
        /*0112*/ 	.short	0x0018
        /*0114*/ 	.byte	0x00, 0xf5, 0x21, 0x00


	//----- nvinfo : EIATTR_KPARAM_INFO
	.align		4
.L_791:
        /*0118*/ 	.byte	0x04, 0x17
        /*011a*/ 	.short	(.L_793 - .L_792)
.L_792:
        /*011c*/ 	.word	0x00000000
        /*0120*/ 	.short	0x0002
        /*0122*/ 	.short	0x0010
        /*0124*/ 	.byte	0x00, 0xf5, 0x21, 0x00


	//----- nvinfo : EIATTR_KPARAM_INFO
	.align		4
.L_793:
        /*0128*/ 	.byte	0x04, 0x17
        /*012a*/ 	.short	(.L_795 - .L_794)
.L_794:
        /*012c*/ 	.word	0x00000000
        /*0130*/ 	.short	0x0001
        /*0132*/ 	.short	0x0008
        /*0134*/ 	.byte	0x00, 0xf5, 0x21, 0x00


	//----- nvinfo : EIATTR_KPARAM_INFO
	.align		4
.L_795:
        /*0138*/ 	.byte	0x04, 0x17
        /*013a*/ 	.short	(.L_797 - .L_796)
.L_796:
        /*013c*/ 	.word	0x00000000
        /*0140*/ 	.short	0x0000
        /*0142*/ 	.short	0x0000
        /*0144*/ 	.byte	0x00, 0xf5, 0x21, 0x00


	//----- nvinfo : EIATTR_SPARSE_MMA_MASK
	.align		4
.L_797:
        /*0148*/ 	.byte	0x03, 0x50
        /*014a*/ 	.short	0x0000


	//----- nvinfo : EIATTR_MAXREG_COUNT
	.align		4
        /*014c*/ 	.byte	0x03, 0x1b
        /*014e*/ 	.short	0x00ff


	//----- nvinfo : EIATTR_NUM_BARRIERS
	.align		4
        /*0150*/ 	.byte	0x02, 0x4c
        /*0152*/ 	.byte	0x01
	.zero		1


	//----- nvinfo : EIATTR_MERCURY_ISA_VERSION
	.align		4
        /*0154*/ 	.byte	0x03, 0x5f
        /*0156*/ 	.short	0x0101


	//----- nvinfo : EIATTR_VRC_CTA_INIT_COUNT
	.align		4
        /*0158*/ 	.byte	0x02, 0x4a
	.zero		1
	.zero		1


	//----- nvinfo : EIATTR_EXIT_INSTR_OFFSETS
	.align		4
        /*015c*/ 	.byte	0x04, 0x1c
        /*015e*/ 	.short	(.L_799 - .L_798)


	//   ....[0]....
.L_798:
        /*0160*/ 	.word	0x00000070


	//   ....[1]....
        /*0164*/ 	.word	0x00000280


	//   ....[2]....
        /*0168*/ 	.word	0x00000e50


	//   ....[3]....
        /*016c*/ 	.word	0x000151c0


	//   ....[4]....
        /*0170*/ 	.word	0x00015410


	//   ....[5]....
        /*0174*/ 	.word	0x00015660


	//   ....[6]....
        /*0178*/ 	.word	0x000157b0


	//   ....[7]....
        /*017c*/ 	.word	0x00015840


	//   ....[8]....
        /*0180*/ 	.word	0x00015880


	//----- nvinfo : EIATTR_CRS_STACK_SIZE
	.align		4
.L_799:
        /*0184*/ 	.byte	0x04, 0x1e
        /*0186*/ 	.short	(.L_801 - .L_800)
.L_800:
        /*0188*/ 	.word	0x00000000


	//----- nvinfo : EIATTR_CBANK_PARAM_SIZE
	.align		4
.L_801:
        /*018c*/ 	.byte	0x03, 0x19
        /*018e*/ 	.short	0x0074


	//----- nvinfo : EIATTR_PARAM_CBANK
	.align		4
        /*0190*/ 	.byte	0x04, 0x0a
        /*0192*/ 	.short	(.L_803 - .L_802)
	.align		4
.L_802:
        /*0194*/ 	.word	index@(.nv.constant0._Z23gemm_half_q_half_kernelILi4ELi172ELb1ELb1ELi64EEvPK6__halfPKjS4_S2_PS0_iiiiPKtS7_iiiiiibS2_i)
        /*0198*/ 	.short	0x0380
        /*019a*/ 	.short	0x0074


	//----- nvinfo : EIATTR_SW_WAR
	.align		4
.L_803:
        /*019c*/ 	.byte	0x04, 0x36
        /*019e*/ 	.short	(.L_805 - .L_804)
.L_804:
        /*01a0*/ 	.word	0x00000008
.L_805:


//--------------------- .nv.info._Z23gemm_half_q_half_kernelILi4ELi176ELb1ELb1ELi64EEvPK6__halfPKjS4_S2_PS0_iiiiPKtS7_iiiiiibS2_i --------------------------
	.section	.nv.info._Z23gemm_half_q_half_kernelILi4ELi176ELb1ELb1ELi64EEvPK6__halfPKjS4_S2_PS0_iiiiPKtS7_iiiiiibS2_i,"",@"SHT_CUDA_INFO"
	.sectionflags	@""
	.align	4


	//----- nvinfo : EIATTR_CUDA_API_VERSION
	.align		4
        /*0000*/ 	.byte	0x04, 0x37
        /*0002*/ 	.short	(.L_807 - .L_806)
.L_806:
        /*0004*/ 	.word	0x00000082


	//----- nvinfo : EIATTR_KPARAM_INFO
	.align		4
.L_807:
        /*0008*/ 	.byte	0x04, 0x17
        /*000a*/ 	.short	(.L_809 - .L_808)
.L_808:
        /*000c*/ 	.word	0x00000000
        /*0010*/ 	.short	0x0013
        /*0012*/ 	.short	0x0070
        /*0014*/ 	.byte	0x00, 0xf0, 0x11, 0x00


	//----- nvinfo : EIATTR_KPARAM_INFO
	.align		4
.L_809:
        /*0018*/ 	.byte	0x04, 0x17
        /*001a*/ 	.short	(.L_811 - .L_810)
.L_810:
        /*001c*/ 	.word	0x00000000
        /*0020*/ 	.short	0x0012
        /*0022*/ 	.short	0x0068
        /*0024*/ 	.byte	0x00, 0xf5, 0x21, 0x00


	//----- nvinfo : EIATTR_KPARAM_INFO
	.align		4
.L_811:
        /*0028*/ 	.byte	0x04, 0x17
        /*002a*/ 	.short	(.L_813 - .L_812)
.L_812:
        /*002c*/ 	.word	0x00000000
        /*0030*/ 	.short	0x0011
        /*0032*/ 	.short	0x0060
        /*0034*/ 	.byte	0x00, 0xf0, 0x05, 0x00


	//----- nvinfo : EIATTR_KPARAM_INFO
	.align		4
.L_813:
        /*0038*/ 	.byte	0x04, 0x17
        /*003a*/ 	.short	(.L_815 - .L_814)
.L_814:
        /*003c*/ 	.word	0x00000000
        /*0040*/ 	.short	0x0010
        /*0042*/ 	.short	0x005c
        /*0044*/ 	.byte	0x00, 0xf0, 0x11, 0x00


	//----- nvinfo : EIATTR_KPARAM_INFO
	.align		4
.L_815:
        /*0048*/ 	.byte	0x04, 0x17
        /*004a*/ 	.short	(.L_817 - .L_816)
.L_816:
        /*004c*/ 	.word	0x00000000
        /*0050*/ 	.short	0x000f
        /*0052*/ 	.short	0x0058
        /*0054*/ 	.byte	0x00, 0xf0, 0x11, 0x00


	//----- nvinfo : EIATTR_KPARAM_INFO
	.align		4
.L_817:
        /*0058*/ 	.byte	0x04, 0x17
        /*005a*/ 	.short	(.L_819 - .L_818)
.L_818:
        /*005c*/ 	.word	0x00000000
        /*0060*/ 	.short	0x000e
        /*0062*/ 	.short	0x0054
        /*0064*/ 	.byte	0x00, 0xf0, 0x11, 0x00


	//----- nvinfo : EIATTR_KPARAM_INFO
	.align		4
.L_819:
        /*0068*/ 	.byte	0x04, 0x17
        /*006a*/ 	.short	(.L_821 - .L_820)
.L_820:
        /*006c*/ 	.word	0x00000000
        /*0070*/ 	.short	0x000d
        /*0072*/ 	.short	0x0050
        /*0074*/ 	.byte	0x00, 0xf0, 0x11, 0x00


	//----- nvinfo : EIATTR_KPARAM_INFO
	.align		4
.L_821:
        /*0078*/ 	.byte	0x04, 0x17
        /*007a*/ 	.short	(.L_823 - .L_822)
.L_822:
        /*007c*/ 	.word	0x00000000
        /*0080*/ 	.short	0x000c
        /*0082*/ 	.short	0x004c
        /*0084*/ 	.byte	0x00, 0xf0, 0x11, 0x00


	//----- nvinfo : EIATTR_KPARAM_INFO
	.align		4
.L_823:
        /*0088*/ 	.byte	0x04, 0x17
        /*008a*/ 	.short	(.L_825 - .L_824)
.L_824:
        /*008c*/ 	.word	0x00000000
        /*0090*/ 	.short	0x000b
        /*0092*/ 	.short	0x0048
        /*0094*/ 	.byte	0x00, 0xf0, 0x11, 0x00


	//----- nvinfo : EIATTR_KPARAM_INFO
	.align		4
.L_825:
        /*0098*/ 	.byte	0x04, 0x17
        /*009a*/ 	.short	(.L_827 - .L_826)
.L_826:
        /*009c*/ 	.word	0x00000000
        /*00a0*/ 	.short	0x000a
        /*00a2*/ 	.short	0x0040
        /*00a4*/ 	.byte	0x00, 0xf5, 0x21, 0x00


	//----- nvinfo : EIATTR_KPARAM_INFO
	.align		4
.L_827:
        /*00a8*/ 	.byte	0x04, 0x17
        /*00aa*/ 	.short	(.L_829 - .L_828)
.L_828:
        /*00ac*/ 	.word	0x00000000
        /*00b0*/ 	.short	0x0009
        /*00b2*/ 	.short	0x0038
        /*00b4*/ 	.byte	0x00, 0xf5, 0x21, 0x00


	//----- nvinfo : EIATTR_KPARAM_INFO
	.align		4
.L_829:
        /*00b8*/ 	.byte	0x04, 0x17
        /*00ba*/ 	.short	(.L_831 - .L_830)
.L_830:
        /*00bc*/ 	.word	0x00000000
        /*00c0*/ 	.short	0x0008
        /*00c2*/ 	.short	0x0034
        /*00c4*/ 	.byte	0x00, 0xf0, 0x11, 0x00


	//----- nvinfo : EIATTR_KPARAM_INFO
	.align		4
.L_831:
        /*00c8*/ 	.byte	0x04, 0x17
        /*00ca*/ 	.short	(.L_833 - .L_832)
.L_832:
        /*00cc*/ 	.word	0x00000000
        /*00d0*/ 	.short	0x0007
        /*00d2*/ 	.short	0x0030
        /*00d4*/ 	.byte	0x00, 0xf0, 0x11, 0x00


	//----- nvinfo : EIATTR_KPARAM_INFO
	.align		4
.L_833:
        /*00d8*/ 	.byte	0x04, 0x17
        /*00da*/ 	.short	(.L_835 - .L_834)
.L_834:
        /*00dc*/ 	.word	0x00000000
        /*00e0*/ 	.short	0x0006
        /*00e2*/ 	.short	0x002c
        /*00e4*/ 	.byte	0x00, 0xf0, 0x11, 0x00


	//----- nvinfo : EIATTR_KPARAM_INFO
	.align		4
.L_835:
        /*00e8*/ 	.byte	0x04, 0x17
        /*00ea*/ 	.short	(.L_837 - .L_836)
.L_836:
        /*00ec*/ 	.word	0x00000000
        /*00f0*/ 	.short	0x0005
        /*00f2*/ 	.short	0x0028
        /*00f4*/ 	.byte	0x00, 0xf0, 0x11, 0x00


	//----- nvinfo : EIATTR_KPARAM_INFO
	.align		4
.L_837:
        /*00f8*/ 	.byte	0x04, 0x17
        /*00fa*/ 	.short	(.L_839 - .L_838)
.L_838:
        /*00fc*/ 	.word	0x00000000
        /*0100*/ 	.short	0x0004
        /*0102*/ 	.short	0x0020
        /*0104*/ 	.byte	0x00, 0xf5, 0x21, 0x00


	//----- nvinfo : EIATTR_KPARAM_INFO
	.align		4
.L_839:
        /*0108*/ 	.byte	0x04, 0x17
        /*010a*/ 	.short	(.L_841 - .L_840)
.L_840:
        /*010c*/ 	.word	0x00000000
        /*0110*/ 	.short	0x0003
        /*0112*/ 	.short	0x0018
        /*0114*/ 	.byte	0x00, 0xf5, 0x21, 0x00


	//----- nvinfo : EIATTR_KPARAM_INFO
	.align		4
.L_841:
        /*0118*/ 	.byte	0x04, 0x17
        /*011a*/ 	.short	(.L_843 - .L_842)
.L_842:
        /*011c*/ 	.word	0x00000000
        /*0120*/ 	.short	0x0002
        /*0122*/ 	.short	0x0010
        /*0124*/ 	.byte	0x00, 0xf5, 0x21, 0x00


	//----- nvinfo : EIATTR_KPARAM_INFO
	.align		4
.L_843:
        /*0128*/ 	.byte	0x04, 0x17
        /*012a*/ 	.short	(.L_845 - .L_844)
.L_844:
        /*012c*/ 	.word	0x00000000
        /*0130*/ 	.short	0x0001
        /*0132*/ 	.short	0x0008
        /*0134*/ 	.byte	0x00, 0xf5, 0x21, 0x00


	//----- nvinfo : EIATTR_KPARAM_INFO
	.align		4
.L_845:
        /*0138*/ 	.byte	0x04, 0x17
        /*013a*/ 	.short	(.L_847 - .L_846)
.L_846:
        /*013c*/ 	.word	0x00000000
        /*0140*/ 	.short	0x0000
        /*0142*/ 	.short	0x0000
        /*0144*/ 	.byte	0x00, 0xf5, 0x21, 0x00


	//----- nvinfo : EIATTR_SPARSE_MMA_MASK
	.align		4
.L_847:
        /*0148*/ 	.byte	0x03, 0x50
        /*014a*/ 	.short	0x0000


	//----- nvinfo : EIATTR_MAXREG_COUNT
	.align		4
        /*014c*/ 	.byte	0x03, 0x1b
        /*014e*/ 	.short	0x00ff


	//----- nvinfo : EIATTR_NUM_BARRIERS
	.align		4
        /*0150*/ 	.byte	0x02, 0x4c
        /*0152*/ 	.byte	0x01
	.zero		1


	//----- nvinfo : EIATTR_MERCURY_ISA_VERSION
	.align		4
        /*0154*/ 	.byte	0x03, 0x5f
        /*0156*/ 	.short	0x0101


	//----- nvinfo : EIATTR_VRC_CTA_INIT_COUNT
	.align		4
        /*0158*/ 	.byte	0x02, 0x4a
	.zero		1
	.zero		1


	//----- nvinfo : EIATTR_EXIT_INSTR_OFFSETS
	.align		4
        /*015c*/ 	.byte	0x04, 0x1c
        /*015e*/ 	.short	(.L_849 - .L_848)


	//   ....[0]....
.L_848:
        /*0160*/ 	.word	0x00000060


	//   ....[1]....
        /*0164*/ 	.word	0x00000270


	//   ....[2]....
        /*0168*/ 	.word	0x00000e40


	//   ....[3]....
        /*016c*/ 	.word	0x0000e7e0


	//   ....[4]....
        /*0170*/ 	.word	0x0000ea30


	//   ....[5]....
        /*0174*/ 	.word	0x0000ec80


	//   ....[6]....
        /*0178*/ 	.word	0x0000edd0


	//   ....[7]....
        /*017c*/ 	.word	0x0000ee60


	//   ....[8]....
        /*0180*/ 	.word	0x0000eea0


	//----- nvinfo : EIATTR_CRS_STACK_SIZE
	.align		4
.L_849:
        /*0184*/ 	.byte	0x04, 0x1e
        /*0186*/ 	.short	(.L_851 - .L_850)
.L_850:
        /*0188*/ 	.word	0x00000000


	//----- nvinfo : EIATTR_CBANK_PARAM_SIZE
	.align		4
.L_851:
        /*018c*/ 	.byte	0x03, 0x19
        /*018e*/ 	.short	0x0074


	//----- nvinfo : EIATTR_PARAM_CBANK
	.align		4
        /*0190*/ 	.byte	0x04, 0x0a
        /*0192*/ 	.short	(.L_853 - .L_852)
	.align		4
.L_852:
        /*0194*/ 	.word	index@(.nv.constant0._Z23gemm_half_q_half_kernelILi4ELi176ELb1ELb1ELi64EEvPK6__halfPKjS4_S2_PS0_iiiiPKtS7_iiiiiibS2_i)
        /*0198*/ 	.short	0x0380
        /*019a*/ 	.short	0x0074


	//----- nvinfo : EIATTR_SW_WAR
	.align		4
.L_853:
        /*019c*/ 	.byte	0x04, 0x36
        /*019e*/ 	.short	(.L_855 - .L_854)
.L_854:
        /*01a0*/ 	.word	0x00000008
.L_855:


//--------------------- .nv.info._Z23gemm_half_q_half_kernelILi4ELi152ELb1ELb1ELi64EEvPK6__halfPKjS4_S2_PS0_iiiiPKtS7_iiiiiibS2_i --------------------------
	.section	.nv.info._Z23gemm_half_q_half_kernelILi4ELi152ELb1ELb1ELi64EEvPK6__halfPKjS4_S2_PS0_iiiiPKtS7_iiiiiibS2_i,"",@"SHT_CUDA_INFO"
	.sectionflags	@""
	.align	4


	//----- nvinfo : EIATTR_CUDA_API_VERSION
	.align		4
        /*0000*/ 	.byte	0x04, 0x37
        /*0002*/ 	.short	(.L_857 - .L_856)
.L_856:
        /*0004*/ 	.word	0x00000082


	//----- nvinfo : EIATTR_KPARAM_INFO
	.align		4
.L_857:
        /*0008*/ 	.byte	0x04, 0x17
        /*000a*/ 	.short	(.L_859 - .L_858)
.L_858:
        /*000c*/ 	.word	0x00000000
        /*0010*/ 	.short	0x0013
        /*0012*/ 	.short	0x0070
        /*0014*/ 	.byte	0x00, 0xf0, 0x11, 0x00


	//----- nvinfo : EIATTR_KPARAM_INFO
	.align		4
.L_859:
        /*0018*/ 	.byte	0x04, 0x17
        /*001a*/ 	.short	(.L_861 - .L_860)
.L_860:
        /*001c*/ 	.word	0x00000000
        /*0020*/ 	.short	0x0012
        /*0022*/ 	.short	0x0068
        /*0024*/ 	.byte	0x00, 0xf5, 0x21, 0x00


	//----- nvinfo : EIATTR_KPARAM_INFO
	.align		4
.L_861:
        /*0028*/ 	.byte	0x04, 0x17
        /*002a*/ 	.short	(.L_863 - .L_862)
.L_862:
        /*002c*/ 	.word	0x00000000
        /*0030*/ 	.short	0x0011
        /*0032*/ 	.short	0x0060
        /*0034*/ 	.byte	0x00, 0xf0, 0x05, 0x00


	//----- nvinfo : EIATTR_KPARAM_INFO
	.align		4
.L_863:
        /*0038*/ 	.byte	0x04, 0x17
        /*003a*/ 	.short	(.L_865 - .L_864)
.L_864:
        /*003c*/ 	.word	0x00000000
        /*0040*/ 	.short	0x0010
        /*0042*/ 	.short	0x005c
        /*0044*/ 	.byte	0x00, 0xf0, 0x11, 0x00


	//----- nvinfo : EIATTR_KPARAM_INFO
	.align		4
.L_865:
        /*0048*/ 	.byte	0x04, 0x17
        /*004a*/ 	.short	(.L_867 - .L_866)
.L_866:
        /*004c*/ 	.word	0x00000000
        /*0050*/ 	.short	0x000f
        /*0052*/ 	.short	0x0058
        /*0054*/ 	.byte	0x00, 0xf0, 0x11, 0x00


	//----- nvinfo : EIATTR_KPARAM_INFO
	.align		4
.L_867:
        /*0058*/ 	.byte	0x04, 0x17
        /*005a*/ 	.short	(.L_869 - .L_868)
.L_868:
        /*005c*/ 	.word	0x00000000
        /*0060*/ 	.short	0x000e
        /*0062*/ 	.short	0x0054
        /*0064*/ 	.byte	0x00, 0xf0, 0x11, 0x00


	//----- nvinfo : EIATTR_KPARAM_INFO
	.align		4
.L_869:
        /*0068*/ 	.byte	0x04, 0x17
        /*006a*/ 	.short	(.L_871 - .L_870)
.L_870:
        /*006c*/ 	.word	0x00000000
        /*0070*/ 	.short	0x000d
        /*0072*/ 	.short	0x0050
        /*0074*/ 	.byte	0x00, 0xf0, 0x11, 0x00


	//----- nvinfo : EIATTR_KPARAM_INFO
	.align		4
.L_871:
        /*0078*/ 	.byte	0x04, 0x17
        /*007a*/ 	.short	(.L_873 - .L_872)
.L_872:
        /*007c*/ 	.word	0x00000000
        /*0080*/ 	.short	0x000c
        /*0082*/ 	.short	0x004c
        /*0084*/ 	.byte	0x00, 0xf0, 0x11, 0x00


	//----- nvinfo : EIATTR_KPARAM_INFO
	.align		4
.L_873:
        /*0088*/ 	.byte	0x04, 0x17
        /*008a*/ 	.short	(.L_875 - .L_874)
.L_874:
        /*008c*/ 	.word	0x00000000
        /*0090*/ 	.short	0x000b
        /*0092*/ 	.short	0x0048
        /*0094*/ 	.byte	0x00, 0xf0, 0x11, 0x00


	//----- nvinfo : EIATTR_KPARAM_INFO
	.align		4
.L_875:
        /*0098*/ 	.byte	0x04, 0x17
        /*009a*/ 	.short	(.L_877 - .L_876)
.L_876:
        /*009c*/ 	.word	0x00000000
        /*00a0*/ 	.short	0x000a
        /*00a2*/ 	.short	0x0040
        /*00a4*/ 	.byte	0x00, 0xf5, 0x21, 0x00


	//----- nvinfo : EIATTR_KPARAM_INFO
	.align		4
.L_877:
        /*00a8*/ 	.byte	0x04, 0x17
        /*00aa*/ 	.short	(.L_879 - .L_878)
.L_878:
        /*00ac*/ 	.word	0x00000000
        /*00b0*/ 	.short	0x0009
        /*00b2*/ 	.short	0x0038
        /*00b4*/ 	.byte	0x00, 0xf5, 0x21, 0x00


	//----- nvinfo : EIATTR_KPARAM_INFO
	.align		4
.L_879:
        /*00b8*/ 	.byte	0x04, 0x17
        /*00ba*/ 	.short	(.L_881 - .L_880)
.L_880:
        /*00bc*/ 	.word	0x00000000
        /*00c0*/ 	.short	0x0008
        /*00c2*/ 	.short	0x0034
        /*00c4*/ 	.byte	0x00, 0xf0, 0x11, 0x00


	//----- nvinfo : EIATTR_KPARAM_INFO
	.align		4
.L_881:
        /*00c8*/ 	.byte	0x04, 0x17
        /*00ca*/ 	.short	(.L_883 - .L_882)
.L_882:
        /*00cc*/ 	.word	0x00000000
        /*00d0*/ 	.short	0x0007
        /*00d2*/ 	.short	0x0030
        /*00d4*/ 	.byte	0x00, 0xf0, 0x11, 0x00


	//----- nvinfo : EIATTR_KPARAM_INFO
	.align		4
.L_883:
        /*00d8*/ 	.byte	0x04, 0x17
        /*00da*/ 	.short	(.L_885 - .L_884)
.L_884:
        /*00dc*/ 	.word	0x00000000
        /*00e0*/ 	.short	0x0006
        /*00e2*/ 	.short	0x002c
        /*00e4*/ 	.byte	0x00, 0xf0, 0x11, 0x00


	//----- nvinfo : EIATTR_KPARAM_INFO
	.align		4
.L_885:
        /*00e8*/ 	.byte	0x04, 0x17
        /*00ea*/ 	.short	(.L_887 - .L_886)
.L_886:
        /*00ec*/ 	.word	0x00000000
        /*00f0*/ 	.short	0x0005
        /*00f2*/ 	.short	0x0028
        /*00f4*/ 	.byte	0x00, 0xf0, 0x11, 0x00


	//----- nvinfo : EIATTR_KPARAM_INFO
	.align		4
.L_887:
        /*00f8*/ 	.byte	0x04, 0x17
        /*00fa*/ 	.short	(.L_889 - .L_888)
.L_888:
        /*00fc*/ 	.word	0x00000000
        /*0100*/ 	.short	0x0004
        /*0102*/ 	.short	0x0020
        /*0104*/ 	.byte	0x00, 0xf5, 0x21, 0x00


	//----- nvinfo : EIATTR_KPARAM_INFO
	.align		4
.L_889:
        /*0108*/ 	.byte	0x04, 0x17
        /*010a*/ 	.short	(.L_891 - .L_890)
.L_890:
        /*010c*/ 	.word	0x00000000
        /*0110*/ 	.short	0x0003
        /*0112*/ 	.short	0x0018
        /*0114*/ 	.byte	0x00, 0xf5, 0x21, 0x00


	//----- nvinfo : EIATTR_KPARAM_INFO
	.align		4
.L_891:
        /*0118*/ 	.byte	0x04, 0x17
        /*011a*/ 	.short	(.L_893 - .L_892)
.L_892:
        /*011c*/ 	.word	0x00000000
        /*0120*/ 	.short	0x0002
        /*0122*/ 	.short	0x0010
        /*0124*/ 	.byte	0x00, 0xf5, 0x21, 0x00


	//----- nvinfo : EIATTR_KPARAM_INFO
	.align		4
.L_893:
        /*0128*/ 	.byte	0x04, 0x17
        /*012a*/ 	.short	(.L_895 - .L_894)
.L_894:
        /*012c*/ 	.word	0x00000000
        /*0130*/ 	.short	0x0001
        /*0132*/ 	.short	0x0008
        /*0134*/ 	.byte	0x00, 0xf5, 0x21, 0x00


	//----- nvinfo : EIATTR_KPARAM_INFO
	.align		4
.L_895:
        /*0138*/ 	.byte	0x04, 0x17
        /*013a*/ 	.short	(.L_897 - .L_896)
.L_896:
        /*013c*/ 	.word	0x00000000
        /*0140*/ 	.short	0x0000
        /*0142*/ 	.short	0x0000
        /*0144*/ 	.byte	0x00, 0xf5, 0x21, 0x00


	//----- nvinfo : EIATTR_SPARSE_MMA_MASK
	.align		4
.L_897:
        /*0148*/ 	.byte	0x03, 0x50
        /*014a*/ 	.short	0x0000


	//----- nvinfo : EIATTR_MAXREG_COUNT
	.align		4
        /*014c*/ 	.byte	0x03, 0x1b
        /*014e*/ 	.short	0x00ff


	//----- nvinfo : EIATTR_NUM_BARRIERS
	.align		4
        /*0150*/ 	.byte	0x02, 0x4c
        /*0152*/ 	.byte	0x01
	.zero		1


	//----- nvinfo : EIATTR_MERCURY_ISA_VERSION
	.align		4
        /*0154*/ 	.byte	0x03, 0x5f
        /*0156*/ 	.short	0x0101


	//----- nvinfo : EIATTR_VRC_CTA_INIT_COUNT
	.align		4
        /*0158*/ 	.byte	0x02, 0x4a
	.zero		1
	.zero		1


	//----- nvinfo : EIATTR_EXIT_INSTR_OFFSETS
	.align		4
        /*015c*/ 	.byte	0x04, 0x1c
        /*015e*/ 	.short	(.L_899 - .L_898)


	//   ....[0]....
.L_898:
        /*0160*/ 	.word	0x00000070


	//   ....[1]....
        /*0164*/ 	.word	0x00000280


	//   ....[2]....
        /*0168*/ 	.word	0x00000e50


	//   ....[3]....
        /*016c*/ 	.word	0x00012980


	//   ....[4]....
        /*0170*/ 	.word	0x00012bd0


	//   ....[5]....
        /*0174*/ 	.word	0x00012e20


	//   ....[6]....
        /*0178*/ 	.word	0x00012f70


	//   ....[7]....
        /*017c*/ 	.word	0x00013000


	//   ....[8]....
        /*0180*/ 	.word	0x00013040


	//----- nvinfo : EIATTR_CRS_STACK_SIZE
	.align		4
.L_899:
        /*0184*/ 	.byte	0x04, 0x1e
        /*0186*/ 	.short	(.L_901 - .L_900)
.L_900:
        /*0188*/ 	.word	0x00000000


	//----- nvinfo : EIATTR_CBANK_PARAM_SIZE
	.align		4
.L_901:
        /*018c*/ 	.byte	0x03, 0x19
        /*018e*/ 	.short	0x0074


	//----- nvinfo : EIATTR_PARAM_CBANK
	.align		4
        /*0190*/ 	.byte	0x04, 0x0a
        /*0192*/ 	.short	(.L_903 - .L_902)
	.align		4
.L_902:
        /*0194*/ 	.word	index@(.nv.constant0._Z23gemm_half_q_half_kernelILi4ELi152ELb1ELb1ELi64EEvPK6__halfPKjS4_S2_PS0_iiiiPKtS7_iiiiiibS2_i)
        /*0198*/ 	.short	0x0380
        /*019a*/ 	.short	0x0074


	//----- nvinfo : EIATTR_SW_WAR
	.align		4
.L_903:
        /*019c*/ 	.byte	0x04, 0x36
        /*019e*/ 	.short	(.L_905 - .L_904)
.L_904:
        /*01a0*/ 	.word	0x00000008
.L_905:


//--------------------- .nv.info._Z23gemm_half_q_half_kernelILi4ELi140ELb1ELb1ELi64EEvPK6__halfPKjS4_S2_PS0_iiiiPKtS7_iiiiiibS2_i --------------------------
	.section	.nv.info._Z23gemm_half_q_half_kernelILi4ELi140ELb1ELb1ELi64EEvPK6__halfPKjS4_S2_PS0_iiiiPKtS7_iiiiiibS2_i,"",@"SHT_CUDA_INFO"
	.sectionflags	@""
	.align	4


	//----- nvinfo : EIATTR_CUDA_API_VERSION
	.align		4
        /*0000*/ 	.byte	0x04, 0x37
        /*0002*/ 	.short	(.L_907 - .L_906)
.L_906:
        /*0004*/ 	.word	0x00000082


	//----- nvinfo : EIATTR_KPARAM_INFO
	.align		4
.L_907:
        /*0008*/ 	.byte	0x04, 0x17
        /*000a*/ 	.short	(.L_909 - .L_908)
.L_908:
        /*000c*/ 	.word	0x00000000
        /*0010*/ 	.short	0x0013
        /*0012*/ 	.short	0x0070
        /*0014*/ 	.byte	0x00, 0xf0, 0x11, 0x00


	//----- nvinfo : EIATTR_KPARAM_INFO
	.align		4
.L_909:
        /*0018*/ 	.byte	0x04, 0x17
        /*001a*/ 	.short	(.L_911 - .L_910)
.L_910:
        /*001c*/ 	.word	0x00000000
        /*0020*/ 	.short	0x0012
        /*0022*/ 	.short	0x0068
        /*0024*/ 	.byte	0x00, 0xf5, 0x21, 0x00


	//----- nvinfo : EIATTR_KPARAM_INFO
	.align		4
.L_911:
        /*0028*/ 	.byte	0x04, 0x17
        /*002a*/ 	.short	(.L_913 - .L_912)
.L_912:
        /*002c*/ 	.word	0x00000000
        /*0030*/ 	.short	0x0011
        /*0032*/ 	.short	0x0060
        /*0034*/ 	.byte	0x00, 0xf0, 0x05, 0x00


	//----- nvinfo : EIATTR_KPARAM_INFO
	.align		4
.L_913:
        /*0038*/ 	.byte	0x04, 0x17
        /*003a*/ 	.short	(.L_915 - .L_914)
.L_914:
        /*003c*/ 	.word	0x00000000
        /*0040*/ 	.short	0x0010
        /*0042*/ 	.short	0x005c
        /*0044*/ 	.byte	0x00, 0xf0, 0x11, 0x00


	//----- nvinfo : EIATTR_KPARAM_INFO
	.align		4
.L_915:
        /*0048*/ 	.byte	0x04, 0x17
        /*004a*/ 	.short	(.L_917 - .L_916)
.L_916:
        /*004c*/ 	.word	0x00000000
        /*0050*/ 	.short	0x000f
        /*0052*/ 	.short	0x0058
        /*0054*/ 	.byte	0x00, 0xf0, 0x11, 0x00


	//----- nvinfo : EIATTR_KPARAM_INFO
	.align		4
.L_917:
        /*0058*/ 	.byte	0x04, 0x17
        /*005a*/ 	.short	(.L_919 - .L_918)
.L_918:
        /*005c*/ 	.word	0x00000000
        /*0060*/ 	.short	0x000e
        /*0062*/ 	.short	0x0054
        /*0064*/ 	.byte	0x00, 0xf0, 0x11, 0x00


	//----- nvinfo : EIATTR_KPARAM_INFO
	.align		4
.L_919:
        /*0068*/ 	.byte	0x04, 0x17
        /*006a*/ 	.short	(.L_921 - .L_920)
.L_920:
        /*006c*/ 	.word	0x00000000
        /*0070*/ 	.short	0x000d
        /*0072*/ 	.short	0x0050
        /*0074*/ 	.byte	0x00, 0xf0, 0x11, 0x00


	//----- nvinfo : EIATTR_KPARAM_INFO
	.align		4
.L_921:
        /*0078*/ 	.byte	0x04, 0x17
        /*007a*/ 	.short	(.L_923 - .L_922)
.L_922:
        /*007c*/ 	.word	0x00000000
        /*0080*/ 	.short	0x000c
        /*0082*/ 	.short	0x004c
        /*0084*/ 	.byte	0x00, 0xf0, 0x11, 0x00


	//----- nvinfo : EIATTR_KPARAM_INFO
	.align		4
.L_923:
        /*0088*/ 	.byte	0x04, 0x17
        /*008a*/ 	.short	(.L_925 - .L_924)
.L_924:
        /*008c*/ 	.word	0x00000000
        /*0090*/ 	.short	0x000b
        /*0092*/ 	.short	0x0048
        /*0094*/ 	.byte	0x00, 0xf0, 0x11, 0x00


	//----- nvinfo : EIATTR_KPARAM_INFO
	.align		4
.L_925:
        /*0098*/ 	.byte	0x04, 0x17
        /*009a*/ 	.short	(.L_927 - .L_926)
.L_926:
        /*009c*/ 	.word	0x00000000
        /*00a0*/ 	.short	0x000a
        /*00a2*/ 	.short	0x0040
        /*00a4*/ 	.byte	0x00, 0xf5, 0x21, 0x00


	//----- nvinfo : EIATTR_KPARAM_INFO
	.align		4
.L_927:
        /*00a8*/ 	.byte	0x04, 0x17
        /*00aa*/ 	.short	(.L_929 - .L_928)
.L_928:
        /*00ac*/ 	.word	0x00000000
        /*00b0*/ 	.short	0x0009
        /*00b2*/ 	.short	0x0038
        /*00b4*/ 	.byte	0x00, 0xf5, 0x21, 0x00


	//----- nvinfo : EIATTR_KPARAM_INFO
	.align		4
.L_929:
        /*00b8*/ 	.byte	0x04, 0x17
        /*00ba*/ 	.short	(.L_931 - .L_930)
.L_930:
        /*00bc*/ 	.word	0x00000000
        /*00c0*/ 	.short	0x0008
        /*00c2*/ 	.short	0x0034
        /*00c4*/ 	.byte	0x00, 0xf0, 0x11, 0x00


	//----- nvinfo : EIATTR_KPARAM_INFO
	.align		4
.L_931:
        /*00c8*/ 	.byte	0x04, 0x17
        /*00ca*/ 	.short	(.L_933 - .L_932)
.L_932:
        /*00cc*/ 	.word	0x00000000
        /*00d0*/ 	.short	0x0007
        /*00d2*/ 	.short	0x0030
        /*00d4*/ 	.byte	0x00, 0xf0, 0x11, 0x00


	//----- nvinfo : EIATTR_KPARAM_INFO
	.align		4
.L_933:
        /*00d8*/ 	.byte	0x04, 0x17
        /*00da*/ 	.short	(.L_935 - .L_934)
.L_934:
        /*00dc*/ 	.word	0x00000000
        /*00e0*/ 	.short	0x0006
        /*00e2*/ 	.short	0x002c
        /*00e4*/ 	.byte	0x00, 0xf0, 0x11, 0x00


	//----- nvinfo : EIATTR_KPARAM_INFO
	.align		4
.L_935:
        /*00e8*/ 	.byte	0x04, 0x17
        /*00ea*/ 	.short	(.L_937 - .L_936)
.L_936:
        /*00ec*/ 	.word	0x00000000
        /*00f0*/ 	.short	0x0005
        /*00f2*/ 	.short	0x0028
        /*00f4*/ 	.byte	0x00, 0xf0, 0x11, 0x00


	//----- nvinfo : EIATTR_KPARAM_INFO
	.align		4
.L_937:
        /*00f8*/ 	.byte	0x04, 0x17
        /*00fa*/ 	.short	(.L_939 - .L_938)
.L_938:
        /*00fc*/ 	.word	0x00000000
        /*0100*/ 	.short	0x0004
        /*0102*/ 	.short	0x0020
        /*0104*/ 	.byte	0x00, 0xf5, 0x21, 0x00


	//----- nvinfo : EIATTR_KPARAM_INFO
	.align		4
.L_939:
        /*0108*/ 	.byte	0x04, 0x17
        /*010a*/ 	.short	(.L_941 - .L_940)
.L_940:
        /*010c*/ 	.word	0x00000000
        /*0110*/ 	.short	0x0003
        /*0112*/ 	.short	0x0018
        /*0114*/ 	.byte	0x00, 0xf5, 0x21, 0x00


	//----- nvinfo : EIATTR_KPARAM_INFO
	.align		4
.L_941:
        /*0118*/ 	.byte	0x04, 0x17
        /*011a*/ 	.short	(.L_943 - .L_942)
.L_942:
        /*011c*/ 	.word	0x00000000
        /*0120*/ 	.short	0x0002
        /*0122*/ 	.short	0x0010
        /*0124*/ 	.byte	0x00, 0xf5, 0x21, 0x00


	//----- nvinfo : EIATTR_KPARAM_INFO
	.align		4
.L_943:
        /*0128*/ 	.byte	0x04, 0x17
        /*012a*/ 	.short	(.L_945 - .L_944)
.L_944:
        /*012c*/ 	.word	0x00000000
        /*0130*/ 	.short	0x0001
        /*0132*/ 	.short	0x0008
        /*0134*/ 	.byte	0x00, 0xf5, 0x21, 0x00


	//----- nvinfo : EIATTR_KPARAM_INFO
	.align		4
.L_945:
        /*0138*/ 	.byte	0x04, 0x17
        /*013a*/ 	.short	(.L_947 - .L_946)
.L_946:
        /*013c*/ 	.word	0x00000000
        /*0140*/ 	.short	0x0000
        /*0142*/ 	.short	0x0000
        /*0144*/ 	.byte	0x00, 0xf5, 0x21, 0x00


	//----- nvinfo : EIATTR_SPARSE_MMA_MASK
	.align		4
.L_947:
        /*0148*/ 	.byte	0x03, 0x50
        /*014a*/ 	.short	0x0000


	//----- nvinfo : EIATTR_MAXREG_COUNT
	.align		4
        /*014c*/ 	.byte	0x03, 0x1b
        /*014e*/ 	.short	0x00ff


	//----- nvinfo : EIATTR_NUM_BARRIERS
	.align		4
        /*0150*/ 	.byte	0x02, 0x4c
        /*0152*/ 	.byte	0x01
	.zero		1


	//----- nvinfo : EIATTR_MERCURY_ISA_VERSION
	.align		4
        /*0154*/ 	.byte	0x03, 0x5f
        /*0156*/ 	.short	0x0101


	//----- nvinfo : EIATTR_VRC_CTA_INIT_COUNT
	.align		4
        /*0158*/ 	.byte	0x02, 0x4a
	.zero		1
	.zero		1


	//----- nvinfo : EIATTR_EXIT_INSTR_OFFSETS
	.align		4
        /*015c*/ 	.byte	0x04, 0x1c
        /*015e*/ 	.short	(.L_949 - .L_948)


	//   ....[0]....
.L_948:
        /*0160*/ 	.word	0x00000070


	//   ....[1]....
        /*0164*/ 	.word	0x00000280


	//   ....[2]....
        /*0168*/ 	.word	0x00000e50


	//   ....[3]....
        /*016c*/ 	.word	0x000127e0


	//   ....[4]....
        /*0170*/ 	.word	0x00012a30


	//   ....[5]....
        /*0174*/ 	.word	0x00012c80


	//   ....[6]....
        /*0178*/ 	.word	0x00012dd0


	//   ....[7]....
        /*017c*/ 	.word	0x00012e60


	//   ....[8]....
        /*0180*/ 	.word	0x00012ea0


	//----- nvinfo : EIATTR_CRS_STACK_SIZE
	.align		4
.L_949:
        /*0184*/ 	.byte	0x04, 0x1e
        /*0186*/ 	.short	(.L_951 - .L_950)
.L_950:
        /*0188*/ 	.word	0x00000000


	//----- nvinfo : EIATTR_CBANK_PARAM_SIZE
	.align		4
.L_951:
        /*018c*/ 	.byte	0x03, 0x19
        /*018e*/ 	.short	0x0074


	//----- nvinfo : EIATTR_PARAM_CBANK
	.align		4
        /*0190*/ 	.byte	0x04, 0x0a
        /*0192*/ 	.short	(.L_953 - .L_952)
	.align		4
.L_952:
        /*0194*/ 	.word	index@(.nv.constant0._Z23gemm_half_q_half_kernelILi4ELi140ELb1ELb1ELi64EEvPK6__halfPKjS4_S2_PS0_iiiiPKtS7_iiiiiibS2_i)
        /*0198*/ 	.short	0x0380
        /*019a*/ 	.short	0x0074


	//----- nvinfo : EIATTR_SW_WAR
	.align		4
.L_953:
        /*019c*/ 	.byte	0x04, 0x36
        /*019e*/ 	.short	(.L_955 - .L_954)
.L_954:
        /*01a0*/ 	.word	0x00000008
.L_955:


//--------------------- .nv.info._Z23gemm_half_q_half_kernelILi4ELi20ELb1ELb1ELi64EEvPK6__halfPKjS4_S2_PS0_iiiiPKtS7_iiiiiibS2_i --------------------------
	.section	.nv.info._Z23gemm_half_q_half_kernelILi4ELi20ELb1ELb1ELi64EEvPK6__halfPKjS4_S2_PS0_iiiiPKtS7_iiiiiibS2_i,"",@"SHT_CUDA_INFO"
	.sectionflags	@""
	.align	4


	//----- nvinfo : EIATTR_CUDA_API_VERSION
	.align		4
        /*0000*/ 	.byte	0x04, 0x37
        /*0002*/ 	.short	(.L_957 - .L_956)
.L_956:
        /*0004*/ 	.word	0x00000082


	//----- nvinfo : EIATTR_KPARAM_INFO
	.align		4
.L_957:
        /*0008*/ 	.byte	0x04, 0x17
        /*000a*/ 	.short	(.L_959 - .L_958)
.L_958:
        /*000c*/ 	.word	0x00000000
        /*0010*/ 	.short	0x0013
        /*0012*/ 	.short	0x0070
        /*0014*/ 	.byte	0x00, 0xf0, 0x11, 0x00


	//----- nvinfo : EIATTR_KPARAM_INFO
	.align		4
.L_959:
        /*0018*/ 	.byte	0x04, 0x17
        /*001a*/ 	.short	(.L_961 - .L_960)
.L_960:
        /*001c*/ 	.word	0x00000000
        /*0020*/ 	.short	0x0012
        /*0022*/ 	.short	0x0068
        /*0024*/ 	.byte	0x00, 0xf5, 0x21, 0x00


	//----- nvinfo : EIATTR_KPARAM_INFO
	.align		4
.L_961:
        /*0028*/ 	.byte	0x04, 0x17
        /*002a*/ 	.short	(.L_963 - .L_962)
.L_962:
        /*002c*/ 	.word	0x00000000
        /*0030*/ 	.short	0x0011
        /*0032*/ 	.short	0x0060
        /*0034*/ 	.byte	0x00, 0xf0, 0x05, 0x00


	//----- nvinfo : EIATTR_KPARAM_INFO
	.align		4
.L_963:
        /*0038*/ 	.byte	0x04, 0x17
        /*003a*/ 	.short	(.L_965 - .L_964)
.L_964:
        /*003c*/ 	.word	0x00000000
        /*0040*/ 	.short	0x0010
        /*0042*/ 	.short	0x005c
        /*0044*/ 	.byte	0x00, 0xf0, 0x11, 0x00


	//----- nvinfo : EIATTR_KPARAM_INFO
	.align		4
.L_965:
        /*0048*/ 	.byte	0x04, 0x17
        /*004a*/ 	.short	(.L_967 - .L_966)
.L_966:
        /*004c*/ 	.word	0x00000000
        /*0050*/ 	.short	0x000f
        /*0052*/ 	.short	0x0058
        /*0054*/ 	.byte	0x00, 0xf0, 0x11, 0x00


	//----- nvinfo : EIATTR_KPARAM_INFO
	.align		4
.L_967:
        /*0058*/ 	.byte	0x04, 0x17
        /*005a*/ 	.short	(.L_969 - .L_968)
.L_968:
        /*005c*/ 	.word	0x00000000
        /*0060*/ 	.short	0x000e
        /*0062*/ 	.short	0x0054
        /*0064*/ 	.byte	0x00, 0xf0, 0x11, 0x00


	//----- nvinfo : EIATTR_KPARAM_INFO
	.align		4
.L_969:
        /*0068*/ 	.byte	0x04, 0x17
        /*006a*/ 	.short	(.L_971 - .L_970)
.L_970:
        /*006c*/ 	.word	0x00000000
        /*0070*/ 	.short	0x000d
        /*0072*/ 	.short	0x0050
        /*0074*/ 	.byte	0x00, 0xf0, 0x11, 0x00


	//----- nvinfo : EIATTR_KPARAM_INFO
	.align		4
.L_971:
        /*0078*/ 	.byte	0x04, 0x17
        /*007a*/ 	.short	(.L_973 - .L_972)
.L_972:
        /*007c*/ 	.word	0x00000000
        /*0080*/ 	.short	0x000c
        /*0082*/ 	.short	0x004c
        /*0084*/ 	.byte	0x00, 0xf0, 0x11, 0x00


	//----- nvinfo : EIATTR_KPARAM_INFO
	.align		4
.L_973:
        /*0088*/ 	.byte	0x04, 0x17
        /*008a*/ 	.short	(.L_975 - .L_974)
.L_974:
        /*008c*/ 	.word	0x00000000
        /*0090*/ 	.short	0x000b
        /*0092*/ 	.short	0x0048
        /*0094*/ 	.byte	0x00, 0xf0, 0x11, 0x00


	//----- nvinfo : EIATTR_KPARAM_INFO
	.align		4
.L_975:
        /*0098*/ 	.byte	0x04, 0x17
        /*009a*/ 	.short	(.L_977 - .L_976)
.L_976:
        /*009c*/ 	.word	0x00000000
        /*00a0*/ 	.short	0x000a
        /*00a2*/ 	.short	0x0040
        /*00a4*/ 	.byte	0x00, 0xf5, 0x21, 0x00


	//----- nvinfo : EIATTR_KPARAM_INFO
	.align		4
.L_977:
        /*00a8*/ 	.byte	0x04, 0x17
        /*00aa*/ 	.short	(.L_979 - .L_978)
.L_978:
        /*00ac*/ 	.word	0x00000000
        /*00b0*/ 	.short	0x0009
        /*00b2*/ 	.short	0x0038
        /*00b4*/ 	.byte	0x00, 0xf5, 0x21, 0x00


	//----- nvinfo : EIATTR_KPARAM_INFO
	.align		4
.L_979:
        /*00b8*/ 	.byte	0x04, 0x17
        /*00ba*/ 	.short	(.L_981 - .L_980)
.L_980:
        /*00bc*/ 	.word	0x00000000
        /*00c0*/ 	.short	0x0008
        /*00c2*/ 	.short	0x0034
        /*00c4*/ 	.byte	0x00, 0xf0, 0x11, 0x00


	//----- nvinfo : EIATTR_KPARAM_INFO
	.align		4
.L_981:
        /*00c8*/ 	.byte	0x04, 0x17
        /*00ca*/ 	.short	(.L_983 - .L_982)
.L_982:
        /*00cc*/ 	.word	0x00000000
        /*00d0*/ 	.short	0x0007
        /*00d2*/ 	.short	0x0030
        /*00d4*/ 	.byte	0x00, 0xf0, 0x11, 0x00


	//----- nvinfo : EIATTR_KPARAM_INFO
	.align		4
.L_983:
        /*00d8*/ 	.byte	0x04, 0x17
        /*00da*/ 	.short	(.L_985 - .L_984)
.L_984:
        /*00dc*/ 	.word	0x00000000
        /*00e0*/ 	.short	0x0006
        /*00e2*/ 	.short	0x002c
        /*00e4*/ 	.byte	0x00, 0xf0, 0x11, 0x00


	//----- nvinfo : EIATTR_KPARAM_INFO
	.align		4
.L_985:
        /*00e8*/ 	.byte	0x04, 0x17
        /*00ea*/ 	.short	(.L_987 - .L_986)
.L_986:
        /*00ec*/ 	.word	0x00000000
        /*00f0*/ 	.short	0x0005
        /*00f2*/ 	.short	0x0028
        /*00f4*/ 	.byte	0x00, 0xf0, 0x11, 0x00


	//----- nvinfo : EIATTR_KPARAM_INFO
	.align		4
.L_987:
        /*00f8*/ 	.byte	0x04, 0x17
        /*00fa*/ 	.short	(.L_989 - .L_988)
.L_988:
        /*00fc*/ 	.word	0x00000000
        /*0100*/ 	.short	0x0004
        /*0102*/ 	.short	0x0020
        /*0104*/ 	.byte	0x00, 0xf5, 0x21, 0x00


	//----- nvinfo : EIATTR_KPARAM_INFO
	.align		4
.L_989:
        /*0108*/ 	.byte	0x04, 0x17
        /*010a*/ 	.short	(.L_991 - .L_990)
.L_990:
        /*010c*/ 	.word	0x00000000
        /*0110*/ 	.short	0x0003
        /*0112*/ 	.short	0x0018
        /*0114*/ 	.byte	0x00, 0xf5, 0x21, 0x00


	//----- nvinfo : EIATTR_KPARAM_INFO
	.align		4
.L_991:
        /*0118*/ 	.byte	0x04, 0x17
        /*011a*/ 	.short	(.L_993 - .L_992)
.L_992:
        /*011c*/ 	.word	0x00000000
        /*0120*/ 	.short	0x0002
        /*0122*/ 	.short	0x0010
        /*0124*/ 	.byte	0x00, 0xf5, 0x21, 0x00


	//----- nvinfo : EIATTR_KPARAM_INFO
	.align		4
.L_993:
        /*0128*/ 	.byte	0x04, 0x17
        /*012a*/ 	.short	(.L_995 - .L_994)
.L_994:
        /*012c*/ 	.word	0x00000000
        /*0130*/ 	.short	0x0001
        /*0132*/ 	.short	0x0008
        /*0134*/ 	.byte	0x00, 0xf5, 0x21, 0x00


	//----- nvinfo : EIATTR_KPARAM_INFO
	.align		4
.L_995:
        /*0138*/ 	.byte	0x04, 0x17
        /*013a*/ 	.short	(.L_997 - .L_996)
.L_996:
        /*013c*/ 	.word	0x00000000
        /*0140*/ 	.short	0x0000
        /*0142*/ 	.short	0x0000
        /*0144*/ 	.byte	0x00, 0xf5, 0x21, 0x00


	//----- nvinfo : EIATTR_SPARSE_MMA_MASK
	.align		4
.L_997:
        /*0148*/ 	.byte	0x03, 0x50
        /*014a*/ 	.short	0x0000


	//----- nvinfo : EIATTR_MAXREG_COUNT
	.align		4
        /*014c*/ 	.byte	0x03, 0x1b
        /*014e*/ 	.short	0x00ff


	//----- nvinfo : EIATTR_NUM_BARRIERS
	.align		4
        /*0150*/ 	.byte	0x02, 0x4c
        /*0152*/ 	.byte	0x01
	.zero		1


	//----- nvinfo : EIATTR_MERCURY_ISA_VERSION
	.align		4
        /*0154*/ 	.byte	0x03, 0x5f
        /*0156*/ 	.short	0x0101


	//----- nvinfo : EIATTR_VRC_CTA_INIT_COUNT
	.align		4
        /*0158*/ 	.byte	0x02, 0x4a
	.zero		1
	.zero		1


	//----- nvinfo : EIATTR_EXIT_INSTR_OFFSETS
	.align		4
        /*015c*/ 	.byte	0x04, 0x1c
        /*015e*/ 	.short	(.L_999 - .L_998)


	//   ....[0]....
.L_998:
        /*0160*/ 	.word	0x00000070


	//   ....[1]....
        /*0164*/ 	.word	0x00000280


	//   ....[2]....
        /*0168*/ 	.word	0x00000e50


	//   ....[3]....
        /*016c*/ 	.word	0x00006780


	//   ....[4]....
        /*0170*/ 	.word	0x000069d0


	//   ....[5]....
        /*0174*/ 	.word	0x00006c20


	//   ....[6]....
        /*0178*/ 	.word	0x00006d70


	//   ....[7]....
        /*017c*/ 	.word	0x00006e00


	//   ....[8]....
        /*0180*/ 	.word	0x00006e40


	//----- nvinfo : EIATTR_CRS_STACK_SIZE
	.align		4
.L_999:
        /*0184*/ 	.byte	0x04, 0x1e
        /*0186*/ 	.short	(.L_1001 - .L_1000)
.L_1000:
        /*0188*/ 	.word	0x00000000


	//----- nvinfo : EIATTR_CBANK_PARAM_SIZE
	.align		4
.L_1001:
        /*018c*/ 	.byte	0x03, 0x19
        /*018e*/ 	.short	0x0074


	//----- nvinfo : EIATTR_PARAM_CBANK
	.align		4
        /*0190*/ 	.byte	0x04, 0x0a
        /*0192*/ 	.short	(.L_1003 - .L_1002)
	.align		4
.L_1002:
        /*0194*/ 	.word	index@(.nv.constant0._Z23gemm_half_q_half_kernelILi4ELi20ELb1ELb1ELi64EEvPK6__halfPKjS4_S2_PS0_iiiiPKtS7_iiiiiibS2_i)
        /*0198*/ 	.short	0x0380
        /*019a*/ 	.short	0x0074


	//----- nvinfo : EIATTR_SW_WAR
	.align		4
.L_1003:
        /*019c*/ 	.byte	0x04, 0x36
        /*019e*/ 	.short	(.L_1005 - .L_1004)
.L_1004:
        /*01a0*/ 	.word	0x00000008
.L_1005:


//--------------------- .nv.info._Z23gemm_half_q_half_kernelILi4ELi38ELb1ELb1ELi64EEvPK6__halfPKjS4_S2_PS0_iiiiPKtS7_iiiiiibS2_i --------------------------
	.section	.nv.info._Z23gemm_half_q_half_kernelILi4ELi38ELb1ELb1ELi64EEvPK6__halfPKjS4_S2_PS0_iiiiPKtS7_iiiiiibS2_i,"",@"SHT_CUDA_INFO"
	.sectionflags	@""
	.align	4


	//----- nvinfo : EIATTR_CUDA_API_VERSION
	.align		4
        /*0000*/ 	.byte	0x04, 0x37
        /*0002*/ 	.short	(.L_1007 - .L_1006)
.L_1006:
        /*0004*/ 	.word	0x00000082


	//----- nvinfo : EIATTR_KPARAM_INFO
	.align		4
.L_1007:
        /*0008*/ 	.byte	0x04, 0x17
        /*000a*/ 	.short	(.L_1009 - .L_1008)
.L_1008:
        /*000c*/ 	.word	0x00000000
        /*0010*/ 	.short	0x0013
        /*0012*/ 	.short	0x0070
        /*0014*/ 	.byte	0x00, 0xf0, 0x11, 0x00


	//----- nvinfo : EIATTR_KPARAM_INFO
	.align		4
.L_1009:
        /*0018*/ 	.byte	0x04, 0x17
        /*001a*/ 	.short	(.L_1011 - .L_1010)
.L_1010:
        /*001c*/ 	.word	0x00000000
        /*0020*/ 	.short	0x0012
        /*0022*/ 	.short	0x0068
        /*0024*/ 	.byte	0x00, 0xf5, 0x21, 0x00


	//----- nvinfo : EIATTR_KPARAM_INFO
	.align		4
.L_1011:
        /*0028*/ 	.byte	0x04, 0x17
        /*002a*/ 	.short	(.L_1013 - .L_1012)
.L_1012:
        /*002c*/ 	.word	0x00000000
        /*0030*/ 	.short	0x0011
        /*0032*/ 	.short	0x0060
        /*0034*/ 	.byte	0x00, 0xf0, 0x05, 0x00


	//----- nvinfo : EIATTR_KPARAM_INFO
	.align		4
.L_1013:
        /*0038*/ 	.byte	0x04, 0x17
        /*003a*/ 	.short	(.L_1015 - .L_1014)
.L_1014:
        /*003c*/ 	.word	0x00000000
        /*0040*/ 	.short	0x0010
        /*0042*/ 	.short	0x005c
        /*0044*/ 	.byte	0x00, 0xf0, 0x11, 0x00


	//----- nvinfo : EIATTR_KPARAM_INFO
	.align		4
.L_1015:
        /*0048*/ 	.byte	0x04, 0x17
        /*004a*/ 	.short	(.L_1017 - .L_1016)
.L_1016:
        /*004c*/ 	.word	0x00000000
        /*0050*/ 	.short	0x000f
        /*0052*/ 	.short	0x0058
        /*0054*/ 	.byte	0x00, 0xf0, 0x11, 0x00


	//----- nvinfo : EIATTR_KPARAM_INFO
	.align		4
.L_1017:
        /*0058*/ 	.byte	0x04, 0x17
        /*005a*/ 	.short	(.L_1019 - .L_1018)
.L_1018:
        /*005c*/ 	.word	0x00000000
        /*0060*/ 	.short	0x000e
        /*0062*/ 	.short	0x0054
        /*0064*/ 	.byte	0x00, 0xf0, 0x11, 0x00


	//----- nvinfo : EIATTR_KPARAM_INFO
	.align		4
.L_1019:
        /*0068*/ 	.byte	0x04, 0x17
        /*006a*/ 	.short	(.L_1021 - .L_1020)
.L_1020:
        /*006c*/ 	.word	0x00000000
        /*0070*/ 	.short	0x000d
        /*0072*/ 	.short	0x0050
        /*0074*/ 	.byte	0x00, 0xf0, 0x11, 0x00


	//----- nvinfo : EIATTR_KPARAM_INFO
	.align		4
.L_1021:
        /*0078*/ 	.byte	0x04, 0x17
        /*007a*/ 	.short	(.L_1023 - .L_1022)
.L_1022:
        /*007c*/ 	.word	0x00000000
        /*0080*/ 	.short	0x000c
        /*0082*/ 	.short	0x004c
        /*0084*/ 	.byte	0x00, 0xf0, 0x11, 0x00


	//----- nvinfo : EIATTR_KPARAM_INFO
	.align		4
.L_1023:
        /*0088*/ 	.byte	0x04, 0x17
        /*008a*/ 	.short	(.L_1025 - .L_1024)
.L_1024:
        /*008c*/ 	.word	0x00000000
        /*0090*/ 	.short	0x000b
        /*0092*/ 	.short	0x0048
        /*0094*/ 	.byte	0x00, 0xf0, 0x11, 0x00


	//----- nvinfo : EIATTR_KPARAM_INFO
	.align		4
.L_1025:
        /*0098*/ 	.byte	0x04, 0x17
        /*009a*/ 	.short	(.L_1027 - .L_1026)
.L_1026:
        /*009c*/ 	.word	0x00000000
        /*00a0*/ 	.short	0x000a
        /*00a2*/ 	.short	0x0040
        /*00a4*/ 	.byte	0x00, 0xf5, 0x21, 0x00


	//----- nvinfo : EIATTR_KPARAM_INFO
	.align		4
.L_1027:
        /*00a8*/ 	.byte	0x04, 0x17
        /*00aa*/ 	.short	(.L_1029 - .L_1028)
.L_1028:
        /*00ac*/ 	.word	0x00000000
        /*00b0*/ 	.short	0x0009
        /*00b2*/ 	.short	0x0038
        /*00b4*/ 	.byte	0x00, 0xf5, 0x21, 0x00


	//----- nvinfo : EIATTR_KPARAM_INFO
	.align		4
.L_1029:
        /*00b8*/ 	.byte	0x04, 0x17
        /*00ba*/ 	.short	(.L_1031 - .L_1030)
.L_1030:
        /*00bc*/ 	.word	0x00000000
        /*00c0*/ 	.short	0x0008
        /*00c2*/ 	.short	0x0034
        /*00c4*/ 	.byte	0x00, 0xf0, 0x11, 0x00


	//----- nvinfo : EIATTR_KPARAM_INFO
	.align		4
.L_1031:
        /*00c8*/ 	.byte	0x04, 0x17
        /*00ca*/ 	.short	(.L_1033 - .L_1032)
.L_1032:
        /*00cc*/ 	.word	0x00000000
        /*00d0*/ 	.short	0x0007
        /*00d2*/ 	.short	0x0030
        /*00d4*/ 	.byte	0x00, 0xf0, 0x11, 0x00


	//----- nvinfo : EIATTR_KPARAM_INFO
	.align		4
.L_1033:
        /*00d8*/ 	.byte	0x04, 0x17
        /*00da*/ 	.short	(.L_1035 - .L_1034)
.L_1034:
        /*00dc*/ 	.word	0x00000000
        /*00e0*/ 	.short	0x0006
        /*00e2*/ 	.short	0x002c
        /*00e4*/ 	.byte	0x00, 0xf0, 0x11, 0x00


	//----- nvinfo : EIATTR_KPARAM_INFO
	.align		4
.L_1035:
        /*00e8*/ 	.byte	0x04, 0x17
        /*00ea*/ 	.short	(.L_1037 - .L_1036)
.L_1036:
        /*00ec*/ 	.word	0x00000000
        /*00f0*/ 	.short	0x0005
        /*00f2*/ 	.short	0x0028
        /*00f4*/ 	.byte	0x00, 0xf0, 0x11, 0x00


	//----- nvinfo : EIATTR_KPARAM_INFO
	.align		4
.L_1037:
        /*00f8*/ 	.byte	0x04, 0x17
        /*00fa*/ 	.short	(.L_1039 - .L_1038)
.L_1038:
        /*00fc*/ 	.word	0x00000000
        /*0100*/ 	.short	0x0004
        /*0102*/ 	.short	0x0020
        /*0104*/ 	.byte	0x00, 0xf5, 0x21, 0x00


	//----- nvinfo : EIATTR_KPARAM_INFO
	.align		4
.L_1039:
        /*0108*/ 	.byte	0x04, 0x17
        /*010a*/ 	.short	(.L_1041 - .L_1040)
.L_1040:
        /*010c*/ 	.word	0x00000000
        /*0110*/ 	.short	0x0003
        /*0112*/ 	.short	0x0018
        /*0114*/ 	.byte	0x00, 0xf5, 0x21, 0x00


	//----- nvinfo : EIATTR_KPARAM_INFO
	.align		4
.L_1041:
        /*0118*/ 	.byte	0x04, 0x17
        /*011a*/ 	.short	(.L_1043 - .L_1042)
.L_1042:
        /*011c*/ 	.word	0x00000000
        /*0120*/ 	.short	0x0002
        /*0122*/ 	.short	0x0010
        /*0124*/ 	.byte	0x00, 0xf5, 0x21, 0x00


	//----- nvinfo : EIATTR_KPARAM_INFO
	.align		4
.L_1043:
        /*0128*/ 	.byte	0x04, 0x17
        /*012a*/ 	.short	(.L_1045 - .L_1044)
.L_1044:
        /*012c*/ 	.word	0x00000000
        /*0130*/ 	.short	0x0001
        /*0132*/ 	.short	0x0008
        /*0134*/ 	.byte	0x00, 0xf5, 0x21, 0x00


	//----- nvinfo : EIATTR_KPARAM_INFO
	.align		4
.L_1045:
        /*0138*/ 	.byte	0x04, 0x17
        /*013a*/ 	.short	(.L_1047 - .L_1046)
.L_1046:
        /*013c*/ 	.word	0x00000000
        /*0140*/ 	.short	0x0000
        /*0142*/ 	.short	0x0000
        /*0144*/ 	.byte	0x00, 0xf5, 0x21, 0x00


	//----- nvinfo : EIATTR_SPARSE_MMA_MASK
	.align		4
.L_1047:
        /*0148*/ 	.byte	0x03, 0x50
        /*014a*/ 	.short	0x0000


	//----- nvinfo : EIATTR_MAXREG_COUNT
	.align		4
        /*014c*/ 	.byte	0x03, 0x1b
        /*014e*/ 	.short	0x00ff


	//----- nvinfo : EIATTR_NUM_BARRIERS
	.align		4
        /*0150*/ 	.byte	0x02, 0x4c
        /*0152*/ 	.byte	0x01
	.zero		1


	//----- nvinfo : EIATTR_MERCURY_ISA_VERSION
	.align		4
        /*0154*/ 	.byte	0x03, 0x5f
        /*0156*/ 	.short	0x0101


	//----- nvinfo : EIATTR_VRC_CTA_INIT_COUNT
	.align		4
        /*0158*/ 	.byte	0x02, 0x4a
	.zero		1
	.zero		1


	//----- nvinfo : EIATTR_EXIT_INSTR_OFFSETS
	.align		4
        /*015c*/ 	.byte	0x04, 0x1c
        /*015e*/ 	.short	(.L_1049 - .L_1048)


	//   ....[0]....
.L_1048:
        /*0160*/ 	.word	0x00000070


	//   ....[1]....
        /*0164*/ 	.word	0x00000280


	//   ....[2]....
        /*0168*/ 	.word	0x00000e50


	//   ....[3]....
        /*016c*/ 	.word	0x00007f50


	//   ....[4]....
        /*0170*/ 	.word	0x000081a0


	//   ....[5]....
        /*0174*/ 	.word	0x000083f0


	//   ....[6]....
        /*0178*/ 	.word	0x00008540


	//   ....[7]....
        /*017c*/ 	.word	0x000085d0


	//   ....[8]....
        /*0180*/ 	.word	0x00008610


	//----- nvinfo : EIATTR_CRS_STACK_SIZE
	.align		4
.L_1049:
        /*0184*/ 	.byte	0x04, 0x1e
        /*0186*/ 	.short	(.L_1051 - .L_1050)
.L_1050:
        /*0188*/ 	.word	0x00000000


	//----- nvinfo : EIATTR_CBANK_PARAM_SIZE
	.align		4
.L_1051:
        /*018c*/ 	.byte	0x03, 0x19
        /*018e*/ 	.short	0x0074


	//----- nvinfo : EIATTR_PARAM_CBANK
	.align		4
        /*0190*/ 	.byte	0x04, 0x0a
        /*0192*/ 	.short	(.L_1053 - .L_1052)
	.align		4
.L_1052:
        /*0194*/ 	.word	index@(.nv.constant0._Z23gemm_half_q_half_kernelILi4ELi38ELb1ELb1ELi64EEvPK6__halfPKjS4_S2_PS0_iiiiPKtS7_iiiiiibS2_i)
        /*0198*/ 	.short	0x0380
        /*019a*/ 	.short	0x0074


	//----- nvinfo : EIATTR_SW_WAR
	.align		4
.L_1053:
        /*019c*/ 	.byte	0x04, 0x36
        /*019e*/ 	.short	(.L_1055 - .L_1054)
.L_1054:
        /*01a0*/ 	.word	0x00000008
.L_1055:


//--------------------- .nv.info._Z23gemm_half_q_half_kernelILi4ELi128ELb1ELb1ELi64EEvPK6__halfPKjS4_S2_PS0_iiiiPKtS7_iiiiiibS2_i --------------------------
	.section	.nv.info._Z23gemm_half_q_half_kernelILi4ELi128ELb1ELb1ELi64EEvPK6__halfPKjS4_S2_PS0_iiiiPKtS7_iiiiiibS2_i,"",@"SHT_CUDA_INFO"
	.sectionflags	@""
	.align	4


	//----- nvinfo : EIATTR_CUDA_API_VERSION
	.align		4
        /*0000*/ 	.byte	0x04, 0x37
        /*0002*/ 	.short	(.L_1057 - .L_1056)
.L_1056:
        /*0004*/ 	.word	0x00000082


	//----- nvinfo : EIATTR_KPARAM_INFO
	.align		4
.L_1057:
        /*0008*/ 	.byte	0x04, 0x17
        /*000a*/ 	.short	(.L_1059 - .L_1058)
.L_1058:
        /*000c*/ 	.word	0x00000000
        /*0010*/ 	.short	0x0013
        /*0012*/ 	.short	0x0070
        /*0014*/ 	.byte	0x00, 0xf0, 0x11, 0x00


	//----- nvinfo : EIATTR_KPARAM_INFO
	.align		4
.L_1059:
        /*0018*/ 	.byte	0x04, 0x17
        /*001a*/ 	.short	(.L_1061 - .L_1060)
.L_1060:
        /*001c*/ 	.word	0x00000000
        /*0020*/ 	.short	0x0012
        /*0022*/ 	.short	0x0068
        /*0024*/ 	.byte	0x00, 0xf5, 0x21, 0x00


	//----- nvinfo : EIATTR_KPARAM_INFO
	.align		4
.L_1061:
        /*0028*/ 	.byte	0x04, 0x17
        /*002a*/ 	.short	(.L_1063 - .L_1062)
.L_1062:
        /*002c*/ 	.word	0x00000000
        /*0030*/ 	.short	0x0011
        /*0032*/ 	.short	0x0060
        /*0034*/ 	.byte	0x00, 0xf0, 0x05, 0x00


	//----- nvinfo : EIATTR_KPARAM_INFO
	.align		4
.L_1063:
        /*0038*/ 	.byte	0x04, 0x17
        /*003a*/ 	.short	(.L_1065 - .L_1064)
.L_1064:
        /*003c*/ 	.word	0x00000000
        /*0040*/ 	.short	0x0010
        /*0042*/ 	.short	0x005c
        /*0044*/ 	.byte	0x00, 0xf0, 0x11, 0x00


	//----- nvinfo : EIATTR_KPARAM_INFO
	.align		4
.L_1065:
        /*0048*/ 	.byte	0x04, 0x17
        /*004a*/ 	.short	(.L_1067 - .L_1066)
.L_1066:
        /*004c*/ 	.word	0x00000000
        /*0050*/ 	.short	0x000f
        /*0052*/ 	.short	0x0058
        /*0054*/ 	.byte	0x00, 0xf0, 0x11, 0x00


	//----- nvinfo : EIATTR_KPARAM_INFO
	.align		4
.L_1067:
        /*0058*/ 	.byte	0x04, 0x17
        /*005a*/ 	.short	(.L_1069 - .L_1068)
.L_1068:
        /*005c*/ 	.word	0x00000000
        /*0060*/ 	.short	0x000e
        /*0062*/ 	.short	0x0054
        /*0064*/ 	.byte	0x00, 0xf0, 0x11, 0x00


	//----- nvinfo : EIATTR_KPARAM_INFO
	.align		4
.L_1069:
        /*0068*/ 	.byte	0x04, 0x17
        /*006a*/ 	.short	(.L_1071 - .L_1070)
.L_1070:
        /*006c*/ 	.word	0x00000000
        /*0070*/ 	.short	0x000d
        /*0072*/ 	.short	0x0050
        /*0074*/ 	.byte	0x00, 0xf0, 0x11, 0x00


	//----- nvinfo : EIATTR_KPARAM_INFO
	.align		4
.L_1071:
        /*0078*/ 	.byte	0x04, 0x17
        /*007a*/ 	.short	(.L_1073 - .L_1072)
.L_1072:
        /*007c*/ 	.word	0x00000000
        /*0080*/ 	.short	0x000c
        /*0082*/ 	.short	0x004c
        /*0084*/ 	.byte	0x00, 0xf0, 0x11, 0x00


	//----- nvinfo : EIATTR_KPARAM_INFO
	.align		4
.L_1073:
        /*0088*/ 	.byte	0x04, 0x17
        /*008a*/ 	.short	(.L_1075 - .L_1074)
.L_1074:
        /*008c*/ 	.word	0x00000000
        /*0090*/ 	.short	0x000b
        /*0092*/ 	.short	0x0048
        /*0094*/ 	.byte	0x00, 0xf0, 0x11, 0x00


	//----- nvinfo : EIATTR_KPARAM_INFO
	.align		4
.L_1075:
        /*0098*/ 	.byte	0x04, 0x17
        /*009a*/ 	.short	(.L_1077 - .L_1076)
.L_1076:
        /*009c*/ 	.word	0x00000000
        /*00a0*/ 	.short	0x000a
        /*00a2*/ 	.short	0x0040
        /*00a4*/ 	.byte	0x00, 0xf5, 0x21, 0x00


	//----- nvinfo : EIATTR_KPARAM_INFO
	.align		4
.L_1077:
        /*00a8*/ 	.byte	0x04, 0x17
        /*00aa*/ 	.short	(.L_1079 - .L_1078)
.L_1078:
        /*00ac*/ 	.word	0x00000000
        /*00b0*/ 	.short	0x0009
        /*00b2*/ 	.short	0x0038
        /*00b4*/ 	.byte	0x00, 0xf5, 0x21, 0x00


	//----- nvinfo : EIATTR_KPARAM_INFO
	.align		4
.L_1079:
        /*00b8*/ 	.byte	0x04, 0x17
        /*00ba*/ 	.short	(.L_1081 - .L_1080)
.L_1080:
        /*00bc*/ 	.word	0x00000000
        /*00c0*/ 	.short	0x0008
        /*00c2*/ 	.short	0x0034
        /*00c4*/ 	.byte	0x00, 0xf0, 0x11, 0x00


	//----- nvinfo : EIATTR_KPARAM_INFO
	.align		4
.L_1081:
        /*00c8*/ 	.byte	0x04, 0x17
        /*00ca*/ 	.short	(.L_1083 - .L_1082)
.L_1082:
        /*00cc*/ 	.word	0x00000000
        /*00d0*/ 	.short	0x0007
        /*00d2*/ 	.short	0x0030
        /*00d4*/ 	.byte	0x00, 0xf0, 0x11, 0x00


	//----- nvinfo : EIATTR_KPARAM_INFO
	.align		4
.L_1083:
        /*00d8*/ 	.byte	0x04, 0x17
        /*00da*/ 	.short	(.L_1085 - .L_1084)
.L_1084:
        /*00dc*/ 	.word	0x00000000
        /*00e0*/ 	.short	0x0006
        /*00e2*/ 	.short	0x002c
        /*00e4*/ 	.byte	0x00, 0xf0, 0x11, 0x00


	//----- nvinfo : EIATTR_KPARAM_INFO
	.align		4
.L_1085:
        /*00e8*/ 	.byte	0x04, 0x17
        /*00ea*/ 	.short	(.L_1087 - .L_1086)
.L_1086:
        /*00ec*/ 	.word	0x00000000
        /*00f0*/ 	.short	0x0005
        /*00f2*/ 	.short	0x0028
        /*00f4*/ 	.byte	0x00, 0xf0, 0x11, 0x00


	//----- nvinfo : EIATTR_KPARAM_INFO
	.align		4
.L_1087:
        /*00f8*/ 	.byte	0x04, 0x17
        /*00fa*/ 	.short	(.L_1089 - .L_1088)
.L_1088:
        /*00fc*/ 	.word	0x00000000
        /*0100*/ 	.short	0x0004
        /*0102*/ 	.short	0x0020
        /*0104*/ 	.byte	0x00, 0xf5, 0x21, 0x00


	//----- nvinfo : EIATTR_KPARAM_INFO
	.align		4
.L_1089:
        /*0108*/ 	.byte	0x04, 0x17
        /*010a*/ 	.short	(.L_1091 - .L_1090)
.L_1090:
        /*010c*/ 	.word	0x00000000
        /*0110*/ 	.short	0x0003
        /*0112*/ 	.short	0x0018
        /*0114*/ 	.byte	0x00, 0xf5, 0x21, 0x00


	//----- nvinfo : EIATTR_KPARAM_INFO
	.align		4
.L_1091:
        /*0118*/ 	.byte	0x04, 0x17
        /*011a*/ 	.short	(.L_1093 - .L_1092)
.L_1092:
        /*011c*/ 	.word	0x00000000
        /*0120*/ 	.short	0x0002
        /*0122*/ 	.short	0x0010
        /*0124*/ 	.byte	0x00, 0xf5, 0x21, 0x00


	//----- nvinfo : EIATTR_KPARAM_INFO
	.align		4
.L_1093:
        /*0128*/ 	.byte	0x04, 0x17
        /*012a*/ 	.short	(.L_1095 - .L_1094)
.L_1094:
        /*012c*/ 	.word	0x00000000
        /*0130*/ 	.short	0x0001
        /*0132*/ 	.short	0x0008
        /*0134*/ 	.byte	0x00, 0xf5, 0x21, 0x00


	//----- nvinfo : EIATTR_KPARAM_INFO
	.align		4
.L_1095:
        /*0138*/ 	.byte	0x04, 0x17
        /*013a*/ 	.short	(.L_1097 - .L_1096)
.L_1096:
        /*013c*/ 	.word	0x00000000
        /*0140*/ 	.short	0x0000
        /*0142*/ 	.short	0x0000
        /*0144*/ 	.byte	0x00, 0xf5, 0x21, 0x00


	//----- nvinfo : EIATTR_SPARSE_MMA_MASK
	.align		4
.L_1097:
        /*0148*/ 	.byte	0x03, 0x50
        /*014a*/ 	.short	0x0000


	//----- nvinfo : EIATTR_MAXREG_COUNT
	.align		4
        /*014c*/ 	.byte	0x03, 0x1b
        /*014e*/ 	.short	0x00ff


	//----- nvinfo : EIATTR_NUM_BARRIERS
	.align		4
        /*0150*/ 	.byte	0x02, 0x4c
        /*0152*/ 	.byte	0x01
	.zero		1


	//----- nvinfo : EIATTR_MERCURY_ISA_VERSION
	.align		4
        /*0154*/ 	.byte	0x03, 0x5f
        /*0156*/ 	.short	0x0101


	//----- nvinfo : EIATTR_VRC_CTA_INIT_COUNT
	.align		4
        /*0158*/ 	.byte	0x02, 0x4a
	.zero		1
	.zero		1


	//----- nvinfo : EIATTR_EXIT_INSTR_OFFSETS
	.align		4
        /*015c*/ 	.byte	0x04, 0x1c
        /*015e*/ 	.short	(.L_1099 - .L_1098)


	//   ....[0]....
.L_1098:
        /*0160*/ 	.word	0x00000080


	//   ....[1]....
        /*0164*/ 	.word	0x000002f0


	//   ....[2]....
        /*0168*/ 	.word	0x00000ea0


	//   ....[3]....
        /*016c*/ 	.word	0x00009970


	//   ....[4]....
        /*0170*/ 	.word	0x00009be0


	//   ....[5]....
        /*0174*/ 	.word	0x00009e50


	//   ....[6]....
        /*0178*/ 	.word	0x00009fb0


	//   ....[7]....
        /*017c*/ 	.word	0x0000a040


	//   ....[8]....
        /*0180*/ 	.word	0x0000a080


	//----- nvinfo : EIATTR_CRS_STACK_SIZE
	.align		4
.L_1099:
        /*0184*/ 	.byte	0x04, 0x1e
        /*0186*/ 	.short	(.L_1101 - .L_1100)
.L_1100:
        /*0188*/ 	.word	0x00000000


	//----- nvinfo : EIATTR_CBANK_PARAM_SIZE
	.align		4
.L_1101:
        /*018c*/ 	.byte	0x03, 0x19
        /*018e*/ 	.short	0x0074


	//----- nvinfo : EIATTR_PARAM_CBANK
	.align		4
        /*0190*/ 	.byte	0x04, 0x0a
        /*0192*/ 	.short	(.L_1103 - .L_1102)
	.align		4
.L_1102:
        /*0194*/ 	.word	index@(.nv.constant0._Z23gemm_half_q_half_kernelILi4ELi128ELb1ELb1ELi64EEvPK6__halfPKjS4_S2_PS0_iiiiPKtS7_iiiiiibS2_i)
        /*0198*/ 	.short	0x0380
        /*019a*/ 	.short	0x0074


	//----- nvinfo : EIATTR_SW_WAR
	.align		4
.L_1103:
        /*019c*/ 	.byte	0x04, 0x36
        /*019e*/ 	.short	(.L_1105 - .L_1104)
.L_1104:
        /*01a0*/ 	.word	0x00000008
.L_1105:


//--------------------- .nv.info._Z23gemm_half_q_half_kernelILi4ELi190ELb1ELb1ELi32EEvPK6__halfPKjS4_S2_PS0_iiiiPKtS7_iiiiiibS2_i --------------------------
	.section	.nv.info._Z23gemm_half_q_half_kernelILi4ELi190ELb1ELb1ELi32EEvPK6__halfPKjS4_S2_PS0_iiiiPKtS7_iiiiiibS2_i,"",@"SHT_CUDA_INFO"
	.sectionflags	@""
	.align	4


	//----- nvinfo : EIATTR_CUDA_API_VERSION
	.align		4
        /*0000*/ 	.byte	0x04, 0x37
        /*0002*/ 	.short	(.L_1107 - .L_1106)
.L_1106:
        /*0004*/ 	.word	0x00000082


	//----- nvinfo : EIATTR_KPARAM_INFO
	.align		4
.L_1107:
        /*0008*/ 	.byte	0x04, 0x17
        /*000a*/ 	.short	(.L_1109 - .L_1108)
.L_1108:
        /*000c*/ 	.word	0x00000000
        /*0010*/ 	.short	0x0013
        /*0012*/ 	.short	0x0070
        /*0014*/ 	.byte	0x00, 0xf0, 0x11, 0x00


	//----- nvinfo : EIATTR_KPARAM_INFO
	.align		4
.L_1109:
        /*0018*/ 	.byte	0x04, 0x17
        /*001a*/ 	.short	(.L_1111 - .L_1110)
.L_1110:
        /*001c*/ 	.word	0x00000000
        /*0020*/ 	.short	0x0012
        /*0022*/ 	.short	0x0068
        /*0024*/ 	.byte	0x00, 0xf5, 0x21, 0x00


	//----- nvinfo : EIATTR_KPARAM_INFO
	.align		4
.L_1111:
        /*0028*/ 	.byte	0x04, 0x17
        /*002a*/ 	.short	(.L_1113 - .L_1112)
.L_1112:
        /*002c*/ 	.word	0x00000000
        /*0030*/ 	.short	0x0011
        /*0032*/ 	.short	0x0060
        /*0034*/ 	.byte	0x00, 0xf0, 0x05, 0x00


	//----- nvinfo : EIATTR_KPARAM_INFO
	.align		4
.L_1113:
        /*0038*/ 	.byte	0x04, 0x17
        /*003a*/ 	.short	(.L_1115 - .L_1114)
.L_1114:
        /*003c*/ 	.word	0x00000000
        /*0040*/ 	.short	0x0010
        /*0042*/ 	.short	0x005c
        /*0044*/ 	.byte	0x00, 0xf0, 0x11, 0x00


	//----- nvinfo : EIATTR_KPARAM_INFO
	.align		4
.L_1115:
        /*0048*/ 	.byte	0x04, 0x17
        /*004a*/ 	.short	(.L_1117 - .L_1116)
.L_1116:
        /*004c*/ 	.word	0x00000000
        /*0050*/ 	.short	0x000f
        /*0052*/ 	.short	0x0058
        /*0054*/ 	.byte	0x00, 0xf0, 0x11, 0x00


	//----- nvinfo : EIATTR_KPARAM_INFO
	.align		4
.L_1117:
        /*0058*/ 	.byte	0x04, 0x17
        /*005a*/ 	.short	(.L_1119 - .L_1118)
.L_1118:
        /*005c*/ 	.word	0x00000000
        /*0060*/ 	.short	0x000e
        /*0062*/ 	.short	0x0054
        /*0064*/ 	.byte	0x00, 0xf0, 0x11, 0x00


	//----- nvinfo : EIATTR_KPARAM_INFO
	.align		4
.L_1119:
        /*0068*/ 	.byte	0x04, 0x17
        /*006a*/ 	.short	(.L_1121 - .L_1120)
.L_1120:
        /*006c*/ 	.word	0x00000000
        /*0070*/ 	.short	0x000d
        /*0072*/ 	.short	0x0050
        /*0074*/ 	.byte	0x00, 0xf0, 0x11, 0x00


	//----- nvinfo : EIATTR_KPARAM_INFO
	.align		4
.L_1121:
        /*0078*/ 	.byte	0x04, 0x17
        /*007a*/ 	.short	(.L_1123 - .L_1122)
.L_1122:
        /*007c*/ 	.word	0x00000000
        /*0080*/ 	.short	0x000c
        /*0082*/ 	.short	0x004c
        /*0084*/ 	.byte	0x00, 0xf0, 0x11, 0x00


	//----- nvinfo : EIATTR_KPARAM_INFO
	.align		4
.L_1123:
        /*0088*/ 	.byte	0x04, 0x17
        /*008a*/ 	.short	(.L_1125 - .L_1124)
.L_1124:
        /*008c*/ 	.word	0x00000000
        /*0090*/ 	.short	0x000b
        /*0092*/ 	.short	0x0048
        /*0094*/ 	.byte	0x00, 0xf0, 0x11, 0x00


	//----- nvinfo : EIATTR_KPARAM_INFO
	.align		4
.L_1125:
        /*0098*/ 	.byte	0x04, 0x17
        /*009a*/ 	.short	(.L_1127 - .L_1126)
.L_1126:
        /*009c*/ 	.word	0x00000000
        /*00a0*/ 	.short	0x000a
        /*00a2*/ 	.short	0x0040
        /*00a4*/ 	.byte	0x00, 0xf5, 0x21, 0x00


	//----- nvinfo : EIATTR_KPARAM_INFO
	.align		4
.L_1127:
        /*00a8*/ 	.byte	0x04, 0x17
        /*00aa*/ 	.short	(.L_1129 - .L_1128)
.L_1128:
        /*00ac*/ 	.word	0x00000000
        /*00b0*/ 	.short	0x0009
        /*00b2*/ 	.short	0x0038
        /*00b4*/ 	.byte	0x00, 0xf5, 0x21, 0x00


	//----- nvinfo : EIATTR_KPARAM_INFO
	.align		4
.L_1129:
        /*00b8*/ 	.byte	0x04, 0x17
        /*00ba*/ 	.short	(.L_1131 - .L_1130)
.L_1130:
        /*00bc*/ 	.word	0x00000000
        /*00c0*/ 	.short	0x0008
        /*00c2*/ 	.short	0x0034
        /*00c4*/ 	.byte	0x00, 0xf0, 0x11, 0x00


	//----- nvinfo : EIATTR_KPARAM_INFO
	.align		4
.L_1131:
        /*00c8*/ 	.byte	0x04, 0x17
        /*00ca*/ 	.short	(.L_1133 - .L_1132)
.L_1132:
        /*00cc*/ 	.word	0x00000000
        /*00d0*/ 	.short	0x0007
        /*00d2*/ 	.short	0x0030
        /*00d4*/ 	.byte	0x00, 0xf0, 0x11, 0x00


	//----- nvinfo : EIATTR_KPARAM_INFO
	.align		4
.L_1133:
        /*00d8*/ 	.byte	0x04, 0x17
        /*00da*/ 	.short	(.L_1135 - .L_1134)
.L_1134:
        /*00dc*/ 	.word	0x00000000
        /*00e0*/ 	.short	0x0006
        /*00e2*/ 	.short	0x002c
        /*00e4*/ 	.byte	0x00, 0xf0, 0x11, 0x00


	//----- nvinfo : EIATTR_KPARAM_INFO
	.align		4
.L_1135:
        /*00e8*/ 	.byte	0x04, 0x17
        /*00ea*/ 	.short	(.L_1137 - .L_1136)
.L_1136:
        /*00ec*/ 	.word	0x00000000
        /*00f0*/ 	.short	0x0005
        /*00f2*/ 	.short	0x0028
        /*00f4*/ 	.byte	0x00, 0xf0, 0x11, 0x00


	//----- nvinfo : EIATTR_KPARAM_INFO
	.align		4
.L_1137:
        /*00f8*/ 	.byte	0x04, 0x17
        /*00fa*/ 	.short	(.L_1139 - .L_1138)
.L_1138:
        /*00fc*/ 	.word	0x00000000
        /*0100*/ 	.short	0x0004
        /*0102*/ 	.short	0x0020
        /*0104*/ 	.byte	0x00, 0xf5, 0x21, 0x00


	//----- nvinfo : EIATTR_KPARAM_INFO
	.align		4
.L_1139:
        /*0108*/ 	.byte	0x04, 0x17
        /*010a*/ 	.short	(.L_1141 - .L_1140)
.L_1140:
        /*010c*/ 	.word	0x00000000
        /*0110*/ 	.short	0x0003
        /*0112*/ 	.short	0x0018
        /*0114*/ 	.byte	0x00, 0xf5, 0x21, 0x00


	//----- nvinfo : EIATTR_KPARAM_INFO
	.align		4
.L_1141:
        /*0118*/ 	.byte	0x04, 0x17
        /*011a*/ 	.short	(.L_1143 - .L_1142)
.L_1142:
        /*011c*/ 	.word	0x00000000
        /*0120*/ 	.short	0x0002
        /*0122*/ 	.short	0x0010
        /*0124*/ 	.byte	0x00, 0xf5, 0x21, 0x00


	//----- nvinfo : EIATTR_KPARAM_INFO
	.align		4
.L_1143:
        /*0128*/ 	.byte	0x04, 0x17
        /*012a*/ 	.short	(.L_1145 - .L_1144)
.L_1144:
        /*012c*/ 	.word	0x00000000
        /*0130*/ 	.short	0x0001
        /*0132*/ 	.short	0x0008
        /*0134*/ 	.byte	0x00, 0xf5, 0x21, 0x00


	//----- nvinfo : EIATTR_KPARAM_INFO
	.align		4
.L_1145:
        /*0138*/ 	.byte	0x04, 0x17
        /*013a*/ 	.short	(.L_1147 - .L_1146)
.L_1146:
        /*013c*/ 	.word	0x00000000
        /*0140*/ 	.short	0x0000
        /*0142*/ 	.short	0x0000
        /*0144*/ 	.byte	0x00, 0xf5, 0x21, 0x00


	//----- nvinfo : EIATTR_SPARSE_MMA_MASK
	.align		4
.L_1147:
        /*0148*/ 	.byte	0x03, 0x50
        /*014a*/ 	.short	0x0000


	//----- nvinfo : EIATTR_MAXREG_COUNT
	.align		4
        /*014c*/ 	.byte	0x03, 0x1b
        /*014e*/ 	.short	0x00ff


	//----- nvinfo : EIATTR_NUM_BARRIERS
	.align		4
        /*0150*/ 	.byte	0x02, 0x4c
        /*0152*/ 	.byte	0x01
	.zero		1


	//----- nvinfo : EIATTR_MERCURY_ISA_VERSION
	.align		4
        /*0154*/ 	.byte	0x03, 0x5f
        /*0156*/ 	.short	0x0101


	//----- nvinfo : EIATTR_VRC_CTA_INIT_COUNT
	.align		4
        /*0158*/ 	.byte	0x02, 0x4a
	.zero		1
	.zero		1


	//----- nvinfo : EIATTR_EXIT_INSTR_OFFSETS
	.align		4
        /*015c*/ 	.byte	0x04, 0x1c
        /*015e*/ 	.short	(.L_1149 - .L_1148)


	//   ....[0]....
.L_1148:
        /*0160*/ 	.word	0x00000060


	//   ....[1]....
        /*0164*/ 	.word	0x00000280


	//   ....[2]....
        /*0168*/ 	.word	0x00000e50


	//   ....[3]....
        /*016c*/ 	.word	0x00018870


	//   ....[4]....
        /*0170*/ 	.word	0x00018ac0


	//   ....[5]....
        /*0174*/ 	.word	0x00018d10


	//   ....[6]....
        /*0178*/ 	.word	0x00018e60


	//   ....[7]....
        /*017c*/ 	.word	0x00018ef0


	//   ....[8]....
        /*0180*/ 	.word	0x00018f30


	//----- nvinfo : EIATTR_CRS_STACK_SIZE
	.align		4
.L_1149:
        /*0184*/ 	.byte	0x04, 0x1e
        /*0186*/ 	.short	(.L_1151 - .L_1150)
.L_1150:
        /*0188*/ 	.word	0x00000000


	//----- nvinfo : EIATTR_CBANK_PARAM_SIZE
	.align		4
.L_1151:
        /*018c*/ 	.byte	0x03, 0x19
        /*018e*/ 	.short	0x0074


	//----- nvinfo : EIATTR_PARAM_CBANK
	.align		4
        /*0190*/ 	.byte	0x04, 0x0a
        /*0192*/ 	.short	(.L_1153 - .L_1152)
	.align		4
.L_1152:
        /*0194*/ 	.word	index@(.nv.constant0._Z23gemm_half_q_half_kernelILi4ELi190ELb1ELb1ELi32EEvPK6__halfPKjS4_S2_PS0_iiiiPKtS7_iiiiiibS2_i)
        /*0198*/ 	.short	0x0380
        /*019a*/ 	.short	0x0074


	//----- nvinfo : EIATTR_SW_WAR
	.align		4
.L_1153:
        /*019c*/ 	.byte	0x04, 0x36
        /*019e*/ 	.short	(.L_1155 - .L_1154)
.L_1154:
        /*01a0*/ 	.word	0x00000008
.L_1155:


//--------------------- .nv.info._Z23gemm_half_q_half_kernelILi4ELi160ELb1ELb1ELi32EEvPK6__halfPKjS4_S2_PS0_iiiiPKtS7_iiiiiibS2_i --------------------------
	.section	.nv.info._Z23gemm_half_q_half_kernelILi4ELi160ELb1ELb1ELi32EEvPK6__halfPKjS4_S2_PS0_iiiiPKtS7_iiiiiibS2_i,"",@"SHT_CUDA_INFO"
	.sectionflags	@""
	.align	4


	//----- nvinfo : EIATTR_CUDA_API_VERSION
	.align		4
        /*0000*/ 	.byte	0x04, 0x37
        /*0002*/ 	.short	(.L_1157 - .L_1156)
.L_1156:
        /*0004*/ 	.word	0x00000082


	//----- nvinfo : EIATTR_KPARAM_INFO
	.align		4
.L_1157:
        /*0008*/ 	.byte	0x04, 0x17
        /*000a*/ 	.short	(.L_1159 - .L_1158)
.L_1158:
        /*000c*/ 	.word	0x00000000
        /*0010*/ 	.short	0x0013
        /*0012*/ 	.short	0x0070
        /*0014*/ 	.byte	0x00, 0xf0, 0x11, 0x00


	//----- nvinfo : EIATTR_KPARAM_INFO
	.align		4
.L_1159:
        /*0018*/ 	.byte	0x04, 0x17
        /*001a*/ 	.short	(.L_1161 - .L_1160)
.L_1160:
        /*001c*/ 	.word	0x00000000
        /*0020*/ 	.short	0x0012
        /*0022*/ 	.short	0x0068
        /*0024*/ 	.byte	0x00, 0xf5, 0x21, 0x00


	//----- nvinfo : EIATTR_KPARAM_INFO
	.align		4
.L_1161:
        /*0028*/ 	.byte	0x04, 0x17
        /*002a*/ 	.short	(.L_1163 - .L_1162)
.L_1162:
        /*002c*/ 	.word	0x00000000
        /*0030*/ 	.short	0x0011
        /*0032*/ 	.short	0x0060
        /*0034*/ 	.byte	0x00, 0xf0, 0x05, 0x00


	//----- nvinfo : EIATTR_KPARAM_INFO
	.align		4
.L_1163:
        /*0038*/ 	.byte	0x04, 0x17
        /*003a*/ 	.short	(.L_1165 - .L_1164)
.L_1164:
        /*003c*/ 	.word	0x00000000
        /*0040*/ 	.short	0x0010
        /*0042*/ 	.short	0x005c
        /*0044*/ 	.byte	0x00, 0xf0, 0x11, 0x00


	//----- nvinfo : EIATTR_KPARAM_INFO
	.align		4
.L_1165:
        /*0048*/ 	.byte	0x04, 0x17
        /*004a*/ 	.short	(.L_1167 - .L_1166)
.L_1166:
        /*004c*/ 	.word	0x00000000
        /*0050*/ 	.short	0x000f
        /*0052*/ 	.short	0x0058
        /*0054*/ 	.byte	0x00, 0xf0, 0x11, 0x00


	//----- nvinfo : EIATTR_KPARAM_INFO
	.align		4
.L_1167:
        /*0058*/ 	.byte	0x04, 0x17
        /*005a*/ 	.short	(.L_1169 - .L_1168)
.L_1168:
        /*005c*/ 	.word	0x00000000
        /*0060*/ 	.short	0x000e
        /*0062*/ 	.short	0x0054
        /*0064*/ 	.byte	0x00, 0xf0, 0x11, 0x00


	//----- nvinfo : EIATTR_KPARAM_INFO
	.align		4
.L_1169:
        /*0068*/ 	.byte	0x04, 0x17
        /*006a*/ 	.short	(.L_1171 - .L_1170)
.L_1170:
        /*006c*/ 	.word	0x00000000
        /*0070*/ 	.short	0x000d
        /*0072*/ 	.short	0x0050
        /*0074*/ 	.byte	0x00, 0xf0, 0x11, 0x00


	//----- nvinfo : EIATTR_KPARAM_INFO
	.align		4
.L_1171:
        /*0078*/ 	.byte	0x04, 0x17
        /*007a*/ 	.short	(.L_1173 - .L_1172)
.L_1172:
        /*007c*/ 	.word	0x00000000
        /*0080*/ 	.short	0x000c
        /*0082*/ 	.short	0x004c
        /*0084*/ 	.byte	0x00, 0xf0, 0x11, 0x00


	//----- nvinfo : EIATTR_KPARAM_INFO
	.align		4
.L_1173:
        /*0088*/ 	.byte	0x04, 0x17
        /*008a*/ 	.short	(.L_1175 - .L_1174)
.L_1174:
        /*008c*/ 	.word	0x00000000
        /*0090*/ 	.short	0x000b
        /*0092*/ 	.short	0x0048
        /*0094*/ 	.byte	0x00, 0xf0, 0x11, 0x00


	//----- nvinfo : EIATTR_KPARAM_INFO
	.align		4
.L_1175:
        /*0098*/ 	.byte	0x04, 0x17
        /*009a*/ 	.short	(.L_1177 - .L_1176)
.L_1176:
        /*009c*/ 	.word	0x00000000
        /*00a0*/ 	.short	0x000a
        /*00a2*/ 	.short	0x0040
        /*00a4*/ 	.byte	0x00, 0xf5, 0x21, 0x00


	//----- nvinfo : EIATTR_KPARAM_INFO
	.align		4
.L_1177:
        /*00a8*/ 	.byte	0x04, 0x17
        /*00aa*/ 	.short	(.L_1179 - .L_1178)
.L_1178:
        /*00ac*/ 	.word	0x00000000
        /*00b0*/ 	.short	0x0009
        /*00b2*/ 	.short	0x0038
        /*00b4*/ 	.byte	0x00, 0xf5, 0x21, 0x00


	//----- nvinfo : EIATTR_KPARAM_INFO
	.align		4
.L_1179:
        /*00b8*/ 	.byte	0x04, 0x17
        /*00ba*/ 	.short	(.L_1181 - .L_1180)
.L_1180:
        /*00bc*/ 	.word	0x00000000
        /*00c0*/ 	.short	0x0008
        /*00c2*/ 	.short	0x0034
        /*00c4*/ 	.byte	0x00, 0xf0, 0x11, 0x00


	//----- nvinfo : EIATTR_KPARAM_INFO
	.align		4
.L_1181:
        /*00c8*/ 	.byte	0x04, 0x17
        /*00ca*/ 	.short	(.L_1183 - .L_1182)
.L_1182:
        /*00cc*/ 	.word	0x00000000
        /*00d0*/ 	.short	0x0007
        /*00d2*/ 	.short	0x0030
        /*00d4*/ 	.byte	0x00, 0xf0, 0x11, 0x00


	//----- nvinfo : EIATTR_KPARAM_INFO
	.align		4
.L_1183:
        /*00d8*/ 	.byte	0x04, 0x17
        /*00da*/ 	.short	(.L_1185 - .L_1184)
.L_1184:
        /*00dc*/ 	.word	0x00000000
        /*00e0*/ 	.short	0x0006
        /*00e2*/ 	.short	0x002c
        /*00e4*/ 	.byte	0x00, 0xf0, 0x11, 0x00


	//----- nvinfo : EIATTR_KPARAM_INFO
	.align		4
.L_1185:
        /*00e8*/ 	.byte	0x04, 0x17
        /*00ea*/ 	.short	(.L_1187 - .L_1186)
.L_1186:
        /*00ec*/ 	.word	0x00000000
        /*00f0*/ 	.short	0x0005
        /*00f2*/ 	.short	0x0028
        /*00f4*/ 	.byte	0x00, 0xf0, 0x11, 0x00


	//----- nvinfo : EIATTR_KPARAM_INFO
	.align		4
.L_1187:
        /*00f8*/ 	.byte	0x04, 0x17
        /*00fa*/ 	.short	(.L_1189 - .L_1188)
.L_1188:
        /*00fc*/ 	.word	0x00000000
        /*0100*/ 	.short	0x0004
        /*0102*/ 	.short	0x0020
        /*0104*/ 	.byte	0x00, 0xf5, 0x21, 0x00


	//----- nvinfo : EIATTR_KPARAM_INFO
	.align		4
.L_1189:
        /*0108*/ 	.byte	0x04, 0x17
        /*010a*/ 	.short	(.L_1191 - .L_1190)
.L_1190:
        /*010c*/ 	.word	0x00000000
        /*0110*/ 	.short	0x0003
        /*0112*/ 	.short	0x0018
        /*0114*/ 	.byte	0x00, 0xf5, 0x21, 0x00


	//----- nvinfo : EIATTR_KPARAM_INFO
	.align		4
.L_1191:
        /*0118*/ 	.byte	0x04, 0x17
        /*011a*/ 	.short	(.L_1193 - .L_1192)
.L_1192:
        /*011c*/ 	.word	0x00000000
        /*0120*/ 	.short	0x0002
        /*0122*/ 	.short	0x0010
        /*0124*/ 	.byte	0x00, 0xf5, 0x21, 0x00


	//----- nvinfo : EIATTR_KPARAM_INFO
	.align		4
.L_1193:
        /*0128*/ 	.byte	0x04, 0x17
        /*012a*/ 	.short	(.L_1195 - .L_1194)
.L_1194:
        /*012c*/ 	.word	0x00000000
        /*0130*/ 	.short	0x0001
        /*0132*/ 	.short	0x0008
        /*0134*/ 	.byte	0x00, 0xf5, 0x21, 0x00


	//----- nvinfo : EIATTR_KPARAM_INFO
	.align		4
.L_1195:
        /*0138*/ 	.byte	0x04, 0x17
        /*013a*/ 	.short	(.L_1197 - .L_1196)
.L_1196:
        /*013c*/ 	.word	0x00000000
        /*0140*/ 	.short	0x0000
        /*0142*/ 	.short	0x0000
        /*0144*/ 	.byte	0x00, 0xf5, 0x21, 0x00


	//----- nvinfo : EIATTR_SPARSE_MMA_MASK
	.align		4
.L_1197:
        /*0148*/ 	.byte	0x03, 0x50
        /*014a*/ 	.short	0x0000


	//----- nvinfo : EIATTR_MAXREG_COUNT
	.align		4
        /*014c*/ 	.byte	0x03, 0x1b
        /*014e*/ 	.short	0x00ff


	//----- nvinfo : EIATTR_NUM_BARRIERS
	.align		4
        /*0150*/ 	.byte	0x02, 0x4c
        /*0152*/ 	.byte	0x01
	.zero		1


	//----- nvinfo : EIATTR_MERCURY_ISA_VERSION
	.align		4
        /*0154*/ 	.byte	0x03, 0x5f
        /*0156*/ 	.short	0x0101


	//----- nvinfo : EIATTR_VRC_CTA_INIT_COUNT
	.align		4
        /*0158*/ 	.byte	0x02, 0x4a
	.zero		1
	.zero		1


	//----- nvinfo : EIATTR_EXIT_INSTR_OFFSETS
	.align		4
        /*015c*/ 	.byte	0x04, 0x1c
        /*015e*/ 	.short	(.L_1199 - .L_1198)


	//   ....[0]....
.L_1198:
        /*0160*/ 	.word	0x00000060


	//   ....[1]....
        /*0164*/ 	.word	0x00000280


	//   ....[2]....
        /*0168*/ 	.word	0x00000e50


	//   ....[3]....
        /*016c*/ 	.word	0x0000c110


	//   ....[4]....
        /*0170*/ 	.word	0x0000c360


	//   ....[5]....
        /*0174*/ 	.word	0x0000c5b0


	//   ....[6]....
        /*0178*/ 	.word	0x0000c700


	//   ....[7]....
        /*017c*/ 	.word	0x0000c790


	//   ....[8]....
        /*0180*/ 	.word	0x0000c7d0


	//----- nvinfo : EIATTR_CRS_STACK_SIZE
	.align		4
.L_1199:
        /*0184*/ 	.byte	0x04, 0x1e
        /*0186*/ 	.short	(.L_1201 - .L_1200)
.L_1200:
        /*0188*/ 	.word	0x00000000


	//----- nvinfo : EIATTR_CBANK_PARAM_SIZE
	.align		4
.L_1201:
        /*018c*/ 	.byte	0x03, 0x19
        /*018e*/ 	.short	0x0074


	//----- nvinfo : EIATTR_PARAM_CBANK
	.align		4
        /*0190*/ 	.byte	0x04, 0x0a
        /*0192*/ 	.short	(.L_1203 - .L_1202)
	.align		4
.L_1202:
        /*0194*/ 	.word	index@(.nv.constant0._Z23gemm_half_q_half_kernelILi4ELi160ELb1ELb1ELi32EEvPK6__halfPKjS4_S2_PS0_iiiiPKtS7_iiiiiibS2_i)
        /*0198*/ 	.short	0x0380
        /*019a*/ 	.short	0x0074


	//----- nvinfo : EIATTR_SW_WAR
	.align		4
.L_1203:
        /*019c*/ 	.byte	0x04, 0x36
        /*019e*/ 	.short	(.L_1205 - .L_1204)
.L_1204:
        /*01a0*/ 	.word	0x00000008
.L_1205:


//--------------------- .nv.info._Z23gemm_half_q_half_kernelILi4ELi40ELb1ELb1ELi32EEvPK6__halfPKjS4_S2_PS0_iiiiPKtS7_iiiiiibS2_i --------------------------
	.section	.nv.info._Z23gemm_half_q_half_kernelILi4ELi40ELb1ELb1ELi32EEvPK6__halfPKjS4_S2_PS0_iiiiPKtS7_iiiiiibS2_i,"",@"SHT_CUDA_INFO"
	.sectionflags	@""
	.align	4


	//----- nvinfo : EIATTR_CUDA_API_VERSION
	.align		4
        /*0000*/ 	.byte	0x04, 0x37
        /*0002*/ 	.short	(.L_1207 - .L_1206)
.L_1206:
        /*0004*/ 	.word	0x00000082


	//----- nvinfo : EIATTR_KPARAM_INFO
	.align		4
.L_1207:
        /*0008*/ 	.byte	0x04, 0x17
        /*000a*/ 	.short	(.L_1209 - .L_1208)
.L_1208:
        /*000c*/ 	.word	0x00000000
        /*0010*/ 	.short	0x0013
        /*0012*/ 	.short	0x0070
        /*0014*/ 	.byte	0x00, 0xf0, 0x11, 0x00


	//----- nvinfo : EIATTR_KPARAM_INFO
	.align		4
.L_1209:
        /*0018*/ 	.byte	0x04, 0x17
        /*001a*/ 	.short	(.L_1211 - .L_1210)
.L_1210:
        /*001c*/ 	.word	0x00000000
        /*0020*/ 	.short	0x0012
        /*0022*/ 	.short	0x0068
        /*0024*/ 	.byte	0x00, 0xf5, 0x21, 0x00


	//----- nvinfo : EIATTR_KPARAM_INFO
	.align		4
.L_1211:
        /*0028*/ 	.byte	0x04, 0x17
        /*002a*/ 	.short	(.L_1213 - .L_1212)
.L_1212:
        /*002c*/ 	.word	0x00000000
        /*0030*/ 	.short	0x0011
        /*0032*/ 	.short	0x0060
        /*0034*/ 	.byte	0x00, 0xf0, 0x05, 0x00


	//----- nvinfo : EIATTR_KPARAM_INFO
	.align		4
.L_1213:
        /*0038*/ 	.byte	0x04, 0x17
        /*003a*/ 	.short	(.L_1215 - .L_1214)
.L_1214:
        /*003c*/ 	.word	0x00000000
        /*0040*/ 	.short	0x0010
        /*0042*/ 	.short	0x005c
        /*0044*/ 	.byte	0x00, 0xf0, 0x11, 0x00


	//----- nvinfo : EIATTR_KPARAM_INFO
	.align		4
.L_1215:
        /*0048*/ 	.byte	0x04, 0x17
        /*004a*/ 	.short	(.L_1217 - .L_1216)
.L_1216:
        /*004c*/ 	.word	0x00000000
        /*0050*/ 	.short	0x000f
        /*0052*/ 	.short	0x0058
        /*0054*/ 	.byte	0x00, 0xf0, 0x11, 0x00


	//----- nvinfo : EIATTR_KPARAM_INFO
	.align		4
.L_1217:
        /*0058*/ 	.byte	0x04, 0x17
        /*005a*/ 	.short	(.L_1219 - .L_1218)
.L_1218:
        /*005c*/ 	.word	0x00000000
        /*0060*/ 	.short	0x000e
        /*0062*/ 	.short	0x0054
        /*0064*/ 	.byte	0x00, 0xf0, 0x11, 0x00


	//----- nvinfo : EIATTR_KPARAM_INFO
	.align		4
.L_1219:
        /*0068*/ 	.byte	0x04, 0x17
        /*006a*/ 	.short	(.L_1221 - .L_1220)
.L_1220:
        /*006c*/ 	.word	0x00000000
        /*0070*/ 	.short	0x000d
        /*0072*/ 	.short	0x0050
        /*0074*/ 	.byte	0x00, 0xf0, 0x11, 0x00


	//----- nvinfo : EIATTR_KPARAM_INFO
	.align		4
.L_1221:
        /*0078*/ 	.byte	0x04, 0x17
        /*007a*/ 	.short	(.L_1223 - .L_1222)
.L_1222:
        /*007c*/ 	.word	0x00000000
        /*0080*/ 	.short	0x000c
        /*0082*/ 	.short	0x004c
        /*0084*/ 	.byte	0x00, 0xf0, 0x11, 0x00


	//----- nvinfo : EIATTR_KPARAM_INFO
	.align		4
.L_1223:
        /*0088*/ 	.byte	0x04, 0x17
        /*008a*/ 	.short	(.L_1225 - .L_1224)
.L_1224:
        /*008c*/ 	.word	0x00000000
        /*0090*/ 	.short	0x000b
        /*0092*/ 	.short	0x0048
        /*0094*/ 	.byte	0x00, 0xf0, 0x11, 0x00


	//----- nvinfo : EIATTR_KPARAM_INFO
	.align		4
.L_1225:
        /*0098*/ 	.byte	0x04, 0x17
        /*009a*/ 	.short	(.L_1227 - .L_1226)
.L_1226:
        /*009c*/ 	.word	0x00000000
        /*00a0*/ 	.short	0x000a
        /*00a2*/ 	.short	0x0040
        /*00a4*/ 	.byte	0x00, 0xf5, 0x21, 0x00


	//----- nvinfo : EIATTR_KPARAM_INFO
	.align		4
.L_1227:
        /*00a8*/ 	.byte	0x04, 0x17
        /*00aa*/ 	.short	(.L_1229 - .L_1228)
.L_1228:
        /*00ac*/ 	.word	0x00000000
        /*00b0*/ 	.short	0x0009
        /*00b2*/ 	.short	0x0038
        /*00b4*/ 	.byte	0x00, 0xf5, 0x21, 0x00


	//----- nvinfo : EIATTR_KPARAM_INFO
	.align		4
.L_1229:
        /*00b8*/ 	.byte	0x04, 0x17
        /*00ba*/ 	.short	(.L_1231 - .L_1230)
.L_1230:
        /*00bc*/ 	.word	0x00000000
        /*00c0*/ 	.short	0x0008
        /*00c2*/ 	.short	0x0034
        /*00c4*/ 	.byte	0x00, 0xf0, 0x11, 0x00


	//----- nvinfo : EIATTR_KPARAM_INFO
	.align		4
.L_1231:
        /*00c8*/ 	.byte	0x04, 0x17
        /*00ca*/ 	.short	(.L_1233 - .L_1232)
.L_1232:
        /*00cc*/ 	.word	0x00000000
        /*00d0*/ 	.short	0x0007
        /*00d2*/ 	.short	0x0030
        /*00d4*/ 	.byte	0x00, 0xf0, 0x11, 0x00


	//----- nvinfo : EIATTR_KPARAM_INFO
	.align		4
.L_1233:
        /*00d8*/ 	.byte	0x04, 0x17
        /*00da*/ 	.short	(.L_1235 - .L_1234)
.L_1234:
        /*00dc*/ 	.word	0x00000000
        /*00e0*/ 	.short	0x0006
        /*00e2*/ 	.short	0x002c
        /*00e4*/ 	.byte	0x00, 0xf0, 0x11, 0x00


	//----- nvinfo : EIATTR_KPARAM_INFO
	.align		4
.L_1235:
        /*00e8*/ 	.byte	0x04, 0x17
        /*00ea*/ 	.short	(.L_1237 - .L_1236)
.L_1236:
        /*00ec*/ 	.word	0x00000000
        /*00f0*/ 	.short	0x0005
        /*00f2*/ 	.short	0x0028
        /*00f4*/ 	.byte	0x00, 0xf0, 0x11, 0x00


	//----- nvinfo : EIATTR_KPARAM_INFO
	.align		4
.L_1237:
        /*00f8*/ 	.byte	0x04, 0x17
        /*00fa*/ 	.short	(.L_1239 - .L_1238)
.L_1238:
        /*00fc*/ 	.word	0x00000000
        /*0100*/ 	.short	0x0004
        /*0102*/ 	.short	0x0020
        /*0104*/ 	.byte	0x00, 0xf5, 0x21, 0x00


	//----- nvinfo : EIATTR_KPARAM_INFO
	.align		4
.L_1239:
        /*0108*/ 	.byte	0x04, 0x17
        /*010a*/ 	.short	(.L_1241 - .L_1240)
.L_1240:
        /*010c*/ 	.word	0x00000000
        /*0110*/ 	.short	0x0003
        /*0112*/ 	.short	0x0018
        /*0114*/ 	.byte	0x00, 0xf5, 0x21, 0x00


	//----- nvinfo : EIATTR_KPARAM_INFO
	.align		4
.L_1241:
        /*0118*/ 	.byte	0x04, 0x17
        /*011a*/ 	.short	(.L_1243 - .L_1242)
.L_1242:
        /*011c*/ 	.word	0x00000000
        /*0120*/ 	.short	0x0002
        /*0122*/ 	.short	0x0010
        /*0124*/ 	.byte	0x00, 0xf5, 0x21, 0x00


	//----- nvinfo : EIATTR_KPARAM_INFO
	.align		4
.L_1243:
        /*0128*/ 	.byte	0x04, 0x17
        /*012a*/ 	.short	(.L_1245 - .L_1244)
.L_1244:
        /*012c*/ 	.word	0x00000000
        /*0130*/ 	.short	0x0001
        /*0132*/ 	.short	0x0008
        /*0134*/ 	.byte	0x00, 0xf5, 0x21, 0x00


	//----- nvinfo : EIATTR_KPARAM_INFO
	.align		4
.L_1245:
        /*0138*/ 	.byte	0x04, 0x17
        /*013a*/ 	.short	(.L_1247 - .L_1246)
.L_1246:
        /*013c*/ 	.word	0x00000000
        /*0140*/ 	.short	0x0000
        /*0142*/ 	.short	0x0000
        /*0144*/ 	.byte	0x00, 0xf5, 0x21, 0x00


	//----- nvinfo : EIATTR_SPARSE_MMA_MASK
	.align		4
.L_1247:
        /*0148*/ 	.byte	0x03, 0x50
        /*014a*/ 	.short	0x0000


	//----- nvinfo : EIATTR_MAXREG_COUNT
	.align		4
        /*014c*/ 	.byte	0x03, 0x1b
        /*014e*/ 	.short	0x00ff


	//----- nvinfo : EIATTR_NUM_BARRIERS
	.align		4
        /*0150*/ 	.byte	0x02, 0x4c
        /*0152*/ 	.byte	0x01
	.zero		1


	//----- nvinfo : EIATTR_MERCURY_ISA_VERSION
	.align		4
        /*0154*/ 	.byte	0x03, 0x5f
        /*0156*/ 	.short	0x0101


	//----- nvinfo : EIATTR_VRC_CTA_INIT_COUNT
	.align		4
        /*0158*/ 	.byte	0x02, 0x4a
	.zero		1
	.zero		1


	//----- nvinfo : EIATTR_EXIT_INSTR_OFFSETS
	.align		4
        /*015c*/ 	.byte	0x04, 0x1c
        /*015e*/ 	.short	(.L_1249 - .L_1248)


	//   ....[0]....
.L_1248:
        /*0160*/ 	.word	0x00000060


	//   ....[1]....
        /*0164*/ 	.word	0x00000270


	//   ....[2]....
        /*0168*/ 	.word	0x00000e40


	//   ....[3]....
        /*016c*/ 	.word	0x0000b360


	//   ....[4]....
        /*0170*/ 	.word	0x0000b5b0


	//   ....[5]....
        /*0174*/ 	.word	0x0000b800


	//   ....[6]....
        /*0178*/ 	.word	0x0000b950


	//   ....[7]....
        /*017c*/ 	.word	0x0000b9e0


	//   ....[8]....
        /*0180*/ 	.word	0x0000ba20


	//----- nvinfo : EIATTR_CRS_STACK_SIZE
	.align		4
.L_1249:
        /*0184*/ 	.byte	0x04, 0x1e
        /*0186*/ 	.short	(.L_1251 - .L_1250)
.L_1250:
        /*0188*/ 	.word	0x00000000


	//----- nvinfo : EIATTR_CBANK_PARAM_SIZE
	.align		4
.L_1251:
        /*018c*/ 	.byte	0x03, 0x19
        /*018e*/ 	.short	0x0074


	//----- nvinfo : EIATTR_PARAM_CBANK
	.align		4
        /*0190*/ 	.byte	0x04, 0x0a
        /*0192*/ 	.short	(.L_1253 - .L_1252)
	.align		4
.L_1252:
        /*0194*/ 	.word	index@(.nv.constant0._Z23gemm_half_q_half_kernelILi4ELi40ELb1ELb1ELi32EEvPK6__halfPKjS4_S2_PS0_iiiiPKtS7_iiiiiibS2_i)
        /*0198*/ 	.short	0x0380
        /*019a*/ 	.short	0x0074


	//----- nvinfo : EIATTR_SW_WAR
	.align		4
.L_1253:
        /*019c*/ 	.byte	0x04, 0x36
        /*019e*/ 	.short	(.L_1255 - .L_1254)
.L_1254:
        /*01a0*/ 	.word	0x00000008
.L_1255:


//--------------------- .nv.info._Z23gemm_half_q_half_kernelILi4ELi10ELb1ELb1ELi32EEvPK6__halfPKjS4_S2_PS0_iiiiPKtS7_iiiiiibS2_i --------------------------
	.section	.nv.info._Z23gemm_half_q_half_kernelILi4ELi10ELb1ELb1ELi32EEvPK6__halfPKjS4_S2_PS0_iiiiPKtS7_iiiiiibS2_i,"",@"SHT_CUDA_INFO"
	.sectionflags	@""
	.align	4


	//----- nvinfo : EIATTR_CUDA_API_VERSION
	.align		4
        /*0000*/ 	.byte	0x04, 0x37
        /*0002*/ 	.short	(.L_1257 - .L_1256)
.L_1256:
        /*0004*/ 	.word	0x00000082


	//----- nvinfo : EIATTR_KPARAM_INFO
	.align		4
.L_1257:
        /*0008*/ 	.byte	0x04, 0x17
        /*000a*/ 	.short	(.L_1259 - .L_1258)
.L_1258:
        /*000c*/ 	.word	0x00000000
        /*0010*/ 	.short	0x0013
        /*0012*/ 	.short	0x0070
        /*0014*/ 	.byte	0x00, 0xf0, 0x11, 0x00


	//----- nvinfo : EIATTR_KPARAM_INFO
	.align		4
.L_1259:
        /*0018*/ 	.byte	0x04, 0x17
        /*001a*/ 	.short	(.L_1261 - .L_1260)
.L_1260:
        /*001c*/ 	.word	0x00000000
        /*0020*/ 	.short	0x0012
        /*0022*/ 	.short	0x0068
        /*0024*/ 	.byte	0x00, 0xf5, 0x21, 0x00


	//----- nvinfo : EIATTR_KPARAM_INFO
	.align		4
.L_1261:
        /*0028*/ 	.byte	0x04, 0x17
        /*002a*/ 	.short	(.L_1263 - .L_1262)
.L_1262:
        /*002c*/ 	.word	0x00000000
        /*0030*/ 	.short	0x0011
        /*0032*/ 	.short	0x0060
        /*0034*/ 	.byte	0x00, 0xf0, 0x05, 0x00


	//----- nvinfo : EIATTR_KPARAM_INFO
	.align		4
.L_1263:
        /*0038*/ 	.byte	0x04, 0x17
        /*003a*/ 	.short	(.L_1265 - .L_1264)
.L_1264:
        /*003c*/ 	.word	0x00000000
        /*0040*/ 	.short	0x0010
        /*0042*/ 	.short	0x005c
        /*0044*/ 	.byte	0x00, 0xf0, 0x11, 0x00


	//----- nvinfo : EIATTR_KPARAM_INFO
	.align		4
.L_1265:
        /*0048*/ 	.byte	0x04, 0x17
        /*004a*/ 	.short	(.L_1267 - .L_1266)
.L_1266:
        /*004c*/ 	.word	0x00000000
        /*0050*/ 	.short	0x000f
        /*0052*/ 	.short	0x0058
        /*0054*/ 	.byte	0x00, 0xf0, 0x11, 0x00


	//----- nvinfo : EIATTR_KPARAM_INFO
	.align		4
.L_1267:
        /*0058*/ 	.byte	0x04, 0x17
        /*005a*/ 	.short	(.L_1269 - .L_1268)
.L_1268:
        /*005c*/ 	.word	0x00000000
        /*0060*/ 	.short	0x000e
        /*0062*/ 	.short	0x0054
        /*0064*/ 	.byte	0x00, 0xf0, 0x11, 0x00


	//----- nvinfo : EIATTR_KPARAM_INFO
	.align		4
.L_1269:
        /*0068*/ 	.byte	0x04, 0x17
        /*006a*/ 	.short	(.L_1271 - .L_1270)
.L_1270:
        /*006c*/ 	.word	0x00000000
        /*0070*/ 	.short	0x000d
        /*0072*/ 	.short	0x0050
        /*0074*/ 	.byte	0x00, 0xf0, 0x11, 0x00


	//----- nvinfo : EIATTR_KPARAM_INFO
	.align		4
.L_1271:
        /*0078*/ 	.byte	0x04, 0x17
        /*007a*/ 	.short	(.L_1273 - .L_1272)
.L_1272:
        /*007c*/ 	.word	0x00000000
        /*0080*/ 	.short	0x000c
        /*0082*/ 	.short	0x004c
        /*0084*/ 	.byte	0x00, 0xf0, 0x11, 0x00


	//----- nvinfo : EIATTR_KPARAM_INFO
	.align		4
.L_1273:
        /*0088*/ 	.byte	0x04, 0x17
        /*008a*/ 	.short	(.L_1275 - .L_1274)
.L_1274:
        /*008c*/ 	.word	0x00000000
        /*0090*/ 	.short	0x000b
        /*0092*/ 	.short	0x0048
        /*0094*/ 	.byte	0x00, 0xf0, 0x11, 0x00


	//----- nvinfo : EIATTR_KPARAM_INFO
	.align		4
.L_1275:
        /*0098*/ 	.byte	0x04, 0x17
        /*009a*/ 	.short	(.L_1277 - .L_1276)
.L_1276:
        /*009c*/ 	.word	0x00000000
        /*00a0*/ 	.short	0x000a
        /*00a2*/ 	.short	0x0040
        /*00a4*/ 	.byte	0x00, 0xf5, 0x21, 0x00


	//----- nvinfo : EIATTR_KPARAM_INFO
	.align		4
.L_1277:
        /*00a8*/ 	.byte	0x04, 0x17
        /*00aa*/ 	.short	(.L_1279 - .L_1278)
.L_1278:
        /*00ac*/ 	.word	0x00000000
        /*00b0*/ 	.short	0x0009
        /*00b2*/ 	.short	0x0038
        /*00b4*/ 	.byte	0x00, 0xf5, 0x21, 0x00


	//----- nvinfo : EIATTR_KPARAM_INFO
	.align		4
.L_1279:
        /*00b8*/ 	.byte	0x04, 0x17
        /*00ba*/ 	.short	(.L_1281 - .L_1280)
.L_1280:
        /*00bc*/ 	.word	0x00000000
        /*00c0*/ 	.short	0x0008
        /*00c2*/ 	.short	0x0034
        /*00c4*/ 	.byte	0x00, 0xf0, 0x11, 0x00


	//----- nvinfo : EIATTR_KPARAM_INFO
	.align		4
.L_1281:
        /*00c8*/ 	.byte	0x04, 0x17
        /*00ca*/ 	.short	(.L_1283 - .L_1282)
.L_1282:
        /*00cc*/ 	.word	0x00000000
        /*00d0*/ 	.short	0x0007
        /*00d2*/ 	.short	0x0030
        /*00d4*/ 	.byte	0x00, 0xf0, 0x11, 0x00


	//----- nvinfo : EIATTR_KPARAM_INFO
	.align		4
.L_1283:
        /*00d8*/ 	.byte	0x04, 0x17
        /*00da*/ 	.short	(.L_1285 - .L_1284)
.L_1284:
        /*00dc*/ 	.word	0x00000000
        /*00e0*/ 	.short	0x0006
        /*00e2*/ 	.short	0x002c
        /*00e4*/ 	.byte	0x00, 0xf0, 0x11, 0x00


	//----- nvinfo : EIATTR_KPARAM_INFO
	.align		4
.L_1285:
        /*00e8*/ 	.byte	0x04, 0x17
        /*00ea*/ 	.short	(.L_1287 - .L_1286)
.L_1286:
        /*00ec*/ 	.word	0x00000000
        /*00f0*/ 	.short	0x0005
        /*00f2*/ 	.short	0x0028
        /*00f4*/ 	.byte	0x00, 0xf0, 0x11, 0x00


	//----- nvinfo : EIATTR_KPARAM_INFO
	.align		4
.L_1287:
        /*00f8*/ 	.byte	0x04, 0x17
        /*00fa*/ 	.short	(.L_1289 - .L_1288)
.L_1288:
        /*00fc*/ 	.word	0x00000000
        /*0100*/ 	.short	0x0004
        /*0102*/ 	.short	0x0020
        /*0104*/ 	.byte	0x00, 0xf5, 0x21, 0x00


	//----- nvinfo : EIATTR_KPARAM_INFO
	.align		4
.L_1289:
        /*0108*/ 	.byte	0x04, 0x17
        /*010a*/ 	.short	(.L_1291 - .L_1290)
.L_1290:
        /*010c*/ 	.word	0x00000000
        /*0110*/ 	.short	0x0003
        /*0112*/ 	.short	0x0018
        /*0114*/ 	.byte	0x00, 0xf5, 0x21, 0x00


	//----- nvinfo : EIATTR_KPARAM_INFO
	.align		4
.L_1291:
        /*0118*/ 	.byte	0x04, 0x17
        /*011a*/ 	.short	(.L_1293 - .L_1292)
.L_1292:
        /*011c*/ 	.word	0x00000000
        /*0120*/ 	.short	0x0002
        /*0122*/ 	.short	0x0010
        /*0124*/ 	.byte	0x00, 0xf5, 0x21, 0x00


	//----- nvinfo : EIATTR_KPARAM_INFO
	.align		4
.L_1293:
        /*0128*/ 	.byte	0x04, 0x17
        /*012a*/ 	.short	(.L_1295 - .L_1294)
.L_1294:
        /*012c*/ 	.word	0x00000000
        /*0130*/ 	.short	0x0001
        /*0132*/ 	.short	0x0008
        /*0134*/ 	.byte	0x00, 0xf5, 0x21, 0x00


	//----- nvinfo : EIATTR_KPARAM_INFO
	.align		4
.L_1295:
        /*0138*/ 	.byte	0x04, 0x17
        /*013a*/ 	.short	(.L_1297 - .L_1296)
.L_1296:
        /*013c*/ 	.word	0x00000000
        /*0140*/ 	.short	0x0000
        /*0142*/ 	.short	0x0000
        /*0144*/ 	.byte	0x00, 0xf5, 0x21, 0x00


	//----- nvinfo : EIATTR_SPARSE_MMA_MASK
	.align		4
.L_1297:
        /*0148*/ 	.byte	0x03, 0x50
        /*014a*/ 	.short	0x0000


	//----- nvinfo : EIATTR_MAXREG_COUNT
	.align		4
        /*014c*/ 	.byte	0x03, 0x1b
        /*014e*/ 	.short	0x00ff


	//----- nvinfo : EIATTR_NUM_BARRIERS
	.align		4
        /*0150*/ 	.byte	0x02, 0x4c
        /*0152*/ 	.byte	0x01
	.zero		1


	//----- nvinfo : EIATTR_MERCURY_ISA_VERSION
	.align		4
        /*0154*/ 	.byte	0x03, 0x5f
        /*0156*/ 	.short	0x0101


	//----- nvinfo : EIATTR_VRC_CTA_INIT_COUNT
	.align		4
        /*0158*/ 	.byte	0x02, 0x4a
	.zero		1
	.zero		1


	//----- nvinfo : EIATTR_EXIT_INSTR_OFFSETS
	.align		4
        /*015c*/ 	.byte	0x04, 0x1c
        /*015e*/ 	.short	(.L_1299 - .L_1298)


	//   ....[0]....
.L_1298:
        /*0160*/ 	.word	0x00000050


	//   ....[1]....
        /*0164*/ 	.word	0x00000270


	//   ....[2]....
        /*0168*/ 	.word	0x00000e40


	//   ....[3]....
        /*016c*/ 	.word	0x00009cc0


	//   ....[4]....
        /*0170*/ 	.word	0x00009f10


	//   ....[5]....
        /*0174*/ 	.word	0x0000a160


	//   ....[6]....
        /*0178*/ 	.word	0x0000a2b0


	//   ....[7]....
        /*017c*/ 	.word	0x0000a340


	//   ....[8]....
        /*0180*/ 	.word	0x0000a380


	//----- nvinfo : EIATTR_CRS_STACK_SIZE
	.align		4
.L_1299:
        /*0184*/ 	.byte	0x04, 0x1e
        /*0186*/ 	.short	(.L_1301 - .L_1300)
.L_1300:
        /*0188*/ 	.word	0x00000000


	//----- nvinfo : EIATTR_CBANK_PARAM_SIZE
	.align		4
.L_1301:
        /*018c*/ 	.byte	0x03, 0x19
        /*018e*/ 	.short	0x0074


	//----- nvinfo : EIATTR_PARAM_CBANK
	.align		4
        /*0190*/ 	.byte	0x04, 0x0a
        /*0192*/ 	.short	(.L_1303 - .L_1302)
	.align		4
.L_1302:
        /*0194*/ 	.word	index@(.nv.constant0._Z23gemm_half_q_half_kernelILi4ELi10ELb1ELb1ELi32EEvPK6__halfPKjS4_S2_PS0_iiiiPKtS7_iiiiiibS2_i)
        /*0198*/ 	.short	0x0380
        /*019a*/ 	.short	0x0074


	//----- nvinfo : EIATTR_SW_WAR
	.align		4
.L_1303:
        /*019c*/ 	.byte	0x04, 0x36
        /*019e*/ 	.short	(.L_1305 - .L_1304)
.L_1304:
        /*01a0*/ 	.word	0x00000008
.L_1305:


//--------------------- .nv.info._Z23gemm_half_q_half_kernelILi4ELi172ELb1ELb1ELi32EEvPK6__halfPKjS4_S2_PS0_iiiiPKtS7_iiiiiibS2_i --------------------------
	.section	.nv.info._Z23gemm_half_q_half_kernelILi4ELi172ELb1ELb1ELi32EEvPK6__halfPKjS4_S2_PS0_iiiiPKtS7_iiiiiibS2_i,"",@"SHT_CUDA_INFO"
	.sectionflags	@""
	.align	4


	//----- nvinfo : EIATTR_CUDA_API_VERSION
	.align		4
        /*0000*/ 	.byte	0x04, 0x37
        /*0002*/ 	.short	(.L_1307 - .L_1306)
.L_1306:
        /*0004*/ 	.word	0x00000082


	//----- nvinfo : EIATTR_KPARAM_INFO
	.align		4
.L_1307:
        /*0008*/ 	.byte	0x04, 0x17
        /*000a*/ 	.short	(.L_1309 - .L_1308)
.L_1308:
        /*000c*/ 	.word	0x00000000
        /*0010*/ 	.short	0x0013
        /*0012*/ 	.short	0x0070
        /*0014*/ 	.byte	0x00, 0xf0, 0x11, 0x00


	//----- nvinfo : EIATTR_KPARAM_INFO
	.align		4
.L_1309:
        /*0018*/ 	.byte	0x04, 0x17
        /*001a*/ 	.short	(.L_1311 - .L_1310)
.L_1310:
        /*001c*/ 	.word	0x00000000
        /*0020*/ 	.short	0x0012
        /*0022*/ 	.short	0x0068
        /*0024*/ 	.byte	0x00, 0xf5, 0x21, 0x00


	//----- nvinfo : EIATTR_KPARAM_INFO
	.align		4
.L_1311:
        /*0028*/ 	.byte	0x04, 0x17
        /*002a*/ 	.short	(.L_1313 - .L_1312)
.L_1312:
        /*002c*/ 	.word	0x00000000
        /*0030*/ 	.short	0x0011
        /*0032*/ 	.short	0x0060
        /*0034*/ 	.byte	0x00, 0xf0, 0x05, 0x00


	//----- nvinfo : EIATTR_KPARAM_INFO
	.align		4
.L_1313:
        /*0038*/ 	.byte	0x04, 0x17
        /*003a*/ 	.short	(.L_1315 - .L_1314)
.L_1314:
        /*003c*/ 	.word	0x00000000
        /*0040*/ 	.short	0x0010
        /*0042*/ 	.short	0x005c
        /*0044*/ 	.byte	0x00, 0xf0, 0x11, 0x00


	//----- nvinfo : EIATTR_KPARAM_INFO
	.align		4
.L_1315:
        /*0048*/ 	.byte	0x04, 0x17
        /*004a*/ 	.short	(.L_1317 - .L_1316)
.L_1316:
        /*004c*/ 	.word	0x00000000
        /*0050*/ 	.short	0x000f
        /*0052*/ 	.short	0x0058
        /*0054*/ 	.byte	0x00, 0xf0, 0x11, 0x00


	//----- nvinfo : EIATTR_KPARAM_INFO
	.align		4
.L_1317:
        /*0058*/ 	.byte	0x04, 0x17
        /*005a*/ 	.short	(.L_1319 - .L_1318)
.L_1318:
        /*005c*/ 	.word	0x00000000
        /*0060*/ 	.short	0x000e
        /*0062*/ 	.short	0x0054
        /*0064*/ 	.byte	0x00, 0xf0, 0x11, 0x00


	//----- nvinfo : EIATTR_KPARAM_INFO
	.align		4
.L_1319:
        /*0068*/ 	.byte	0x04, 0x17
        /*006a*/ 	.short	(.L_1321 - .L_1320)
.L_1320:
        /*006c*/ 	.word	0x00000000
        /*0070*/ 	.short	0x000d
        /*0072*/ 	.short	0x0050
        /*0074*/ 	.byte	0x00, 0xf0, 0x11, 0x00


	//----- nvinfo : EIATTR_KPARAM_INFO
	.align		4
.L_1321:
        /*0078*/ 	.byte	0x04, 0x17
        /*007a*/ 	.short	(.L_1323 - .L_1322)
.L_1322:
        /*007c*/ 	.word	0x00000000
        /*0080*/ 	.short	0x000c
        /*0082*/ 	.short	0x004c
        /*0084*/ 	.byte	0x00, 0xf0, 0x11, 0x00


	//----- nvinfo : EIATTR_KPARAM_INFO
	.align		4
.L_1323:
        /*0088*/ 	.byte	0x04, 0x17
        /*008a*/ 	.short	(.L_1325 - .L_1324)
.L_1324:
        /*008c*/ 	.word	0x00000000
        /*0090*/ 	.short	0x000b
        /*0092*/ 	.short	0x0048
        /*0094*/ 	.byte	0x00, 0xf0, 0x11, 0x00


	//----- nvinfo : EIATTR_KPARAM_INFO
	.align		4
.L_1325:
        /*0098*/ 	.byte	0x04, 0x17
        /*009a*/ 	.short	(.L_1327 - .L_1326)
.L_1326:
        /*009c*/ 	.word	0x00000000
        /*00a0*/ 	.short	0x000a
        /*00a2*/ 	.short	0x0040
        /*00a4*/ 	.byte	0x00, 0xf5, 0x21, 0x00


	//----- nvinfo : EIATTR_KPARAM_INFO
	.align		4
.L_1327:
        /*00a8*/ 	.byte	0x04, 0x17
        /*00aa*/ 	.short	(.L_1329 - .L_1328)
.L_1328:
        /*00ac*/ 	.word	0x00000000
        /*00b0*/ 	.short	0x0009
        /*00b2*/ 	.short	0x0038
        /*00b4*/ 	.byte	0x00, 0xf5, 0x21, 0x00


	//----- nvinfo : EIATTR_KPARAM_INFO
	.align		4
.L_1329:
        /*00b8*/ 	.byte	0x04, 0x17
        /*00ba*/ 	.short	(.L_1331 - .L_1330)
.L_1330:
        /*00bc*/ 	.word	0x00000000
        /*00c0*/ 	.short	0x0008
        /*00c2*/ 	.short	0x0034
        /*00c4*/ 	.byte	0x00, 0xf0, 0x11, 0x00


	//----- nvinfo : EIATTR_KPARAM_INFO
	.align		4
.L_1331:
        /*00c8*/ 	.byte	0x04, 0x17
        /*00ca*/ 	.short	(.L_1333 - .L_1332)
.L_1332:
        /*00cc*/ 	.word	0x00000000
        /*00d0*/ 	.short	0x0007
        /*00d2*/ 	.short	0x0030
        /*00d4*/ 	.byte	0x00, 0xf0, 0x11, 0x00


	//----- nvinfo : EIATTR_KPARAM_INFO
	.align		4
.L_1333:
        /*00d8*/ 	.byte	0x04, 0x17
        /*00da*/ 	.short	(.L_1335 - .L_1334)
.L_1334:
        /*00dc*/ 	.word	0x00000000
        /*00e0*/ 	.short	0x0006
        /*00e2*/ 	.short	0x002c
        /*00e4*/ 	.byte	0x00, 0xf0, 0x11, 0x00


	//----- nvinfo : EIATTR_KPARAM_INFO
	.align		4
.L_1335:
        /*00e8*/ 	.byte	0x04, 0x17
        /*00ea*/ 	.short	(.L_1337 - .L_1336)
.L_1336:
        /*00ec*/ 	.word	0x00000000
        /*00f0*/ 	.short	0x0005
        /*00f2*/ 	.short	0x0028
        /*00f4*/ 	.byte	0x00, 0xf0, 0x11, 0x00


	//----- nvinfo : EIATTR_KPARAM_INFO
	.align		4
.L_1337:
        /*00f8*/ 	.byte	0x04, 0x17
        /*00fa*/ 	.short	(.L_1339 - .L_1338)
.L_1338:
        /*00fc*/ 	.word	0x00000000
        /*0100*/ 	.short	0x0004
        /*0102*/ 	.short	0x0020
        /*0104*/ 	.byte	0x00, 0xf5, 0x21, 0x00


	//----- nvinfo : EIATTR_KPARAM_INFO
	.align		4
.L_1339:
        /*0108*/ 	.byte	0x04, 0x17
        /*010a*/ 	.short	(.L_1341 - .L_1340)
.L_1340:
        /*010c*/ 	.word	0x00000000
        /*0110*/ 	.short	0x0003
        /*0112*/ 	.short	0x0018
        /*0114*/ 	.byte	0x00, 0xf5, 0x21, 0x00


	//----- nvinfo : EIATTR_KPARAM_INFO
	.align		4
.L_1341:
        /*0118*/ 	.byte	0x04, 0x17
        /*011a*/ 	.short	(.L_1343 - .L_1342)
.L_1342:
        /*011c*/ 	.word	0x00000000
        /*0120*/ 	.short	0x0002
        /*0122*/ 	.short	0x0010
        /*0124*/ 	.byte	0x00, 0xf5, 0x21, 0x00


	//----- nvinfo : EIATTR_KPARAM_INFO
	.align		4
.L_1343:
        /*0128*/ 	.byte	0x04, 0x17
        /*012a*/ 	.short	(.L_1345 - .L_1344)
.L_1344:
        /*012c*/ 	.word	0x00000000
        /*0130*/ 	.short	0x0001
        /*0132*/ 	.short	0x0008
        /*0134*/ 	.byte	0x00, 0xf5, 0x21, 0x00


	//----- nvinfo : EIATTR_KPARAM_INFO
	.align		4
.L_1345:
        /*0138*/ 	.byte	0x04, 0x17
        /*013a*/ 	.short	(.L_1347 - .L_1346)
.L_1346:
        /*013c*/ 	.word	0x00000000
        /*0140*/ 	.short	0x0000
        /*0142*/ 	.short	0x0000
        /*0144*/ 	.byte	0x00, 0xf5, 0x21, 0x00


	//----- nvinfo : EIATTR_SPARSE_MMA_MASK
	.align		4
.L_1347:
        /*0148*/ 	.byte	0x03, 0x50
        /*014a*/ 	.short	0x0000


	//----- nvinfo : EIATTR_MAXREG_COUNT
	.align		4
        /*014c*/ 	.byte	0x03, 0x1b
        /*014e*/ 	.short	0x00ff


	//----- nvinfo : EIATTR_NUM_BARRIERS
	.align		4
        /*0150*/ 	.byte	0x02, 0x4c
        /*0152*/ 	.byte	0x01
	.zero		1


	//----- nvinfo : EIATTR_MERCURY_ISA_VERSION
	.align		4
        /*0154*/ 	.byte	0x03, 0x5f
        /*0156*/ 	.short	0x0101


	//----- nvinfo : EIATTR_VRC_CTA_INIT_COUNT
	.align		4
        /*0158*/ 	.byte	0x02, 0x4a
	.zero		1
	.zero		1


	//----- nvinfo : EIATTR_EXIT_INSTR_OFFSETS
	.align		4
        /*015c*/ 	.byte	0x04, 0x1c
        /*015e*/ 	.short	(.L_1349 - .L_1348)


	//   ....[0]....
.L_1348:
        /*0160*/ 	.word	0x00000060


	//   ....[1]....
        /*0164*/ 	.word	0x00000280


	//   ....[2]....
        /*0168*/ 	.word	0x00000e50


	//   ....[3]....
        /*016c*/ 	.word	0x00015060


	//   ....[4]....
        /*0170*/ 	.word	0x000152b0


	//   ....[5]....
        /*0174*/ 	.word	0x00015500


	//   ....[6]....
        /*0178*/ 	.word	0x00015650


	//   ....[7]....
        /*017c*/ 	.word	0x000156e0


	//   ....[8]....
        /*0180*/ 	.word	0x00015720


	//----- nvinfo : EIATTR_CRS_STACK_SIZE
	.align		4
.L_1349:
        /*0184*/ 	.byte	0x04, 0x1e
        /*0186*/ 	.short	(.L_1351 - .L_1350)
.L_1350:
        /*0188*/ 	.word	0x00000000


	//----- nvinfo : EIATTR_CBANK_PARAM_SIZE
	.align		4
.L_1351:
        /*018c*/ 	.byte	0x03, 0x19
        /*018e*/ 	.short	0x0074


	//----- nvinfo : EIATTR_PARAM_CBANK
	.align		4
        /*0190*/ 	.byte	0x04, 0x0a
        /*0192*/ 	.short	(.L_1353 - .L_1352)
	.align		4
.L_1352:
        /*0194*/ 	.word	index@(.nv.constant0._Z23gemm_half_q_half_kernelILi4ELi172ELb1ELb1ELi32EEvPK6__halfPKjS4_S2_PS0_iiiiPKtS7_iiiiiibS2_i)
        /*0198*/ 	.short	0x0380
        /*019a*/ 	.short	0x0074


	//----- nvinfo : EIATTR_SW_WAR
	.align		4
.L_1353:
        /*019c*/ 	.byte	0x04, 0x36
        /*019e*/ 	.short	(.L_1355 - .L_1354)
.L_1354:
        /*01a0*/ 	.word	0x00000008
.L_1355:


//--------------------- .nv.info._Z23gemm_half_q_half_kernelILi4ELi176ELb1ELb1ELi32EEvPK6__halfPKjS4_S2_PS0_iiiiPKtS7_iiiiiibS2_i --------------------------
	.section	.nv.info._Z23gemm_half_q_half_kernelILi4ELi176ELb1ELb1ELi32EEvPK6__halfPKjS4_S2_PS0_iiiiPKtS7_iiiiiibS2_i,"",@"SHT_CUDA_INFO"
	.sectionflags	@""
	.align	4


	//----- nvinfo : EIATTR_CUDA_API_VERSION
	.align		4
        /*0000*/ 	.byte	0x04, 0x37
        /*0002*/ 	.short	(.L_1357 - .L_1356)
.L_1356:
        /*0004*/ 	.word	0x00000082


	//----- nvinfo : EIATTR_KPARAM_INFO
	.align		4
.L_1357:
        /*0008*/ 	.byte	0x04, 0x17
        /*000a*/ 	.short	(.L_1359 - .L_1358)
.L_1358:
        /*000c*/ 	.word	0x00000000
        /*0010*/ 	.short	0x0013
        /*0012*/ 	.short	0x0070
        /*0014*/ 	.byte	0x00, 0xf0, 0x11, 0x00


	//----- nvinfo : EIATTR_KPARAM_INFO
	.align		4
.L_1359:
        /*0018*/ 	.byte	0x04, 0x17
        /*001a*/ 	.short	(.L_1361 - .L_1360)
.L_1360:
        /*001c*/ 	.word	0x00000000
        /*0020*/ 	.short	0x0012
        /*0022*/ 	.short	0x0068
        /*0024*/ 	.byte	0x00, 0xf5, 0x21, 0x00


	//----- nvinfo : EIATTR_KPARAM_INFO
	.align		4
.L_1361:
        /*0028*/ 	.byte	0x04, 0x17
        /*002a*/ 	.short	(.L_1363 - .L_1362)
.L_1362:
        /*002c*/ 	.word	0x00000000
        /*0030*/ 	.short	0x0011
        /*0032*/ 	.short	0x0060
        /*0034*/ 	.byte	0x00, 0xf0, 0x05, 0x00


	//----- nvinfo : EIATTR_KPARAM_INFO
	.align		4
.L_1363:
        /*0038*/ 	.byte	0x04, 0x17
        /*003a*/ 	.short	(.L_1365 - .L_1364)
.L_1364:
        /*003c*/ 	.word	0x00000000
        /*0040*/ 	.short	0x0010
        /*0042*/ 	.short	0x005c
        /*0044*/ 	.byte	0x00, 0xf0, 0x11, 0x00


	//----- nvinfo : EIATTR_KPARAM_INFO
	.align		4
.L_1365:
        /*0048*/ 	.byte	0x04, 0x17
        /*004a*/ 	.short	(.L_1367 - .L_1366)
.L_1366:
        /*004c*/ 	.word	0x00000000
        /*0050*/ 	.short	0x000f
        /*0052*/ 	.short	0x0058
        /*0054*/ 	.byte	0x00, 0xf0, 0x11, 0x00


	//----- nvinfo : EIATTR_KPARAM_INFO
	.align		4
.L_1367:
        /*0058*/ 	.byte	0x04, 0x17
        /*005a*/ 	.short	(.L_1369 - .L_1368)
.L_1368:
        /*005c*/ 	.word	0x00000000
        /*0060*/ 	.short	0x000e
        /*0062*/ 	.short	0x0054
        /*0064*/ 	.byte	0x00, 0xf0, 0x11, 0x00


	//----- nvinfo : EIATTR_KPARAM_INFO
	.align		4
.L_1369:
        /*0068*/ 	.byte	0x04, 0x17
        /*006a*/ 	.short	(.L_1371 - .L_1370)
.L_1370:
        /*006c*/ 	.word	0x00000000
        /*0070*/ 	.short	0x000d
        /*0072*/ 	.short	0x0050
        /*0074*/ 	.byte	0x00, 0xf0, 0x11, 0x00


	//----- nvinfo : EIATTR_KPARAM_INFO
	.align		4
.L_1371:
        /*0078*/ 	.byte	0x04, 0x17
        /*007a*/ 	.short	(.L_1373 - .L_1372)
.L_1372:
        /*007c*/ 	.word	0x00000000
        /*0080*/ 	.short	0x000c
        /*0082*/ 	.short	0x004c
        /*0084*/ 	.byte	0x00, 0xf0, 0x11, 0x00


	//----- nvinfo : EIATTR_KPARAM_INFO
	.align		4
.L_1373:
        /*0088*/ 	.byte	0x04, 0x17
        /*008a*/ 	.short	(.L_1375 - .L_1374)
.L_1374:
        /*008c*/ 	.word	0x00000000
        /*0090*/ 	.short	0x000b
        /*0092*/ 	.short	0x0048
        /*0094*/ 	.byte	0x00, 0xf0, 0x11, 0x00


	//----- nvinfo : EIATTR_KPARAM_INFO
	.align		4
.L_1375:
        /*0098*/ 	.byte	0x04, 0x17
        /*009a*/ 	.short	(.L_1377 - .L_1376)
.L_1376:
        /*009c*/ 	.word	0x00000000
        /*00a0*/ 	.short	0x000a
        /*00a2*/ 	.short	0x0040
        /*00a4*/ 	.byte	0x00, 0xf5, 0x21, 0x00


	//----- nvinfo : EIATTR_KPARAM_INFO
	.align		4
.L_1377:
        /*00a8*/ 	.byte	0x04, 0x17
        /*00aa*/ 	.short	(.L_1379 - .L_1378)
.L_1378:
        /*00ac*/ 	.word	0x00000000
        /*00b0*/ 	.short	0x0009
        /*00b2*/ 	.short	0x0038
        /*00b4*/ 	.byte	0x00, 0xf5, 0x21, 0x00


	//----- nvinfo : EIATTR_KPARAM_INFO
	.align		4
.L_1379:
        /*00b8*/ 	.byte	0x04, 0x17
        /*00ba*/ 	.short	(.L_1381 - .L_1380)
.L_1380:
        /*00bc*/ 	.word	0x00000000
        /*00c0*/ 	.short	0x0008
        /*00c2*/ 	.short	0x0034
        /*00c4*/ 	.byte	0x00, 0xf0, 0x11, 0x00


	//----- nvinfo : EIATTR_KPARAM_INFO
	.align		4
.L_1381:
        /*00c8*/ 	.byte	0x04, 0x17
        /*00ca*/ 	.short	(.L_1383 - .L_1382)
.L_1382:
        /*00cc*/ 	.word	0x00000000
        /*00d0*/ 	.short	0x0007
        /*00d2*/ 	.short	0x0030
        /*00d4*/ 	.byte	0x00, 0xf0, 0x11, 0x00


	//----- nvinfo : EIATTR_KPARAM_INFO
	.align		4
.L_1383:
        /*00d8*/ 	.byte	0x04, 0x17
        /*00da*/ 	.short	(.L_1385 - .L_1384)
.L_1384:
        /*00dc*/ 	.word	0x00000000
        /*00e0*/ 	.short	0x0006
        /*00e2*/ 	.short	0x002c
        /*00e4*/ 	.byte	0x00, 0xf0, 0x11, 0x00


	//----- nvinfo : EIATTR_KPARAM_INFO
	.align		4
.L_1385:
        /*00e8*/ 	.byte	0x04, 0x17
        /*00ea*/ 	.short	(.L_1387 - .L_1386)
.L_1386:
        /*00ec*/ 	.word	0x00000000
        /*00f0*/ 	.short	0x0005
        /*00f2*/ 	.short	0x0028
        /*00f4*/ 	.byte	0x00, 0xf0, 0x11, 0x00


	//----- nvinfo : EIATTR_KPARAM_INFO
	.align		4
.L_1387:
        /*00f8*/ 	.byte	0x04, 0x17
        /*00fa*/ 	.short	(.L_1389 - .L_1388)
.L_1388:
        /*00fc*/ 	.word	0x00000000
        /*0100*/ 	.short	0x0004
        /*0102*/ 	.short	0x0020
        /*0104*/ 	.byte	0x00, 0xf5, 0x21, 0x00


	//----- nvinfo : EIATTR_KPARAM_INFO
	.align		4
.L_1389:
        /*0108*/ 	.byte	0x04, 0x17
        /*010a*/ 	.short	(.L_1391 - .L_1390)
.L_1390:
        /*010c*/ 	.word	0x00000000
        /*0110*/ 	.short	0x0003
        /*0112*/ 	.short	0x0018
        /*0114*/ 	.byte	0x00, 0xf5, 0x21, 0x00


	//----- nvinfo : EIATTR_KPARAM_INFO
	.align		4
.L_1391:
        /*0118*/ 	.byte	0x04, 0x17
        /*011a*/ 	.short	(.L_1393 - .L_1392)
.L_1392:
        /*011c*/ 	.word	0x00000000
        /*0120*/ 	.short	0x0002
        /*0122*/ 	.short	0x0010
        /*0124*/ 	.byte	0x00, 0xf5, 0x21, 0x00


	//----- nvinfo : EIATTR_KPARAM_INFO
	.align		4
.L_1393:
        /*0128*/ 	.byte	0x04, 0x17
        /*012a*/ 	.short	(.L_1395 - .L_1394)
.L_1394:
        /*012c*/ 	.word	0x00000000
        /*0130*/ 	.short	0x0001
        /*0132*/ 	.short	0x0008
        /*0134*/ 	.byte	0x00, 0xf5, 0x21, 0x00


	//----- nvinfo : EIATTR_KPARAM_INFO
	.align		4
.L_1395:
        /*0138*/ 	.byte	0x04, 0x17
        /*013a*/ 	.short	(.L_1397 - .L_1396)
.L_1396:
        /*013c*/ 	.word	0x00000000
        /*0140*/ 	.short	0x0000
        /*0142*/ 	.short	0x0000
        /*0144*/ 	.byte	0x00, 0xf5, 0x21, 0x00


	//----- nvinfo : EIATTR_SPARSE_MMA_MASK
	.align		4
.L_1397:
        /*0148*/ 	.byte	0x03, 0x50
        /*014a*/ 	.short	0x0000


	//----- nvinfo : EIATTR_MAXREG_COUNT
	.align		4
        /*014c*/ 	.byte	0x03, 0x1b
        /*014e*/ 	.short	0x00ff


	//----- nvinfo : EIATTR_NUM_BARRIERS
	.align		4
        /*0150*/ 	.byte	0x02, 0x4c
        /*0152*/ 	.byte	0x01
	.zero		1


	//----- nvinfo : EIATTR_MERCURY_ISA_VERSION
	.align		4
        /*0154*/ 	.byte	0x03, 0x5f
        /*0156*/ 	.short	0x0101


	//----- nvinfo : EIATTR_VRC_CTA_INIT_COUNT
	.align		4
        /*0158*/ 	.byte	0x02, 0x4a
	.zero		1
	.zero		1


	//----- nvinfo : EIATTR_EXIT_INSTR_OFFSETS
	.align		4
        /*015c*/ 	.byte	0x04, 0x1c
        /*015e*/ 	.short	(.L_1399 - .L_1398)


	//   ....[0]....
.L_1398:
        /*0160*/ 	.word	0x00000060


	//   ....[1]....
        /*0164*/ 	.word	0x00000280


	//   ....[2]....
        /*0168*/ 	.word	0x00000e50


	//   ....[3]....
        /*016c*/ 	.word	0x0000e6b0


	//   ....[4]....
        /*0170*/ 	.word	0x0000e900


	//   ....[5]....
        /*0174*/ 	.word	0x0000eb50


	//   ....[6]....
        /*0178*/ 	.word	0x0000eca0


	//   ....[7]....
        /*017c*/ 	.word	0x0000ed30


	//   ....[8]....
        /*0180*/ 	.word	0x0000ed70


	//----- nvinfo : EIATTR_CRS_STACK_SIZE
	.align		4
.L_1399:
        /*0184*/ 	.byte	0x04, 0x1e
        /*0186*/ 	.short	(.L_1401 - .L_1400)
.L_1400:
        /*0188*/ 	.word	0x00000000


	//----- nvinfo : EIATTR_CBANK_PARAM_SIZE
	.align		4
.L_1401:
        /*018c*/ 	.byte	0x03, 0x19
        /*018e*/ 	.short	0x0074


	//----- nvinfo : EIATTR_PARAM_CBANK
	.align		4
        /*0190*/ 	.byte	0x04, 0x0a
        /*0192*/ 	.short	(.L_1403 - .L_1402)
	.align		4
.L_1402:
        /*0194*/ 	.word	index@(.nv.constant0._Z23gemm_half_q_half_kernelILi4ELi176ELb1ELb1ELi32EEvPK6__halfPKjS4_S2_PS0_iiiiPKtS7_iiiiiibS2_i)
        /*0198*/ 	.short	0x0380
        /*019a*/ 	.short	0x0074


	//----- nvinfo : EIATTR_SW_WAR
	.align		4
.L_1403:
        /*019c*/ 	.byte	0x04, 0x36
        /*019e*/ 	.short	(.L_1405 - .L_1404)
.L_1404:
        /*01a0*/ 	.word	0x00000008
.L_1405:


//--------------------- .nv.info._Z23gemm_half_q_half_kernelILi4ELi152ELb1ELb1ELi32EEvPK6__halfPKjS4_S2_PS0_iiiiPKtS7_iiiiiibS2_i --------------------------
	.section	.nv.info._Z23gemm_half_q_half_kernelILi4ELi152ELb1ELb1ELi32EEvPK6__halfPKjS4_S2_PS0_iiiiPKtS7_iiiiiibS2_i,"",@"SHT_CUDA_INFO"
	.sectionflags	@""
	.align	4


	//----- nvinfo : EIATTR_CUDA_API_VERSION
	.align		4
        /*0000*/ 	.byte	0x04, 0x37
        /*0002*/ 	.short	(.L_1407 - .L_1406)
.L_1406:
        /*0004*/ 	.word	0x00000082


	//----- nvinfo : EIATTR_KPARAM_INFO
	.align		4
.L_1407:
        /*0008*/ 	.byte	0x04, 0x17
        /*000a*/ 	.short	(.L_1409 - .L_1408)
.L_1408:
        /*000c*/ 	.word	0x00000000
        /*0010*/ 	.short	0x0013
        /*0012*/ 	.short	0x0070
        /*0014*/ 	.byte	0x00, 0xf0, 0x11, 0x00


	//----- nvinfo : EIATTR_KPARAM_INFO
	.align		4
.L_1409:
        /*0018*/ 	.byte	0x04, 0x17
        /*001a*/ 	.short	(.L_1411 - .L_1410)
.L_1410:
        /*001c*/ 	.word	0x00000000
        /*0020*/ 	.short	0x0012
        /*0022*/ 	.short	0x0068
        /*0024*/ 	.byte	0x00, 0xf5, 0x21, 0x00


	//----- nvinfo : EIATTR_KPARAM_INFO
	.align		4
.L_1411:
        /*0028*/ 	.byte	0x04, 0x17
        /*002a*/ 	.short	(.L_1413 - .L_1412)
.L_1412:
        /*002c*/ 	.word	0x00000000
        /*0030*/ 	.short	0x0011
        /*0032*/ 	.short	0x0060
        /*0034*/ 	.byte	0x00, 0xf0, 0x05, 0x00


	//----- nvinfo : EIATTR_KPARAM_INFO
	.align		4
.L_1413:
        /*0038*/ 	.byte	0x04, 0x17
        /*003a*/ 	.short	(.L_1415 - .L_1414)
.L_1414:
        /*003c*/ 	.word	0x00000000
        /*0040*/ 	.short	0x0010
        /*0042*/ 	.short	0x005c
        /*0044*/ 	.byte	0x00, 0xf0, 0x11, 0x00


	//----- nvinfo : EIATTR_KPARAM_INFO
	.align		4
.L_1415:
        /*0048*/ 	.byte	0x04, 0x17
        /*004a*/ 	.short	(.L_1417 - .L_1416)
.L_1416:
        /*004c*/ 	.word	0x00000000
        /*0050*/ 	.short	0x000f
        /*0052*/ 	.short	0x0058
        /*0054*/ 	.byte	0x00, 0xf0, 0x11, 0x00


	//----- nvinfo : EIATTR_KPARAM_INFO
	.align		4
.L_1417:
        /*0058*/ 	.byte	0x04, 0x17
        /*005a*/ 	.short	(.L_1419 - .L_1418)
.L_1418:
        /*005c*/ 	.word	0x00000000
        /*0060*/ 	.short	0x000e
        /*0062*/ 	.short	0x0054
        /*0064*/ 	.byte	0x00, 0xf0, 0x11, 0x00


	//----- nvinfo : EIATTR_KPARAM_INFO
	.align		4
.L_1419:
        /*0068*/ 	.byte	0x04, 0x17
        /*006a*/ 	.short	(.L_1421 - .L_1420)
.L_1420:
        /*006c*/ 	.word	0x00000000
        /*0070*/ 	.short	0x000d
        /*0072*/ 	.short	0x0050
        /*0074*/ 	.byte	0x00, 0xf0, 0x11, 0x00


	//----- nvinfo : EIATTR_KPARAM_INFO
	.align		4
.L_1421:
        /*0078*/ 	.byte	0x04, 0x17
        /*007a*/ 	.short	(.L_1423 - .L_1422)
.L_1422:
        /*007c*/ 	.word	0x00000000
        /*0080*/ 	.short	0x000c
        /*0082*/ 	.short	0x004c
        /*0084*/ 	.byte	0x00, 0xf0, 0x11, 0x00


	//----- nvinfo : EIATTR_KPARAM_INFO
	.align		4
.L_1423:
        /*0088*/ 	.byte	0x04, 0x17
        /*008a*/ 	.short	(.L_1425 - .L_1424)
.L_1424:
        /*008c*/ 	.word	0x00000000
        /*0090*/ 	.short	0x000b
        /*0092*/ 	.short	0x0048
        /*0094*/ 	.byte	0x00, 0xf0, 0x11, 0x00


	//----- nvinfo : EIATTR_KPARAM_INFO
	.align		4
.L_1425:
        /*0098*/ 	.byte	0x04, 0x17
        /*009a*/ 	.short	(.L_1427 - .L_1426)
.L_1426:
        /*009c*/ 	.word	0x00000000
        /*00a0*/ 	.short	0x000a
        /*00a2*/ 	.short	0x0040
        /*00a4*/ 	.byte	0x00, 0xf5, 0x21, 0x00


	//----- nvinfo : EIATTR_KPARAM_INFO
	.align		4
.L_1427:
        /*00a8*/ 	.byte	0x04, 0x17
        /*00aa*/ 	.short	(.L_1429 - .L_1428)
.L_1428:
        /*00ac*/ 	.word	0x00000000
        /*00b0*/ 	.short	0x0009
        /*00b2*/ 	.short	0x0038
        /*00b4*/ 	.byte	0x00, 0xf5, 0x21, 0x00


	//----- nvinfo : EIATTR_KPARAM_INFO
	.align		4
.L_1429:
        /*00b8*/ 	.byte	0x04, 0x17
        /*00ba*/ 	.short	(.L_1431 - .L_1430)
.L_1430:
        /*00bc*/ 	.word	0x00000000
        /*00c0*/ 	.short	0x0008
        /*00c2*/ 	.short	0x0034
        /*00c4*/ 	.byte	0x00, 0xf0, 0x11, 0x00


	//----- nvinfo : EIATTR_KPARAM_INFO
	.align		4
.L_1431:
        /*00c8*/ 	.byte	0x04, 0x17
        /*00ca*/ 	.short	(.L_1433 - .L_1432)
.L_1432:
        /*00cc*/ 	.word	0x00000000
        /*00d0*/ 	.short	0x0007
        /*00d2*/ 	.short	0x0030
        /*00d4*/ 	.byte	0x00, 0xf0, 0x11, 0x00


	//----- nvinfo : EIATTR_KPARAM_INFO
	.align		4
.L_1433:
        /*00d8*/ 	.byte	0x04, 0x17
        /*00da*/ 	.short	(.L_1435 - .L_1434)
.L_1434:
        /*00dc*/ 	.word	0x00000000
        /*00e0*/ 	.short	0x0006
        /*00e2*/ 	.short	0x002c
        /*00e4*/ 	.byte	0x00, 0xf0, 0x11, 0x00


	//----- nvinfo : EIATTR_KPARAM_INFO
	.align		4
.L_1435:
        /*00e8*/ 	.byte	0x04, 0x17
        /*00ea*/ 	.short	(.L_1437 - .L_1436)
.L_1436:
        /*00ec*/ 	.word	0x00000000
        /*00f0*/ 	.short	0x0005
        /*00f2*/ 	.short	0x0028
        /*00f4*/ 	.byte	0x00, 0xf0, 0x11, 0x00


	//----- nvinfo : EIATTR_KPARAM_INFO
	.align		4
.L_1437:
        /*00f8*/ 	.byte	0x04, 0x17
        /*00fa*/ 	.short	(.L_1439 - .L_1438)
.L_1438:
        /*00fc*/ 	.word	0x00000000
        /*0100*/ 	.short	0x0004
        /*0102*/ 	.short	0x0020
        /*0104*/ 	.byte	0x00, 0xf5, 0x21, 0x00


	//----- nvinfo : EIATTR_KPARAM_INFO
	.align		4
.L_1439:
        /*0108*/ 	.byte	0x04, 0x17
        /*010a*/ 	.short	(.L_1441 - .L_1440)
.L_1440:
        /*010c*/ 	.word	0x00000000
        /*0110*/ 	.short	0x0003
        /*0112*/ 	.short	0x0018
        /*0114*/ 	.byte	0x00, 0xf5, 0x21, 0x00


	//----- nvinfo : EIATTR_KPARAM_INFO
	.align		4
.L_1441:
        /*0118*/ 	.byte	0x04, 0x17
        /*011a*/ 	.short	(.L_1443 - .L_1442)
.L_1442:
        /*011c*/ 	.word	0x00000000
        /*0120*/ 	.short	0x0002
        /*0122*/ 	.short	0x0010
        /*0124*/ 	.byte	0x00, 0xf5, 0x21, 0x00


	//----- nvinfo : EIATTR_KPARAM_INFO
	.align		4
.L_1443:
        /*0128*/ 	.byte	0x04, 0x17
        /*012a*/ 	.short	(.L_1445 - .L_1444)
.L_1444:
        /*012c*/ 	.word	0x00000000
        /*0130*/ 	.short	0x0001
        /*0132*/ 	.short	0x0008
        /*0134*/ 	.byte	0x00, 0xf5, 0x21, 0x00


	//----- nvinfo : EIATTR_KPARAM_INFO
	.align		4
.L_1445:
        /*0138*/ 	.byte	0x04, 0x17
        /*013a*/ 	.short	(.L_1447 - .L_1446)
.L_1446:
        /*013c*/ 	.word	0x00000000
        /*0140*/ 	.short	0x0000
        /*0142*/ 	.short	0x0000
        /*0144*/ 	.byte	0x00, 0xf5, 0x21, 0x00


	//----- nvinfo : EIATTR_SPARSE_MMA_MASK
	.align		4
.L_1447:
        /*0148*/ 	.byte	0x03, 0x50
        /*014a*/ 	.short	0x0000


	//----- nvinfo : EIATTR_MAXREG_COUNT
	.align		4
        /*014c*/ 	.byte	0x03, 0x1b
        /*014e*/ 	.short	0x00ff


	//----- nvinfo : EIATTR_NUM_BARRIERS
	.align		4
        /*0150*/ 	.byte	0x02, 0x4c
        /*0152*/ 	.byte	0x01
	.zero		1


	//----- nvinfo : EIATTR_MERCURY_ISA_VERSION
	.align		4
        /*0154*/ 	.byte	0x03, 0x5f
        /*0156*/ 	.short	0x0101


	//----- nvinfo : EIATTR_VRC_CTA_INIT_COUNT
	.align		4
        /*0158*/ 	.byte	0x02, 0x4a
	.zero		1
	.zero		1


	//----- nvinfo : EIATTR_EXIT_INSTR_OFFSETS
	.align		4
        /*015c*/ 	.byte	0x04, 0x1c
        /*015e*/ 	.short	(.L_1449 - .L_1448)


	//   ....[0]....
.L_1448:
        /*0160*/ 	.word	0x00000060


	//   ....[1]....
        /*0164*/ 	.word	0x00000280


	//   ....[2]....
        /*0168*/ 	.word	0x00000e50


	//   ....[3]....
        /*016c*/ 	.word	0x000127c0


	//   ....[4]....
        /*0170*/ 	.word	0x00012a10


	//   ....[5]....
        /*0174*/ 	.word	0x00012c60


	//   ....[6]....
        /*0178*/ 	.word	0x00012db0


	//   ....[7]....
        /*017c*/ 	.word	0x00012e40


	//   ....[8]....
        /*0180*/ 	.word	0x00012e80


	//----- nvinfo : EIATTR_CRS_STACK_SIZE
	.align		4
.L_1449:
        /*0184*/ 	.byte	0x04, 0x1e
        /*0186*/ 	.short	(.L_1451 - .L_1450)
.L_1450:
        /*0188*/ 	.word	0x00000000


	//----- nvinfo : EIATTR_CBANK_PARAM_SIZE
	.align		4
.L_1451:
        /*018c*/ 	.byte	0x03, 0x19
        /*018e*/ 	.short	0x0074


	//----- nvinfo : EIATTR_PARAM_CBANK
	.align		4
        /*0190*/ 	.byte	0x04, 0x0a
        /*0192*/ 	.short	(.L_1453 - .L_1452)
	.align		4
.L_1452:
        /*0194*/ 	.word	index@(.nv.constant0._Z23gemm_half_q_half_kernelILi4ELi152ELb1ELb1ELi32EEvPK6__halfPKjS4_S2_PS0_iiiiPKtS7_iiiiiibS2_i)
        /*0198*/ 	.short	0x0380
        /*019a*/ 	.short	0x0074


	//----- nvinfo : EIATTR_SW_WAR
	.align		4
.L_1453:
        /*019c*/ 	.byte	0x04, 0x36
        /*019e*/ 	.short	(.L_1455 - .L_1454)
.L_1454:
        /*01a0*/ 	.word	0x00000008
.L_1455:


//--------------------- .nv.info._Z23gemm_half_q_half_kernelILi4ELi140ELb1ELb1ELi32EEvPK6__halfPKjS4_S2_PS0_iiiiPKtS7_iiiiiibS2_i --------------------------
	.section	.nv.info._Z23gemm_half_q_half_kernelILi4ELi140ELb1ELb1ELi32EEvPK6__halfPKjS4_S2_PS0_iiiiPKtS7_iiiiiibS2_i,"",@"SHT_CUDA_INFO"
	.sectionflags	@""
	.align	4


	//----- nvinfo : EIATTR_CUDA_API_VERSION
	.align		4
        /*0000*/ 	.byte	0x04, 0x37
        /*0002*/ 	.short	(.L_1457 - .L_1456)
.L_1456:
        /*0004*/ 	.word	0x00000082


	//----- nvinfo : EIATTR_KPARAM_INFO
	.align		4
.L_1457:
        /*0008*/ 	.byte	0x04, 0x17
        /*000a*/ 	.short	(.L_1459 - .L_1458)
.L_1458:
        /*000c*/ 	.word	0x00000000
        /*0010*/ 	.short	0x0013
        /*0012*/ 	.short	0x0070
        /*0014*/ 	.byte	0x00, 0xf0, 0x11, 0x00


	//----- nvinfo : EIATTR_KPARAM_INFO
	.align		4
.L_1459:
        /*0018*/ 	.byte	0x04, 0x17
        /*001a*/ 	.short	(.L_1461 - .L_1460)
.L_1460:
        /*001c*/ 	.word	0x00000000
        /*0020*/ 	.short	0x0012
        /*0022*/ 	.short	0x0068
        /*0024*/ 	.byte	0x00, 0xf5, 0x21, 0x00


	//----- nvinfo : EIATTR_KPARAM_INFO
	.align		4
.L_1461:
        /*0028*/ 	.byte	0x04, 0x17
        /*002a*/ 	.short	(.L_1463 - .L_1462)
.L_1462:
        /*002c*/ 	.word	0x00000000
        /*0030*/ 	.short	0x0011
        /*0032*/ 	.short	0x0060
        /*0034*/ 	.byte	0x00, 0xf0, 0x05, 0x00


	//----- nvinfo : EIATTR_KPARAM_INFO
	.align		4
.L_1463:
        /*0038*/ 	.byte	0x04, 0x17
        /*003a*/ 	.short	(.L_1465 - .L_1464)
.L_1464:
        /*003c*/ 	.word	0x00000000
        /*0040*/ 	.short	0x0010
        /*0042*/ 	.short	0x005c
        /*0044*/ 	.byte	0x00, 0xf0, 0x11, 0x00


	//----- nvinfo : EIATTR_KPARAM_INFO
	.align		4
.L_1465:
        /*0048*/ 	.byte	0x04, 0x17
        /*004a*/ 	.short	(.L_1467 - .L_1466)
.L_1466:
        /*004c*/ 	.word	0x00000000
        /*0050*/ 	.short	0x000f
        /*0052*/ 	.short	0x0058
        /*0054*/ 	.byte	0x00, 0xf0, 0x11, 0x00


	//----- nvinfo : EIATTR_KPARAM_INFO
	.align		4
.L_1467:
        /*0058*/ 	.byte	0x04, 0x17
        /*005a*/ 	.short	(.L_1469 - .L_1468)
.L_1468:
        /*005c*/ 	.word	0x00000000
        /*0060*/ 	.short	0x000e
        /*0062*/ 	.short	0x0054
        /*0064*/ 	.byte	0x00, 0xf0, 0x11, 0x00


	//----- nvinfo : EIATTR_KPARAM_INFO
	.align		4
.L_1469:
        /*0068*/ 	.byte	0x04, 0x17
        /*006a*/ 	.short	(.L_1471 - .L_1470)
.L_1470:
        /*006c*/ 	.word	0x00000000
        /*0070*/ 	.short	0x000d
        /*0072*/ 	.short	0x0050
        /*0074*/ 	.byte	0x00, 0xf0, 0x11, 0x00


	//----- nvinfo : EIATTR_KPARAM_INFO
	.align		4
.L_1471:
        /*0078*/ 	.byte	0x04, 0x17
        /*007a*/ 	.short	(.L_1473 - .L_1472)
.L_1472:
        /*007c*/ 	.word	0x00000000
        /*0080*/ 	.short	0x000c
        /*0082*/ 	.short	0x004c
        /*0084*/ 	.byte	0x00, 0xf0, 0x11, 0x00


	//----- nvinfo : EIATTR_KPARAM_INFO
	.align		4
.L_1473:
        /*0088*/ 	.byte	0x04, 0x17
        /*008a*/ 	.short	(.L_1475 - .L_1474)
.L_1474:
        /*008c*/ 	.word	0x00000000
        /*0090*/ 	.short	0x000b
        /*0092*/ 	.short	0x0048
        /*0094*/ 	.byte	0x00, 0xf0, 0x11, 0x00


	//----- nvinfo : EIATTR_KPARAM_INFO
	.align		4
.L_1475:
        /*0098*/ 	.byte	0x04, 0x17
        /*009a*/ 	.short	(.L_1477 - .L_1476)
.L_1476:
        /*009c*/ 	.word	0x00000000
        /*00a0*/ 	.short	0x000a
        /*00a2*/ 	.short	0x0040
        /*00a4*/ 	.byte	0x00, 0xf5, 0x21, 0x00


	//----- nvinfo : EIATTR_KPARAM_INFO
	.align		4
.L_1477:
        /*00a8*/ 	.byte	0x04, 0x17
        /*00aa*/ 	.short	(.L_1479 - .L_1478)
.L_1478:
        /*00ac*/ 	.word	0x00000000
        /*00b0*/ 	.short	0x0009
        /*00b2*/ 	.short	0x0038
        /*00b4*/ 	.byte	0x00, 0xf5, 0x21, 0x00


	//----- nvinfo : EIATTR_KPARAM_INFO
	.align		4
.L_1479:
        /*00b8*/ 	.byte	0x04, 0x17
        /*00ba*/ 	.short	(.L_1481 - .L_1480)
.L_1480:
        /*00bc*/ 	.word	0x00000000
        /*00c0*/ 	.short	0x0008
        /*00c2*/ 	.short	0x0034
        /*00c4*/ 	.byte	0x00, 0xf0, 0x11, 0x00


	//----- nvinfo : EIATTR_KPARAM_INFO
	.align		4
.L_1481:
        /*00c8*/ 	.byte	0x04, 0x17
        /*00ca*/ 	.short	(.L_1483 - .L_1482)
.L_1482:
        /*00cc*/ 	.word	0x00000000
        /*00d0*/ 	.short	0x0007
        /*00d2*/ 	.short	0x0030
        /*00d4*/ 	.byte	0x00, 0xf0, 0x11, 0x00


	//----- nvinfo : EIATTR_KPARAM_INFO
	.align		4
.L_1483:
        /*00d8*/ 	.byte	0x04, 0x17
        /*00da*/ 	.short	(.L_1485 - .L_1484)
.L_1484:
        /*00dc*/ 	.word	0x00000000
        /*00e0*/ 	.short	0x0006
        /*00e2*/ 	.short	0x002c
        /*00e4*/ 	.byte	0x00, 0xf0, 0x11, 0x00


	//----- nvinfo : EIATTR_KPARAM_INFO
	.align		4
.L_1485:
        /*00e8*/ 	.byte	0x04, 0x17
        /*00ea*/ 	.short	(.L_1487 - .L_1486)
.L_1486:
        /*00ec*/ 	.word	0x00000000
        /*00f0*/ 	.short	0x0005
        /*00f2*/ 	.short	0x0028
        /*00f4*/ 	.byte	0x00, 0xf0, 0x11, 0x00


	//----- nvinfo : EIATTR_KPARAM_INFO
	.align		4
.L_1487:
        /*00f8*/ 	.byte	0x04, 0x17
        /*00fa*/ 	.short	(.L_1489 - .L_1488)
.L_1488:
        /*00fc*/ 	.word	0x00000000
        /*0100*/ 	.short	0x0004
        /*0102*/ 	.short	0x0020
        /*0104*/ 	.byte	0x00, 0xf5, 0x21, 0x00


	//----- nvinfo : EIATTR_KPARAM_INFO
	.align		4
.L_1489:
        /*0108*/ 	.byte	0x04, 0x17
        /*010a*/ 	.short	(.L_1491 - .L_1490)
.L_1490:
        /*010c*/ 	.word	0x00000000
        /*0110*/ 	.short	0x0003
        /*0112*/ 	.short	0x0018
        /*0114*/ 	.byte	0x00, 0xf5, 0x21, 0x00


	//----- nvinfo : EIATTR_KPARAM_INFO
	.align		4
.L_1491:
        /*0118*/ 	.byte	0x04, 0x17
        /*011a*/ 	.short	(.L_1493 - .L_1492)
.L_1492:
        /*011c*/ 	.word	0x00000000
        /*0120*/ 	.short	0x0002
        /*0122*/ 	.short	0x0010
        /*0124*/ 	.byte	0x00, 0xf5, 0x21, 0x00


	//----- nvinfo : EIATTR_KPARAM_INFO
	.align		4
.L_1493:
        /*0128*/ 	.byte	0x04, 0x17
        /*012a*/ 	.short	(.L_1495 - .L_1494)
.L_1494:
        /*012c*/ 	.word	0x00000000
        /*0130*/ 	.short	0x0001
        /*0132*/ 	.short	0x0008
        /*0134*/ 	.byte	0x00, 0xf5, 0x21, 0x00


	//----- nvinfo : EIATTR_KPARAM_INFO
	.align		4
.L_1495:
        /*0138*/ 	.byte	0x04, 0x17
        /*013a*/ 	.short	(.L_1497 - .L_1496)
.L_1496:
        /*013c*/ 	.word	0x00000000
        /*0140*/ 	.short	0x0000
        /*0142*/ 	.short	0x0000
        /*0144*/ 	.byte	0x00, 0xf5, 0x21, 0x00


	//----- nvinfo : EIATTR_SPARSE_MMA_MASK
	.align		4
.L_1497:
        /*0148*/ 	.byte	0x03, 0x50
        /*014a*/ 	.short	0x0000


	//----- nvinfo : EIATTR_MAXREG_COUNT
	.align		4
        /*014c*/ 	.byte	0x03, 0x1b
        /*014e*/ 	.short	0x00ff


	//----- nvinfo : EIATTR_NUM_BARRIERS
	.align		4
        /*0150*/ 	.byte	0x02, 0x4c
        /*0152*/ 	.byte	0x01
	.zero		1


	//----- nvinfo : EIATTR_MERCURY_ISA_VERSION
	.align		4
        /*0154*/ 	.byte	0x03, 0x5f
        /*0156*/ 	.short	0x0101


	//----- nvinfo : EIATTR_VRC_CTA_INIT_COUNT
	.align		4
        /*0158*/ 	.byte	0x02, 0x4a
	.zero		1
	.zero		1


	//----- nvinfo : EIATTR_EXIT_INSTR_OFFSETS
	.align		4
        /*015c*/ 	.byte	0x04, 0x1c
        /*015e*/ 	.short	(.L_1499 - .L_1498)


	//   ....[0]....
.L_1498:
        /*0160*/ 	.word	0x00000050


	//   ....[1]....
        /*0164*/ 	.word	0x00000270


	//   ....[2]....
        /*0168*/ 	.word	0x00000e40


	//   ....[3]....
        /*016c*/ 	.word	0x00012670


	//   ....[4]....
        /*0170*/ 	.word	0x000128c0


	//   ....[5]....
        /*0174*/ 	.word	0x00012b10


	//   ....[6]....
        /*0178*/ 	.word	0x00012c60


	//   ....[7]....
        /*017c*/ 	.word	0x00012cf0


	//   ....[8]....
        /*0180*/ 	.word	0x00012d30


	//----- nvinfo : EIATTR_CRS_STACK_SIZE
	.align		4
.L_1499:
        /*0184*/ 	.byte	0x04, 0x1e
        /*0186*/ 	.short	(.L_1501 - .L_1500)
.L_1500:
        /*0188*/ 	.word	0x00000000


	//----- nvinfo : EIATTR_CBANK_PARAM_SIZE
	.align		4
.L_1501:
        /*018c*/ 	.byte	0x03, 0x19
        /*018e*/ 	.short	0x0074


	//----- nvinfo : EIATTR_PARAM_CBANK
	.align		4
        /*0190*/ 	.byte	0x04, 0x0a
        /*0192*/ 	.short	(.L_1503 - .L_1502)
	.align		4
.L_1502:
        /*0194*/ 	.word	index@(.nv.constant0._Z23gemm_half_q_half_kernelILi4ELi140ELb1ELb1ELi32EEvPK6__halfPKjS4_S2_PS0_iiiiPKtS7_iiiiiibS2_i)
        /*0198*/ 	.short	0x0380
        /*019a*/ 	.short	0x0074


	//----- nvinfo : EIATTR_SW_WAR
	.align		4
.L_1503:
        /*019c*/ 	.byte	0x04, 0x36
        /*019e*/ 	.short	(.L_1505 - .L_1504)
.L_1504:
        /*01a0*/ 	.word	0x00000008
.L_1505:


//--------------------- .nv.info._Z23gemm_half_q_half_kernelILi4ELi20ELb1ELb1ELi32EEvPK6__halfPKjS4_S2_PS0_iiiiPKtS7_iiiiiibS2_i --------------------------
	.section	.nv.info._Z23gemm_half_q_half_kernelILi4ELi20ELb1ELb1ELi32EEvPK6__halfPKjS4_S2_PS0_iiiiPKtS7_iiiiiibS2_i,"",@"SHT_CUDA_INFO"
	.sectionflags	@""
	.align	4


	//----- nvinfo : EIATTR_CUDA_API_VERSION
	.align		4
        /*0000*/ 	.byte	0x04, 0x37
        /*0002*/ 	.short	(.L_1507 - .L_1506)
.L_1506:
        /*0004*/ 	.word	0x00000082


	//----- nvinfo : EIATTR_KPARAM_INFO
	.align		4
.L_1507:
        /*0008*/ 	.byte	0x04, 0x17
        /*000a*/ 	.short	(.L_1509 - .L_1508)
.L_1508:
        /*000c*/ 	.word	0x00000000
        /*0010*/ 	.short	0x0013
        /*0012*/ 	.short	0x0070
        /*0014*/ 	.byte	0x00, 0xf0, 0x11, 0x00


	//----- nvinfo : EIATTR_KPARAM_INFO
	.align		4
.L_1509:
        /*0018*/ 	.byte	0x04, 0x17
        /*001a*/ 	.short	(.L_1511 - .L_1510)
.L_1510:
        /*001c*/ 	.word	0x00000000
        /*0020*/ 	.short	0x0012
        /*0022*/ 	.short	0x0068
        /*0024*/ 	.byte	0x00, 0xf5, 0x21, 0x00


	//----- nvinfo : EIATTR_KPARAM_INFO
	.align		4
.L_1511:
        /*0028*/ 	.byte	0x04, 0x17
        /*002a*/ 	.short	(.L_1513 - .L_1512)
.L_1512:
        /*002c*/ 	.word	0x00000000
        /*0030*/ 	.short	0x0011
        /*0032*/ 	.short	0x0060
        /*0034*/ 	.byte	0x00, 0xf0, 0x05, 0x00


	//----- nvinfo : EIATTR_KPARAM_INFO
	.align		4
.L_1513:
        /*0038*/ 	.byte	0x04, 0x17
        /*003a*/ 	.short	(.L_1515 - .L_1514)
.L_1514:
        /*003c*/ 	.word	0x00000000
        /*0040*/ 	.short	0x0010
        /*0042*/ 	.short	0x005c
        /*0044*/ 	.byte	0x00, 0xf0, 0x11, 0x00


	//----- nvinfo : EIATTR_KPARAM_INFO
	.align		4
.L_1515:
        /*0048*/ 	.byte	0x04, 0x17
        /*004a*/ 	.short	(.L_1517 - .L_1516)
.L_1516:
        /*004c*/ 	.word	0x00000000
        /*0050*/ 	.short	0x000f
        /*0052*/ 	.short	0x0058
        /*0054*/ 	.byte	0x00, 0xf0, 0x11, 0x00


	//----- nvinfo : EIATTR_KPARAM_INFO
	.align		4
.L_1517:
        /*0058*/ 	.byte	0x04, 0x17
        /*005a*/ 	.short	(.L_1519 - .L_1518)
.L_1518:
        /*005c*/ 	.word	0x00000000
        /*0060*/ 	.short	0x000e
        /*0062*/ 	.short	0x0054
        /*0064*/ 	.byte	0x00, 0xf0, 0x11, 0x00


	//----- nvinfo : EIATTR_KPARAM_INFO
	.align		4
.L_1519:
        /*0068*/ 	.byte	0x04, 0x17
        /*006a*/ 	.short	(.L_1521 - .L_1520)
.L_1520:
        /*006c*/ 	.word	0x00000000
        /*0070*/ 	.short	0x000d
        /*0072*/ 	.short	0x0050
        /*0074*/ 	.byte	0x00, 0xf0, 0x11, 0x00


	//----- nvinfo : EIATTR_KPARAM_INFO
	.align		4
.L_1521:
        /*0078*/ 	.byte	0x04, 0x17
        /*007a*/ 	.short	(.L_1523 - .L_1522)
.L_1522:
        /*007c*/ 	.word	0x00000000
        /*0080*/ 	.short	0x000c
        /*0082*/ 	.short	0x004c
        /*0084*/ 	.byte	0x00, 0xf0, 0x11, 0x00


	//----- nvinfo : EIATTR_KPARAM_INFO
	.align		4
.L_1523:
        /*0088*/ 	.byte	0x04, 0x17
        /*008a*/ 	.short	(.L_1525 - .L_1524)
.L_1524:
        /*008c*/ 	.word	0x00000000
        /*0090*/ 	.short	0x000b
        /*0092*/ 	.short	0x0048
        /*0094*/ 	.byte	0x00, 0xf0, 0x11, 0x00


	//----- nvinfo : EIATTR_KPARAM_INFO
	.align		4
.L_1525:
        /*0098*/ 	.byte	0x04, 0x17
        /*009a*/ 	.short	(.L_1527 - .L_1526)
.L_1526:
        /*009c*/ 	.word	0x00000000
        /*00a0*/ 	.short	0x000a
        /*00a2*/ 	.short	0x0040
        /*00a4*/ 	.byte	0x00, 0xf5, 0x21, 0x00


	//----- nvinfo : EIATTR_KPARAM_INFO
	.align		4
.L_1527:
        /*00a8*/ 	.byte	0x04, 0x17
        /*00aa*/ 	.short	(.L_1529 - .L_1528)
.L_1528:
        /*00ac*/ 	.word	0x00000000
        /*00b0*/ 	.short	0x0009
        /*00b2*/ 	.short	0x0038
        /*00b4*/ 	.byte	0x00, 0xf5, 0x21, 0x00


	//----- nvinfo : EIATTR_KPARAM_INFO
	.align		4
.L_1529:
        /*00b8*/ 	.byte	0x04, 0x17
        /*00ba*/ 	.short	(.L_1531 - .L_1530)
.L_1530:
        /*00bc*/ 	.word	0x00000000
        /*00c0*/ 	.short	0x0008
        /*00c2*/ 	.short	0x0034
        /*00c4*/ 	.byte	0x00, 0xf0, 0x11, 0x00


	//----- nvinfo : EIATTR_KPARAM_INFO
	.align		4
.L_1531:
        /*00c8*/ 	.byte	0x04, 0x17
        /*00ca*/ 	.short	(.L_1533 - .L_1532)
.L_1532:
        /*00cc*/ 	.word	0x00000000
        /*00d0*/ 	.short	0x0007
        /*00d2*/ 	.short	0x0030
        /*00d4*/ 	.byte	0x00, 0xf0, 0x11, 0x00


	//----- nvinfo : EIATTR_KPARAM_INFO
	.align		4
.L_1533:
        /*00d8*/ 	.byte	0x04, 0x17
        /*00da*/ 	.short	(.L_1535 - .L_1534)
.L_1534:
        /*00dc*/ 	.word	0x00000000
        /*00e0*/ 	.short	0x0006
        /*00e2*/ 	.short	0x002c
        /*00e4*/ 	.byte	0x00, 0xf0, 0x11, 0x00


	//----- nvinfo : EIATTR_KPARAM_INFO
	.align		4
.L_1535:
        /*00e8*/ 	.byte	0x04, 0x17
        /*00ea*/ 	.short	(.L_1537 - .L_1536)
.L_1536:
        /*00ec*/ 	.word	0x00000000
        /*00f0*/ 	.short	0x0005
        /*00f2*/ 	.short	0x0028
        /*00f4*/ 	.byte	0x00, 0xf0, 0x11, 0x00


	//----- nvinfo : EIATTR_KPARAM_INFO
	.align		4
.L_1537:
        /*00f8*/ 	.byte	0x04, 0x17
        /*00fa*/ 	.short	(.L_1539 - .L_1538)
.L_1538:
        /*00fc*/ 	.word	0x00000000
        /*0100*/ 	.short	0x0004
        /*0102*/ 	.short	0x0020
        /*0104*/ 	.byte	0x00, 0xf5, 0x21, 0x00


	//----- nvinfo : EIATTR_KPARAM_INFO
	.align		4
.L_1539:
        /*0108*/ 	.byte	0x04, 0x17
        /*010a*/ 	.short	(.L_1541 - .L_1540)
.L_1540:
        /*010c*/ 	.word	0x00000000
        /*0110*/ 	.short	0x0003
        /*0112*/ 	.short	0x0018
        /*0114*/ 	.byte	0x00, 0xf5, 0x21, 0x00


	//----- nvinfo : EIATTR_KPARAM_INFO
	.align		4
.L_1541:
        /*0118*/ 	.byte	0x04, 0x17
        /*011a*/ 	.short	(.L_1543 - .L_1542)
.L_1542:
        /*011c*/ 	.word	0x00000000
        /*0120*/ 	.short	0x0002
        /*0122*/ 	.short	0x0010
        /*0124*/ 	.byte	0x00, 0xf5, 0x21, 0x00


	//----- nvinfo : EIATTR_KPARAM_INFO
	.align		4
.L_1543:
        /*0128*/ 	.byte	0x04, 0x17
        /*012a*/ 	.short	(.L_1545 - .L_1544)
.L_1544:
        /*012c*/ 	.word	0x00000000
        /*0130*/ 	.short	0x0001
        /*0132*/ 	.short	0x0008
        /*0134*/ 	.byte	0x00, 0xf5, 0x21, 0x00


	//----- nvinfo : EIATTR_KPARAM_INFO
	.align		4
.L_1545:
        /*0138*/ 	.byte	0x04, 0x17
        /*013a*/ 	.short	(.L_1547 - .L_1546)
.L_1546:
        /*013c*/ 	.word	0x00000000
        /*0140*/ 	.short	0x0000
        /*0142*/ 	.short	0x0000
        /*0144*/ 	.byte	0x00, 0xf5, 0x21, 0x00


	//----- nvinfo : EIATTR_SPARSE_MMA_MASK
	.align		4
.L_1547:
        /*0148*/ 	.byte	0x03, 0x50
        /*014a*/ 	.short	0x0000


	//----- nvinfo : EIATTR_MAXREG_COUNT
	.align		4
        /*014c*/ 	.byte	0x03, 0x1b
        /*014e*/ 	.short	0x00ff


	//----- nvinfo : EIATTR_NUM_BARRIERS
	.align		4
        /*0150*/ 	.byte	0x02, 0x4c
        /*0152*/ 	.byte	0x01
	.zero		1


	//----- nvinfo : EIATTR_MERCURY_ISA_VERSION
	.align		4
        /*0154*/ 	.byte	0x03, 0x5f
        /*0156*/ 	.short	0x0101


	//----- nvinfo : EIATTR_VRC_CTA_INIT_COUNT
	.align		4
        /*0158*/ 	.byte	0x02, 0x4a
	.zero		1
	.zero		1


	//----- nvinfo : EIATTR_EXIT_INSTR_OFFSETS
	.align		4
        /*015c*/ 	.byte	0x04, 0x1c
        /*015e*/ 	.short	(.L_1549 - .L_1548)


	//   ....[0]....
.L_1548:
        /*0160*/ 	.word	0x00000060


	//   ....[1]....
        /*0164*/ 	.word	0x00000270


	//   ....[2]....
        /*0168*/ 	.word	0x00000e40


	//   ....[3]....
        /*016c*/ 	.word	0x000066a0


	//   ....[4]....
        /*0170*/ 	.word	0x000068f0


	//   ....[5]....
        /*0174*/ 	.word	0x00006b40


	//   ....[6]....
        /*0178*/ 	.word	0x00006c90


	//   ....[7]....
        /*017c*/ 	.word	0x00006d20


	//   ....[8]....
        /*0180*/ 	.word	0x00006d60


	//----- nvinfo : EIATTR_CRS_STACK_SIZE
	.align		4
.L_1549:
        /*0184*/ 	.byte	0x04, 0x1e
        /*0186*/ 	.short	(.L_1551 - .L_1550)
.L_1550:
        /*0188*/ 	.word	0x00000000


	//----- nvinfo : EIATTR_CBANK_PARAM_SIZE
	.align		4
.L_1551:
        /*018c*/ 	.byte	0x03, 0x19
        /*018e*/ 	.short	0x0074


	//----- nvinfo : EIATTR_PARAM_CBANK
	.align		4
        /*0190*/ 	.byte	0x04, 0x0a
        /*0192*/ 	.short	(.L_1553 - .L_1552)
	.align		4
.L_1552:
        /*0194*/ 	.word	index@(.nv.constant0._Z23gemm_half_q_half_kernelILi4ELi20ELb1ELb1ELi32EEvPK6__halfPKjS4_S2_PS0_iiiiPKtS7_iiiiiibS2_i)
        /*0198*/ 	.short	0x0380
        /*019a*/ 	.short	0x0074


	//----- nvinfo : EIATTR_SW_WAR
	.align		4
.L_1553:
        /*019c*/ 	.byte	0x04, 0x36
        /*019e*/ 	.short	(.L_1555 - .L_1554)
.L_1554:
        /*01a0*/ 	.word	0x00000008
.L_1555:


//--------------------- .nv.info._Z23gemm_half_q_half_kernelILi4ELi38ELb1ELb1ELi32EEvPK6__halfPKjS4_S2_PS0_iiiiPKtS7_iiiiiibS2_i --------------------------
	.section	.nv.info._Z23gemm_half_q_half_kernelILi4ELi38ELb1ELb1ELi32EEvPK6__halfPKjS4_S2_PS0_iiiiPKtS7_iiiiiibS2_i,"",@"SHT_CUDA_INFO"
	.sectionflags	@""
	.align	4


	//----- nvinfo : EIATTR_CUDA_API_VERSION
	.align		4
        /*0000*/ 	.byte	0x04, 0x37
        /*0002*/ 	.short	(.L_1557 - .L_1556)
.L_1556:
        /*0004*/ 	.word	0x00000082


	//----- nvinfo : EIATTR_KPARAM_INFO
	.align		4
.L_1557:
        /*0008*/ 	.byte	0x04, 0x17
        /*000a*/ 	.short	(.L_1559 - .L_1558)
.L_1558:
        /*000c*/ 	.word	0x00000000
        /*0010*/ 	.short	0x0013
        /*0012*/ 	.short	0x0070
        /*0014*/ 	.byte	0x00, 0xf0, 0x11, 0x00


	//----- nvinfo : EIATTR_KPARAM_INFO
	.align		4
.L_1559:
        /*0018*/ 	.byte	0x04, 0x17
        /*001a*/ 	.short	(.L_1561 - .L_1560)
.L_1560:
        /*001c*/ 	.word	0x00000000
        /*0020*/ 	.short	0x0012
        /*0022*/ 	.short	0x0068
        /*0024*/ 	.byte	0x00, 0xf5, 0x21, 0x00


	//----- nvinfo : EIATTR_KPARAM_INFO
	.align		4
.L_1561:
        /*0028*/ 	.byte	0x04, 0x17
        /*002a*/ 	.short	(.L_1563 - .L_1562)
.L_1562:
        /*002c*/ 	.word	0x00000000
        /*0030*/ 	.short	0x0011
        /*0032*/ 	.short	0x0060
        /*0034*/ 	.byte	0x00, 0xf0, 0x05, 0x00


	//----- nvinfo : EIATTR_KPARAM_INFO
	.align		4
.L_1563:
        /*0038*/ 	.byte	0x04, 0x17
        /*003a*/ 	.short	(.L_1565 - .L_1564)
.L_1564:
        /*003c*/ 	.word	0x00000000
        /*0040*/ 	.short	0x0010
        /*0042*/ 	.short	0x005c
        /*0044*/ 	.byte	0x00, 0xf0, 0x11, 0x00


	//----- nvinfo : EIATTR_KPARAM_INFO
	.align		4
.L_1565:
        /*0048*/ 	.byte	0x04, 0x17
        /*004a*/ 	.short	(.L_1567 - .L_1566)
.L_1566:
        /*004c*/ 	.word	0x00000000
        /*0050*/ 	.short	0x000f
        /*0052*/ 	.short	0x0058
        /*0054*/ 	.byte	0x00, 0xf0, 0x11, 0x00


	//----- nvinfo : EIATTR_KPARAM_INFO
	.align		4
.L_1567:
        /*0058*/ 	.byte	0x04, 0x17
        /*005a*/ 	.short	(.L_1569 - .L_1568)
.L_1568:
        /*005c*/ 	.word	0x00000000
        /*0060*/ 	.short	0x000e
        /*0062*/ 	.short	0x0054
        /*0064*/ 	.byte	0x00, 0xf0, 0x11, 0x00


	//----- nvinfo : EIATTR_KPARAM_INFO
	.align		4
.L_1569:
        /*0068*/ 	.byte	0x04, 0x17
        /*006a*/ 	.short	(.L_1571 - .L_1570)
.L_1570:
        /*006c*/ 	.word	0x00000000
        /*0070*/ 	.short	0x000d
        /*0072*/ 	.short	0x0050
        /*0074*/ 	.byte	0x00, 0xf0, 0x11, 0x00


	//----- nvinfo : EIATTR_KPARAM_INFO
	.align		4
.L_1571:
        /*0078*/ 	.byte	0x04, 0x17
        /*007a*/ 	.short	(.L_1573 - .L_1572)
.L_1572:
        /*007c*/ 	.word	0x00000000
        /*0080*/ 	.short	0x000c
        /*0082*/ 	.short	0x004c
        /*0084*/ 	.byte	0x00, 0xf0, 0x11, 0x00


	//----- nvinfo : EIATTR_KPARAM_INFO
	.align		4
.L_1573:
        /*0088*/ 	.byte	0x04, 0x17
        /*008a*/ 	.short	(.L_1575 - .L_1574)
.L_1574:
        /*008c*/ 	.word	0x00000000
        /*0090*/ 	.short	0x000b
        /*0092*/ 	.short	0x0048
        /*0094*/ 	.byte	0x00, 0xf0, 0x11, 0x00


	//----- nvinfo : EIATTR_KPARAM_INFO
	.align		4
.L_1575:
        /*0098*/ 	.byte	0x04, 0x17
        /*009a*/ 	.short	(.L_1577 - .L_1576)
.L_1576:
        /*009c*/ 	.word	0x00000000
        /*00a0*/ 	.short	0x000a
        /*00a2*/ 	.short	0x0040
        /*00a4*/ 	.byte	0x00, 0xf5, 0x21, 0x00


	//----- nvinfo : EIATTR_KPARAM_INFO
	.align		4
.L_1577:
        /*00a8*/ 	.byte	0x04, 0x17
        /*00aa*/ 	.short	(.L_1579 - .L_1578)
.L_1578:
        /*00ac*/ 	.word	0x00000000
        /*00b0*/ 	.short	0x0009
        /*00b2*/ 	.short	0x0038
        /*00b4*/ 	.byte	0x00, 0xf5, 0x21, 0x00


	//----- nvinfo : EIATTR_KPARAM_INFO
	.align		4
.L_1579:
        /*00b8*/ 	.byte	0x04, 0x17
        /*00ba*/ 	.short	(.L_1581 - .L_1580)
.L_1580:
        /*00bc*/ 	.word	0x00000000
        /*00c0*/ 	.short	0x0008
        /*00c2*/ 	.short	0x0034
        /*00c4*/ 	.byte	0x00, 0xf0, 0x11, 0x00


	//----- nvinfo : EIATTR_KPARAM_INFO
	.align		4
.L_1581:
        /*00c8*/ 	.byte	0x04, 0x17
        /*00ca*/ 	.short	(.L_1583 - .L_1582)
.L_1582:
        /*00cc*/ 	.word	0x00000000
        /*00d0*/ 	.short	0x0007
        /*00d2*/ 	.short	0x0030
        /*00d4*/ 	.byte	0x00, 0xf0, 0x11, 0x00


	//----- nvinfo : EIATTR_KPARAM_INFO
	.align		4
.L_1583:
        /*00d8*/ 	.byte	0x04, 0x17
        /*00da*/ 	.short	(.L_1585 - .L_1584)
.L_1584:
        /*00dc*/ 	.word	0x00000000
        /*00e0*/ 	.short	0x0006
        /*00e2*/ 	.short	0x002c
        /*00e4*/ 	.byte	0x00, 0xf0, 0x11, 0x00


	//----- nvinfo : EIATTR_KPARAM_INFO
	.align		4
.L_1585:
        /*00e8*/ 	.byte	0x04, 0x17
        /*00ea*/ 	.short	(.L_1587 - .L_1586)
.L_1586:
        /*00ec*/ 	.word	0x00000000
        /*00f0*/ 	.short	0x0005
        /*00f2*/ 	.short	0x0028
        /*00f4*/ 	.byte	0x00, 0xf0, 0x11, 0x00


	//----- nvinfo : EIATTR_KPARAM_INFO
	.align		4
.L_1587:
        /*00f8*/ 	.byte	0x04, 0x17
        /*00fa*/ 	.short	(.L_1589 - .L_1588)
.L_1588:
        /*00fc*/ 	.word	0x00000000
        /*0100*/ 	.short	0x0004
        /*0102*/ 	.short	0x0020
        /*0104*/ 	.byte	0x00, 0xf5, 0x21, 0x00


	//----- nvinfo : EIATTR_KPARAM_INFO
	.align		4
.L_1589:
        /*0108*/ 	.byte	0x04, 0x17
        /*010a*/ 	.short	(.L_1591 - .L_1590)
.L_1590:
        /*010c*/ 	.word	0x00000000
        /*0110*/ 	.short	0x0003
        /*0112*/ 	.short	0x0018
        /*0114*/ 	.byte	0x00, 0xf5, 0x21, 0x00


	//----- nvinfo : EIATTR_KPARAM_INFO
	.align		4
.L_1591:
        /*0118*/ 	.byte	0x04, 0x17
        /*011a*/ 	.short	(.L_1593 - .L_1592)
.L_1592:
        /*011c*/ 	.word	0x00000000
        /*0120*/ 	.short	0x0002
        /*0122*/ 	.short	0x0010
        /*0124*/ 	.byte	0x00, 0xf5, 0x21, 0x00


	//----- nvinfo : EIATTR_KPARAM_INFO
	.align		4
.L_1593:
        /*0128*/ 	.byte	0x04, 0x17
        /*012a*/ 	.short	(.L_1595 - .L_1594)
.L_1594:
        /*012c*/ 	.word	0x00000000
        /*0130*/ 	.short	0x0001
        /*0132*/ 	.short	0x0008
        /*0134*/ 	.byte	0x00, 0xf5, 0x21, 0x00


	//----- nvinfo : EIATTR_KPARAM_INFO
	.align		4
.L_1595:
        /*0138*/ 	.byte	0x04, 0x17
        /*013a*/ 	.short	(.L_1597 - .L_1596)
.L_1596:
        /*013c*/ 	.word	0x00000000
        /*0140*/ 	.short	0x0000
        /*0142*/ 	.short	0x0000
        /*0144*/ 	.byte	0x00, 0xf5, 0x21, 0x00


	//----- nvinfo : EIATTR_SPARSE_MMA_MASK
	.align		4
.L_1597:
        /*0148*/ 	.byte	0x03, 0x50
        /*014a*/ 	.short	0x0000


	//----- nvinfo : EIATTR_MAXREG_COUNT
	.align		4
        /*014c*/ 	.byte	0x03, 0x1b
        /*014e*/ 	.short	0x00ff


	//----- nvinfo : EIATTR_NUM_BARRIERS
	.align		4
        /*0150*/ 	.byte	0x02, 0x4c
        /*0152*/ 	.byte	0x01
	.zero		1


	//----- nvinfo : EIATTR_MERCURY_ISA_VERSION
	.align		4
        /*0154*/ 	.byte	0x03, 0x5f
        /*0156*/ 	.short	0x0101


	//----- nvinfo : EIATTR_VRC_CTA_INIT_COUNT
	.align		4
        /*0158*/ 	.byte	0x02, 0x4a
	.zero		1
	.zero		1


	//----- nvinfo : EIATTR_EXIT_INSTR_OFFSETS
	.align		4
        /*015c*/ 	.byte	0x04, 0x1c
        /*015e*/ 	.short	(.L_1599 - .L_1598)


	//   ....[0]....
.L_1598:
        /*0160*/ 	.word	0x00000060


	//   ....[1]....
        /*0164*/ 	.word	0x00000280


	//   ....[2]....
        /*0168*/ 	.word	0x00000e50


	//   ....[3]....
        /*016c*/ 	.word	0x00007e40


	//   ....[4]....
        /*0170*/ 	.word	0x00008090


	//   ....[5]....
        /*0174*/ 	.word	0x000082e0


	//   ....[6]....
        /*0178*/ 	.word	0x00008430


	//   ....[7]....
        /*017c*/ 	.word	0x000084c0


	//   ....[8]....
        /*0180*/ 	.word	0x00008500


	//----- nvinfo : EIATTR_CRS_STACK_SIZE
	.align		4
.L_1599:
        /*0184*/ 	.byte	0x04, 0x1e
        /*0186*/ 	.short	(.L_1601 - .L_1600)
.L_1600:
        /*0188*/ 	.word	0x00000000


	//----- nvinfo : EIATTR_CBANK_PARAM_SIZE
	.align		4
.L_1601:
        /*018c*/ 	.byte	0x03, 0x19
        /*018e*/ 	.short	0x0074


	//----- nvinfo : EIATTR_PARAM_CBANK
	.align		4
        /*0190*/ 	.byte	0x04, 0x0a
        /*0192*/ 	.short	(.L_1603 - .L_1602)
	.align		4
.L_1602:
        /*0194*/ 	.word	index@(.nv.constant0._Z23gemm_half_q_half_kernelILi4ELi38ELb1ELb1ELi32EEvPK6__halfPKjS4_S2_PS0_iiiiPKtS7_iiiiiibS2_i)
        /*0198*/ 	.short	0x0380
        /*019a*/ 	.short	0x0074


	//----- nvinfo : EIATTR_SW_WAR
	.align		4
.L_1603:
        /*019c*/ 	.byte	0x04, 0x36
        /*019e*/ 	.short	(.L_1605 - .L_1604)
.L_1604:
        /*01a0*/ 	.word	0x00000008
.L_1605:


//--------------------- .nv.info._Z23gemm_half_q_half_kernelILi4ELi128ELb1ELb1ELi32EEvPK6__halfPKjS4_S2_PS0_iiiiPKtS7_iiiiiibS2_i --------------------------
	.section	.nv.info._Z23gemm_half_q_half_kernelILi4ELi128ELb1ELb1ELi32EEvPK6__halfPKjS4_S2_PS0_iiiiPKtS7_iiiiiibS2_i,"",@"SHT_CUDA_INFO"
	.sectionflags	@""
	.align	4


	//----- nvinfo : EIATTR_CUDA_API_VERSION
	.align		4
        /*0000*/ 	.byte	0x04, 0x37
        /*0002*/ 	.short	(.L_1607 - .L_1606)
.L_1606:
        /*0004*/ 	.word	0x00000082


	//----- nvinfo : EIATTR_KPARAM_INFO
	.align		4
.L_1607:
        /*0008*/ 	.byte	0x04, 0x17
        /*000a*/ 	.short	(.L_1609 - .L_1608)
.L_1608:
        /*000c*/ 	.word	0x00000000
        /*0010*/ 	.short	0x0013
        /*0012*/ 	.short	0x0070
        /*0014*/ 	.byte	0x00, 0xf0, 0x11, 0x00


	//----- nvinfo : EIATTR_KPARAM_INFO
	.align		4
.L_1609:
        /*0018*/ 	.byte	0x04, 0x17
        /*001a*/ 	.short	(.L_1611 - .L_1610)
.L_1610:
        /*001c*/ 	.word	0x00000000
        /*0020*/ 	.short	0x0012
        /*0022*/ 	.short	0x0068
        /*0024*/ 	.byte	0x00, 0xf5, 0x21, 0x00


	//----- nvinfo : EIATTR_KPARAM_INFO
	.align		4
.L_1611:
        /*0028*/ 	.byte	0x04, 0x17
        /*002a*/ 	.short	(.L_1613 - .L_1612)
.L_1612:
        /*002c*/ 	.word	0x00000000
        /*0030*/ 	.short	0x0011
        /*0032*/ 	.short	0x0060
        /*0034*/ 	.byte	0x00, 0xf0, 0x05, 0x00


	//----- nvinfo : EIATTR_KPARAM_INFO
	.align		4
.L_1613:
        /*0038*/ 	.byte	0x04, 0x17
        /*003a*/ 	.short	(.L_1615 - .L_1614)
.L_1614:
        /*003c*/ 	.word	0x00000000
        /*0040*/ 	.short	0x0010
        /*0042*/ 	.short	0x005c
        /*0044*/ 	.byte	0x00, 0xf0, 0x11, 0x00


	//----- nvinfo : EIATTR_KPARAM_INFO
	.align		4
.L_1615:
        /*0048*/ 	.byte	0x04, 0x17
        /*004a*/ 	.short	(.L_1617 - .L_1616)
.L_1616:
        /*004c*/ 	.word	0x00000000
        /*0050*/ 	.short	0x000f
        /*0052*/ 	.short	0x0058
        /*0054*/ 	.byte	0x00, 0xf0, 0x11, 0x00


	//----- nvinfo : EIATTR_KPARAM_INFO
	.align		4
.L_1617:
        /*0058*/ 	.byte	0x04, 0x17
        /*005a*/ 	.short	(.L_1619 - .L_1618)
.L_1618:
        /*005c*/ 	.word	0x00000000
        /*0060*/ 	.short	0x000e
        /*0062*/ 	.short	0x0054
        /*0064*/ 	.byte	0x00, 0xf0, 0x11, 0x00


	//----- nvinfo : EIATTR_KPARAM_INFO
	.align		4
.L_1619:
        /*0068*/ 	.byte	0x04, 0x17
        /*006a*/ 	.short	(.L_1621 - .L_1620)
.L_1620:
        /*006c*/ 	.word	0x00000000
        /*0070*/ 	.short	0x000d
        /*0072*/ 	.short	0x0050
        /*0074*/ 	.byte	0x00, 0xf0, 0x11, 0x00


	//----- nvinfo : EIATTR_KPARAM_INFO
	.align		4
.L_1621:
        /*0078*/ 	.byte	0x04, 0x17
        /*007a*/ 	.short	(.L_1623 - .L_1622)
.L_1622:
        /*007c*/ 	.word	0x00000000
        /*0080*/ 	.short	0x000c
        /*0082*/ 	.short	0x004c
        /*0084*/ 	.byte	0x00, 0xf0, 0x11, 0x00


	//----- nvinfo : EIATTR_KPARAM_INFO
	.align		4
.L_1623:
        /*0088*/ 	.byte	0x04, 0x17
        /*008a*/ 	.short	(.L_1625 - .L_1624)
.L_1624:
        /*008c*/ 	.word	0x00000000
        /*0090*/ 	.short	0x000b
        /*0092*/ 	.short	0x0048
        /*0094*/ 	.byte	0x00, 0xf0, 0x11, 0x00


	//----- nvinfo : EIATTR_KPARAM_INFO
	.align		4
.L_1625:
        /*0098*/ 	.byte	0x04, 0x17
        /*009a*/ 	.short	(.L_1627 - .L_1626)
.L_1626:
        /*009c*/ 	.word	0x00000000
        /*00a0*/ 	.short	0x000a
        /*00a2*/ 	.short	0x0040
        /*00a4*/ 	.byte	0x00, 0xf5, 0x21, 0x00


	//----- nvinfo : EIATTR_KPARAM_INFO
	.align		4
.L_1627:
        /*00a8*/ 	.byte	0x04, 0x17
        /*00aa*/ 	.short	(.L_1629 - .L_1628)
.L_1628:
        /*00ac*/ 	.word	0x00000000
        /*00b0*/ 	.short	0x0009
        /*00b2*/ 	.short	0x0038
        /*00b4*/ 	.byte	0x00, 0xf5, 0x21, 0x00


	//----- nvinfo : EIATTR_KPARAM_INFO
	.align		4
.L_1629:
        /*00b8*/ 	.byte	0x04, 0x17
        /*00ba*/ 	.short	(.L_1631 - .L_1630)
.L_1630:
        /*00bc*/ 	.word	0x00000000
        /*00c0*/ 	.short	0x0008
        /*00c2*/ 	.short	0x0034
        /*00c4*/ 	.byte	0x00, 0xf0, 0x11, 0x00


	//----- nvinfo : EIATTR_KPARAM_INFO
	.align		4
.L_1631:
        /*00c8*/ 	.byte	0x04, 0x17
        /*00ca*/ 	.short	(.L_1633 - .L_1632)
.L_1632:
        /*00cc*/ 	.word	0x00000000
        /*00d0*/ 	.short	0x0007
        /*00d2*/ 	.short	0x0030
        /*00d4*/ 	.byte	0x00, 0xf0, 0x11, 0x00


	//----- nvinfo : EIATTR_KPARAM_INFO
	.align		4
.L_1633:
        /*00d8*/ 	.byte	0x04, 0x17
        /*00da*/ 	.short	(.L_1635 - .L_1634)
.L_1634:
        /*00dc*/ 	.word	0x00000000
        /*00e0*/ 	.short	0x0006
        /*00e2*/ 	.short	0x002c
        /*00e4*/ 	.byte	0x00, 0xf0, 0x11, 0x00


	//----- nvinfo : EIATTR_KPARAM_INFO
	.align		4
.L_1635:
        /*00e8*/ 	.byte	0x04, 0x17
        /*00ea*/ 	.short	(.L_1637 - .L_1636)
.L_1636:
        /*00ec*/ 	.word	0x00000000
        /*00f0*/ 	.short	0x0005
        /*00f2*/ 	.short	0x0028
        /*00f4*/ 	.byte	0x00, 0xf0, 0x11, 0x00


	//----- nvinfo : EIATTR_KPARAM_INFO
	.align		4
.L_1637:
        /*00f8*/ 	.byte	0x04, 0x17
        /*00fa*/ 	.short	(.L_1639 - .L_1638)
.L_1638:
        /*00fc*/ 	.word	0x00000000
        /*0100*/ 	.short	0x0004
        /*0102*/ 	.short	0x0020
        /*0104*/ 	.byte	0x00, 0xf5, 0x21, 0x00


	//----- nvinfo : EIATTR_KPARAM_INFO
	.align		4
.L_1639:
        /*0108*/ 	.byte	0x04, 0x17
        /*010a*/ 	.short	(.L_1641 - .L_1640)
.L_1640:
        /*010c*/ 	.word	0x00000000
        /*0110*/ 	.short	0x0003
        /*0112*/ 	.short	0x0018
        /*0114*/ 	.byte	0x00, 0xf5, 0x21, 0x00


	//----- nvinfo : EIATTR_KPARAM_INFO
	.align		4
.L_1641:
        /*0118*/ 	.byte	0x04, 0x17
        /*011a*/ 	.short	(.L_1643 - .L_1642)
.L_1642:
        /*011c*/ 	.word	0x00000000
        /*0120*/ 	.short	0x0002
        /*0122*/ 	.short	0x0010
        /*0124*/ 	.byte	0x00, 0xf5, 0x21, 0x00


	//----- nvinfo : EIATTR_KPARAM_INFO
	.align		4
.L_1643:
        /*0128*/ 	.byte	0x04, 0x17
        /*012a*/ 	.short	(.L_1645 - .L_1644)
.L_1644:
        /*012c*/ 	.word	0x00000000
        /*0130*/ 	.short	0x0001
        /*0132*/ 	.short	0x0008
        /*0134*/ 	.byte	0x00, 0xf5, 0x21, 0x00


	//----- nvinfo : EIATTR_KPARAM_INFO
	.align		4
.L_1645:
        /*0138*/ 	.byte	0x04, 0x17
        /*013a*/ 	.short	(.L_1647 - .L_1646)
.L_1646:
        /*013c*/ 	.word	0x00000000
        /*0140*/ 	.short	0x0000
        /*0142*/ 	.short	0x0000
        /*0144*/ 	.byte	0x00, 0xf5, 0x21, 0x00


	//----- nvinfo : EIATTR_SPARSE_MMA_MASK
	.align		4
.L_1647:
        /*0148*/ 	.byte	0x03, 0x50
        /*014a*/ 	.short	0x0000


	//----- nvinfo : EIATTR_MAXREG_COUNT
	.align		4
        /*014c*/ 	.byte	0x03, 0x1b
        /*014e*/ 	.short	0x00ff


	//----- nvinfo : EIATTR_NUM_BARRIERS
	.align		4
        /*0150*/ 	.byte	0x02, 0x4c
        /*0152*/ 	.byte	0x01
	.zero		1


	//----- nvinfo : EIATTR_MERCURY_ISA_VERSION
	.align		4
        /*0154*/ 	.byte	0x03, 0x5f
        /*0156*/ 	.short	0x0101


	//----- nvinfo : EIATTR_VRC_CTA_INIT_COUNT
	.align		4
        /*0158*/ 	.byte	0x02, 0x4a
	.zero		1
	.zero		1


	//----- nvinfo : EIATTR_EXIT_INSTR_OFFSETS
	.align		4
        /*015c*/ 	.byte	0x04, 0x1c
        /*015e*/ 	.short	(.L_1649 - .L_1648)


	//   ....[0]....
.L_1648:
        /*0160*/ 	.word	0x00000060


	//   ....[1]....
        /*0164*/ 	.word	0x00000290


	//   ....[2]....
        /*0168*/ 	.word	0x00000e50


	//   ....[3]....
        /*016c*/ 	.word	0x00009ab0


	//   ....[4]....
        /*0170*/ 	.word	0x00009d10


	//   ....[5]....
        /*0174*/ 	.word	0x00009f70


	//   ....[6]....
        /*0178*/ 	.word	0x0000a0d0


	//   ....[7]....
        /*017c*/ 	.word	0x0000a150


	//   ....[8]....
        /*0180*/ 	.word	0x0000a190


	//----- nvinfo : EIATTR_CRS_STACK_SIZE
	.align		4
.L_1649:
        /*0184*/ 	.byte	0x04, 0x1e
        /*0186*/ 	.short	(.L_1651 - .L_1650)
.L_1650:
        /*0188*/ 	.word	0x00000000


	//----- nvinfo : EIATTR_CBANK_PARAM_SIZE
	.align		4
.L_1651:
        /*018c*/ 	.byte	0x03, 0x19
        /*018e*/ 	.short	0x0074


	//----- nvinfo : EIATTR_PARAM_CBANK
	.align		4
        /*0190*/ 	.byte	0x04, 0x0a
        /*0192*/ 	.short	(.L_1653 - .L_1652)
	.align		4
.L_1652:
        /*0194*/ 	.word	index@(.nv.constant0._Z23gemm_half_q_half_kernelILi4ELi128ELb1ELb1ELi32EEvPK6__halfPKjS4_S2_PS0_iiiiPKtS7_iiiiiibS2_i)
        /*0198*/ 	.short	0x0380
        /*019a*/ 	.short	0x0074


	//----- nvinfo : EIATTR_SW_WAR
	.align		4
.L_1653:
        /*019c*/ 	.byte	0x04, 0x36
        /*019e*/ 	.short	(.L_1655 - .L_1654)
.L_1654:
        /*01a0*/ 	.word	0x00000008
.L_1655:


//--------------------- .nv.info._Z23gemm_half_q_half_kernelILi3ELi190ELb1ELb1ELi64EEvPK6__halfPKjS4_S2_PS0_iiiiPKtS7_iiiiiibS2_i --------------------------
	.section	.nv.info._Z23gemm_half_q_half_kernelILi3ELi190ELb1ELb1ELi64EEvPK6__halfPKjS4_S2_PS0_iiiiPKtS7_iiiiiibS2_i,"",@"SHT_CUDA_INFO"
	.sectionflags	@""
	.align	4


	//----- nvinfo : EIATTR_CUDA_API_VERSION
	.align		4
        /*0000*/ 	.byte	0x04, 0x37
        /*0002*/ 	.short	(.L_1657 - .L_1656)
.L_1656:
        /*0004*/ 	.word	0x00000082


	//----- nvinfo : EIATTR_KPARAM_INFO
	.align		4
.L_1657:
        /*0008*/ 	.byte	0x04, 0x17
        /*000a*/ 	.short	(.L_1659 - .L_1658)
.L_1658:
        /*000c*/ 	.word	0x00000000
        /*0010*/ 	.short	0x0013
        /*0012*/ 	.short	0x0070
        /*0014*/ 	.byte	0x00, 0xf0, 0x11, 0x00


	//----- nvinfo : EIATTR_KPARAM_INFO
	.align		4
.L_1659:
        /*0018*/ 	.byte	0x04, 0x17
        /*001a*/ 	.short	(.L_1661 - .L_1660)
.L_1660:
        /*001c*/ 	.word	0x00000000
        /*0020*/ 	.short	0x0012
        /*0022*/ 	.short	0x0068
        /*0024*/ 	.byte	0x00, 0xf5, 0x21, 0x00


	//----- nvinfo : EIATTR_KPARAM_INFO
	.align		4
.L_1661:
        /*0028*/ 	.byte	0x04, 0x17
        /*002a*/ 	.short	(.L_1663 - .L_1662)
.L_1662:
        /*002c*/ 	.word	0x00000000
        /*0030*/ 	.short	0x0011
        /*0032*/ 	.short	0x0060
        /*0034*/ 	.byte	0x00, 0xf0, 0x05, 0x00


	//----- nvinfo : EIATTR_KPARAM_INFO
	.align		4
.L_1663:
        /*0038*/ 	.byte	0x04, 0x17
        /*003a*/ 	.short	(.L_1665 - .L_1664)
.L_1664:
        /*003c*/ 	.word	0x00000000
        /*0040*/ 	.short	0x0010
        /*0042*/ 	.short	0x005c
        /*0044*/ 	.byte	0x00, 0xf0, 0x11, 0x00


	//----- nvinfo : EIATTR_KPARAM_INFO
	.align		4
.L_1665:
        /*0048*/ 	.byte	0x04, 0x17
        /*004a*/ 	.short	(.L_1667 - .L_1666)
.L_1666:
        /*004c*/ 	.word	0x00000000
        /*0050*/ 	.short	0x000f
        /*0052*/ 	.short	0x0058
        /*0054*/ 	.byte	0x00, 0xf0, 0x11, 0x00


	//----- nvinfo : EIATTR_KPARAM_INFO
	.align		4
.L_1667:
        /*0058*/ 	.byte	0x04, 0x17
        /*005a*/ 	.short	(.L_1669 - .L_1668)
.L_1668:
        /*005c*/ 	.word	0x00000000
        /*0060*/ 	.short	0x000e
        /*0062*/ 	.short	0x0054
        /*0064*/ 	.byte	0x00, 0xf0, 0x11, 0x00


	//----- nvinfo : EIATTR_KPARAM_INFO
	.align		4
.L_1669:
        /*0068*/ 	.byte	0x04, 0x17
        /*006a*/ 	.short	(.L_1671 - .L_1670)
.L_1670:
        /*006c*/ 	.word	0x00000000
        /*0070*/ 	.short	0x000d
        /*0072*/ 	.short	0x0050
        /*0074*/ 	.byte	0x00, 0xf0, 0x11, 0x00


	//----- nvinfo : EIATTR_KPARAM_INFO
	.align		4
.L_1671:
        /*0078*/ 	.byte	0x04, 0x17
        /*007a*/ 	.short	(.L_1673 - .L_1672)
.L_1672:
        /*007c*/ 	.word	0x00000000
        /*0080*/ 	.short	0x000c
        /*0082*/ 	.short	0x004c
        /*0084*/ 	.byte	0x00, 0xf0, 0x11, 0x00


	//----- nvinfo : EIATTR_KPARAM_INFO
	.align		4
.L_1673:
        /*0088*/ 	.byte	0x04, 0x17
        /*008a*/ 	.short	(.L_1675 - .L_1674)
.L_1674:
        /*008c*/ 	.word	0x00000000
        /*0090*/ 	.short	0x000b
        /*0092*/ 	.short	0x0048
        /*0094*/ 	.byte	0x00, 0xf0, 0x11, 0x00


	//----- nvinfo : EIATTR_KPARAM_INFO
	.align		4
.L_1675:
        /*0098*/ 	.byte	0x04, 0x17
        /*009a*/ 	.short	(.L_1677 - .L_1676)
.L_1676:
        /*009c*/ 	.word	0x00000000
        /*00a0*/ 	.short	0x000a
        /*00a2*/ 	.short	0x0040
        /*00a4*/ 	.byte	0x00, 0xf5, 0x21, 0x00


	//----- nvinfo : EIATTR_KPARAM_INFO
	.align		4
.L_1677:
        /*00a8*/ 	.byte	0x04, 0x17
        /*00aa*/ 	.short	(.L_1679 - .L_1678)
.L_1678:
        /*00ac*/ 	.word	0x00000000
        /*00b0*/ 	.short	0x0009
        /*00b2*/ 	.short	0x0038
        /*00b4*/ 	.byte	0x00, 0xf5, 0x21, 0x00


	//----- nvinfo : EIATTR_KPARAM_INFO
	.align		4
.L_1679:
        /*00b8*/ 	.byte	0x04, 0x17
        /*00ba*/ 	.short	(.L_1681 - .L_1680)
.L_1680:
        /*00bc*/ 	.word	0x00000000
        /*00c0*/ 	.short	0x0008
        /*00c2*/ 	.short	0x0034
        /*00c4*/ 	.byte	0x00, 0xf0, 0x11, 0x00


	//----- nvinfo : EIATTR_KPARAM_INFO
	.align		4
.L_1681:
        /*00c8*/ 	.byte	0x04, 0x17
        /*00ca*/ 	.short	(.L_1683 - .L_1682)
.L_1682:
        /*00cc*/ 	.word	0x00000000
        /*00d0*/ 	.short	0x0007
        /*00d2*/ 	.short	0x0030
        /*00d4*/ 	.byte	0x00, 0xf0, 0x11, 0x00


	//----- nvinfo : EIATTR_KPARAM_INFO
	.align		4
.L_1683:
        /*00d8*/ 	.byte	0x04, 0x17
        /*00da*/ 	.short	(.L_1685 - .L_1684)
.L_1684:
        /*00dc*/ 	.word	0x00000000
        /*00e0*/ 	.short	0x0006
        /*00e2*/ 	.short	0x002c
        /*00e4*/ 	.byte	0x00, 0xf0, 0x11, 0x00


	//----- nvinfo : EIATTR_KPARAM_INFO
	.align		4
.L_1685:
        /*00e8*/ 	.byte	0x04, 0x17
        /*00ea*/ 	.short	(.L_1687 - .L_1686)
.L_1686:
        /*00ec*/ 	.word	0x00000000
        /*00f0*/ 	.short	0x0005
        /*00f2*/ 	.short	0x0028
        /*00f4*/ 	.byte	0x00, 0xf0, 0x11, 0x00


	//----- nvinfo : EIATTR_KPARAM_INFO
	.align		4
.L_1687:
        /*00f8*/ 	.byte	0x04, 0x17
        /*00fa*/ 	.short	(.L_1689 - .L_1688)
.L_1688:
        /*00fc*/ 	.word	0x00000000
        /*0100*/ 	.short	0x0004
        /*0102*/ 	.short	0x0020
        /*0104*/ 	.byte	0x00, 0xf5, 0x21, 0x00


	//----- nvinfo : EIATTR_KPARAM_INFO
	.align		4
.L_1689:
        /*0108*/ 	.byte	0x04, 0x17
        /*010a*/ 	.short	(.L_1691 - .L_1690)
.L_1690:
        /*010c*/ 	.word	0x00000000
        /*0110*/ 	.short	0x0003
        /*0112*/ 	.short	0x0018
        /*0114*/ 	.byte	0x00, 0xf5, 0x21, 0x00


	//----- nvinfo : EIATTR_KPARAM_INFO
	.align		4
.L_1691:
        /*0118*/ 	.byte	0x04, 0x17
        /*011a*/ 	.short	(.L_1693 - .L_1692)
.L_1692:
        /*011c*/ 	.word	0x00000000
        /*0120*/ 	.short	0x0002
        /*0122*/ 	.short	0x0010
        /*0124*/ 	.byte	0x00, 0xf5, 0x21, 0x00


	//----- nvinfo : EIATTR_KPARAM_INFO
	.align		4
.L_1693:
        /*0128*/ 	.byte	0x04, 0x17
        /*012a*/ 	.short	(.L_1695 - .L_1694)
.L_1694:
        /*012c*/ 	.word	0x00000000
        /*0130*/ 	.short	0x0001
        /*0132*/ 	.short	0x0008
        /*0134*/ 	.byte	0x00, 0xf5, 0x21, 0x00


	//----- nvinfo : EIATTR_KPARAM_INFO
	.align		4
.L_1695:
        /*0138*/ 	.byte	0x04, 0x17
        /*013a*/ 	.short	(.L_1697 - .L_1696)
.L_1696:
        /*013c*/ 	.word	0x00000000
        /*0140*/ 	.short	0x0000
        /*0142*/ 	.short	0x0000
        /*0144*/ 	.byte	0x00, 0xf5, 0x21, 0x00


	//----- nvinfo : EIATTR_SPARSE_MMA_MASK
	.align		4
.L_1697:
        /*0148*/ 	.byte	0x03, 0x50
        /*014a*/ 	.short	0x0000


	//----- nvinfo : EIATTR_MAXREG_COUNT
	.align		4
        /*014c*/ 	.byte	0x03, 0x1b
        /*014e*/ 	.short	0x00ff


	//----- nvinfo : EIATTR_NUM_BARRIERS
	.align		4
        /*0150*/ 	.byte	0x02, 0x4c
        /*0152*/ 	.byte	0x01
	.zero		1


	//----- nvinfo : EIATTR_MERCURY_ISA_VERSION
	.align		4
        /*0154*/ 	.byte	0x03, 0x5f
        /*0156*/ 	.short	0x0101


	//----- nvinfo : EIATTR_VRC_CTA_INIT_COUNT
	.align		4
        /*0158*/ 	.byte	0x02, 0x4a
	.zero		1
	.zero		1


	//----- nvinfo : EIATTR_EXIT_INSTR_OFFSETS
	.align		4
        /*015c*/ 	.byte	0x04, 0x1c
        /*015e*/ 	.short	(.L_1699 - .L_1698)


	//   ....[0]....
.L_1698:
        /*0160*/ 	.word	0x00000070


	//   ....[1]....
        /*0164*/ 	.word	0x00000220


	//   ....[2]....
        /*0168*/ 	.word	0x00000de0


	//   ....[3]....
        /*016c*/ 	.word	0x000148a0


	//   ....[4]....
        /*0170*/ 	.word	0x00014af0


	//   ....[5]....
        /*0174*/ 	.word	0x00014c40


	//   ....[6]....
        /*0178*/ 	.word	0x00014cd0


	//   ....[7]....
        /*017c*/ 	.word	0x00014d10


	//----- nvinfo : EIATTR_CRS_STACK_SIZE
	.align		4
.L_1699:
        /*0180*/ 	.byte	0x04, 0x1e
        /*0182*/ 	.short	(.L_1701 - .L_1700)
.L_1700:
        /*0184*/ 	.word	0x00000000


	//----- nvinfo : EIATTR_CBANK_PARAM_SIZE
	.align		4
.L_1701:
        /*0188*/ 	.byte	0x03, 0x19
        /*018a*/ 	.short	0x0074


	//----- nvinfo : EIATTR_PARAM_CBANK
	.align		4
        /*018c*/ 	.byte	0x04, 0x0a
        /*018e*/ 	.short	(.L_1703 - .L_1702)
	.align		4
.L_1702:
        /*0190*/ 	.word	index@(.nv.constant0._Z23gemm_half_q_half_kernelILi3ELi190ELb1ELb1ELi64EEvPK6__halfPKjS4_S2_PS0_iiiiPKtS7_iiiiiibS2_i)
        /*0194*/ 	.short	0x0380
        /*0196*/ 	.short	0x0074


	//----- nvinfo : EIATTR_SW_WAR
	.align		4
.L_1703:
        /*0198*/ 	.byte	0x04, 0x36
        /*019a*/ 	.short	(.L_1705 - .L_1704)
.L_1704:
        /*019c*/ 	.word	0x00000008
.L_1705:


//--------------------- .nv.info._Z23gemm_half_q_half_kernelILi3ELi160ELb1ELb1ELi64EEvPK6__halfPKjS4_S2_PS0_iiiiPKtS7_iiiiiibS2_i --------------------------
	.section	.nv.info._Z23gemm_half_q_half_kernelILi3ELi160ELb1ELb1ELi64EEvPK6__halfPKjS4_S2_PS0_iiiiPKtS7_iiiiiibS2_i,"",@"SHT_CUDA_INFO"
	.sectionflags	@""
	.align	4


	//----- nvinfo : EIATTR_CUDA_API_VERSION
	.align		4
        /*0000*/ 	.byte	0x04, 0x37
        /*0002*/ 	.short	(.L_1707 - .L_1706)
.L_1706:
        /*0004*/ 	.word	0x00000082


	//----- nvinfo : EIATTR_KPARAM_INFO
	.align		4
.L_1707:
        /*0008*/ 	.byte	0x04, 0x17
        /*000a*/ 	.short	(.L_1709 - .L_1708)
.L_1708:
        /*000c*/ 	.word	0x00000000
        /*0010*/ 	.short	0x0013
        /*0012*/ 	.short	0x0070
        /*0014*/ 	.byte	0x00, 0xf0, 0x11, 0x00


	//----- nvinfo : EIATTR_KPARAM_INFO
	.align		4
.L_1709:
        /*0018*/ 	.byte	0x04, 0x17
        /*001a*/ 	.short	(.L_1711 - .L_1710)
.L_1710:
        /*001c*/ 	.word	0x00000000
        /*0020*/ 	.short	0x0012
        /*0022*/ 	.short	0x0068
        /*0024*/ 	.byte	0x00, 0xf5, 0x21, 0x00


	//----- nvinfo : EIATTR_KPARAM_INFO
	.align		4
.L_1711:
        /*0028*/ 	.byte	0x04, 0x17
        /*002a*/ 	.short	(.L_1713 - .L_1712)
.L_1712:
        /*002c*/ 	.word	0x00000000
        /*0030*/ 	.short	0x0011
        /*0032*/ 	.short	0x0060
        /*0034*/ 	.byte	0x00, 0xf0, 0x05, 0x00


	//----- nvinfo : EIATTR_KPARAM_INFO
	.align		4
.L_1713:
        /*0038*/ 	.byte	0x04, 0x17
        /*003a*/ 	.short	(.L_1715 - .L_1714)
.L_1714:
        /*003c*/ 	.word	0x00000000
        /*0040*/ 	.short	0x0010
        /*0042*/ 	.short	0x005c
        /*0044*/ 	.byte	0x00, 0xf0, 0x11, 0x00


	//----- nvinfo : EIATTR_KPARAM_INFO
	.align		4
.L_1715:
        /*0048*/ 	.byte	0x04, 0x17
        /*004a*/ 	.short	(.L_1717 - .L_1716)
.L_1716:
        /*004c*/ 	.word	0x00000000
        /*0050*/ 	.short	0x000f
        /*0052*/ 	.short	0x0058
        /*0054*/ 	.byte	0x00, 0xf0, 0x11, 0x00


	//----- nvinfo : EIATTR_KPARAM_INFO
	.align		4
.L_1717:
        /*0058*/ 	.byte	0x04, 0x17
        /*005a*/ 	.short	(.L_1719 - .L_1718)
.L_1718:
        /*005c*/ 	.word	0x00000000
        /*0060*/ 	.short	0x000e
        /*0062*/ 	.short	0x0054
        /*0064*/ 	.byte	0x00, 0xf0, 0x11, 0x00


	//----- nvinfo : EIATTR_KPARAM_INFO
	.align		4
.L_1719:
        /*0068*/ 	.byte	0x04, 0x17
        /*006a*/ 	.short	(.L_1721 - .L_1720)
.L_1720:
        /*006c*/ 	.word	0x00000000
        /*0070*/ 	.short	0x000d
        /*0072*/ 	.short	0x0050
        /*0074*/ 	.byte	0x00, 0xf0, 0x11, 0x00


	//----- nvinfo : EIATTR_KPARAM_INFO
	.align		4
.L_1721:
        /*0078*/ 	.byte	0x04, 0x17
        /*007a*/ 	.short	(.L_1723 - .L_1722)
.L_1722:
        /*007c*/ 	.word	0x00000000
        /*0080*/ 	.short	0x000c
        /*0082*/ 	.short	0x004c
        /*0084*/ 	.byte	0x00, 0xf0, 0x11, 0x00


	//----- nvinfo : EIATTR_KPARAM_INFO
	.align		4
.L_1723:
        /*0088*/ 	.byte	0x04, 0x17
        /*008a*/ 	.short	(.L_1725 - .L_1724)
.L_1724:
        /*008c*/ 	.word	0x00000000
        /*0090*/ 	.short	0x000b
        /*0092*/ 	.short	0x0048
        /*0094*/ 	.byte	0x00, 0xf0, 0x11, 0x00


	//----- nvinfo : EIATTR_KPARAM_INFO
	.align		4
.L_1725:
        /*0098*/ 	.byte	0x04, 0x17
        /*009a*/ 	.short	(.L_1727 - .L_1726)
.L_1726:
        /*009c*/ 	.word	0x00000000
        /*00a0*/ 	.short	0x000a
        /*00a2*/ 	.short	0x0040
        /*00a4*/ 	.byte	0x00, 0xf5, 0x21, 0x00


	//----- nvinfo : EIATTR_KPARAM_INFO
	.align		4
.L_1727:
        /*00a8*/ 	.byte	0x04, 0x17
        /*00aa*/ 	.short	(.L_1729 - .L_1728)
.L_1728:
        /*00ac*/ 	.word	0x00000000
        /*00b0*/ 	.short	0x0009
        /*00b2*/ 	.short	0x0038
        /*00b4*/ 	.byte	0x00, 0xf5, 0x21, 0x00


	//----- nvinfo : EIATTR_KPARAM_INFO
	.align		4
.L_1729:
        /*00b8*/ 	.byte	0x04, 0x17
        /*00ba*/ 	.short	(.L_1731 - .L_1730)
.L_1730:
        /*00bc*/ 	.word	0x00000000
        /*00c0*/ 	.short	0x0008
        /*00c2*/ 	.short	0x0034
        /*00c4*/ 	.byte	0x00, 0xf0, 0x11, 0x00


	//----- nvinfo : EIATTR_KPARAM_INFO
	.align		4
.L_1731:
        /*00c8*/ 	.byte	0x04, 0x17
        /*00ca*/ 	.short	(.L_1733 - .L_1732)
.L_1732:
        /*00cc*/ 	.word	0x00000000
        /*00d0*/ 	.short	0x0007
        /*00d2*/ 	.short	0x0030
        /*00d4*/ 	.byte	0x00, 0xf0, 0x11, 0x00


	//----- nvinfo : EIATTR_KPARAM_INFO
	.align		4
.L_1733:
        /*00d8*/ 	.byte	0x04, 0x17
        /*00da*/ 	.short	(.L_1735 - .L_1734)
.L_1734:
        /*00dc*/ 	.word	0x00000000
        /*00e0*/ 	.short	0x0006
        /*00e2*/ 	.short	0x002c
        /*00e4*/ 	.byte	0x00, 0xf0, 0x11, 0x00


	//----- nvinfo : EIATTR_KPARAM_INFO
	.align		4
.L_1735:
        /*00e8*/ 	.byte	0x04, 0x17
        /*00ea*/ 	.short	(.L_1737 - .L_1736)
.L_1736:
        /*00ec*/ 	.word	0x00000000
        /*00f0*/ 	.short	0x0005
        /*00f2*/ 	.short	0x0028
        /*00f4*/ 	.byte	0x00, 0xf0, 0x11, 0x00


	//----- nvinfo : EIATTR_KPARAM_INFO
	.align		4
.L_1737:
        /*00f8*/ 	.byte	0x04, 0x17
        /*00fa*/ 	.short	(.L_1739 - .L_1738)
.L_1738:
        /*00fc*/ 	.word	0x00000000
        /*0100*/ 	.short	0x0004
        /*0102*/ 	.short	0x0020
        /*0104*/ 	.byte	0x00, 0xf5, 0x21, 0x00


	//----- nvinfo : EIATTR_KPARAM_INFO
	.align		4
.L_1739:
        /*0108*/ 	.byte	0x04, 0x17
        /*010a*/ 	.short	(.L_1741 - .L_1740)
.L_1740:
        /*010c*/ 	.word	0x00000000
        /*0110*/ 	.short	0x0003
        /*0112*/ 	.short	0x0018
        /*0114*/ 	.byte	0x00, 0xf5, 0x21, 0x00


	//----- nvinfo : EIATTR_KPARAM_INFO
	.align		4
.L_1741:
        /*0118*/ 	.byte	0x04, 0x17
        /*011a*/ 	.short	(.L_1743 - .L_1742)
.L_1742:
        /*011c*/ 	.word	0x00000000
        /*0120*/ 	.short	0x0002
        /*0122*/ 	.short	0x0010
        /*0124*/ 	.byte	0x00, 0xf5, 0x21, 0x00


	//----- nvinfo : EIATTR_KPARAM_INFO
	.align		4
.L_1743:
        /*0128*/ 	.byte	0x04, 0x17
        /*012a*/ 	.short	(.L_1745 - .L_1744)
.L_1744:
        /*012c*/ 	.word	0x00000000
        /*0130*/ 	.short	0x0001
        /*0132*/ 	.short	0x0008
        /*0134*/ 	.byte	0x00, 0xf5, 0x21, 0x00


	//----- nvinfo : EIATTR_KPARAM_INFO
	.align		4
.L_1745:
        /*0138*/ 	.byte	0x04, 0x17
        /*013a*/ 	.short	(.L_1747 - .L_1746)
.L_1746:
        /*013c*/ 	.word	0x00000000
        /*0140*/ 	.short	0x0000
        /*0142*/ 	.short	0x0000
        /*0144*/ 	.byte	0x00, 0xf5, 0x21, 0x00


	//----- nvinfo : EIATTR_SPARSE_MMA_MASK
	.align		4
.L_1747:
        /*0148*/ 	.byte	0x03, 0x50
        /*014a*/ 	.short	0x0000


	//----- nvinfo : EIATTR_MAXREG_COUNT
	.align		4
        /*014c*/ 	.byte	0x03, 0x1b
        /*014e*/ 	.short	0x00ff


	//----- nvinfo : EIATTR_NUM_BARRIERS
	.align		4
        /*0150*/ 	.byte	0x02, 0x4c
        /*0152*/ 	.byte	0x01
	.zero		1


	//----- nvinfo : EIATTR_MERCURY_ISA_VERSION
	.align		4
        /*0154*/ 	.byte	0x03, 0x5f
        /*0156*/ 	.short	0x0101


	//----- nvinfo : EIATTR_VRC_CTA_INIT_COUNT
	.align		4
        /*0158*/ 	.byte	0x02, 0x4a
	.zero		1
	.zero		1


	//----- nvinfo : EIATTR_EXIT_INSTR_OFFSETS
	.align		4
        /*015c*/ 	.byte	0x04, 0x1c
        /*015e*/ 	.short	(.L_1749 - .L_1748)


	//   ....[0]....
.L_1748:
        /*0160*/ 	.word	0x00000070


	//   ....[1]....
        /*0164*/ 	.word	0x00000220


	//   ....[2]....
        /*0168*/ 	.word	0x00000de0


	//   ....[3]....
        /*016c*/ 	.word	0x0000a2b0


	//   ....[4]....
        /*0170*/ 	.word	0x0000a500


	//   ....[5]....
        /*0174*/ 	.word	0x0000a650


	//   ....[6]....
        /*0178*/ 	.word	0x0000a6e0


	//   ....[7]....
        /*017c*/ 	.word	0x0000a720


	//----- nvinfo : EIATTR_CRS_STACK_SIZE
	.align		4
.L_1749:
        /*0180*/ 	.byte	0x04, 0x1e
        /*0182*/ 	.short	(.L_1751 - .L_1750)
.L_1750:
        /*0184*/ 	.word	0x00000000


	//----- nvinfo : EIATTR_CBANK_PARAM_SIZE
	.align		4
.L_1751:
        /*0188*/ 	.byte	0x03, 0x19
        /*018a*/ 	.short	0x0074


	//----- nvinfo : EIATTR_PARAM_CBANK
	.align		4
        /*018c*/ 	.byte	0x04, 0x0a
        /*018e*/ 	.short	(.L_1753 - .L_1752)
	.align		4
.L_1752:
        /*0190*/ 	.word	index@(.nv.constant0._Z23gemm_half_q_half_kernelILi3ELi160ELb1ELb1ELi64EEvPK6__halfPKjS4_S2_PS0_iiiiPKtS7_iiiiiibS2_i)
        /*0194*/ 	.short	0x0380
        /*0196*/ 	.short	0x0074


	//----- nvinfo : EIATTR_SW_WAR
	.align		4
.L_1753:
        /*0198*/ 	.byte	0x04, 0x36
        /*019a*/ 	.short	(.L_1755 - .L_1754)
.L_1754:
        /*019c*/ 	.word	0x00000008
.L_1755:


//--------------------- .nv.info._Z23gemm_half_q_half_kernelILi3ELi40ELb1ELb1ELi64EEvPK6__halfPKjS4_S2_PS0_iiiiPKtS7_iiiiiibS2_i --------------------------
	.section	.nv.info._Z23gemm_half_q_half_kernelILi3ELi40ELb1ELb1ELi64EEvPK6__halfPKjS4_S2_PS0_iiiiPKtS7_iiiiiibS2_i,"",@"SHT_CUDA_INFO"
	.sectionflags	@""
	.align	4


	//----- nvinfo : EIATTR_CUDA_API_VERSION
	.align		4
        /*0000*/ 	.byte	0x04, 0x37
        /*0002*/ 	.short	(.L_1757 - .L_1756)
.L_1756:
        /*0004*/ 	.word	0x00000082


	//----- nvinfo : EIATTR_KPARAM_INFO
	.align		4
.L_1757:
        /*0008*/ 	.byte	0x04, 0x17
        /*000a*/ 	.short	(.L_1759 - .L_1758)
.L_1758:
        /*000c*/ 	.word	0x00000000
        /*0010*/ 	.short	0x0013
        /*0012*/ 	.short	0x0070
        /*0014*/ 	.byte	0x00, 0xf0, 0x11, 0x00


	//----- nvinfo : EIATTR_KPARAM_INFO
	.align		4
.L_1759:
        /*0018*/ 	.byte	0x04, 0x17
        /*001a*/ 	.short	(.L_1761 - .L_1760)
.L_1760:
        /*001c*/ 	.word	0x00000000
        /*0020*/ 	.short	0x0012
        /*0022*/ 	.short	0x0068
        /*0024*/ 	.byte	0x00, 0xf5, 0x21, 0x00


	//----- nvinfo : EIATTR_KPARAM_INFO
	.align		4
.L_1761:
        /*0028*/ 	.byte	0x04, 0x17
        /*002a*/ 	.short	(.L_1763 - .L_1762)
.L_1762:
        /*002c*/ 	.word	0x00000000
        /*0030*/ 	.short	0x0011
        /*0032*/ 	.short	0x0060
        /*0034*/ 	.byte	0x00, 0xf0, 0x05, 0x00


	//----- nvinfo : EIATTR_KPARAM_INFO
	.align		4
.L_1763:
        /*0038*/ 	.byte	0x04, 0x17
        /*003a*/ 	.short	(.L_1765 - .L_1764)
.L_1764:
        /*003c*/ 	.word	0x00000000
        /*0040*/ 	.short	0x0010
        /*0042*/ 	.short	0x005c
        /*0044*/ 	.byte	0x00, 0xf0, 0x11, 0x00


	//----- nvinfo : EIATTR_KPARAM_INFO
	.align		4
.L_1765:
        /*0048*/ 	.byte	0x04, 0x17
        /*004a*/ 	.short	(.L_1767 - .L_1766)
.L_1766:
        /*004c*/ 	.word	0x00000000
        /*0050*/ 	.short	0x000f
        /*0052*/ 	.short	0x0058
        /*0054*/ 	.byte	0x00, 0xf0, 0x11, 0x00


	//----- nvinfo : EIATTR_KPARAM_INFO
	.align		4
.L_1767:
        /*0058*/ 	.byte	0x04, 0x17
        /*005a*/ 	.short	(.L_1769 - .L_1768)
.L_1768:
        /*005c*/ 	.word	0x00000000
        /*0060*/ 	.short	0x000e
        /*0062*/ 	.short	0x0054
        /*0064*/ 	.byte	0x00, 0xf0, 0x11, 0x00


	//----- nvinfo : EIATTR_KPARAM_INFO
	.align		4
.L_1769:
        /*0068*/ 	.byte	0x04, 0x17
        /*006a*/ 	.short	(.L_1771 - .L_1770)
.L_1770:
        /*006c*/ 	.word	0x00000000
        /*0070*/ 	.short	0x000d
        /*0072*/ 	.short	0x0050
        /*0074*/ 	.byte	0x00, 0xf0, 0x11, 0x00


	//----- nvinfo : EIATTR_KPARAM_INFO
	.align		4
.L_1771:
        /*0078*/ 	.byte	0x04, 0x17
        /*007a*/ 	.short	(.L_1773 - .L_1772)
.L_1772:
        /*007c*/ 	.word	0x00000000
        /*0080*/ 	.short	0x000c
        /*0082*/ 	.short	0x004c
        /*0084*/ 	.byte	0x00, 0xf0, 0x11, 0x00


	//----- nvinfo : EIATTR_KPARAM_INFO
	.align		4
.L_1773:
        /*0088*/ 	.byte	0x04, 0x17
        /*008a*/ 	.short	(.L_1775 - .L_1774)
.L_1774:
        /*008c*/ 	.word	0x00000000
        /*0090*/ 	.short	0x000b
        /*0092*/ 	.short	0x0048
        /*0094*/ 	.byte	0x00, 0xf0, 0x11, 0x00


	//----- nvinfo : EIATTR_KPARAM_INFO
	.align		4
.L_1775:
        /*0098*/ 	.byte	0x04, 0x17
        /*009a*/ 	.short	(.L_1777 - .L_1776)
.L_1776:
        /*009c*/ 	.word	0x00000000
        /*00a0*/ 	.short	0x000a
        /*00a2*/ 	.short	0x0040
        /*00a4*/ 	.byte	0x00, 0xf5, 0x21, 0x00


	//----- nvinfo : EIATTR_KPARAM_INFO
	.align		4
.L_1777:
        /*00a8*/ 	.byte	0x04, 0x17
        /*00aa*/ 	.short	(.L_1779 - .L_1778)
.L_1778:
        /*00ac*/ 	.word	0x00000000
        /*00b0*/ 	.short	0x0009
        /*00b2*/ 	.short	0x0038
        /*00b4*/ 	.byte	0x00, 0xf5, 0x21, 0x00


	//----- nvinfo : EIATTR_KPARAM_INFO
	.align		4
.L_1779:
        /*00b8*/ 	.byte	0x04, 0x17
        /*00ba*/ 	.short	(.L_1781 - .L_1780)
.L_1780:
        /*00bc*/ 	.word	0x00000000
        /*00c0*/ 	.short	0x0008
        /*00c2*/ 	.short	0x0034
        /*00c4*/ 	.byte	0x00, 0xf0, 0x11, 0x00


	//----- nvinfo : EIATTR_KPARAM_INFO
	.align		4
.L_1781:
        /*00c8*/ 	.byte	0x04, 0x17
        /*00ca*/ 	.short	(.L_1783 - .L_1782)
.L_1782:
        /*00cc*/ 	.word	0x00000000
        /*00d0*/ 	.short	0x0007
        /*00d2*/ 	.short	0x0030
        /*00d4*/ 	.byte	0x00, 0xf0, 0x11, 0x00


	//----- nvinfo : EIATTR_KPARAM_INFO
	.align		4
.L_1783:
        /*00d8*/ 	.byte	0x04, 0x17
        /*00da*/ 	.short	(.L_1785 - .L_1784)
.L_1784:
        /*00dc*/ 	.word	0x00000000
        /*00e0*/ 	.short	0x0006
        /*00e2*/ 	.short	0x002c
        /*00e4*/ 	.byte	0x00, 0xf0, 0x11, 0x00


	//----- nvinfo : EIATTR_KPARAM_INFO
	.align		4
.L_1785:
        /*00e8*/ 	.byte	0x04, 0x17
        /*00ea*/ 	.short	(.L_1787 - .L_1786)
.L_1786:
        /*00ec*/ 	.word	0x00000000
        /*00f0*/ 	.short	0x0005
        /*00f2*/ 	.short	0x0028
        /*00f4*/ 	.byte	0x00, 0xf0, 0x11, 0x00


	//----- nvinfo : EIATTR_KPARAM_INFO
	.align		4
.L_1787:
        /*00f8*/ 	.byte	0x04, 0x17
        /*00fa*/ 	.short	(.L_1789 - .L_1788)
.L_1788:
        /*00fc*/ 	.word	0x00000000
        /*0100*/ 	.short	0x0004
        /*0102*/ 	.short	0x0020
        /*0104*/ 	.byte	0x00, 0xf5, 0x21, 0x00


	//----- nvinfo : EIATTR_KPARAM_INFO
	.align		4
.L_1789:
        /*0108*/ 	.byte	0x04, 0x17
        /*010a*/ 	.short	(.L_1791 - .L_1790)
.L_1790:
        /*010c*/ 	.word	0x00000000
        /*0110*/ 	.short	0x0003
        /*0112*/ 	.short	0x0018
        /*0114*/ 	.byte	0x00, 0xf5, 0x21, 0x00


	//----- nvinfo : EIATTR_KPARAM_INFO
	.align		4
.L_1791:
        /*0118*/ 	.byte	0x04, 0x17
        /*011a*/ 	.short	(.L_1793 - .L_1792)
.L_1792:
        /*011c*/ 	.word	0x00000000
        /*0120*/ 	.short	0x0002
        /*0122*/ 	.short	0x0010
        /*0124*/ 	.byte	0x00, 0xf5, 0x21, 0x00


	//----- nvinfo : EIATTR_KPARAM_INFO
	.align		4
.L_1793:
        /*0128*/ 	.byte	0x04, 0x17
        /*012a*/ 	.short	(.L_1795 - .L_1794)
.L_1794:
        /*012c*/ 	.word	0x00000000
        /*0130*/ 	.short	0x0001
        /*0132*/ 	.short	0x0008
        /*0134*/ 	.byte	0x00, 0xf5, 0x21, 0x00


	//----- nvinfo : EIATTR_KPARAM_INFO
	.align		4
.L_1795:
        /*0138*/ 	.byte	0x04, 0x17
        /*013a*/ 	.short	(.L_1797 - .L_1796)
.L_1796:
        /*013c*/ 	.word	0x00000000
        /*0140*/ 	.short	0x0000
        /*0142*/ 	.short	0x0000
        /*0144*/ 	.byte	0x00, 0xf5, 0x21, 0x00


	//----- nvinfo : EIATTR_SPARSE_MMA_MASK
	.align		4
.L_1797:
        /*0148*/ 	.byte	0x03, 0x50
        /*014a*/ 	.short	0x0000


	//----- nvinfo : EIATTR_MAXREG_COUNT
	.align		4
        /*014c*/ 	.byte	0x03, 0x1b
        /*014e*/ 	.short	0x00ff


	//----- nvinfo : EIATTR_NUM_BARRIERS
	.align		4
        /*0150*/ 	.byte	0x02, 0x4c
        /*0152*/ 	.byte	0x01
	.zero		1


	//----- nvinfo : EIATTR_MERCURY_ISA_VERSION
	.align		4
        /*0154*/ 	.byte	0x03, 0x5f
        /*0156*/ 	.short	0x0101


	//----- nvinfo : EIATTR_VRC_CTA_INIT_COUNT
	.align		4
        /*0158*/ 	.byte	0x02, 0x4a
	.zero		1
	.zero		1


	//----- nvinfo : EIATTR_EXIT_INSTR_OFFSETS
	.align		4
        /*015c*/ 	.byte	0x04, 0x1c
        /*015e*/ 	.short	(.L_1799 - .L_1798)


	//   ....[0]....
.L_1798:
        /*0160*/ 	.word	0x00000070


	//   ....[1]....
        /*0164*/ 	.word	0x00000220


	//   ....[2]....
        /*0168*/ 	.word	0x00000de0


	//   ....[3]....
        /*016c*/ 	.word	0x00009590


	//   ....[4]....
        /*0170*/ 	.word	0x000097e0


	//   ....[5]....
        /*0174*/ 	.word	0x00009930


	//   ....[6]....
        /*0178*/ 	.word	0x000099c0


	//   ....[7]....
        /*017c*/ 	.word	0x00009a00


	//----- nvinfo : EIATTR_CRS_STACK_SIZE
	.align		4
.L_1799:
        /*0180*/ 	.byte	0x04, 0x1e
        /*0182*/ 	.short	(.L_1801 - .L_1800)
.L_1800:
        /*0184*/ 	.word	0x00000000


	//----- nvinfo : EIATTR_CBANK_PARAM_SIZE
	.align		4
.L_1801:
        /*0188*/ 	.byte	0x03, 0x19
        /*018a*/ 	.short	0x0074


	//----- nvinfo : EIATTR_PARAM_CBANK
	.align		4
        /*018c*/ 	.byte	0x04, 0x0a
        /*018e*/ 	.short	(.L_1803 - .L_1802)
	.align		4
.L_1802:
        /*0190*/ 	.word	index@(.nv.constant0._Z23gemm_half_q_half_kernelILi3ELi40ELb1ELb1ELi64EEvPK6__halfPKjS4_S2_PS0_iiiiPKtS7_iiiiiibS2_i)
        /*0194*/ 	.short	0x0380
        /*0196*/ 	.short	0x0074


	//----- nvinfo : EIATTR_SW_WAR
	.align		4
.L_1803:
        /*0198*/ 	.byte	0x04, 0x36
        /*019a*/ 	.short	(.L_1805 - .L_1804)
.L_1804:
        /*019c*/ 	.word	0x00000008
.L_1805:


//--------------------- .nv.info._Z23gemm_half_q_half_kernelILi3ELi10ELb1ELb1ELi64EEvPK6__halfPKjS4_S2_PS0_iiiiPKtS7_iiiiiibS2_i --------------------------
	.section	.nv.info._Z23gemm_half_q_half_kernelILi3ELi10ELb1ELb1ELi64EEvPK6__halfPKjS4_S2_PS0_iiiiPKtS7_iiiiiibS2_i,"",@"SHT_CUDA_INFO"
	.sectionflags	@""
	.align	4


	//----- nvinfo : EIATTR_CUDA_API_VERSION
	.align		4
        /*0000*/ 	.byte	0x04, 0x37
        /*0002*/ 	.short	(.L_1807 - .L_1806)
.L_1806:
        /*0004*/ 	.word	0x00000082


	//----- nvinfo : EIATTR_KPARAM_INFO
	.align		4
.L_1807:
        /*0008*/ 	.byte	0x04, 0x17
        /*000a*/ 	.short	(.L_1809 - .L_1808)
.L_1808:
        /*000c*/ 	.word	0x00000000
        /*0010*/ 	.short	0x0013
        /*0012*/ 	.short	0x0070
        /*0014*/ 	.byte	0x00, 0xf0, 0x11, 0x00


	//----- nvinfo : EIATTR_KPARAM_INFO
	.align		4
.L_1809:
        /*0018*/ 	.byte	0x04, 0x17
        /*001a*/ 	.short	(.L_1811 - .L_1810)
.L_1810:
        /*001c*/ 	.word	0x00000000
        /*0020*/ 	.short	0x0012
        /*0022*/ 	.short	0x0068
        /*0024*/ 	.byte	0x00, 0xf5, 0x21, 0x00


	//----- nvinfo : EIATTR_KPARAM_INFO
	.align		4
.L_1811:
        /*0028*/ 	.byte	0x04, 0x17
        /*002a*/ 	.short	(.L_1813 - .L_1812)
.L_1812:
        /*002c*/ 	.word	0x00000000
        /*0030*/ 	.short	0x0011
        /*0032*/ 	.short	0x0060
        /*0034*/ 	.byte	0x00, 0xf0, 0x05, 0x00


	//----- nvinfo : EIATTR_KPARAM_INFO
	.align		4
.L_1813:
        /*0038*/ 	.byte	0x04, 0x17
        /*003a*/ 	.short	(.L_1815 - .L_1814)
.L_1814:
        /*003c*/ 	.word	0x00000000
        /*0040*/ 	.short	0x0010
        /*0042*/ 	.short	0x005c
        /*0044*/ 	.byte	0x00, 0xf0, 0x11, 0x00


	//----- nvinfo : EIATTR_KPARAM_INFO
	.align		4
.L_1815:
        /*0048*/ 	.byte	0x04, 0x17
        /*004a*/ 	.short	(.L_1817 - .L_1816)
.L_1816:
        /*004c*/ 	.word	0x00000000
        /*0050*/ 	.short	0x000f
        /*0052*/ 	.short	0x0058
        /*0054*/ 	.byte	0x00, 0xf0, 0x11, 0x00


	//----- nvinfo : EIATTR_KPARAM_INFO
	.align		4
.L_1817:
        /*0058*/ 	.byte	0x04, 0x17
        /*005a*/ 	.short	(.L_1819 - .L_1818)
.L_1818:
        /*005c*/ 	.word	0x00000000
        /*0060*/ 	.short	0x000e
        /*0062*/ 	.short	0x0054
        /*0064*/ 	.byte	0x00, 0xf0, 0x11, 0x00


	//----- nvinfo : EIATTR_KPARAM_INFO
	.align		4
.L_1819:
        /*0068*/ 	.byte	0x04, 0x17
        /*006a*/ 	.short	(.L_1821 - .L_1820)
.L_1820:
        /*006c*/ 	.word	0x00000000
        /*0070*/ 	.short	0x000d
        /*0072*/ 	.short	0x0050
        /*0074*/ 	.byte	0x00, 0xf0, 0x11, 0x00


	//----- nvinfo : EIATTR_KPARAM_INFO
	.align		4
.L_1821:
        /*0078*/ 	.byte	0x04, 0x17
        /*007a*/ 	.short	(.L_1823 - .L_1822)
.L_1822:
        /*007c*/ 	.word	0x00000000
        /*0080*/ 	.short	0x000c
        /*0082*/ 	.short	0x004c
        /*0084*/ 	.byte	0x00, 0xf0, 0x11, 0x00


	//----- nvinfo : EIATTR_KPARAM_INFO
	.align		4
.L_1823:
        /*0088*/ 	.byte	0x04, 0x17
        /*008a*/ 	.short	(.L_1825 - .L_1824)
.L_1824:
        /*008c*/ 	.word	0x00000000
        /*0090*/ 	.short	0x000b
        /*0092*/ 	.short	0x0048
        /*0094*/ 	.byte	0x00, 0xf0, 0x11, 0x00


	//----- nvinfo : EIATTR_KPARAM_INFO
	.align		4
.L_1825:
        /*0098*/ 	.byte	0x04, 0x17
        /*009a*/ 	.short	(.L_1827 - .L_1826)
.L_1826:
        /*009c*/ 	.word	0x00000000
        /*00a0*/ 	.short	0x000a
        /*00a2*/ 	.short	0x0040
        /*00a4*/ 	.byte	0x00, 0xf5, 0x21, 0x00


	//----- nvinfo : EIATTR_KPARAM_INFO
	.align		4
.L_1827:
        /*00a8*/ 	.byte	0x04, 0x17
        /*00aa*/ 	.short	(.L_1829 - .L_1828)
.L_1828:
        /*00ac*/ 	.word	0x00000000
        /*00b0*/ 	.short	0x0009
        /*00b2*/ 	.short	0x0038
        /*00b4*/ 	.byte	0x00, 0xf5, 0x21, 0x00


	//----- nvinfo : EIATTR_KPARAM_INFO
	.align		4
.L_1829:
        /*00b8*/ 	.byte	0x04, 0x17
        /*00ba*/ 	.short	(.L_1831 - .L_1830)
.L_1830:
        /*00bc*/ 	.word	0x00000000
        /*00c0*/ 	.short	0x0008
        /*00c2*/ 	.short	0x0034
        /*00c4*/ 	.byte	0x00, 0xf0, 0x11, 0x00


	//----- nvinfo : EIATTR_KPARAM_INFO
	.align		4
.L_1831:
        /*00c8*/ 	.byte	0x04, 0x17
        /*00ca*/ 	.short	(.L_1833 - .L_1832)
.L_1832:
        /*00cc*/ 	.word	0x00000000
        /*00d0*/ 	.short	0x0007
        /*00d2*/ 	.short	0x0030
        /*00d4*/ 	.byte	0x00, 0xf0, 0x11, 0x00


	//----- nvinfo : EIATTR_KPARAM_INFO
	.align		4
.L_1833:
        /*00d8*/ 	.byte	0x04, 0x17
        /*00da*/ 	.short	(.L_1835 - .L_1834)
.L_1834:
        /*00dc*/ 	.word	0x00000000
        /*00e0*/ 	.short	0x0006
        /*00e2*/ 	.short	0x002c
        /*00e4*/ 	.byte	0x00, 0xf0, 0x11, 0x00


	//----- nvinfo : EIATTR_KPARAM_INFO
	.align		4
.L_1835:
        /*00e8*/ 	.byte	0x04, 0x17
        /*00ea*/ 	.short	(.L_1837 - .L_1836)
.L_1836:
        /*00ec*/ 	.word	0x00000000
        /*00f0*/ 	.short	0x0005
        /*00f2*/ 	.short	0x0028
        /*00f4*/ 	.byte	0x00, 0xf0, 0x11, 0x00


	//----- nvinfo : EIATTR_KPARAM_INFO
	.align		4
.L_1837:
        /*00f8*/ 	.byte	0x04, 0x17
        /*00fa*/ 	.short	(.L_1839 - .L_1838)
.L_1838:
        /*00fc*/ 	.word	0x00000000
        /*0100*/ 	.short	0x0004
        /*0102*/ 	.short	0x0020
        /*0104*/ 	.byte	0x00, 0xf5, 0x21, 0x00


	//----- nvinfo : EIATTR_KPARAM_INFO
	.align		4
.L_1839:
        /*0108*/ 	.byte	0x04, 0x17
        /*010a*/ 	.short	(.L_1841 - .L_1840)
.L_1840:
        /*010c*/ 	.word	0x00000000
        /*0110*/ 	.short	0x0003
        /*0112*/ 	.short	0x0018
        /*0114*/ 	.byte	0x00, 0xf5, 0x21, 0x00


	//----- nvinfo : EIATTR_KPARAM_INFO
	.align		4
.L_1841:
        /*0118*/ 	.byte	0x04, 0x17
        /*011a*/ 	.short	(.L_1843 - .L_1842)
.L_1842:
        /*011c*/ 	.word	0x00000000
        /*0120*/ 	.short	0x0002
        /*0122*/ 	.short	0x0010
        /*0124*/ 	.byte	0x00, 0xf5, 0x21, 0x00


	//----- nvinfo : EIATTR_KPARAM_INFO
	.align		4
.L_1843:
        /*0128*/ 	.byte	0x04, 0x17
        /*012a*/ 	.short	(.L_1845 - .L_1844)
.L_1844:
        /*012c*/ 	.word	0x00000000
        /*0130*/ 	.short	0x0001
        /*0132*/ 	.short	0x0008
        /*0134*/ 	.byte	0x00, 0xf5, 0x21, 0x00


	//----- nvinfo : EIATTR_KPARAM_INFO
	.align		4
.L_1845:
        /*0138*/ 	.byte	0x04, 0x17
        /*013a*/ 	.short	(.L_1847 - .L_1846)
.L_1846:
        /*013c*/ 	.word	0x00000000
        /*0140*/ 	.short	0x0000
        /*0142*/ 	.short	0x0000
        /*0144*/ 	.byte	0x00, 0xf5, 0x21, 0x00


	//----- nvinfo : EIATTR_SPARSE_MMA_MASK
	.align		4
.L_1847:
        /*0148*/ 	.byte	0x03, 0x50
        /*014a*/ 	.short	0x0000


	//----- nvinfo : EIATTR_MAXREG_COUNT
	.align		4
        /*014c*/ 	.byte	0x03, 0x1b
        /*014e*/ 	.short	0x00ff


	//----- nvinfo : EIATTR_NUM_BARRIERS
	.align		4
        /*0150*/ 	.byte	0x02, 0x4c
        /*0152*/ 	.byte	0x01
	.zero		1


	//----- nvinfo : EIATTR_MERCURY_ISA_VERSION
	.align		4
        /*0154*/ 	.byte	0x03, 0x5f
        /*0156*/ 	.short	0x0101


	//----- nvinfo : EIATTR_VRC_CTA_INIT_COUNT
	.align		4
        /*0158*/ 	.byte	0x02, 0x4a
	.zero		1
	.zero		1


	//----- nvinfo : EIATTR_EXIT_INSTR_OFFSETS
	.align		4
        /*015c*/ 	.byte	0x04, 0x1c
        /*015e*/ 	.short	(.L_1849 - .L_1848)


	//   ....[0]....
.L_1848:
        /*0160*/ 	.word	0x00000060


	//   ....[1]....
        /*0164*/ 	.word	0x00000210


	//   ....[2]....
        /*0168*/ 	.word	0x00000dd0


	//   ....[3]....
        /*016c*/ 	.word	0x00008300


	//   ....[4]....
        /*0170*/ 	.word	0x00008550


	//   ....[5]....
        /*0174*/ 	.word	0x000086a0


	//   ....[6]....
        /*0178*/ 	.word	0x00008730


	//   ....[7]....
        /*017c*/ 	.word	0x00008770


	//----- nvinfo : EIATTR_CRS_STACK_SIZE
	.align		4
.L_1849:
        /*0180*/ 	.byte	0x04, 0x1e
        /*0182*/ 	.short	(.L_1851 - .L_1850)
.L_1850:
        /*0184*/ 	.word	0x00000000


	//----- nvinfo : EIATTR_CBANK_PARAM_SIZE
	.align		4
.L_1851:
        /*0188*/ 	.byte	0x03, 0x19
        /*018a*/ 	.short	0x0074


	//----- nvinfo : EIATTR_PARAM_CBANK
	.align		4
        /*018c*/ 	.byte	0x04, 0x0a
        /*018e*/ 	.short	(.L_1853 - .L_1852)
	.align		4
.L_1852:
        /*0190*/ 	.word	index@(.nv.constant0._Z23gemm_half_q_half_kernelILi3ELi10ELb1ELb1ELi64EEvPK6__halfPKjS4_S2_PS0_iiiiPKtS7_iiiiiibS2_i)
        /*0194*/ 	.short	0x0380
        /*0196*/ 	.short	0x0074


	//----- nvinfo : EIATTR_SW_WAR
	.align		4
.L_1853:
        /*0198*/ 	.byte	0x04, 0x36
        /*019a*/ 	.short	(.L_1855 - .L_1854)
.L_1854:
        /*019c*/ 	.word	0x00000008
.L_1855:


//--------------------- .nv.info._Z23gemm_half_q_half_kernelILi3ELi172ELb1ELb1ELi64EEvPK6__halfPKjS4_S2_PS0_iiiiPKtS7_iiiiiibS2_i --------------------------
	.section	.nv.info._Z23gemm_half_q_half_kernelILi3ELi172ELb1ELb1ELi64EEvPK6__halfPKjS4_S2_PS0_iiiiPKtS7_iiiiiibS2_i,"",@"SHT_CUDA_INFO"
	.sectionflags	@""
	.align	4


	//----- nvinfo : EIATTR_CUDA_API_VERSION
	.align		4
        /*0000*/ 	.byte	0x04, 0x37
        /*0002*/ 	.short	(.L_1857 - .L_1856)
.L_1856:
        /*0004*/ 	.word	0x00000082


	//----- nvinfo : EIATTR_KPARAM_INFO
	.align		4
.L_1857:
        /*0008*/ 	.byte	0x04, 0x17
        /*000a*/ 	.short	(.L_1859 - .L_1858)
.L_1858:
        /*000c*/ 	.word	0x00000000
        /*0010*/ 	.short	0x0013
        /*0012*/ 	.short	0x0070
        /*0014*/ 	.byte	0x00, 0xf0, 0x11, 0x00


	//----- nvinfo : EIATTR_KPARAM_INFO
	.align		4
.L_1859:
        /*0018*/ 	.byte	0x04, 0x17
        /*001a*/ 	.short	(.L_1861 - .L_1860)
.L_1860:
        /*001c*/ 	.word	0x00000000
        /*0020*/ 	.short	0x0012
        /*0022*/ 	.short	0x0068
        /*0024*/ 	.byte	0x00, 0xf5, 0x21, 0x00


	//----- nvinfo : EIATTR_KPARAM_INFO
	.align		4
.L_1861:
        /*0028*/ 	.byte	0x04, 0x17
        /*002a*/ 	.short	(.L_1863 - .L_1862)
.L_1862:
        /*002c*/ 	.word	0x00000000
        /*0030*/ 	.short	0x0011
        /*0032*/ 	.short	0x0060
        /*0034*/ 	.byte	0x00, 0xf0, 0x05, 0x00


	//----- nvinfo : EIATTR_KPARAM_INFO
	.align		4
.L_1863:
        /*0038*/ 	.byte	0x04, 0x17
        /*003a*/ 	.short	(.L_1865 - .L_1864)
.L_1864:
        /*003c*/ 	.word	0x00000000
        /*0040*/ 	.short	0x0010
        /*0042*/ 	.short	0x005c
        /*0044*/ 	.byte	0x00, 0xf0, 0x11, 0x00


	//----- nvinfo : EIATTR_KPARAM_INFO
	.align		4
.L_1865:
        /*0048*/ 	.byte	0x04, 0x17
        /*004a*/ 	.short	(.L_1867 - .L_1866)
.L_1866:
        /*004c*/ 	.word	0x00000000
        /*0050*/ 	.short	0x000f
        /*0052*/ 	.short	0x0058
        /*0054*/ 	.byte	0x00, 0xf0, 0x11, 0x00


	//----- nvinfo : EIATTR_KPARAM_INFO
	.align		4
.L_1867:
        /*0058*/ 	.byte	0x04, 0x17
        /*005a*/ 	.short	(.L_1869 - .L_1868)
.L_1868:
        /*005c*/ 	.word	0x00000000
        /*0060*/ 	.short	0x000e
        /*0062*/ 	.short	0x0054
        /*0064*/ 	.byte	0x00, 0xf0, 0x11, 0x00


	//----- nvinfo : EIATTR_KPARAM_INFO
	.align		4
.L_1869:
        /*0068*/ 	.byte	0x04, 0x17
        /*006a*/ 	.short	(.L_1871 - .L_1870)
.L_1870:
        /*006c*/ 	.word	0x00000000
        /*0070*/ 	.short	0x000d
        /*0072*/ 	.short	0x0050
        /*0074*/ 	.byte	0x00, 0xf0, 0x11, 0x00


	//----- nvinfo : EIATTR_KPARAM_INFO
	.align		4
.L_1871:
        /*0078*/ 	.byte	0x04, 0x17
        /*007a*/ 	.short	(.L_1873 - .L_1872)
.L_1872:
        /*007c*/ 	.word	0x00000000
        /*0080*/ 	.short	0x000c
        /*0082*/ 	.short	0x004c
        /*0084*/ 	.byte	0x00, 0xf0, 0x11, 0x00


	//----- nvinfo : EIATTR_KPARAM_INFO
	.align		4
.L_1873:
        /*0088*/ 	.byte	0x04, 0x17
        /*008a*/ 	.short	(.L_1875 - .L_1874)
.L_1874:
        /*008c*/ 	.word	0x00000000
        /*0090*/ 	.short	0x000b
        /*0092*/ 	.short	0x0048
        /*0094*/ 	.byte	0x00, 0xf0, 0x11, 0x00


	//----- nvinfo : EIATTR_KPARAM_INFO
	.align		4
.L_1875:
        /*0098*/ 	.byte	0x04, 0x17
        /*009a*/ 	.short	(.L_1877 - .L_1876)
.L_1876:
        /*009c*/ 	.word	0x00000000
        /*00a0*/ 	.short	0x000a
        /*00a2*/ 	.short	0x0040
        /*00a4*/ 	.byte	0x00, 0xf5, 0x21, 0x00


	//----- nvinfo : EIATTR_KPARAM_INFO
	.align		4
.L_1877:
        /*00a8*/ 	.byte	0x04, 0x17
        /*00aa*/ 	.short	(.L_1879 - .L_1878)
.L_1878:
        /*00ac*/ 	.word	0x00000000
        /*00b0*/ 	.short	0x0009
        /*00b2*/ 	.short	0x0038
        /*00b4*/ 	.byte	0x00, 0xf5, 0x21, 0x00


	//----- nvinfo : EIATTR_KPARAM_INFO
	.align		4
.L_1879:
        /*00b8*/ 	.byte	0x04, 0x17
        /*00ba*/ 	.short	(.L_1881 - .L_1880)
.L_1880:
        /*00bc*/ 	.word	0x00000000
        /*00c0*/ 	.short	0x0008
        /*00c2*/ 	.short	0x0034
        /*00c4*/ 	.byte	0x00, 0xf0, 0x11, 0x00


	//----- nvinfo : EIATTR_KPARAM_INFO
	.align		4
.L_1881:
        /*00c8*/ 	.byte	0x04, 0x17
        /*00ca*/ 	.short	(.L_1883 - .L_1882)
.L_1882:
        /*00cc*/ 	.word	0x00000000
        /*00d0*/ 	.short	0x0007
        /*00d2*/ 	.short	0x0030
        /*00d4*/ 	.byte	0x00, 0xf0, 0x11, 0x00


	//----- nvinfo : EIATTR_KPARAM_INFO
	.align		4
.L_1883:
        /*00d8*/ 	.byte	0x04, 0x17
        /*00da*/ 	.short	(.L_1885 - .L_1884)
.L_1884:
        /*00dc*/ 	.word	0x00000000
        /*00e0*/ 	.short	0x0006
        /*00e2*/ 	.short	0x002c
        /*00e4*/ 	.byte	0x00, 0xf0, 0x11, 0x00


	//----- nvinfo : EIATTR_KPARAM_INFO
	.align		4
.L_1885:
        /*00e8*/ 	.byte	0x04, 0x17
        /*00ea*/ 	.short	(.L_1887 - .L_1886)
.L_1886:
        /*00ec*/ 	.word	0x00000000
        /*00f0*/ 	.short	0x0005
        /*00f2*/ 	.short	0x0028
        /*00f4*/ 	.byte	0x00, 0xf0, 0x11, 0x00


	//----- nvinfo : EIATTR_KPARAM_INFO
	.align		4
.L_1887:
        /*00f8*/ 	.byte	0x04, 0x17
        /*00fa*/ 	.short	(.L_1889 - .L_1888)
.L_1888:
        /*00fc*/ 	.word	0x00000000
        /*0100*/ 	.short	0x0004
        /*0102*/ 	.short	0x0020
        /*0104*/ 	.byte	0x00, 0xf5, 0x21, 0x00


	//----- nvinfo : EIATTR_KPARAM_INFO
	.align		4
.L_1889:
        /*0108*/ 	.byte	0x04, 0x17
        /*010a*/ 	.short	(.L_1891 - .L_1890)
.L_1890:
        /*010c*/ 	.word	0x00000000
        /*0110*/ 	.short	0x0003
        /*0112*/ 	.short	0x0018
        /*0114*/ 	.byte	0x00, 0xf5, 0x21, 0x00


	//----- nvinfo : EIATTR_KPARAM_INFO
	.align		4
.L_1891:
        /*0118*/ 	.byte	0x04, 0x17
        /*011a*/ 	.short	(.L_1893 - .L_1892)
.L_1892:
        /*011c*/ 	.word	0x00000000
        /*0120*/ 	.short	0x0002
        /*0122*/ 	.short	0x0010
        /*0124*/ 	.byte	0x00, 0xf5, 0x21, 0x00


	//----- nvinfo : EIATTR_KPARAM_INFO
	.align		4
.L_1893:
        /*0128*/ 	.byte	0x04, 0x17
        /*012a*/ 	.short	(.L_1895 - .L_1894)
.L_1894:
        /*012c*/ 	.word	0x00000000
        /*0130*/ 	.short	0x0001
        /*0132*/ 	.short	0x0008
        /*0134*/ 	.byte	0x00, 0xf5, 0x21, 0x00


	//----- nvinfo : EIATTR_KPARAM_INFO
	.align		4
.L_1895:
        /*0138*/ 	.byte	0x04, 0x17
        /*013a*/ 	.short	(.L_1897 - .L_1896)
.L_1896:
        /*013c*/ 	.word	0x00000000
        /*0140*/ 	.short	0x0000
        /*0142*/ 	.short	0x0000
        /*0144*/ 	.byte	0x00, 0xf5, 0x21, 0x00


	//----- nvinfo : EIATTR_SPARSE_MMA_MASK
	.align		4
.L_1897:
        /*0148*/ 	.byte	0x03, 0x50
        /*014a*/ 	.short	0x0000


	//----- nvinfo : EIATTR_MAXREG_COUNT
	.align		4
        /*014c*/ 	.byte	0x03, 0x1b
        /*014e*/ 	.short	0x00ff


	//----- nvinfo : EIATTR_NUM_BARRIERS
	.align		4
        /*0150*/ 	.byte	0x02, 0x4c
        /*0152*/ 	.byte	0x01
	.zero		1


	//----- nvinfo : EIATTR_MERCURY_ISA_VERSION
	.align		4
        /*0154*/ 	.byte	0x03, 0x5f
        /*0156*/ 	.short	0x0101


	//----- nvinfo : EIATTR_VRC_CTA_INIT_COUNT
	.align		4
        /*0158*/ 	.byte	0x02, 0x4a
	.zero		1
	.zero		1


	//----- nvinfo : EIATTR_EXIT_INSTR_OFFSETS
	.align		4
        /*015c*/ 	.byte	0x04, 0x1c
        /*015e*/ 	.short	(.L_1899 - .L_1898)


	//   ....[0]....
.L_1898:
        /*0160*/ 	.word	0x00000060


	//   ....[1]....
        /*0164*/ 	.word	0x00000210


	//   ....[2]....
        /*0168*/ 	.word	0x00000dd0


	//   ....[3]....
        /*016c*/ 	.word	0x000117d0


	//   ....[4]....
        /*0170*/ 	.word	0x00011a20


	//   ....[5]....
        /*0174*/ 	.word	0x00011b70


	//   ....[6]....
        /*0178*/ 	.word	0x00011c00


	//   ....[7]....
        /*017c*/ 	.word	0x00011c40


	//----- nvinfo : EIATTR_CRS_STACK_SIZE
	.align		4
.L_1899:
        /*0180*/ 	.byte	0x04, 0x1e
        /*0182*/ 	.short	(.L_1901 - .L_1900)
.L_1900:
        /*0184*/ 	.word	0x00000000


	//----- nvinfo : EIATTR_CBANK_PARAM_SIZE
	.align		4
.L_1901:
        /*0188*/ 	.byte	0x03, 0x19
        /*018a*/ 	.short	0x0074


	//----- nvinfo : EIATTR_PARAM_CBANK
	.align		4
        /*018c*/ 	.byte	0x04, 0x0a
        /*018e*/ 	.short	(.L_1903 - .L_1902)
	.align		4
.L_1902:
        /*0190*/ 	.word	index@(.nv.constant0._Z23gemm_half_q_half_kernelILi3ELi172ELb1ELb1ELi64EEvPK6__halfPKjS4_S2_PS0_iiiiPKtS7_iiiiiibS2_i)
        /*0194*/ 	.short	0x0380
        /*0196*/ 	.short	0x0074


	//----- nvinfo : EIATTR_SW_WAR
	.align		4
.L_1903:
        /*0198*/ 	.byte	0x04, 0x36
        /*019a*/ 	.short	(.L_1905 - .L_1904)
.L_1904:
        /*019c*/ 	.word	0x00000008
.L_1905:


//--------------------- .nv.info._Z23gemm_half_q_half_kernelILi3ELi176ELb1ELb1ELi64EEvPK6__halfPKjS4_S2_PS0_iiiiPKtS7_iiiiiibS2_i --------------------------
	.section	.nv.info._Z23gemm_half_q_half_kernelILi3ELi176ELb1ELb1ELi64EEvPK6__halfPKjS4_S2_PS0_iiiiPKtS7_iiiiiibS2_i,"",@"SHT_CUDA_INFO"
	.sectionflags	@""
	.align	4


	//----- nvinfo : EIATTR_CUDA_API_VERSION
	.align		4
        /*0000*/ 	.byte	0x04, 0x37
        /*0002*/ 	.short	(.L_1907 - .L_1906)
.L_1906:
        /*0004*/ 	.word	0x00000082


	//----- nvinfo : EIATTR_KPARAM_INFO
	.align		4
.L_1907:
        /*0008*/ 	.byte	0x04, 0x17
        /*000a*/ 	.short	(.L_1909 - .L_1908)
.L_1908:
        /*000c*/ 	.word	0x00000000
        /*0010*/ 	.short	0x0013
        /*0012*/ 	.short	0x0070
        /*0014*/ 	.byte	0x00, 0xf0, 0x11, 0x00


	//----- nvinfo : EIATTR_KPARAM_INFO
	.align		4
.L_1909:
        /*0018*/ 	.byte	0x04, 0x17
        /*001a*/ 	.short	(.L_1911 - .L_1910)
.L_1910:
        /*001c*/ 	.word	0x00000000
        /*0020*/ 	.short	0x0012
        /*0022*/ 	.short	0x0068
        /*0024*/ 	.byte	0x00, 0xf5, 0x21, 0x00


	//----- nvinfo : EIATTR_KPARAM_INFO
	.align		4
.L_1911:
        /*0028*/ 	.byte	0x04, 0x17
        /*002a*/ 	.short	(.L_1913 - .L_1912)
.L_1912:
        /*002c*/ 	.word	0x00000000
        /*0030*/ 	.short	0x0011
        /*0032*/ 	.short	0x0060
        /*0034*/ 	.byte	0x00, 0xf0, 0x05, 0x00


	//----- nvinfo : EIATTR_KPARAM_INFO
	.align		4
.L_1913:
        /*0038*/ 	.byte	0x04, 0x17
        /*003a*/ 	.short	(.L_1915 - .L_1914)
.L_1914:
        /*003c*/ 	.word	0x00000000
        /*0040*/ 	.short	0x0010
        /*0042*/ 	.short	0x005c
        /*0044*/ 	.byte	0x00, 0xf0, 0x11, 0x00


	//----- nvinfo : EIATTR_KPARAM_INFO
	.align		4
.L_1915:
        /*0048*/ 	.byte	0x04, 0x17
        /*004a*/ 	.short	(.L_1917 - .L_1916)
.L_1916:
        /*004c*/ 	.word	0x00000000
        /*0050*/ 	.short	0x000f
        /*0052*/ 	.short	0x0058
        /*0054*/ 	.byte	0x00, 0xf0, 0x11, 0x00


	//----- nvinfo : EIATTR_KPARAM_INFO
	.align		4
.L_1917:
        /*0058*/ 	.byte	0x04, 0x17
        /*005a*/ 	.short	(.L_1919 - .L_1918)
.L_1918:
        /*005c*/ 	.word	0x00000000
        /*0060*/ 	.short	0x000e
        /*0062*/ 	.short	0x0054
        /*0064*/ 	.byte	0x00, 0xf0, 0x11, 0x00


	//----- nvinfo : EIATTR_KPARAM_INFO
	.align		4
.L_1919:
        /*0068*/ 	.byte	0x04, 0x17
        /*006a*/ 	.short	(.L_1921 - .L_1920)
.L_1920:
        /*006c*/ 	.word	0x00000000
        /*0070*/ 	.short	0x000d
        /*0072*/ 	.short	0x0050
        /*0074*/ 	.byte	0x00, 0xf0, 0x11, 0x00


	//----- nvinfo : EIATTR_KPARAM_INFO
	.align		4
.L_1921:
        /*0078*/ 	.byte	0x04, 0x17
        /*007a*/ 	.short	(.L_1923 - .L_1922)
.L_1922:
        /*007c*/ 	.word	0x00000000
        /*0080*/ 	.short	0x000c
        /*0082*/ 	.short	0x004c
        /*0084*/ 	.byte	0x00, 0xf0, 0x11, 0x00


	//----- nvinfo : EIATTR_KPARAM_INFO
	.align		4
.L_1923:
        /*0088*/ 	.byte	0x04, 0x17
        /*008a*/ 	.short	(.L_1925 - .L_1924)
.L_1924:
        /*008c*/ 	.word	0x00000000
        /*0090*/ 	.short	0x000b
        /*0092*/ 	.short	0x0048
        /*0094*/ 	.byte	0x00, 0xf0, 0x11, 0x00


	//----- nvinfo : EIATTR_KPARAM_INFO
	.align		4
.L_1925:
        /*0098*/ 	.byte	0x04, 0x17
        /*009a*/ 	.short	(.L_1927 - .L_1926)
.L_1926:
        /*009c*/ 	.word	0x00000000
        /*00a0*/ 	.short	0x000a
        /*00a2*/ 	.short	0x0040
        /*00a4*/ 	.byte	0x00, 0xf5, 0x21, 0x00


	//----- nvinfo : EIATTR_KPARAM_INFO
	.align		4
.L_1927:
        /*00a8*/ 	.byte	0x04, 0x17
        /*00aa*/ 	.short	(.L_1929 - .L_1928)
.L_1928:
        /*00ac*/ 	.word	0x00000000
        /*00b0*/ 	.short	0x0009
        /*00b2*/ 	.short	0x0038
        /*00b4*/ 	.byte	0x00, 0xf5, 0x21, 0x00


	//----- nvinfo : EIATTR_KPARAM_INFO
	.align		4
.L_1929:
        /*00b8*/ 	.byte	0x04, 0x17
        /*00ba*/ 	.short	(.L_1931 - .L_1930)
.L_1930:
        /*00bc*/ 	.word	0x00000000
        /*00c0*/ 	.short	0x0008
        /*00c2*/ 	.short	0x0034
        /*00c4*/ 	.byte	0x00, 0xf0, 0x11, 0x00


	//----- nvinfo : EIATTR_KPARAM_INFO
	.align		4
.L_1931:
        /*00c8*/ 	.byte	0x04, 0x17
        /*00ca*/ 	.short	(.L_1933 - .L_1932)
.L_1932:
        /*00cc*/ 	.word	0x00000000
        /*00d0*/ 	.short	0x0007
        /*00d2*/ 	.short	0x0030
        /*00d4*/ 	.byte	0x00, 0xf0, 0x11, 0x00


	//----- nvinfo : EIATTR_KPARAM_INFO
	.align		4
.L_1933:
        /*00d8*/ 	.byte	0x04, 0x17
        /*00da*/ 	.short	(.L_1935 - .L_1934)
.L_1934:
        /*00dc*/ 	.word	0x00000000
        /*00e0*/ 	.short	0x0006
        /*00e2*/ 	.short	0x002c
        /*00e4*/ 	.byte	0x00, 0xf0, 0x11, 0x00


	//----- nvinfo : EIATTR_KPARAM_INFO
	.align		4
.L_1935:
        /*00e8*/ 	.byte	0x04, 0x17
        /*00ea*/ 	.short	(.L_1937 - .L_1936)
.L_1936:
        /*00ec*/ 	.word	0x00000000
        /*00f0*/ 	.short	0x0005
        /*00f2*/ 	.short	0x0028
        /*00f4*/ 	.byte	0x00, 0xf0, 0x11, 0x00


	//----- nvinfo : EIATTR_KPARAM_INFO
	.align		4
.L_1937:
        /*00f8*/ 	.byte	0x04, 0x17
        /*00fa*/ 	.short	(.L_1939 - .L_1938)
.L_1938:
        /*00fc*/ 	.word	0x00000000
        /*0100*/ 	.short	0x0004
        /*0102*/ 	.short	0x0020
        /*0104*/ 	.byte	0x00, 0xf5, 0x21, 0x00


	//----- nvinfo : EIATTR_KPARAM_INFO
	.align		4
.L_1939:
        /*0108*/ 	.byte	0x04, 0x17
        /*010a*/ 	.short	(.L_1941 - .L_1940)
.L_1940:
        /*010c*/ 	.word	0x00000000
        /*0110*/ 	.short	0x0003
        /*0112*/ 	.short	0x0018
        /*0114*/ 	.byte	0x00, 0xf5, 0x21, 0x00


	//----- nvinfo : EIATTR_KPARAM_INFO
	.align		4
.L_1941:
        /*0118*/ 	.byte	0x04, 0x17
        /*011a*/ 	.short	(.L_1943 - .L_1942)
.L_1942:
        /*011c*/ 	.word	0x00000000
        /*0120*/ 	.short	0x0002
        /*0122*/ 	.short	0x0010
        /*0124*/ 	.byte	0x00, 0xf5, 0x21, 0x00


	//----- nvinfo : EIATTR_KPARAM_INFO
	.align		4
.L_1943:
        /*0128*/ 	.byte	0x04, 0x17
        /*012a*/ 	.short	(.L_1945 - .L_1944)
.L_1944:
        /*012c*/ 	.word	0x00000000
        /*0130*/ 	.short	0x0001
        /*0132*/ 	.short	0x0008
        /*0134*/ 	.byte	0x00, 0xf5, 0x21, 0x00


	//----- nvinfo : EIATTR_KPARAM_INFO
	.align		4
.L_1945:
        /*0138*/ 	.byte	0x04, 0x17
        /*013a*/ 	.short	(.L_1947 - .L_1946)
.L_1946:
        /*013c*/ 	.word	0x00000000
        /*0140*/ 	.short	0x0000
        /*0142*/ 	.short	0x0000
        /*0144*/ 	.byte	0x00, 0xf5, 0x21, 0x00


	//----- nvinfo : EIATTR_SPARSE_MMA_MASK
	.align		4
.L_1947:
        /*0148*/ 	.byte	0x03, 0x50
        /*014a*/ 	.short	0x0000


	//----- nvinfo : EIATTR_MAXREG_COUNT
	.align		4
        /*014c*/ 	.byte	0x03, 0x1b
        /*014e*/ 	.short	0x00ff


	//----- nvinfo : EIATTR_NUM_BARRIERS
	.align		4
        /*0150*/ 	.byte	0x02, 0x4c
        /*0152*/ 	.byte	0x01
	.zero		1


	//----- nvinfo : EIATTR_MERCURY_ISA_VERSION
	.align		4
        /*0154*/ 	.byte	0x03, 0x5f
        /*0156*/ 	.short	0x0101


	//----- nvinfo : EIATTR_VRC_CTA_INIT_COUNT
	.align		4
        /*0158*/ 	.byte	0x02, 0x4a
	.zero		1
	.zero		1


	//----- nvinfo : EIATTR_EXIT_INSTR_OFFSETS
	.align		4
        /*015c*/ 	.byte	0x04, 0x1c
        /*015e*/ 	.short	(.L_1949 - .L_1948)


	//   ....[0]....
.L_1948:
        /*0160*/ 	.word	0x00000060


	//   ....[1]....
        /*0164*/ 	.word	0x00000210


	//   ....[2]....
        /*0168*/ 	.word	0x00000dd0


	//   ....[3]....
        /*016c*/ 	.word	0x0000c4c0


	//   ....[4]....
        /*0170*/ 	.word	0x0000c710


	//   ....[5]....
        /*0174*/ 	.word	0x0000c860


	//   ....[6]....
        /*0178*/ 	.word	0x0000c8f0


	//   ....[7]....
        /*017c*/ 	.word	0x0000c930


	//----- nvinfo : EIATTR_CRS_STACK_SIZE
	.align		4
.L_1949:
        /*0180*/ 	.byte	0x04, 0x1e
        /*0182*/ 	.short	(.L_1951 - .L_1950)
.L_1950:
        /*0184*/ 	.word	0x00000000


	//----- nvinfo : EIATTR_CBANK_PARAM_SIZE
	.align		4
.L_1951:
        /*0188*/ 	.byte	0x03, 0x19
        /*018a*/ 	.short	0x0074


	//----- nvinfo : EIATTR_PARAM_CBANK
	.align		4
        /*018c*/ 	.byte	0x04, 0x0a
        /*018e*/ 	.short	(.L_1953 - .L_1952)
	.align		4
.L_1952:
        /*0190*/ 	.word	index@(.nv.constant0._Z23gemm_half_q_half_kernelILi3ELi176ELb1ELb1ELi64EEvPK6__halfPKjS4_S2_PS0_iiiiPKtS7_iiiiiibS2_i)
        /*0194*/ 	.short	0x0380
        /*0196*/ 	.short	0x0074


	//----- nvinfo : EIATTR_SW_WAR
	.align		4
.L_1953:
        /*0198*/ 	.byte	0x04, 0x36
        /*019a*/ 	.short	(.L_1955 - .L_1954)
.L_1954:
        /*019c*/ 	.word	0x00000008
.L_1955:


//--------------------- .nv.info._Z23gemm_half_q_half_kernelILi3ELi152ELb1ELb1ELi64EEvPK6__halfPKjS4_S2_PS0_iiiiPKtS7_iiiiiibS2_i --------------------------
	.section	.nv.info._Z23gemm_half_q_half_kernelILi3ELi152ELb1ELb1ELi64EEvPK6__halfPKjS4_S2_PS0_iiiiPKtS7_iiiiiibS2_i,"",@"SHT_CUDA_INFO"
	.sectionflags	@""
	.align	4


	//----- nvinfo : EIATTR_CUDA_API_VERSION
	.align		4
        /*0000*/ 	.byte	0x04, 0x37
        /*0002*/ 	.short	(.L_1957 - .L_1956)
.L_1956:
        /*0004*/ 	.word	0x00000082


	//----- nvinfo : EIATTR_KPARAM_INFO
	.align		4
.L_1957:
        /*0008*/ 	.byte	0x04, 0x17
        /*000a*/ 	.short	(.L_1959 - .L_1958)
.L_1958:
        /*000c*/ 	.word	0x00000000
        /*0010*/ 	.short	0x0013
        /*0012*/ 	.short	0x0070
        /*0014*/ 	.byte	0x00, 0xf0, 0x11, 0x00


	//----- nvinfo : EIATTR_KPARAM_INFO
	.align		4
.L_1959:
        /*0018*/ 	.byte	0x04, 0x17
        /*001a*/ 	.short	(.L_1961 - .L_1960)
.L_1960:
        /*001c*/ 	.word	0x00000000
        /*0020*/ 	.short	0x0012
        /*0022*/ 	.short	0x0068
        /*0024*/ 	.byte	0x00, 0xf5, 0x21, 0x00


	//----- nvinfo : EIATTR_KPARAM_INFO
	.align		4
.L_1961:
        /*0028*/ 	.byte	0x04, 0x17
        /*002a*/ 	.short	(.L_1963 - .L_1962)
.L_1962:
        /*002c*/ 	.word	0x00000000
        /*0030*/ 	.short	0x0011
        /*0032*/ 	.short	0x0060
        /*0034*/ 	.byte	0x00, 0xf0, 0x05, 0x00


	//----- nvinfo : EIATTR_KPARAM_INFO
	.align		4
.L_1963:
        /*0038*/ 	.byte	0x04, 0x17
        /*003a*/ 	.short	(.L_1965 - .L_1964)
.L_1964:
        /*003c*/ 	.word	0x00000000
        /*0040*/ 	.short	0x0010
        /*0042*/ 	.short	0x005c
        /*0044*/ 	.byte	0x00, 0xf0, 0x11, 0x00


	//----- nvinfo : EIATTR_KPARAM_INFO
	.align		4
.L_1965:
        /*0048*/ 	.byte	0x04, 0x17
        /*004a*/ 	.short	(.L_1967 - .L_1966)
.L_1966:
        /*004c*/ 	.word	0x00000000
        /*0050*/ 	.short	0x000f
        /*0052*/ 	.short	0x0058
        /*0054*/ 	.byte	0x00, 0xf0, 0x11, 0x00


	//----- nvinfo : EIATTR_KPARAM_INFO
	.align		4
.L_1967:
        /*0058*/ 	.byte	0x04, 0x17
        /*005a*/ 	.short	(.L_1969 - .L_1968)
.L_1968:
        /*005c*/ 	.word	0x00000000
        /*0060*/ 	.short	0x000e
        /*0062*/ 	.short	0x0054
        /*0064*/ 	.byte	0x00, 0xf0, 0x11, 0x00


	//----- nvinfo : EIATTR_KPARAM_INFO
	.align		4
.L_1969:
        /*0068*/ 	.byte	0x04, 0x17
        /*006a*/ 	.short	(.L_1971 - .L_1970)
.L_1970:
        /*006c*/ 	.word	0x00000000
        /*0070*/ 	.short	0x000d
        /*0072*/ 	.short	0x0050
        /*0074*/ 	.byte	0x00, 0xf0, 0x11, 0x00


	//----- nvinfo : EIATTR_KPARAM_INFO
	.align		4
.L_1971:
        /*0078*/ 	.byte	0x04, 0x17
        /*007a*/ 	.short	(.L_1973 - .L_1972)
.L_1972:
        /*007c*/ 	.word	0x00000000
        /*0080*/ 	.short	0x000c
        /*0082*/ 	.short	0x004c
        /*0084*/ 	.byte	0x00, 0xf0, 0x11, 0x00


	//----- nvinfo : EIATTR_KPARAM_INFO
	.align		4
.L_1973:
        /*0088*/ 	.byte	0x04, 0x17
        /*008a*/ 	.short	(.L_1975 - .L_1974)
.L_1974:
        /*008c*/ 	.word	0x00000000
        /*0090*/ 	.short	0x000b
        /*0092*/ 	.short	0x0048
        /*0094*/ 	.byte	0x00, 0xf0, 0x11, 0x00


	//----- nvinfo : EIATTR_KPARAM_INFO
	.align		4
.L_1975:
        /*0098*/ 	.byte	0x04, 0x17
        /*009a*/ 	.short	(.L_1977 - .L_1976)
.L_1976:
        /*009c*/ 	.word	0x00000000
        /*00a0*/ 	.short	0x000a
        /*00a2*/ 	.short	0x0040
        /*00a4*/ 	.byte	0x00, 0xf5, 0x21, 0x00


	//----- nvinfo : EIATTR_KPARAM_INFO
	.align		4
.L_1977:
        /*00a8*/ 	.byte	0x04, 0x17
        /*00aa*/ 	.short	(.L_1979 - .L_1978)
.L_1978:
        /*00ac*/ 	.word	0x00000000
        /*00b0*/ 	.short	0x0009
        /*00b2*/ 	.short	0x0038
        /*00b4*/ 	.byte	0x00, 0xf5, 0x21, 0x00


	//----- nvinfo : EIATTR_KPARAM_INFO
	.align		4
.L_1979:
        /*00b8*/ 	.byte	0x04, 0x17
        /*00ba*/ 	.short	(.L_1981 - .L_1980)
.L_1980:
        /*00bc*/ 	.word	0x00000000
        /*00c0*/ 	.short	0x0008
        /*00c2*/ 	.short	0x0034
        /*00c4*/ 	.byte	0x00, 0xf0, 0x11, 0x00


	//----- nvinfo : EIATTR_KPARAM_INFO
	.align		4
.L_1981:
        /*00c8*/ 	.byte	0x04, 0x17
        /*00ca*/ 	.short	(.L_1983 - .L_1982)
.L_1982:
        /*00cc*/ 	.word	0x00000000
        /*00d0*/ 	.short	0x0007
        /*00d2*/ 	.short	0x0030
        /*00d4*/ 	.byte	0x00, 0xf0, 0x11, 0x00


	//----- nvinfo : EIATTR_KPARAM_INFO
	.align		4
.L_1983:
        /*00d8*/ 	.byte	0x04, 0x17
        /*00da*/ 	.short	(.L_1985 - .L_1984)
.L_1984:
        /*00dc*/ 	.word	0x00000000
        /*00e0*/ 	.short	0x0006
        /*00e2*/ 	.short	0x002c
        /*00e4*/ 	.byte	0x00, 0xf0, 0x11, 0x00


	//----- nvinfo : EIATTR_KPARAM_INFO
	.align		4
.L_1985:
        /*00e8*/ 	.byte	0x04, 0x17
        /*00ea*/ 	.short	(.L_1987 - .L_1986)
.L_1986:
        /*00ec*/ 	.word	0x00000000
        /*00f0*/ 	.short	0x0005
        /*00f2*/ 	.short	0x0028
        /*00f4*/ 	.byte	0x00, 0xf0, 0x11, 0x00


	//----- nvinfo : EIATTR_KPARAM_INFO
	.align		4
.L_1987:
        /*00f8*/ 	.byte	0x04, 0x17
        /*00fa*/ 	.short	(.L_1989 - .L_1988)
.L_1988:
        /*00fc*/ 	.word	0x00000000
        /*0100*/ 	.short	0x0004
        /*0102*/ 	.short	0x0020
        /*0104*/ 	.byte	0x00, 0xf5, 0x21, 0x00


	//----- nvinfo : EIATTR_KPARAM_INFO
	.align		4
.L_1989:
        /*0108*/ 	.byte	0x04, 0x17
        /*010a*/ 	.short	(.L_1991 - .L_1990)
.L_1990:
        /*010c*/ 	.word	0x00000000
        /*0110*/ 	.short	0x0003
        /*0112*/ 	.short	0x0018
        /*0114*/ 	.byte	0x00, 0xf5, 0x21, 0x00


	//----- nvinfo : EIATTR_KPARAM_INFO
	.align		4
.L_1991:
        /*0118*/ 	.byte	0x04, 0x17
        /*011a*/ 	.short	(.L_1993 - .L_1992)
.L_1992:
        /*011c*/ 	.word	0x00000000
        /*0120*/ 	.short	0x0002
        /*0122*/ 	.short	0x0010
        /*0124*/ 	.byte	0x00, 0xf5, 0x21, 0x00


	//----- nvinfo : EIATTR_KPARAM_INFO
	.align		4
.L_1993:
        /*0128*/ 	.byte	0x04, 0x17
        /*012a*/ 	.short	(.L_1995 - .L_1994)
.L_1994:
        /*012c*/ 	.word	0x00000000
        /*0130*/ 	.short	0x0001
        /*0132*/ 	.short	0x0008
        /*0134*/ 	.byte	0x00, 0xf5, 0x21, 0x00


	//----- nvinfo : EIATTR_KPARAM_INFO
	.align		4
.L_1995:
        /*0138*/ 	.byte	0x04, 0x17
        /*013a*/ 	.short	(.L_1997 - .L_1996)
.L_1996:
        /*013c*/ 	.word	0x00000000
        /*0140*/ 	.short	0x0000
        /*0142*/ 	.short	0x0000
        /*0144*/ 	.byte	0x00, 0xf5, 0x21, 0x00


	//----- nvinfo : EIATTR_SPARSE_MMA_MASK
	.align		4
.L_1997:
        /*0148*/ 	.byte	0x03, 0x50
        /*014a*/ 	.short	0x0000


	//----- nvinfo : EIATTR_MAXREG_COUNT
	.align		4
        /*014c*/ 	.byte	0x03, 0x1b
        /*014e*/ 	.short	0x00ff


	//----- nvinfo : EIATTR_NUM_BARRIERS
	.align		4
        /*0150*/ 	.byte	0x02, 0x4c
        /*0152*/ 	.byte	0x01
	.zero		1


	//----- nvinfo : EIATTR_MERCURY_ISA_VERSION
	.align		4
        /*0154*/ 	.byte	0x03, 0x5f
        /*0156*/ 	.short	0x0101


	//----- nvinfo : EIATTR_VRC_CTA_INIT_COUNT
	.align		4
        /*0158*/ 	.byte	0x02, 0x4a
	.zero		1
	.zero		1


	//----- nvinfo : EIATTR_EXIT_INSTR_OFFSETS
	.align		4
        /*015c*/ 	.byte	0x04, 0x1c
        /*015e*/ 	.short	(.L_1999 - .L_1998)


	//   ....[0]....
.L_1998:
        /*0160*/ 	.word	0x00000070


	//   ....[1]....
        /*0164*/ 	.word	0x00000220


	//   ....[2]....
        /*0168*/ 	.word	0x00000de0


	//   ....[3]....
        /*016c*/ 	.word	0x0000f430


	//   ....[4]....
        /*0170*/ 	.word	0x0000f680


	//   ....[5]....
        /*0174*/ 	.word	0x0000f7d0


	//   ....[6]....
        /*0178*/ 	.word	0x0000f860


	//   ....[7]....
        /*017c*/ 	.word	0x0000f8a0


	//----- nvinfo : EIATTR_CRS_STACK_SIZE
	.align		4
.L_1999:
        /*0180*/ 	.byte	0x04, 0x1e
        /*0182*/ 	.short	(.L_2001 - .L_2000)
.L_2000:
        /*0184*/ 	.word	0x00000000


	//----- nvinfo : EIATTR_CBANK_PARAM_SIZE
	.align		4
.L_2001:
        /*0188*/ 	.byte	0x03, 0x19
        /*018a*/ 	.short	0x0074


	//----- nvinfo : EIATTR_PARAM_CBANK
	.align		4
        /*018c*/ 	.byte	0x04, 0x0a
        /*018e*/ 	.short	(.L_2003 - .L_2002)
	.align		4
.L_2002:
        /*0190*/ 	.word	index@(.nv.constant0._Z23gemm_half_q_half_kernelILi3ELi152ELb1ELb1ELi64EEvPK6__halfPKjS4_S2_PS0_iiiiPKtS7_iiiiiibS2_i)
        /*0194*/ 	.short	0x0380
        /*0196*/ 	.short	0x0074


	//----- nvinfo : EIATTR_SW_WAR
	.align		4
.L_2003:
        /*0198*/ 	.byte	0x04, 0x36
        /*019a*/ 	.short	(.L_2005 - .L_2004)
.L_2004:
        /*019c*/ 	.word	0x00000008
.L_2005:


//--------------------- .nv.info._Z23gemm_half_q_half_kernelILi3ELi140ELb1ELb1ELi64EEvPK6__halfPKjS4_S2_PS0_iiiiPKtS7_iiiiiibS2_i --------------------------
	.section	.nv.info._Z23gemm_half_q_half_kernelILi3ELi140ELb1ELb1ELi64EEvPK6__halfPKjS4_S2_PS0_iiiiPKtS7_iiiiiibS2_i,"",@"SHT_CUDA_INFO"
	.sectionflags	@""
	.align	4


	//----- nvinfo : EIATTR_CUDA_API_VERSION
	.align		4
        /*0000*/ 	.byte	0x04, 0x37
        /*0002*/ 	.short	(.L_2007 - .L_2006)
.L_2006:
        /*0004*/ 	.word	0x00000082


	//----- nvinfo : EIATTR_KPARAM_INFO
	.align		4
.L_2007:
        /*0008*/ 	.byte	0x04, 0x17
        /*000a*/ 	.short	(.L_2009 - .L_2008)
.L_2008:
        /*000c*/ 	.word	0x00000000
        /*0010*/ 	.short	0x0013
        /*0012*/ 	.short	0x0070
        /*0014*/ 	.byte	0x00, 0xf0, 0x11, 0x00


	//----- nvinfo : EIATTR_KPARAM_INFO
	.align		4
.L_2009:
        /*0018*/ 	.byte	0x04, 0x17
        /*001a*/ 	.short	(.L_2011 - .L_2010)
.L_2010:
        /*001c*/ 	.word	0x00000000
        /*0020*/ 	.short	0x0012
        /*0022*/ 	.short	0x0068
        /*0024*/ 	.byte	0x00, 0xf5, 0x21, 0x00


	//----- nvinfo : EIATTR_KPARAM_INFO
	.align		4
.L_2011:
        /*0028*/ 	.byte	0x04, 0x17
        /*002a*/ 	.short	(.L_2013 - .L_2012)
.L_2012:
        /*002c*/ 	.word	0x00000000
        /*0030*/ 	.short	0x0011
        /*0032*/ 	.short	0x0060
        /*0034*/ 	.byte	0x00, 0xf0, 0x05, 0x00


	//----- nvinfo : EIATTR_KPARAM_INFO
	.align		4
.L_2013:
        /*0038*/ 	.byte	0x04, 0x17
        /*003a*/ 	.short	(.L_2015 - .L_2014)
.L_2014:
        /*003c*/ 	.word	0x00000000
        /*0040*/ 	.short	0x0010
        /*0042*/ 	.short	0x005c
        /*0044*/ 	.byte	0x00, 0xf0, 0x11, 0x00


	//----- nvinfo : EIATTR_KPARAM_INFO
	.align		4
.L_2015:
        /*0048*/ 	.byte	0x04, 0x17
        /*004a*/ 	.short	(.L_2017 - .L_2016)
.L_2016:
        /*004c*/ 	.word	0x00000000
        /*0050*/ 	.short	0x000f
        /*0052*/ 	.short	0x0058
        /*0054*/ 	.byte	0x00, 0xf0, 0x11, 0x00


	//----- nvinfo : EIATTR_KPARAM_INFO
	.align		4
.L_2017:
        /*0058*/ 	.byte	0x04, 0x17
        /*005a*/ 	.short	(.L_2019 - .L_2018)
.L_2018:
        /*005c*/ 	.word	0x00000000
        /*0060*/ 	.short	0x000e
        /*0062*/ 	.short	0x0054
        /*0064*/ 	.byte	0x00, 0xf0, 0x11, 0x00


	//----- nvinfo : EIATTR_KPARAM_INFO
	.align		4
.L_2019:
        /*0068*/ 	.byte	0x04, 0x17
        /*006a*/ 	.short	(.L_2021 - .L_2020)
.L_2020:
        /*006c*/ 	.word	0x00000000
        /*0070*/ 	.short	0x000d
        /*0072*/ 	.short	0x0050
        /*0074*/ 	.byte	0x00, 0xf0, 0x11, 0x00


	//----- nvinfo : EIATTR_KPARAM_INFO
	.align		4
.L_2021:
        /*0078*/ 	.byte	0x04, 0x17
        /*007a*/ 	.short	(.L_2023 - .L_2022)
.L_2022:
        /*007c*/ 	.word	0x00000000
        /*0080*/ 	.short	0x000c
        /*0082*/ 	.short	0x004c
        /*0084*/ 	.byte	0x00, 0xf0, 0x11, 0x00


	//----- nvinfo : EIATTR_KPARAM_INFO
	.align		4
.L_2023:
        /*0088*/ 	.byte	0x04, 0x17
        /*008a*/ 	.short	(.L_2025 - .L_2024)
.L_2024:
        /*008c*/ 	.word	0x00000000
        /*0090*/ 	.short	0x000b
        /*0092*/ 	.short	0x0048
        /*0094*/ 	.byte	0x00, 0xf0, 0x11, 0x00


	//----- nvinfo : EIATTR_KPARAM_INFO
	.align		4
.L_2025:
        /*0098*/ 	.byte	0x04, 0x17
        /*009a*/ 	.short	(.L_2027 - .L_2026)
.L_2026:
        /*009c*/ 	.word	0x00000000
        /*00a0*/ 	.short	0x000a
        /*00a2*/ 	.short	0x0040
        /*00a4*/ 	.byte	0x00, 0xf5, 0x21, 0x00


	//----- nvinfo : EIATTR_KPARAM_INFO
	.align		4
.L_2027:
        /*00a8*/ 	.byte	0x04, 0x17
        /*00aa*/ 	.short	(.L_2029 - .L_2028)
.L_2028:
        /*00ac*/ 	.word	0x00000000
        /*00b0*/ 	.short	0x0009
        /*00b2*/ 	.short	0x0038
        /*00b4*/ 	.byte	0x00, 0xf5, 0x21, 0x00


	//----- nvinfo : EIATTR_KPARAM_INFO
	.align		4
.L_2029:
        /*00b8*/ 	.byte	0x04, 0x17
        /*00ba*/ 	.short	(.L_2031 - .L_2030)
.L_2030:
        /*00bc*/ 	.word	0x00000000
        /*00c0*/ 	.short	0x0008
        /*00c2*/ 	.short	0x0034
        /*00c4*/ 	.byte	0x00, 0xf0, 0x11, 0x00


	//----- nvinfo : EIATTR_KPARAM_INFO
	.align		4
.L_2031:
        /*00c8*/ 	.byte	0x04, 0x17
        /*00ca*/ 	.short	(.L_2033 - .L_2032)
.L_2032:
        /*00cc*/ 	.word	0x00000000
        /*00d0*/ 	.short	0x0007
        /*00d2*/ 	.short	0x0030
        /*00d4*/ 	.byte	0x00, 0xf0, 0x11, 0x00


	//----- nvinfo : EIATTR_KPARAM_INFO
	.align		4
.L_2033:
        /*00d8*/ 	.byte	0x04, 0x17
        /*00da*/ 	.short	(.L_2035 - .L_2034)
.L_2034:
        /*00dc*/ 	.word	0x00000000
        /*00e0*/ 	.short	0x0006
        /*00e2*/ 	.short	0x002c
        /*00e4*/ 	.byte	0x00, 0xf0, 0x11, 0x00


	//----- nvinfo : EIATTR_KPARAM_INFO
	.align		4
.L_2035:
        /*00e8*/ 	.byte	0x04, 0x17
        /*00ea*/ 	.short	(.L_2037 - .L_2036)
.L_2036:
        /*00ec*/ 	.word	0x00000000
        /*00f0*/ 	.short	0x0005
        /*00f2*/ 	.short	0x0028
        /*00f4*/ 	.byte	0x00, 0xf0, 0x11, 0x00


	//----- nvinfo : EIATTR_KPARAM_INFO
	.align		4
.L_2037:
        /*00f8*/ 	.byte	0x04, 0x17
        /*00fa*/ 	.short	(.L_2039 - .L_2038)
.L_2038:
        /*00fc*/ 	.word	0x00000000
        /*0100*/ 	.short	0x0004
        /*0102*/ 	.short	0x0020
        /*0104*/ 	.byte	0x00, 0xf5, 0x21, 0x00


	//----- nvinfo : EIATTR_KPARAM_INFO
	.align		4
.L_2039:
        /*0108*/ 	.byte	0x04, 0x17
        /*010a*/ 	.short	(.L_2041 - .L_2040)
.L_2040:
        /*010c*/ 	.word	0x00000000
        /*0110*/ 	.short	0x0003
        /*0112*/ 	.short	0x0018
        /*0114*/ 	.byte	0x00, 0xf5, 0x21, 0x00


	//----- nvinfo : EIATTR_KPARAM_INFO
	.align		4
.L_2041:
        /*0118*/ 	.byte	0x04, 0x17
        /*011a*/ 	.short	(.L_2043 - .L_2042)
.L_2042:
        /*011c*/ 	.word	0x00000000
        /*0120*/ 	.short	0x0002
        /*0122*/ 	.short	0x0010
        /*0124*/ 	.byte	0x00, 0xf5, 0x21, 0x00


	//----- nvinfo : EIATTR_KPARAM_INFO
	.align		4
.L_2043:
        /*0128*/ 	.byte	0x04, 0x17
        /*012a*/ 	.short	(.L_2045 - .L_2044)
.L_2044:
        /*012c*/ 	.word	0x00000000
        /*0130*/ 	.short	0x0001
        /*0132*/ 	.short	0x0008
        /*0134*/ 	.byte	0x00, 0xf5, 0x21, 0x00


	//----- nvinfo : EIATTR_KPARAM_INFO
	.align		4
.L_2045:
        /*0138*/ 	.byte	0x04, 0x17
        /*013a*/ 	.short	(.L_2047 - .L_2046)
.L_2046:
        /*013c*/ 	.word	0x00000000
        /*0140*/ 	.short	0x0000
        /*0142*/ 	.short	0x0000
        /*0144*/ 	.byte	0x00, 0xf5, 0x21, 0x00


	//----- nvinfo : EIATTR_SPARSE_MMA_MASK
	.align		4
.L_2047:
        /*0148*/ 	.byte	0x03, 0x50
        /*014a*/ 	.short	0x0000


	//----- nvinfo : EIATTR_MAXREG_COUNT
	.align		4
        /*014c*/ 	.byte	0x03, 0x1b
        /*014e*/ 	.short	0x00ff


	//----- nvinfo : EIATTR_NUM_BARRIERS
	.align		4
        /*0150*/ 	.byte	0x02, 0x4c
        /*0152*/ 	.byte	0x01
	.zero		1


	//----- nvinfo : EIATTR_MERCURY_ISA_VERSION
	.align		4
        /*0154*/ 	.byte	0x03, 0x5f
        /*0156*/ 	.short	0x0101


	//----- nvinfo : EIATTR_VRC_CTA_INIT_COUNT
	.align		4
        /*0158*/ 	.byte	0x02, 0x4a
	.zero		1
	.zero		1


	//----- nvinfo : EIATTR_EXIT_INSTR_OFFSETS
	.align		4
        /*015c*/ 	.byte	0x04, 0x1c
        /*015e*/ 	.short	(.L_2049 - .L_2048)


	//   ....[0]....
.L_2048:
        /*0160*/ 	.word	0x00000060


	//   ....[1]....
        /*0164*/ 	.word	0x00000210


	//   ....[2]....
        /*0168*/ 	.word	0x00000dd0


	//   ....[3]....
        /*016c*/ 	.word	0x0000f390


	//   ....[4]....
        /*0170*/ 	.word	0x0000f5e0


	//   ....[5]....
        /*0174*/ 	.word	0x0000f730


	//   ....[6]....
        /*0178*/ 	.word	0x0000f7c0


	//   ....[7]....
        /*017c*/ 	.word	0x0000f800


	//----- nvinfo : EIATTR_CRS_STACK_SIZE
	.align		4
.L_2049:
        /*0180*/ 	.byte	0x04, 0x1e
        /*0182*/ 	.short	(.L_2051 - .L_2050)
.L_2050:
        /*0184*/ 	.word	0x00000000


	//----- nvinfo : EIATTR_CBANK_PARAM_SIZE
	.align		4
.L_2051:
        /*0188*/ 	.byte	0x03, 0x19
        /*018a*/ 	.short	0x0074


	//----- nvinfo : EIATTR_PARAM_CBANK
	.align		4
        /*018c*/ 	.byte	0x04, 0x0a
        /*018e*/ 	.short	(.L_2053 - .L_2052)
	.align		4
.L_2052:
        /*0190*/ 	.word	index@(.nv.constant0._Z23gemm_half_q_half_kernelILi3ELi140ELb1ELb1ELi64EEvPK6__halfPKjS4_S2_PS0_iiiiPKtS7_iiiiiibS2_i)
        /*0194*/ 	.short	0x0380
        /*0196*/ 	.short	0x0074


	//----- nvinfo : EIATTR_SW_WAR
	.align		4
.L_2053:
        /*0198*/ 	.byte	0x04, 0x36
        /*019a*/ 	.short	(.L_2055 - .L_2054)
.L_2054:
        /*019c*/ 	.word	0x00000008
.L_2055:


//--------------------- .nv.info._Z23gemm_half_q_half_kernelILi3ELi20ELb1ELb1ELi64EEvPK6__halfPKjS4_S2_PS0_iiiiPKtS7_iiiiiibS2_i --------------------------
	.section	.nv.info._Z23gemm_half_q_half_kernelILi3ELi20ELb1ELb1ELi64EEvPK6__halfPKjS4_S2_PS0_iiiiPKtS7_iiiiiibS2_i,"",@"SHT_CUDA_INFO"
	.sectionflags	@""
	.align	4


	//----- nvinfo : EIATTR_CUDA_API_VERSION
	.align		4
        /*0000*/ 	.byte	0x04, 0x37
        /*0002*/ 	.short	(.L_2057 - .L_2056)
.L_2056:
        /*0004*/ 	.word	0x00000082


	//----- nvinfo : EIATTR_KPARAM_INFO
	.align		4
.L_2057:
        /*0008*/ 	.byte	0x04, 0x17
        /*000a*/ 	.short	(.L_2059 - .L_2058)
.L_2058:
        /*000c*/ 	.word	0x00000000
        /*0010*/ 	.short	0x0013
        /*0012*/ 	.short	0x0070
        /*0014*/ 	.byte	0x00, 0xf0, 0x11, 0x00


	//----- nvinfo : EIATTR_KPARAM_INFO
	.align		4
.L_2059:
        /*0018*/ 	.byte	0x04, 0x17
        /*001a*/ 	.short	(.L_2061 - .L_2060)
.L_2060:
        /*001c*/ 	.word	0x00000000
        /*0020*/ 	.short	0x0012
        /*0022*/ 	.short	0x0068
        /*0024*/ 	.byte	0x00, 0xf5, 0x21, 0x00


	//----- nvinfo : EIATTR_KPARAM_INFO
	.align		4
.L_2061:
        /*0028*/ 	.byte	0x04, 0x17
        /*002a*/ 	.short	(.L_2063 - .L_2062)
.L_2062:
        /*002c*/ 	.word	0x00000000
        /*0030*/ 	.short	0x0011
        /*0032*/ 	.short	0x0060
        /*0034*/ 	.byte	0x00, 0xf0, 0x05, 0x00


	//----- nvinfo : EIATTR_KPARAM_INFO
	.align		4
.L_2063:
        /*0038*/ 	.byte	0x04, 0x17
        /*003a*/ 	.short	(.L_2065 - .L_2064)
.L_2064:
        /*003c*/ 	.word	0x00000000
        /*0040*/ 	.short	0x0010
        /*0042*/ 	.short	0x005c
        /*0044*/ 	.byte	0x00, 0xf0, 0x11, 0x00


	//----- nvinfo : EIATTR_KPARAM_INFO
	.align		4
.L_2065:
        /*0048*/ 	.byte	0x04, 0x17
        /*004a*/ 	.short	(.L_2067 - .L_2066)
.L_2066:
        /*004c*/ 	.word	0x00000000
        /*0050*/ 	.short	0x000f
        /*0052*/ 	.short	0x0058
        /*0054*/ 	.byte	0x00, 0xf0, 0x11, 0x00


	//----- nvinfo : EIATTR_KPARAM_INFO
	.align		4
.L_2067:
        /*0058*/ 	.byte	0x04, 0x17
        /*005a*/ 	.short	(.L_2069 - .L_2068)
.L_2068:
        /*005c*/ 	.word	0x00000000
        /*0060*/ 	.short	0x000e
        /*0062*/ 	.short	0x0054
        /*0064*/ 	.byte	0x00, 0xf0, 0x11, 0x00


	//----- nvinfo : EIATTR_KPARAM_INFO
	.align		4
.L_2069:
        /*0068*/ 	.byte	0x04, 0x17
        /*006a*/ 	.short	(.L_2071 - .L_2070)
.L_2070:
        /*006c*/ 	.word	0x00000000
        /*0070*/ 	.short	0x000d
        /*0072*/ 	.short	0x0050
        /*0074*/ 	.byte	0x00, 0xf0, 0x11, 0x00


	//----- nvinfo : EIATTR_KPARAM_INFO
	.align		4
.L_2071:
        /*0078*/ 	.byte	0x04, 0x17
        /*007a*/ 	.short	(.L_2073 - .L_2072)
.L_2072:
        /*007c*/ 	.word	0x00000000
        /*0080*/ 	.short	0x000c
        /*0082*/ 	.short	0x004c
        /*0084*/ 	.byte	0x00, 0xf0, 0x11, 0x00


	//----- nvinfo : EIATTR_KPARAM_INFO
	.align		4
.L_2073:
        /*0088*/ 	.byte	0x04, 0x17
        /*008a*/ 	.short	(.L_2075 - .L_2074)
.L_2074:
        /*008c*/ 	.word	0x00000000
        /*0090*/ 	.short	0x000b
        /*0092*/ 	.short	0x0048
        /*0094*/ 	.byte	0x00, 0xf0, 0x11, 0x00


	//----- nvinfo : EIATTR_KPARAM_INFO
	.align		4
.L_2075:
        /*0098*/ 	.byte	0x04, 0x17
        /*009a*/ 	.short	(.L_2077 - .L_2076)
.L_2076:
        /*009c*/ 	.word	0x00000000
        /*00a0*/ 	.short	0x000a
        /*00a2*/ 	.short	0x0040
        /*00a4*/ 	.byte	0x00, 0xf5, 0x21, 0x00


	//----- nvinfo : EIATTR_KPARAM_INFO
	.align		4
.L_2077:
        /*00a8*/ 	.byte	0x04, 0x17
        /*00aa*/ 	.short	(.L_2079 - .L_2078)
.L_2078:
        /*00ac*/ 	.word	0x00000000
        /*00b0*/ 	.short	0x0009
        /*00b2*/ 	.short	0x0038
        /*00b4*/ 	.byte	0x00, 0xf5, 0x21, 0x00


	//----- nvinfo : EIATTR_KPARAM_INFO
	.align		4
.L_2079:
        /*00b8*/ 	.byte	0x04, 0x17
        /*00ba*/ 	.short	(.L_2081 - .L_2080)
.L_2080:
        /*00bc*/ 	.word	0x00000000
        /*00c0*/ 	.short	0x0008
        /*00c2*/ 	.short	0x0034
        /*00c4*/ 	.byte	0x00, 0xf0, 0x11, 0x00


	//----- nvinfo : EIATTR_KPARAM_INFO
	.align		4
.L_2081:
        /*00c8*/ 	.byte	0x04, 0x17
        /*00ca*/ 	.short	(.L_2083 - .L_2082)
.L_2082:
        /*00cc*/ 	.word	0x00000000
        /*00d0*/ 	.short	0x0007
        /*00d2*/ 	.short	0x0030
        /*00d4*/ 	.byte	0x00, 0xf0, 0x11, 0x00


	//----- nvinfo : EIATTR_KPARAM_INFO
	.align		4
.L_2083:
        /*00d8*/ 	.byte	0x04, 0x17
        /*00da*/ 	.short	(.L_2085 - .L_2084)
.L_2084:
        /*00dc*/ 	.word	0x00000000
        /*00e0*/ 	.short	0x0006
        /*00e2*/ 	.short	0x002c
        /*00e4*/ 	.byte	0x00, 0xf0, 0x11, 0x00


	//----- nvinfo : EIATTR_KPARAM_INFO
	.align		4
.L_2085:
        /*00e8*/ 	.byte	0x04, 0x17
        /*00ea*/ 	.short	(.L_2087 - .L_2086)
.L_2086:
        /*00ec*/ 	.word	0x00000000
        /*00f0*/ 	.short	0x0005
        /*00f2*/ 	.short	0x0028
        /*00f4*/ 	.byte	0x00, 0xf0, 0x11, 0x00


	//----- nvinfo : EIATTR_KPARAM_INFO
	.align		4
.L_2087:
        /*00f8*/ 	.byte	0x04, 0x17
        /*00fa*/ 	.short	(.L_2089 - .L_2088)
.L_2088:
        /*00fc*/ 	.word	0x00000000
        /*0100*/ 	.short	0x0004
        /*0102*/ 	.short	0x0020
        /*0104*/ 	.byte	0x00, 0xf5, 0x21, 0x00


	//----- nvinfo : EIATTR_KPARAM_INFO
	.align		4
.L_2089:
        /*0108*/ 	.byte	0x04, 0x17
        /*010a*/ 	.short	(.L_2091 - .L_2090)
.L_2090:
        /*010c*/ 	.word	0x00000000
        /*0110*/ 	.short	0x0003
        /*0112*/ 	.short	0x0018
        /*0114*/ 	.byte	0x00, 0xf5, 0x21, 0x00


	//----- nvinfo : EIATTR_KPARAM_INFO
	.align		4
.L_2091:
        /*0118*/ 	.byte	0x04, 0x17
        /*011a*/ 	.short	(.L_2093 - .L_2092)
.L_2092:
        /*011c*/ 	.word	0x00000000
        /*0120*/ 	.short	0x0002
        /*0122*/ 	.short	0x0010
        /*0124*/ 	.byte	0x00, 0xf5, 0x21, 0x00


	//----- nvinfo : EIATTR_KPARAM_INFO
	.align		4
.L_2093:
        /*0128*/ 	.byte	0x04, 0x17
        /*012a*/ 	.short	(.L_2095 - .L_2094)
.L_2094:
        /*012c*/ 	.word	0x00000000
        /*0130*/ 	.short	0x0001
        /*0132*/ 	.short	0x0008
        /*0134*/ 	.byte	0x00, 0xf5, 0x21, 0x00


	//----- nvinfo : EIATTR_KPARAM_INFO
	.align		4
.L_2095:
        /*0138*/ 	.byte	0x04, 0x17
        /*013a*/ 	.short	(.L_2097 - .L_2096)
.L_2096:
        /*013c*/ 	.word	0x00000000
        /*0140*/ 	.short	0x0000
        /*0142*/ 	.short	0x0000
        /*0144*/ 	.byte	0x00, 0xf5, 0x21, 0x00


	//----- nvinfo : EIATTR_SPARSE_MMA_MASK
	.align		4
.L_2097:
        /*0148*/ 	.byte	0x03, 0x50
        /*014a*/ 	.short	0x0000


	//----- nvinfo : EIATTR_MAXREG_COUNT
	.align		4
        /*014c*/ 	.byte	0x03, 0x1b
        /*014e*/ 	.short	0x00ff


	//----- nvinfo : EIATTR_NUM_BARRIERS
	.align		4
        /*0150*/ 	.byte	0x02, 0x4c
        /*0152*/ 	.byte	0x01
	.zero		1


	//----- nvinfo : EIATTR_MERCURY_ISA_VERSION
	.align		4
        /*0154*/ 	.byte	0x03, 0x5f
        /*0156*/ 	.short	0x0101


	//----- nvinfo : EIATTR_VRC_CTA_INIT_COUNT
	.align		4
        /*0158*/ 	.byte	0x02, 0x4a
	.zero		1
	.zero		1


	//----- nvinfo : EIATTR_EXIT_INSTR_OFFSETS
	.align		4
        /*015c*/ 	.byte	0x04, 0x1c
        /*015e*/ 	.short	(.L_2099 - .L_2098)


	//   ....[0]....
.L_2098:
        /*0160*/ 	.word	0x00000070


	//   ....[1]....
        /*0164*/ 	.word	0x00000220


	//   ....[2]....
        /*0168*/ 	.word	0x00000de0


	//   ....[3]....
        /*016c*/ 	.word	0x00005ce0


	//   ....[4]....
        /*0170*/ 	.word	0x00005f30


	//   ....[5]....
        /*0174*/ 	.word	0x00006080


	//   ....[6]....
        /*0178*/ 	.word	0x00006110


	//   ....[7]....
        /*017c*/ 	.word	0x00006150


	//----- nvinfo : EIATTR_CRS_STACK_SIZE
	.align		4
.L_2099:
        /*0180*/ 	.byte	0x04, 0x1e
        /*0182*/ 	.short	(.L_2101 - .L_2100)
.L_2100:
        /*0184*/ 	.word	0x00000000


	//----- nvinfo : EIATTR_CBANK_PARAM_SIZE
	.align		4
.L_2101:
        /*0188*/ 	.byte	0x03, 0x19
        /*018a*/ 	.short	0x0074


	//----- nvinfo : EIATTR_PARAM_CBANK
	.align		4
        /*018c*/ 	.byte	0x04, 0x0a
        /*018e*/ 	.short	(.L_2103 - .L_2102)
	.align		4
.L_2102:
        /*0190*/ 	.word	index@(.nv.constant0._Z23gemm_half_q_half_kernelILi3ELi20ELb1ELb1ELi64EEvPK6__halfPKjS4_S2_PS0_iiiiPKtS7_iiiiiibS2_i)
        /*0194*/ 	.short	0x0380
        /*0196*/ 	.short	0x0074


	//----- nvinfo : EIATTR_SW_WAR
	.align		4
.L_2103:
        /*0198*/ 	.byte	0x04, 0x36
        /*019a*/ 	.short	(.L_2105 - .L_2104)
.L_2104:
        /*019c*/ 	.word	0x00000008
.L_2105:


//--------------------- .nv.info._Z23gemm_half_q_half_kernelILi3ELi38ELb1ELb1ELi64EEvPK6__halfPKjS4_S2_PS0_iiiiPKtS7_iiiiiibS2_i --------------------------
	.section	.nv.info._Z23gemm_half_q_half_kernelILi3ELi38ELb1ELb1ELi64EEvPK6__halfPKjS4_S2_PS0_iiiiPKtS7_iiiiiibS2_i,"",@"SHT_CUDA_INFO"
	.sectionflags	@""
	.align	4


	//----- nvinfo : EIATTR_CUDA_API_VERSION
	.align		4
        /*0000*/ 	.byte	0x04, 0x37
        /*0002*/ 	.short	(.L_2107 - .L_2106)
.L_2106:
        /*0004*/ 	.word	0x00000082


	//----- nvinfo : EIATTR_KPARAM_INFO
	.align		4
.L_2107:
        /*0008*/ 	.byte	0x04, 0x17
        /*000a*/ 	.short	(.L_2109 - .L_2108)
.L_2108:
        /*000c*/ 	.word	0x00000000
        /*0010*/ 	.short	0x0013
        /*0012*/ 	.short	0x0070
        /*0014*/ 	.byte	0x00, 0xf0, 0x11, 0x00


	//----- nvinfo : EIATTR_KPARAM_INFO
	.align		4
.L_2109:
        /*0018*/ 	.byte	0x04, 0x17
        /*001a*/ 	.short	(.L_2111 - .L_2110)
.L_2110:
        /*001c*/ 	.word	0x00000000
        /*0020*/ 	.short	0x0012
        /*0022*/ 	.short	0x0068
        /*0024*/ 	.byte	0x00, 0xf5, 0x21, 0x00


	//----- nvinfo : EIATTR_KPARAM_INFO
	.align		4
.L_2111:
        /*0028*/ 	.byte	0x04, 0x17
        /*002a*/ 	.short	(.L_2113 - .L_2112)
.L_2112:
        /*002c*/ 	.word	0x00000000
        /*0030*/ 	.short	0x0011
        /*0032*/ 	.short	0x0060
        /*0034*/ 	.byte	0x00, 0xf0, 0x05, 0x00


	//----- nvinfo : EIATTR_KPARAM_INFO
	.align		4
.L_2113:
        /*0038*/ 	.byte	0x04, 0x17
        /*003a*/ 	.short	(.L_2115 - .L_2114)
.L_2114:
        /*003c*/ 	.word	0x00000000
        /*0040*/ 	.short	0x0010
        /*0042*/ 	.short	0x005c
        /*0044*/ 	.byte	0x00, 0xf0, 0x11, 0x00


	//----- nvinfo : EIATTR_KPARAM_INFO
	.align		4
.L_2115:
        /*0048*/ 	.byte	0x04, 0x17
        /*004a*/ 	.short	(.L_2117 - .L_2116)
.L_2116:
        /*004c*/ 	.word	0x00000000
        /*0050*/ 	.short	0x000f
        /*0052*/ 	.short	0x0058
        /*0054*/ 	.byte	0x00, 0xf0, 0x11, 0x00


	//----- nvinfo : EIATTR_KPARAM_INFO
	.align		4
.L_2117:
        /*0058*/ 	.byte	0x04, 0x17
        /*005a*/ 	.short	(.L_2119 - .L_2118)
.L_2118:
        /*005c*/ 	.word	0x00000000
        /*0060*/ 	.short	0x000e
        /*0062*/ 	.short	0x0054
        /*0064*/ 	.byte	0x00, 0xf0, 0x11, 0x00


	//----- nvinfo : EIATTR_KPARAM_INFO
	.align		4
.L_2119:
        /*0068*/ 	.byte	0x04, 0x17
        /*006a*/ 	.short	(.L_2121 - .L_2120)
.L_2120:
        /*006c*/ 	.word	0x00000000
        /*0070*/ 	.short	0x000d
        /*0072*/ 	.short	0x0050
        /*0074*/ 	.byte	0x00, 0xf0, 0x11, 0x00


	//----- nvinfo : EIATTR_KPARAM_INFO
	.align		4
.L_2121:
        /*0078*/ 	.byte	0x04, 0x17
        /*007a*/ 	.short	(.L_2123 - .L_2122)
.L_2122:
        /*007c*/ 	.word	0x00000000
        /*0080*/ 	.short	0x000c
        /*0082*/ 	.short	0x004c
        /*0084*/ 	.byte	0x00, 0xf0, 0x11, 0x00


	//----- nvinfo : EIATTR_KPARAM_INFO
	.align		4
.L_2123:
        /*0088*/ 	.byte	0x04, 0x17
        /*008a*/ 	.short	(.L_2125 - .L_2124)
.L_2124:
        /*008c*/ 	.word	0x00000000
        /*0090*/ 	.short	0x000b
        /*0092*/ 	.short	0x0048
        /*0094*/ 	.byte	0x00, 0xf0, 0x11, 0x00


	//----- nvinfo : EIATTR_KPARAM_INFO
	.align		4
.L_2125:
        /*0098*/ 	.byte	0x04, 0x17
        /*009a*/ 	.short	(.L_2127 - .L_2126)
.L_2126:
        /*009c*/ 	.word	0x00000000
        /*00a0*/ 	.short	0x000a
        /*00a2*/ 	.short	0x0040
        /*00a4*/ 	.byte	0x00, 0xf5, 0x21, 0x00


	//----- nvinfo : EIATTR_KPARAM_INFO
	.align		4
.L_2127:
        /*00a8*/ 	.byte	0x04, 0x17
        /*00aa*/ 	.short	(.L_2129 - .L_2128)
.L_2128:
        /*00ac*/ 	.word	0x00000000
        /*00b0*/ 	.short	0x0009
        /*00b2*/ 	.short	0x0038
        /*00b4*/ 	.byte	0x00, 0xf5, 0x21, 0x00


	//----- nvinfo : EIATTR_KPARAM_INFO
	.align		4
.L_2129:
        /*00b8*/ 	.byte	0x04, 0x17
        /*00ba*/ 	.short	(.L_2131 - .L_2130)
.L_2130:
        /*00bc*/ 	.word	0x00000000
        /*00c0*/ 	.short	0x0008
        /*00c2*/ 	.short	0x0034
        /*00c4*/ 	.byte	0x00, 0xf0, 0x11, 0x00


	//----- nvinfo : EIATTR_KPARAM_INFO
	.align		4
.L_2131:
        /*00c8*/ 	.byte	0x04, 0x17
        /*00ca*/ 	.short	(.L_2133 - .L_2132)
.L_2132:
        /*00cc*/ 	.word	0x00000000
        /*00d0*/ 	.short	0x0007
        /*00d2*/ 	.short	0x0030
        /*00d4*/ 	.byte	0x00, 0xf0, 0x11, 0x00


	//----- nvinfo : EIATTR_KPARAM_INFO
	.align		4
.L_2133:
        /*00d8*/ 	.byte	0x04, 0x17
        /*00da*/ 	.short	(.L_2135 - .L_2134)
.L_2134:
        /*00dc*/ 	.word	0x00000000
        /*00e0*/ 	.short	0x0006
        /*00e2*/ 	.short	0x002c
        /*00e4*/ 	.byte	0x00, 0xf0, 0x11, 0x00


	//----- nvinfo : EIATTR_KPARAM_INFO
	.align		4
.L_2135:
        /*00e8*/ 	.byte	0x04, 0x17
        /*00ea*/ 	.short	(.L_2137 - .L_2136)
.L_2136:
        /*00ec*/ 	.word	0x00000000
        /*00f0*/ 	.short	0x0005
        /*00f2*/ 	.short	0x0028
        /*00f4*/ 	.byte	0x00, 0xf0, 0x11, 0x00


	//----- nvinfo : EIATTR_KPARAM_INFO
	.align		4
.L_2137:
        /*00f8*/ 	.byte	0x04, 0x17
        /*00fa*/ 	.short	(.L_2139 - .L_2138)
.L_2138:
        /*00fc*/ 	.word	0x00000000
        /*0100*/ 	.short	0x0004
        /*0102*/ 	.short	0x0020
        /*0104*/ 	.byte	0x00, 0xf5, 0x21, 0x00


	//----- nvinfo : EIATTR_KPARAM_INFO
	.align		4
.L_2139:
        /*0108*/ 	.byte	0x04, 0x17
        /*010a*/ 	.short	(.L_2141 - .L_2140)
.L_2140:
        /*010c*/ 	.word	0x00000000
        /*0110*/ 	.short	0x0003
        /*0112*/ 	.short	0x0018
        /*0114*/ 	.byte	0x00, 0xf5, 0x21, 0x00


	//----- nvinfo : EIATTR_KPARAM_INFO
	.align		4
.L_2141:
        /*0118*/ 	.byte	0x04, 0x17
        /*011a*/ 	.short	(.L_2143 - .L_2142)
.L_2142:
        /*011c*/ 	.word	0x00000000
        /*0120*/ 	.short	0x0002
        /*0122*/ 	.short	0x0010
        /*0124*/ 	.byte	0x00, 0xf5, 0x21, 0x00


	//----- nvinfo : EIATTR_KPARAM_INFO
	.align		4
.L_2143:
        /*0128*/ 	.byte	0x04, 0x17
        /*012a*/ 	.short	(.L_2145 - .L_2144)
.L_2144:
        /*012c*/ 	.word	0x00000000
        /*0130*/ 	.short	0x0001
        /*0132*/ 	.short	0x0008
        /*0134*/ 	.byte	0x00, 0xf5, 0x21, 0x00


	//----- nvinfo : EIATTR_KPARAM_INFO
	.align		4
.L_2145:
        /*0138*/ 	.byte	0x04, 0x17
        /*013a*/ 	.short	(.L_2147 - .L_2146)
.L_2146:
        /*013c*/ 	.word	0x00000000
        /*0140*/ 	.short	0x0000
        /*0142*/ 	.short	0x0000
        /*0144*/ 	.byte	0x00, 0xf5, 0x21, 0x00


	//----- nvinfo : EIATTR_SPARSE_MMA_MASK
	.align		4
.L_2147:
        /*0148*/ 	.byte	0x03, 0x50
        /*014a*/ 	.short	0x0000


	//----- nvinfo : EIATTR_MAXREG_COUNT
	.align		4
        /*014c*/ 	.byte	0x03, 0x1b
        /*014e*/ 	.short	0x00ff


	//----- nvinfo : EIATTR_NUM_BARRIERS
	.align		4
        /*0150*/ 	.byte	0x02, 0x4c
        /*0152*/ 	.byte	0x01
	.zero		1


	//----- nvinfo : EIATTR_MERCURY_ISA_VERSION
	.align		4
        /*0154*/ 	.byte	0x03, 0x5f
        /*0156*/ 	.short	0x0101


	//----- nvinfo : EIATTR_VRC_CTA_INIT_COUNT
	.align		4
        /*0158*/ 	.byte	0x02, 0x4a
	.zero		1
	.zero		1


	//----- nvinfo : EIATTR_EXIT_INSTR_OFFSETS
	.align		4
        /*015c*/ 	.byte	0x04, 0x1c
        /*015e*/ 	.short	(.L_2149 - .L_2148)


	//   ....[0]....
.L_2148:
        /*0160*/ 	.word	0x00000070


	//   ....[1]....
        /*0164*/ 	.word	0x00000220


	//   ....[2]....
        /*0168*/ 	.word	0x00000de0


	//   ....[3]....
        /*016c*/ 	.word	0x000070c0


	//   ....[4]....
        /*0170*/ 	.word	0x00007310


	//   ....[5]....
        /*0174*/ 	.word	0x00007460


	//   ....[6]....
        /*0178*/ 	.word	0x000074f0


	//   ....[7]....
        /*017c*/ 	.word	0x00007530


	//----- nvinfo : EIATTR_CRS_STACK_SIZE
	.align		4
.L_2149:
        /*0180*/ 	.byte	0x04, 0x1e
        /*0182*/ 	.short	(.L_2151 - .L_2150)
.L_2150:
        /*0184*/ 	.word	0x00000000


	//----- nvinfo : EIATTR_CBANK_PARAM_SIZE
	.align		4
.L_2151:
        /*0188*/ 	.byte	0x03, 0x19
        /*018a*/ 	.short	0x0074


	//----- nvinfo : EIATTR_PARAM_CBANK
	.align		4
        /*018c*/ 	.byte	0x04, 0x0a
        /*018e*/ 	.short	(.L_2153 - .L_2152)
	.align		4
.L_2152:
        /*0190*/ 	.word	index@(.nv.constant0._Z23gemm_half_q_half_kernelILi3ELi38ELb1ELb1ELi64EEvPK6__halfPKjS4_S2_PS0_iiiiPKtS7_iiiiiibS2_i)
        /*0194*/ 	.short	0x0380
        /*0196*/ 	.short	0x0074


	//----- nvinfo : EIATTR_SW_WAR
	.align		4
.L_2153:
        /*0198*/ 	.byte	0x04, 0x36
        /*019a*/ 	.short	(.L_2155 - .L_2154)
.L_2154:
        /*019c*/ 	.word	0x00000008
.L_2155:


//--------------------- .nv.info._Z23gemm_half_q_half_kernelILi3ELi128ELb1ELb1ELi64EEvPK6__halfPKjS4_S2_PS0_iiiiPKtS7_iiiiiibS2_i --------------------------
	.section	.nv.info._Z23gemm_half_q_half_kernelILi3ELi128ELb1ELb1ELi64EEvPK6__halfPKjS4_S2_PS0_iiiiPKtS7_iiiiiibS2_i,"",@"SHT_CUDA_INFO"
	.sectionflags	@""
	.align	4


	//----- nvinfo : EIATTR_CUDA_API_VERSION
	.align		4
        /*0000*/ 	.byte	0x04, 0x37
        /*0002*/ 	.short	(.L_2157 - .L_2156)
.L_2156:
        /*0004*/ 	.word	0x00000082


	//----- nvinfo : EIATTR_KPARAM_INFO
	.align		4
.L_2157:
        /*0008*/ 	.byte	0x04, 0x17
        /*000a*/ 	.short	(.L_2159 - .L_2158)
.L_2158:
        /*000c*/ 	.word	0x00000000
        /*0010*/ 	.short	0x0013
        /*0012*/ 	.short	0x0070
        /*0014*/ 	.byte	0x00, 0xf0, 0x11, 0x00


	//----- nvinfo : EIATTR_KPARAM_INFO
	.align		4
.L_2159:
        /*0018*/ 	.byte	0x04, 0x17
        /*001a*/ 	.short	(.L_2161 - .L_2160)
.L_2160:
        /*001c*/ 	.word	0x00000000
        /*0020*/ 	.short	0x0012
        /*0022*/ 	.short	0x0068
        /*0024*/ 	.byte	0x00, 0xf5, 0x21, 0x00


	//----- nvinfo : EIATTR_KPARAM_INFO
	.align		4
.L_2161:
        /*0028*/ 	.byte	0x04, 0x17
        /*002a*/ 	.short	(.L_2163 - .L_2162)
.L_2162:
        /*002c*/ 	.word	0x00000000
        /*0030*/ 	.short	0x0011
        /*0032*/ 	.short	0x0060
        /*0034*/ 	.byte	0x00, 0xf0, 0x05, 0x00


	//----- nvinfo : EIATTR_KPARAM_INFO
	.align		4
.L_2163:
        /*0038*/ 	.byte	0x04, 0x17
        /*003a*/ 	.short	(.L_2165 - .L_2164)
.L_2164:
        /*003c*/ 	.word	0x00000000
        /*0040*/ 	.short	0x0010
        /*0042*/ 	.short	0x005c
        /*0044*/ 	.byte	0x00, 0xf0, 0x11, 0x00


	//----- nvinfo : EIATTR_KPARAM_INFO
	.align		4
.L_2165:
        /*0048*/ 	.byte	0x04, 0x17
        /*004a*/ 	.short	(.L_2167 - .L_2166)
.L_2166:
        /*004c*/ 	.word	0x00000000
        /*0050*/ 	.short	0x000f
        /*0052*/ 	.short	0x0058
        /*0054*/ 	.byte	0x00, 0xf0, 0x11, 0x00


	//----- nvinfo : EIATTR_KPARAM_INFO
	.align		4
.L_2167:
        /*0058*/ 	.byte	0x04, 0x17
        /*005a*/ 	.short	(.L_2169 - .L_2168)
.L_2168:
        /*005c*/ 	.word	0x00000000
        /*0060*/ 	.short	0x000e
        /*0062*/ 	.short	0x0054
        /*0064*/ 	.byte	0x00, 0xf0, 0x11, 0x00


	//----- nvinfo : EIATTR_KPARAM_INFO
	.align		4
.L_2169:
        /*0068*/ 	.byte	0x04, 0x17
        /*006a*/ 	.short	(.L_2171 - .L_2170)
.L_2170:
        /*006c*/ 	.word	0x00000000
        /*0070*/ 	.short	0x000d
        /*0072*/ 	.short	0x0050
        /*0074*/ 	.byte	0x00, 0xf0, 0x11, 0x00


	//----- nvinfo : EIATTR_KPARAM_INFO
	.align		4
.L_2171:
        /*0078*/ 	.byte	0x04, 0x17
        /*007a*/ 	.short	(.L_2173 - .L_2172)
.L_2172:
        /*007c*/ 	.word	0x00000000
        /*0080*/ 	.short	0x000c
        /*0082*/ 	.short	0x004c
        /*0084*/ 	.byte	0x00, 0xf0, 0x11, 0x00


	//----- nvinfo : EIATTR_KPARAM_INFO
	.align		4
.L_2173:
        /*0088*/ 	.byte	0x04, 0x17
        /*008a*/ 	.short	(.L_2175 - .L_2174)
.L_2174:
        /*008c*/ 	.word	0x00000000
        /*0090*/ 	.short	0x000b
        /*0092*/ 	.short	0x0048
        /*0094*/ 	.byte	0x00, 0xf0, 0x11, 0x00


	//----- nvinfo : EIATTR_KPARAM_INFO
	.align		4
.L_2175:
        /*0098*/ 	.byte	0x04, 0x17
        /*009a*/ 	.short	(.L_2177 - .L_2176)
.L_2176:
        /*009c*/ 	.word	0x00000000
        /*00a0*/ 	.short	0x000a
        /*00a2*/ 	.short	0x0040
        /*00a4*/ 	.byte	0x00, 0xf5, 0x21, 0x00


	//----- nvinfo : EIATTR_KPARAM_INFO
	.align		4
.L_2177:
        /*00a8*/ 	.byte	0x04, 0x17
        /*00aa*/ 	.short	(.L_2179 - .L_2178)
.L_2178:
        /*00ac*/ 	.word	0x00000000
        /*00b0*/ 	.short	0x0009
        /*00b2*/ 	.short	0x0038
        /*00b4*/ 	.byte	0x00, 0xf5, 0x21, 0x00


	//----- nvinfo : EIATTR_KPARAM_INFO
	.align		4
.L_2179:
        /*00b8*/ 	.byte	0x04, 0x17
        /*00ba*/ 	.short	(.L_2181 - .L_2180)
.L_2180:
        /*00bc*/ 	.word	0x00000000
        /*00c0*/ 	.short	0x0008
        /*00c2*/ 	.short	0x0034
        /*00c4*/ 	.byte	0x00, 0xf0, 0x11, 0x00


	//----- nvinfo : EIATTR_KPARAM_INFO
	.align		4
.L_2181:
        /*00c8*/ 	.byte	0x04, 0x17
        /*00ca*/ 	.short	(.L_2183 - .L_2182)
.L_2182:
        /*00cc*/ 	.word	0x00000000
        /*00d0*/ 	.short	0x0007
        /*00d2*/ 	.short	0x0030
        /*00d4*/ 	.byte	0x00, 0xf0, 0x11, 0x00


	//----- nvinfo : EIATTR_KPARAM_INFO
	.align		4
.L_2183:
        /*00d8*/ 	.byte	0x04, 0x17
        /*00da*/ 	.short	(.L_2185 - .L_2184)
.L_2184:
        /*00dc*/ 	.word	0x00000000
        /*00e0*/ 	.short	0x0006
        /*00e2*/ 	.short	0x002c
        /*00e4*/ 	.byte	0x00, 0xf0, 0x11, 0x00


	//----- nvinfo : EIATTR_KPARAM_INFO
	.align		4
.L_2185:
        /*00e8*/ 	.byte	0x04, 0x17
        /*00ea*/ 	.short	(.L_2187 - .L_2186)
.L_2186:
        /*00ec*/ 	.word	0x00000000
        /*00f0*/ 	.short	0x0005
        /*00f2*/ 	.short	0x0028
        /*00f4*/ 	.byte	0x00, 0xf0, 0x11, 0x00


	//----- nvinfo : EIATTR_KPARAM_INFO
	.align		4
.L_2187:
        /*00f8*/ 	.byte	0x04, 0x17
        /*00fa*/ 	.short	(.L_2189 - .L_2188)
.L_2188:
        /*00fc*/ 	.word	0x00000000
        /*0100*/ 	.short	0x0004
        /*0102*/ 	.short	0x0020
        /*0104*/ 	.byte	0x00, 0xf5, 0x21, 0x00


	//----- nvinfo : EIATTR_KPARAM_INFO
	.align		4
.L_2189:
        /*0108*/ 	.byte	0x04, 0x17
        /*010a*/ 	.short	(.L_2191 - .L_2190)
.L_2190:
        /*010c*/ 	.word	0x00000000
        /*0110*/ 	.short	0x0003
        /*0112*/ 	.short	0x0018
        /*0114*/ 	.byte	0x00, 0xf5, 0x21, 0x00


	//----- nvinfo : EIATTR_KPARAM_INFO
	.align		4
.L_2191:
        /*0118*/ 	.byte	0x04, 0x17
        /*011a*/ 	.short	(.L_2193 - .L_2192)
.L_2192:
        /*011c*/ 	.word	0x00000000
        /*0120*/ 	.short	0x0002
        /*0122*/ 	.short	0x0010
        /*0124*/ 	.byte	0x00, 0xf5, 0x21, 0x00


	//----- nvinfo : EIATTR_KPARAM_INFO
	.align		4
.L_2193:
        /*0128*/ 	.byte	0x04, 0x17
        /*012a*/ 	.short	(.L_2195 - .L_2194)
.L_2194:
        /*012c*/ 	.word	0x00000000
        /*0130*/ 	.short	0x0001
        /*0132*/ 	.short	0x0008
        /*0134*/ 	.byte	0x00, 0xf5, 0x21, 0x00


	//----- nvinfo : EIATTR_KPARAM_INFO
	.align		4
.L_2195:
        /*0138*/ 	.byte	0x04, 0x17
        /*013a*/ 	.short	(.L_2197 - .L_2196)
.L_2196:
        /*013c*/ 	.word	0x00000000
        /*0140*/ 	.short	0x0000
        /*0142*/ 	.short	0x0000
        /*0144*/ 	.byte	0x00, 0xf5, 0x21, 0x00


	//----- nvinfo : EIATTR_SPARSE_MMA_MASK
	.align		4
.L_2197:
        /*0148*/ 	.byte	0x03, 0x50
        /*014a*/ 	.short	0x0000


	//----- nvinfo : EIATTR_MAXREG_COUNT
	.align		4
        /*014c*/ 	.byte	0x03, 0x1b
        /*014e*/ 	.short	0x00ff


	//----- nvinfo : EIATTR_NUM_BARRIERS
	.align		4
        /*0150*/ 	.byte	0x02, 0x4c
        /*0152*/ 	.byte	0x01
	.zero		1


	//----- nvinfo : EIATTR_MERCURY_ISA_VERSION
	.align		4
        /*0154*/ 	.byte	0x03, 0x5f
        /*0156*/ 	.short	0x0101


	//----- nvinfo : EIATTR_VRC_CTA_INIT_COUNT
	.align		4
        /*0158*/ 	.byte	0x02, 0x4a
	.zero		1
	.zero		1


	//----- nvinfo : EIATTR_EXIT_INSTR_OFFSETS
	.align		4
        /*015c*/ 	.byte	0x04, 0x1c
        /*015e*/ 	.short	(.L_2199 - .L_2198)


	//   ....[0]....
.L_2198:
        /*0160*/ 	.word	0x00000090


	//   ....[1]....
        /*0164*/ 	.word	0x000002a0


	//   ....[2]....
        /*0168*/ 	.word	0x00000e50


	//   ....[3]....
        /*016c*/ 	.word	0x00008100


	//   ....[4]....
        /*0170*/ 	.word	0x00008370


	//   ....[5]....
        /*0174*/ 	.word	0x000084d0


	//   ....[6]....
        /*0178*/ 	.word	0x00008560


	//   ....[7]....
        /*017c*/ 	.word	0x000085a0


	//----- nvinfo : EIATTR_CRS_STACK_SIZE
	.align		4
.L_2199:
        /*0180*/ 	.byte	0x04, 0x1e
        /*0182*/ 	.short	(.L_2201 - .L_2200)
.L_2200:
        /*0184*/ 	.word	0x00000000


	//----- nvinfo : EIATTR_CBANK_PARAM_SIZE
	.align		4
.L_2201:
        /*0188*/ 	.byte	0x03, 0x19
        /*018a*/ 	.short	0x0074


	//----- nvinfo : EIATTR_PARAM_CBANK
	.align		4
        /*018c*/ 	.byte	0x04, 0x0a
        /*018e*/ 	.short	(.L_2203 - .L_2202)
	.align		4
.L_2202:
        /*0190*/ 	.word	index@(.nv.constant0._Z23gemm_half_q_half_kernelILi3ELi128ELb1ELb1ELi64EEvPK6__halfPKjS4_S2_PS0_iiiiPKtS7_iiiiiibS2_i)
        /*0194*/ 	.short	0x0380
        /*0196*/ 	.short	0x0074


	//----- nvinfo : EIATTR_SW_WAR
	.align		4
.L_2203:
        /*0198*/ 	.byte	0x04, 0x36
        /*019a*/ 	.short	(.L_2205 - .L_2204)
.L_2204:
        /*019c*/ 	.word	0x00000008
.L_2205:


//--------------------- .nv.info._Z23gemm_half_q_half_kernelILi3ELi190ELb1ELb1ELi32EEvPK6__halfPKjS4_S2_PS0_iiiiPKtS7_iiiiiibS2_i --------------------------
	.section	.nv.info._Z23gemm_half_q_half_kernelILi3ELi190ELb1ELb1ELi32EEvPK6__halfPKjS4_S2_PS0_iiiiPKtS7_iiiiiibS2_i,"",@"SHT_CUDA_INFO"
	.sectionflags	@""
	.align	4


	//----- nvinfo : EIATTR_CUDA_API_VERSION
	.align		4
        /*0000*/ 	.byte	0x04, 0x37
        /*0002*/ 	.short	(.L_2207 - .L_2206)
.L_2206:
        /*0004*/ 	.word	0x00000082


	//----- nvinfo : EIATTR_KPARAM_INFO
	.align		4
.L_2207:
        /*0008*/ 	.byte	0x04, 0x17
        /*000a*/ 	.short	(.L_2209 - .L_2208)
.L_2208:
        /*000c*/ 	.word	0x00000000
        /*0010*/ 	.short	0x0013
        /*0012*/ 	.short	0x0070
        /*0014*/ 	.byte	0x00, 0xf0, 0x11, 0x00


	//----- nvinfo : EIATTR_KPARAM_INFO
	.align		4
.L_2209:
        /*0018*/ 	.byte	0x04, 0x17
        /*001a*/ 	.short	(.L_2211 - .L_2210)
.L_2210:
        /*001c*/ 	.word	0x00000000
        /*0020*/ 	.short	0x0012
        /*0022*/ 	.short	0x0068
        /*0024*/ 	.byte	0x00, 0xf5, 0x21, 0x00


	//----- nvinfo : EIATTR_KPARAM_INFO
	.align		4
.L_2211:
        /*0028*/ 	.byte	0x04, 0x17
        /*002a*/ 	.short	(.L_2213 - .L_2212)
.L_2212:
        /*002c*/ 	.word	0x00000000
        /*0030*/ 	.short	0x0011
        /*0032*/ 	.short	0x0060
        /*0034*/ 	.byte	0x00, 0xf0, 0x05, 0x00


	//----- nvinfo : EIATTR_KPARAM_INFO
	.align		4
.L_2213:
        /*0038*/ 	.byte	0x04, 0x17
        /*003a*/ 	.short	(.L_2215 - .L_2214)
.L_2214:
        /*003c*/ 	.word	0x00000000
        /*0040*/ 	.short	0x0010
        /*0042*/ 	.short	0x005c
        /*0044*/ 	.byte	0x00, 0xf0, 0x11, 0x00


	//----- nvinfo : EIATTR_KPARAM_INFO
	.align		4
.L_2215:
        /*0048*/ 	.byte	0x04, 0x17
        /*004a*/ 	.short	(.L_2217 - .L_2216)
.L_2216:
        /*004c*/ 	.word	0x00000000
        /*0050*/ 	.short	0x000f
        /*0052*/ 	.short	0x0058
        /*0054*/ 	.byte	0x00, 0xf0, 0x11, 0x00


	//----- nvinfo : EIATTR_KPARAM_INFO
	.align		4
.L_2217:
        /*0058*/ 	.byte	0x04, 0x17
        /*005a*/ 	.short	(.L_2219 - .L_2218)
.L_2218:
        /*005c*/ 	.word	0x00000000
        /*0060*/ 	.short	0x000e
        /*0062*/ 	.short	0x0054
        /*0064*/ 	.byte	0x00, 0xf0, 0x11, 0x00


	//----- nvinfo : EIATTR_KPARAM_INFO
	.align		4
.L_2219:
        /*0068*/ 	.byte	0x04, 0x17
        /*006a*/ 	.short	(.L_2221 - .L_2220)
.L_2220:
        /*006c*/ 	.word	0x00000000
        /*0070*/ 	.short	0x000d
        /*0072*/ 	.short	0x0050
        /*0074*/ 	.byte	0x00, 0xf0, 0x11, 0x00


	//----- nvinfo : EIATTR_KPARAM_INFO
	.align		4
.L_2221:
        /*0078*/ 	.byte	0x04, 0x17
        /*007a*/ 	.short	(.L_2223 - .L_2222)
.L_2222:
        /*007c*/ 	.word	0x00000000
        /*0080*/ 	.short	0x000c
        /*0082*/ 	.short	0x004c
        /*0084*/ 	.byte	0x00, 0xf0, 0x11, 0x00


	//----- nvinfo : EIATTR_KPARAM_INFO
	.align		4
.L_2223:
        /*0088*/ 	.byte	0x04, 0x17
        /*008a*/ 	.short	(.L_2225 - .L_2224)
.L_2224:
        /*008c*/ 	.word	0x00000000
        /*0090*/ 	.short	0x000b
        /*0092*/ 	.short	0x0048
        /*0094*/ 	.byte	0x00, 0xf0, 0x11, 0x00


	//----- nvinfo : EIATTR_KPARAM_INFO
	.align		4
.L_2225:
        /*0098*/ 	.byte	0x04, 0x17
        /*009a*/ 	.short	(.L_2227 - .L_2226)
.L_2226:
        /*009c*/ 	.word	0x00000000
        /*00a0*/ 	.short	0x000a
        /*00a2*/ 	.short	0x0040
        /*00a4*/ 	.byte	0x00, 0xf5, 0x21, 0x00


	//----- nvinfo : EIATTR_KPARAM_INFO
	.align		4
.L_2227:
        /*00a8*/ 	.byte	0x04, 0x17
        /*00aa*/ 	.short	(.L_2229 - .L_2228)
.L_2228:
        /*00ac*/ 	.word	0x00000000
        /*00b0*/ 	.short	0x0009
        /*00b2*/ 	.short	0x0038
        /*00b4*/ 	.byte	0x00, 0xf5, 0x21, 0x00


	//----- nvinfo : EIATTR_KPARAM_INFO
	.align		4
.L_2229:
        /*00b8*/ 	.byte	0x04, 0x17
        /*00ba*/ 	.short	(.L_2231 - .L_2230)
.L_2230:
        /*00bc*/ 	.word	0x00000000
        /*00c0*/ 	.short	0x0008
        /*00c2*/ 	.short	0x0034
        /*00c4*/ 	.byte	0x00, 0xf0, 0x11, 0x00


	//----- nvinfo : EIATTR_KPARAM_INFO
	.align		4
.L_2231:
        /*00c8*/ 	.byte	0x04, 0x17
        /*00ca*/ 	.short	(.L_2233 - .L_2232)
.L_2232:
        /*00cc*/ 	.word	0x00000000
        /*00d0*/ 	.short	0x0007
        /*00d2*/ 	.short	0x0030
        /*00d4*/ 	.byte	0x00, 0xf0, 0x11, 0x00


	//----- nvinfo : EIATTR_KPARAM_INFO
	.align		4
.L_2233:
        /*00d8*/ 	.byte	0x04, 0x17
        /*00da*/ 	.short	(.L_2235 - .L_2234)
.L_2234:
        /*00dc*/ 	.word	0x00000000
        /*00e0*/ 	.short	0x0006
        /*00e2*/ 	.short	0x002c
        /*00e4*/ 	.byte	0x00, 0xf0, 0x11, 0x00


	//----- nvinfo : EIATTR_KPARAM_INFO
	.align		4
.L_2235:
        /*00e8*/ 	.byte	0x04, 0x17
        /*00ea*/ 	.short	(.L_2237 - .L_2236)
.L_2236:
        /*00ec*/ 	.word	0x00000000
        /*00f0*/ 	.short	0x0005
        /*00f2*/ 	.short	0x0028
        /*00f4*/ 	.byte	0x00, 0xf0, 0x11, 0x00


	//----- nvinfo : EIATTR_KPARAM_INFO
	.align		4
.L_2237:
        /*00f8*/ 	.byte	0x04, 0x17
        /*00fa*/ 	.short	(.L_2239 - .L_2238)
.L_2238:
        /*00fc*/ 	.word	0x00000000
        /*0100*/ 	.short	0x0004
        /*0102*/ 	.short	0x0020
        /*0104*/ 	.byte	0x00, 0xf5, 0x21, 0x00


	//----- nvinfo : EIATTR_KPARAM_INFO
	.align		4
.L_2239:
        /*0108*/ 	.byte	0x04, 0x17
        /*010a*/ 	.short	(.L_2241 - .L_2240)
.L_2240:
        /*010c*/ 	.word	0x00000000
        /*0110*/ 	.short	0x0003
        /*0112*/ 	.short	0x0018
        /*0114*/ 	.byte	0x00, 0xf5, 0x21, 0x00


	//----- nvinfo : EIATTR_KPARAM_INFO
	.align		4
.L_2241:
        /*0118*/ 	.byte	0x04, 0x17
        /*011a*/ 	.short	(.L_2243 - .L_2242)
.L_2242:
        /*011c*/ 	.word	0x00000000
        /*0120*/ 	.short	0x0002
        /*0122*/ 	.short	0x0010
        /*0124*/ 	.byte	0x00, 0xf5, 0x21, 0x00


	//----- nvinfo : EIATTR_KPARAM_INFO
	.align		4
.L_2243:
        /*0128*/ 	.byte	0x04, 0x17
        /*012a*/ 	.short	(.L_2245 - .L_2244)
.L_2244:
        /*012c*/ 	.word	0x00000000
        /*0130*/ 	.short	0x0001
        /*0132*/ 	.short	0x0008
        /*0134*/ 	.byte	0x00, 0xf5, 0x21, 0x00


	//----- nvinfo : EIATTR_KPARAM_INFO
	.align		4
.L_2245:
        /*0138*/ 	.byte	0x04, 0x17
        /*013a*/ 	.short	(.L_2247 - .L_2246)
.L_2246:
        /*013c*/ 	.word	0x00000000
        /*0140*/ 	.short	0x0000
        /*0142*/ 	.short	0x0000
        /*0144*/ 	.byte	0x00, 0xf5, 0x21, 0x00


	//----- nvinfo : EIATTR_SPARSE_MMA_MASK
	.align		4
.L_2247:
        /*0148*/ 	.byte	0x03, 0x50
        /*014a*/ 	.short	0x0000


	//----- nvinfo : EIATTR_MAXREG_COUNT
	.align		4
        /*014c*/ 	.byte	0x03, 0x1b
        /*014e*/ 	.short	0x00ff


	//----- nvinfo : EIATTR_NUM_BARRIERS
	.align		4
        /*0150*/ 	.byte	0x02, 0x4c
        /*0152*/ 	.byte	0x01
	.zero		1


	//----- nvinfo : EIATTR_MERCURY_ISA_VERSION
	.align		4
        /*0154*/ 	.byte	0x03, 0x5f
        /*0156*/ 	.short	0x0101


	//----- nvinfo : EIATTR_VRC_CTA_INIT_COUNT
	.align		4
        /*0158*/ 	.byte	0x02, 0x4a
	.zero		1
	.zero		1


	//----- nvinfo : EIATTR_EXIT_INSTR_OFFSETS
	.align		4
        /*015c*/ 	.byte	0x04, 0x1c
        /*015e*/ 	.short	(.L_2249 - .L_2248)


	//   ....[0]....
.L_2248:
        /*0160*/ 	.word	0x00000050


	//   ....[1]....
        /*0164*/ 	.word	0x00000230


	//   ....[2]....
        /*0168*/ 	.word	0x00000df0


	//   ....[3]....
        /*016c*/ 	.word	0x000146e0


	//   ....[4]....
        /*0170*/ 	.word	0x00014930


	//   ....[5]....
        /*0174*/ 	.word	0x00014a80


	//   ....[6]....
        /*0178*/ 	.word	0x00014b10


	//   ....[7]....
        /*017c*/ 	.word	0x00014b50


	//----- nvinfo : EIATTR_CRS_STACK_SIZE
	.align		4
.L_2249:
        /*0180*/ 	.byte	0x04, 0x1e
        /*0182*/ 	.short	(.L_2251 - .L_2250)
.L_2250:
        /*0184*/ 	.word	0x00000000


	//----- nvinfo : EIATTR_CBANK_PARAM_SIZE
	.align		4
.L_2251:
        /*0188*/ 	.byte	0x03, 0x19
        /*018a*/ 	.short	0x0074


	//----- nvinfo : EIATTR_PARAM_CBANK
	.align		4
        /*018c*/ 	.byte	0x04, 0x0a
        /*018e*/ 	.short	(.L_2253 - .L_2252)
	.align		4
.L_2252:
        /*0190*/ 	.word	index@(.nv.constant0._Z23gemm_half_q_half_kernelILi3ELi190ELb1ELb1ELi32EEvPK6__halfPKjS4_S2_PS0_iiiiPKtS7_iiiiiibS2_i)
        /*0194*/ 	.short	0x0380
        /*0196*/ 	.short	0x0074


	//----- nvinfo : EIATTR_SW_WAR
	.align		4
.L_2253:
        /*0198*/ 	.byte	0x04, 0x36
        /*019a*/ 	.short	(.L_2255 - .L_2254)
.L_2254:
        /*019c*/ 	.word	0x00000008
.L_2255:


//--------------------- .nv.info._Z23gemm_half_q_half_kernelILi3ELi160ELb1ELb1ELi32EEvPK6__halfPKjS4_S2_PS0_iiiiPKtS7_iiiiiibS2_i --------------------------
	.section	.nv.info._Z23gemm_half_q_half_kernelILi3ELi160ELb1ELb1ELi32EEvPK6__halfPKjS4_S2_PS0_iiiiPKtS7_iiiiiibS2_i,"",@"SHT_CUDA_INFO"
	.sectionflags	@""
	.align	4


	//----- nvinfo : EIATTR_CUDA_API_VERSION
	.align		4
        /*0000*/ 	.byte	0x04, 0x37
        /*0002*/ 	.short	(.L_2257 - .L_2256)
.L_2256:
        /*0004*/ 	.word	0x00000082


	//----- nvinfo : EIATTR_KPARAM_INFO
	.align		4
.L_2257:
        /*0008*/ 	.byte	0x04, 0x17
        /*000a*/ 	.short	(.L_2259 - .L_2258)
.L_2258:
        /*000c*/ 	.word	0x00000000
        /*0010*/ 	.short	0x0013
        /*0012*/ 	.short	0x0070
        /*0014*/ 	.byte	0x00, 0xf0, 0x11, 0x00


	//----- nvinfo : EIATTR_KPARAM_INFO
	.align		4
.L_2259:
        /*0018*/ 	.byte	0x04, 0x17
        /*001a*/ 	.short	(.L_2261 - .L_2260)
.L_2260:
        /*001c*/ 	.word	0x00000000
        /*0020*/ 	.short	0x0012
        /*0022*/ 	.short	0x0068
        /*0024*/ 	.byte	0x00, 0xf5, 0x21, 0x00


	//----- nvinfo : EIATTR_KPARAM_INFO
	.align		4
.L_2261:
        /*0028*/ 	.byte	0x04, 0x17
        /*002a*/ 	.short	(.L_2263 - .L_2262)
.L_2262:
        /*002c*/ 	.word	0x00000000
        /*0030*/ 	.short	0x0011
        /*0032*/ 	.short	0x0060
        /*0034*/ 	.byte	0x00, 0xf0, 0x05, 0x00


	//----- nvinfo : EIATTR_KPARAM_INFO
	.align		4
.L_2263:
        /*0038*/ 	.byte	0x04, 0x17
        /*003a*/ 	.short	(.L_2265 - .L_2264)
.L_2264:
        /*003c*/ 	.word	0x00000000
        /*0040*/ 	.short	0x0010
        /*0042*/ 	.short	0x005c
        /*0044*/ 	.byte	0x00, 0xf0, 0x11, 0x00


	//----- nvinfo : EIATTR_KPARAM_INFO
	.align		4
.L_2265:
        /*0048*/ 	.byte	0x04, 0x17
        /*004a*/ 	.short	(.L_2267 - .L_2266)
.L_2266:
        /*004c*/ 	.word	0x00000000
        /*0050*/ 	.short	0x000f
        /*0052*/ 	.short	0x0058
        /*0054*/ 	.byte	0x00, 0xf0, 0x11, 0x00


	//----- nvinfo : EIATTR_KPARAM_INFO
	.align		4
.L_2267:
        /*0058*/ 	.byte	0x04, 0x17
        /*005a*/ 	.short	(.L_2269 - .L_2268)
.L_2268:
        /*005c*/ 	.word	0x00000000
        /*0060*/ 	.short	0x000e
        /*0062*/ 	.short	0x0054
        /*0064*/ 	.byte	0x00, 0xf0, 0x11, 0x00


	//----- nvinfo : EIATTR_KPARAM_INFO
	.align		4
.L_2269:
        /*0068*/ 	.byte	0x04, 0x17
        /*006a*/ 	.short	(.L_2271 - .L_2270)
.L_2270:
        /*006c*/ 	.word	0x00000000
        /*0070*/ 	.short	0x000d
        /*0072*/ 	.short	0x0050
        /*0074*/ 	.byte	0x00, 0xf0, 0x11, 0x00


	//----- nvinfo : EIATTR_KPARAM_INFO
	.align		4
.L_2271:
        /*0078*/ 	.byte	0x04, 0x17
        /*007a*/ 	.short	(.L_2273 - .L_2272)
.L_2272:
        /*007c*/ 	.word	0x00000000
        /*0080*/ 	.short	0x000c
        /*0082*/ 	.short	0x004c
        /*0084*/ 	.byte	0x00, 0xf0, 0x11, 0x00


	//----- nvinfo : EIATTR_KPARAM_INFO
	.align		4
.L_2273:
        /*0088*/ 	.byte	0x04, 0x17
        /*008a*/ 	.short	(.L_2275 - .L_2274)
.L_2274:
        /*008c*/ 	.word	0x00000000
        /*0090*/ 	.short	0x000b
        /*0092*/ 	.short	0x0048
        /*0094*/ 	.byte	0x00, 0xf0, 0x11, 0x00


	//----- nvinfo : EIATTR_KPARAM_INFO
	.align		4
.L_2275:
        /*0098*/ 	.byte	0x04, 0x17
        /*009a*/ 	.short	(.L_2277 - .L_2276)
.L_2276:
        /*009c*/ 	.word	0x00000000
        /*00a0*/ 	.short	0x000a
        /*00a2*/ 	.short	0x0040
        /*00a4*/ 	.byte	0x00, 0xf5, 0x21, 0x00


	//----- nvinfo : EIATTR_KPARAM_INFO
	.align		4
.L_2277:
        /*00a8*/ 	.byte	0x04, 0x17
        /*00aa*/ 	.short	(.L_2279 - .L_2278)
.L_2278:
        /*00ac*/ 	.word	0x00000000
        /*00b0*/ 	.short	0x0009
        /*00b2*/ 	.short	0x0038
        /*00b4*/ 	.byte	0x00, 0xf5, 0x21, 0x00


	//----- nvinfo : EIATTR_KPARAM_INFO
	.align		4
.L_2279:
        /*00b8*/ 	.byte	0x04, 0x17
        /*00ba*/ 	.short	(.L_2281 - .L_2280)
.L_2280:
        /*00bc*/ 	.word	0x00000000
        /*00c0*/ 	.short	0x0008
        /*00c2*/ 	.short	0x0034
        /*00c4*/ 	.byte	0x00, 0xf0, 0x11, 0x00


	//----- nvinfo : EIATTR_KPARAM_INFO
	.align		4
.L_2281:
        /*00c8*/ 	.byte	0x04, 0x17
        /*00ca*/ 	.short	(.L_2283 - .L_2282)
.L_2282:
        /*00cc*/ 	.word	0x00000000
        /*00d0*/ 	.short	0x0007
        /*00d2*/ 	.short	0x0030
        /*00d4*/ 	.byte	0x00, 0xf0, 0x11, 0x00


	//----- nvinfo : EIATTR_KPARAM_INFO
	.align		4
.L_2283:
        /*00d8*/ 	.byte	0x04, 0x17
        /*00da*/ 	.short	(.L_2285 - .L_2284)
.L_2284:
        /*00dc*/ 	.word	0x00000000
        /*00e0*/ 	.short	0x0006
        /*00e2*/ 	.short	0x002c
        /*00e4*/ 	.byte	0x00, 0xf0, 0x11, 0x00


	//----- nvinfo : EIATTR_KPARAM_INFO
	.align		4
.L_2285:
        /*00e8*/ 	.byte	0x04, 0x17
        /*00ea*/ 	.short	(.L_2287 - .L_2286)
.L_2286:
        /*00ec*/ 	.word	0x00000000
        /*00f0*/ 	.short	0x0005
        /*00f2*/ 	.short	0x0028
        /*00f4*/ 	.byte	0x00, 0xf0, 0x11, 0x00


	//----- nvinfo : EIATTR_KPARAM_INFO
	.align		4
.L_2287:
        /*00f8*/ 	.byte	0x04, 0x17
        /*00fa*/ 	.short	(.L_2289 - .L_2288)
.L_2288:
        /*00fc*/ 	.word	0x00000000
        /*0100*/ 	.short	0x0004
        /*0102*/ 	.short	0x0020
        /*0104*/ 	.byte	0x00, 0xf5, 0x21, 0x00


	//----- nvinfo : EIATTR_KPARAM_INFO
	.align		4
.L_2289:
        /*0108*/ 	.byte	0x04, 0x17
        /*010a*/ 	.short	(.L_2291 - .L_2290)
.L_2290:
        /*010c*/ 	.word	0x00000000
        /*0110*/ 	.short	0x0003
        /*0112*/ 	.short	0x0018
        /*0114*/ 	.byte	0x00, 0xf5, 0x21, 0x00


	//----- nvinfo : EIATTR_KPARAM_INFO
	.align		4
.L_2291:
        /*0118*/ 	.byte	0x04, 0x17
        /*011a*/ 	.short	(.L_2293 - .L_2292)
.L_2292:
        /*011c*/ 	.word	0x00000000
        /*0120*/ 	.short	0x0002
        /*0122*/ 	.short	0x0010
        /*0124*/ 	.byte	0x00, 0xf5, 0x21, 0x00


	//----- nvinfo : EIATTR_KPARAM_INFO
	.align		4
.L_2293:
        /*0128*/ 	.byte	0x04, 0x17
        /*012a*/ 	.short	(.L_2295 - .L_2294)
.L_2294:
        /*012c*/ 	.word	0x00000000
        /*0130*/ 	.short	0x0001
        /*0132*/ 	.short	0x0008
        /*0134*/ 	.byte	0x00, 0xf5, 0x21, 0x00


	//----- nvinfo : EIATTR_KPARAM_INFO
	.align		4
.L_2295:
        /*0138*/ 	.byte	0x04, 0x17
        /*013a*/ 	.short	(.L_2297 - .L_2296)
.L_2296:
        /*013c*/ 	.word	0x00000000
        /*0140*/ 	.short	0x0000
        /*0142*/ 	.short	0x0000
        /*0144*/ 	.byte	0x00, 0xf5, 0x21, 0x00


	//----- nvinfo : EIATTR_SPARSE_MMA_MASK
	.align		4
.L_2297:
        /*0148*/ 	.byte	0x03, 0x50
        /*014a*/ 	.short	0x0000


	//----- nvinfo : EIATTR_MAXREG_COUNT
	.align		4
        /*014c*/ 	.byte	0x03, 0x1b
        /*014e*/ 	.short	0x00ff


	//----- nvinfo : EIATTR_NUM_BARRIERS
	.align		4
        /*0150*/ 	.byte	0x02, 0x4c
        /*0152*/ 	.byte	0x01
	.zero		1


	//----- nvinfo : EIATTR_MERCURY_ISA_VERSION
	.align		4
        /*0154*/ 	.byte	0x03, 0x5f
        /*0156*/ 	.short	0x0101


	//----- nvinfo : EIATTR_VRC_CTA_INIT_COUNT
	.align		4
        /*0158*/ 	.byte	0x02, 0x4a
	.zero		1
	.zero		1


	//----- nvinfo : EIATTR_EXIT_INSTR_OFFSETS
	.align		4
        /*015c*/ 	.byte	0x04, 0x1c
        /*015e*/ 	.short	(.L_2299 - .L_2298)


	//   ....[0]....
.L_2298:
        /*0160*/ 	.word	0x00000060


	//   ....[1]....
        /*0164*/ 	.word	0x00000220


	//   ....[2]....
        /*0168*/ 	.word	0x00000de0


	//   ....[3]....
        /*016c*/ 	.word	0x0000a1f0


	//   ....[4]....
        /*0170*/ 	.word	0x0000a440


	//   ....[5]....
        /*0174*/ 	.word	0x0000a590


	//   ....[6]....
        /*0178*/ 	.word	0x0000a620


	//   ....[7]....
        /*017c*/ 	.word	0x0000a660


	//----- nvinfo : EIATTR_CRS_STACK_SIZE
	.align		4
.L_2299:
        /*0180*/ 	.byte	0x04, 0x1e
        /*0182*/ 	.short	(.L_2301 - .L_2300)
.L_2300:
        /*0184*/ 	.word	0x00000000


	//----- nvinfo : EIATTR_CBANK_PARAM_SIZE
	.align		4
.L_2301:
        /*0188*/ 	.byte	0x03, 0x19
        /*018a*/ 	.short	0x0074


	//----- nvinfo : EIATTR_PARAM_CBANK
	.align		4
        /*018c*/ 	.byte	0x04, 0x0a
        /*018e*/ 	.short	(.L_2303 - .L_2302)
	.align		4
.L_2302:
        /*0190*/ 	.word	index@(.nv.constant0._Z23gemm_half_q_half_kernelILi3ELi160ELb1ELb1ELi32EEvPK6__halfPKjS4_S2_PS0_iiiiPKtS7_iiiiiibS2_i)
        /*0194*/ 	.short	0x0380
        /*0196*/ 	.short	0x0074


	//----- nvinfo : EIATTR_SW_WAR
	.align		4
.L_2303:
        /*0198*/ 	.byte	0x04, 0x36
        /*019a*/ 	.short	(.L_2305 - .L_2304)
.L_2304:
        /*019c*/ 	.word	0x00000008
.L_2305:


//--------------------- .nv.info._Z23gemm_half_q_half_kernelILi3ELi40ELb1ELb1ELi32EEvPK6__halfPKjS4_S2_PS0_iiiiPKtS7_iiiiiibS2_i --------------------------
	.section	.nv.info._Z23gemm_half_q_half_kernelILi3ELi40ELb1ELb1ELi32EEvPK6__halfPKjS4_S2_PS0_iiiiPKtS7_iiiiiibS2_i,"",@"SHT_CUDA_INFO"
	.sectionflags	@""
	.align	4


	//----- nvinfo : EIATTR_CUDA_API_VERSION
	.align		4
        /*0000*/ 	.byte	0x04, 0x37
        /*0002*/ 	.short	(.L_2307 - .L_2306)
.L_2306:
        /*0004*/ 	.word	0x00000082


	//----- nvinfo : EIATTR_KPARAM_INFO
	.align		4
.L_2307:
        /*0008*/ 	.byte	0x04, 0x17
        /*000a*/ 	.short	(.L_2309 - .L_2308)
.L_2308:
        /*000c*/ 	.word	0x00000000
        /*0010*/ 	.short	0x0013
        /*0012*/ 	.short	0x0070
        /*0014*/ 	.byte	0x00, 0xf0, 0x11, 0x00


	//----- nvinfo : EIATTR_KPARAM_INFO
	.align		4
.L_2309:
        /*0018*/ 	.byte	0x04, 0x17
        /*001a*/ 	.short	(.L_2311 - .L_2310)
.L_2310:
        /*001c*/ 	.word	0x00000000
        /*0020*/ 	.short	0x0012
        /*0022*/ 	.short	0x0068
        /*0024*/ 	.byte	0x00, 0xf5, 0x21, 0x00


	//----- nvinfo : EIATTR_KPARAM_INFO
	.align		4
.L_2311:
        /*0028*/ 	.byte	0x04, 0x17
        /*002a*/ 	.short	(.L_2313 - .L_2312)
.L_2312:
        /*002c*/ 	.word	0x00000000
        /*0030*/ 	.short	0x0011
        /*0032*/ 	.short	0x0060
        /*0034*/ 	.byte	0x00, 0xf0, 0x05, 0x00


	//----- nvinfo : EIATTR_KPARAM_INFO
	.align		4
.L_2313:
        /*0038*/ 	.byte	0x04, 0x17
        /*003a*/ 	.short	(.L_2315 - .L_2314)
.L_2314:
        /*003c*/ 	.word	0x00000000
        /*0040*/ 	.short	0x0010
        /*0042*/ 	.short	0x005c
        /*0044*/ 	.byte	0x00, 0xf0, 0x11, 0x00


	//----- nvinfo : EIATTR_KPARAM_INFO
	.align		4
.L_2315:
        /*0048*/ 	.byte	0x04, 0x17
        /*004a*/ 	.short	(.L_2317 - .L_2316)
.L_2316:
        /*004c*/ 	.word	0x00000000
        /*0050*/ 	.short	0x000f
        /*0052*/ 	.short	0x0058
        /*0054*/ 	.byte	0x00, 0xf0, 0x11, 0x00


	//----- nvinfo : EIATTR_KPARAM_INFO
	.align		4
.L_2317:
        /*0058*/ 	.byte	0x04, 0x17
        /*005a*/ 	.short	(.L_2319 - .L_2318)
.L_2318:
        /*005c*/ 	.word	0x00000000
        /*0060*/ 	.short	0x000e
        /*0062*/ 	.short	0x0054
        /*0064*/ 	.byte	0x00, 0xf0, 0x11, 0x00


	//----- nvinfo : EIATTR_KPARAM_INFO
	.align		4
.L_2319:
        /*0068*/ 	.byte	0x04, 0x17
        /*006a*/ 	.short	(.L_2321 - .L_2320)
.L_2320:
        /*006c*/ 	.word	0x00000000
        /*0070*/ 	.short	0x000d
        /*0072*/ 	.short	0x0050
        /*0074*/ 	.byte	0x00, 0xf0, 0x11, 0x00


	//----- nvinfo : EIATTR_KPARAM_INFO
	.align		4
.L_2321:
        /*0078*/ 	.byte	0x04, 0x17
        /*007a*/ 	.short	(.L_2323 - .L_2322)
.L_2322:
        /*007c*/ 	.word	0x00000000
        /*0080*/ 	.short	0x000c
        /*0082*/ 	.short	0x004c
        /*0084*/ 	.byte	0x00, 0xf0, 0x11, 0x00


	//----- nvinfo : EIATTR_KPARAM_INFO
	.align		4
.L_2323:
        /*0088*/ 	.byte	0x04, 0x17
        /*008a*/ 	.short	(.L_2325 - .L_2324)
.L_2324:
        /*008c*/ 	.word	0x00000000
        /*0090*/ 	.short	0x000b
        /*0092*/ 	.short	0x0048
        /*0094*/ 	.byte	0x00, 0xf0, 0x11, 0x00


	//----- nvinfo : EIATTR_KPARAM_INFO
	.align		4
.L_2325:
        /*0098*/ 	.byte	0x04, 0x17
        /*009a*/ 	.short	(.L_2327 - .L_2326)
.L_2326:
        /*009c*/ 	.word	0x00000000
        /*00a0*/ 	.short	0x000a
        /*00a2*/ 	.short	0x0040
        /*00a4*/ 	.byte	0x00, 0xf5, 0x21, 0x00


	//----- nvinfo : EIATTR_KPARAM_INFO
	.align		4
.L_2327:
        /*00a8*/ 	.byte	0x04, 0x17
        /*00aa*/ 	.short	(.L_2329 - .L_2328)
.L_2328:
        /*00ac*/ 	.word	0x00000000
        /*00b0*/ 	.short	0x0009
        /*00b2*/ 	.short	0x0038
        /*00b4*/ 	.byte	0x00, 0xf5, 0x21, 0x00


	//----- nvinfo : EIATTR_KPARAM_INFO
	.align		4
.L_2329:
        /*00b8*/ 	.byte	0x04, 0x17
        /*00ba*/ 	.short	(.L_2331 - .L_2330)
.L_2330:
        /*00bc*/ 	.word	0x00000000
        /*00c0*/ 	.short	0x0008
        /*00c2*/ 	.short	0x0034
        /*00c4*/ 	.byte	0x00, 0xf0, 0x11, 0x00


	//----- nvinfo : EIATTR_KPARAM_INFO
	.align		4
.L_2331:
        /*00c8*/ 	.byte	0x04, 0x17
        /*00ca*/ 	.short	(.L_2333 - .L_2332)
.L_2332:
        /*00cc*/ 	.word	0x00000000
        /*00d0*/ 	.short	0x0007
        /*00d2*/ 	.short	0x0030
        /*00d4*/ 	.byte	0x00, 0xf0, 0x11, 0x00


	//----- nvinfo : EIATTR_KPARAM_INFO
	.align		4
.L_2333:
        /*00d8*/ 	.byte	0x04, 0x17
        /*00da*/ 	.short	(.L_2335 - .L_2334)
.L_2334:
        /*00dc*/ 	.word	0x00000000
        /*00e0*/ 	.short	0x0006
        /*00e2*/ 	.short	0x002c
        /*00e4*/ 	.byte	0x00, 0xf0, 0x11, 0x00


	//----- nvinfo : EIATTR_KPARAM_INFO
	.align		4
.L_2335:
        /*00e8*/ 	.byte	0x04, 0x17
        /*00ea*/ 	.short	(.L_2337 - .L_2336)
.L_2336:
        /*00ec*/ 	.word	0x00000000
        /*00f0*/ 	.short	0x0005
        /*00f2*/ 	.short	0x0028
        /*00f4*/ 	.byte	0x00, 0xf0, 0x11, 0x00


	//----- nvinfo : EIATTR_KPARAM_INFO
	.align		4
.L_2337:
        /*00f8*/ 	.byte	0x04, 0x17
        /*00fa*/ 	.short	(.L_2339 - .L_2338)
.L_2338:
        /*00fc*/ 	.word	0x00000000
        /*0100*/ 	.short	0x0004
        /*0102*/ 	.short	0x0020
        /*0104*/ 	.byte	0x00, 0xf5, 0x21, 0x00


	//----- nvinfo : EIATTR_KPARAM_INFO
	.align		4
.L_2339:
        /*0108*/ 	.byte	0x04, 0x17
        /*010a*/ 	.short	(.L_2341 - .L_2340)
.L_2340:
        /*010c*/ 	.word	0x00000000
        /*0110*/ 	.short	0x0003
        /*0112*/ 	.short	0x0018
        /*0114*/ 	.byte	0x00, 0xf5, 0x21, 0x00


	//----- nvinfo : EIATTR_KPARAM_INFO
	.align		4
.L_2341:
        /*0118*/ 	.byte	0x04, 0x17
        /*011a*/ 	.short	(.L_2343 - .L_2342)
.L_2342:
        /*011c*/ 	.word	0x00000000
        /*0120*/ 	.short	0x0002
        /*0122*/ 	.short	0x0010
        /*0124*/ 	.byte	0x00, 0xf5, 0x21, 0x00


	//----- nvinfo : EIATTR_KPARAM_INFO
	.align		4
.L_2343:
        /*0128*/ 	.byte	0x04, 0x17
        /*012a*/ 	.short	(.L_2345 - .L_2344)
.L_2344:
        /*012c*/ 	.word	0x00000000
        /*0130*/ 	.short	0x0001
        /*0132*/ 	.short	0x0008
        /*0134*/ 	.byte	0x00, 0xf5, 0x21, 0x00


	//----- nvinfo : EIATTR_KPARAM_INFO
	.align		4
.L_2345:
        /*0138*/ 	.byte	0x04, 0x17
        /*013a*/ 	.short	(.L_2347 - .L_2346)
.L_2346:
        /*013c*/ 	.word	0x00000000
        /*0140*/ 	.short	0x0000
        /*0142*/ 	.short	0x0000
        /*0144*/ 	.byte	0x00, 0xf5, 0x21, 0x00


	//----- nvinfo : EIATTR_SPARSE_MMA_MASK
	.align		4
.L_2347:
        /*0148*/ 	.byte	0x03, 0x50
        /*014a*/ 	.short	0x0000


	//----- nvinfo : EIATTR_MAXREG_COUNT
	.align		4
        /*014c*/ 	.byte	0x03, 0x1b
        /*014e*/ 	.short	0x00ff


	//----- nvinfo : EIATTR_NUM_BARRIERS
	.align		4
        /*0150*/ 	.byte	0x02, 0x4c
        /*0152*/ 	.byte	0x01
	.zero		1


	//----- nvinfo : EIATTR_MERCURY_ISA_VERSION
	.align		4
        /*0154*/ 	.byte	0x03, 0x5f
        /*0156*/ 	.short	0x0101


	//----- nvinfo : EIATTR_VRC_CTA_INIT_COUNT
	.align		4
        /*0158*/ 	.byte	0x02, 0x4a
	.zero		1
	.zero		1


	//----- nvinfo : EIATTR_EXIT_INSTR_OFFSETS
	.align		4
        /*015c*/ 	.byte	0x04, 0x1c
        /*015e*/ 	.short	(.L_2349 - .L_2348)


	//   ....[0]....
.L_2348:
        /*0160*/ 	.word	0x00000060


	//   ....[1]....
        /*0164*/ 	.word	0x00000260


	//   ....[2]....
        /*0168*/ 	.word	0x00000e10


	//   ....[3]....
        /*016c*/ 	.word	0x000095d0


	//   ....[4]....
        /*0170*/ 	.word	0x00009830


	//   ....[5]....
        /*0174*/ 	.word	0x00009990


	//   ....[6]....
        /*0178*/ 	.word	0x00009a20


	//   ....[7]....
        /*017c*/ 	.word	0x00009a60


	//----- nvinfo : EIATTR_CRS_STACK_SIZE
	.align		4
.L_2349:
        /*0180*/ 	.byte	0x04, 0x1e
        /*0182*/ 	.short	(.L_2351 - .L_2350)
.L_2350:
        /*0184*/ 	.word	0x00000000


	//----- nvinfo : EIATTR_CBANK_PARAM_SIZE
	.align		4
.L_2351:
        /*0188*/ 	.byte	0x03, 0x19
        /*018a*/ 	.short	0x0074


	//----- nvinfo : EIATTR_PARAM_CBANK
	.align		4
        /*018c*/ 	.byte	0x04, 0x0a
        /*018e*/ 	.short	(.L_2353 - .L_2352)
	.align		4
.L_2352:
        /*0190*/ 	.word	index@(.nv.constant0._Z23gemm_half_q_half_kernelILi3ELi40ELb1ELb1ELi32EEvPK6__halfPKjS4_S2_PS0_iiiiPKtS7_iiiiiibS2_i)
        /*0194*/ 	.short	0x0380
        /*0196*/ 	.short	0x0074


	//----- nvinfo : EIATTR_SW_WAR
	.align		4
.L_2353:
        /*0198*/ 	.byte	0x04, 0x36
        /*019a*/ 	.short	(.L_2355 - .L_2354)
.L_2354:
        /*019c*/ 	.word	0x00000008
.L_2355:


//--------------------- .nv.info._Z23gemm_half_q_half_kernelILi3ELi10ELb1ELb1ELi32EEvPK6__halfPKjS4_S2_PS0_iiiiPKtS7_iiiiiibS2_i --------------------------
	.section	.nv.info._Z23gemm_half_q_half_kernelILi3ELi10ELb1ELb1ELi32EEvPK6__halfPKjS4_S2_PS0_iiiiPKtS7_iiiiiibS2_i,"",@"SHT_CUDA_INFO"
	.sectionflags	@""
	.align	4


	//----- nvinfo : EIATTR_CUDA_API_VERSION
	.align		4
        /*0000*/ 	.byte	0x04, 0x37
        /*0002*/ 	.short	(.L_2357 - .L_2356)
.L_2356:
        /*0004*/ 	.word	0x00000082


	//----- nvinfo : EIATTR_KPARAM_INFO
	.align		4
.L_2357:
        /*0008*/ 	.byte	0x04, 0x17
        /*000a*/ 	.short	(.L_2359 - .L_2358)
.L_2358:
        /*000c*/ 	.word	0x00000000
        /*0010*/ 	.short	0x0013
        /*0012*/ 	.short	0x0070
        /*0014*/ 	.byte	0x00, 0xf0, 0x11, 0x00


	//----- nvinfo : EIATTR_KPARAM_INFO
	.align		4
.L_2359:
        /*0018*/ 	.byte	0x04, 0x17
        /*001a*/ 	.short	(.L_2361 - .L_2360)
.L_2360:
        /*001c*/ 	.word	0x00000000
        /*0020*/ 	.short	0x0012
        /*0022*/ 	.short	0x0068
        /*0024*/ 	.byte	0x00, 0xf5, 0x21, 0x00


	//----- nvinfo : EIATTR_KPARAM_INFO
	.align		4
.L_2361:
        /*0028*/ 	.byte	0x04, 0x17
        /*002a*/ 	.short	(.L_2363 - .L_2362)
.L_2362:
        /*002c*/ 	.word	0x00000000
        /*0030*/ 	.short	0x0011
        /*0032*/ 	.short	0x0060
        /*0034*/ 	.byte	0x00, 0xf0, 0x05, 0x00


	//----- nvinfo : EIATTR_KPARAM_INFO
	.align		4
.L_2363:
        /*0038*/ 	.byte	0x04, 0x17
        /*003a*/ 	.short	(.L_2365 - .L_2364)
.L_2364:
        /*003c*/ 	.word	0x00000000
        /*0040*/ 	.short	0x0010
        /*0042*/ 	.short	0x005c
        /*0044*/ 	.byte	0x00, 0xf0, 0x11, 0x00


	//----- nvinfo : EIATTR_KPARAM_INFO
	.align		4
.L_2365:
        /*0048*/ 	.byte	0x04, 0x17
        /*004a*/ 	.short	(.L_2367 - .L_2366)
.L_2366:
        /*004c*/ 	.word	0x00000000
        /*0050*/ 	.short	0x000f
        /*0052*/ 	.short	0x0058
        /*0054*/ 	.byte	0x00, 0xf0, 0x11, 0x00


	//----- nvinfo : EIATTR_KPARAM_INFO
	.align		4
.L_2367:
        /*0058*/ 	.byte	0x04, 0x17
        /*005a*/ 	.short	(.L_2369 - .L_2368)
.L_2368:
        /*005c*/ 	.word	0x00000000
        /*0060*/ 	.short	0x000e
        /*0062*/ 	.short	0x0054
        /*0064*/ 	.byte	0x00, 0xf0, 0x11, 0x00


	//----- nvinfo : EIATTR_KPARAM_INFO
	.align		4
.L_2369:
        /*0068*/ 	.byte	0x04, 0x17
        /*006a*/ 	.short	(.L_2371 - .L_2370)
.L_2370:
        /*006c*/ 	.word	0x00000000
        /*0070*/ 	.short	0x000d
        /*0072*/ 	.short	0x0050
        /*0074*/ 	.byte	0x00, 0xf0, 0x11, 0x00


	//----- nvinfo : EIATTR_KPARAM_INFO
	.align		4
.L_2371:
        /*0078*/ 	.byte	0x04, 0x17
        /*007a*/ 	.short	(.L_2373 - .L_2372)
.L_2372:
        /*007c*/ 	.word	0x00000000
        /*0080*/ 	.short	0x000c
        /*0082*/ 	.short	0x004c
        /*0084*/ 	.byte	0x00, 0xf0, 0x11, 0x00


	//----- nvinfo : EIATTR_KPARAM_INFO
	.align		4
.L_2373:
        /*0088*/ 	.byte	0x04, 0x17
        /*008a*/ 	.short	(.L_2375 - .L_2374)
.L_2374:
        /*008c*/ 	.word	0x00000000
        /*0090*/ 	.short	0x000b
        /*0092*/ 	.short	0x0048
        /*0094*/ 	.byte	0x00, 0xf0, 0x11, 0x00


	//----- nvinfo : EIATTR_KPARAM_INFO
	.align		4
.L_2375:
        /*0098*/ 	.byte	0x04, 0x17
        /*009a*/ 	.short	(.L_2377 - .L_2376)
.L_2376:
        /*009c*/ 	.word	0x00000000
        /*00a0*/ 	.short	0x000a
        /*00a2*/ 	.short	0x0040
        /*00a4*/ 	.byte	0x00, 0xf5, 0x21, 0x00


	//----- nvinfo : EIATTR_KPARAM_INFO
	.align		4
.L_2377:
        /*00a8*/ 	.byte	0x04, 0x17
        /*00aa*/ 	.short	(.L_2379 - .L_2378)
.L_2378:
        /*00ac*/ 	.word	0x00000000
        /*00b0*/ 	.short	0x0009
        /*00b2*/ 	.short	0x0038
        /*00b4*/ 	.byte	0x00, 0xf5, 0x21, 0x00


	//----- nvinfo : EIATTR_KPARAM_INFO
	.align		4
.L_2379:
        /*00b8*/ 	.byte	0x04, 0x17
        /*00ba*/ 	.short	(.L_2381 - .L_2380)
.L_2380:
        /*00bc*/ 	.word	0x00000000
        /*00c0*/ 	.short	0x0008
        /*00c2*/ 	.short	0x0034
        /*00c4*/ 	.byte	0x00, 0xf0, 0x11, 0x00


	//----- nvinfo : EIATTR_KPARAM_INFO
	.align		4
.L_2381:
        /*00c8*/ 	.byte	0x04, 0x17
        /*00ca*/ 	.short	(.L_2383 - .L_2382)
.L_2382:
        /*00cc*/ 	.word	0x00000000
        /*00d0*/ 	.short	0x0007
        /*00d2*/ 	.short	0x0030
        /*00d4*/ 	.byte	0x00, 0xf0, 0x11, 0x00


	//----- nvinfo : EIATTR_KPARAM_INFO
	.align		4
.L_2383:
        /*00d8*/ 	.byte	0x04, 0x17
        /*00da*/ 	.short	(.L_2385 - .L_2384)
.L_2384:
        /*00dc*/ 	.word	0x00000000
        /*00e0*/ 	.short	0x0006
        /*00e2*/ 	.short	0x002c
        /*00e4*/ 	.byte	0x00, 0xf0, 0x11, 0x00


	//----- nvinfo : EIATTR_KPARAM_INFO
	.align		4
.L_2385:
        /*00e8*/ 	.byte	0x04, 0x17
        /*00ea*/ 	.short	(.L_2387 - .L_2386)
.L_2386:
        /*00ec*/ 	.word	0x00000000
        /*00f0*/ 	.short	0x0005
        /*00f2*/ 	.short	0x0028
        /*00f4*/ 	.byte	0x00, 0xf0, 0x11, 0x00


	//----- nvinfo : EIATTR_KPARAM_INFO
	.align		4
.L_2387:
        /*00f8*/ 	.byte	0x04, 0x17
        /*00fa*/ 	.short	(.L_2389 - .L_2388)
.L_2388:
        /*00fc*/ 	.word	0x00000000
        /*0100*/ 	.short	0x0004
        /*0102*/ 	.short	0x0020
        /*0104*/ 	.byte	0x00, 0xf5, 0x21, 0x00


	//----- nvinfo : EIATTR_KPARAM_INFO
	.align		4
.L_2389:
        /*0108*/ 	.byte	0x04, 0x17
        /*010a*/ 	.short	(.L_2391 - .L_2390)
.L_2390:
        /*010c*/ 	.word	0x00000000
        /*0110*/ 	.short	0x0003
        /*0112*/ 	.short	0x0018
        /*0114*/ 	.byte	0x00, 0xf5, 0x21, 0x00


	//----- nvinfo : EIATTR_KPARAM_INFO
	.align		4
.L_2391:
        /*0118*/ 	.byte	0x04, 0x17
        /*011a*/ 	.short	(.L_2393 - .L_2392)
.L_2392:
        /*011c*/ 	.word	0x00000000
        /*0120*/ 	.short	0x0002
        /*0122*/ 	.short	0x0010
        /*0124*/ 	.byte	0x00, 0xf5, 0x21, 0x00


	//----- nvinfo : EIATTR_KPARAM_INFO
	.align		4
.L_2393:
        /*0128*/ 	.byte	0x04, 0x17
        /*012a*/ 	.short	(.L_2395 - .L_2394)
.L_2394:
        /*012c*/ 	.word	0x00000000
        /*0130*/ 	.short	0x0001
        /*0132*/ 	.short	0x0008
        /*0134*/ 	.byte	0x00, 0xf5, 0x21, 0x00


	//----- nvinfo : EIATTR_KPARAM_INFO
	.align		4
.L_2395:
        /*0138*/ 	.byte	0x04, 0x17
        /*013a*/ 	.short	(.L_2397 - .L_2396)
.L_2396:
        /*013c*/ 	.word	0x00000000
        /*0140*/ 	.short	0x0000
        /*0142*/ 	.short	0x0000
        /*0144*/ 	.byte	0x00, 0xf5, 0x21, 0x00


	//----- nvinfo : EIATTR_SPARSE_MMA_MASK
	.align		4
.L_2397:
        /*0148*/ 	.byte	0x03, 0x50
        /*014a*/ 	.short	0x0000


	//----- nvinfo : EIATTR_MAXREG_COUNT
	.align		4
        /*014c*/ 	.byte	0x03, 0x1b
        /*014e*/ 	.short	0x00ff


	//----- nvinfo : EIATTR_NUM_BARRIERS
	.align		4
        /*0150*/ 	.byte	0x02, 0x4c
        /*0152*/ 	.byte	0x01
	.zero		1


	//----- nvinfo : EIATTR_MERCURY_ISA_VERSION
	.align		4
        /*0154*/ 	.byte	0x03, 0x5f
        /*0156*/ 	.short	0x0101


	//----- nvinfo : EIATTR_VRC_CTA_INIT_COUNT
	.align		4
        /*0158*/ 	.byte	0x02, 0x4a
	.zero		1
	.zero		1


	//----- nvinfo : EIATTR_EXIT_INSTR_OFFSETS
	.align		4
        /*015c*/ 	.byte	0x04, 0x1c
        /*015e*/ 	.short	(.L_2399 - .L_2398)


	//   ....[0]....
.L_2398:
        /*0160*/ 	.word	0x00000060


	//   ....[1]....
        /*0164*/ 	.word	0x00000220


	//   ....[2]....
        /*0168*/ 	.word	0x00000de0


	//   ....[3]....
        /*016c*/ 	.word	0x00008080


	//   ....[4]....
        /*0170*/ 	.word	0x000082d0


	//   ....[5]....
        /*0174*/ 	.word	0x00008420


	//   ....[6]....
        /*0178*/ 	.word	0x000084b0


	//   ....[7]....
        /*017c*/ 	.word	0x000084f0


	//----- nvinfo : EIATTR_CRS_STACK_SIZE
	.align		4
.L_2399:
        /*0180*/ 	.byte	0x04, 0x1e
        /*0182*/ 	.short	(.L_2401 - .L_2400)
.L_2400:
        /*0184*/ 	.word	0x00000000


	//----- nvinfo : EIATTR_CBANK_PARAM_SIZE
	.align		4
.L_2401:
        /*0188*/ 	.byte	0x03, 0x19
        /*018a*/ 	.short	0x0074


	//----- nvinfo : EIATTR_PARAM_CBANK
	.align		4
        /*018c*/ 	.byte	0x04, 0x0a
        /*018e*/ 	.short	(.L_2403 - .L_2402)
	.align		4
.L_2402:
        /*0190*/ 	.word	index@(.nv.constant0._Z23gemm_half_q_half_kernelILi3ELi10ELb1ELb1ELi32EEvPK6__halfPKjS4_S2_PS0_iiiiPKtS7_iiiiiibS2_i)
        /*0194*/ 	.short	0x0380
        /*0196*/ 	.short	0x0074


	//----- nvinfo : EIATTR_SW_WAR
	.align		4
.L_2403:
        /*0198*/ 	.byte	0x04, 0x36
        /*019a*/ 	.short	(.L_2405 - .L_2404)
.L_2404:
        /*019c*/ 	.word	0x00000008
.L_2405:


//--------------------- .nv.info._Z23gemm_half_q_half_kernelILi3ELi172ELb1ELb1ELi32EEvPK6__halfPKjS4_S2_PS0_iiiiPKtS7_iiiiiibS2_i --------------------------
	.section	.nv.info._Z23gemm_half_q_half_kernelILi3ELi172ELb1ELb1ELi32EEvPK6__halfPKjS4_S2_PS0_iiiiPKtS7_iiiiiibS2_i,"",@"SHT_CUDA_INFO"
	.sectionflags	@""
	.align	4


	//----- nvinfo : EIATTR_CUDA_API_VERSION
	.align		4
        /*0000*/ 	.byte	0x04, 0x37
        /*0002*/ 	.short	(.L_2407 - .L_2406)
.L_2406:
        /*0004*/ 	.word	0x00000082


	//----- nvinfo : EIATTR_KPARAM_INFO
	.align		4
.L_2407:
        /*0008*/ 	.byte	0x04, 0x17
        /*000a*/ 	.short	(.L_2409 - .L_2408)
.L_2408:
        /*000c*/ 	.word	0x00000000
        /*0010*/ 	.short	0x0013
        /*0012*/ 	.short	0x0070
        /*0014*/ 	.byte	0x00, 0xf0, 0x11, 0x00


	//----- nvinfo : EIATTR_KPARAM_INFO
	.align		4
.L_2409:
        /*0018*/ 	.byte	0x04, 0x17
        /*001a*/ 	.short	(.L_2411 - .L_2410)
.L_2410:
        /*001c*/ 	.word	0x00000000
        /*0020*/ 	.short	0x0012
        /*0022*/ 	.short	0x0068
        /*0024*/ 	.byte	0x00, 0xf5, 0x21, 0x00


	//----- nvinfo : EIATTR_KPARAM_INFO
	.align		4
.L_2411:
        /*0028*/ 	.byte	0x04, 0x17
        /*002a*/ 	.short	(.L_2413 - .L_2412)
.L_2412:
        /*002c*/ 	.word	0x00000000
        /*0030*/ 	.short	0x0011
        /*0032*/ 	.short	0x0060
        /*0034*/ 	.byte	0x00, 0xf0, 0x05, 0x00


	//----- nvinfo : EIATTR_KPARAM_INFO
	.align		4
.L_2413:
        /*0038*/ 	.byte	0x04, 0x17
        /*003a*/ 	.short	(.L_2415 - .L_2414)
.L_2414:
        /*003c*/ 	.word	0x00000000
        /*0040*/ 	.short	0x0010
        /*0042*/ 	.short	0x005c
        /*0044*/ 	.byte	0x00, 0xf0, 0x11, 0x00


	//----- nvinfo : EIATTR_KPARAM_INFO
	.align		4
.L_2415:
        /*0048*/ 	.byte	0x04, 0x17
        /*004a*/ 	.short	(.L_2417 - .L_2416)
.L_2416:
        /*004c*/ 	.word	0x00000000
        /*0050*/ 	.short	0x000f
        /*0052*/ 	.short	0x0058
        /*0054*/ 	.byte	0x00, 0xf0, 0x11, 0x00


	//----- nvinfo : EIATTR_KPARAM_INFO
	.align		4
.L_2417:
        /*0058*/ 	.byte	0x04, 0x17
        /*005a*/ 	.short	(.L_2419 - .L_2418)
.L_2418:
        /*005c*/ 	.word	0x00000000
        /*0060*/ 	.short	0x000e
        /*0062*/ 	.short	0x0054
        /*0064*/ 	.byte	0x00, 0xf0, 0x11, 0x00


	//----- nvinfo : EIATTR_KPARAM_INFO
	.align		4
.L_2419:
        /*0068*/ 	.byte	0x04, 0x17
        /*006a*/ 	.short	(.L_2421 - .L_2420)
.L_2420:
        /*006c*/ 	.word	0x00000000
        /*0070*/ 	.short	0x000d
        /*0072*/ 	.short	0x0050
        /*0074*/ 	.byte	0x00, 0xf0, 0x11, 0x00


	//----- nvinfo : EIATTR_KPARAM_INFO
	.align		4
.L_2421:
        /*0078*/ 	.byte	0x04, 0x17
        /*007a*/ 	.short	(.L_2423 - .L_2422)
.L_2422:
        /*007c*/ 	.word	0x00000000
        /*0080*/ 	.short	0x000c
        /*0082*/ 	.short	0x004c
        /*0084*/ 	.byte	0x00, 0xf0, 0x11, 0x00


	//----- nvinfo : EIATTR_KPARAM_INFO
	.align		4
.L_2423:
        /*0088*/ 	.byte	0x04, 0x17
        /*008a*/ 	.short	(.L_2425 - .L_2424)
.L_2424:
        /*008c*/ 	.word	0x00000000
        /*0090*/ 	.short	0x000b
        /*0092*/ 	.short	0x0048
        /*0094*/ 	.byte	0x00, 0xf0, 0x11, 0x00


	//----- nvinfo : EIATTR_KPARAM_INFO
	.align		4
.L_2425:
        /*0098*/ 	.byte	0x04, 0x17
        /*009a*/ 	.short	(.L_2427 - .L_2426)
.L_2426:
        /*009c*/ 	.word	0x00000000
        /*00a0*/ 	.short	0x000a
        /*00a2*/ 	.short	0x0040
        /*00a4*/ 	.byte	0x00, 0xf5, 0x21, 0x00


	//----- nvinfo : EIATTR_KPARAM_INFO
	.align		4
.L_2427:
        /*00a8*/ 	.byte	0x04, 0x17
        /*00aa*/ 	.short	(.L_2429 - .L_2428)
.L_2428:
        /*00ac*/ 	.word	0x00000000
        /*00b0*/ 	.short	0x0009
        /*00b2*/ 	.short	0x0038
        /*00b4*/ 	.byte	0x00, 0xf5, 0x21, 0x00


	//----- nvinfo : EIATTR_KPARAM_INFO
	.align		4
.L_2429:
        /*00b8*/ 	.byte	0x04, 0x17
        /*00ba*/ 	.short	(.L_2431 - .L_2430)
.L_2430:
        /*00bc*/ 	.word	0x00000000
        /*00c0*/ 	.short	0x0008
        /*00c2*/ 	.short	0x0034
        /*00c4*/ 	.byte	0x00, 0xf0, 0x11, 0x00


	//----- nvinfo : EIATTR_KPARAM_INFO
	.align		4
.L_2431:
        /*00c8*/ 	.byte	0x04, 0x17
        /*00ca*/ 	.short	(.L_2433 - .L_2432)
.L_2432:
        /*00cc*/ 	.word	0x00000000
        /*00d0*/ 	.short	0x0007
        /*00d2*/ 	.short	0x0030
        /*00d4*/ 	.byte	0x00, 0xf0, 0x11, 0x00


	//----- nvinfo : EIATTR_KPARAM_INFO
	.align		4
.L_2433:
        /*00d8*/ 	.byte	0x04, 0x17
        /*00da*/ 	.short	(.L_2435 - .L_2434)
.L_2434:
        /*00dc*/ 	.word	0x00000000
        /*00e0*/ 	.short	0x0006
        /*00e2*/ 	.short	0x002c
        /*00e4*/ 	.byte	0x00, 0xf0, 0x11, 0x00


	//----- nvinfo : EIATTR_KPARAM_INFO
	.align		4
.L_2435:
        /*00e8*/ 	.byte	0x04, 0x17
        /*00ea*/ 	.short	(.L_2437 - .L_2436)
.L_2436:
        /*00ec*/ 	.word	0x00000000
        /*00f0*/ 	.short	0x0005
        /*00f2*/ 	.short	0x0028
        /*00f4*/ 	.byte	0x00, 0xf0, 0x11, 0x00


	//----- nvinfo : EIATTR_KPARAM_INFO
	.align		4
.L_2437:
        /*00f8*/ 	.byte	0x04, 0x17
        /*00fa*/ 	.short	(.L_2439 - .L_2438)
.L_2438:
        /*00fc*/ 	.word	0x00000000
        /*0100*/ 	.short	0x0004
        /*0102*/ 	.short	0x0020
        /*0104*/ 	.byte	0x00, 0xf5, 0x21, 0x00


	//----- nvinfo : EIATTR_KPARAM_INFO
	.align		4
.L_2439:
        /*0108*/ 	.byte	0x04, 0x17
        /*010a*/ 	.short	(.L_2441 - .L_2440)
.L_2440:
        /*010c*/ 	.word	0x00000000
        /*0110*/ 	.short	0x0003
        /*0112*/ 	.short	0x0018
        /*0114*/ 	.byte	0x00, 0xf5, 0x21, 0x00


	//----- nvinfo : EIATTR_KPARAM_INFO
	.align		4
.L_2441:
        /*0118*/ 	.byte	0x04, 0x17
        /*011a*/ 	.short	(.L_2443 - .L_2442)
.L_2442:
        /*011c*/ 	.word	0x00000000
        /*0120*/ 	.short	0x0002
        /*0122*/ 	.short	0x0010
        /*0124*/ 	.byte	0x00, 0xf5, 0x21, 0x00


	//----- nvinfo : EIATTR_KPARAM_INFO
	.align		4
.L_2443:
        /*0128*/ 	.byte	0x04, 0x17
        /*012a*/ 	.short	(.L_2445 - .L_2444)
.L_2444:
        /*012c*/ 	.word	0x00000000
        /*0130*/ 	.short	0x0001
        /*0132*/ 	.short	0x0008
        /*0134*/ 	.byte	0x00, 0xf5, 0x21, 0x00


	//----- nvinfo : EIATTR_KPARAM_INFO
	.align		4
.L_2445:
        /*0138*/ 	.byte	0x04, 0x17
        /*013a*/ 	.short	(.L_2447 - .L_2446)
.L_2446:
        /*013c*/ 	.word	0x00000000
        /*0140*/ 	.short	0x0000
        /*0142*/ 	.short	0x0000
        /*0144*/ 	.byte	0x00, 0xf5, 0x21, 0x00


	//----- nvinfo : EIATTR_SPARSE_MMA_MASK
	.align		4
.L_2447:
        /*0148*/ 	.byte	0x03, 0x50
        /*014a*/ 	.short	0x0000


	//----- nvinfo : EIATTR_MAXREG_COUNT
	.align		4
        /*014c*/ 	.byte	0x03, 0x1b
        /*014e*/ 	.short	0x00ff


	//----- nvinfo : EIATTR_NUM_BARRIERS
	.align		4
        /*0150*/ 	.byte	0x02, 0x4c
        /*0152*/ 	.byte	0x01
	.zero		1


	//----- nvinfo : EIATTR_MERCURY_ISA_VERSION
	.align		4
        /*0154*/ 	.byte	0x03, 0x5f
        /*0156*/ 	.short	0x0101


	//----- nvinfo : EIATTR_VRC_CTA_INIT_COUNT
	.align		4
        /*0158*/ 	.byte	0x02, 0x4a
	.zero		1
	.zero		1


	//----- nvinfo : EIATTR_EXIT_INSTR_OFFSETS
	.align		4
        /*015c*/ 	.byte	0x04, 0x1c
        /*015e*/ 	.short	(.L_2449 - .L_2448)


	//   ....[0]....
.L_2448:
        /*0160*/ 	.word	0x00000050


	//   ....[1]....
        /*0164*/ 	.word	0x00000210


	//   ....[2]....
        /*0168*/ 	.word	0x00000dd0


	//   ....[3]....
        /*016c*/ 	.word	0x00011460


	//   ....[4]....
        /*0170*/ 	.word	0x000116b0


	//   ....[5]....
        /*0174*/ 	.word	0x00011800


	//   ....[6]....
        /*0178*/ 	.word	0x00011890


	//   ....[7]....
        /*017c*/ 	.word	0x000118d0


	//----- nvinfo : EIATTR_CRS_STACK_SIZE
	.align		4
.L_2449:
        /*0180*/ 	.byte	0x04, 0x1e
        /*0182*/ 	.short	(.L_2451 - .L_2450)
.L_2450:
        /*0184*/ 	.word	0x00000000


	//----- nvinfo : EIATTR_CBANK_PARAM_SIZE
	.align		4
.L_2451:
        /*0188*/ 	.byte	0x03, 0x19
        /*018a*/ 	.short	0x0074


	//----- nvinfo : EIATTR_PARAM_CBANK
	.align		4
        /*018c*/ 	.byte	0x04, 0x0a
        /*018e*/ 	.short	(.L_2453 - .L_2452)
	.align		4
.L_2452:
        /*0190*/ 	.word	index@(.nv.constant0._Z23gemm_half_q_half_kernelILi3ELi172ELb1ELb1ELi32EEvPK6__halfPKjS4_S2_PS0_iiiiPKtS7_iiiiiibS2_i)
        /*0194*/ 	.short	0x0380
        /*0196*/ 	.short	0x0074


	//----- nvinfo : EIATTR_SW_WAR
	.align		4
.L_2453:
        /*0198*/ 	.byte	0x04, 0x36
        /*019a*/ 	.short	(.L_2455 - .L_2454)
.L_2454:
        /*019c*/ 	.word	0x00000008
.L_2455:


//--------------------- .nv.info._Z23gemm_half_q_half_kernelILi3ELi176ELb1ELb1ELi32EEvPK6__halfPKjS4_S2_PS0_iiiiPKtS7_iiiiiibS2_i --------------------------
	.section	.nv.info._Z23gemm_half_q_half_kernelILi3ELi176ELb1ELb1ELi32EEvPK6__halfPKjS4_S2_PS0_iiiiPKtS7_iiiiiibS2_i,"",@"SHT_CUDA_INFO"
	.sectionflags	@""
	.align	4


	//----- nvinfo : EIATTR_CUDA_API_VERSION
	.align		4
        /*0000*/ 	.byte	0x04, 0x37
        /*0002*/ 	.short	(.L_2457 - .L_2456)
.L_2456:
        /*0004*/ 	.word	0x00000082


	//----- nvinfo : EIATTR_KPARAM_INFO
	.align		4
.L_2457:
        /*0008*/ 	.byte	0x04, 0x17
        /*000a*/ 	.short	(.L_2459 - .L_2458)
.L_2458:
        /*000c*/ 	.word	0x00000000
        /*0010*/ 	.short	0x0013
        /*0012*/ 	.short	0x0070
        /*0014*/ 	.byte	0x00, 0xf0, 0x11, 0x00


	//----- nvinfo : EIATTR_KPARAM_INFO
	.align		4
.L_2459:
        /*0018*/ 	.byte	0x04, 0x17
        /*001a*/ 	.short	(.L_2461 - .L_2460)
.L_2460:
        /*001c*/ 	.word	0x00000000
        /*0020*/ 	.short	0x0012
        /*0022*/ 	.short	0x0068
        /*0024*/ 	.byte	0x00, 0xf5, 0x21, 0x00


	//----- nvinfo : EIATTR_KPARAM_INFO
	.align		4
.L_2461:
        /*0028*/ 	.byte	0x04, 0x17
        /*002a*/ 	.short	(.L_2463 - .L_2462)
.L_2462:
        /*002c*/ 	.word	0x00000000
        /*0030*/ 	.short	0x0011
        /*0032*/ 	.short	0x0060
        /*0034*/ 	.byte	0x00, 0xf0, 0x05, 0x00


	//----- nvinfo : EIATTR_KPARAM_INFO
	.align		4
.L_2463:
        /*0038*/ 	.byte	0x04, 0x17
        /*003a*/ 	.short	(.L_2465 - .L_2464)
.L_2464:
        /*003c*/ 	.word	0x00000000
        /*0040*/ 	.short	0x0010
        /*0042*/ 	.short	0x005c
        /*0044*/ 	.byte	0x00, 0xf0, 0x11, 0x00


	//----- nvinfo : EIATTR_KPARAM_INFO
	.align		4
.L_2465:
        /*0048*/ 	.byte	0x04, 0x17
        /*004a*/ 	.short	(.L_2467 - .L_2466)
.L_2466:
        /*004c*/ 	.word	0x00000000
        /*0050*/ 	.short	0x000f
        /*0052*/ 	.short	0x0058
        /*0054*/ 	.byte	0x00, 0xf0, 0x11, 0x00


	//----- nvinfo : EIATTR_KPARAM_INFO
	.align		4
.L_2467:
        /*0058*/ 	.byte	0x04, 0x17
        /*005a*/ 	.short	(.L_2469 - .L_2468)
.L_2468:
        /*005c*/ 	.word	0x00000000
        /*0060*/ 	.short	0x000e
        /*0062*/ 	.short	0x0054
        /*0064*/ 	.byte	0x00, 0xf0, 0x11, 0x00


	//----- nvinfo : EIATTR_KPARAM_INFO
	.align		4
.L_2469:
        /*0068*/ 	.byte	0x04, 0x17
        /*006a*/ 	.short	(.L_2471 - .L_2470)
.L_2470:
        /*006c*/ 	.word	0x00000000
        /*0070*/ 	.short	0x000d
        /*0072*/ 	.short	0x0050
        /*0074*/ 	.byte	0x00, 0xf0, 0x11, 0x00


	//----- nvinfo : EIATTR_KPARAM_INFO
	.align		4
.L_2471:
        /*0078*/ 	.byte	0x04, 0x17
        /*007a*/ 	.short	(.L_2473 - .L_2472)
.L_2472:
        /*007c*/ 	.word	0x00000000
        /*0080*/ 	.short	0x000c
        /*0082*/ 	.short	0x004c
        /*0084*/ 	.byte	0x00, 0xf0, 0x11, 0x00


	//----- nvinfo : EIATTR_KPARAM_INFO
	.align		4
.L_2473:
        /*0088*/ 	.byte	0x04, 0x17
        /*008a*/ 	.short	(.L_2475 - .L_2474)
.L_2474:
        /*008c*/ 	.word	0x00000000
        /*0090*/ 	.short	0x000b
        /*0092*/ 	.short	0x0048
        /*0094*/ 	.byte	0x00, 0xf0, 0x11, 0x00


	//----- nvinfo : EIATTR_KPARAM_INFO
	.align		4
.L_2475:
        /*0098*/ 	.byte	0x04, 0x17
        /*009a*/ 	.short	(.L_2477 - .L_2476)
.L_2476:
        /*009c*/ 	.word	0x00000000
        /*00a0*/ 	.short	0x000a
        /*00a2*/ 	.short	0x0040
        /*00a4*/ 	.byte	0x00, 0xf5, 0x21, 0x00


	//----- nvinfo : EIATTR_KPARAM_INFO
	.align		4
.L_2477:
        /*00a8*/ 	.byte	0x04, 0x17
        /*00aa*/ 	.short	(.L_2479 - .L_2478)
.L_2478:
        /*00ac*/ 	.word	0x00000000
        /*00b0*/ 	.short	0x0009
        /*00b2*/ 	.short	0x0038
        /*00b4*/ 	.byte	0x00, 0xf5, 0x21, 0x00


	//----- nvinfo : EIATTR_KPARAM_INFO
	.align		4
.L_2479:
        /*00b8*/ 	.byte	0x04, 0x17
        /*00ba*/ 	.short	(.L_2481 - .L_2480)
.L_2480:
        /*00bc*/ 	.word	0x00000000
        /*00c0*/ 	.short	0x0008
        /*00c2*/ 	.short	0x0034
        /*00c4*/ 	.byte	0x00, 0xf0, 0x11, 0x00


	//----- nvinfo : EIATTR_KPARAM_INFO
	.align		4
.L_2481:
        /*00c8*/ 	.byte	0x04, 0x17
        /*00ca*/ 	.short	(.L_2483 - .L_2482)
.L_2482:
        /*00cc*/ 	.word	0x00000000
        /*00d0*/ 	.short	0x0007
        /*00d2*/ 	.short	0x0030
        /*00d4*/ 	.byte	0x00, 0xf0, 0x11, 0x00


	//----- nvinfo : EIATTR_KPARAM_INFO
	.align		4
.L_2483:
        /*00d8*/ 	.byte	0x04, 0x17
        /*00da*/ 	.short	(.L_2485 - .L_2484)
.L_2484:
        /*00dc*/ 	.word	0x00000000
        /*00e0*/ 	.short	0x0006
        /*00e2*/ 	.short	0x002c
        /*00e4*/ 	.byte	0x00, 0xf0, 0x11, 0x00


	//----- nvinfo : EIATTR_KPARAM_INFO
	.align		4
.L_2485:
        /*00e8*/ 	.byte	0x04, 0x17
        /*00ea*/ 	.short	(.L_2487 - .L_2486)
.L_2486:
        /*00ec*/ 	.word	0x00000000
        /*00f0*/ 	.short	0x0005
        /*00f2*/ 	.short	0x0028
        /*00f4*/ 	.byte	0x00, 0xf0, 0x11, 0x00


	//----- nvinfo : EIATTR_KPARAM_INFO
	.align		4
.L_2487:
        /*00f8*/ 	.byte	0x04, 0x17
        /*00fa*/ 	.short	(.L_2489 - .L_2488)
.L_2488:
        /*00fc*/ 	.word	0x00000000
        /*0100*/ 	.short	0x0004
        /*0102*/ 	.short	0x0020
        /*0104*/ 	.byte	0x00, 0xf5, 0x21, 0x00


	//----- nvinfo : EIATTR_KPARAM_INFO
	.align		4
.L_2489:
        /*0108*/ 	.byte	0x04, 0x17
        /*010a*/ 	.short	(.L_2491 - .L_2490)
.L_2490:
        /*010c*/ 	.word	0x00000000
        /*0110*/ 	.short	0x0003
        /*0112*/ 	.short	0x0018
        /*0114*/ 	.byte	0x00, 0xf5, 0x21, 0x00


	//----- nvinfo : EIATTR_KPARAM_INFO
	.align		4
.L_2491:
        /*0118*/ 	.byte	0x04, 0x17
        /*011a*/ 	.short	(.L_2493 - .L_2492)
.L_2492:
        /*011c*/ 	.word	0x00000000
        /*0120*/ 	.short	0x0002
        /*0122*/ 	.short	0x0010
        /*0124*/ 	.byte	0x00, 0xf5, 0x21, 0x00


	//----- nvinfo : EIATTR_KPARAM_INFO
	.align		4
.L_2493:
        /*0128*/ 	.byte	0x04, 0x17
        /*012a*/ 	.short	(.L_2495 - .L_2494)
.L_2494:
        /*012c*/ 	.word	0x00000000
        /*0130*/ 	.short	0x0001
        /*0132*/ 	.short	0x0008
        /*0134*/ 	.byte	0x00, 0xf5, 0x21, 0x00


	//----- nvinfo : EIATTR_KPARAM_INFO
	.align		4
.L_2495:
        /*0138*/ 	.byte	0x04, 0x17
        /*013a*/ 	.short	(.L_2497 - .L_2496)
.L_2496:
        /*013c*/ 	.word	0x00000000
        /*0140*/ 	.short	0x0000
        /*0142*/ 	.short	0x0000
        /*0144*/ 	.byte	0x00, 0xf5, 0x21, 0x00


	//----- nvinfo : EIATTR_SPARSE_MMA_MASK
	.align		4
.L_2497:
        /*0148*/ 	.byte	0x03, 0x50
        /*014a*/ 	.short	0x0000


	//----- nvinfo : EIATTR_MAXREG_COUNT
	.align		4
        /*014c*/ 	.byte	0x03, 0x1b
        /*014e*/ 	.short	0x00ff


	//----- nvinfo : EIATTR_NUM_BARRIERS
	.align		4
        /*0150*/ 	.byte	0x02, 0x4c
        /*0152*/ 	.byte	0x01
	.zero		1


	//----- nvinfo : EIATTR_MERCURY_ISA_VERSION
	.align		4
        /*0154*/ 	.byte	0x03, 0x5f
        /*0156*/ 	.short	0x0101


	//----- nvinfo : EIATTR_VRC_CTA_INIT_COUNT
	.align		4
        /*0158*/ 	.byte	0x02, 0x4a
	.zero		1
	.zero		1


	//----- nvinfo : EIATTR_EXIT_INSTR_OFFSETS
	.align		4
        /*015c*/ 	.byte	0x04, 0x1c
        /*015e*/ 	.short	(.L_2499 - .L_2498)


	//   ....[0]....
.L_2498:
        /*0160*/ 	.word	0x00000050


	//   ....[1]....
        /*0164*/ 	.word	0x00000210


	//   ....[2]....
        /*0168*/ 	.word	0x00000dd0


	//   ....[3]....
        /*016c*/ 	.word	0x0000c250


	//   ....[4]....
        /*0170*/ 	.word	0x0000c4a0


	//   ....[5]....
        /*0174*/ 	.word	0x0000c5f0


	//   ....[6]....
        /*0178*/ 	.word	0x0000c680


	//   ....[7]....
        /*017c*/ 	.word	0x0000c6c0


	//----- nvinfo : EIATTR_CRS_STACK_SIZE
	.align		4
.L_2499:
        /*0180*/ 	.byte	0x04, 0x1e
        /*0182*/ 	.short	(.L_2501 - .L_2500)
.L_2500:
        /*0184*/ 	.word	0x00000000


	//----- nvinfo : EIATTR_CBANK_PARAM_SIZE
	.align		4
.L_2501:
        /*0188*/ 	.byte	0x03, 0x19
        /*018a*/ 	.short	0x0074


	//----- nvinfo : EIATTR_PARAM_CBANK
	.align		4
        /*018c*/ 	.byte	0x04, 0x0a
        /*018e*/ 	.short	(.L_2503 - .L_2502)
	.align		4
.L_2502:
        /*0190*/ 	.word	index@(.nv.constant0._Z23gemm_half_q_half_kernelILi3ELi176ELb1ELb1ELi32EEvPK6__halfPKjS4_S2_PS0_iiiiPKtS7_iiiiiibS2_i)
        /*0194*/ 	.short	0x0380
        /*0196*/ 	.short	0x0074


	//----- nvinfo : EIATTR_SW_WAR
	.align		4
.L_2503:
        /*0198*/ 	.byte	0x04, 0x36
        /*019a*/ 	.short	(.L_2505 - .L_2504)
.L_2504:
        /*019c*/ 	.word	0x00000008
.L_2505:


//--------------------- .nv.info._Z23gemm_half_q_half_kernelILi3ELi152ELb1ELb1ELi32EEvPK6__halfPKjS4_S2_PS0_iiiiPKtS7_iiiiiibS2_i --------------------------
	.section	.nv.info._Z23gemm_half_q_half_kernelILi3ELi152ELb1ELb1ELi32EEvPK6__halfPKjS4_S2_PS0_iiiiPKtS7_iiiiiibS2_i,"",@"SHT_CUDA_INFO"
	.sectionflags	@""
	.align	4


	//----- nvinfo : EIATTR_CUDA_API_VERSION
	.align		4
        /*0000*/ 	.byte	0x04, 0x37
        /*0002*/ 	.short	(.L_2507 - .L_2506)
.L_2506:
        /*0004*/ 	.word	0x00000082


	//----- nvinfo : EIATTR_KPARAM_INFO
	.align		4
.L_2507:
        /*0008*/ 	.byte	0x04, 0x17
        /*000a*/ 	.short	(.L_2509 - .L_2508)
.L_2508:
        /*000c*/ 	.word	0x00000000
        /*0010*/ 	.short	0x0013
        /*0012*/ 	.short	0x0070
        /*0014*/ 	.byte	0x00, 0xf0, 0x11, 0x00


	//----- nvinfo : EIATTR_KPARAM_INFO
	.align		4
.L_2509:
        /*0018*/ 	.byte	0x04, 0x17
        /*001a*/ 	.short	(.L_2511 - .L_2510)
.L_2510:
        /*001c*/ 	.word	0x00000000
        /*0020*/ 	.short	0x0012
        /*0022*/ 	.short	0x0068
        /*0024*/ 	.byte	0x00, 0xf5, 0x21, 0x00


	//----- nvinfo : EIATTR_KPARAM_INFO
	.align		4
.L_2511:
        /*0028*/ 	.byte	0x04, 0x17
        /*002a*/ 	.short	(.L_2513 - .L_2512)
.L_2512:
        /*002c*/ 	.word	0x00000000
        /*0030*/ 	.short	0x0011
        /*0032*/ 	.short	0x0060
        /*0034*/ 	.byte	0x00, 0xf0, 0x05, 0x00


	//----- nvinfo : EIATTR_KPARAM_INFO
	.align		4
.L_2513:
        /*0038*/ 	.byte	0x04, 0x17
        /*003a*/ 	.short	(.L_2515 - .L_2514)
.L_2514:
        /*003c*/ 	.word	0x00000000
        /*0040*/ 	.short	0x0010
        /*0042*/ 	.short	0x005c
        /*0044*/ 	.byte	0x00, 0xf0, 0x11, 0x00


	//----- nvinfo : EIATTR_KPARAM_INFO
	.align		4
.L_2515:
        /*0048*/ 	.byte	0x04, 0x17
        /*004a*/ 	.short	(.L_2517 - .L_2516)
.L_2516:
        /*004c*/ 	.word	0x00000000
        /*0050*/ 	.short	0x000f
        /*0052*/ 	.short	0x0058
        /*0054*/ 	.byte	0x00, 0xf0, 0x11, 0x00


	//----- nvinfo : EIATTR_KPARAM_INFO
	.align		4
.L_2517:
        /*0058*/ 	.byte	0x04, 0x17
        /*005a*/ 	.short	(.L_2519 - .L_2518)
.L_2518:
        /*005c*/ 	.word	0x00000000
        /*0060*/ 	.short	0x000e
        /*0062*/ 	.short	0x0054
        /*0064*/ 	.byte	0x00, 0xf0, 0x11, 0x00


	//----- nvinfo : EIATTR_KPARAM_INFO
	.align		4
.L_2519:
        /*0068*/ 	.byte	0x04, 0x17
        /*006a*/ 	.short	(.L_2521 - .L_2520)
.L_2520:
        /*006c*/ 	.word	0x00000000
        /*0070*/ 	.short	0x000d
        /*0072*/ 	.short	0x0050
        /*0074*/ 	.byte	0x00, 0xf0, 0x11, 0x00


	//----- nvinfo : EIATTR_KPARAM_INFO
	.align		4
.L_2521:
        /*0078*/ 	.byte	0x04, 0x17
        /*007a*/ 	.short	(.L_2523 - .L_2522)
.L_2522:
        /*007c*/ 	.word	0x00000000
        /*0080*/ 	.short	0x000c
        /*0082*/ 	.short	0x004c
        /*0084*/ 	.byte	0x00, 0xf0, 0x11, 0x00


	//----- nvinfo : EIATTR_KPARAM_INFO
	.align		4
.L_2523:
        /*0088*/ 	.byte	0x04, 0x17
        /*008a*/ 	.short	(.L_2525 - .L_2524)
.L_2524:
        /*008c*/ 	.word	0x00000000
        /*0090*/ 	.short	0x000b
        /*0092*/ 	.short	0x0048
        /*0094*/ 	.byte	0x00, 0xf0, 0x11, 0x00


	//----- nvinfo : EIATTR_KPARAM_INFO
	.align		4
.L_2525:
        /*0098*/ 	.byte	0x04, 0x17
        /*009a*/ 	.short	(.L_2527 - .L_2526)
.L_2526:
        /*009c*/ 	.word	0x00000000
        /*00a0*/ 	.short	0x000a
        /*00a2*/ 	.short	0x0040
        /*00a4*/ 	.byte	0x00, 0xf5, 0x21, 0x00


	//----- nvinfo : EIATTR_KPARAM_INFO
	.align		4
.L_2527:
        /*00a8*/ 	.byte	0x04, 0x17
        /*00aa*/ 	.short	(.L_2529 - .L_2528)
.L_2528:
        /*00ac*/ 	.word	0x00000000
        /*00b0*/ 	.short	0x0009
        /*00b2*/ 	.short	0x0038
        /*00b4*/ 	.byte	0x00, 0xf5, 0x21, 0x00


	//----- nvinfo : EIATTR_KPARAM_INFO
	.align		4
.L_2529:
        /*00b8*/ 	.byte	0x04, 0x17
        /*00ba*/ 	.short	(.L_2531 - .L_2530)
.L_2530:
        /*00bc*/ 	.word	0x00000000
        /*00c0*/ 	.short	0x0008
        /*00c2*/ 	.short	0x0034
        /*00c4*/ 	.byte	0x00, 0xf0, 0x11, 0x00


	//----- nvinfo : EIATTR_KPARAM_INFO
	.align		4
.L_2531:
        /*00c8*/ 	.byte	0x04, 0x17
        /*00ca*/ 	.short	(.L_2533 - .L_2532)
.L_2532:
        /*00cc*/ 	.word	0x00000000
        /*00d0*/ 	.short	0x0007
        /*00d2*/ 	.short	0x0030
        /*00d4*/ 	.byte	0x00, 0xf0, 0x11, 0x00


	//----- nvinfo : EIATTR_KPARAM_INFO
	.align		4
.L_2533:
        /*00d8*/ 	.byte	0x04, 0x17
        /*00da*/ 	.short	(.L_2535 - .L_2534)
.L_2534:
        /*00dc*/ 	.word	0x00000000
        /*00e0*/ 	.short	0x0006
        /*00e2*/ 	.short	0x002c
        /*00e4*/ 	.byte	0x00, 0xf0, 0x11, 0x00


	//----- nvinfo : EIATTR_KPARAM_INFO
	.align		4
.L_2535:
        /*00e8*/ 	.byte	0x04, 0x17
        /*00ea*/ 	.short	(.L_2537 - .L_2536)
.L_2536:
        /*00ec*/ 	.word	0x00000000
        /*00f0*/ 	.short	0x0005
        /*00f2*/ 	.short	0x0028
        /*00f4*/ 	.byte	0x00, 0xf0, 0x11, 0x00


	//----- nvinfo : EIATTR_KPARAM_INFO
	.align		4
.L_2537:
        /*00f8*/ 	.byte	0x04, 0x17
        /*00fa*/ 	.short	(.L_2539 - .L_2538)
.L_2538:
        /*00fc*/ 	.word	0x00000000
        /*0100*/ 	.short	0x0004
        /*0102*/ 	.short	0x0020
        /*0104*/ 	.byte	0x00, 0xf5, 0x21, 0x00


	//----- nvinfo : EIATTR_KPARAM_INFO
	.align		4
.L_2539:
        /*0108*/ 	.byte	0x04, 0x17
        /*010a*/ 	.short	(.L_2541 - .L_2540)
.L_2540:
        /*010c*/ 	.word	0x00000000
        /*0110*/ 	.short	0x0003
        /*0112*/ 	.short	0x0018
        /*0114*/ 	.byte	0x00, 0xf5, 0x21, 0x00


	//----- nvinfo : EIATTR_KPARAM_INFO
	.align		4
.L_2541:
        /*0118*/ 	.byte	0x04, 0x17
        /*011a*/ 	.short	(.L_2543 - .L_2542)
.L_2542:
        /*011c*/ 	.word	0x00000000
        /*0120*/ 	.short	0x0002
        /*0122*/ 	.short	0x0010
        /*0124*/ 	.byte	0x00, 0xf5, 0x21, 0x00


	//----- nvinfo : EIATTR_KPARAM_INFO
	.align		4
.L_2543:
        /*0128*/ 	.byte	0x04, 0x17
        /*012a*/ 	.short	(.L_2545 - .L_2544)
.L_2544:
        /*012c*/ 	.word	0x00000000
        /*0130*/ 	.short	0x0001
        /*0132*/ 	.short	0x0008
        /*0134*/ 	.byte	0x00, 0xf5, 0x21, 0x00


	//----- nvinfo : EIATTR_KPARAM_INFO
	.align		4
.L_2545:
        /*0138*/ 	.byte	0x04, 0x17
        /*013a*/ 	.short	(.L_2547 - .L_2546)
.L_2546:
        /*013c*/ 	.word	0x00000000
        /*0140*/ 	.short	0x0000
        /*0142*/ 	.short	0x0000
        /*0144*/ 	.byte	0x00, 0xf5, 0x21, 0x00


	//----- nvinfo : EIATTR_SPARSE_MMA_MASK
	.align		4
.L_2547:
        /*0148*/ 	.byte	0x03, 0x50
        /*014a*/ 	.short	0x0000


	//----- nvinfo : EIATTR_MAXREG_COUNT
	.align		4
        /*014c*/ 	.byte	0x03, 0x1b
        /*014e*/ 	.short	0x00ff


	//----- nvinfo : EIATTR_NUM_BARRIERS
	.align		4
        /*0150*/ 	.byte	0x02, 0x4c
        /*0152*/ 	.byte	0x01
	.zero		1


	//----- nvinfo : EIATTR_MERCURY_ISA_VERSION
	.align		4
        /*0154*/ 	.byte	0x03, 0x5f
        /*0156*/ 	.short	0x0101


	//----- nvinfo : EIATTR_VRC_CTA_INIT_COUNT
	.align		4
        /*0158*/ 	.byte	0x02, 0x4a
	.zero		1
	.zero		1


	//----- nvinfo : EIATTR_EXIT_INSTR_OFFSETS
	.align		4
        /*015c*/ 	.byte	0x04, 0x1c
        /*015e*/ 	.short	(.L_2549 - .L_2548)


	//   ....[0]....
.L_2548:
        /*0160*/ 	.word	0x00000060


	//   ....[1]....
        /*0164*/ 	.word	0x00000220


	//   ....[2]....
        /*0168*/ 	.word	0x00000de0


	//   ....[3]....
        /*016c*/ 	.word	0x0000f210


	//   ....[4]....
        /*0170*/ 	.word	0x0000f460


	//   ....[5]....
        /*0174*/ 	.word	0x0000f5b0


	//   ....[6]....
        /*0178*/ 	.word	0x0000f640


	//   ....[7]....
        /*017c*/ 	.word	0x0000f680


	//----- nvinfo : EIATTR_CRS_STACK_SIZE
	.align		4
.L_2549:
        /*0180*/ 	.byte	0x04, 0x1e
        /*0182*/ 	.short	(.L_2551 - .L_2550)
.L_2550:
        /*0184*/ 	.word	0x00000000


	//----- nvinfo : EIATTR_CBANK_PARAM_SIZE
	.align		4
.L_2551:
        /*0188*/ 	.byte	0x03, 0x19
        /*018a*/ 	.short	0x0074


	//----- nvinfo : EIATTR_PARAM_CBANK
	.align		4
        /*018c*/ 	.byte	0x04, 0x0a
        /*018e*/ 	.short	(.L_2553 - .L_2552)
	.align		4
.L_2552:
        /*0190*/ 	.word	index@(.nv.constant0._Z23gemm_half_q_half_kernelILi3ELi152ELb1ELb1ELi32EEvPK6__halfPKjS4_S2_PS0_iiiiPKtS7_iiiiiibS2_i)
        /*0194*/ 	.short	0x0380
        /*0196*/ 	.short	0x0074


	//----- nvinfo : EIATTR_SW_WAR
	.align		4
.L_2553:
        /*0198*/ 	.byte	0x04, 0x36
        /*019a*/ 	.short	(.L_2555 - .L_2554)
.L_2554:
        /*019c*/ 	.word	0x00000008
.L_2555:


//--------------------- .nv.info._Z23gemm_half_q_half_kernelILi3ELi140ELb1ELb1ELi32EEvPK6__halfPKjS4_S2_PS0_iiiiPKtS7_iiiiiibS2_i --------------------------
	.section	.nv.info._Z23gemm_half_q_half_kernelILi3ELi140ELb1ELb1ELi32EEvPK6__halfPKjS4_S2_PS0_iiiiPKtS7_iiiiiibS2_i,"",@"SHT_CUDA_INFO"
	.sectionflags	@""
	.align	4


	//----- nvinfo : EIATTR_CUDA_API_VERSION
	.align		4
        /*0000*/ 	.byte	0x04, 0x37
        /*0002*/ 	.short	(.L_2557 - .L_2556)
.L_2556:
        /*0004*/ 	.word	0x00000082


	//----- nvinfo : EIATTR_KPARAM_INFO
	.align		4
.L_2557:
        /*0008*/ 	.byte	0x04, 0x17
        /*000a*/ 	.short	(.L_2559 - .L_2558)
.L_2558:
        /*000c*/ 	.word	0x00000000
        /*0010*/ 	.short	0x0013
        /*0012*/ 	.short	0x0070
        /*0014*/ 	.byte	0x00, 0xf0, 0x11, 0x00


	//----- nvinfo : EIATTR_KPARAM_INFO
	.align		4
.L_2559:
        /*0018*/ 	.byte	0x04, 0x17
        /*001a*/ 	.short	(.L_2561 - .L_2560)
.L_2560:
        /*001c*/ 	.word	0x00000000
        /*0020*/ 	.short	0x0012
        /*0022*/ 	.short	0x0068
        /*0024*/ 	.byte	0x00, 0xf5, 0x21, 0x00


	//----- nvinfo : EIATTR_KPARAM_INFO
	.align		4
.L_2561:
        /*0028*/ 	.byte	0x04, 0x17
        /*002a*/ 	.short	(.L_2563 - .L_2562)
.L_2562:
        /*002c*/ 	.word	0x00000000
        /*0030*/ 	.short	0x0011
        /*0032*/ 	.short	0x0060
        /*0034*/ 	.byte	0x00, 0xf0, 0x05, 0x00


	//----- nvinfo : EIATTR_KPARAM_INFO
	.align		4
.L_2563:
        /*0038*/ 	.byte	0x04, 0x17
        /*003a*/ 	.short	(.L_2565 - .L_2564)
.L_2564:
        /*003c*/ 	.word	0x00000000
        /*0040*/ 	.short	0x0010
        /*0042*/ 	.short	0x005c
        /*0044*/ 	.byte	0x00, 0xf0, 0x11, 0x00


	//----- nvinfo : EIATTR_KPARAM_INFO
	.align		4
.L_2565:
        /*0048*/ 	.byte	0x04, 0x17
        /*004a*/ 	.short	(.L_2567 - .L_2566)
.L_2566:
        /*004c*/ 	.word	0x00000000
        /*0050*/ 	.short	0x000f
        /*0052*/ 	.short	0x0058
        /*0054*/ 	.byte	0x00, 0xf0, 0x11, 0x00


	//----- nvinfo : EIATTR_KPARAM_INFO
	.align		4
.L_2567:
        /*0058*/ 	.byte	0x04, 0x17
        /*005a*/ 	.short	(.L_2569 - .L_2568)
.L_2568:
        /*005c*/ 	.word	0x00000000
        /*0060*/ 	.short	0x000e
        /*0062*/ 	.short	0x0054
        /*0064*/ 	.byte	0x00, 0xf0, 0x11, 0x00


	//----- nvinfo : EIATTR_KPARAM_INFO
	.align		4
.L_2569:
        /*0068*/ 	.byte	0x04, 0x17
        /*006a*/ 	.short	(.L_2571 - .L_2570)
.L_2570:
        /*006c*/ 	.word	0x00000000
        /*0070*/ 	.short	0x000d
        /*0072*/ 	.short	0x0050
        /*0074*/ 	.byte	0x00, 0xf0, 0x11, 0x00


	//----- nvinfo : EIATTR_KPARAM_INFO
	.align		4
.L_2571:
        /*0078*/ 	.byte	0x04, 0x17
        /*007a*/ 	.short	(.L_2573 - .L_2572)
.L_2572:
        /*007c*/ 	.word	0x00000000
        /*0080*/ 	.short	0x000c
        /*0082*/ 	.short	0x004c
        /*0084*/ 	.byte	0x00, 0xf0, 0x11, 0x00


	//----- nvinfo : EIATTR_KPARAM_INFO
	.align		4
.L_2573:
        /*0088*/ 	.byte	0x04, 0x17
        /*008a*/ 	.short	(.L_2575 - .L_2574)
.L_2574:
        /*008c*/ 	.word	0x00000000
        /*0090*/ 	.short	0x000b
        /*0092*/ 	.short	0x0048
        /*0094*/ 	.byte	0x00, 0xf0, 0x11, 0x00


	//----- nvinfo : EIATTR_KPARAM_INFO
	.align		4
.L_2575:
        /*0098*/ 	.byte	0x04, 0x17
        /*009a*/ 	.short	(.L_2577 - .L_2576)
.L_2576:
        /*009c*/ 	.word	0x00000000
        /*00a0*/ 	.short	0x000a
        /*00a2*/ 	.short	0x0040
        /*00a4*/ 	.byte	0x00, 0xf5, 0x21, 0x00


	//----- nvinfo : EIATTR_KPARAM_INFO
	.align		4
.L_2577:
        /*00a8*/ 	.byte	0x04, 0x17
        /*00aa*/ 	.short	(.L_2579 - .L_2578)
.L_2578:
        /*00ac*/ 	.word	0x00000000
        /*00b0*/ 	.short	0x0009
        /*00b2*/ 	.short	0x0038
        /*00b4*/ 	.byte	0x00, 0xf5, 0x21, 0x00


	//----- nvinfo : EIATTR_KPARAM_INFO
	.align		4
.L_2579:
        /*00b8*/ 	.byte	0x04, 0x17
        /*00ba*/ 	.short	(.L_2581 - .L_2580)
.L_2580:
        /*00bc*/ 	.word	0x00000000
        /*00c0*/ 	.short	0x0008
        /*00c2*/ 	.short	0x0034
        /*00c4*/ 	.byte	0x00, 0xf0, 0x11, 0x00


	//----- nvinfo : EIATTR_KPARAM_INFO
	.align		4
.L_2581:
        /*00c8*/ 	.byte	0x04, 0x17
        /*00ca*/ 	.short	(.L_2583 - .L_2582)
.L_2582:
        /*00cc*/ 	.word	0x00000000
        /*00d0*/ 	.short	0x0007
        /*00d2*/ 	.short	0x0030
        /*00d4*/ 	.byte	0x00, 0xf0, 0x11, 0x00


	//----- nvinfo : EIATTR_KPARAM_INFO
	.align		4
.L_2583:
        /*00d8*/ 	.byte	0x04, 0x17
        /*00da*/ 	.short	(.L_2585 - .L_2584)
.L_2584:
        /*00dc*/ 	.word	0x00000000
        /*00e0*/ 	.short	0x0006
        /*00e2*/ 	.short	0x002c
        /*00e4*/ 	.byte	0x00, 0xf0, 0x11, 0x00


	//----- nvinfo : EIATTR_KPARAM_INFO
	.align		4
.L_2585:
        /*00e8*/ 	.byte	0x04, 0x17
        /*00ea*/ 	.short	(.L_2587 - .L_2586)
.L_2586:
        /*00ec*/ 	.word	0x00000000
        /*00f0*/ 	.short	0x0005
        /*00f2*/ 	.short	0x0028
        /*00f4*/ 	.byte	0x00, 0xf0, 0x11, 0x00


	//----- nvinfo : EIATTR_KPARAM_INFO
	.align		4
.L_2587:
        /*00f8*/ 	.byte	0x04, 0x17
        /*00fa*/ 	.short	(.L_2589 - .L_2588)
.L_2588:
        /*00fc*/ 	.word	0x00000000
        /*0100*/ 	.short	0x0004
        /*0102*/ 	.short	0x0020
        /*0104*/ 	.byte	0x00, 0xf5, 0x21, 0x00


	//----- nvinfo : EIATTR_KPARAM_INFO
	.align		4
.L_2589:
        /*0108*/ 	.byte	0x04, 0x17
        /*010a*/ 	.short	(.L_2591 - .L_2590)
.L_2590:
        /*010c*/ 	.word	0x00000000
        /*0110*/ 	.short	0x0003
        /*0112*/ 	.short	0x0018
        /*0114*/ 	.byte	0x00, 0xf5, 0x21, 0x00


	//----- nvinfo : EIATTR_KPARAM_INFO
	.align		4
.L_2591:
        /*0118*/ 	.byte	0x04, 0x17
        /*011a*/ 	.short	(.L_2593 - .L_2592)
.L_2592:
        /*011c*/ 	.word	0x00000000
        /*0120*/ 	.short	0x0002
        /*0122*/ 	.short	0x0010
        /*0124*/ 	.byte	0x00, 0xf5, 0x21, 0x00


	//----- nvinfo : EIATTR_KPARAM_INFO
	.align		4
.L_2593:
        /*0128*/ 	.byte	0x04, 0x17
        /*012a*/ 	.short	(.L_2595 - .L_2594)
.L_2594:
        /*012c*/ 	.word	0x00000000
        /*0130*/ 	.short	0x0001
        /*0132*/ 	.short	0x0008
        /*0134*/ 	.byte	0x00, 0xf5, 0x21, 0x00


	//----- nvinfo : EIATTR_KPARAM_INFO
	.align		4
.L_2595:
        /*0138*/ 	.byte	0x04, 0x17
        /*013a*/ 	.short	(.L_2597 - .L_2596)
.L_2596:
        /*013c*/ 	.word	0x00000000
        /*0140*/ 	.short	0x0000
        /*0142*/ 	.short	0x0000
        /*0144*/ 	.byte	0x00, 0xf5, 0x21, 0x00


	//----- nvinfo : EIATTR_SPARSE_MMA_MASK
	.align		4
.L_2597:
        /*0148*/ 	.byte	0x03, 0x50
        /*014a*/ 	.short	0x0000


	//----- nvinfo : EIATTR_MAXREG_COUNT
	.align		4
        /*014c*/ 	.byte	0x03, 0x1b
        /*014e*/ 	.short	0x00ff


	//----- nvinfo : EIATTR_NUM_BARRIERS
	.align		4
        /*0150*/ 	.byte	0x02, 0x4c
        /*0152*/ 	.byte	0x01
	.zero		1


	//----- nvinfo : EIATTR_MERCURY_ISA_VERSION
	.align		4
        /*0154*/ 	.byte	0x03, 0x5f
        /*0156*/ 	.short	0x0101


	//----- nvinfo : EIATTR_VRC_CTA_INIT_COUNT
	.align		4
        /*0158*/ 	.byte	0x02, 0x4a
	.zero		1
	.zero		1


	//----- nvinfo : EIATTR_EXIT_INSTR_OFFSETS
	.align		4
        /*015c*/ 	.byte	0x04, 0x1c
        /*015e*/ 	.short	(.L_2599 - .L_2598)


	//   ....[0]....
.L_2598:
        /*0160*/ 	.word	0x00000050


	//   ....[1]....
        /*0164*/ 	.word	0x00000210


	//   ....[2]....
        /*0168*/ 	.word	0x00000dd0


	//   ....[3]....
        /*016c*/ 	.word	0x0000f0b0


	//   ....[4]....
        /*0170*/ 	.word	0x0000f300


	//   ....[5]....
        /*0174*/ 	.word	0x0000f450


	//   ....[6]....
        /*0178*/ 	.word	0x0000f4e0


	//   ....[7]....
        /*017c*/ 	.word	0x0000f520


	//----- nvinfo : EIATTR_CRS_STACK_SIZE
	.align		4
.L_2599:
        /*0180*/ 	.byte	0x04, 0x1e
        /*0182*/ 	.short	(.L_2601 - .L_2600)
.L_2600:
        /*0184*/ 	.word	0x00000000


	//----- nvinfo : EIATTR_CBANK_PARAM_SIZE
	.align		4
.L_2601:
        /*0188*/ 	.byte	0x03, 0x19
        /*018a*/ 	.short	0x0074


	//----- nvinfo : EIATTR_PARAM_CBANK
	.align		4
        /*018c*/ 	.byte	0x04, 0x0a
        /*018e*/ 	.short	(.L_2603 - .L_2602)
	.align		4
.L_2602:
        /*0190*/ 	.word	index@(.nv.constant0._Z23gemm_half_q_half_kernelILi3ELi140ELb1ELb1ELi32EEvPK6__halfPKjS4_S2_PS0_iiiiPKtS7_iiiiiibS2_i)
        /*0194*/ 	.short	0x0380
        /*0196*/ 	.short	0x0074


	//----- nvinfo : EIATTR_SW_WAR
	.align		4
.L_2603:
        /*0198*/ 	.byte	0x04, 0x36
        /*019a*/ 	.short	(.L_2605 - .L_2604)
.L_2604:
        /*019c*/ 	.word	0x00000008
.L_2605:


//--------------------- .nv.info._Z23gemm_half_q_half_kernelILi3ELi20ELb1ELb1ELi32EEvPK6__halfPKjS4_S2_PS0_iiiiPKtS7_iiiiiibS2_i --------------------------
	.section	.nv.info._Z23gemm_half_q_half_kernelILi3ELi20ELb1ELb1ELi32EEvPK6__halfPKjS4_S2_PS0_iiiiPKtS7_iiiiiibS2_i,"",@"SHT_CUDA_INFO"
	.sectionflags	@""
	.align	4


	//----- nvinfo : EIATTR_CUDA_API_VERSION
	.align		4
        /*0000*/ 	.byte	0x04, 0x37
        /*0002*/ 	.short	(.L_2607 - .L_2606)
.L_2606:
        /*0004*/ 	.word	0x00000082


	//----- nvinfo : EIATTR_KPARAM_INFO
	.align		4
.L_2607:
        /*0008*/ 	.byte	0x04, 0x17
        /*000a*/ 	.short	(.L_2609 - .L_2608)
.L_2608:
        /*000c*/ 	.word	0x00000000
        /*0010*/ 	.short	0x0013
        /*0012*/ 	.short	0x0070
        /*0014*/ 	.byte	0x00, 0xf0, 0x11, 0x00


	//----- nvinfo : EIATTR_KPARAM_INFO
	.align		4
.L_2609:
        /*0018*/ 	.byte	0x04, 0x17
        /*001a*/ 	.short	(.L_2611 - .L_2610)
.L_2610:
        /*001c*/ 	.word	0x00000000
        /*0020*/ 	.short	0x0012
        /*0022*/ 	.short	0x0068
        /*0024*/ 	.byte	0x00, 0xf5, 0x21, 0x00


	//----- nvinfo : EIATTR_KPARAM_INFO
	.align		4
.L_2611:
        /*0028*/ 	.byte	0x04, 0x17
        /*002a*/ 	.short	(.L_2613 - .L_2612)
.L_2612:
        /*002c*/ 	.word	0x00000000
        /*0030*/ 	.short	0x0011
        /*0032*/ 	.short	0x0060
        /*0034*/ 	.byte	0x00, 0xf0, 0x05, 0x00


	//----- nvinfo : EIATTR_KPARAM_INFO
	.align		4
.L_2613:
        /*0038*/ 	.byte	0x04, 0x17
        /*003a*/ 	.short	(.L_2615 - .L_2614)
.L_2614:
        /*003c*/ 	.word	0x00000000
        /*0040*/ 	.short	0x0010
        /*0042*/ 	.short	0x005c
        /*0044*/ 	.byte	0x00, 0xf0, 0x11, 0x00


	//----- nvinfo : EIATTR_KPARAM_INFO
	.align		4
.L_2615:
        /*0048*/ 	.byte	0x04, 0x17
        /*004a*/ 	.short	(.L_2617 - .L_2616)
.L_2616:
        /*004c*/ 	.word	0x00000000
        /*0050*/ 	.short	0x000f
        /*0052*/ 	.short	0x0058
        /*0054*/ 	.byte	0x00, 0xf0, 0x11, 0x00


	//----- nvinfo : EIATTR_KPARAM_INFO
	.align		4
.L_2617:
        /*0058*/ 	.byte	0x04, 0x17
        /*005a*/ 	.short	(.L_2619 - .L_2618)
.L_2618:
        /*005c*/ 	.word	0x00000000
        /*0060*/ 	.short	0x000e
        /*0062*/ 	.short	0x0054
        /*0064*/ 	.byte	0x00, 0xf0, 0x11, 0x00


	//----- nvinfo : EIATTR_KPARAM_INFO
	.align		4
.L_2619:
        /*0068*/ 	.byte	0x04, 0x17
        /*006a*/ 	.short	(.L_2621 - .L_2620)
.L_2620:
        /*006c*/ 	.word	0x00000000
        /*0070*/ 	.short	0x000d
        /*0072*/ 	.short	0x0050
        /*0074*/ 	.byte	0x00, 0xf0, 0x11, 0x00


	//----- nvinfo : EIATTR_KPARAM_INFO
	.align		4
.L_2621:
        /*0078*/ 	.byte	0x04, 0x17
        /*007a*/ 	.short	(.L_2623 - .L_2622)
.L_2622:
        /*007c*/ 	.word	0x00000000
        /*0080*/ 	.short	0x000c
        /*0082*/ 	.short	0x004c
        /*0084*/ 	.byte	0x00, 0xf0, 0x11, 0x00


	//----- nvinfo : EIATTR_KPARAM_INFO
	.align		4
.L_2623:
        /*0088*/ 	.byte	0x04, 0x17
        /*008a*/ 	.short	(.L_2625 - .L_2624)
.L_2624:
        /*008c*/ 	.word	0x00000000
        /*0090*/ 	.short	0x000b
        /*0092*/ 	.short	0x0048
        /*0094*/ 	.byte	0x00, 0xf0, 0x11, 0x00


	//----- nvinfo : EIATTR_KPARAM_INFO
	.align		4
.L_2625:
        /*0098*/ 	.byte	0x04, 0x17
        /*009a*/ 	.short	(.L_2627 - .L_2626)
.L_2626:
        /*009c*/ 	.word	0x00000000
        /*00a0*/ 	.short	0x000a
        /*00a2*/ 	.short	0x0040
        /*00a4*/ 	.byte	0x00, 0xf5, 0x21, 0x00


	//----- nvinfo : EIATTR_KPARAM_INFO
	.align		4
.L_2627:
        /*00a8*/ 	.byte	0x04, 0x17
        /*00aa*/ 	.short	(.L_2629 - .L_2628)
.L_2628:
        /*00ac*/ 	.word	0x00000000
        /*00b0*/ 	.short	0x0009
        /*00b2*/ 	.short	0x0038
        /*00b4*/ 	.byte	0x00, 0xf5, 0x21, 0x00


	//----- nvinfo : EIATTR_KPARAM_INFO
	.align		4
.L_2629:
        /*00b8*/ 	.byte	0x04, 0x17
        /*00ba*/ 	.short	(.L_2631 - .L_2630)
.L_2630:
        /*00bc*/ 	.word	0x00000000
        /*00c0*/ 	.short	0x0008
        /*00c2*/ 	.short	0x0034
        /*00c4*/ 	.byte	0x00, 0xf0, 0x11, 0x00


	//----- nvinfo : EIATTR_KPARAM_INFO
	.align		4
.L_2631:
        /*00c8*/ 	.byte	0x04, 0x17
        /*00ca*/ 	.short	(.L_2633 - .L_2632)
.L_2632:
        /*00cc*/ 	.word	0x00000000
        /*00d0*/ 	.short	0x0007
        /*00d2*/ 	.short	0x0030
        /*00d4*/ 	.byte	0x00, 0xf0, 0x11, 0x00


	//----- nvinfo : EIATTR_KPARAM_INFO
	.align		4
.L_2633:
        /*00d8*/ 	.byte	0x04, 0x17
        /*00da*/ 	.short	(.L_2635 - .L_2634)
.L_2634:
        /*00dc*/ 	.word	0x00000000
        /*00e0*/ 	.short	0x0006
        /*00e2*/ 	.short	0x002c
        /*00e4*/ 	.byte	0x00, 0xf0, 0x11, 0x00


	//----- nvinfo : EIATTR_KPARAM_INFO
	.align		4
.L_2635:
        /*00e8*/ 	.byte	0x04, 0x17
        /*00ea*/ 	.short	(.L_2637 - .L_2636)
.L_2636:
        /*00ec*/ 	.word	0x00000000
        /*00f0*/ 	.short	0x0005
        /*00f2*/ 	.short	0x0028
        /*00f4*/ 	.byte	0x00, 0xf0, 0x11, 0x00


	//----- nvinfo : EIATTR_KPARAM_INFO
	.align		4
.L_2637:
        /*00f8*/ 	.byte	0x04, 0x17
        /*00fa*/ 	.short	(.L_2639 - .L_2638)
.L_2638:
        /*00fc*/ 	.word	0x00000000
        /*0100*/ 	.short	0x0004
        /*0102*/ 	.short	0x0020
        /*0104*/ 	.byte	0x00, 0xf5, 0x21, 0x00


	//----- nvinfo : EIATTR_KPARAM_INFO
	.align		4
.L_2639:
        /*0108*/ 	.byte	0x04, 0x17
        /*010a*/ 	.short	(.L_2641 - .L_2640)
.L_2640:
        /*010c*/ 	.word	0x00000000
        /*0110*/ 	.short	0x0003
        /*0112*/ 	.short	0x0018
        /*0114*/ 	.byte	0x00, 0xf5, 0x21, 0x00


	//----- nvinfo : EIATTR_KPARAM_INFO
	.align		4
.L_2641:
        /*0118*/ 	.byte	0x04, 0x17
        /*011a*/ 	.short	(.L_2643 - .L_2642)
.L_2642:
        /*011c*/ 	.word	0x00000000
        /*0120*/ 	.short	0x0002
        /*0122*/ 	.short	0x0010
        /*0124*/ 	.byte	0x00, 0xf5, 0x21, 0x00


	//----- nvinfo : EIATTR_KPARAM_INFO
	.align		4
.L_2643:
        /*0128*/ 	.byte	0x04, 0x17
        /*012a*/ 	.short	(.L_2645 - .L_2644)
.L_2644:
        /*012c*/ 	.word	0x00000000
        /*0130*/ 	.short	0x0001
        /*0132*/ 	.short	0x0008
        /*0134*/ 	.byte	0x00, 0xf5, 0x21, 0x00


	//----- nvinfo : EIATTR_KPARAM_INFO
	.align		4
.L_2645:
        /*0138*/ 	.byte	0x04, 0x17
        /*013a*/ 	.short	(.L_2647 - .L_2646)
.L_2646:
        /*013c*/ 	.word	0x00000000
        /*0140*/ 	.short	0x0000
        /*0142*/ 	.short	0x0000
        /*0144*/ 	.byte	0x00, 0xf5, 0x21, 0x00


	//----- nvinfo : EIATTR_SPARSE_MMA_MASK
	.align		4
.L_2647:
        /*0148*/ 	.byte	0x03, 0x50
        /*014a*/ 	.short	0x0000


	//----- nvinfo : EIATTR_MAXREG_COUNT
	.align		4
        /*014c*/ 	.byte	0x03, 0x1b
        /*014e*/ 	.short	0x00ff


	//----- nvinfo : EIATTR_NUM_BARRIERS
	.align		4
        /*0150*/ 	.byte	0x02, 0x4c
        /*0152*/ 	.byte	0x01
	.zero		1


	//----- nvinfo : EIATTR_MERCURY_ISA_VERSION
	.align		4
        /*0154*/ 	.byte	0x03, 0x5f
        /*0156*/ 	.short	0x0101


	//----- nvinfo : EIATTR_VRC_CTA_INIT_COUNT
	.align		4
        /*0158*/ 	.byte	0x02, 0x4a
	.zero		1
	.zero		1


	//----- nvinfo : EIATTR_EXIT_INSTR_OFFSETS
	.align		4
        /*015c*/ 	.byte	0x04, 0x1c
        /*015e*/ 	.short	(.L_2649 - .L_2648)


	//   ....[0]....
.L_2648:
        /*0160*/ 	.word	0x00000060


	//   ....[1]....
        /*0164*/ 	.word	0x00000270


	//   ....[2]....
        /*0168*/ 	.word	0x00000e10


	//   ....[3]....
        /*016c*/ 	.word	0x00005cd0


	//   ....[4]....
        /*0170*/ 	.word	0x00005f40


	//   ....[5]....
        /*0174*/ 	.word	0x000060a0


	//   ....[6]....
        /*0178*/ 	.word	0x00006130


	//   ....[7]....
        /*017c*/ 	.word	0x00006170


	//----- nvinfo : EIATTR_CRS_STACK_SIZE
	.align		4
.L_2649:
        /*0180*/ 	.byte	0x04, 0x1e
        /*0182*/ 	.short	(.L_2651 - .L_2650)
.L_2650:
        /*0184*/ 	.word	0x00000000


	//----- nvinfo : EIATTR_CBANK_PARAM_SIZE
	.align		4
.L_2651:
        /*0188*/ 	.byte	0x03, 0x19
        /*018a*/ 	.short	0x0074


	//----- nvinfo : EIATTR_PARAM_CBANK
	.align		4
        /*018c*/ 	.byte	0x04, 0x0a
        /*018e*/ 	.short	(.L_2653 - .L_2652)
	.align		4
.L_2652:
        /*0190*/ 	.word	index@(.nv.constant0._Z23gemm_half_q_half_kernelILi3ELi20ELb1ELb1ELi32EEvPK6__halfPKjS4_S2_PS0_iiiiPKtS7_iiiiiibS2_i)
        /*0194*/ 	.short	0x0380
        /*0196*/ 	.short	0x0074


	//----- nvinfo : EIATTR_SW_WAR
	.align		4
.L_2653:
        /*0198*/ 	.byte	0x04, 0x36
        /*019a*/ 	.short	(.L_2655 - .L_2654)
.L_2654:
        /*019c*/ 	.word	0x00000008
.L_2655:


//--------------------- .nv.info._Z23gemm_half_q_half_kernelILi3ELi38ELb1ELb1ELi32EEvPK6__halfPKjS4_S2_PS0_iiiiPKtS7_iiiiiibS2_i --------------------------
	.section	.nv.info._Z23gemm_half_q_half_kernelILi3ELi38ELb1ELb1ELi32EEvPK6__halfPKjS4_S2_PS0_iiiiPKtS7_iiiiiibS2_i,"",@"SHT_CUDA_INFO"
	.sectionflags	@""
	.align	4


	//----- nvinfo : EIATTR_CUDA_API_VERSION
	.align		4
        /*0000*/ 	.byte	0x04, 0x37
        /*0002*/ 	.short	(.L_2657 - .L_2656)
.L_2656:
        /*0004*/ 	.word	0x00000082


	//----- nvinfo : EIATTR_KPARAM_INFO
	.align		4
.L_2657:
        /*0008*/ 	.byte	0x04, 0x17
        /*000a*/ 	.short	(.L_2659 - .L_2658)
.L_2658:
        /*000c*/ 	.word	0x00000000
        /*0010*/ 	.short	0x0013
        /*0012*/ 	.short	0x0070
        /*0014*/ 	.byte	0x00, 0xf0, 0x11, 0x00


	//----- nvinfo : EIATTR_KPARAM_INFO
	.align		4
.L_2659:
        /*0018*/ 	.byte	0x04, 0x17
        /*001a*/ 	.short	(.L_2661 - .L_2660)
.L_2660:
        /*001c*/ 	.word	0x00000000
        /*0020*/ 	.short	0x0012
        /*0022*/ 	.short	0x0068
        /*0024*/ 	.byte	0x00, 0xf5, 0x21, 0x00


	//----- nvinfo : EIATTR_KPARAM_INFO
	.align		4
.L_2661:
        /*0028*/ 	.byte	0x04, 0x17
        /*002a*/ 	.short	(.L_2663 - .L_2662)
.L_2662:
        /*002c*/ 	.word	0x00000000
        /*0030*/ 	.short	0x0011
        /*0032*/ 	.short	0x0060
        /*0034*/ 	.byte	0x00, 0xf0, 0x05, 0x00


	//----- nvinfo : EIATTR_KPARAM_INFO
	.align		4
.L_2663:
        /*0038*/ 	.byte	0x04, 0x17
        /*003a*/ 	.short	(.L_2665 - .L_2664)
.L_2664:
        /*003c*/ 	.word	0x00000000
        /*0040*/ 	.short	0x0010
        /*0042*/ 	.short	0x005c
        /*0044*/ 	.byte	0x00, 0xf0, 0x11, 0x00


	//----- nvinfo : EIATTR_KPARAM_INFO
	.align		4
.L_2665:
        /*0048*/ 	.byte	0x04, 0x17
        /*004a*/ 	.short	(.L_2667 - .L_2666)
.L_2666:
        /*004c*/ 	.word	0x00000000
        /*0050*/ 	.short	0x000f
        /*0052*/ 	.short	0x0058
        /*0054*/ 	.byte	0x00, 0xf0, 0x11, 0x00


	//----- nvinfo : EIATTR_KPARAM_INFO
	.align		4
.L_2667:
        /*0058*/ 	.byte	0x04, 0x17
        /*005a*/ 	.short	(.L_2669 - .L_2668)
.L_2668:
        /*005c*/ 	.word	0x00000000
        /*0060*/ 	.short	0x000e
        /*0062*/ 	.short	0x0054
        /*0064*/ 	.byte	0x00, 0xf0, 0x11, 0x00


	//----- nvinfo : EIATTR_KPARAM_INFO
	.align		4
.L_2669:
        /*0068*/ 	.byte	0x04, 0x17
        /*006a*/ 	.short	(.L_2671 - .L_2670)
.L_2670:
        /*006c*/ 	.word	0x00000000
        /*0070*/ 	.short	0x000d
        /*0072*/ 	.short	0x0050
        /*0074*/ 	.byte	0x00, 0xf0, 0x11, 0x00


	//----- nvinfo : EIATTR_KPARAM_INFO
	.align		4
.L_2671:
        /*0078*/ 	.byte	0x04, 0x17
        /*007a*/ 	.short	(.L_2673 - .L_2672)
.L_2672:
        /*007c*/ 	.word	0x00000000
        /*0080*/ 	.short	0x000c
        /*0082*/ 	.short	0x004c
        /*0084*/ 	.byte	0x00, 0xf0, 0x11, 0x00


	//----- nvinfo : EIATTR_KPARAM_INFO
	.align		4
.L_2673:
        /*0088*/ 	.byte	0x04, 0x17
        /*008a*/ 	.short	(.L_2675 - .L_2674)
.L_2674:
        /*008c*/ 	.word	0x00000000
        /*0090*/ 	.short	0x000b
        /*0092*/ 	.short	0x0048
        /*0094*/ 	.byte	0x00, 0xf0, 0x11, 0x00


	//----- nvinfo : EIATTR_KPARAM_INFO
	.align		4
.L_2675:
        /*0098*/ 	.byte	0x04, 0x17
        /*009a*/ 	.short	(.L_2677 - .L_2676)
.L_2676:
        /*009c*/ 	.word	0x00000000
        /*00a0*/ 	.short	0x000a
        /*00a2*/ 	.short	0x0040
        /*00a4*/ 	.byte	0x00, 0xf5, 0x21, 0x00


	//----- nvinfo : EIATTR_KPARAM_INFO
	.align		4
.L_2677:
        /*00a8*/ 	.byte	0x04, 0x17
        /*00aa*/ 	.short	(.L_2679 - .L_2678)
.L_2678:
        /*00ac*/ 	.word	0x00000000
        /*00b0*/ 	.short	0x0009
        /*00b2*/ 	.short	0x0038
        /*00b4*/ 	.byte	0x00, 0xf5, 0x21, 0x00


	//----- nvinfo : EIATTR_KPARAM_INFO
	.align		4
.L_2679:
        /*00b8*/ 	.byte	0x04, 0x17
        /*00ba*/ 	.short	(.L_2681 - .L_2680)
.L_2680:
        /*00bc*/ 	.word	0x00000000
        /*00c0*/ 	.short	0x0008
        /*00c2*/ 	.short	0x0034
        /*00c4*/ 	.byte	0x00, 0xf0, 0x11, 0x00


	//----- nvinfo : EIATTR_KPARAM_INFO
	.align		4
.L_2681:
        /*00c8*/ 	.byte	0x04, 0x17
        /*00ca*/ 	.short	(.L_2683 - .L_2682)
.L_2682:
        /*00cc*/ 	.word	0x00000000
        /*00d0*/ 	.short	0x0007
        /*00d2*/ 	.short	0x0030
        /*00d4*/ 	.byte	0x00, 0xf0, 0x11, 0x00


	//----- nvinfo : EIATTR_KPARAM_INFO
	.align		4
.L_2683:
        /*00d8*/ 	.byte	0x04, 0x17
        /*00da*/ 	.short	(.L_2685 - .L_2684)
.L_2684:
        /*00dc*/ 	.word	0x00000000
        /*00e0*/ 	.short	0x0006
        /*00e2*/ 	.short	0x002c
        /*00e4*/ 	.byte	0x00, 0xf0, 0x11, 0x00


	//----- nvinfo : EIATTR_KPARAM_INFO
	.align		4
.L_2685:
        /*00e8*/ 	.byte	0x04, 0x17
        /*00ea*/ 	.short	(.L_2687 - .L_2686)
.L_2686:
        /*00ec*/ 	.word	0x00000000
        /*00f0*/ 	.short	0x0005
        /*00f2*/ 	.short	0x0028
        /*00f4*/ 	.byte	0x00, 0xf0, 0x11, 0x00


	//----- nvinfo : EIATTR_KPARAM_INFO
	.align		4
.L_2687:
        /*00f8*/ 	.byte	0x04, 0x17
        /*00fa*/ 	.short	(.L_2689 - .L_2688)
.L_2688:
        /*00fc*/ 	.word	0x00000000
        /*0100*/ 	.short	0x0004
        /*0102*/ 	.short	0x0020
        /*0104*/ 	.byte	0x00, 0xf5, 0x21, 0x00


	//----- nvinfo : EIATTR_KPARAM_INFO
	.align		4
.L_2689:
        /*0108*/ 	.byte	0x04, 0x17
        /*010a*/ 	.short	(.L_2691 - .L_2690)
.L_2690:
        /*010c*/ 	.word	0x00000000
        /*0110*/ 	.short	0x0003
        /*0112*/ 	.short	0x0018
        /*0114*/ 	.byte	0x00, 0xf5, 0x21, 0x00


	//----- nvinfo : EIATTR_KPARAM_INFO
	.align		4
.L_2691:
        /*0118*/ 	.byte	0x04, 0x17
        /*011a*/ 	.short	(.L_2693 - .L_2692)
.L_2692:
        /*011c*/ 	.word	0x00000000
        /*0120*/ 	.short	0x0002
        /*0122*/ 	.short	0x0010
        /*0124*/ 	.byte	0x00, 0xf5, 0x21, 0x00


	//----- nvinfo : EIATTR_KPARAM_INFO
	.align		4
.L_2693:
        /*0128*/ 	.byte	0x04, 0x17
        /*012a*/ 	.short	(.L_2695 - .L_2694)
.L_2694:
        /*012c*/ 	.word	0x00000000
        /*0130*/ 	.short	0x0001
        /*0132*/ 	.short	0x0008
        /*0134*/ 	.byte	0x00, 0xf5, 0x21, 0x00


	//----- nvinfo : EIATTR_KPARAM_INFO
	.align		4
.L_2695:
        /*0138*/ 	.byte	0x04, 0x17
        /*013a*/ 	.short	(.L_2697 - .L_2696)
.L_2696:
        /*013c*/ 	.word	0x00000000
        /*0140*/ 	.short	0x0000
        /*0142*/ 	.short	0x0000
        /*0144*/ 	.byte	0x00, 0xf5, 0x21, 0x00


	//----- nvinfo : EIATTR_SPARSE_MMA_MASK
	.align		4
.L_2697:
        /*0148*/ 	.byte	0x03, 0x50
        /*014a*/ 	.short	0x0000


	//----- nvinfo : EIATTR_MAXREG_COUNT
	.align		4
        /*014c*/ 	.byte	0x03, 0x1b
        /*014e*/ 	.short	0x00ff


	//----- nvinfo : EIATTR_NUM_BARRIERS
	.align		4
        /*0150*/ 	.byte	0x02, 0x4c
        /*0152*/ 	.byte	0x01
	.zero		1


	//----- nvinfo : EIATTR_MERCURY_ISA_VERSION
	.align		4
        /*0154*/ 	.byte	0x03, 0x5f
        /*0156*/ 	.short	0x0101


	//----- nvinfo : EIATTR_VRC_CTA_INIT_COUNT
	.align		4
        /*0158*/ 	.byte	0x02, 0x4a
	.zero		1
	.zero		1


	//----- nvinfo : EIATTR_EXIT_INSTR_OFFSETS
	.align		4
        /*015c*/ 	.byte	0x04, 0x1c
        /*015e*/ 	.short	(.L_2699 - .L_2698)


	//   ....[0]....
.L_2698:
        /*0160*/ 	.word	0x00000060


	//   ....[1]....
        /*0164*/ 	.word	0x00000280


	//   ....[2]....
        /*0168*/ 	.word	0x00000e50


	//   ....[3]....
        /*016c*/ 	.word	0x000071a0


	//   ....[4]....
        /*0170*/ 	.word	0x00007400


	//   ....[5]....
        /*0174*/ 	.word	0x00007560


	//   ....[6]....
        /*0178*/ 	.word	0x000075f0


	//   ....[7]....
        /*017c*/ 	.word	0x00007630


	//----- nvinfo : EIATTR_CRS_STACK_SIZE
	.align		4
.L_2699:
        /*0180*/ 	.byte	0x04, 0x1e
        /*0182*/ 	.short	(.L_2701 - .L_2700)
.L_2700:
        /*0184*/ 	.word	0x00000000


	//----- nvinfo : EIATTR_CBANK_PARAM_SIZE
	.align		4
.L_2701:
        /*0188*/ 	.byte	0x03, 0x19
        /*018a*/ 	.short	0x0074


	//----- nvinfo : EIATTR_PARAM_CBANK
	.align		4
        /*018c*/ 	.byte	0x04, 0x0a
        /*018e*/ 	.short	(.L_2703 - .L_2702)
	.align		4
.L_2702:
        /*0190*/ 	.word	index@(.nv.constant0._Z23gemm_half_q_half_kernelILi3ELi38ELb1ELb1ELi32EEvPK6__halfPKjS4_S2_PS0_iiiiPKtS7_iiiiiibS2_i)
        /*0194*/ 	.short	0x0380
        /*0196*/ 	.short	0x0074


	//----- nvinfo : EIATTR_SW_WAR
	.align		4
.L_2703:
        /*0198*/ 	.byte	0x04, 0x36
        /*019a*/ 	.short	(.L_2705 - .L_2704)
.L_2704:
        /*019c*/ 	.word	0x00000008
.L_2705:


//--------------------- .nv.info._Z23gemm_half_q_half_kernelILi3ELi128ELb1ELb1ELi32EEvPK6__halfPKjS4_S2_PS0_iiiiPKtS7_iiiiiibS2_i --------------------------
	.section	.nv.info._Z23gemm_half_q_half_kernelILi3ELi128ELb1ELb1ELi32EEvPK6__halfPKjS4_S2_PS0_iiiiPKtS7_iiiiiibS2_i,"",@"SHT_CUDA_INFO"
	.sectionflags	@""
	.align	4


	//----- nvinfo : EIATTR_CUDA_API_VERSION
	.align		4
        /*0000*/ 	.byte	0x04, 0x37
        /*0002*/ 	.short	(.L_2707 - .L_2706)
.L_2706:
        /*0004*/ 	.word	0x00000082


	//----- nvinfo : EIATTR_KPARAM_INFO
	.align		4
.L_2707:
        /*0008*/ 	.byte	0x04, 0x17
        /*000a*/ 	.short	(.L_2709 - .L_2708)
.L_2708:
        /*000c*/ 	.word	0x00000000
        /*0010*/ 	.short	0x0013
        /*0012*/ 	.short	0x0070
        /*0014*/ 	.byte	0x00, 0xf0, 0x11, 0x00


	//----- nvinfo : EIATTR_KPARAM_INFO
	.align		4
.L_2709:
        /*0018*/ 	.byte	0x04, 0x17
        /*001a*/ 	.short	(.L_2711 - .L_2710)
.L_2710:
        /*001c*/ 	.word	0x00000000
        /*0020*/ 	.short	0x0012
        /*0022*/ 	.short	0x0068
        /*0024*/ 	.byte	0x00, 0xf5, 0x21, 0x00


	//----- nvinfo : EIATTR_KPARAM_INFO
	.align		4
.L_2711:
        /*0028*/ 	.byte	0x04, 0x17
        /*002a*/ 	.short	(.L_2713 - .L_2712)
.L_2712:
        /*002c*/ 	.word	0x00000000
        /*0030*/ 	.short	0x0011
        /*0032*/ 	.short	0x0060
        /*0034*/ 	.byte	0x00, 0xf0, 0x05, 0x00


	//----- nvinfo : EIATTR_KPARAM_INFO
	.align		4
.L_2713:
        /*0038*/ 	.byte	0x04, 0x17
        /*003a*/ 	.short	(.L_2715 - .L_2714)
.L_2714:
        /*003c*/ 	.word	0x00000000
        /*0040*/ 	.short	0x0010
        /*0042*/ 	.short	0x005c
        /*0044*/ 	.byte	0x00, 0xf0, 0x11, 0x00


	//----- nvinfo : EIATTR_KPARAM_INFO
	.align		4
.L_2715:
        /*0048*/ 	.byte	0x04, 0x17
        /*004a*/ 	.short	(.L_2717 - .L_2716)
.L_2716:
        /*004c*/ 	.word	0x00000000
        /*0050*/ 	.short	0x000f
        /*0052*/ 	.short	0x0058
        /*0054*/ 	.byte	0x00, 0xf0, 0x11, 0x00


	//----- nvinfo : EIATTR_KPARAM_INFO
	.align		4
.L_2717:
        /*0058*/ 	.byte	0x04, 0x17
        /*005a*/ 	.short	(.L_2719 - .L_2718)
.L_2718:
        /*005c*/ 	.word	0x00000000
        /*0060*/ 	.short	0x000e
        /*0062*/ 	.short	0x0054
        /*0064*/ 	.byte	0x00, 0xf0, 0x11, 0x00


	//----- nvinfo : EIATTR_KPARAM_INFO
	.align		4
.L_2719:
        /*0068*/ 	.byte	0x04, 0x17
        /*006a*/ 	.short	(.L_2721 - .L_2720)
.L_2720:
        /*006c*/ 	.word	0x00000000
        /*0070*/ 	.short	0x000d
        /*0072*/ 	.short	0x0050
        /*0074*/ 	.byte	0x00, 0xf0, 0x11, 0x00


	//----- nvinfo : EIATTR_KPARAM_INFO
	.align		4
.L_2721:
        /*0078*/ 	.byte	0x04, 0x17
        /*007a*/ 	.short	(.L_2723 - .L_2722)
.L_2722:
        /*007c*/ 	.word	0x00000000
        /*0080*/ 	.short	0x000c
        /*0082*/ 	.short	0x004c
        /*0084*/ 	.byte	0x00, 0xf0, 0x11, 0x00


	//----- nvinfo : EIATTR_KPARAM_INFO
	.align		4
.L_2723:
        /*0088*/ 	.byte	0x04, 0x17
        /*008a*/ 	.short	(.L_2725 - .L_2724)
.L_2724:
        /*008c*/ 	.word	0x00000000
        /*0090*/ 	.short	0x000b
        /*0092*/ 	.short	0x0048
        /*0094*/ 	.byte	0x00, 0xf0, 0x11, 0x00


	//----- nvinfo : EIATTR_KPARAM_INFO
	.align		4
.L_2725:
        /*0098*/ 	.byte	0x04, 0x17
        /*009a*/ 	.short	(.L_2727 - .L_2726)
.L_2726:
        /*009c*/ 	.word	0x00000000
        /*00a0*/ 	.short	0x000a
        /*00a2*/ 	.short	0x0040
        /*00a4*/ 	.byte	0x00, 0xf5, 0x21, 0x00


	//----- nvinfo : EIATTR_KPARAM_INFO
	.align		4
.L_2727:
        /*00a8*/ 	.byte	0x04, 0x17
        /*00aa*/ 	.short	(.L_2729 - .L_2728)
.L_2728:
        /*00ac*/ 	.word	0x00000000
        /*00b0*/ 	.short	0x0009
        /*00b2*/ 	.short	0x0038
        /*00b4*/ 	.byte	0x00, 0xf5, 0x21, 0x00


	//----- nvinfo : EIATTR_KPARAM_INFO
	.align		4
.L_2729:
        /*00b8*/ 	.byte	0x04, 0x17
        /*00ba*/ 	.short	(.L_2731 - .L_2730)
.L_2730:
        /*00bc*/ 	.word	0x00000000
        /*00c0*/ 	.short	0x0008
        /*00c2*/ 	.short	0x0034
        /*00c4*/ 	.byte	0x00, 0xf0, 0x11, 0x00


	//----- nvinfo : EIATTR_KPARAM_INFO
	.align		4
.L_2731:
        /*00c8*/ 	.byte	0x04, 0x17
        /*00ca*/ 	.short	(.L_2733 - .L_2732)
.L_2732:
        /*00cc*/ 	.word	0x00000000
        /*00d0*/ 	.short	0x0007
        /*00d2*/ 	.short	0x0030
        /*00d4*/ 	.byte	0x00, 0xf0, 0x11, 0x00


	//----- nvinfo : EIATTR_KPARAM_INFO
	.align		4
.L_2733:
        /*00d8*/ 	.byte	0x04, 0x17
        /*00da*/ 	.short	(.L_2735 - .L_2734)
.L_2734:
        /*00dc*/ 	.word	0x00000000
        /*00e0*/ 	.short	0x0006
        /*00e2*/ 	.short	0x002c
        /*00e4*/ 	.byte	0x00, 0xf0, 0x11, 0x00


	//----- nvinfo : EIATTR_KPARAM_INFO
	.align		4
.L_2735:
        /*00e8*/ 	.byte	0x04, 0x17
        /*00ea*/ 	.short	(.L_2737 - .L_2736)
.L_2736:
        /*00ec*/ 	.word	0x00000000
        /*00f0*/ 	.short	0x0005
        /*00f2*/ 	.short	0x0028
        /*00f4*/ 	.byte	0x00, 0xf0, 0x11, 0x00


	//----- nvinfo : EIATTR_KPARAM_INFO
	.align		4
.L_2737:
        /*00f8*/ 	.byte	0x04, 0x17
        /*00fa*/ 	.short	(.L_2739 - .L_2738)
.L_2738:
        /*00fc*/ 	.word	0x00000000
        /*0100*/ 	.short	0x0004
        /*0102*/ 	.short	0x0020
        /*0104*/ 	.byte	0x00, 0xf5, 0x21, 0x00


	//----- nvinfo : EIATTR_KPARAM_INFO
	.align		4
.L_2739:
        /*0108*/ 	.byte	0x04, 0x17
        /*010a*/ 	.short	(.L_2741 - .L_2740)
.L_2740:
        /*010c*/ 	.word	0x00000000
        /*0110*/ 	.short	0x0003
        /*0112*/ 	.short	0x0018
        /*0114*/ 	.byte	0x00, 0xf5, 0x21, 0x00


	//----- nvinfo : EIATTR_KPARAM_INFO
	.align		4
.L_2741:
        /*0118*/ 	.byte	0x04, 0x17
        /*011a*/ 	.short	(.L_2743 - .L_2742)
.L_2742:
        /*011c*/ 	.word	0x00000000
        /*0120*/ 	.short	0x0002
        /*0122*/ 	.short	0x0010
        /*0124*/ 	.byte	0x00, 0xf5, 0x21, 0x00


	//----- nvinfo : EIATTR_KPARAM_INFO
	.align		4
.L_2743:
        /*0128*/ 	.byte	0x04, 0x17
        /*012a*/ 	.short	(.L_2745 - .L_2744)
.L_2744:
        /*012c*/ 	.word	0x00000000
        /*0130*/ 	.short	0x0001
        /*0132*/ 	.short	0x0008
        /*0134*/ 	.byte	0x00, 0xf5, 0x21, 0x00


	//----- nvinfo : EIATTR_KPARAM_INFO
	.align		4
.L_2745:
        /*0138*/ 	.byte	0x04, 0x17
        /*013a*/ 	.short	(.L_2747 - .L_2746)
.L_2746:
        /*013c*/ 	.word	0x00000000
        /*0140*/ 	.short	0x0000
        /*0142*/ 	.short	0x0000
        /*0144*/ 	.byte	0x00, 0xf5, 0x21, 0x00


	//----- nvinfo : EIATTR_SPARSE_MMA_MASK
	.align		4
.L_2747:
        /*0148*/ 	.byte	0x03, 0x50
        /*014a*/ 	.short	0x0000


	//----- nvinfo : EIATTR_MAXREG_COUNT
	.align		4
        /*014c*/ 	.byte	0x03, 0x1b
        /*014e*/ 	.short	0x00ff


	//----- nvinfo : EIATTR_NUM_BARRIERS
	.align		4
        /*0150*/ 	.byte	0x02, 0x4c
        /*0152*/ 	.byte	0x01
	.zero		1


	//----- nvinfo : EIATTR_MERCURY_ISA_VERSION
	.align		4
        /*0154*/ 	.byte	0x03, 0x5f
        /*0156*/ 	.short	0x0101


	//----- nvinfo : EIATTR_VRC_CTA_INIT_COUNT
	.align		4
        /*0158*/ 	.byte	0x02, 0x4a
	.zero		1
	.zero		1


	//----- nvinfo : EIATTR_EXIT_INSTR_OFFSETS
	.align		4
        /*015c*/ 	.byte	0x04, 0x1c
        /*015e*/ 	.short	(.L_2749 - .L_2748)


	//   ....[0]....
.L_2748:
        /*0160*/ 	.word	0x00000060


	//   ....[1]....
        /*0164*/ 	.word	0x00000240


	//   ....[2]....
        /*0168*/ 	.word	0x00000df0


	//   ....[3]....
        /*016c*/ 	.word	0x00008160


	//   ....[4]....
        /*0170*/ 	.word	0x000083c0


	//   ....[5]....
        /*0174*/ 	.word	0x00008520


	//   ....[6]....
        /*0178*/ 	.word	0x000085a0


	//   ....[7]....
        /*017c*/ 	.word	0x000085e0


	//----- nvinfo : EIATTR_CRS_STACK_SIZE
	.align		4
.L_2749:
        /*0180*/ 	.byte	0x04, 0x1e
        /*0182*/ 	.short	(.L_2751 - .L_2750)
.L_2750:
        /*0184*/ 	.word	0x00000000


	//----- nvinfo : EIATTR_CBANK_PARAM_SIZE
	.align		4
.L_2751:
        /*0188*/ 	.byte	0x03, 0x19
        /*018a*/ 	.short	0x0074


	//----- nvinfo : EIATTR_PARAM_CBANK
	.align		4
        /*018c*/ 	.byte	0x04, 0x0a
        /*018e*/ 	.short	(.L_2753 - .L_2752)
	.align		4
.L_2752:
        /*0190*/ 	.word	index@(.nv.constant0._Z23gemm_half_q_half_kernelILi3ELi128ELb1ELb1ELi32EEvPK6__halfPKjS4_S2_PS0_iiiiPKtS7_iiiiiibS2_i)
        /*0194*/ 	.short	0x0380
        /*0196*/ 	.short	0x0074


	//----- nvinfo : EIATTR_SW_WAR
	.align		4
.L_2753:
        /*0198*/ 	.byte	0x04, 0x36
        /*019a*/ 	.short	(.L_2755 - .L_2754)
.L_2754:
        /*019c*/ 	.word	0x00000008
.L_2755:


//--------------------- .nv.info._Z23gemm_half_q_half_kernelILi2ELi190ELb1ELb1ELi64EEvPK6__halfPKjS4_S2_PS0_iiiiPKtS7_iiiiiibS2_i --------------------------
	.section	.nv.info._Z23gemm_half_q_half_kernelILi2ELi190ELb1ELb1ELi64EEvPK6__halfPKjS4_S2_PS0_iiiiPKtS7_iiiiiibS2_i,"",@"SHT_CUDA_INFO"
	.sectionflags	@""
	.align	4


	//----- nvinfo : EIATTR_CUDA_API_VERSION
	.align		4
        /*0000*/ 	.byte	0x04, 0x37
        /*0002*/ 	.short	(.L_2757 - .L_2756)
.L_2756:
        /*0004*/ 	.word	0x00000082


	//----- nvinfo : EIATTR_KPARAM_INFO
	.align		4
.L_2757:
        /*0008*/ 	.byte	0x04, 0x17
        /*000a*/ 	.short	(.L_2759 - .L_2758)
.L_2758:
        /*000c*/ 	.word	0x00000000
        /*0010*/ 	.short	0x0013
        /*0012*/ 	.short	0x0070
        /*0014*/ 	.byte	0x00, 0xf0, 0x11, 0x00


	//----- nvinfo : EIATTR_KPARAM_INFO
	.align		4
.L_2759:
        /*0018*/ 	.byte	0x04, 0x17
        /*001a*/ 	.short	(.L_2761 - .L_2760)
.L_2760:
        /*001c*/ 	.word	0x00000000
        /*0020*/ 	.short	0x0012
        /*0022*/ 	.short	0x0068
        /*0024*/ 	.byte	0x00, 0xf5, 0x21, 0x00


	//----- nvinfo : EIATTR_KPARAM_INFO
	.align		4
.L_2761:
        /*0028*/ 	.byte	0x04, 0x17
        /*002a*/ 	.short	(.L_2763 - .L_2762)
.L_2762:
        /*002c*/ 	.word	0x00000000
        /*0030*/ 	.short	0x0011
        /*0032*/ 	.short	0x0060
        /*0034*/ 	.byte	0x00, 0xf0, 0x05, 0x00


	//----- nvinfo : EIATTR_KPARAM_INFO
	.align		4
.L_2763:
        /*0038*/ 	.byte	0x04, 0x17
        /*003a*/ 	.short	(.L_2765 - .L_2764)
.L_2764:
        /*003c*/ 	.word	0x00000000
        /*0040*/ 	.short	0x0010
        /*0042*/ 	.short	0x005c
        /*0044*/ 	.byte	0x00, 0xf0, 0x11, 0x00


	//----- nvinfo : EIATTR_KPARAM_INFO
	.align		4
.L_2765:
        /*0048*/ 	.byte	0x04, 0x17
        /*004a*/ 	.short	(.L_2767 - .L_2766)
.L_2766:
        /*004c*/ 	.word	0x00000000
        /*0050*/ 	.short	0x000f
        /*0052*/ 	.short	0x0058
        /*0054*/ 	.byte	0x00, 0xf0, 0x11, 0x00


	//----- nvinfo : EIATTR_KPARAM_INFO
	.align		4
.L_2767:
        /*0058*/ 	.byte	0x04, 0x17
        /*005a*/ 	.short	(.L_2769 - .L_2768)
.L_2768:
        /*005c*/ 	.word	0x00000000
        /*0060*/ 	.short	0x000e
        /*0062*/ 	.short	0x0054
        /*0064*/ 	.byte	0x00, 0xf0, 0x11, 0x00


	//----- nvinfo : EIATTR_KPARAM_INFO
	.align		4
.L_2769:
        /*0068*/ 	.byte	0x04, 0x17
        /*006a*/ 	.short	(.L_2771 - .L_2770)
.L_2770:
        /*006c*/ 	.word	0x00000000
        /*0070*/ 	.short	0x000d
        /*0072*/ 	.short	0x0050
        /*0074*/ 	.byte	0x00, 0xf0, 0x11, 0x00


	//----- nvinfo : EIATTR_KPARAM_INFO
	.align		4
.L_2771:
        /*0078*/ 	.byte	0x04, 0x17
        /*007a*/ 	.short	(.L_2773 - .L_2772)
.L_2772:
        /*007c*/ 	.word	0x00000000
        /*0080*/ 	.short	0x000c
        /*0082*/ 	.short	0x004c
        /*0084*/ 	.byte	0x00, 0xf0, 0x11, 0x00


	//----- nvinfo : EIATTR_KPARAM_INFO
	.align		4
.L_2773:
        /*0088*/ 	.byte	0x04, 0x17
        /*008a*/ 	.short	(.L_2775 - .L_2774)
.L_2774:
        /*008c*/ 	.word	0x00000000
        /*0090*/ 	.short	0x000b
        /*0092*/ 	.short	0x0048
        /*0094*/ 	.byte	0x00, 0xf0, 0x11, 0x00


	//----- nvinfo : EIATTR_KPARAM_INFO
	.align		4
.L_2775:
        /*0098*/ 	.byte	0x04, 0x17
        /*009a*/ 	.short	(.L_2777 - .L_2776)
.L_2776:
        /*009c*/ 	.word	0x00000000
        /*00a0*/ 	.short	0x000a
        /*00a2*/ 	.short	0x0040
        /*00a4*/ 	.byte	0x00, 0xf5, 0x21, 0x00


	//----- nvinfo : EIATTR_KPARAM_INFO
	.align		4
.L_2777:
        /*00a8*/ 	.byte	0x04, 0x17
        /*00aa*/ 	.short	(.L_2779 - .L_2778)
.L_2778:
        /*00ac*/ 	.word	0x00000000
        /*00b0*/ 	.short	0x0009
        /*00b2*/ 	.short	0x0038
        /*00b4*/ 	.byte	0x00, 0xf5, 0x21, 0x00


	//----- nvinfo : EIATTR_KPARAM_INFO
	.align		4
.L_2779:
        /*00b8*/ 	.byte	0x04, 0x17
        /*00ba*/ 	.short	(.L_2781 - .L_2780)
.L_2780:
        /*00bc*/ 	.word	0x00000000
        /*00c0*/ 	.short	0x0008
        /*00c2*/ 	.short	0x0034
        /*00c4*/ 	.byte	0x00, 0xf0, 0x11, 0x00


	//----- nvinfo : EIATTR_KPARAM_INFO
	.align		4
.L_2781:
        /*00c8*/ 	.byte	0x04, 0x17
        /*00ca*/ 	.short	(.L_2783 - .L_2782)
.L_2782:
        /*00cc*/ 	.word	0x00000000
        /*00d0*/ 	.short	0x0007
        /*00d2*/ 	.short	0x0030
        /*00d4*/ 	.byte	0x00, 0xf0, 0x11, 0x00


	//----- nvinfo : EIATTR_KPARAM_INFO
	.align		4
.L_2783:
        /*00d8*/ 	.byte	0x04, 0x17
        /*00da*/ 	.short	(.L_2785 - .L_2784)
.L_2784:
        /*00dc*/ 	.word	0x00000000
        /*00e0*/ 	.short	0x0006
        /*00e2*/ 	.short	0x002c
        /*00e4*/ 	.byte	0x00, 0xf0, 0x11, 0x00


	//----- nvinfo : EIATTR_KPARAM_INFO
	.align		4
.L_2785:
        /*00e8*/ 	.byte	0x04, 0x17
        /*00ea*/ 	.short	(.L_2787 - .L_2786)
.L_2786:
        /*00ec*/ 	.word	0x00000000
        /*00f0*/ 	.short	0x0005
        /*00f2*/ 	.short	0x0028
        /*00f4*/ 	.byte	0x00, 0xf0, 0x11, 0x00


	//----- nvinfo : EIATTR_KPARAM_INFO
	.align		4
.L_2787:
        /*00f8*/ 	.byte	0x04, 0x17
        /*00fa*/ 	.short	(.L_2789 - .L_2788)
.L_2788:
        /*00fc*/ 	.word	0x00000000
        /*0100*/ 	.short	0x0004
        /*0102*/ 	.short	0x0020
        /*0104*/ 	.byte	0x00, 0xf5, 0x21, 0x00


	//----- nvinfo : EIATTR_KPARAM_INFO
	.align		4
.L_2789:
        /*0108*/ 	.byte	0x04, 0x17
        /*010a*/ 	.short	(.L_2791 - .L_2790)
.L_2790:
        /*010c*/ 	.word	0x00000000
        /*0110*/ 	.short	0x0003
        /*0112*/ 	.short	0x0018
        /*0114*/ 	.byte	0x00, 0xf5, 0x21, 0x00


	//----- nvinfo : EIATTR_KPARAM_INFO
	.align		4
.L_2791:
        /*0118*/ 	.byte	0x04, 0x17
        /*011a*/ 	.short	(.L_2793 - .L_2792)
.L_2792:
        /*011c*/ 	.word	0x00000000
        /*0120*/ 	.short	0x0002
        /*0122*/ 	.short	0x0010
        /*0124*/ 	.byte	0x00, 0xf5, 0x21, 0x00


	//----- nvinfo : EIATTR_KPARAM_INFO
	.align		4
.L_2793:
        /*0128*/ 	.byte	0x04, 0x17
        /*012a*/ 	.short	(.L_2795 - .L_2794)
.L_2794:
        /*012c*/ 	.word	0x00000000
        /*0130*/ 	.short	0x0001
        /*0132*/ 	.short	0x0008
        /*0134*/ 	.byte	0x00, 0xf5, 0x21, 0x00


	//----- nvinfo : EIATTR_KPARAM_INFO
	.align		4
.L_2795:
        /*0138*/ 	.byte	0x04, 0x17
        /*013a*/ 	.short	(.L_2797 - .L_2796)
.L_2796:
        /*013c*/ 	.word	0x00000000
        /*0140*/ 	.short	0x0000
        /*0142*/ 	.short	0x0000
        /*0144*/ 	.byte	0x00, 0xf5, 0x21, 0x00


	//----- nvinfo : EIATTR_SPARSE_MMA_MASK
	.align		4
.L_2797:
        /*0148*/ 	.byte	0x03, 0x50
        /*014a*/ 	.short	0x0000


	//----- nvinfo : EIATTR_MAXREG_COUNT
	.align		4
        /*014c*/ 	.byte	0x03, 0x1b
        /*014e*/ 	.short	0x00ff


	//----- nvinfo : EIATTR_NUM_BARRIERS
	.align		4
        /*0150*/ 	.byte	0x02, 0x4c
        /*0152*/ 	.byte	0x01
	.zero		1


	//----- nvinfo : EIATTR_MERCURY_ISA_VERSION
	.align		4
        /*0154*/ 	.byte	0x03, 0x5f
        /*0156*/ 	.short	0x0101


	//----- nvinfo : EIATTR_VRC_CTA_INIT_COUNT
	.align		4
        /*0158*/ 	.byte	0x02, 0x4a
	.zero		1
	.zero		1


	//----- nvinfo : EIATTR_EXIT_INSTR_OFFSETS
	.align		4
        /*015c*/ 	.byte	0x04, 0x1c
        /*015e*/ 	.short	(.L_2799 - .L_2798)


	//   ....[0]....
.L_2798:
        /*0160*/ 	.word	0x00000060


	//   ....[1]....
        /*0164*/ 	.word	0x00000140


	//   ....[2]....
        /*0168*/ 	.word	0x00000d80


	//   ....[3]....
        /*016c*/ 	.word	0x00010760


	//   ....[4]....
        /*0170*/ 	.word	0x000108b0


	//   ....[5]....
        /*0174*/ 	.word	0x00010940


	//   ....[6]....
        /*0178*/ 	.word	0x00010980


	//----- nvinfo : EIATTR_CRS_STACK_SIZE
	.align		4
.L_2799:
        /*017c*/ 	.byte	0x04, 0x1e
        /*017e*/ 	.short	(.L_2801 - .L_2800)
.L_2800:
        /*0180*/ 	.word	0x00000000


	//----- nvinfo : EIATTR_CBANK_PARAM_SIZE
	.align		4
.L_2801:
        /*0184*/ 	.byte	0x03, 0x19
        /*0186*/ 	.short	0x0074


	//----- nvinfo : EIATTR_PARAM_CBANK
	.align		4
        /*0188*/ 	.byte	0x04, 0x0a
        /*018a*/ 	.short	(.L_2803 - .L_2802)
	.align		4
.L_2802:
        /*018c*/ 	.word	index@(.nv.constant0._Z23gemm_half_q_half_kernelILi2ELi190ELb1ELb1ELi64EEvPK6__halfPKjS4_S2_PS0_iiiiPKtS7_iiiiiibS2_i)
        /*0190*/ 	.short	0x0380
        /*0192*/ 	.short	0x0074


	//----- nvinfo : EIATTR_SW_WAR
	.align		4
.L_2803:
        /*0194*/ 	.byte	0x04, 0x36
        /*0196*/ 	.short	(.L_2805 - .L_2804)
.L_2804:
        /*0198*/ 	.word	0x00000008
.L_2805:


//--------------------- .nv.info._Z23gemm_half_q_half_kernelILi2ELi160ELb1ELb1ELi64EEvPK6__halfPKjS4_S2_PS0_iiiiPKtS7_iiiiiibS2_i --------------------------
	.section	.nv.info._Z23gemm_half_q_half_kernelILi2ELi160ELb1ELb1ELi64EEvPK6__halfPKjS4_S2_PS0_iiiiPKtS7_iiiiiibS2_i,"",@"SHT_CUDA_INFO"
	.sectionflags	@""
	.align	4


	//----- nvinfo : EIATTR_CUDA_API_VERSION
	.align		4
        /*0000*/ 	.byte	0x04, 0x37
        /*0002*/ 	.short	(.L_2807 - .L_2806)
.L_2806:
        /*0004*/ 	.word	0x00000082


	//----- nvinfo : EIATTR_KPARAM_INFO
	.align		4
.L_2807:
        /*0008*/ 	.byte	0x04, 0x17
        /*000a*/ 	.short	(.L_2809 - .L_2808)
.L_2808:
        /*000c*/ 	.word	0x00000000
        /*0010*/ 	.short	0x0013
        /*0012*/ 	.short	0x0070
        /*0014*/ 	.byte	0x00, 0xf0, 0x11, 0x00


	//----- nvinfo : EIATTR_KPARAM_INFO
	.align		4
.L_2809:
        /*0018*/ 	.byte	0x04, 0x17
        /*001a*/ 	.short	(.L_2811 - .L_2810)
.L_2810:
        /*001c*/ 	.word	0x00000000
        /*0020*/ 	.short	0x0012
        /*0022*/ 	.short	0x0068
        /*0024*/ 	.byte	0x00, 0xf5, 0x21, 0x00


	//----- nvinfo : EIATTR_KPARAM_INFO
	.align		4
.L_2811:
        /*0028*/ 	.byte	0x04, 0x17
        /*002a*/ 	.short	(.L_2813 - .L_2812)
.L_2812:
        /*002c*/ 	.word	0x00000000
        /*0030*/ 	.short	0x0011
        /*0032*/ 	.short	0x0060
        /*0034*/ 	.byte	0x00, 0xf0, 0x05, 0x00


	//----- nvinfo : EIATTR_KPARAM_INFO
	.align		4
.L_2813:
        /*0038*/ 	.byte	0x04, 0x17
        /*003a*/ 	.short	(.L_2815 - .L_2814)
.L_2814:
        /*003c*/ 	.word	0x00000000
        /*0040*/ 	.short	0x0010
        /*0042*/ 	.short	0x005c
        /*0044*/ 	.byte	0x00, 0xf0, 0x11, 0x00


	//----- nvinfo : EIATTR_KPARAM_INFO
	.align		4
.L_2815:
        /*0048*/ 	.byte	0x04, 0x17
        /*004a*/ 	.short	(.L_2817 - .L_2816)
.L_2816:
        /*004c*/ 	.word	0x00000000
        /*0050*/ 	.short	0x000f
        /*0052*/ 	.short	0x0058
        /*0054*/ 	.byte	0x00, 0xf0, 0x11, 0x00


	//----- nvinfo : EIATTR_KPARAM_INFO
	.align		4
.L_2817:
        /*0058*/ 	.byte	0x04, 0x17
        /*005a*/ 	.short	(.L_2819 - .L_2818)
.L_2818:
        /*005c*/ 	.word	0x00000000
        /*0060*/ 	.short	0x000e
        /*0062*/ 	.short	0x0054
        /*0064*/ 	.byte	0x00, 0xf0, 0x11, 0x00


	//----- nvinfo : EIATTR_KPARAM_INFO
	.align		4
.L_2819:
        /*0068*/ 	.byte	0x04, 0x17
        /*006a*/ 	.short	(.L_2821 - .L_2820)
.L_2820:
        /*006c*/ 	.word	0x00000000
        /*0070*/ 	.short	0x000d
        /*0072*/ 	.short	0x0050
        /*0074*/ 	.byte	0x00, 0xf0, 0x11, 0x00


	//----- nvinfo : EIATTR_KPARAM_INFO
	.align		4
.L_2821:
        /*0078*/ 	.byte	0x04, 0x17
        /*007a*/ 	.short	(.L_2823 - .L_2822)
.L_2822:
        /*007c*/ 	.word	0x00000000
        /*0080*/ 	.short	0x000c
        /*0082*/ 	.short	0x004c
        /*0084*/ 	.byte	0x00, 0xf0, 0x11, 0x00


	//----- nvinfo : EIATTR_KPARAM_INFO
	.align		4
.L_2823:
        /*0088*/ 	.byte	0x04, 0x17
        /*008a*/ 	.short	(.L_2825 - .L_2824)
.L_2824:
        /*008c*/ 	.word	0x00000000
        /*0090*/ 	.short	0x000b
        /*0092*/ 	.short	0x0048
        /*0094*/ 	.byte	0x00, 0xf0, 0x11, 0x00


	//----- nvinfo : EIATTR_KPARAM_INFO
	.align		4
.L_2825:
        /*0098*/ 	.byte	0x04, 0x17
        /*009a*/ 	.short	(.L_2827 - .L_2826)
.L_2826:
        /*009c*/ 	.word	0x00000000
        /*00a0*/ 	.short	0x000a
        /*00a2*/ 	.short	0x0040
        /*00a4*/ 	.byte	0x00, 0xf5, 0x21, 0x00


	//----- nvinfo : EIATTR_KPARAM_INFO
	.align		4
.L_2827:
        /*00a8*/ 	.byte	0x04, 0x17
        /*00aa*/ 	.short	(.L_2829 - .L_2828)
.L_2828:
        /*00ac*/ 	.word	0x00000000
        /*00b0*/ 	.short	0x0009
        /*00b2*/ 	.short	0x0038
        /*00b4*/ 	.byte	0x00, 0xf5, 0x21, 0x00


	//----- nvinfo : EIATTR_KPARAM_INFO
	.align		4
.L_2829:
        /*00b8*/ 	.byte	0x04, 0x17
        /*00ba*/ 	.short	(.L_2831 - .L_2830)
.L_2830:
        /*00bc*/ 	.word	0x00000000
        /*00c0*/ 	.short	0x0008
        /*00c2*/ 	.short	0x0034
        /*00c4*/ 	.byte	0x00, 0xf0, 0x11, 0x00


	//----- nvinfo : EIATTR_KPARAM_INFO
	.align		4
.L_2831:
        /*00c8*/ 	.byte	0x04, 0x17
        /*00ca*/ 	.short	(.L_2833 - .L_2832)
.L_2832:
        /*00cc*/ 	.word	0x00000000
        /*00d0*/ 	.short	0x0007
        /*00d2*/ 	.short	0x0030
        /*00d4*/ 	.byte	0x00, 0xf0, 0x11, 0x00


	//----- nvinfo : EIATTR_KPARAM_INFO
	.align		4
.L_2833:
        /*00d8*/ 	.byte	0x04, 0x17
        /*00da*/ 	.short	(.L_2835 - .L_2834)
.L_2834:
        /*00dc*/ 	.word	0x00000000
        /*00e0*/ 	.short	0x0006
        /*00e2*/ 	.short	0x002c
        /*00e4*/ 	.byte	0x00, 0xf0, 0x11, 0x00


	//----- nvinfo : EIATTR_KPARAM_INFO
	.align		4
.L_2835:
        /*00e8*/ 	.byte	0x04, 0x17
        /*00ea*/ 	.short	(.L_2837 - .L_2836)
.L_2836:
        /*00ec*/ 	.word	0x00000000
        /*00f0*/ 	.short	0x0005
        /*00f2*/ 	.short	0x0028
        /*00f4*/ 	.byte	0x00, 0xf0, 0x11, 0x00


	//----- nvinfo : EIATTR_KPARAM_INFO
	.align		4
.L_2837:
        /*00f8*/ 	.byte	0x04, 0x17
        /*00fa*/ 	.short	(.L_2839 - .L_2838)
.L_2838:
        /*00fc*/ 	.word	0x00000000
        /*0100*/ 	.short	0x0004
        /*0102*/ 	.short	0x0020
        /*0104*/ 	.byte	0x00, 0xf5, 0x21, 0x00


	//----- nvinfo : EIATTR_KPARAM_INFO
	.align		4
.L_2839:
        /*0108*/ 	.byte	0x04, 0x17
        /*010a*/ 	.short	(.L_2841 - .L_2840)
.L_2840:
        /*010c*/ 	.word	0x00000000
        /*0110*/ 	.short	0x0003
        /*0112*/ 	.short	0x0018
        /*0114*/ 	.byte	0x00, 0xf5, 0x21, 0x00


	//----- nvinfo : EIATTR_KPARAM_INFO
	.align		4
.L_2841:
        /*0118*/ 	.byte	0x04, 0x17
        /*011a*/ 	.short	(.L_2843 - .L_2842)
.L_2842:
        /*011c*/ 	.word	0x00000000
        /*0120*/ 	.short	0x0002
        /*0122*/ 	.short	0x0010
        /*0124*/ 	.byte	0x00, 0xf5, 0x21, 0x00


	//----- nvinfo : EIATTR_KPARAM_INFO
	.align		4
.L_2843:
        /*0128*/ 	.byte	0x04, 0x17
        /*012a*/ 	.short	(.L_2845 - .L_2844)
.L_2844:
        /*012c*/ 	.word	0x00000000
        /*0130*/ 	.short	0x0001
        /*0132*/ 	.short	0x0008
        /*0134*/ 	.byte	0x00, 0xf5, 0x21, 0x00


	//----- nvinfo : EIATTR_KPARAM_INFO
	.align		4
.L_2845:
        /*0138*/ 	.byte	0x04, 0x17
        /*013a*/ 	.short	(.L_2847 - .L_2846)
.L_2846:
        /*013c*/ 	.word	0x00000000
        /*0140*/ 	.short	0x0000
        /*0142*/ 	.short	0x0000
        /*0144*/ 	.byte	0x00, 0xf5, 0x21, 0x00


	//----- nvinfo : EIATTR_SPARSE_MMA_MASK
	.align		4
.L_2847:
        /*0148*/ 	.byte	0x03, 0x50
        /*014a*/ 	.short	0x0000


	//----- nvinfo : EIATTR_MAXREG_COUNT
	.align		4
        /*014c*/ 	.byte	0x03, 0x1b
        /*014e*/ 	.short	0x00ff


	//----- nvinfo : EIATTR_NUM_BARRIERS
	.align		4
        /*0150*/ 	.byte	0x02, 0x4c
        /*0152*/ 	.byte	0x01
	.zero		1


	//----- nvinfo : EIATTR_MERCURY_ISA_VERSION
	.align		4
        /*0154*/ 	.byte	0x03, 0x5f
        /*0156*/ 	.short	0x0101


	//----- nvinfo : EIATTR_VRC_CTA_INIT_COUNT
	.align		4
        /*0158*/ 	.byte	0x02, 0x4a
	.zero		1
	.zero		1


	//----- nvinfo : EIATTR_EXIT_INSTR_OFFSETS
	.align		4
        /*015c*/ 	.byte	0x04, 0x1c
        /*015e*/ 	.short	(.L_2849 - .L_2848)


	//   ....[0]....
.L_2848:
        /*0160*/ 	.word	0x00000070


	//   ....[1]....
        /*0164*/ 	.word	0x00000180


	//   ....[2]....
        /*0168*/ 	.word	0x00000e00


	//   ....[3]....
        /*016c*/ 	.word	0x00008760


	//   ....[4]....
        /*0170*/ 	.word	0x000088b0


	//   ....[5]....
        /*0174*/ 	.word	0x00008940


	//   ....[6]....
        /*0178*/ 	.word	0x00008980


	//----- nvinfo : EIATTR_CRS_STACK_SIZE
	.align		4
.L_2849:
        /*017c*/ 	.byte	0x04, 0x1e
        /*017e*/ 	.short	(.L_2851 - .L_2850)
.L_2850:
        /*0180*/ 	.word	0x00000000


	//----- nvinfo : EIATTR_CBANK_PARAM_SIZE
	.align		4
.L_2851:
        /*0184*/ 	.byte	0x03, 0x19
        /*0186*/ 	.short	0x0074


	//----- nvinfo : EIATTR_PARAM_CBANK
	.align		4
        /*0188*/ 	.byte	0x04, 0x0a
        /*018a*/ 	.short	(.L_2853 - .L_2852)
	.align		4
.L_2852:
        /*018c*/ 	.word	index@(.nv.constant0._Z23gemm_half_q_half_kernelILi2ELi160ELb1ELb1ELi64EEvPK6__halfPKjS4_S2_PS0_iiiiPKtS7_iiiiiibS2_i)
        /*0190*/ 	.short	0x0380
        /*0192*/ 	.short	0x0074


	//----- nvinfo : EIATTR_SW_WAR
	.align		4
.L_2853:
        /*0194*/ 	.byte	0x04, 0x36
        /*0196*/ 	.short	(.L_2855 - .L_2854)
.L_2854:
        /*0198*/ 	.word	0x00000008
.L_2855:


//--------------------- .nv.info._Z23gemm_half_q_half_kernelILi2ELi40ELb1ELb1ELi64EEvPK6__halfPKjS4_S2_PS0_iiiiPKtS7_iiiiiibS2_i --------------------------
	.section	.nv.info._Z23gemm_half_q_half_kernelILi2ELi40ELb1ELb1ELi64EEvPK6__halfPKjS4_S2_PS0_iiiiPKtS7_iiiiiibS2_i,"",@"SHT_CUDA_INFO"
	.sectionflags	@""
	.align	4


	//----- nvinfo : EIATTR_CUDA_API_VERSION
	.align		4
        /*0000*/ 	.byte	0x04, 0x37
        /*0002*/ 	.short	(.L_2857 - .L_2856)
.L_2856:
        /*0004*/ 	.word	0x00000082


	//----- nvinfo : EIATTR_KPARAM_INFO
	.align		4
.L_2857:
        /*0008*/ 	.byte	0x04, 0x17
        /*000a*/ 	.short	(.L_2859 - .L_2858)
.L_2858:
        /*000c*/ 	.word	0x00000000
        /*0010*/ 	.short	0x0013
        /*0012*/ 	.short	0x0070
        /*0014*/ 	.byte	0x00, 0xf0, 0x11, 0x00


	//----- nvinfo : EIATTR_KPARAM_INFO
	.align		4
.L_2859:
        /*0018*/ 	.byte	0x04, 0x17
        /*001a*/ 	.short	(.L_2861 - .L_2860)
.L_2860:
        /*001c*/ 	.word	0x00000000
        /*0020*/ 	.short	0x0012
        /*0022*/ 	.short	0x0068
        /*0024*/ 	.byte	0x00, 0xf5, 0x21, 0x00


	//----- nvinfo : EIATTR_KPARAM_INFO
	.align		4
.L_2861:
        /*0028*/ 	.byte	0x04, 0x17
        /*002a*/ 	.short	(.L_2863 - .L_2862)
.L_2862:
        /*002c*/ 	.word	0x00000000
        /*0030*/ 	.short	0x0011
        /*0032*/ 	.short	0x0060
        /*0034*/ 	.byte	0x00, 0xf0, 0x05, 0x00


	//----- nvinfo : EIATTR_KPARAM_INFO
	.align		4
.L_2863:
        /*0038*/ 	.byte	0x04, 0x17
        /*003a*/ 	.short	(.L_2865 - .L_2864)
.L_2864:
        /*003c*/ 	.word	0x00000000
        /*0040*/ 	.short	0x0010
        /*0042*/ 	.short	0x005c
        /*0044*/ 	.byte	0x00, 0xf0, 0x11, 0x00


	//----- nvinfo : EIATTR_KPARAM_INFO
	.align		4
.L_2865:
        /*0048*/ 	.byte	0x04, 0x17
        /*004a*/ 	.short	(.L_2867 - .L_2866)
.L_2866:
        /*004c*/ 	.word	0x00000000
        /*0050*/ 	.short	0x000f
        /*0052*/ 	.short	0x0058
        /*0054*/ 	.byte	0x00, 0xf0, 0x11, 0x00


	//----- nvinfo : EIATTR_KPARAM_INFO
	.align		4
.L_2867:
        /*0058*/ 	.byte	0x04, 0x17
        /*005a*/ 	.short	(.L_2869 - .L_2868)
.L_2868:
        /*005c*/ 	.word	0x00000000
        /*0060*/ 	.short	0x000e
        /*0062*/ 	.short	0x0054
        /*0064*/ 	.byte	0x00, 0xf0, 0x11, 0x00


	//----- nvinfo : EIATTR_KPARAM_INFO
	.align		4
.L_2869:
        /*0068*/ 	.byte	0x04, 0x17
        /*006a*/ 	.short	(.L_2871 - .L_2870)
.L_2870:
        /*006c*/ 	.word	0x00000000
        /*0070*/ 	.short	0x000d
        /*0072*/ 	.short	0x0050
        /*0074*/ 	.byte	0x00, 0xf0, 0x11, 0x00


	//----- nvinfo : EIATTR_KPARAM_INFO
	.align		4
.L_2871:
        /*0078*/ 	.byte	0x04, 0x17
        /*007a*/ 	.short	(.L_2873 - .L_2872)
.L_2872:
        /*007c*/ 	.word	0x00000000
        /*0080*/ 	.short	0x000c
        /*0082*/ 	.short	0x004c
        /*0084*/ 	.byte	0x00, 0xf0, 0x11, 0x00


	//----- nvinfo : EIATTR_KPARAM_INFO
	.align		4
.L_2873:
        /*0088*/ 	.byte	0x04, 0x17
        /*008a*/ 	.short	(.L_2875 - .L_2874)
.L_2874:
        /*008c*/ 	.word	0x00000000
        /*0090*/ 	.short	0x000b
        /*0092*/ 	.short	0x0048
        /*0094*/ 	.byte	0x00, 0xf0, 0x11, 0x00


	//----- nvinfo : EIATTR_KPARAM_INFO
	.align		4
.L_2875:
        /*0098*/ 	.byte	0x04, 0x17
        /*009a*/ 	.short	(.L_2877 - .L_2876)
.L_2876:
        /*009c*/ 	.word	0x00000000
        /*00a0*/ 	.short	0x000a
        /*00a2*/ 	.short	0x0040
        /*00a4*/ 	.byte	0x00, 0xf5, 0x21, 0x00


	//----- nvinfo : EIATTR_KPARAM_INFO
	.align		4
.L_2877:
        /*00a8*/ 	.byte	0x04, 0x17
        /*00aa*/ 	.short	(.L_2879 - .L_2878)
.L_2878:
        /*00ac*/ 	.word	0x00000000
        /*00b0*/ 	.short	0x0009
        /*00b2*/ 	.short	0x0038
        /*00b4*/ 	.byte	0x00, 0xf5, 0x21, 0x00


	//----- nvinfo : EIATTR_KPARAM_INFO
	.align		4
.L_2879:
        /*00b8*/ 	.byte	0x04, 0x17
        /*00ba*/ 	.short	(.L_2881 - .L_2880)
.L_2880:
        /*00bc*/ 	.word	0x00000000
        /*00c0*/ 	.short	0x0008
        /*00c2*/ 	.short	0x0034
        /*00c4*/ 	.byte	0x00, 0xf0, 0x11, 0x00


	//----- nvinfo : EIATTR_KPARAM_INFO
	.align		4
.L_2881:
        /*00c8*/ 	.byte	0x04, 0x17
        /*00ca*/ 	.short	(.L_2883 - .L_2882)
.L_2882:
        /*00cc*/ 	.word	0x00000000
        /*00d0*/ 	.short	0x0007
        /*00d2*/ 	.short	0x0030
        /*00d4*/ 	.byte	0x00, 0xf0, 0x11, 0x00


	//----- nvinfo : EIATTR_KPARAM_INFO
	.align		4
.L_2883:
        /*00d8*/ 	.byte	0x04, 0x17
        /*00da*/ 	.short	(.L_2885 - .L_2884)
.L_2884:
        /*00dc*/ 	.word	0x00000000
        /*00e0*/ 	.short	0x0006
        /*00e2*/ 	.short	0x002c
        /*00e4*/ 	.byte	0x00, 0xf0, 0x11, 0x00


	//----- nvinfo : EIATTR_KPARAM_INFO
	.align		4
.L_2885:
        /*00e8*/ 	.byte	0x04, 0x17
        /*00ea*/ 	.short	(.L_2887 - .L_2886)
.L_2886:
        /*00ec*/ 	.word	0x00000000
        /*00f0*/ 	.short	0x0005
        /*00f2*/ 	.short	0x0028
        /*00f4*/ 	.byte	0x00, 0xf0, 0x11, 0x00


	//----- nvinfo : EIATTR_KPARAM_INFO
	.align		4
.L_2887:
        /*00f8*/ 	.byte	0x04, 0x17
        /*00fa*/ 	.short	(.L_2889 - .L_2888)
.L_2888:
        /*00fc*/ 	.word	0x00000000
        /*0100*/ 	.short	0x0004
        /*0102*/ 	.short	0x0020
        /*0104*/ 	.byte	0x00, 0xf5, 0x21, 0x00


	//----- nvinfo : EIATTR_KPARAM_INFO
	.align		4
.L_2889:
        /*0108*/ 	.byte	0x04, 0x17
        /*010a*/ 	.short	(.L_2891 - .L_2890)
.L_2890:
        /*010c*/ 	.word	0x00000000
        /*0110*/ 	.short	0x0003
        /*0112*/ 	.short	0x0018
        /*0114*/ 	.byte	0x00, 0xf5, 0x21, 0x00


	//----- nvinfo : EIATTR_KPARAM_INFO
	.align		4
.L_2891:
        /*0118*/ 	.byte	0x04, 0x17
        /*011a*/ 	.short	(.L_2893 - .L_2892)
.L_2892:
        /*011c*/ 	.word	0x00000000
        /*0120*/ 	.short	0x0002
        /*0122*/ 	.short	0x0010
        /*0124*/ 	.byte	0x00, 0xf5, 0x21, 0x00


	//----- nvinfo : EIATTR_KPARAM_INFO
	.align		4
.L_2893:
        /*0128*/ 	.byte	0x04, 0x17
        /*012a*/ 	.short	(.L_2895 - .L_2894)
.L_2894:
        /*012c*/ 	.word	0x00000000
        /*0130*/ 	.short	0x0001
        /*0132*/ 	.short	0x0008
        /*0134*/ 	.byte	0x00, 0xf5, 0x21, 0x00


	//----- nvinfo : EIATTR_KPARAM_INFO
	.align		4
.L_2895:
        /*0138*/ 	.byte	0x04, 0x17
        /*013a*/ 	.short	(.L_2897 - .L_2896)
.L_2896:
        /*013c*/ 	.word	0x00000000
        /*0140*/ 	.short	0x0000
        /*0142*/ 	.short	0x0000
        /*0144*/ 	.byte	0x00, 0xf5, 0x21, 0x00


	//----- nvinfo : EIATTR_SPARSE_MMA_MASK
	.align		4
.L_2897:
        /*0148*/ 	.byte	0x03, 0x50
        /*014a*/ 	.short	0x0000


	//----- nvinfo : EIATTR_MAXREG_COUNT
	.align		4
        /*014c*/ 	.byte	0x03, 0x1b
        /*014e*/ 	.short	0x00ff


	//----- nvinfo : EIATTR_NUM_BARRIERS
	.align		4
        /*0150*/ 	.byte	0x02, 0x4c
        /*0152*/ 	.byte	0x01
	.zero		1


	//----- nvinfo : EIATTR_MERCURY_ISA_VERSION
	.align		4
        /*0154*/ 	.byte	0x03, 0x5f
        /*0156*/ 	.short	0x0101


	//----- nvinfo : EIATTR_VRC_CTA_INIT_COUNT
	.align		4
        /*0158*/ 	.byte	0x02, 0x4a
	.zero		1
	.zero		1


	//----- nvinfo : EIATTR_EXIT_INSTR_OFFSETS
	.align		4
        /*015c*/ 	.byte	0x04, 0x1c
        /*015e*/ 	.short	(.L_2899 - .L_2898)


	//   ....[0]....
.L_2898:
        /*0160*/ 	.word	0x00000080


	//   ....[1]....
        /*0164*/ 	.word	0x00000190


	//   ....[2]....
        /*0168*/ 	.word	0x00000e00


	//   ....[3]....
        /*016c*/ 	.word	0x00007a40


	//   ....[4]....
        /*0170*/ 	.word	0x00007ba0


	//   ....[5]....
        /*0174*/ 	.word	0x00007c30


	//   ....[6]....
        /*0178*/ 	.word	0x00007c70


	//----- nvinfo : EIATTR_CRS_STACK_SIZE
	.align		4
.L_2899:
        /*017c*/ 	.byte	0x04, 0x1e
        /*017e*/ 	.short	(.L_2901 - .L_2900)
.L_2900:
        /*0180*/ 	.word	0x00000000


	//----- nvinfo : EIATTR_CBANK_PARAM_SIZE
	.align		4
.L_2901:
        /*0184*/ 	.byte	0x03, 0x19
        /*0186*/ 	.short	0x0074


	//----- nvinfo : EIATTR_PARAM_CBANK
	.align		4
        /*0188*/ 	.byte	0x04, 0x0a
        /*018a*/ 	.short	(.L_2903 - .L_2902)
	.align		4
.L_2902:
        /*018c*/ 	.word	index@(.nv.constant0._Z23gemm_half_q_half_kernelILi2ELi40ELb1ELb1ELi64EEvPK6__halfPKjS4_S2_PS0_iiiiPKtS7_iiiiiibS2_i)
        /*0190*/ 	.short	0x0380
        /*0192*/ 	.short	0x0074


	//----- nvinfo : EIATTR_SW_WAR
	.align		4
.L_2903:
        /*0194*/ 	.byte	0x04, 0x36
        /*0196*/ 	.short	(.L_2905 - .L_2904)
.L_2904:
        /*0198*/ 	.word	0x00000008
.L_2905:


//--------------------- .nv.info._Z23gemm_half_q_half_kernelILi2ELi10ELb1ELb1ELi64EEvPK6__halfPKjS4_S2_PS0_iiiiPKtS7_iiiiiibS2_i --------------------------
	.section	.nv.info._Z23gemm_half_q_half_kernelILi2ELi10ELb1ELb1ELi64EEvPK6__halfPKjS4_S2_PS0_iiiiPKtS7_iiiiiibS2_i,"",@"SHT_CUDA_INFO"
	.sectionflags	@""
	.align	4


	//----- nvinfo : EIATTR_CUDA_API_VERSION
	.align		4
        /*0000*/ 	.byte	0x04, 0x37
        /*0002*/ 	.short	(.L_2907 - .L_2906)
.L_2906:
        /*0004*/ 	.word	0x00000082


	//----- nvinfo : EIATTR_KPARAM_INFO
	.align		4
.L_2907:
        /*0008*/ 	.byte	0x04, 0x17
        /*000a*/ 	.short	(.L_2909 - .L_2908)
.L_2908:
        /*000c*/ 	.word	0x00000000
        /*0010*/ 	.short	0x0013
        /*0012*/ 	.short	0x0070
        /*0014*/ 	.byte	0x00, 0xf0, 0x11, 0x00


	//----- nvinfo : EIATTR_KPARAM_INFO
	.align		4
.L_2909:
        /*0018*/ 	.byte	0x04, 0x17
        /*001a*/ 	.short	(.L_2911 - .L_2910)
.L_2910:
        /*001c*/ 	.word	0x00000000
        /*0020*/ 	.short	0x0012
        /*0022*/ 	.short	0x0068
        /*0024*/ 	.byte	0x00, 0xf5, 0x21, 0x00


	//----- nvinfo : EIATTR_KPARAM_INFO
	.align		4
.L_2911:
        /*0028*/ 	.byte	0x04, 0x17
        /*002a*/ 	.short	(.L_2913 - .L_2912)
.L_2912:
        /*002c*/ 	.word	0x00000000
        /*0030*/ 	.short	0x0011
        /*0032*/ 	.short	0x0060
        /*0034*/ 	.byte	0x00, 0xf0, 0x05, 0x00


	//----- nvinfo : EIATTR_KPARAM_INFO
	.align		4
.L_2913:
        /*0038*/ 	.byte	0x04, 0x17
        /*003a*/ 	.short	(.L_2915 - .L_2914)
.L_2914:
        /*003c*/ 	.word	0x00000000
        /*0040*/ 	.short	0x0010
        /*0042*/ 	.short	0x005c
        /*0044*/ 	.byte	0x00, 0xf0, 0x11, 0x00


	//----- nvinfo : EIATTR_KPARAM_INFO
	.align		4
.L_2915:
        /*0048*/ 	.byte	0x04, 0x17
        /*004a*/ 	.short	(.L_2917 - .L_2916)
.L_2916:
        /*004c*/ 	.word	0x00000000
        /*0050*/ 	.short	0x000f
        /*0052*/ 	.short	0x0058
        /*0054*/ 	.byte	0x00, 0xf0, 0x11, 0x00


	//----- nvinfo : EIATTR_KPARAM_INFO
	.align		4
.L_2917:
        /*0058*/ 	.byte	0x04, 0x17
        /*005a*/ 	.short	(.L_2919 - .L_2918)
.L_2918:
        /*005c*/ 	.word	0x00000000
        /*0060*/ 	.short	0x000e
        /*0062*/ 	.short	0x0054
        /*0064*/ 	.byte	0x00, 0xf0, 0x11, 0x00


	//----- nvinfo : EIATTR_KPARAM_INFO
	.align		4
.L_2919:
        /*0068*/ 	.byte	0x04, 0x17
        /*006a*/ 	.short	(.L_2921 - .L_2920)
.L_2920:
        /*006c*/ 	.word	0x00000000
        /*0070*/ 	.short	0x000d
        /*0072*/ 	.short	0x0050
        /*0074*/ 	.byte	0x00, 0xf0, 0x11, 0x00


	//----- nvinfo : EIATTR_KPARAM_INFO
	.align		4
.L_2921:
        /*0078*/ 	.byte	0x04, 0x17
        /*007a*/ 	.short	(.L_2923 - .L_2922)
.L_2922:
        /*007c*/ 	.word	0x00000000
        /*0080*/ 	.short	0x000c
        /*0082*/ 	.short	0x004c
        /*0084*/ 	.byte	0x00, 0xf0, 0x11, 0x00


	//----- nvinfo : EIATTR_KPARAM_INFO
	.align		4
.L_2923:
        /*0088*/ 	.byte	0x04, 0x17
        /*008a*/ 	.short	(.L_2925 - .L_2924)
.L_2924:
        /*008c*/ 	.word	0x00000000
        /*0090*/ 	.short	0x000b
        /*0092*/ 	.short	0x0048
        /*0094*/ 	.byte	0x00, 0xf0, 0x11, 0x00


	//----- nvinfo : EIATTR_KPARAM_INFO
	.align		4
.L_2925:
        /*0098*/ 	.byte	0x04, 0x17
        /*009a*/ 	.short	(.L_2927 - .L_2926)
.L_2926:
        /*009c*/ 	.word	0x00000000
        /*00a0*/ 	.short	0x000a
        /*00a2*/ 	.short	0x0040
        /*00a4*/ 	.byte	0x00, 0xf5, 0x21, 0x00


	//----- nvinfo : EIATTR_KPARAM_INFO
	.align		4
.L_2927:
        /*00a8*/ 	.byte	0x04, 0x17
        /*00aa*/ 	.short	(.L_2929 - .L_2928)
.L_2928:
        /*00ac*/ 	.word	0x00000000
        /*00b0*/ 	.short	0x0009
        /*00b2*/ 	.short	0x0038
        /*00b4*/ 	.byte	0x00, 0xf5, 0x21, 0x00


	//----- nvinfo : EIATTR_KPARAM_INFO
	.align		4
.L_2929:
        /*00b8*/ 	.byte	0x04, 0x17
        /*00ba*/ 	.short	(.L_2931 - .L_2930)
.L_2930:
        /*00bc*/ 	.word	0x00000000
        /*00c0*/ 	.short	0x0008
        /*00c2*/ 	.short	0x0034
        /*00c4*/ 	.byte	0x00, 0xf0, 0x11, 0x00


	//----- nvinfo : EIATTR_KPARAM_INFO
	.align		4
.L_2931:
        /*00c8*/ 	.byte	0x04, 0x17
        /*00ca*/ 	.short	(.L_2933 - .L_2932)
.L_2932:
        /*00cc*/ 	.word	0x00000000
        /*00d0*/ 	.short	0x0007
        /*00d2*/ 	.short	0x0030
        /*00d4*/ 	.byte	0x00, 0xf0, 0x11, 0x00


	//----- nvinfo : EIATTR_KPARAM_INFO
	.align		4
.L_2933:
        /*00d8*/ 	.byte	0x04, 0x17
        /*00da*/ 	.short	(.L_2935 - .L_2934)
.L_2934:
        /*00dc*/ 	.word	0x00000000
        /*00e0*/ 	.short	0x0006
        /*00e2*/ 	.short	0x002c
        /*00e4*/ 	.byte	0x00, 0xf0, 0x11, 0x00


	//----- nvinfo : EIATTR_KPARAM_INFO
	.align		4
.L_2935:
        /*00e8*/ 	.byte	0x04, 0x17
        /*00ea*/ 	.short	(.L_2937 - .L_2936)
.L_2936:
        /*00ec*/ 	.word	0x00000000
        /*00f0*/ 	.short	0x0005
        /*00f2*/ 	.short	0x0028
        /*00f4*/ 	.byte	0x00, 0xf0, 0x11, 0x00


	//----- nvinfo : EIATTR_KPARAM_INFO
	.align		4
.L_2937:
        /*00f8*/ 	.byte	0x04, 0x17
        /*00fa*/ 	.short	(.L_2939 - .L_2938)
.L_2938:
        /*00fc*/ 	.word	0x00000000
        /*0100*/ 	.short	0x0004
        /*0102*/ 	.short	0x0020
        /*0104*/ 	.byte	0x00, 0xf5, 0x21, 0x00


	//----- nvinfo : EIATTR_KPARAM_INFO
	.align		4
.L_2939:
        /*0108*/ 	.byte	0x04, 0x17
        /*010a*/ 	.short	(.L_2941 - .L_2940)
.L_2940:
        /*010c*/ 	.word	0x00000000
        /*0110*/ 	.short	0x0003
        /*0112*/ 	.short	0x0018
        /*0114*/ 	.byte	0x00, 0xf5, 0x21, 0x00


	//----- nvinfo : EIATTR_KPARAM_INFO
	.align		4
.L_2941:
        /*0118*/ 	.byte	0x04, 0x17
        /*011a*/ 	.short	(.L_2943 - .L_2942)
.L_2942:
        /*011c*/ 	.word	0x00000000
        /*0120*/ 	.short	0x0002
        /*0122*/ 	.short	0x0010
        /*0124*/ 	.byte	0x00, 0xf5, 0x21, 0x00


	//----- nvinfo : EIATTR_KPARAM_INFO
	.align		4
.L_2943:
        /*0128*/ 	.byte	0x04, 0x17
        /*012a*/ 	.short	(.L_2945 - .L_2944)
.L_2944:
        /*012c*/ 	.word	0x00000000
        /*0130*/ 	.short	0x0001
        /*0132*/ 	.short	0x0008
        /*0134*/ 	.byte	0x00, 0xf5, 0x21, 0x00


	//----- nvinfo : EIATTR_KPARAM_INFO
	.align		4
.L_2945:
        /*0138*/ 	.byte	0x04, 0x17
        /*013a*/ 	.short	(.L_2947 - .L_2946)
.L_2946:
        /*013c*/ 	.word	0x00000000
        /*0140*/ 	.short	0x0000
        /*0142*/ 	.short	0x0000
        /*0144*/ 	.byte	0x00, 0xf5, 0x21, 0x00


	//----- nvinfo : EIATTR_SPARSE_MMA_MASK
	.align		4
.L_2947:
        /*0148*/ 	.byte	0x03, 0x50
        /*014a*/ 	.short	0x0000


	//----- nvinfo : EIATTR_MAXREG_COUNT
	.align		4
        /*014c*/ 	.byte	0x03, 0x1b
        /*014e*/ 	.short	0x00ff


	//----- nvinfo : EIATTR_NUM_BARRIERS
	.align		4
        /*0150*/ 	.byte	0x02, 0x4c
        /*0152*/ 	.byte	0x01
	.zero		1


	//----- nvinfo : EIATTR_MERCURY_ISA_VERSION
	.align		4
        /*0154*/ 	.byte	0x03, 0x5f
        /*0156*/ 	.short	0x0101


	//----- nvinfo : EIATTR_VRC_CTA_INIT_COUNT
	.align		4
        /*0158*/ 	.byte	0x02, 0x4a
	.zero		1
	.zero		1


	//----- nvinfo : EIATTR_EXIT_INSTR_OFFSETS
	.align		4
        /*015c*/ 	.byte	0x04, 0x1c
        /*015e*/ 	.short	(.L_2949 - .L_2948)


	//   ....[0]....
.L_2948:
        /*0160*/ 	.word	0x00000080


	//   ....[1]....
        /*0164*/ 	.word	0x00000190


	//   ....[2]....
        /*0168*/ 	.word	0x00000e00


	//   ....[3]....
        /*016c*/ 	.word	0x00006950


	//   ....[4]....
        /*0170*/ 	.word	0x00006ab0


	//   ....[5]....
        /*0174*/ 	.word	0x00006b40


	//   ....[6]....
        /*0178*/ 	.word	0x00006b80


	//----- nvinfo : EIATTR_CRS_STACK_SIZE
	.align		4
.L_2949:
        /*017c*/ 	.byte	0x04, 0x1e
        /*017e*/ 	.short	(.L_2951 - .L_2950)
.L_2950:
        /*0180*/ 	.word	0x00000000


	//----- nvinfo : EIATTR_CBANK_PARAM_SIZE
	.align		4
.L_2951:
        /*0184*/ 	.byte	0x03, 0x19
        /*0186*/ 	.short	0x0074


	//----- nvinfo : EIATTR_PARAM_CBANK
	.align		4
        /*0188*/ 	.byte	0x04, 0x0a
        /*018a*/ 	.short	(.L_2953 - .L_2952)
	.align		4
.L_2952:
        /*018c*/ 	.word	index@(.nv.constant0._Z23gemm_half_q_half_kernelILi2ELi10ELb1ELb1ELi64EEvPK6__halfPKjS4_S2_PS0_iiiiPKtS7_iiiiiibS2_i)
        /*0190*/ 	.short	0x0380
        /*0192*/ 	.short	0x0074


	//----- nvinfo : EIATTR_SW_WAR
	.align		4
.L_2953:
        /*0194*/ 	.byte	0x04, 0x36
        /*0196*/ 	.short	(.L_2955 - .L_2954)
.L_2954:
        /*0198*/ 	.word	0x00000008
.L_2955:


//--------------------- .nv.info._Z23gemm_half_q_half_kernelILi2ELi172ELb1ELb1ELi64EEvPK6__halfPKjS4_S2_PS0_iiiiPKtS7_iiiiiibS2_i --------------------------
	.section	.nv.info._Z23gemm_half_q_half_kernelILi2ELi172ELb1ELb1ELi64EEvPK6__halfPKjS4_S2_PS0_iiiiPKtS7_iiiiiibS2_i,"",@"SHT_CUDA_INFO"
	.sectionflags	@""
	.align	4


	//----- nvinfo : EIATTR_CUDA_API_VERSION
	.align		4
        /*0000*/ 	.byte	0x04, 0x37
        /*0002*/ 	.short	(.L_2957 - .L_2956)
.L_2956:
        /*0004*/ 	.word	0x00000082


	//----- nvinfo : EIATTR_KPARAM_INFO
	.align		4
.L_2957:
        /*0008*/ 	.byte	0x04, 0x17
        /*000a*/ 	.short	(.L_2959 - .L_2958)
.L_2958:
        /*000c*/ 	.word	0x00000000
        /*0010*/ 	.short	0x0013
        /*0012*/ 	.short	0x0070
        /*0014*/ 	.byte	0x00, 0xf0, 0x11, 0x00


	//----- nvinfo : EIATTR_KPARAM_INFO
	.align		4
.L_2959:
        /*0018*/ 	.byte	0x04, 0x17
        /*001a*/ 	.short	(.L_2961 - .L_2960)
.L_2960:
        /*001c*/ 	.word	0x00000000
        /*0020*/ 	.short	0x0012
        /*0022*/ 	.short	0x0068
        /*0024*/ 	.byte	0x00, 0xf5, 0x21, 0x00


	//----- nvinfo : EIATTR_KPARAM_INFO
	.align		4
.L_2961:
        /*0028*/ 	.byte	0x04, 0x17
        /*002a*/ 	.short	(.L_2963 - .L_2962)
.L_2962:
        /*002c*/ 	.word	0x00000000
        /*0030*/ 	.short	0x0011
        /*0032*/ 	.short	0x0060
        /*0034*/ 	.byte	0x00, 0xf0, 0x05, 0x00


	//----- nvinfo : EIATTR_KPARAM_INFO
	.align		4
.L_2963:
        /*0038*/ 	.byte	0x04, 0x17
        /*003a*/ 	.short	(.L_2965 - .L_2964)
.L_2964:
        /*003c*/ 	.word	0x00000000
        /*0040*/ 	.short	0x0010
        /*0042*/ 	.short	0x005c
        /*0044*/ 	.byte	0x00, 0xf0, 0x11, 0x00


	//----- nvinfo : EIATTR_KPARAM_INFO
	.align		4
.L_2965:
        /*0048*/ 	.byte	0x04, 0x17
        /*004a*/ 	.short	(.L_2967 - .L_2966)
.L_2966:
        /*004c*/ 	.word	0x00000000
        /*0050*/ 	.short	0x000f
        /*0052*/ 	.short	0x0058
        /*0054*/ 	.byte	0x00, 0xf0, 0x11, 0x00


	//----- nvinfo : EIATTR_KPARAM_INFO
	.align		4
.L_2967:
        /*0058*/ 	.byte	0x04, 0x17
        /*005a*/ 	.short	(.L_2969 - .L_2968)
.L_2968:
        /*005c*/ 	.word	0x00000000
        /*0060*/ 	.short	0x000e
        /*0062*/ 	.short	0x0054
        /*0064*/ 	.byte	0x00, 0xf0, 0x11, 0x00


	//----- nvinfo : EIATTR_KPARAM_INFO
	.align		4
.L_2969:
        /*0068*/ 	.byte	0x04, 0x17
        /*006a*/ 	.short	(.L_2971 - .L_2970)
.L_2970:
        /*006c*/ 	.word	0x00000000
        /*0070*/ 	.short	0x000d
        /*0072*/ 	.short	0x0050
        /*0074*/ 	.byte	0x00, 0xf0, 0x11, 0x00


	//----- nvinfo : EIATTR_KPARAM_INFO
	.align		4
.L_2971:
        /*0078*/ 	.byte	0x04, 0x17
        /*007a*/ 	.short	(.L_2973 - .L_2972)
.L_2972:
        /*007c*/ 	.word	0x00000000
        /*0080*/ 	.short	0x000c
        /*0082*/ 	.short	0x004c
        /*0084*/ 	.byte	0x00, 0xf0, 0x11, 0x00


	//----- nvinfo : EIATTR_KPARAM_INFO
	.align		4
.L_2973:
        /*0088*/ 	.byte	0x04, 0x17
        /*008a*/ 	.short	(.L_2975 - .L_2974)
.L_2974:
        /*008c*/ 	.word	0x00000000
        /*0090*/ 	.short	0x000b
        /*0092*/ 	.short	0x0048
        /*0094*/ 	.byte	0x00, 0xf0, 0x11, 0x00


	//----- nvinfo : EIATTR_KPARAM_INFO
	.align		4
.L_2975:
        /*0098*/ 	.byte	0x04, 0x17
        /*009a*/ 	.short	(.L_2977 - .L_2976)
.L_2976:
        /*009c*/ 	.word	0x00000000
        /*00a0*/ 	.short	0x000a
        /*00a2*/ 	.short	0x0040
        /*00a4*/ 	.byte	0x00, 0xf5, 0x21, 0x00


	//----- nvinfo : EIATTR_KPARAM_INFO
	.align		4
.L_2977:
        /*00a8*/ 	.byte	0x04, 0x17
        /*00aa*/ 	.short	(.L_2979 - .L_2978)
.L_2978:
        /*00ac*/ 	.word	0x00000000
        /*00b0*/ 	.short	0x0009
        /*00b2*/ 	.short	0x0038
        /*00b4*/ 	.byte	0x00, 0xf5, 0x21, 0x00


	//----- nvinfo : EIATTR_KPARAM_INFO
	.align		4
.L_2979:
        /*00b8*/ 	.byte	0x04, 0x17
        /*00ba*/ 	.short	(.L_2981 - .L_2980)
.L_2980:
        /*00bc*/ 	.word	0x00000000
        /*00c0*/ 	.short	0x0008
        /*00c2*/ 	.short	0x0034
        /*00c4*/ 	.byte	0x00, 0xf0, 0x11, 0x00


	//----- nvinfo : EIATTR_KPARAM_INFO
	.align		4
.L_2981:
        /*00c8*/ 	.byte	0x04, 0x17
        /*00ca*/ 	.short	(.L_2983 - .L_2982)
.L_2982:
        /*00cc*/ 	.word	0x00000000
        /*00d0*/ 	.short	0x0007
        /*00d2*/ 	.short	0x0030
        /*00d4*/ 	.byte	0x00, 0xf0, 0x11, 0x00


	//----- nvinfo : EIATTR_KPARAM_INFO
	.align		4
.L_2983:
        /*00d8*/ 	.byte	0x04, 0x17
        /*00da*/ 	.short	(.L_2985 - .L_2984)
.L_2984:
        /*00dc*/ 	.word	0x00000000
        /*00e0*/ 	.short	0x0006
        /*00e2*/ 	.short	0x002c
        /*00e4*/ 	.byte	0x00, 0xf0, 0x11, 0x00


	//----- nvinfo : EIATTR_KPARAM_INFO
	.align		4
.L_2985:
        /*00e8*/ 	.byte	0x04, 0x17
        /*00ea*/ 	.short	(.L_2987 - .L_2986)
.L_2986:
        /*00ec*/ 	.word	0x00000000
        /*00f0*/ 	.short	0x0005
        /*00f2*/ 	.short	0x0028
        /*00f4*/ 	.byte	0x00, 0xf0, 0x11, 0x00


	//----- nvinfo : EIATTR_KPARAM_INFO
	.align		4
.L_2987:
        /*00f8*/ 	.byte	0x04, 0x17
        /*00fa*/ 	.short	(.L_2989 - .L_2988)
.L_2988:
        /*00fc*/ 	.word	0x00000000
        /*0100*/ 	.short	0x0004
        /*0102*/ 	.short	0x0020
        /*0104*/ 	.byte	0x00, 0xf5, 0x21, 0x00


	//----- nvinfo : EIATTR_KPARAM_INFO
	.align		4
.L_2989:
        /*0108*/ 	.byte	0x04, 0x17
        /*010a*/ 	.short	(.L_2991 - .L_2990)
.L_2990:
        /*010c*/ 	.word	0x00000000
        /*0110*/ 	.short	0x0003
        /*0112*/ 	.short	0x0018
        /*0114*/ 	.byte	0x00, 0xf5, 0x21, 0x00


	//----- nvinfo : EIATTR_KPARAM_INFO
	.align		4
.L_2991:
        /*0118*/ 	.byte	0x04, 0x17
        /*011a*/ 	.short	(.L_2993 - .L_2992)
.L_2992:
        /*011c*/ 	.word	0x00000000
        /*0120*/ 	.short	0x0002
        /*0122*/ 	.short	0x0010
        /*0124*/ 	.byte	0x00, 0xf5, 0x21, 0x00


	//----- nvinfo : EIATTR_KPARAM_INFO
	.align		4
.L_2993:
        /*0128*/ 	.byte	0x04, 0x17
        /*012a*/ 	.short	(.L_2995 - .L_2994)
.L_2994:
        /*012c*/ 	.word	0x00000000
        /*0130*/ 	.short	0x0001
        /*0132*/ 	.short	0x0008
        /*0134*/ 	.byte	0x00, 0xf5, 0x21, 0x00


	//----- nvinfo : EIATTR_KPARAM_INFO
	.align		4
.L_2995:
        /*0138*/ 	.byte	0x04, 0x17
        /*013a*/ 	.short	(.L_2997 - .L_2996)
.L_2996:
        /*013c*/ 	.word	0x00000000
        /*0140*/ 	.short	0x0000
        /*0142*/ 	.short	0x0000
        /*0144*/ 	.byte	0x00, 0xf5, 0x21, 0x00


	//----- nvinfo : EIATTR_SPARSE_MMA_MASK
	.align		4
.L_2997:
        /*0148*/ 	.byte	0x03, 0x50
        /*014a*/ 	.short	0x0000


	//----- nvinfo : EIATTR_MAXREG_COUNT
	.align		4
        /*014c*/ 	.byte	0x03, 0x1b
        /*014e*/ 	.short	0x00ff


	//----- nvinfo : EIATTR_NUM_BARRIERS
	.align		4
        /*0150*/ 	.byte	0x02, 0x4c
        /*0152*/ 	.byte	0x01
	.zero		1


	//----- nvinfo : EIATTR_MERCURY_ISA_VERSION
	.align		4
        /*0154*/ 	.byte	0x03, 0x5f
        /*0156*/ 	.short	0x0101


	//----- nvinfo : EIATTR_VRC_CTA_INIT_COUNT
	.align		4
        /*0158*/ 	.byte	0x02, 0x4a
	.zero		1
	.zero		1


	//----- nvinfo : EIATTR_EXIT_INSTR_OFFSETS
	.align		4
        /*015c*/ 	.byte	0x04, 0x1c
        /*015e*/ 	.short	(.L_2999 - .L_2998)


	//   ....[0]....
.L_2998:
        /*0160*/ 	.word	0x00000060


	//   ....[1]....
        /*0164*/ 	.word	0x00000140


	//   ....[2]....
        /*0168*/ 	.word	0x00000d80


	//   ....[3]....
        /*016c*/ 	.word	0x0000dce0


	//   ....[4]....
        /*0170*/ 	.word	0x0000de30


	//   ....[5]....
        /*0174*/ 	.word	0x0000dec0


	//   ....[6]....
        /*0178*/ 	.word	0x0000df00


	//----- nvinfo : EIATTR_CRS_STACK_SIZE
	.align		4
.L_2999:
        /*017c*/ 	.byte	0x04, 0x1e
        /*017e*/ 	.short	(.L_3001 - .L_3000)
.L_3000:
        /*0180*/ 	.word	0x00000000


	//----- nvinfo : EIATTR_CBANK_PARAM_SIZE
	.align		4
.L_3001:
        /*0184*/ 	.byte	0x03, 0x19
        /*0186*/ 	.short	0x0074


	//----- nvinfo : EIATTR_PARAM_CBANK
	.align		4
        /*0188*/ 	.byte	0x04, 0x0a
        /*018a*/ 	.short	(.L_3003 - .L_3002)
	.align		4
.L_3002:
        /*018c*/ 	.word	index@(.nv.constant0._Z23gemm_half_q_half_kernelILi2ELi172ELb1ELb1ELi64EEvPK6__halfPKjS4_S2_PS0_iiiiPKtS7_iiiiiibS2_i)
        /*0190*/ 	.short	0x0380
        /*0192*/ 	.short	0x0074


	//----- nvinfo : EIATTR_SW_WAR
	.align		4
.L_3003:
        /*0194*/ 	.byte	0x04, 0x36
        /*0196*/ 	.short	(.L_3005 - .L_3004)
.L_3004:
        /*0198*/ 	.word	0x00000008
.L_3005:


//--------------------- .nv.info._Z23gemm_half_q_half_kernelILi2ELi176ELb1ELb1ELi64EEvPK6__halfPKjS4_S2_PS0_iiiiPKtS7_iiiiiibS2_i --------------------------
	.section	.nv.info._Z23gemm_half_q_half_kernelILi2ELi176ELb1ELb1ELi64EEvPK6__halfPKjS4_S2_PS0_iiiiPKtS7_iiiiiibS2_i,"",@"SHT_CUDA_INFO"
	.sectionflags	@""
	.align	4


	//----- nvinfo : EIATTR_CUDA_API_VERSION
	.align		4
        /*0000*/ 	.byte	0x04, 0x37
        /*0002*/ 	.short	(.L_3007 - .L_3006)
.L_3006:
        /*0004*/ 	.word	0x00000082


	//----- nvinfo : EIATTR_KPARAM_INFO
	.align		4
.L_3007:
        /*0008*/ 	.byte	0x04, 0x17
        /*000a*/ 	.short	(.L_3009 - .L_3008)
.L_3008:
        /*000c*/ 	.word	0x00000000
        /*0010*/ 	.short	0x0013
        /*0012*/ 	.short	0x0070
        /*0014*/ 	.byte	0x00, 0xf0, 0x11, 0x00


	//----- nvinfo : EIATTR_KPARAM_INFO
	.align		4
.L_3009:
        /*0018*/ 	.byte	0x04, 0x17
        /*001a*/ 	.short	(.L_3011 - .L_3010)
.L_3010:
        /*001c*/ 	.word	0x00000000
        /*0020*/ 	.short	0x0012
        /*0022*/ 	.short	0x0068
        /*0024*/ 	.byte	0x00, 0xf5, 0x21, 0x00


	//----- nvinfo : EIATTR_KPARAM_INFO
	.align		4
.L_3011:
        /*0028*/ 	.byte	0x04, 0x17
        /*002a*/ 	.short	(.L_3013 - .L_3012)
.L_3012:
        /*002c*/ 	.word	0x00000000
        /*0030*/ 	.short	0x0011
        /*0032*/ 	.short	0x0060
        /*0034*/ 	.byte	0x00, 0xf0, 0x05, 0x00


	//----- nvinfo : EIATTR_KPARAM_INFO
	.align		4
.L_3013:
        /*0038*/ 	.byte	0x04, 0x17
        /*003a*/ 	.short	(.L_3015 - .L_3014)
.L_3014:
        /*003c*/ 	.word	0x00000000
        /*0040*/ 	.short	0x0010
        /*0042*/ 	.short	0x005c
        /*0044*/ 	.byte	0x00, 0xf0, 0x11, 0x00


	//----- nvinfo : EIATTR_KPARAM_INFO
	.align		4
.L_3015:
        /*0048*/ 	.byte	0x04, 0x17
        /*004a*/ 	.short	(.L_3017 - .L_3016)
.L_3016:
        /*004c*/ 	.word	0x00000000
        /*0050*/ 	.short	0x000f
        /*0052*/ 	.short	0x0058
        /*0054*/ 	.byte	0x00, 0xf0, 0x11, 0x00


	//----- nvinfo : EIATTR_KPARAM_INFO
	.align		4
.L_3017:
        /*0058*/ 	.byte	0x04, 0x17
        /*005a*/ 	.short	(.L_3019 - .L_3018)
.L_3018:
        /*005c*/ 	.word	0x00000000
        /*0060*/ 	.short	0x000e
        /*0062*/ 	.short	0x0054
        /*0064*/ 	.byte	0x00, 0xf0, 0x11, 0x00


	//----- nvinfo : EIATTR_KPARAM_INFO
	.align		4
.L_3019:
        /*0068*/ 	.byte	0x04, 0x17
        /*006a*/ 	.short	(.L_3021 - .L_3020)
.L_3020:
        /*006c*/ 	.word	0x00000000
        /*0070*/ 	.short	0x000d
        /*0072*/ 	.short	0x0050
        /*0074*/ 	.byte	0x00, 0xf0, 0x11, 0x00


	//----- nvinfo : EIATTR_KPARAM_INFO
	.align		4
.L_3021:
        /*0078*/ 	.byte	0x04, 0x17
        /*007a*/ 	.short	(.L_3023 - .L_3022)
.L_3022:
        /*007c*/ 	.word	0x00000000
        /*0080*/ 	.short	0x000c
        /*0082*/ 	.short	0x004c
        /*0084*/ 	.byte	0x00, 0xf0, 0x11, 0x00


	//----- nvinfo : EIATTR_KPARAM_INFO
	.align		4
.L_3023:
        /*0088*/ 	.byte	0x04, 0x17
        /*008a*/ 	.short	(.L_3025 - .L_3024)
.L_3024:
        /*008c*/ 	.word	0x00000000
        /*0090*/ 	.short	0x000b
        /*0092*/ 	.short	0x0048
        /*0094*/ 	.byte	0x00, 0xf0, 0x11, 0x00


	//----- nvinfo : EIATTR_KPARAM_INFO
	.align		4
.L_3025:
        /*0098*/ 	.byte	0x04, 0x17
        /*009a*/ 	.short	(.L_3027 - .L_3026)
.L_3026:
        /*009c*/ 	.word	0x00000000
        /*00a0*/ 	.short	0x000a
        /*00a2*/ 	.short	0x0040
        /*00a4*/ 	.byte	0x00, 0xf5, 0x21, 0x00


	//----- nvinfo : EIATTR_KPARAM_INFO
	.align		4
.L_3027:
        /*00a8*/ 	.byte	0x04, 0x17
        /*00aa*/ 	.short	(.L_3029 - .L_3028)
.L_3028:
        /*00ac*/ 	.word	0x00000000
        /*00b0*/ 	.short	0x0009
        /*00b2*/ 	.short	0x0038
        /*00b4*/ 	.byte	0x00, 0xf5, 0x21, 0x00


	//----- nvinfo : EIATTR_KPARAM_INFO
	.align		4
.L_3029:
        /*00b8*/ 	.byte	0x04, 0x17
        /*00ba*/ 	.short	(.L_3031 - .L_3030)
.L_3030:
        /*00bc*/ 	.word	0x00000000
        /*00c0*/ 	.short	0x0008
        /*00c2*/ 	.short	0x0034
        /*00c4*/ 	.byte	0x00, 0xf0, 0x11, 0x00


	//----- nvinfo : EIATTR_KPARAM_INFO
	.align		4
.L_3031:
        /*00c8*/ 	.byte	0x04, 0x17
        /*00ca*/ 	.short	(.L_3033 - .L_3032)
.L_3032:
        /*00cc*/ 	.word	0x00000000
        /*00d0*/ 	.short	0x0007
        /*00d2*/ 	.short	0x0030
        /*00d4*/ 	.byte	0x00, 0xf0, 0x11, 0x00


	//----- nvinfo : EIATTR_KPARAM_INFO
	.align		4
.L_3033:
        /*00d8*/ 	.byte	0x04, 0x17
        /*00da*/ 	.short	(.L_3035 - .L_3034)
.L_3034:
        /*00dc*/ 	.word	0x00000000
        /*00e0*/ 	.short	0x0006
        /*00e2*/ 	.short	0x002c
        /*00e4*/ 	.byte	0x00, 0xf0, 0x11, 0x00


	//----- nvinfo : EIATTR_KPARAM_INFO
	.align		4
.L_3035:
        /*00e8*/ 	.byte	0x04, 0x17
        /*00ea*/ 	.short	(.L_3037 - .L_3036)
.L_3036:
        /*00ec*/ 	.word	0x00000000
        /*00f0*/ 	.short	0x0005
        /*00f2*/ 	.short	0x0028
        /*00f4*/ 	.byte	0x00, 0xf0, 0x11, 0x00


	//----- nvinfo : EIATTR_KPARAM_INFO
	.align		4
.L_3037:
        /*00f8*/ 	.byte	0x04, 0x17
        /*00fa*/ 	.short	(.L_3039 - .L_3038)
.L_3038:
        /*00fc*/ 	.word	0x00000000
        /*0100*/ 	.short	0x0004
        /*0102*/ 	.short	0x0020
        /*0104*/ 	.byte	0x00, 0xf5, 0x21, 0x00


	//----- nvinfo : EIATTR_KPARAM_INFO
	.align		4
.L_3039:
        /*0108*/ 	.byte	0x04, 0x17
        /*010a*/ 	.short	(.L_3041 - .L_3040)
.L_3040:
        /*010c*/ 	.word	0x00000000
        /*0110*/ 	.short	0x0003
        /*0112*/ 	.short	0x0018
        /*0114*/ 	.byte	0x00, 0xf5, 0x21, 0x00


	//----- nvinfo : EIATTR_KPARAM_INFO
	.align		4
.L_3041:
        /*0118*/ 	.byte	0x04, 0x17
        /*011a*/ 	.short	(.L_3043 - .L_3042)
.L_3042:
        /*011c*/ 	.word	0x00000000
        /*0120*/ 	.short	0x0002
        /*0122*/ 	.short	0x0010
        /*0124*/ 	.byte	0x00, 0xf5, 0x21, 0x00


	//----- nvinfo : EIATTR_KPARAM_INFO
	.align		4
.L_3043:
        /*0128*/ 	.byte	0x04, 0x17
        /*012a*/ 	.short	(.L_3045 - .L_3044)
.L_3044:
        /*012c*/ 	.word	0x00000000
        /*0130*/ 	.short	0x0001
        /*0132*/ 	.short	0x0008
        /*0134*/ 	.byte	0x00, 0xf5, 0x21, 0x00


	//----- nvinfo : EIATTR_KPARAM_INFO
	.align		4
.L_3045:
        /*0138*/ 	.byte	0x04, 0x17
        /*013a*/ 	.short	(.L_3047 - .L_3046)
.L_3046:
        /*013c*/ 	.word	0x00000000
        /*0140*/ 	.short	0x0000
        /*0142*/ 	.short	0x0000
        /*0144*/ 	.byte	0x00, 0xf5, 0x21, 0x00


	//----- nvinfo : EIATTR_SPARSE_MMA_MASK
	.align		4
.L_3047:
        /*0148*/ 	.byte	0x03, 0x50
        /*014a*/ 	.short	0x0000


	//----- nvinfo : EIATTR_MAXREG_COUNT
	.align		4
        /*014c*/ 	.byte	0x03, 0x1b
        /*014e*/ 	.short	0x00ff


	//----- nvinfo : EIATTR_NUM_BARRIERS
	.align		4
        /*0150*/ 	.byte	0x02, 0x4c
        /*0152*/ 	.byte	0x01
	.zero		1


	//----- nvinfo : EIATTR_MERCURY_ISA_VERSION
	.align		4
        /*0154*/ 	.byte	0x03, 0x5f
        /*0156*/ 	.short	0x0101


	//----- nvinfo : EIATTR_VRC_CTA_INIT_COUNT
	.align		4
        /*0158*/ 	.byte	0x02, 0x4a
	.zero		1
	.zero		1


	//----- nvinfo : EIATTR_EXIT_INSTR_OFFSETS
	.align		4
        /*015c*/ 	.byte	0x04, 0x1c
        /*015e*/ 	.short	(.L_3049 - .L_3048)


	//   ....[0]....
.L_3048:
        /*0160*/ 	.word	0x00000060


	//   ....[1]....
        /*0164*/ 	.word	0x00000150


	//   ....[2]....
        /*0168*/ 	.word	0x00000db0


	//   ....[3]....
        /*016c*/ 	.word	0x0000a280


	//   ....[4]....
        /*0170*/ 	.word	0x0000a3d0


	//   ....[5]....
        /*0174*/ 	.word	0x0000a460


	//   ....[6]....
        /*0178*/ 	.word	0x0000a4a0


	//----- nvinfo : EIATTR_CRS_STACK_SIZE
	.align		4
.L_3049:
        /*017c*/ 	.byte	0x04, 0x1e
        /*017e*/ 	.short	(.L_3051 - .L_3050)
.L_3050:
        /*0180*/ 	.word	0x00000000


	//----- nvinfo : EIATTR_CBANK_PARAM_SIZE
	.align		4
.L_3051:
        /*0184*/ 	.byte	0x03, 0x19
        /*0186*/ 	.short	0x0074


	//----- nvinfo : EIATTR_PARAM_CBANK
	.align		4
        /*0188*/ 	.byte	0x04, 0x0a
        /*018a*/ 	.short	(.L_3053 - .L_3052)
	.align		4
.L_3052:
        /*018c*/ 	.word	index@(.nv.constant0._Z23gemm_half_q_half_kernelILi2ELi176ELb1ELb1ELi64EEvPK6__halfPKjS4_S2_PS0_iiiiPKtS7_iiiiiibS2_i)
        /*0190*/ 	.short	0x0380
        /*0192*/ 	.short	0x0074


	//----- nvinfo : EIATTR_SW_WAR
	.align		4
.L_3053:
        /*0194*/ 	.byte	0x04, 0x36
        /*0196*/ 	.short	(.L_3055 - .L_3054)
.L_3054:
        /*0198*/ 	.word	0x00000008
.L_3055:


//--------------------- .nv.info._Z23gemm_half_q_half_kernelILi2ELi152ELb1ELb1ELi64EEvPK6__halfPKjS4_S2_PS0_iiiiPKtS7_iiiiiibS2_i --------------------------
	.section	.nv.info._Z23gemm_half_q_half_kernelILi2ELi152ELb1ELb1ELi64EEvPK6__halfPKjS4_S2_PS0_iiiiPKtS7_iiiiiibS2_i,"",@"SHT_CUDA_INFO"
	.sectionflags	@""
	.align	4


	//----- nvinfo : EIATTR_CUDA_API_VERSION
	.align		4
        /*0000*/ 	.byte	0x04, 0x37
        /*0002*/ 	.short	(.L_3057 - .L_3056)
.L_3056:
        /*0004*/ 	.word	0x00000082


	//----- nvinfo : EIATTR_KPARAM_INFO
	.align		4
.L_3057:
        /*0008*/ 	.byte	0x04, 0x17
        /*000a*/ 	.short	(.L_3059 - .L_3058)
.L_3058:
        /*000c*/ 	.word	0x00000000
        /*0010*/ 	.short	0x0013
        /*0012*/ 	.short	0x0070
        /*0014*/ 	.byte	0x00, 0xf0, 0x11, 0x00


	//----- nvinfo : EIATTR_KPARAM_INFO
	.align		4
.L_3059:
        /*0018*/ 	.byte	0x04, 0x17
        /*001a*/ 	.short	(.L_3061 - .L_3060)
.L_3060:
        /*001c*/ 	.word	0x00000000
        /*0020*/ 	.short	0x0012
        /*0022*/ 	.short	0x0068
        /*0024*/ 	.byte	0x00, 0xf5, 0x21, 0x00


	//----- nvinfo : EIATTR_KPARAM_INFO
	.align		4
.L_3061:
        /*0028*/ 	.byte	0x04, 0x17
        /*002a*/ 	.short	(.L_3063 - .L_3062)
.L_3062:
        /*002c*/ 	.word	0x00000000
        /*0030*/ 	.short	0x0011
        /*0032*/ 	.short	0x0060
        /*0034*/ 	.byte	0x00, 0xf0, 0x05, 0x00


	//----- nvinfo : EIATTR_KPARAM_INFO
	.align		4
.L_3063:
        /*0038*/ 	.byte	0x04, 0x17
        /*003a*/ 	.short	(.L_3065 - .L_3064)
.L_3064:
        /*003c*/ 	.word	0x00000000
        /*0040*/ 	.short	0x0010
        /*0042*/ 	.short	0x005c
        /*0044*/ 	.byte	0x00, 0xf0, 0x11, 0x00


	//----- nvinfo : EIATTR_KPARAM_INFO
	.align		4
.L_3065:
        /*0048*/ 	.byte	0x04, 0x17
        /*004a*/ 	.short	(.L_3067 - .L_3066)
.L_3066:
        /*004c*/ 	.word	0x00000000
        /*0050*/ 	.short	0x000f
        /*0052*/ 	.short	0x0058
        /*0054*/ 	.byte	0x00, 0xf0, 0x11, 0x00


	//----- nvinfo : EIATTR_KPARAM_INFO
	.align		4
.L_3067:
        /*0058*/ 	.byte	0x04, 0x17
        /*005a*/ 	.short	(.L_3069 - .L_3068)
.L_3068:
        /*005c*/ 	.word	0x00000000
        /*0060*/ 	.short	0x000e
        /*0062*/ 	.short	0x0054
        /*0064*/ 	.byte	0x00, 0xf0, 0x11, 0x00


	//----- nvinfo : EIATTR_KPARAM_INFO
	.align		4
.L_3069:
        /*0068*/ 	.byte	0x04, 0x17
        /*006a*/ 	.short	(.L_3071 - .L_3070)
.L_3070:
        /*006c*/ 	.word	0x00000000
        /*0070*/ 	.short	0x000d
        /*0072*/ 	.short	0x0050
        /*0074*/ 	.byte	0x00, 0xf0, 0x11, 0x00


	//----- nvinfo : EIATTR_KPARAM_INFO
	.align		4
.L_3071:
        /*0078*/ 	.byte	0x04, 0x17
        /*007a*/ 	.short	(.L_3073 - .L_3072)
.L_3072:
        /*007c*/ 	.word	0x00000000
        /*0080*/ 	.short	0x000c
        /*0082*/ 	.short	0x004c
        /*0084*/ 	.byte	0x00, 0xf0, 0x11, 0x00


	//----- nvinfo : EIATTR_KPARAM_INFO
	.align		4
.L_3073:
        /*0088*/ 	.byte	0x04, 0x17
        /*008a*/ 	.short	(.L_3075 - .L_3074)
.L_3074:
        /*008c*/ 	.word	0x00000000
        /*0090*/ 	.short	0x000b
        /*0092*/ 	.short	0x0048
        /*0094*/ 	.byte	0x00, 0xf0, 0x11, 0x00


	//----- nvinfo : EIATTR_KPARAM_INFO
	.align		4
.L_3075:
        /*0098*/ 	.byte	0x04, 0x17
        /*009a*/ 	.short	(.L_3077 - .L_3076)
.L_3076:
        /*009c*/ 	.word	0x00000000
        /*00a0*/ 	.short	0x000a
        /*00a2*/ 	.short	0x0040
        /*00a4*/ 	.byte	0x00, 0xf5, 0x21, 0x00


	//----- nvinfo : EIATTR_KPARAM_INFO
	.align		4
.L_3077:
        /*00a8*/ 	.byte	0x04, 0x17
        /*00aa*/ 	.short	(.L_3079 - .L_3078)
.L_3078:
        /*00ac*/ 	.word	0x00000000
        /*00b0*/ 	.short	0x0009
        /*00b2*/ 	.short	0x0038
        /*00b4*/ 	.byte	0x00, 0xf5, 0x21, 0x00


	//----- nvinfo : EIATTR_KPARAM_INFO
	.align		4
.L_3079:
        /*00b8*/ 	.byte	0x04, 0x17
        /*00ba*/ 	.short	(.L_3081 - .L_3080)
.L_3080:
        /*00bc*/ 	.word	0x00000000
        /*00c0*/ 	.short	0x0008
        /*00c2*/ 	.short	0x0034
        /*00c4*/ 	.byte	0x00, 0xf0, 0x11, 0x00


	//----- nvinfo : EIATTR_KPARAM_INFO
	.align		4
.L_3081:
        /*00c8*/ 	.byte	0x04, 0x17
        /*00ca*/ 	.short	(.L_3083 - .L_3082)
.L_3082:
        /*00cc*/ 	.word	0x00000000
        /*00d0*/ 	.short	0x0007
        /*00d2*/ 	.short	0x0030
        /*00d4*/ 	.byte	0x00, 0xf0, 0x11, 0x00


	//----- nvinfo : EIATTR_KPARAM_INFO
	.align		4
.L_3083:
        /*00d8*/ 	.byte	0x04, 0x17
        /*00da*/ 	.short	(.L_3085 - .L_3084)
.L_3084:
        /*00dc*/ 	.word	0x00000000
        /*00e0*/ 	.short	0x0006
        /*00e2*/ 	.short	0x002c
        /*00e4*/ 	.byte	0x00, 0xf0, 0x11, 0x00


	//----- nvinfo : EIATTR_KPARAM_INFO
	.align		4
.L_3085:
        /*00e8*/ 	.byte	0x04, 0x17
        /*00ea*/ 	.short	(.L_3087 - .L_3086)
.L_3086:
        /*00ec*/ 	.word	0x00000000
        /*00f0*/ 	.short	0x0005
        /*00f2*/ 	.short	0x0028
        /*00f4*/ 	.byte	0x00, 0xf0, 0x11, 0x00


	//----- nvinfo : EIATTR_KPARAM_INFO
	.align		4
.L_3087:
        /*00f8*/ 	.byte	0x04, 0x17
        /*00fa*/ 	.short	(.L_3089 - .L_3088)
.L_3088:
        /*00fc*/ 	.word	0x00000000
        /*0100*/ 	.short	0x0004
        /*0102*/ 	.short	0x0020
        /*0104*/ 	.byte	0x00, 0xf5, 0x21, 0x00


	//----- nvinfo : EIATTR_KPARAM_INFO
	.align		4
.L_3089:
        /*0108*/ 	.byte	0x04, 0x17
        /*010a*/ 	.short	(.L_3091 - .L_3090)
.L_3090:
        /*010c*/ 	.word	0x00000000
        /*0110*/ 	.short	0x0003
        /*0112*/ 	.short	0x0018
        /*0114*/ 	.byte	0x00, 0xf5, 0x21, 0x00


	//----- nvinfo : EIATTR_KPARAM_INFO
	.align		4
.L_3091:
        /*0118*/ 	.byte	0x04, 0x17
        /*011a*/ 	.short	(.L_3093 - .L_3092)
.L_3092:
        /*011c*/ 	.word	0x00000000
        /*0120*/ 	.short	0x0002
        /*0122*/ 	.short	0x0010
        /*0124*/ 	.byte	0x00, 0xf5, 0x21, 0x00


	//----- nvinfo : EIATTR_KPARAM_INFO
	.align		4
.L_3093:
        /*0128*/ 	.byte	0x04, 0x17
        /*012a*/ 	.short	(.L_3095 - .L_3094)
.L_3094:
        /*012c*/ 	.word	0x00000000
        /*0130*/ 	.short	0x0001
        /*0132*/ 	.short	0x0008
        /*0134*/ 	.byte	0x00, 0xf5, 0x21, 0x00


	//----- nvinfo : EIATTR_KPARAM_INFO
	.align		4
.L_3095:
        /*0138*/ 	.byte	0x04, 0x17
        /*013a*/ 	.short	(.L_3097 - .L_3096)
.L_3096:
        /*013c*/ 	.word	0x00000000
        /*0140*/ 	.short	0x0000
        /*0142*/ 	.short	0x0000
        /*0144*/ 	.byte	0x00, 0xf5, 0x21, 0x00


	//----- nvinfo : EIATTR_SPARSE_MMA_MASK
	.align		4
.L_3097:
        /*0148*/ 	.byte	0x03, 0x50
        /*014a*/ 	.short	0x0000


	//----- nvinfo : EIATTR_MAXREG_COUNT
	.align		4
        /*014c*/ 	.byte	0x03, 0x1b
        /*014e*/ 	.short	0x00ff


	//----- nvinfo : EIATTR_NUM_BARRIERS
	.align		4
        /*0150*/ 	.byte	0x02, 0x4c
        /*0152*/ 	.byte	0x01
	.zero		1


	//----- nvinfo : EIATTR_MERCURY_ISA_VERSION
	.align		4
        /*0154*/ 	.byte	0x03, 0x5f
        /*0156*/ 	.short	0x0101


	//----- nvinfo : EIATTR_VRC_CTA_INIT_COUNT
	.align		4
        /*0158*/ 	.byte	0x02, 0x4a
	.zero		1
	.zero		1


	//----- nvinfo : EIATTR_EXIT_INSTR_OFFSETS
	.align		4
        /*015c*/ 	.byte	0x04, 0x1c
        /*015e*/ 	.short	(.L_3099 - .L_3098)


	//   ....[0]....
.L_3098:
        /*0160*/ 	.word	0x00000060


	//   ....[1]....
        /*0164*/ 	.word	0x00000140


	//   ....[2]....
        /*0168*/ 	.word	0x00000d80


	//   ....[3]....
        /*016c*/ 	.word	0x0000c080


	//   ....[4]....
        /*0170*/ 	.word	0x0000c1d0


	//   ....[5]....
        /*0174*/ 	.word	0x0000c260


	//   ....[6]....
        /*0178*/ 	.word	0x0000c2a0


	//----- nvinfo : EIATTR_CRS_STACK_SIZE
	.align		4
.L_3099:
        /*017c*/ 	.byte	0x04, 0x1e
        /*017e*/ 	.short	(.L_3101 - .L_3100)
.L_3100:
        /*0180*/ 	.word	0x00000000


	//----- nvinfo : EIATTR_CBANK_PARAM_SIZE
	.align		4
.L_3101:
        /*0184*/ 	.byte	0x03, 0x19
        /*0186*/ 	.short	0x0074


	//----- nvinfo : EIATTR_PARAM_CBANK
	.align		4
        /*0188*/ 	.byte	0x04, 0x0a
        /*018a*/ 	.short	(.L_3103 - .L_3102)
	.align		4
.L_3102:
        /*018c*/ 	.word	index@(.nv.constant0._Z23gemm_half_q_half_kernelILi2ELi152ELb1ELb1ELi64EEvPK6__halfPKjS4_S2_PS0_iiiiPKtS7_iiiiiibS2_i)
        /*0190*/ 	.short	0x0380
        /*0192*/ 	.short	0x0074


	//----- nvinfo : EIATTR_SW_WAR
	.align		4
.L_3103:
        /*0194*/ 	.byte	0x04, 0x36
        /*0196*/ 	.short	(.L_3105 - .L_3104)
.L_3104:
        /*0198*/ 	.word	0x00000008
.L_3105:


//--------------------- .nv.info._Z23gemm_half_q_half_kernelILi2ELi140ELb1ELb1ELi64EEvPK6__halfPKjS4_S2_PS0_iiiiPKtS7_iiiiiibS2_i --------------------------
	.section	.nv.info._Z23gemm_half_q_half_kernelILi2ELi140ELb1ELb1ELi64EEvPK6__halfPKjS4_S2_PS0_iiiiPKtS7_iiiiiibS2_i,"",@"SHT_CUDA_INFO"
	.sectionflags	@""
	.align	4


	//----- nvinfo : EIATTR_CUDA_API_VERSION
	.align		4
        /*0000*/ 	.byte	0x04, 0x37
        /*0002*/ 	.short	(.L_3107 - .L_3106)
.L_3106:
        /*0004*/ 	.word	0x00000082


	//----- nvinfo : EIATTR_KPARAM_INFO
	.align		4
.L_3107:
        /*0008*/ 	.byte	0x04, 0x17
        /*000a*/ 	.short	(.L_3109 - .L_3108)
.L_3108:
        /*000c*/ 	.word	0x00000000
        /*0010*/ 	.short	0x0013
        /*0012*/ 	.short	0x0070
        /*0014*/ 	.byte	0x00, 0xf0, 0x11, 0x00


	//----- nvinfo : EIATTR_KPARAM_INFO
	.align		4
.L_3109:
        /*0018*/ 	.byte	0x04, 0x17
        /*001a*/ 	.short	(.L_3111 - .L_3110)
.L_3110:
        /*001c*/ 	.word	0x00000000
        /*0020*/ 	.short	0x0012
        /*0022*/ 	.short	0x0068
        /*0024*/ 	.byte	0x00, 0xf5, 0x21, 0x00


	//----- nvinfo : EIATTR_KPARAM_INFO
	.align		4
.L_3111:
        /*0028*/ 	.byte	0x04, 0x17
        /*002a*/ 	.short	(.L_3113 - .L_3112)
.L_3112:
        /*002c*/ 	.word	0x00000000
        /*0030*/ 	.short	0x0011
        /*0032*/ 	.short	0x0060
        /*0034*/ 	.byte	0x00, 0xf0, 0x05, 0x00


	//----- nvinfo : EIATTR_KPARAM_INFO
	.align		4
.L_3113:
        /*0038*/ 	.byte	0x04, 0x17
        /*003a*/ 	.short	(.L_3115 - .L_3114)
.L_3114:
        /*003c*/ 	.word	0x00000000
        /*0040*/ 	.short	0x0010
        /*0042*/ 	.short	0x005c
        /*0044*/ 	.byte	0x00, 0xf0, 0x11, 0x00


	//----- nvinfo : EIATTR_KPARAM_INFO
	.align		4
.L_3115:
        /*0048*/ 	.byte	0x04, 0x17
        /*004a*/ 	.short	(.L_3117 - .L_3116)
.L_3116:
        /*004c*/ 	.word	0x00000000
        /*0050*/ 	.short	0x000f
        /*0052*/ 	.short	0x0058
        /*0054*/ 	.byte	0x00, 0xf0, 0x11, 0x00


	//----- nvinfo : EIATTR_KPARAM_INFO
	.align		4
.L_3117:
        /*0058*/ 	.byte	0x04, 0x17
        /*005a*/ 	.short	(.L_3119 - .L_3118)
.L_3118:
        /*005c*/ 	.word	0x00000000
        /*0060*/ 	.short	0x000e
        /*0062*/ 	.short	0x0054
        /*0064*/ 	.byte	0x00, 0xf0, 0x11, 0x00


	//----- nvinfo : EIATTR_KPARAM_INFO
	.align		4
.L_3119:
        /*0068*/ 	.byte	0x04, 0x17
        /*006a*/ 	.short	(.L_3121 - .L_3120)
.L_3120:
        /*006c*/ 	.word	0x00000000
        /*0070*/ 	.short	0x000d
        /*0072*/ 	.short	0x0050
        /*0074*/ 	.byte	0x00, 0xf0, 0x11, 0x00


	//----- nvinfo : EIATTR_KPARAM_INFO
	.align		4
.L_3121:
        /*0078*/ 	.byte	0x04, 0x17
        /*007a*/ 	.short	(.L_3123 - .L_3122)
.L_3122:
        /*007c*/ 	.word	0x00000000
        /*0080*/ 	.short	0x000c
        /*0082*/ 	.short	0x004c
        /*0084*/ 	.byte	0x00, 0xf0, 0x11, 0x00


	//----- nvinfo : EIATTR_KPARAM_INFO
	.align		4
.L_3123:
        /*0088*/ 	.byte	0x04, 0x17
        /*008a*/ 	.short	(.L_3125 - .L_3124)
.L_3124:
        /*008c*/ 	.word	0x00000000
        /*0090*/ 	.short	0x000b
        /*0092*/ 	.short	0x0048
        /*0094*/ 	.byte	0x00, 0xf0, 0x11, 0x00


	//----- nvinfo : EIATTR_KPARAM_INFO
	.align		4
.L_3125:
        /*0098*/ 	.byte	0x04, 0x17
        /*009a*/ 	.short	(.L_3127 - .L_3126)
.L_3126:
        /*009c*/ 	.word	0x00000000
        /*00a0*/ 	.short	0x000a
        /*00a2*/ 	.short	0x0040
        /*00a4*/ 	.byte	0x00, 0xf5, 0x21, 0x00


	//----- nvinfo : EIATTR_KPARAM_INFO
	.align		4
.L_3127:
        /*00a8*/ 	.byte	0x04, 0x17
        /*00aa*/ 	.short	(.L_3129 - .L_3128)
.L_3128:
        /*00ac*/ 	.word	0x00000000
        /*00b0*/ 	.short	0x0009
        /*00b2*/ 	.short	0x0038
        /*00b4*/ 	.byte	0x00, 0xf5, 0x21, 0x00


	//----- nvinfo : EIATTR_KPARAM_INFO
	.align		4
.L_3129:
        /*00b8*/ 	.byte	0x04, 0x17
        /*00ba*/ 	.short	(.L_3131 - .L_3130)
.L_3130:
        /*00bc*/ 	.word	0x00000000
        /*00c0*/ 	.short	0x0008
        /*00c2*/ 	.short	0x0034
        /*00c4*/ 	.byte	0x00, 0xf0, 0x11, 0x00


	//----- nvinfo : EIATTR_KPARAM_INFO
	.align		4
.L_3131:
        /*00c8*/ 	.byte	0x04, 0x17
        /*00ca*/ 	.short	(.L_3133 - .L_3132)
.L_3132:
        /*00cc*/ 	.word	0x00000000
        /*00d0*/ 	.short	0x0007
        /*00d2*/ 	.short	0x0030
        /*00d4*/ 	.byte	0x00, 0xf0, 0x11, 0x00


	//----- nvinfo : EIATTR_KPARAM_INFO
	.align		4
.L_3133:
        /*00d8*/ 	.byte	0x04, 0x17
        /*00da*/ 	.short	(.L_3135 - .L_3134)
.L_3134:
        /*00dc*/ 	.word	0x00000000
        /*00e0*/ 	.short	0x0006
        /*00e2*/ 	.short	0x002c
        /*00e4*/ 	.byte	0x00, 0xf0, 0x11, 0x00


	//----- nvinfo : EIATTR_KPARAM_INFO
	.align		4
.L_3135:
        /*00e8*/ 	.byte	0x04, 0x17
        /*00ea*/ 	.short	(.L_3137 - .L_3136)
.L_3136:
        /*00ec*/ 	.word	0x00000000
        /*00f0*/ 	.short	0x0005
        /*00f2*/ 	.short	0x0028
        /*00f4*/ 	.byte	0x00, 0xf0, 0x11, 0x00


	//----- nvinfo : EIATTR_KPARAM_INFO
	.align		4
.L_3137:
        /*00f8*/ 	.byte	0x04, 0x17
        /*00fa*/ 	.short	(.L_3139 - .L_3138)
.L_3138:
        /*00fc*/ 	.word	0x00000000
        /*0100*/ 	.short	0x0004
        /*0102*/ 	.short	0x0020
        /*0104*/ 	.byte	0x00, 0xf5, 0x21, 0x00


	//----- nvinfo : EIATTR_KPARAM_INFO
	.align		4
.L_3139:
        /*0108*/ 	.byte	0x04, 0x17
        /*010a*/ 	.short	(.L_3141 - .L_3140)
.L_3140:
        /*010c*/ 	.word	0x00000000
        /*0110*/ 	.short	0x0003
        /*0112*/ 	.short	0x0018
        /*0114*/ 	.byte	0x00, 0xf5, 0x21, 0x00


	//----- nvinfo : EIATTR_KPARAM_INFO
	.align		4
.L_3141:
        /*0118*/ 	.byte	0x04, 0x17
        /*011a*/ 	.short	(.L_3143 - .L_3142)
.L_3142:
        /*011c*/ 	.word	0x00000000
        /*0120*/ 	.short	0x0002
        /*0122*/ 	.short	0x0010
        /*0124*/ 	.byte	0x00, 0xf5, 0x21, 0x00


	//----- nvinfo : EIATTR_KPARAM_INFO
	.align		4
.L_3143:
        /*0128*/ 	.byte	0x04, 0x17
        /*012a*/ 	.short	(.L_3145 - .L_3144)
.L_3144:
        /*012c*/ 	.word	0x00000000
        /*0130*/ 	.short	0x0001
        /*0132*/ 	.short	0x0008
        /*0134*/ 	.byte	0x00, 0xf5, 0x21, 0x00


	//----- nvinfo : EIATTR_KPARAM_INFO
	.align		4
.L_3145:
        /*0138*/ 	.byte	0x04, 0x17
        /*013a*/ 	.short	(.L_3147 - .L_3146)
.L_3146:
        /*013c*/ 	.word	0x00000000
        /*0140*/ 	.short	0x0000
        /*0142*/ 	.short	0x0000
        /*0144*/ 	.byte	0x00, 0xf5, 0x21, 0x00


	//----- nvinfo : EIATTR_SPARSE_MMA_MASK
	.align		4
.L_3147:
        /*0148*/ 	.byte	0x03, 0x50
        /*014a*/ 	.short	0x0000


	//----- nvinfo : EIATTR_MAXREG_COUNT
	.align		4
        /*014c*/ 	.byte	0x03, 0x1b
        /*014e*/ 	.short	0x00ff


	//----- nvinfo : EIATTR_NUM_BARRIERS
	.align		4
        /*0150*/ 	.byte	0x02, 0x4c
        /*0152*/ 	.byte	0x01
	.zero		1


	//----- nvinfo : EIATTR_MERCURY_ISA_VERSION
	.align		4
        /*0154*/ 	.byte	0x03, 0x5f
        /*0156*/ 	.short	0x0101


	//----- nvinfo : EIATTR_VRC_CTA_INIT_COUNT
	.align		4
        /*0158*/ 	.byte	0x02, 0x4a
	.zero		1
	.zero		1


	//----- nvinfo : EIATTR_EXIT_INSTR_OFFSETS
	.align		4
        /*015c*/ 	.byte	0x04, 0x1c
        /*015e*/ 	.short	(.L_3149 - .L_3148)


	//   ....[0]....
.L_3148:
        /*0160*/ 	.word	0x00000060


	//   ....[1]....
        /*0164*/ 	.word	0x00000140


	//   ....[2]....
        /*0168*/ 	.word	0x00000d80


	//   ....[3]....
        /*016c*/ 	.word	0x0000beb0


	//   ....[4]....
        /*0170*/ 	.word	0x0000c000


	//   ....[5]....
        /*0174*/ 	.word	0x0000c090


	//   ....[6]....
        /*0178*/ 	.word	0x0000c0d0


	//----- nvinfo : EIATTR_CRS_STACK_SIZE
	.align		4
.L_3149:
        /*017c*/ 	.byte	0x04, 0x1e
        /*017e*/ 	.short	(.L_3151 - .L_3150)
.L_3150:
        /*0180*/ 	.word	0x00000000


	//----- nvinfo : EIATTR_CBANK_PARAM_SIZE
	.align		4
.L_3151:
        /*0184*/ 	.byte	0x03, 0x19
        /*0186*/ 	.short	0x0074


	//----- nvinfo : EIATTR_PARAM_CBANK
	.align		4
        /*0188*/ 	.byte	0x04, 0x0a
        /*018a*/ 	.short	(.L_3153 - .L_3152)
	.align		4
.L_3152:
        /*018c*/ 	.word	index@(.nv.constant0._Z23gemm_half_q_half_kernelILi2ELi140ELb1ELb1ELi64EEvPK6__halfPKjS4_S2_PS0_iiiiPKtS7_iiiiiibS2_i)
        /*0190*/ 	.short	0x0380
        /*0192*/ 	.short	0x0074


	//----- nvinfo : EIATTR_SW_WAR
	.align		4
.L_3153:
        /*0194*/ 	.byte	0x04, 0x36
        /*0196*/ 	.short	(.L_3155 - .L_3154)
.L_3154:
        /*0198*/ 	.word	0x00000008
.L_3155:


//--------------------- .nv.info._Z23gemm_half_q_half_kernelILi2ELi20ELb1ELb1ELi64EEvPK6__halfPKjS4_S2_PS0_iiiiPKtS7_iiiiiibS2_i --------------------------
	.section	.nv.info._Z23gemm_half_q_half_kernelILi2ELi20ELb1ELb1ELi64EEvPK6__halfPKjS4_S2_PS0_iiiiPKtS7_iiiiiibS2_i,"",@"SHT_CUDA_INFO"
	.sectionflags	@""
	.align	4


	//----- nvinfo : EIATTR_CUDA_API_VERSION
	.align		4
        /*0000*/ 	.byte	0x04, 0x37
        /*0002*/ 	.short	(.L_3157 - .L_3156)
.L_3156:
        /*0004*/ 	.word	0x00000082


	//----- nvinfo : EIATTR_KPARAM_INFO
	.align		4
.L_3157:
        /*0008*/ 	.byte	0x04, 0x17
        /*000a*/ 	.short	(.L_3159 - .L_3158)
.L_3158:
        /*000c*/ 	.word	0x00000000
        /*0010*/ 	.short	0x0013
        /*0012*/ 	.short	0x0070
        /*0014*/ 	.byte	0x00, 0xf0, 0x11, 0x00


	//----- nvinfo : EIATTR_KPARAM_INFO
	.align		4
.L_3159:
        /*0018*/ 	.byte	0x04, 0x17
        /*001a*/ 	.short	(.L_3161 - .L_3160)
.L_3160:
        /*001c*/ 	.word	0x00000000
        /*0020*/ 	.short	0x0012
        /*0022*/ 	.short	0x0068
        /*0024*/ 	.byte	0x00, 0xf5, 0x21, 0x00


	//----- nvinfo : EIATTR_KPARAM_INFO
	.align		4
.L_3161:
        /*0028*/ 	.byte	0x04, 0x17
        /*002a*/ 	.short	(.L_3163 - .L_3162)
.L_3162:
        /*002c*/ 	.word	0x00000000
        /*0030*/ 	.short	0x0011
        /*0032*/ 	.short	0x0060
        /*0034*/ 	.byte	0x00, 0xf0, 0x05, 0x00


	//----- nvinfo : EIATTR_KPARAM_INFO
	.align		4
.L_3163:
        /*0038*/ 	.byte	0x04, 0x17
        /*003a*/ 	.short	(.L_3165 - .L_3164)
.L_3164:
        /*003c*/ 	.word	0x00000000
        /*0040*/ 	.short	0x0010
        /*0042*/ 	.short	0x005c
        /*0044*/ 	.byte	0x00, 0xf0, 0x11, 0x00


	//----- nvinfo : EIATTR_KPARAM_INFO
	.align		4
.L_3165:
        /*0048*/ 	.byte	0x04, 0x17
        /*004a*/ 	.short	(.L_3167 - .L_3166)
.L_3166:
        /*004c*/ 	.word	0x00000000
        /*0050*/ 	.short	0x000f
        /*0052*/ 	.short	0x0058
        /*0054*/ 	.byte	0x00, 0xf0, 0x11, 0x00


	//----- nvinfo : EIATTR_KPARAM_INFO
	.align		4
.L_3167:
        /*0058*/ 	.byte	0x04, 0x17
        /*005a*/ 	.short	(.L_3169 - .L_3168)
.L_3168:
        /*005c*/ 	.word	0x00000000
        /*0060*/ 	.short	0x000e
        /*0062*/ 	.short	0x0054
        /*0064*/ 	.byte	0x00, 0xf0, 0x11, 0x00


	//----- nvinfo : EIATTR_KPARAM_INFO
	.align		4
.L_3169:
        /*0068*/ 	.byte	0x04, 0x17
        /*006a*/ 	.short	(.L_3171 - .L_3170)
.L_3170:
        /*006c*/ 	.word	0x00000000
        /*0070*/ 	.short	0x000d
        /*0072*/ 	.short	0x0050
        /*0074*/ 	.byte	0x00, 0xf0, 0x11, 0x00


	//----- nvinfo : EIATTR_KPARAM_INFO
	.align		4
.L_3171:
        /*0078*/ 	.byte	0x04, 0x17
        /*007a*/ 	.short	(.L_3173 - .L_3172)
.L_3172:
        /*007c*/ 	.word	0x00000000
        /*0080*/ 	.short	0x000c
        /*0082*/ 	.short	0x004c
        /*0084*/ 	.byte	0x00, 0xf0, 0x11, 0x00


	//----- nvinfo : EIATTR_KPARAM_INFO
	.align		4
.L_3173:
        /*0088*/ 	.byte	0x04, 0x17
        /*008a*/ 	.short	(.L_3175 - .L_3174)
.L_3174:
        /*008c*/ 	.word	0x00000000
        /*0090*/ 	.short	0x000b
        /*0092*/ 	.short	0x0048
        /*0094*/ 	.byte	0x00, 0xf0, 0x11, 0x00


	//----- nvinfo : EIATTR_KPARAM_INFO
	.align		4
.L_3175:
        /*0098*/ 	.byte	0x04, 0x17
        /*009a*/ 	.short	(.L_3177 - .L_3176)
.L_3176:
        /*009c*/ 	.word	0x00000000
        /*00a0*/ 	.short	0x000a
        /*00a2*/ 	.short	0x0040
        /*00a4*/ 	.byte	0x00, 0xf5, 0x21, 0x00


	//----- nvinfo : EIATTR_KPARAM_INFO
	.align		4
.L_3177:
        /*00a8*/ 	.byte	0x04, 0x17
        /*00aa*/ 	.short	(.L_3179 - .L_3178)
.L_3178:
        /*00ac*/ 	.word	0x00000000
        /*00b0*/ 	.short	0x0009
        /*00b2*/ 	.short	0x0038
        /*00b4*/ 	.byte	0x00, 0xf5, 0x21, 0x00


	//----- nvinfo : EIATTR_KPARAM_INFO
	.align		4
.L_3179:
        /*00b8*/ 	.byte	0x04, 0x17
        /*00ba*/ 	.short	(.L_3181 - .L_3180)
.L_3180:
        /*00bc*/ 	.word	0x00000000
        /*00c0*/ 	.short	0x0008
        /*00c2*/ 	.short	0x0034
        /*00c4*/ 	.byte	0x00, 0xf0, 0x11, 0x00


	//----- nvinfo : EIATTR_KPARAM_INFO
	.align		4
.L_3181:
        /*00c8*/ 	.byte	0x04, 0x17
        /*00ca*/ 	.short	(.L_3183 - .L_3182)
.L_3182:
        /*00cc*/ 	.word	0x00000000
        /*00d0*/ 	.short	0x0007
        /*00d2*/ 	.short	0x0030
        /*00d4*/ 	.byte	0x00, 0xf0, 0x11, 0x00


	//----- nvinfo : EIATTR_KPARAM_INFO
	.align		4
.L_3183:
        /*00d8*/ 	.byte	0x04, 0x17
        /*00da*/ 	.short	(.L_3185 - .L_3184)
.L_3184:
        /*00dc*/ 	.word	0x00000000
        /*00e0*/ 	.short	0x0006
        /*00e2*/ 	.short	0x002c
        /*00e4*/ 	.byte	0x00, 0xf0, 0x11, 0x00


	//----- nvinfo : EIATTR_KPARAM_INFO
	.align		4
.L_3185:
        /*00e8*/ 	.byte	0x04, 0x17
        /*00ea*/ 	.short	(.L_3187 - .L_3186)
.L_3186:
        /*00ec*/ 	.word	0x00000000
        /*00f0*/ 	.short	0x0005
        /*00f2*/ 	.short	0x0028
        /*00f4*/ 	.byte	0x00, 0xf0, 0x11, 0x00


	//----- nvinfo : EIATTR_KPARAM_INFO
	.align		4
.L_3187:
        /*00f8*/ 	.byte	0x04, 0x17
        /*00fa*/ 	.short	(.L_3189 - .L_3188)
.L_3188:
        /*00fc*/ 	.word	0x00000000
        /*0100*/ 	.short	0x0004
        /*0102*/ 	.short	0x0020
        /*0104*/ 	.byte	0x00, 0xf5, 0x21, 0x00


	//----- nvinfo : EIATTR_KPARAM_INFO
	.align		4
.L_3189:
        /*0108*/ 	.byte	0x04, 0x17
        /*010a*/ 	.short	(.L_3191 - .L_3190)
.L_3190:
        /*010c*/ 	.word	0x00000000
        /*0110*/ 	.short	0x0003
        /*0112*/ 	.short	0x0018
        /*0114*/ 	.byte	0x00, 0xf5, 0x21, 0x00


	//----- nvinfo : EIATTR_KPARAM_INFO
	.align		4
.L_3191:
        /*0118*/ 	.byte	0x04, 0x17
        /*011a*/ 	.short	(.L_3193 - .L_3192)
.L_3192:
        /*011c*/ 	.word	0x00000000
        /*0120*/ 	.short	0x0002
        /*0122*/ 	.short	0x0010
        /*0124*/ 	.byte	0x00, 0xf5, 0x21, 0x00


	//----- nvinfo : EIATTR_KPARAM_INFO
	.align		4
.L_3193:
        /*0128*/ 	.byte	0x04, 0x17
        /*012a*/ 	.short	(.L_3195 - .L_3194)
.L_3194:
        /*012c*/ 	.word	0x00000000
        /*0130*/ 	.short	0x0001
        /*0132*/ 	.short	0x0008
        /*0134*/ 	.byte	0x00, 0xf5, 0x21, 0x00


	//----- nvinfo : EIATTR_KPARAM_INFO
	.align		4
.L_3195:
        /*0138*/ 	.byte	0x04, 0x17
        /*013a*/ 	.short	(.L_3197 - .L_3196)
.L_3196:
        /*013c*/ 	.word	0x00000000
        /*0140*/ 	.short	0x0000
        /*0142*/ 	.short	0x0000
        /*0144*/ 	.byte	0x00, 0xf5, 0x21, 0x00


	//----- nvinfo : EIATTR_SPARSE_MMA_MASK
	.align		4
.L_3197:
        /*0148*/ 	.byte	0x03, 0x50
        /*014a*/ 	.short	0x0000


	//----- nvinfo : EIATTR_MAXREG_COUNT
	.align		4
        /*014c*/ 	.byte	0x03, 0x1b
        /*014e*/ 	.short	0x00ff


	//----- nvinfo : EIATTR_NUM_BARRIERS
	.align		4
        /*0150*/ 	.byte	0x02, 0x4c
        /*0152*/ 	.byte	0x01
	.zero		1


	//----- nvinfo : EIATTR_MERCURY_ISA_VERSION
	.align		4
        /*0154*/ 	.byte	0x03, 0x5f
        /*0156*/ 	.short	0x0101


	//----- nvinfo : EIATTR_VRC_CTA_INIT_COUNT
	.align		4
        /*0158*/ 	.byte	0x02, 0x4a
	.zero		1
	.zero		1


	//----- nvinfo : EIATTR_EXIT_INSTR_OFFSETS
	.align		4
        /*015c*/ 	.byte	0x04, 0x1c
        /*015e*/ 	.short	(.L_3199 - .L_3198)


	//   ....[0]....
.L_3198:
        /*0160*/ 	.word	0x00000060


	//   ....[1]....
        /*0164*/ 	.word	0x00000150


	//   ....[2]....
        /*0168*/ 	.word	0x00000da0


	//   ....[3]....
        /*016c*/ 	.word	0x000054a0


	//   ....[4]....
        /*0170*/ 	.word	0x00005600


	//   ....[5]....
        /*0174*/ 	.word	0x00005690


	//   ....[6]....
        /*0178*/ 	.word	0x000056d0


	//----- nvinfo : EIATTR_CRS_STACK_SIZE
	.align		4
.L_3199:
        /*017c*/ 	.byte	0x04, 0x1e
        /*017e*/ 	.short	(.L_3201 - .L_3200)
.L_3200:
        /*0180*/ 	.word	0x00000000


	//----- nvinfo : EIATTR_CBANK_PARAM_SIZE
	.align		4
.L_3201:
        /*0184*/ 	.byte	0x03, 0x19
        /*0186*/ 	.short	0x0074


	//----- nvinfo : EIATTR_PARAM_CBANK
	.align		4
        /*0188*/ 	.byte	0x04, 0x0a
        /*018a*/ 	.short	(.L_3203 - .L_3202)
	.align		4
.L_3202:
        /*018c*/ 	.word	index@(.nv.constant0._Z23gemm_half_q_half_kernelILi2ELi20ELb1ELb1ELi64EEvPK6__halfPKjS4_S2_PS0_iiiiPKtS7_iiiiiibS2_i)
        /*0190*/ 	.short	0x0380
        /*0192*/ 	.short	0x0074


	//----- nvinfo : EIATTR_SW_WAR
	.align		4
.L_3203:
        /*0194*/ 	.byte	0x04, 0x36
        /*0196*/ 	.short	(.L_3205 - .L_3204)
.L_3204:
        /*0198*/ 	.word	0x00000008
.L_3205:


//--------------------- .nv.info._Z23gemm_half_q_half_kernelILi2ELi38ELb1ELb1ELi64EEvPK6__halfPKjS4_S2_PS0_iiiiPKtS7_iiiiiibS2_i --------------------------
	.section	.nv.info._Z23gemm_half_q_half_kernelILi2ELi38ELb1ELb1ELi64EEvPK6__halfPKjS4_S2_PS0_iiiiPKtS7_iiiiiibS2_i,"",@"SHT_CUDA_INFO"
	.sectionflags	@""
	.align	4


	//----- nvinfo : EIATTR_CUDA_API_VERSION
	.align		4
        /*0000*/ 	.byte	0x04, 0x37
        /*0002*/ 	.short	(.L_3207 - .L_3206)
.L_3206:
        /*0004*/ 	.word	0x00000082


	//----- nvinfo : EIATTR_KPARAM_INFO
	.align		4
.L_3207:
        /*0008*/ 	.byte	0x04, 0x17
        /*000a*/ 	.short	(.L_3209 - .L_3208)
.L_3208:
        /*000c*/ 	.word	0x00000000
        /*0010*/ 	.short	0x0013
        /*0012*/ 	.short	0x0070
        /*0014*/ 	.byte	0x00, 0xf0, 0x11, 0x00


	//----- nvinfo : EIATTR_KPARAM_INFO
	.align		4
.L_3209:
        /*0018*/ 	.byte	0x04, 0x17
        /*001a*/ 	.short	(.L_3211 - .L_3210)
.L_3210:
        /*001c*/ 	.word	0x00000000
        /*0020*/ 	.short	0x0012
        /*0022*/ 	.short	0x0068
        /*0024*/ 	.byte	0x00, 0xf5, 0x21, 0x00


	//----- nvinfo : EIATTR_KPARAM_INFO
	.align		4
.L_3211:
        /*0028*/ 	.byte	0x04, 0x17
        /*002a*/ 	.short	(.L_3213 - .L_3212)
.L_3212:
        /*002c*/ 	.word	0x00000000
        /*0030*/ 	.short	0x0011
        /*0032*/ 	.short	0x0060
        /*0034*/ 	.byte	0x00, 0xf0, 0x05, 0x00


	//----- nvinfo : EIATTR_KPARAM_INFO
	.align		4
.L_3213:
        /*0038*/ 	.byte	0x04, 0x17
        /*003a*/ 	.short	(.L_3215 - .L_3214)
.L_3214:
        /*003c*/ 	.word	0x00000000
        /*0040*/ 	.short	0x0010
        /*0042*/ 	.short	0x005c
        /*0044*/ 	.byte	0x00, 0xf0, 0x11, 0x00


	//----- nvinfo : EIATTR_KPARAM_INFO
	.align		4
.L_3215:
        /*0048*/ 	.byte	0x04, 0x17
        /*004a*/ 	.short	(.L_3217 - .L_3216)
.L_3216:
        /*004c*/ 	.word	0x00000000
        /*0050*/ 	.short	0x000f
        /*0052*/ 	.short	0x0058
        /*0054*/ 	.byte	0x00, 0xf0, 0x11, 0x00


	//----- nvinfo : EIATTR_KPARAM_INFO
	.align		4
.L_3217:
        /*0058*/ 	.byte	0x04, 0x17
        /*005a*/ 	.short	(.L_3219 - .L_3218)
.L_3218:
        /*005c*/ 	.word	0x00000000
        /*0060*/ 	.short	0x000e
        /*0062*/ 	.short	0x0054
        /*0064*/ 	.byte	0x00, 0xf0, 0x11, 0x00


	//----- nvinfo : EIATTR_KPARAM_INFO
	.align		4
.L_3219:
        /*0068*/ 	.byte	0x04, 0x17
        /*006a*/ 	.short	(.L_3221 - .L_3220)
.L_3220:
        /*006c*/ 	.word	0x00000000
        /*0070*/ 	.short	0x000d
        /*0072*/ 	.short	0x0050
        /*0074*/ 	.byte	0x00, 0xf0, 0x11, 0x00


	//----- nvinfo : EIATTR_KPARAM_INFO
	.align		4
.L_3221:
        /*0078*/ 	.byte	0x04, 0x17
        /*007a*/ 	.short	(.L_3223 - .L_3222)
.L_3222:
        /*007c*/ 	.word	0x00000000
        /*0080*/ 	.short	0x000c
        /*0082*/ 	.short	0x004c
        /*0084*/ 	.byte	0x00, 0xf0, 0x11, 0x00


	//----- nvinfo : EIATTR_KPARAM_INFO
	.align		4
.L_3223:
        /*0088*/ 	.byte	0x04, 0x17
        /*008a*/ 	.short	(.L_3225 - .L_3224)
.L_3224:
        /*008c*/ 	.word	0x00000000
        /*0090*/ 	.short	0x000b
        /*0092*/ 	.short	0x0048
        /*0094*/ 	.byte	0x00, 0xf0, 0x11, 0x00


	//----- nvinfo : EIATTR_KPARAM_INFO
	.align		4
.L_3225:
        /*0098*/ 	.byte	0x04, 0x17
        /*009a*/ 	.short	(.L_3227 - .L_3226)
.L_3226:
        /*009c*/ 	.word	0x00000000
        /*00a0*/ 	.short	0x000a
        /*00a2*/ 	.short	0x0040
        /*00a4*/ 	.byte	0x00, 0xf5, 0x21, 0x00


	//----- nvinfo : EIATTR_KPARAM_INFO
	.align		4
.L_3227:
        /*00a8*/ 	.byte	0x04, 0x17
        /*00aa*/ 	.short	(.L_3229 - .L_3228)
.L_3228:
        /*00ac*/ 	.word	0x00000000
        /*00b0*/ 	.short	0x0009
        /*00b2*/ 	.short	0x0038
        /*00b4*/ 	.byte	0x00, 0xf5, 0x21, 0x00


	//----- nvinfo : EIATTR_KPARAM_INFO
	.align		4
.L_3229:
        /*00b8*/ 	.byte	0x04, 0x17
        /*00ba*/ 	.short	(.L_3231 - .L_3230)
.L_3230:
        /*00bc*/ 	.word	0x00000000
        /*00c0*/ 	.short	0x0008
        /*00c2*/ 	.short	0x0034
        /*00c4*/ 	.byte	0x00, 0xf0, 0x11, 0x00


	//----- nvinfo : EIATTR_KPARAM_INFO
	.align		4
.L_3231:
        /*00c8*/ 	.byte	0x04, 0x17
        /*00ca*/ 	.short	(.L_3233 - .L_3232)
.L_3232:
        /*00cc*/ 	.word	0x00000000
        /*00d0*/ 	.short	0x0007
        /*00d2*/ 	.short	0x0030
        /*00d4*/ 	.byte	0x00, 0xf0, 0x11, 0x00


	//----- nvinfo : EIATTR_KPARAM_INFO
	.align		4
.L_3233:
        /*00d8*/ 	.byte	0x04, 0x17
        /*00da*/ 	.short	(.L_3235 - .L_3234)
.L_3234:
        /*00dc*/ 	.word	0x00000000
        /*00e0*/ 	.short	0x0006
        /*00e2*/ 	.short	0x002c
        /*00e4*/ 	.byte	0x00, 0xf0, 0x11, 0x00


	//----- nvinfo : EIATTR_KPARAM_INFO
	.align		4
.L_3235:
        /*00e8*/ 	.byte	0x04, 0x17
        /*00ea*/ 	.short	(.L_3237 - .L_3236)
.L_3236:
        /*00ec*/ 	.word	0x00000000
        /*00f0*/ 	.short	0x0005
        /*00f2*/ 	.short	0x0028
        /*00f4*/ 	.byte	0x00, 0xf0, 0x11, 0x00


	//----- nvinfo : EIATTR_KPARAM_INFO
	.align		4
.L_3237:
        /*00f8*/ 	.byte	0x04, 0x17
        /*00fa*/ 	.short	(.L_3239 - .L_3238)
.L_3238:
        /*00fc*/ 	.word	0x00000000
        /*0100*/ 	.short	0x0004
        /*0102*/ 	.short	0x0020
        /*0104*/ 	.byte	0x00, 0xf5, 0x21, 0x00


	//----- nvinfo : EIATTR_KPARAM_INFO
	.align		4
.L_3239:
        /*0108*/ 	.byte	0x04, 0x17
        /*010a*/ 	.short	(.L_3241 - .L_3240)
.L_3240:
        /*010c*/ 	.word	0x00000000
        /*0110*/ 	.short	0x0003
        /*0112*/ 	.short	0x0018
        /*0114*/ 	.byte	0x00, 0xf5, 0x21, 0x00


	//----- nvinfo : EIATTR_KPARAM_INFO
	.align		4
.L_3241:
        /*0118*/ 	.byte	0x04, 0x17
        /*011a*/ 	.short	(.L_3243 - .L_3242)
.L_3242:
        /*011c*/ 	.word	0x00000000
        /*0120*/ 	.short	0x0002
        /*0122*/ 	.short	0x0010
        /*0124*/ 	.byte	0x00, 0xf5, 0x21, 0x00


	//----- nvinfo : EIATTR_KPARAM_INFO
	.align		4
.L_3243:
        /*0128*/ 	.byte	0x04, 0x17
        /*012a*/ 	.short	(.L_3245 - .L_3244)
.L_3244:
        /*012c*/ 	.word	0x00000000
        /*0130*/ 	.short	0x0001
        /*0132*/ 	.short	0x0008
        /*0134*/ 	.byte	0x00, 0xf5, 0x21, 0x00


	//----- nvinfo : EIATTR_KPARAM_INFO
	.align		4
.L_3245:
        /*0138*/ 	.byte	0x04, 0x17
        /*013a*/ 	.short	(.L_3247 - .L_3246)
.L_3246:
        /*013c*/ 	.word	0x00000000
        /*0140*/ 	.short	0x0000
        /*0142*/ 	.short	0x0000
        /*0144*/ 	.byte	0x00, 0xf5, 0x21, 0x00


	//----- nvinfo : EIATTR_SPARSE_MMA_MASK
	.align		4
.L_3247:
        /*0148*/ 	.byte	0x03, 0x50
        /*014a*/ 	.short	0x0000


	//----- nvinfo : EIATTR_MAXREG_COUNT
	.align		4
        /*014c*/ 	.byte	0x03, 0x1b
        /*014e*/ 	.short	0x00ff


	//----- nvinfo : EIATTR_NUM_BARRIERS
	.align		4
        /*0150*/ 	.byte	0x02, 0x4c
        /*0152*/ 	.byte	0x01
	.zero		1


	//----- nvinfo : EIATTR_MERCURY_ISA_VERSION
	.align		4
        /*0154*/ 	.byte	0x03, 0x5f
        /*0156*/ 	.short	0x0101


	//----- nvinfo : EIATTR_VRC_CTA_INIT_COUNT
	.align		4
        /*0158*/ 	.byte	0x02, 0x4a
	.zero		1
	.zero		1


	//----- nvinfo : EIATTR_EXIT_INSTR_OFFSETS
	.align		4
        /*015c*/ 	.byte	0x04, 0x1c
        /*015e*/ 	.short	(.L_3249 - .L_3248)


	//   ....[0]....
.L_3248:
        /*0160*/ 	.word	0x00000060


	//   ....[1]....
        /*0164*/ 	.word	0x00000150


	//   ....[2]....
        /*0168*/ 	.word	0x00000da0


	//   ....[3]....
        /*016c*/ 	.word	0x00006550


	//   ....[4]....
        /*0170*/ 	.word	0x000066b0


	//   ....[5]....
        /*0174*/ 	.word	0x00006740


	//   ....[6]....
        /*0178*/ 	.word	0x00006780


	//----- nvinfo : EIATTR_CRS_STACK_SIZE
	.align		4
.L_3249:
        /*017c*/ 	.byte	0x04, 0x1e
        /*017e*/ 	.short	(.L_3251 - .L_3250)
.L_3250:
        /*0180*/ 	.word	0x00000000


	//----- nvinfo : EIATTR_CBANK_PARAM_SIZE
	.align		4
.L_3251:
        /*0184*/ 	.byte	0x03, 0x19
        /*0186*/ 	.short	0x0074


	//----- nvinfo : EIATTR_PARAM_CBANK
	.align		4
        /*0188*/ 	.byte	0x04, 0x0a
        /*018a*/ 	.short	(.L_3253 - .L_3252)
	.align		4
.L_3252:
        /*018c*/ 	.word	index@(.nv.constant0._Z23gemm_half_q_half_kernelILi2ELi38ELb1ELb1ELi64EEvPK6__halfPKjS4_S2_PS0_iiiiPKtS7_iiiiiibS2_i)
        /*0190*/ 	.short	0x0380
        /*0192*/ 	.short	0x0074


	//----- nvinfo : EIATTR_SW_WAR
	.align		4
.L_3253:
        /*0194*/ 	.byte	0x04, 0x36
        /*0196*/ 	.short	(.L_3255 - .L_3254)
.L_3254:
        /*0198*/ 	.word	0x00000008
.L_3255:


//--------------------- .nv.info._Z23gemm_half_q_half_kernelILi2ELi128ELb1ELb1ELi64EEvPK6__halfPKjS4_S2_PS0_iiiiPKtS7_iiiiiibS2_i --------------------------
	.section	.nv.info._Z23gemm_half_q_half_kernelILi2ELi128ELb1ELb1ELi64EEvPK6__halfPKjS4_S2_PS0_iiiiPKtS7_iiiiiibS2_i,"",@"SHT_CUDA_INFO"
	.sectionflags	@""
	.align	4


	//----- nvinfo : EIATTR_CUDA_API_VERSION
	.align		4
        /*0000*/ 	.byte	0x04, 0x37
        /*0002*/ 	.short	(.L_3257 - .L_3256)
.L_3256:
        /*0004*/ 	.word	0x00000082


	//----- nvinfo : EIATTR_KPARAM_INFO
	.align		4
.L_3257:
        /*0008*/ 	.byte	0x04, 0x17
        /*000a*/ 	.short	(.L_3259 - .L_3258)
.L_3258:
        /*000c*/ 	.word	0x00000000
        /*0010*/ 	.short	0x0013
        /*0012*/ 	.short	0x0070
        /*0014*/ 	.byte	0x00, 0xf0, 0x11, 0x00


	//----- nvinfo : EIATTR_KPARAM_INFO
	.align		4
.L_3259:
        /*0018*/ 	.byte	0x04, 0x17
        /*001a*/ 	.short	(.L_3261 - .L_3260)
.L_3260:
        /*001c*/ 	.word	0x00000000
        /*0020*/ 	.short	0x0012
        /*0022*/ 	.short	0x0068
        /*0024*/ 	.byte	0x00, 0xf5, 0x21, 0x00


	//----- nvinfo : EIATTR_KPARAM_INFO
	.align		4
.L_3261:
        /*0028*/ 	.byte	0x04, 0x17
        /*002a*/ 	.short	(.L_3263 - .L_3262)
.L_3262:
        /*002c*/ 	.word	0x00000000
        /*0030*/ 	.short	0x0011
        /*0032*/ 	.short	0x0060
        /*0034*/ 	.byte	0x00, 0xf0, 0x05, 0x00


	//----- nvinfo : EIATTR_KPARAM_INFO
	.align		4
.L_3263:
        /*0038*/ 	.byte	0x04, 0x17
        /*003a*/ 	.short	(.L_3265 - .L_3264)
.L_3264:
        /*003c*/ 	.word	0x00000000
        /*0040*/ 	.short	0x0010
        /*0042*/ 	.short	0x005c
        /*0044*/ 	.byte	0x00, 0xf0, 0x11, 0x00


	//----- nvinfo : EIATTR_KPARAM_INFO
	.align		4
.L_3265:
        /*0048*/ 	.byte	0x04, 0x17
        /*004a*/ 	.short	(.L_3267 - .L_3266)
.L_3266:
        /*004c*/ 	.word	0x00000000
        /*0050*/ 	.short	0x000f
        /*0052*/ 	.short	0x0058
        /*0054*/ 	.byte	0x00, 0xf0, 0x11, 0x00


	//----- nvinfo : EIATTR_KPARAM_INFO
	.align		4
.L_3267:
        /*0058*/ 	.byte	0x04, 0x17
        /*005a*/ 	.short	(.L_3269 - .L_3268)
.L_3268:
        /*005c*/ 	.word	0x00000000
        /*0060*/ 	.short	0x000e
        /*0062*/ 	.short	0x0054
        /*0064*/ 	.byte	0x00, 0xf0, 0x11, 0x00


	//----- nvinfo : EIATTR_KPARAM_INFO
	.align		4
.L_3269:
        /*0068*/ 	.byte	0x04, 0x17
        /*006a*/ 	.short	(.L_3271 - .L_3270)
.L_3270:
        /*006c*/ 	.word	0x00000000
        /*0070*/ 	.short	0x000d
        /*0072*/ 	.short	0x0050
        /*0074*/ 	.byte	0x00, 0xf0, 0x11, 0x00


	//----- nvinfo : EIATTR_KPARAM_INFO
	.align		4
.L_3271:
        /*0078*/ 	.byte	0x04, 0x17
        /*007a*/ 	.short	(.L_3273 - .L_3272)
.L_3272:
        /*007c*/ 	.word	0x00000000
        /*0080*/ 	.short	0x000c
        /*0082*/ 	.short	0x004c
        /*0084*/ 	.byte	0x00, 0xf0, 0x11, 0x00


	//----- nvinfo : EIATTR_KPARAM_INFO
	.align		4
.L_3273:
        /*0088*/ 	.byte	0x04, 0x17
        /*008a*/ 	.short	(.L_3275 - .L_3274)
.L_3274:
        /*008c*/ 	.word	0x00000000
        /*0090*/ 	.short	0x000b
        /*0092*/ 	.short	0x0048
        /*0094*/ 	.byte	0x00, 0xf0, 0x11, 0x00


	//----- nvinfo : EIATTR_KPARAM_INFO
	.align		4
.L_3275:
        /*0098*/ 	.byte	0x04, 0x17
        /*009a*/ 	.short	(.L_3277 - .L_3276)
.L_3276:
        /*009c*/ 	.word	0x00000000
        /*00a0*/ 	.short	0x000a
        /*00a2*/ 	.short	0x0040
        /*00a4*/ 	.byte	0x00, 0xf5, 0x21, 0x00


	//----- nvinfo : EIATTR_KPARAM_INFO
	.align		4
.L_3277:
        /*00a8*/ 	.byte	0x04, 0x17
        /*00aa*/ 	.short	(.L_3279 - .L_3278)
.L_3278:
        /*00ac*/ 	.word	0x00000000
        /*00b0*/ 	.short	0x0009
        /*00b2*/ 	.short	0x0038
        /*00b4*/ 	.byte	0x00, 0xf5, 0x21, 0x00


	//----- nvinfo : EIATTR_KPARAM_INFO
	.align		4
.L_3279:
        /*00b8*/ 	.byte	0x04, 0x17
        /*00ba*/ 	.short	(.L_3281 - .L_3280)
.L_3280:
        /*00bc*/ 	.word	0x00000000
        /*00c0*/ 	.short	0x0008
        /*00c2*/ 	.short	0x0034
        /*00c4*/ 	.byte	0x00, 0xf0, 0x11, 0x00


	//----- nvinfo : EIATTR_KPARAM_INFO
	.align		4
.L_3281:
        /*00c8*/ 	.byte	0x04, 0x17
        /*00ca*/ 	.short	(.L_3283 - .L_3282)
.L_3282:
        /*00cc*/ 	.word	0x00000000
        /*00d0*/ 	.short	0x0007
        /*00d2*/ 	.short	0x0030
        /*00d4*/ 	.byte	0x00, 0xf0, 0x11, 0x00


	//----- nvinfo : EIATTR_KPARAM_INFO
	.align		4
.L_3283:
        /*00d8*/ 	.byte	0x04, 0x17
        /*00da*/ 	.short	(.L_3285 - .L_3284)
.L_3284:
        /*00dc*/ 	.word	0x00000000
        /*00e0*/ 	.short	0x0006
        /*00e2*/ 	.short	0x002c
        /*00e4*/ 	.byte	0x00, 0xf0, 0x11, 0x00


	//----- nvinfo : EIATTR_KPARAM_INFO
	.align		4
.L_3285:
        /*00e8*/ 	.byte	0x04, 0x17
        /*00ea*/ 	.short	(.L_3287 - .L_3286)
.L_3286:
        /*00ec*/ 	.word	0x00000000
        /*00f0*/ 	.short	0x0005
        /*00f2*/ 	.short	0x0028
        /*00f4*/ 	.byte	0x00, 0xf0, 0x11, 0x00


	//----- nvinfo : EIATTR_KPARAM_INFO
	.align		4
.L_3287:
        /*00f8*/ 	.byte	0x04, 0x17
        /*00fa*/ 	.short	(.L_3289 - .L_3288)
.L_3288:
        /*00fc*/ 	.word	0x00000000
        /*0100*/ 	.short	0x0004
        /*0102*/ 	.short	0x0020
        /*0104*/ 	.byte	0x00, 0xf5, 0x21, 0x00


	//----- nvinfo : EIATTR_KPARAM_INFO
	.align		4
.L_3289:
        /*0108*/ 	.byte	0x04, 0x17
        /*010a*/ 	.short	(.L_3291 - .L_3290)
.L_3290:
        /*010c*/ 	.word	0x00000000
        /*0110*/ 	.short	0x0003
        /*0112*/ 	.short	0x0018
        /*0114*/ 	.byte	0x00, 0xf5, 0x21, 0x00


	//----- nvinfo : EIATTR_KPARAM_INFO
	.align		4
.L_3291:
        /*0118*/ 	.byte	0x04, 0x17
        /*011a*/ 	.short	(.L_3293 - .L_3292)
.L_3292:
        /*011c*/ 	.word	0x00000000
        /*0120*/ 	.short	0x0002
        /*0122*/ 	.short	0x0010
        /*0124*/ 	.byte	0x00, 0xf5, 0x21, 0x00


	//----- nvinfo : EIATTR_KPARAM_INFO
	.align		4
.L_3293:
        /*0128*/ 	.byte	0x04, 0x17
        /*012a*/ 	.short	(.L_3295 - .L_3294)
.L_3294:
        /*012c*/ 	.word	0x00000000
        /*0130*/ 	.short	0x0001
        /*0132*/ 	.short	0x0008
        /*0134*/ 	.byte	0x00, 0xf5, 0x21, 0x00


	//----- nvinfo : EIATTR_KPARAM_INFO
	.align		4
.L_3295:
        /*0138*/ 	.byte	0x04, 0x17
        /*013a*/ 	.short	(.L_3297 - .L_3296)
.L_3296:
        /*013c*/ 	.word	0x00000000
        /*0140*/ 	.short	0x0000
        /*0142*/ 	.short	0x0000
        /*0144*/ 	.byte	0x00, 0xf5, 0x21, 0x00


	//----- nvinfo : EIATTR_SPARSE_MMA_MASK
	.align		4
.L_3297:
        /*0148*/ 	.byte	0x03, 0x50
        /*014a*/ 	.short	0x0000


	//----- nvinfo : EIATTR_MAXREG_COUNT
	.align		4
        /*014c*/ 	.byte	0x03, 0x1b
        /*014e*/ 	.short	0x00ff


	//----- nvinfo : EIATTR_NUM_BARRIERS
	.align		4
        /*0150*/ 	.byte	0x02, 0x4c
        /*0152*/ 	.byte	0x01
	.zero		1


	//----- nvinfo : EIATTR_MERCURY_ISA_VERSION
	.align		4
        /*0154*/ 	.byte	0x03, 0x5f
        /*0156*/ 	.short	0x0101


	//----- nvinfo : EIATTR_VRC_CTA_INIT_COUNT
	.align		4
        /*0158*/ 	.byte	0x02, 0x4a
	.zero		1
	.zero		1


	//----- nvinfo : EIATTR_EXIT_INSTR_OFFSETS
	.align		4
        /*015c*/ 	.byte	0x04, 0x1c
        /*015e*/ 	.short	(.L_3299 - .L_3298)


	//   ....[0]....
.L_3298:
        /*0160*/ 	.word	0x00000070


	//   ....[1]....
        /*0164*/ 	.word	0x00000160


	//   ....[2]....
        /*0168*/ 	.word	0x00000db0


	//   ....[3]....
        /*016c*/ 	.word	0x00006940


	//   ....[4]....
        /*0170*/ 	.word	0x00006aa0


	//   ....[5]....
        /*0174*/ 	.word	0x00006b30


	//   ....[6]....
        /*0178*/ 	.word	0x00006b70


	//----- nvinfo : EIATTR_CRS_STACK_SIZE
	.align		4
.L_3299:
        /*017c*/ 	.byte	0x04, 0x1e
        /*017e*/ 	.short	(.L_3301 - .L_3300)
.L_3300:
        /*0180*/ 	.word	0x00000000


	//----- nvinfo : EIATTR_CBANK_PARAM_SIZE
	.align		4
.L_3301:
        /*0184*/ 	.byte	0x03, 0x19
        /*0186*/ 	.short	0x0074


	//----- nvinfo : EIATTR_PARAM_CBANK
	.align		4
        /*0188*/ 	.byte	0x04, 0x0a
        /*018a*/ 	.short	(.L_3303 - .L_3302)
	.align		4
.L_3302:
        /*018c*/ 	.word	index@(.nv.constant0._Z23gemm_half_q_half_kernelILi2ELi128ELb1ELb1ELi64EEvPK6__halfPKjS4_S2_PS0_iiiiPKtS7_iiiiiibS2_i)
        /*0190*/ 	.short	0x0380
        /*0192*/ 	.short	0x0074


	//----- nvinfo : EIATTR_SW_WAR
	.align		4
.L_3303:
        /*0194*/ 	.byte	0x04, 0x36
        /*0196*/ 	.short	(.L_3305 - .L_3304)
.L_3304:
        /*0198*/ 	.word	0x00000008
.L_3305:


//--------------------- .nv.info._Z23gemm_half_q_half_kernelILi2ELi190ELb1ELb1ELi32EEvPK6__halfPKjS4_S2_PS0_iiiiPKtS7_iiiiiibS2_i --------------------------
	.section	.nv.info._Z23gemm_half_q_half_kernelILi2ELi190ELb1ELb1ELi32EEvPK6__halfPKjS4_S2_PS0_iiiiPKtS7_iiiiiibS2_i,"",@"SHT_CUDA_INFO"
	.sectionflags	@""
	.align	4


	//----- nvinfo : EIATTR_CUDA_API_VERSION
	.align		4
        /*0000*/ 	.byte	0x04, 0x37
        /*0002*/ 	.short	(.L_3307 - .L_3306)
.L_3306:
        /*0004*/ 	.word	0x00000082


	//----- nvinfo : EIATTR_KPARAM_INFO
	.align		4
.L_3307:
        /*0008*/ 	.byte	0x04, 0x17
        /*000a*/ 	.short	(.L_3309 - .L_3308)
.L_3308:
        /*000c*/ 	.word	0x00000000
        /*0010*/ 	.short	0x0013
        /*0012*/ 	.short	0x0070
        /*0014*/ 	.byte	0x00, 0xf0, 0x11, 0x00


	//----- nvinfo : EIATTR_KPARAM_INFO
	.align		4
.L_3309:
        /*0018*/ 	.byte	0x04, 0x17
        /*001a*/ 	.short	(.L_3311 - .L_3310)
.L_3310:
        /*001c*/ 	.word	0x00000000
        /*0020*/ 	.short	0x0012
        /*0022*/ 	.short	0x0068
        /*0024*/ 	.byte	0x00, 0xf5, 0x21, 0x00


	//----- nvinfo : EIATTR_KPARAM_INFO
	.align		4
.L_3311:
        /*0028*/ 	.byte	0x04, 0x17
        /*002a*/ 	.short	(.L_3313 - .L_3312)
.L_3312:
        /*002c*/ 	.word	0x00000000
        /*0030*/ 	.short	0x0011
        /*0032*/ 	.short	0x0060
        /*0034*/ 	.byte	0x00, 0xf0, 0x05, 0x00


	//----- nvinfo : EIATTR_KPARAM_INFO
	.align		4
.L_3313:
        /*0038*/ 	.byte	0x04, 0x17
        /*003a*/ 	.short	(.L_3315 - .L_3314)
.L_3314:
        /*003c*/ 	.word	0x00000000
        /*0040*/ 	.short	0x0010
        /*0042*/ 	.short	0x005c
        /*0044*/ 	.byte	0x00, 0xf0, 0x11, 0x00


	//----- nvinfo : EIATTR_KPARAM_INFO
	.align		4
.L_3315:
        /*0048*/ 	.byte	0x04, 0x17
        /*004a*/ 	.short	(.L_3317 - .L_3316)
.L_3316:
        /*004c*/ 	.word	0x00000000
        /*0050*/ 	.short	0x000f
        /*0052*/ 	.short	0x0058
        /*0054*/ 	.byte	0x00, 0xf0, 0x11, 0x00


	//----- nvinfo : EIATTR_KPARAM_INFO
	.align		4
.L_3317:
        /*0058*/ 	.byte	0x04, 0x17
        /*005a*/ 	.short	(.L_3319 - .L_3318)
.L_3318:
        /*005c*/ 	.word	0x00000000
        /*0060*/ 	.short	0x000e
        /*0062*/ 	.short	0x0054
        /*0064*/ 	.byte	0x00, 0xf0, 0x11, 0x00


	//----- nvinfo : EIATTR_KPARAM_INFO
	.align		4
.L_3319:
        /*0068*/ 	.byte	0x04, 0x17
        /*006a*/ 	.short	(.L_3321 - .L_3320)
.L_3320:
        /*006c*/ 	.word	0x00000000
        /*0070*/ 	.short	0x000d
        /*0072*/ 	.short	0x0050
        /*0074*/ 	.byte	0x00, 0xf0, 0x11, 0x00


	//----- nvinfo : EIATTR_KPARAM_INFO
	.align		4
.L_3321:
        /*0078*/ 	.byte	0x04, 0x17
        /*007a*/ 	.short	(.L_3323 - .L_3322)
.L_3322:
        /*007c*/ 	.word	0x00000000
        /*0080*/ 	.short	0x000c
        /*0082*/ 	.short	0x004c
        /*0084*/ 	.byte	0x00, 0xf0, 0x11, 0x00


	//----- nvinfo : EIATTR_KPARAM_INFO
	.align		4
.L_3323:
        /*0088*/ 	.byte	0x04, 0x17
        /*008a*/ 	.short	(.L_3325 - .L_3324)
.L_3324:
        /*008c*/ 	.word	0x00000000
        /*0090*/ 	.short	0x000b
        /*0092*/ 	.short	0x0048
        /*0094*/ 	.byte	0x00, 0xf0, 0x11, 0x00


	//----- nvinfo : EIATTR_KPARAM_INFO
	.align		4
.L_3325:
        /*0098*/ 	.byte	0x04, 0x17
        /*009a*/ 	.short	(.L_3327 - .L_3326)
.L_3326:
        /*009c*/ 	.word	0x00000000
        /*00a0*/ 	.short	0x000a
        /*00a2*/ 	.short	0x0040
        /*00a4*/ 	.byte	0x00, 0xf5, 0x21, 0x00


	//----- nvinfo : EIATTR_KPARAM_INFO
	.align		4
.L_3327:
        /*00a8*/ 	.byte	0x04, 0x17
        /*00aa*/ 	.short	(.L_3329 - .L_3328)
.L_3328:
        /*00ac*/ 	.word	0x00000000
        /*00b0*/ 	.short	0x0009
        /*00b2*/ 	.short	0x0038
        /*00b4*/ 	.byte	0x00, 0xf5, 0x21, 0x00


	//----- nvinfo : EIATTR_KPARAM_INFO
	.align		4
.L_3329:
        /*00b8*/ 	.byte	0x04, 0x17
        /*00ba*/ 	.short	(.L_3331 - .L_3330)
.L_3330:
        /*00bc*/ 	.word	0x00000000
        /*00c0*/ 	.short	0x0008
        /*00c2*/ 	.short	0x0034
        /*00c4*/ 	.byte	0x00, 0xf0, 0x11, 0x00


	//----- nvinfo : EIATTR_KPARAM_INFO
	.align		4
.L_3331:
        /*00c8*/ 	.byte	0x04, 0x17
        /*00ca*/ 	.short	(.L_3333 - .L_3332)
.L_3332:
        /*00cc*/ 	.word	0x00000000
        /*00d0*/ 	.short	0x0007
        /*00d2*/ 	.short	0x0030
        /*00d4*/ 	.byte	0x00, 0xf0, 0x11, 0x00


	//----- nvinfo : EIATTR_KPARAM_INFO
	.align		4
.L_3333:
        /*00d8*/ 	.byte	0x04, 0x17
        /*00da*/ 	.short	(.L_3335 - .L_3334)
.L_3334:
        /*00dc*/ 	.word	0x00000000
        /*00e0*/ 	.short	0x0006
        /*00e2*/ 	.short	0x002c
        /*00e4*/ 	.byte	0x00, 0xf0, 0x11, 0x00


	//----- nvinfo : EIATTR_KPARAM_INFO
	.align		4
.L_3335:
        /*00e8*/ 	.byte	0x04, 0x17
        /*00ea*/ 	.short	(.L_3337 - .L_3336)
.L_3336:
        /*00ec*/ 	.word	0x00000000
        /*00f0*/ 	.short	0x0005
        /*00f2*/ 	.short	0x0028
        /*00f4*/ 	.byte	0x00, 0xf0, 0x11, 0x00


	//----- nvinfo : EIATTR_KPARAM_INFO
	.align		4
.L_3337:
        /*00f8*/ 	.byte	0x04, 0x17
        /*00fa*/ 	.short	(.L_3339 - .L_3338)
.L_3338:
        /*00fc*/ 	.word	0x00000000
        /*0100*/ 	.short	0x0004
        /*0102*/ 	.short	0x0020
        /*0104*/ 	.byte	0x00, 0xf5, 0x21, 0x00


	//----- nvinfo : EIATTR_KPARAM_INFO
	.align		4
.L_3339:
        /*0108*/ 	.byte	0x04, 0x17
        /*010a*/ 	.short	(.L_3341 - .L_3340)
.L_3340:
        /*010c*/ 	.word	0x00000000
        /*0110*/ 	.short	0x0003
        /*0112*/ 	.short	0x0018
        /*0114*/ 	.byte	0x00, 0xf5, 0x21, 0x00


	//----- nvinfo : EIATTR_KPARAM_INFO
	.align		4
.L_3341:
        /*0118*/ 	.byte	0x04, 0x17
        /*011a*/ 	.short	(.L_3343 - .L_3342)
.L_3342:
        /*011c*/ 	.word	0x00000000
        /*0120*/ 	.short	0x0002
        /*0122*/ 	.short	0x0010
        /*0124*/ 	.byte	0x00, 0xf5, 0x21, 0x00


	//----- nvinfo : EIATTR_KPARAM_INFO
	.align		4
.L_3343:
        /*0128*/ 	.byte	0x04, 0x17
        /*012a*/ 	.short	(.L_3345 - .L_3344)
.L_3344:
        /*012c*/ 	.word	0x00000000
        /*0130*/ 	.short	0x0001
        /*0132*/ 	.short	0x0008
        /*0134*/ 	.byte	0x00, 0xf5, 0x21, 0x00


	//----- nvinfo : EIATTR_KPARAM_INFO
	.align		4
.L_3345:
        /*0138*/ 	.byte	0x04, 0x17
        /*013a*/ 	.short	(.L_3347 - .L_3346)
.L_3346:
        /*013c*/ 	.word	0x00000000
        /*0140*/ 	.short	0x0000
        /*0142*/ 	.short	0x0000
        /*0144*/ 	.byte	0x00, 0xf5, 0x21, 0x00


	//----- nvinfo : EIATTR_SPARSE_MMA_MASK
	.align		4
.L_3347:
        /*0148*/ 	.byte	0x03, 0x50
        /*014a*/ 	.short	0x0000


	//----- nvinfo : EIATTR_MAXREG_COUNT
	.align		4
        /*014c*/ 	.byte	0x03, 0x1b
        /*014e*/ 	.short	0x00ff


	//----- nvinfo : EIATTR_NUM_BARRIERS
	.align		4
        /*0150*/ 	.byte	0x02, 0x4c
        /*0152*/ 	.byte	0x01
	.zero		1


	//----- nvinfo : EIATTR_MERCURY_ISA_VERSION
	.align		4
        /*0154*/ 	.byte	0x03, 0x5f
        /*0156*/ 	.short	0x0101


	//----- nvinfo : EIATTR_VRC_CTA_INIT_COUNT
	.align		4
        /*0158*/ 	.byte	0x02, 0x4a
	.zero		1
	.zero		1


	//----- nvinfo : EIATTR_EXIT_INSTR_OFFSETS
	.align		4
        /*015c*/ 	.byte	0x04, 0x1c
        /*015e*/ 	.short	(.L_3349 - .L_3348)


	//   ....[0]....
.L_3348:
        /*0160*/ 	.word	0x00000050


	//   ....[1]....
        /*0164*/ 	.word	0x00000130


	//   ....[2]....
        /*0168*/ 	.word	0x00000d80


	//   ....[3]....
        /*016c*/ 	.word	0x00010120


	//   ....[4]....
        /*0170*/ 	.word	0x00010270


	//   ....[5]....
        /*0174*/ 	.word	0x00010300


	//   ....[6]....
        /*0178*/ 	.word	0x00010340


	//----- nvinfo : EIATTR_CRS_STACK_SIZE
	.align		4
.L_3349:
        /*017c*/ 	.byte	0x04, 0x1e
        /*017e*/ 	.short	(.L_3351 - .L_3350)
.L_3350:
        /*0180*/ 	.word	0x00000000


	//----- nvinfo : EIATTR_CBANK_PARAM_SIZE
	.align		4
.L_3351:
        /*0184*/ 	.byte	0x03, 0x19
        /*0186*/ 	.short	0x0074


	//----- nvinfo : EIATTR_PARAM_CBANK
	.align		4
        /*0188*/ 	.byte	0x04, 0x0a
        /*018a*/ 	.short	(.L_3353 - .L_3352)
	.align		4
.L_3352:
        /*018c*/ 	.word	index@(.nv.constant0._Z23gemm_half_q_half_kernelILi2ELi190ELb1ELb1ELi32EEvPK6__halfPKjS4_S2_PS0_iiiiPKtS7_iiiiiibS2_i)
        /*0190*/ 	.short	0x0380
        /*0192*/ 	.short	0x0074


	//----- nvinfo : EIATTR_SW_WAR
	.align		4
.L_3353:
        /*0194*/ 	.byte	0x04, 0x36
        /*0196*/ 	.short	(.L_3355 - .L_3354)
.L_3354:
        /*0198*/ 	.word	0x00000008
.L_3355:


//--------------------- .nv.info._Z23gemm_half_q_half_kernelILi2ELi160ELb1ELb1ELi32EEvPK6__halfPKjS4_S2_PS0_iiiiPKtS7_iiiiiibS2_i --------------------------
	.section	.nv.info._Z23gemm_half_q_half_kernelILi2ELi160ELb1ELb1ELi32EEvPK6__halfPKjS4_S2_PS0_iiiiPKtS7_iiiiiibS2_i,"",@"SHT_CUDA_INFO"
	.sectionflags	@""
	.align	4


	//----- nvinfo : EIATTR_CUDA_API_VERSION
	.align		4
        /*0000*/ 	.byte	0x04, 0x37
        /*0002*/ 	.short	(.L_3357 - .L_3356)
.L_3356:
        /*0004*/ 	.word	0x00000082


	//----- nvinfo : EIATTR_KPARAM_INFO
	.align		4
.L_3357:
        /*0008*/ 	.byte	0x04, 0x17
        /*000a*/ 	.short	(.L_3359 - .L_3358)
.L_3358:
        /*000c*/ 	.word	0x00000000
        /*0010*/ 	.short	0x0013
        /*0012*/ 	.short	0x0070
        /*0014*/ 	.byte	0x00, 0xf0, 0x11, 0x00


	//----- nvinfo : EIATTR_KPARAM_INFO
	.align		4
.L_3359:
        /*0018*/ 	.byte	0x04, 0x17
        /*001a*/ 	.short	(.L_3361 - .L_3360)
.L_3360:
        /*001c*/ 	.word	0x00000000
        /*0020*/ 	.short	0x0012
        /*0022*/ 	.short	0x0068
        /*0024*/ 	.byte	0x00, 0xf5, 0x21, 0x00


	//----- nvinfo : EIATTR_KPARAM_INFO
	.align		4
.L_3361:
        /*0028*/ 	.byte	0x04, 0x17
        /*002a*/ 	.short	(.L_3363 - .L_3362)
.L_3362:
        /*002c*/ 	.word	0x00000000
        /*0030*/ 	.short	0x0011
        /*0032*/ 	.short	0x0060
        /*0034*/ 	.byte	0x00, 0xf0, 0x05, 0x00


	//----- nvinfo : EIATTR_KPARAM_INFO
	.align		4
.L_3363:
        /*0038*/ 	.byte	0x04, 0x17
        /*003a*/ 	.short	(.L_3365 - .L_3364)
.L_3364:
        /*003c*/ 	.word	0x00000000
        /*0040*/ 	.short	0x0010
        /*0042*/ 	.short	0x005c
        /*0044*/ 	.byte	0x00, 0xf0, 0x11, 0x00


	//----- nvinfo : EIATTR_KPARAM_INFO
	.align		4
.L_3365:
        /*0048*/ 	.byte	0x04, 0x17
        /*004a*/ 	.short	(.L_3367 - .L_3366)
.L_3366:
        /*004c*/ 	.word	0x00000000
        /*0050*/ 	.short	0x000f
        /*0052*/ 	.short	0x0058
        /*0054*/ 	.byte	0x00, 0xf0, 0x11, 0x00


	//----- nvinfo : EIATTR_KPARAM_INFO
	.align		4
.L_3367:
        /*0058*/ 	.byte	0x04, 0x17
        /*005a*/ 	.short	(.L_3369 - .L_3368)
.L_3368:
        /*005c*/ 	.word	0x00000000
        /*0060*/ 	.short	0x000e
        /*0062*/ 	.short	0x0054
        /*0064*/ 	.byte	0x00, 0xf0, 0x11, 0x00


	//----- nvinfo : EIATTR_KPARAM_INFO
	.align		4
.L_3369:
        /*0068*/ 	.byte	0x04, 0x17
        /*006a*/ 	.short	(.L_3371 - .L_3370)
.L_3370:
        /*006c*/ 	.word	0x00000000
        /*0070*/ 	.short	0x000d
        /*0072*/ 	.short	0x0050
        /*0074*/ 	.byte	0x00, 0xf0, 0x11, 0x00


	//----- nvinfo : EIATTR_KPARAM_INFO
	.align		4
.L_3371:
        /*0078*/ 	.byte	0x04, 0x17
        /*007a*/ 	.short	(.L_3373 - .L_3372)
.L_3372:
        /*007c*/ 	.word	0x00000000
        /*0080*/ 	.short	0x000c
        /*0082*/ 	.short	0x004c
        /*0084*/ 	.byte	0x00, 0xf0, 0x11, 0x00


	//----- nvinfo : EIATTR_KPARAM_INFO
	.align		4
.L_3373:
        /*0088*/ 	.byte	0x04, 0x17
        /*008a*/ 	.short	(.L_3375 - .L_3374)
.L_3374:
        /*008c*/ 	.word	0x00000000
        /*0090*/ 	.short	0x000b
        /*0092*/ 	.short	0x0048
        /*0094*/ 	.byte	0x00, 0xf0, 0x11, 0x00


	//----- nvinfo : EIATTR_KPARAM_INFO
	.align		4
.L_3375:
        /*0098*/ 	.byte	0x04, 0x17
        /*009a*/ 	.short	(.L_3377 - .L_3376)
.L_3376:
        /*009c*/ 	.word	0x00000000
        /*00a0*/ 	.short	0x000a
        /*00a2*/ 	.short	0x0040
        /*00a4*/ 	.byte	0x00, 0xf5, 0x21, 0x00


	//----- nvinfo : EIATTR_KPARAM_INFO
	.align		4
.L_3377:
        /*00a8*/ 	.byte	0x04, 0x17
        /*00aa*/ 	.short	(.L_3379 - .L_3378)
.L_3378:
        /*00ac*/ 	.word	0x00000000
        /*00b0*/ 	.short	0x0009
        /*00b2*/ 	.short	0x0038
        /*00b4*/ 	.byte	0x00, 0xf5, 0x21, 0x00


	//----- nvinfo : EIATTR_KPARAM_INFO
	.align		4
.L_3379:
        /*00b8*/ 	.byte	0x04, 0x17
        /*00ba*/ 	.short	(.L_3381 - .L_3380)
.L_3380:
        /*00bc*/ 	.word	0x00000000
        /*00c0*/ 	.short	0x0008
        /*00c2*/ 	.short	0x0034
        /*00c4*/ 	.byte	0x00, 0xf0, 0x11, 0x00


	//----- nvinfo : EIATTR_KPARAM_INFO
	.align		4
.L_3381:
        /*00c8*/ 	.byte	0x04, 0x17
        /*00ca*/ 	.short	(.L_3383 - .L_3382)
.L_3382:
        /*00cc*/ 	.word	0x00000000
        /*00d0*/ 	.short	0x0007
        /*00d2*/ 	.short	0x0030
        /*00d4*/ 	.byte	0x00, 0xf0, 0x11, 0x00


	//----- nvinfo : EIATTR_KPARAM_INFO
	.align		4
.L_3383:
        /*00d8*/ 	.byte	0x04, 0x17
        /*00da*/ 	.short	(.L_3385 - .L_3384)
.L_3384:
        /*00dc*/ 	.word	0x00000000
        /*00e0*/ 	.short	0x0006
        /*00e2*/ 	.short	0x002c
        /*00e4*/ 	.byte	0x00, 0xf0, 0x11, 0x00


	//----- nvinfo : EIATTR_KPARAM_INFO
	.align		4
.L_3385:
        /*00e8*/ 	.byte	0x04, 0x17
        /*00ea*/ 	.short	(.L_3387 - .L_3386)
.L_3386:
        /*00ec*/ 	.word	0x00000000
        /*00f0*/ 	.short	0x0005
        /*00f2*/ 	.short	0x0028
        /*00f4*/ 	.byte	0x00, 0xf0, 0x11, 0x00


	//----- nvinfo : EIATTR_KPARAM_INFO
	.align		4
.L_3387:
        /*00f8*/ 	.byte	0x04, 0x17
        /*00fa*/ 	.short	(.L_3389 - .L_3388)
.L_3388:
        /*00fc*/ 	.word	0x00000000
        /*0100*/ 	.short	0x0004
        /*0102*/ 	.short	0x0020
        /*0104*/ 	.byte	0x00, 0xf5, 0x21, 0x00


	//----- nvinfo : EIATTR_KPARAM_INFO
	.align		4
.L_3389:
        /*0108*/ 	.byte	0x04, 0x17
        /*010a*/ 	.short	(.L_3391 - .L_3390)
.L_3390:
        /*010c*/ 	.word	0x00000000
        /*0110*/ 	.short	0x0003
        /*0112*/ 	.short	0x0018
        /*0114*/ 	.byte	0x00, 0xf5, 0x21, 0x00


	//----- nvinfo : EIATTR_KPARAM_INFO
	.align		4
.L_3391:
        /*0118*/ 	.byte	0x04, 0x17
        /*011a*/ 	.short	(.L_3393 - .L_3392)
.L_3392:
        /*011c*/ 	.word	0x00000000
        /*0120*/ 	.short	0x0002
        /*0122*/ 	.short	0x0010
        /*0124*/ 	.byte	0x00, 0xf5, 0x21, 0x00


	//----- nvinfo : EIATTR_KPARAM_INFO
	.align		4
.L_3393:
        /*0128*/ 	.byte	0x04, 0x17
        /*012a*/ 	.short	(.L_3395 - .L_3394)
.L_3394:
        /*012c*/ 	.word	0x00000000
        /*0130*/ 	.short	0x0001
        /*0132*/ 	.short	0x0008
        /*0134*/ 	.byte	0x00, 0xf5, 0x21, 0x00


	//----- nvinfo : EIATTR_KPARAM_INFO
	.align		4
.L_3395:
        /*0138*/ 	.byte	0x04, 0x17
        /*013a*/ 	.short	(.L_3397 - .L_3396)
.L_3396:
        /*013c*/ 	.word	0x00000000
        /*0140*/ 	.short	0x0000
        /*0142*/ 	.short	0x0000
        /*0144*/ 	.byte	0x00, 0xf5, 0x21, 0x00


	//----- nvinfo : EIATTR_SPARSE_MMA_MASK
	.align		4
.L_3397:
        /*0148*/ 	.byte	0x03, 0x50
        /*014a*/ 	.short	0x0000


	//----- nvinfo : EIATTR_MAXREG_COUNT
	.align		4
        /*014c*/ 	.byte	0x03, 0x1b
        /*014e*/ 	.short	0x00ff


	//----- nvinfo : EIATTR_NUM_BARRIERS
	.align		4
        /*0150*/ 	.byte	0x02, 0x4c
        /*0152*/ 	.byte	0x01
	.zero		1


	//----- nvinfo : EIATTR_MERCURY_ISA_VERSION
	.align		4
        /*0154*/ 	.byte	0x03, 0x5f
        /*0156*/ 	.short	0x0101


	//----- nvinfo : EIATTR_VRC_CTA_INIT_COUNT
	.align		4
        /*0158*/ 	.byte	0x02, 0x4a
	.zero		1
	.zero		1


	//----- nvinfo : EIATTR_EXIT_INSTR_OFFSETS
	.align		4
        /*015c*/ 	.byte	0x04, 0x1c
        /*015e*/ 	.short	(.L_3399 - .L_3398)


	//   ....[0]....
.L_3398:
        /*0160*/ 	.word	0x00000060


	//   ....[1]....
        /*0164*/ 	.word	0x00000160


	//   ....[2]....
        /*0168*/ 	.word	0x00000dc0


	//   ....[3]....
        /*016c*/ 	.word	0x00008490


	//   ....[4]....
        /*0170*/ 	.word	0x000085f0


	//   ....[5]....
        /*0174*/ 	.word	0x00008680


	//   ....[6]....
        /*0178*/ 	.word	0x000086c0


	//----- nvinfo : EIATTR_CRS_STACK_SIZE
	.align		4
.L_3399:
        /*017c*/ 	.byte	0x04, 0x1e
        /*017e*/ 	.short	(.L_3401 - .L_3400)
.L_3400:
        /*0180*/ 	.word	0x00000000


	//----- nvinfo : EIATTR_CBANK_PARAM_SIZE
	.align		4
.L_3401:
        /*0184*/ 	.byte	0x03, 0x19
        /*0186*/ 	.short	0x0074


	//----- nvinfo : EIATTR_PARAM_CBANK
	.align		4
        /*0188*/ 	.byte	0x04, 0x0a
        /*018a*/ 	.short	(.L_3403 - .L_3402)
	.align		4
.L_3402:
        /*018c*/ 	.word	index@(.nv.constant0._Z23gemm_half_q_half_kernelILi2ELi160ELb1ELb1ELi32EEvPK6__halfPKjS4_S2_PS0_iiiiPKtS7_iiiiiibS2_i)
        /*0190*/ 	.short	0x0380
        /*0192*/ 	.short	0x0074


	//----- nvinfo : EIATTR_SW_WAR
	.align		4
.L_3403:
        /*0194*/ 	.byte	0x04, 0x36
        /*0196*/ 	.short	(.L_3405 - .L_3404)
.L_3404:
        /*0198*/ 	.word	0x00000008
.L_3405:


//--------------------- .nv.info._Z23gemm_half_q_half_kernelILi2ELi40ELb1ELb1ELi32EEvPK6__halfPKjS4_S2_PS0_iiiiPKtS7_iiiiiibS2_i --------------------------
	.section	.nv.info._Z23gemm_half_q_half_kernelILi2ELi40ELb1ELb1ELi32EEvPK6__halfPKjS4_S2_PS0_iiiiPKtS7_iiiiiibS2_i,"",@"SHT_CUDA_INFO"
	.sectionflags	@""
	.align	4


	//----- nvinfo : EIATTR_CUDA_API_VERSION
	.align		4
        /*0000*/ 	.byte	0x04, 0x37
        /*0002*/ 	.short	(.L_3407 - .L_3406)
.L_3406:
        /*0004*/ 	.word	0x00000082


	//----- nvinfo : EIATTR_KPARAM_INFO
	.align		4
.L_3407:
        /*0008*/ 	.byte	0x04, 0x17
        /*000a*/ 	.short	(.L_3409 - .L_3408)
.L_3408:
        /*000c*/ 	.word	0x00000000
        /*0010*/ 	.short	0x0013
        /*0012*/ 	.short	0x0070
        /*0014*/ 	.byte	0x00, 0xf0, 0x11, 0x00


	//----- nvinfo : EIATTR_KPARAM_INFO
	.align		4
.L_3409:
        /*0018*/ 	.byte	0x04, 0x17
        /*001a*/ 	.short	(.L_3411 - .L_3410)
.L_3410:
        /*001c*/ 	.word	0x00000000
        /*0020*/ 	.short	0x0012
        /*0022*/ 	.short	0x0068
        /*0024*/ 	.byte	0x00, 0xf5, 0x21, 0x00


	//----- nvinfo : EIATTR_KPARAM_INFO
	.align		4
.L_3411:
        /*0028*/ 	.byte	0x04, 0x17
        /*002a*/ 	.short	(.L_3413 - .L_3412)
.L_3412:
        /*002c*/ 	.word	0x00000000
        /*0030*/ 	.short	0x0011
        /*0032*/ 	.short	0x0060
        /*0034*/ 	.byte	0x00, 0xf0, 0x05, 0x00


	//----- nvinfo : EIATTR_KPARAM_INFO
	.align		4
.L_3413:
        /*0038*/ 	.byte	0x04, 0x17
        /*003a*/ 	.short	(.L_3415 - .L_3414)
.L_3414:
        /*003c*/ 	.word	0x00000000
        /*0040*/ 	.short	0x0010
        /*0042*/ 	.short	0x005c
        /*0044*/ 	.byte	0x00, 0xf0, 0x11, 0x00


	//----- nvinfo : EIATTR_KPARAM_INFO
	.align		4
.L_3415:
        /*0048*/ 	.byte	0x04, 0x17
        /*004a*/ 	.short	(.L_3417 - .L_3416)
.L_3416:
        /*004c*/ 	.word	0x00000000
        /*0050*/ 	.short	0x000f
        /*0052*/ 	.short	0x0058
        /*0054*/ 	.byte	0x00, 0xf0, 0x11, 0x00


	//----- nvinfo : EIATTR_KPARAM_INFO
	.align		4
.L_3417:
        /*0058*/ 	.byte	0x04, 0x17
        /*005a*/ 	.short	(.L_3419 - .L_3418)
.L_3418:
        /*005c*/ 	.word	0x00000000
        /*0060*/ 	.short	0x000e
        /*0062*/ 	.short	0x0054
        /*0064*/ 	.byte	0x00, 0xf0, 0x11, 0x00


	//----- nvinfo : EIATTR_KPARAM_INFO
	.align		4
.L_3419:
        /*0068*/ 	.byte	0x04, 0x17
        /*006a*/ 	.short	(.L_3421 - .L_3420)
.L_3420:
        /*006c*/ 	.word	0x00000000
        /*0070*/ 	.short	0x000d
        /*0072*/ 	.short	0x0050
        /*0074*/ 	.byte	0x00, 0xf0, 0x11, 0x00


	//----- nvinfo : EIATTR_KPARAM_INFO
	.align		4
.L_3421:
        /*0078*/ 	.byte	0x04, 0x17
        /*007a*/ 	.short	(.L_3423 - .L_3422)
.L_3422:
        /*007c*/ 	.word	0x00000000
        /*0080*/ 	.short	0x000c
        /*0082*/ 	.short	0x004c
        /*0084*/ 	.byte	0x00, 0xf0, 0x11, 0x00


	//----- nvinfo : EIATTR_KPARAM_INFO
	.align		4
.L_3423:
        /*0088*/ 	.byte	0x04, 0x17
        /*008a*/ 	.short	(.L_3425 - .L_3424)
.L_3424:
        /*008c*/ 	.word	0x00000000
        /*0090*/ 	.short	0x000b
        /*0092*/ 	.short	0x0048
        /*0094*/ 	.byte	0x00, 0xf0, 0x11, 0x00


	//----- nvinfo : EIATTR_KPARAM_INFO
	.align		4
.L_3425:
        /*0098*/ 	.byte	0x04, 0x17
        /*009a*/ 	.short	(.L_3427 - .L_3426)
.L_3426:
        /*009c*/ 	.word	0x00000000
        /*00a0*/ 	.short	0x000a
        /*00a2*/ 	.short	0x0040
        /*00a4*/ 	.byte	0x00, 0xf5, 0x21, 0x00


	//----- nvinfo : EIATTR_KPARAM_INFO
	.align		4
.L_3427:
        /*00a8*/ 	.byte	0x04, 0x17
        /*00aa*/ 	.short	(.L_3429 - .L_3428)
.L_3428:
        /*00ac*/ 	.word	0x00000000
        /*00b0*/ 	.short	0x0009
        /*00b2*/ 	.short	0x0038
        /*00b4*/ 	.byte	0x00, 0xf5, 0x21, 0x00


	//----- nvinfo : EIATTR_KPARAM_INFO
	.align		4
.L_3429:
        /*00b8*/ 	.byte	0x04, 0x17
        /*00ba*/ 	.short	(.L_3431 - .L_3430)
.L_3430:
        /*00bc*/ 	.word	0x00000000
        /*00c0*/ 	.short	0x0008
        /*00c2*/ 	.short	0x0034
        /*00c4*/ 	.byte	0x00, 0xf0, 0x11, 0x00


	//----- nvinfo : EIATTR_KPARAM_INFO
	.align		4
.L_3431:
        /*00c8*/ 	.byte	0x04, 0x17
        /*00ca*/ 	.short	(.L_3433 - .L_3432)
.L_3432:
        /*00cc*/ 	.word	0x00000000
        /*00d0*/ 	.short	0x0007
        /*00d2*/ 	.short	0x0030
        /*00d4*/ 	.byte	0x00, 0xf0, 0x11, 0x00


	//----- nvinfo : EIATTR_KPARAM_INFO
	.align		4
.L_3433:
        /*00d8*/ 	.byte	0x04, 0x17
        /*00da*/ 	.short	(.L_3435 - .L_3434)
.L_3434:
        /*00dc*/ 	.word	0x00000000
        /*00e0*/ 	.short	0x0006
        /*00e2*/ 	.short	0x002c
        /*00e4*/ 	.byte	0x00, 0xf0, 0x11, 0x00


	//----- nvinfo : EIATTR_KPARAM_INFO
	.align		4
.L_3435:
        /*00e8*/ 	.byte	0x04, 0x17
        /*00ea*/ 	.short	(.L_3437 - .L_3436)
.L_3436:
        /*00ec*/ 	.word	0x00000000
        /*00f0*/ 	.short	0x0005
        /*00f2*/ 	.short	0x0028
        /*00f4*/ 	.byte	0x00, 0xf0, 0x11, 0x00


	//----- nvinfo : EIATTR_KPARAM_INFO
	.align		4
.L_3437:
        /*00f8*/ 	.byte	0x04, 0x17
        /*00fa*/ 	.short	(.L_3439 - .L_3438)
.L_3438:
        /*00fc*/ 	.word	0x00000000
        /*0100*/ 	.short	0x0004
        /*0102*/ 	.short	0x0020
        /*0104*/ 	.byte	0x00, 0xf5, 0x21, 0x00


	//----- nvinfo : EIATTR_KPARAM_INFO
	.align		4
.L_3439:
        /*0108*/ 	.byte	0x04, 0x17
        /*010a*/ 	.short	(.L_3441 - .L_3440)
.L_3440:
        /*010c*/ 	.word	0x00000000
        /*0110*/ 	.short	0x0003
        /*0112*/ 	.short	0x0018
        /*0114*/ 	.byte	0x00, 0xf5, 0x21, 0x00


	//----- nvinfo : EIATTR_KPARAM_INFO
	.align		4
.L_3441:
        /*0118*/ 	.byte	0x04, 0x17
        /*011a*/ 	.short	(.L_3443 - .L_3442)
.L_3442:
        /*011c*/ 	.word	0x00000000
        /*0120*/ 	.short	0x0002
        /*0122*/ 	.short	0x0010
        /*0124*/ 	.byte	0x00, 0xf5, 0x21, 0x00


	//----- nvinfo : EIATTR_KPARAM_INFO
	.align		4
.L_3443:
        /*0128*/ 	.byte	0x04, 0x17
        /*012a*/ 	.short	(.L_3445 - .L_3444)
.L_3444:
        /*012c*/ 	.word	0x00000000
        /*0130*/ 	.short	0x0001
        /*0132*/ 	.short	0x0008
        /*0134*/ 	.byte	0x00, 0xf5, 0x21, 0x00


	//----- nvinfo : EIATTR_KPARAM_INFO
	.align		4
.L_3445:
        /*0138*/ 	.byte	0x04, 0x17
        /*013a*/ 	.short	(.L_3447 - .L_3446)
.L_3446:
        /*013c*/ 	.word	0x00000000
        /*0140*/ 	.short	0x0000
        /*0142*/ 	.short	0x0000
        /*0144*/ 	.byte	0x00, 0xf5, 0x21, 0x00


	//----- nvinfo : EIATTR_SPARSE_MMA_MASK
	.align		4
.L_3447:
        /*0148*/ 	.byte	0x03, 0x50
        /*014a*/ 	.short	0x0000


	//----- nvinfo : EIATTR_MAXREG_COUNT
	.align		4
        /*014c*/ 	.byte	0x03, 0x1b
        /*014e*/ 	.short	0x00ff


	//----- nvinfo : EIATTR_NUM_BARRIERS
	.align		4
        /*0150*/ 	.byte	0x02, 0x4c
        /*0152*/ 	.byte	0x01
	.zero		1


	//----- nvinfo : EIATTR_MERCURY_ISA_VERSION
	.align		4
        /*0154*/ 	.byte	0x03, 0x5f
        /*0156*/ 	.short	0x0101


	//----- nvinfo : EIATTR_VRC_CTA_INIT_COUNT
	.align		4
        /*0158*/ 	.byte	0x02, 0x4a
	.zero		1
	.zero		1


	//----- nvinfo : EIATTR_EXIT_INSTR_OFFSETS
	.align		4
        /*015c*/ 	.byte	0x04, 0x1c
        /*015e*/ 	.short	(.L_3449 - .L_3448)


	//   ....[0]....
.L_3448:
        /*0160*/ 	.word	0x00000070


	//   ....[1]....
        /*0164*/ 	.word	0x00000180


	//   ....[2]....
        /*0168*/ 	.word	0x00000e30


	//   ....[3]....
        /*016c*/ 	.word	0x00007770


	//   ....[4]....
        /*0170*/ 	.word	0x000078d0


	//   ....[5]....
        /*0174*/ 	.word	0x00007960


	//   ....[6]....
        /*0178*/ 	.word	0x000079a0


	//----- nvinfo : EIATTR_CRS_STACK_SIZE
	.align		4
.L_3449:
        /*017c*/ 	.byte	0x04, 0x1e
        /*017e*/ 	.short	(.L_3451 - .L_3450)
.L_3450:
        /*0180*/ 	.word	0x00000000


	//----- nvinfo : EIATTR_CBANK_PARAM_SIZE
	.align		4
.L_3451:
        /*0184*/ 	.byte	0x03, 0x19
        /*0186*/ 	.short	0x0074


	//----- nvinfo : EIATTR_PARAM_CBANK
	.align		4
        /*0188*/ 	.byte	0x04, 0x0a
        /*018a*/ 	.short	(.L_3453 - .L_3452)
	.align		4
.L_3452:
        /*018c*/ 	.word	index@(.nv.constant0._Z23gemm_half_q_half_kernelILi2ELi40ELb1ELb1ELi32EEvPK6__halfPKjS4_S2_PS0_iiiiPKtS7_iiiiiibS2_i)
        /*0190*/ 	.short	0x0380
        /*0192*/ 	.short	0x0074


	//----- nvinfo : EIATTR_SW_WAR
	.align		4
.L_3453:
        /*0194*/ 	.byte	0x04, 0x36
        /*0196*/ 	.short	(.L_3455 - .L_3454)
.L_3454:
        /*0198*/ 	.word	0x00000008
.L_3455:


//--------------------- .nv.info._Z23gemm_half_q_half_kernelILi2ELi10ELb1ELb1ELi32EEvPK6__halfPKjS4_S2_PS0_iiiiPKtS7_iiiiiibS2_i --------------------------
	.section	.nv.info._Z23gemm_half_q_half_kernelILi2ELi10ELb1ELb1ELi32EEvPK6__halfPKjS4_S2_PS0_iiiiPKtS7_iiiiiibS2_i,"",@"SHT_CUDA_INFO"
	.sectionflags	@""
	.align	4


	//----- nvinfo : EIATTR_CUDA_API_VERSION
	.align		4
        /*0000*/ 	.byte	0x04, 0x37
        /*0002*/ 	.short	(.L_3457 - .L_3456)
.L_3456:
        /*0004*/ 	.word	0x00000082


	//----- nvinfo : EIATTR_KPARAM_INFO
	.align		4
.L_3457:
        /*0008*/ 	.byte	0x04, 0x17
        /*000a*/ 	.short	(.L_3459 - .L_3458)
.L_3458:
        /*000c*/ 	.word	0x00000000
        /*0010*/ 	.short	0x0013
        /*0012*/ 	.short	0x0070
        /*0014*/ 	.byte	0x00, 0xf0, 0x11, 0x00


	//----- nvinfo : EIATTR_KPARAM_INFO
	.align		4
.L_3459:
        /*0018*/ 	.byte	0x04, 0x17
        /*001a*/ 	.short	(.L_3461 - .L_3460)
.L_3460:
        /*001c*/ 	.word	0x00000000
        /*0020*/ 	.short	0x0012
        /*0022*/ 	.short	0x0068
        /*0024*/ 	.byte	0x00, 0xf5, 0x21, 0x00


	//----- nvinfo : EIATTR_KPARAM_INFO
	.align		4
.L_3461:
        /*0028*/ 	.byte	0x04, 0x17
        /*002a*/ 	.short	(.L_3463 - .L_3462)
.L_3462:
        /*002c*/ 	.word	0x00000000
        /*0030*/ 	.short	0x0011
        /*0032*/ 	.short	0x0060
        /*0034*/ 	.byte	0x00, 0xf0, 0x05, 0x00


	//----- nvinfo : EIATTR_KPARAM_INFO
	.align		4
.L_3463:
        /*0038*/ 	.byte	0x04, 0x17
        /*003a*/ 	.short	(.L_3465 - .L_3464)
.L_3464:
        /*003c*/ 	.word	0x00000000
        /*0040*/ 	.short	0x0010
        /*0042*/ 	.short	0x005c
        /*0044*/ 	.byte	0x00, 0xf0, 0x11, 0x00


	//----- nvinfo : EIATTR_KPARAM_INFO
	.align		4
.L_3465:
        /*0048*/ 	.byte	0x04, 0x17
        /*004a*/ 	.short	(.L_3467 - .L_3466)
.L_3466:
        /*004c*/ 	.word	0x00000000
        /*0050*/ 	.short	0x000f
        /*0052*/ 	.short	0x0058
        /*0054*/ 	.byte	0x00, 0xf0, 0x11, 0x00


	//----- nvinfo : EIATTR_KPARAM_INFO
	.align		4
.L_3467:
        /*0058*/ 	.byte	0x04, 0x17
        /*005a*/ 	.short	(.L_3469 - .L_3468)
.L_3468:
        /*005c*/ 	.word	0x00000000
        /*0060*/ 	.short	0x000e
        /*0062*/ 	.short	0x0054
        /*0064*/ 	.byte	0x00, 0xf0, 0x11, 0x00


	//----- nvinfo : EIATTR_KPARAM_INFO
	.align		4
.L_3469:
        /*0068*/ 	.byte	0x04, 0x17
        /*006a*/ 	.short	(.L_3471 - .L_3470)
.L_3470:
        /*006c*/ 	.word	0x00000000
        /*0070*/ 	.short	0x000d
        /*0072*/ 	.short	0x0050
        /*0074*/ 	.byte	0x00, 0xf0, 0x11, 0x00


	//----- nvinfo : EIATTR_KPARAM_INFO
	.align		4
.L_3471:
        /*0078*/ 	.byte	0x04, 0x17
        /*007a*/ 	.short	(.L_3473 - .L_3472)
.L_3472:
        /*007c*/ 	.word	0x00000000
        /*0080*/ 	.short	0x000c
        /*0082*/ 	.short	0x004c
        /*0084*/ 	.byte	0x00, 0xf0, 0x11, 0x00


	//----- nvinfo : EIATTR_KPARAM_INFO
	.align		4
.L_3473:
        /*0088*/ 	.byte	0x04, 0x17
        /*008a*/ 	.short	(.L_3475 - .L_3474)
.L_3474:
        /*008c*/ 	.word	0x00000000
        /*0090*/ 	.short	0x000b
        /*0092*/ 	.short	0x0048
        /*0094*/ 	.byte	0x00, 0xf0, 0x11, 0x00


	//----- nvinfo : EIATTR_KPARAM_INFO
	.align		4
.L_3475:
        /*0098*/ 	.byte	0x04, 0x17
        /*009a*/ 	.short	(.L_3477 - .L_3476)
.L_3476:
        /*009c*/ 	.word	0x00000000
        /*00a0*/ 	.short	0x000a
        /*00a2*/ 	.short	0x0040
        /*00a4*/ 	.byte	0x00, 0xf5, 0x21, 0x00


	//----- nvinfo : EIATTR_KPARAM_INFO
	.align		4
.L_3477:
        /*00a8*/ 	.byte	0x04, 0x17
        /*00aa*/ 	.short	(.L_3479 - .L_3478)
.L_3478:
        /*00ac*/ 	.word	0x00000000
        /*00b0*/ 	.short	0x0009
        /*00b2*/ 	.short	0x0038
        /*00b4*/ 	.byte	0x00, 0xf5, 0x21, 0x00


	//----- nvinfo : EIATTR_KPARAM_INFO
	.align		4
.L_3479:
        /*00b8*/ 	.byte	0x04, 0x17
        /*00ba*/ 	.short	(.L_3481 - .L_3480)
.L_3480:
        /*00bc*/ 	.word	0x00000000
        /*00c0*/ 	.short	0x0008
        /*00c2*/ 	.short	0x0034
        /*00c4*/ 	.byte	0x00, 0xf0, 0x11, 0x00


	//----- nvinfo : EIATTR_KPARAM_INFO
	.align		4
.L_3481:
        /*00c8*/ 	.byte	0x04, 0x17
        /*00ca*/ 	.short	(.L_3483 - .L_3482)
.L_3482:
        /*00cc*/ 	.word	0x00000000
        /*00d0*/ 	.short	0x0007
        /*00d2*/ 	.short	0x0030
        /*00d4*/ 	.byte	0x00, 0xf0, 0x11, 0x00


	//----- nvinfo : EIATTR_KPARAM_INFO
	.align		4
.L_3483:
        /*00d8*/ 	.byte	0x04, 0x17
        /*00da*/ 	.short	(.L_3485 - .L_3484)
.L_3484:
        /*00dc*/ 	.word	0x00000000
        /*00e0*/ 	.short	0x0006
        /*00e2*/ 	.short	0x002c
        /*00e4*/ 	.byte	0x00, 0xf0, 0x11, 0x00


	//----- nvinfo : EIATTR_KPARAM_INFO
	.align		4
.L_3485:
        /*00e8*/ 	.byte	0x04, 0x17
        /*00ea*/ 	.short	(.L_3487 - .L_3486)
.L_3486:
        /*00ec*/ 	.word	0x00000000
        /*00f0*/ 	.short	0x0005
        /*00f2*/ 	.short	0x0028
        /*00f4*/ 	.byte	0x00, 0xf0, 0x11, 0x00


	//----- nvinfo : EIATTR_KPARAM_INFO
	.align		4
.L_3487:
        /*00f8*/ 	.byte	0x04, 0x17
        /*00fa*/ 	.short	(.L_3489 - .L_3488)
.L_3488:
        /*00fc*/ 	.word	0x00000000
        /*0100*/ 	.short	0x0004
        /*0102*/ 	.short	0x0020
        /*0104*/ 	.byte	0x00, 0xf5, 0x21, 0x00


	//----- nvinfo : EIATTR_KPARAM_INFO
	.align		4
.L_3489:
        /*0108*/ 	.byte	0x04, 0x17
        /*010a*/ 	.short	(.L_3491 - .L_3490)
.L_3490:
        /*010c*/ 	.word	0x00000000
        /*0110*/ 	.short	0x0003
        /*0112*/ 	.short	0x0018
        /*0114*/ 	.byte	0x00, 0xf5, 0x21, 0x00


	//----- nvinfo : EIATTR_KPARAM_INFO
	.align		4
.L_3491:
        /*0118*/ 	.byte	0x04, 0x17
        /*011a*/ 	.short	(.L_3493 - .L_3492)
.L_3492:
        /*011c*/ 	.word	0x00000000
        /*0120*/ 	.short	0x0002
        /*0122*/ 	.short	0x0010
        /*0124*/ 	.byte	0x00, 0xf5, 0x21, 0x00


	//----- nvinfo : EIATTR_KPARAM_INFO
	.align		4
.L_3493:
        /*0128*/ 	.byte	0x04, 0x17
        /*012a*/ 	.short	(.L_3495 - .L_3494)
.L_3494:
        /*012c*/ 	.word	0x00000000
        /*0130*/ 	.short	0x0001
        /*0132*/ 	.short	0x0008
        /*0134*/ 	.byte	0x00, 0xf5, 0x21, 0x00


	//----- nvinfo : EIATTR_KPARAM_INFO
	.align		4
.L_3495:
        /*0138*/ 	.byte	0x04, 0x17
        /*013a*/ 	.short	(.L_3497 - .L_3496)
.L_3496:
        /*013c*/ 	.word	0x00000000
        /*0140*/ 	.short	0x0000
        /*0142*/ 	.short	0x0000
        /*0144*/ 	.byte	0x00, 0xf5, 0x21, 0x00


	//----- nvinfo : EIATTR_SPARSE_MMA_MASK
	.align		4
.L_3497:
        /*0148*/ 	.byte	0x03, 0x50
        /*014a*/ 	.short	0x0000


	//----- nvinfo : EIATTR_MAXREG_COUNT
	.align		4
        /*014c*/ 	.byte	0x03, 0x1b
        /*014e*/ 	.short	0x00ff


	//----- nvinfo : EIATTR_NUM_BARRIERS
	.align		4
        /*0150*/ 	.byte	0x02, 0x4c
        /*0152*/ 	.byte	0x01
	.zero		1


	//----- nvinfo : EIATTR_MERCURY_ISA_VERSION
	.align		4
        /*0154*/ 	.byte	0x03, 0x5f
        /*0156*/ 	.short	0x0101


	//----- nvinfo : EIATTR_VRC_CTA_INIT_COUNT
	.align		4
        /*0158*/ 	.byte	0x02, 0x4a
	.zero		1
	.zero		1


	//----- nvinfo : EIATTR_EXIT_INSTR_OFFSETS
	.align		4
        /*015c*/ 	.byte	0x04, 0x1c
        /*015e*/ 	.short	(.L_3499 - .L_3498)


	//   ....[0]....
.L_3498:
        /*0160*/ 	.word	0x00000050


	//   ....[1]....
        /*0164*/ 	.word	0x00000130


	//   ....[2]....
        /*0168*/ 	.word	0x00000d80


	//   ....[3]....
        /*016c*/ 	.word	0x00006520


	//   ....[4]....
        /*0170*/ 	.word	0x00006670


	//   ....[5]....
        /*0174*/ 	.word	0x00006700


	//   ....[6]....
        /*0178*/ 	.word	0x00006740


	//----- nvinfo : EIATTR_CRS_STACK_SIZE
	.align		4
.L_3499:
        /*017c*/ 	.byte	0x04, 0x1e
        /*017e*/ 	.short	(.L_3501 - .L_3500)
.L_3500:
        /*0180*/ 	.word	0x00000000


	//----- nvinfo : EIATTR_CBANK_PARAM_SIZE
	.align		4
.L_3501:
        /*0184*/ 	.byte	0x03, 0x19
        /*0186*/ 	.short	0x0074


	//----- nvinfo : EIATTR_PARAM_CBANK
	.align		4
        /*0188*/ 	.byte	0x04, 0x0a
        /*018a*/ 	.short	(.L_3503 - .L_3502)
	.align		4
.L_3502:
        /*018c*/ 	.word	index@(.nv.constant0._Z23gemm_half_q_half_kernelILi2ELi10ELb1ELb1ELi32EEvPK6__halfPKjS4_S2_PS0_iiiiPKtS7_iiiiiibS2_i)
        /*0190*/ 	.short	0x0380
        /*0192*/ 	.short	0x0074


	//----- nvinfo : EIATTR_SW_WAR
	.align		4
.L_3503:
        /*0194*/ 	.byte	0x04, 0x36
        /*0196*/ 	.short	(.L_3505 - .L_3504)
.L_3504:
        /*0198*/ 	.word	0x00000008
.L_3505:


//--------------------- .nv.info._Z23gemm_half_q_half_kernelILi2ELi172ELb1ELb1ELi32EEvPK6__halfPKjS4_S2_PS0_iiiiPKtS7_iiiiiibS2_i --------------------------
	.section	.nv.info._Z23gemm_half_q_half_kernelILi2ELi172ELb1ELb1ELi32EEvPK6__halfPKjS4_S2_PS0_iiiiPKtS7_iiiiiibS2_i,"",@"SHT_CUDA_INFO"
	.sectionflags	@""
	.align	4


	//----- nvinfo : EIATTR_CUDA_API_VERSION
	.align		4
        /*0000*/ 	.byte	0x04, 0x37
        /*0002*/ 	.short	(.L_3507 - .L_3506)
.L_3506:
        /*0004*/ 	.word	0x00000082


	//----- nvinfo : EIATTR_KPARAM_INFO
	.align		4
.L_3507:
        /*0008*/ 	.byte	0x04, 0x17
        /*000a*/ 	.short	(.L_3509 - .L_3508)
.L_3508:
        /*000c*/ 	.word	0x00000000
        /*0010*/ 	.short	0x0013
        /*0012*/ 	.short	0x0070
        /*0014*/ 	.byte	0x00, 0xf0, 0x11, 0x00


	//----- nvinfo : EIATTR_KPARAM_INFO
	.align		4
.L_3509:
        /*0018*/ 	.byte	0x04, 0x17
        /*001a*/ 	.short	(.L_3511 - .L_3510)
.L_3510:
        /*001c*/ 	.word	0x00000000
        /*0020*/ 	.short	0x0012
        /*0022*/ 	.short	0x0068
        /*0024*/ 	.byte	0x00, 0xf5, 0x21, 0x00


	//----- nvinfo : EIATTR_KPARAM_INFO
	.align		4
.L_3511:
        /*0028*/ 	.byte	0x04, 0x17
        /*002a*/ 	.short	(.L_3513 - .L_3512)
.L_3512:
        /*002c*/ 	.word	0x00000000
        /*0030*/ 	.short	0x0011
        /*0032*/ 	.short	0x0060
        /*0034*/ 	.byte	0x00, 0xf0, 0x05, 0x00


	//----- nvinfo : EIATTR_KPARAM_INFO
	.align		4
.L_3513:
        /*0038*/ 	.byte	0x04, 0x17
        /*003a*/ 	.short	(.L_3515 - .L_3514)
.L_3514:
        /*003c*/ 	.word	0x00000000
        /*0040*/ 	.short	0x0010
        /*0042*/ 	.short	0x005c
        /*0044*/ 	.byte	0x00, 0xf0, 0x11, 0x00


	//----- nvinfo : EIATTR_KPARAM_INFO
	.align		4
.L_3515:
        /*0048*/ 	.byte	0x04, 0x17
        /*004a*/ 	.short	(.L_3517 - .L_3516)
.L_3516:
        /*004c*/ 	.word	0x00000000
        /*0050*/ 	.short	0x000f
        /*0052*/ 	.short	0x0058
        /*0054*/ 	.byte	0x00, 0xf0, 0x11, 0x00


	//----- nvinfo : EIATTR_KPARAM_INFO
	.align		4
.L_3517:
        /*0058*/ 	.byte	0x04, 0x17
        /*005a*/ 	.short	(.L_3519 - .L_3518)
.L_3518:
        /*005c*/ 	.word	0x00000000
        /*0060*/ 	.short	0x000e
        /*0062*/ 	.short	0x0054
        /*0064*/ 	.byte	0x00, 0xf0, 0x11, 0x00


	//----- nvinfo : EIATTR_KPARAM_INFO
	.align		4
.L_3519:
        /*0068*/ 	.byte	0x04, 0x17
        /*006a*/ 	.short	(.L_3521 - .L_3520)
.L_3520:
        /*006c*/ 	.word	0x00000000
        /*0070*/ 	.short	0x000d
        /*0072*/ 	.short	0x0050
        /*0074*/ 	.byte	0x00, 0xf0, 0x11, 0x00


	//----- nvinfo : EIATTR_KPARAM_INFO
	.align		4
.L_3521:
        /*0078*/ 	.byte	0x04, 0x17
        /*007a*/ 	.short	(.L_3523 - .L_3522)
.L_3522:
        /*007c*/ 	.word	0x00000000
        /*0080*/ 	.short	0x000c
        /*0082*/ 	.short	0x004c
        /*0084*/ 	.byte	0x00, 0xf0, 0x11, 0x00


	//----- nvinfo : EIATTR_KPARAM_INFO
	.align		4
.L_3523:
        /*0088*/ 	.byte	0x04, 0x17
        /*008a*/ 	.short	(.L_3525 - .L_3524)
.L_3524:
        /*008c*/ 	.word	0x00000000
        /*0090*/ 	.short	0x000b
        /*0092*/ 	.short	0x0048
        /*0094*/ 	.byte	0x00, 0xf0, 0x11, 0x00


	//----- nvinfo : EIATTR_KPARAM_INFO
	.align		4
.L_3525:
        /*0098*/ 	.byte	0x04, 0x17
        /*009a*/ 	.short	(.L_3527 - .L_3526)
.L_3526:
        /*009c*/ 	.word	0x00000000
        /*00a0*/ 	.short	0x000a
        /*00a2*/ 	.short	0x0040
        /*00a4*/ 	.byte	0x00, 0xf5, 0x21, 0x00


	//----- nvinfo : EIATTR_KPARAM_INFO
	.align		4
.L_3527:
        /*00a8*/ 	.byte	0x04, 0x17
        /*00aa*/ 	.short	(.L_3529 - .L_3528)
.L_3528:
        /*00ac*/ 	.word	0x00000000
        /*00b0*/ 	.short	0x0009
        /*00b2*/ 	.short	0x0038
        /*00b4*/ 	.byte	0x00, 0xf5, 0x21, 0x00


	//----- nvinfo : EIATTR_KPARAM_INFO
	.align		4
.L_3529:
        /*00b8*/ 	.byte	0x04, 0x17
        /*00ba*/ 	.short	(.L_3531 - .L_3530)
.L_3530:
        /*00bc*/ 	.word	0x00000000
        /*00c0*/ 	.short	0x0008
        /*00c2*/ 	.short	0x0034
        /*00c4*/ 	.byte	0x00, 0xf0, 0x11, 0x00


	//----- nvinfo : EIATTR_KPARAM_INFO
	.align		4
.L_3531:
        /*00c8*/ 	.byte	0x04, 0x17
        /*00ca*/ 	.short	(.L_3533 - .L_3532)
.L_3532:
        /*00cc*/ 	.word	0x00000000
        /*00d0*/ 	.short	0x0007
        /*00d2*/ 	.short	0x0030
        /*00d4*/ 	.byte	0x00, 0xf0, 0x11, 0x00


	//----- nvinfo : EIATTR_KPARAM_INFO
	.align		4
.L_3533:
        /*00d8*/ 	.byte	0x04, 0x17
        /*00da*/ 	.short	(.L_3535 - .L_3534)
.L_3534:
        /*00dc*/ 	.word	0x00000000
        /*00e0*/ 	.short	0x0006
        /*00e2*/ 	.short	0x002c
        /*00e4*/ 	.byte	0x00, 0xf0, 0x11, 0x00


	//----- nvinfo : EIATTR_KPARAM_INFO
	.align		4
.L_3535:
        /*00e8*/ 	.byte	0x04, 0x17
        /*00ea*/ 	.short	(.L_3537 - .L_3536)
.L_3536:
        /*00ec*/ 	.word	0x00000000
        /*00f0*/ 	.short	0x0005
        /*00f2*/ 	.short	0x0028
        /*00f4*/ 	.byte	0x00, 0xf0, 0x11, 0x00


	//----- nvinfo : EIATTR_KPARAM_INFO
	.align		4
.L_3537:
        /*00f8*/ 	.byte	0x04, 0x17
        /*00fa*/ 	.short	(.L_3539 - .L_3538)
.L_3538:
        /*00fc*/ 	.word	0x00000000
        /*0100*/ 	.short	0x0004
        /*0102*/ 	.short	0x0020
        /*0104*/ 	.byte	0x00, 0xf5, 0x21, 0x00


	//----- nvinfo : EIATTR_KPARAM_INFO
	.align		4
.L_3539:
        /*0108*/ 	.byte	0x04, 0x17
        /*010a*/ 	.short	(.L_3541 - .L_3540)
.L_3540:
        /*010c*/ 	.word	0x00000000
        /*0110*/ 	.short	0x0003
        /*0112*/ 	.short	0x0018
        /*0114*/ 	.byte	0x00, 0xf5, 0x21, 0x00


	//----- nvinfo : EIATTR_KPARAM_INFO
	.align		4
.L_3541:
        /*0118*/ 	.byte	0x04, 0x17
        /*011a*/ 	.short	(.L_3543 - .L_3542)
.L_3542:
        /*011c*/ 	.word	0x00000000
        /*0120*/ 	.short	0x0002
        /*0122*/ 	.short	0x0010
        /*0124*/ 	.byte	0x00, 0xf5, 0x21, 0x00


	//----- nvinfo : EIATTR_KPARAM_INFO
	.align		4
.L_3543:
        /*0128*/ 	.byte	0x04, 0x17
        /*012a*/ 	.short	(.L_3545 - .L_3544)
.L_3544:
        /*012c*/ 	.word	0x00000000
        /*0130*/ 	.short	0x0001
        /*0132*/ 	.short	0x0008
        /*0134*/ 	.byte	0x00, 0xf5, 0x21, 0x00


	//----- nvinfo : EIATTR_KPARAM_INFO
	.align		4
.L_3545:
        /*0138*/ 	.byte	0x04, 0x17
        /*013a*/ 	.short	(.L_3547 - .L_3546)
.L_3546:
        /*013c*/ 	.word	0x00000000
        /*0140*/ 	.short	0x0000
        /*0142*/ 	.short	0x0000
        /*0144*/ 	.byte	0x00, 0xf5, 0x21, 0x00


	//----- nvinfo : EIATTR_SPARSE_MMA_MASK
	.align		4
.L_3547:
        /*0148*/ 	.byte	0x03, 0x50
        /*014a*/ 	.short	0x0000


	//----- nvinfo : EIATTR_MAXREG_COUNT
	.align		4
        /*014c*/ 	.byte	0x03, 0x1b
        /*014e*/ 	.short	0x00ff


	//----- nvinfo : EIATTR_NUM_BARRIERS
	.align		4
        /*0150*/ 	.byte	0x02, 0x4c
        /*0152*/ 	.byte	0x01
	.zero		1


	//----- nvinfo : EIATTR_MERCURY_ISA_VERSION
	.align		4
        /*0154*/ 	.byte	0x03, 0x5f
        /*0156*/ 	.short	0x0101


	//----- nvinfo : EIATTR_VRC_CTA_INIT_COUNT
	.align		4
        /*0158*/ 	.byte	0x02, 0x4a
	.zero		1
	.zero		1


	//----- nvinfo : EIATTR_EXIT_INSTR_OFFSETS
	.align		4
        /*015c*/ 	.byte	0x04, 0x1c
        /*015e*/ 	.short	(.L_3549 - .L_3548)


	//   ....[0]....
.L_3548:
        /*0160*/ 	.word	0x00000050


	//   ....[1]....
        /*0164*/ 	.word	0x00000130


	//   ....[2]....
        /*0168*/ 	.word	0x00000d80


	//   ....[3]....
        /*016c*/ 	.word	0x0000d870


	//   ....[4]....
        /*0170*/ 	.word	0x0000d9c0


	//   ....[5]....
        /*0174*/ 	.word	0x0000da50


	//   ....[6]....
        /*0178*/ 	.word	0x0000da90


	//----- nvinfo : EIATTR_CRS_STACK_SIZE
	.align		4
.L_3549:
        /*017c*/ 	.byte	0x04, 0x1e
        /*017e*/ 	.short	(.L_3551 - .L_3550)
.L_3550:
        /*0180*/ 	.word	0x00000000


	//----- nvinfo : EIATTR_CBANK_PARAM_SIZE
	.align		4
.L_3551:
        /*0184*/ 	.byte	0x03, 0x19
        /*0186*/ 	.short	0x0074


	//----- nvinfo : EIATTR_PARAM_CBANK
	.align		4
        /*0188*/ 	.byte	0x04, 0x0a
        /*018a*/ 	.short	(.L_3553 - .L_3552)
	.align		4
.L_3552:
        /*018c*/ 	.word	index@(.nv.constant0._Z23gemm_half_q_half_kernelILi2ELi172ELb1ELb1ELi32EEvPK6__halfPKjS4_S2_PS0_iiiiPKtS7_iiiiiibS2_i)
        /*0190*/ 	.short	0x0380
        /*0192*/ 	.short	0x0074


	//----- nvinfo : EIATTR_SW_WAR
	.align		4
.L_3553:
        /*0194*/ 	.byte	0x04, 0x36
        /*0196*/ 	.short	(.L_3555 - .L_3554)
.L_3554:
        /*0198*/ 	.word	0x00000008
.L_3555:


//--------------------- .nv.info._Z23gemm_half_q_half_kernelILi2ELi176ELb1ELb1ELi32EEvPK6__halfPKjS4_S2_PS0_iiiiPKtS7_iiiiiibS2_i --------------------------
	.section	.nv.info._Z23gemm_half_q_half_kernelILi2ELi176ELb1ELb1ELi32EEvPK6__halfPKjS4_S2_PS0_iiiiPKtS7_iiiiiibS2_i,"",@"SHT_CUDA_INFO"
	.sectionflags	@""
	.align	4


	//----- nvinfo : EIATTR_CUDA_API_VERSION
	.align		4
        /*0000*/ 	.byte	0x04, 0x37
        /*0002*/ 	.short	(.L_3557 - .L_3556)
.L_3556:
        /*0004*/ 	.word	0x00000082


	//----- nvinfo : EIATTR_KPARAM_INFO
	.align		4
.L_3557:
        /*0008*/ 	.byte	0x04, 0x17
        /*000a*/ 	.short	(.L_3559 - .L_3558)
.L_3558:
        /*000c*/ 	.word	0x00000000
        /*0010*/ 	.short	0x0013
        /*0012*/ 	.short	0x0070
        /*0014*/ 	.byte	0x00, 0xf0, 0x11, 0x00


	//----- nvinfo : EIATTR_KPARAM_INFO
	.align		4
.L_3559:
        /*0018*/ 	.byte	0x04, 0x17
        /*001a*/ 	.short	(.L_3561 - .L_3560)
.L_3560:
        /*001c*/ 	.word	0x00000000
        /*0020*/ 	.short	0x0012
        /*0022*/ 	.short	0x0068
        /*0024*/ 	.byte	0x00, 0xf5, 0x21, 0x00


	//----- nvinfo : EIATTR_KPARAM_INFO
	.align		4
.L_3561:
        /*0028*/ 	.byte	0x04, 0x17
        /*002a*/ 	.short	(.L_3563 - .L_3562)
.L_3562:
        /*002c*/ 	.word	0x00000000
        /*0030*/ 	.short	0x0011
        /*0032*/ 	.short	0x0060
        /*0034*/ 	.byte	0x00, 0xf0, 0x05, 0x00


	//----- nvinfo : EIATTR_KPARAM_INFO
	.align		4
.L_3563:
        /*0038*/ 	.byte	0x04, 0x17
        /*003a*/ 	.short	(.L_3565 - .L_3564)
.L_3564:
        /*003c*/ 	.word	0x00000000
        /*0040*/ 	.short	0x0010
        /*0042*/ 	.short	0x005c
        /*0044*/ 	.byte	0x00, 0xf0, 0x11, 0x00


	//----- nvinfo : EIATTR_KPARAM_INFO
	.align		4
.L_3565:
        /*0048*/ 	.byte	0x04, 0x17
        /*004a*/ 	.short	(.L_3567 - .L_3566)
.L_3566:
        /*004c*/ 	.word	0x00000000
        /*0050*/ 	.short	0x000f
        /*0052*/ 	.short	0x0058
        /*0054*/ 	.byte	0x00, 0xf0, 0x11, 0x00


	//----- nvinfo : EIATTR_KPARAM_INFO
	.align		4
.L_3567:
        /*0058*/ 	.byte	0x04, 0x17
        /*005a*/ 	.short	(.L_3569 - .L_3568)
.L_3568:
        /*005c*/ 	.word	0x00000000
        /*0060*/ 	.short	0x000e
        /*0062*/ 	.short	0x0054
        /*0064*/ 	.byte	0x00, 0xf0, 0x11, 0x00


	//----- nvinfo : EIATTR_KPARAM_INFO
	.align		4
.L_3569:
        /*0068*/ 	.byte	0x04, 0x17
        /*006a*/ 	.short	(.L_3571 - .L_3570)
.L_3570:
        /*006c*/ 	.word	0x00000000
        /*0070*/ 	.short	0x000d
        /*0072*/ 	.short	0x0050
        /*0074*/ 	.byte	0x00, 0xf0, 0x11, 0x00


	//----- nvinfo : EIATTR_KPARAM_INFO
	.align		4
.L_3571:
        /*0078*/ 	.byte	0x04, 0x17
        /*007a*/ 	.short	(.L_3573 - .L_3572)
.L_3572:
        /*007c*/ 	.word	0x00000000
        /*0080*/ 	.short	0x000c
        /*0082*/ 	.short	0x004c
        /*0084*/ 	.byte	0x00, 0xf0, 0x11, 0x00


	//----- nvinfo : EIATTR_KPARAM_INFO
	.align		4
.L_3573:
        /*0088*/ 	.byte	0x04, 0x17
        /*008a*/ 	.short	(.L_3575 - .L_3574)
.L_3574:
        /*008c*/ 	.word	0x00000000
        /*0090*/ 	.short	0x000b
        /*0092*/ 	.short	0x0048
        /*0094*/ 	.byte	0x00, 0xf0, 0x11, 0x00


	//----- nvinfo : EIATTR_KPARAM_INFO
	.align		4
.L_3575:
        /*0098*/ 	.byte	0x04, 0x17
        /*009a*/ 	.short	(.L_3577 - .L_3576)
.L_3576:
        /*009c*/ 	.word	0x00000000
        /*00a0*/ 	.short	0x000a
        /*00a2*/ 	.short	0x0040
        /*00a4*/ 	.byte	0x00, 0xf5, 0x21, 0x00


	//----- nvinfo : EIATTR_KPARAM_INFO
	.align		4
.L_3577:
        /*00a8*/ 	.byte	0x04, 0x17
        /*00aa*/ 	.short	(.L_3579 - .L_3578)
.L_3578:
        /*00ac*/ 	.word	0x00000000
        /*00b0*/ 	.short	0x0009
        /*00b2*/ 	.short	0x0038
        /*00b4*/ 	.byte	0x00, 0xf5, 0x21, 0x00


	//----- nvinfo : EIATTR_KPARAM_INFO
	.align		4
.L_3579:
        /*00b8*/ 	.byte	0x04, 0x17
        /*00ba*/ 	.short	(.L_3581 - .L_3580)
.L_3580:
        /*00bc*/ 	.word	0x00000000
        /*00c0*/ 	.short	0x0008
        /*00c2*/ 	.short	0x0034
        /*00c4*/ 	.byte	0x00, 0xf0, 0x11, 0x00


	//----- nvinfo : EIATTR_KPARAM_INFO
	.align		4
.L_3581:
        /*00c8*/ 	.byte	0x04, 0x17
        /*00ca*/ 	.short	(.L_3583 - .L_3582)
.L_3582:
        /*00cc*/ 	.word	0x00000000
        /*00d0*/ 	.short	0x0007
        /*00d2*/ 	.short	0x0030
        /*00d4*/ 	.byte	0x00, 0xf0, 0x11, 0x00


	//----- nvinfo : EIATTR_KPARAM_INFO
	.align		4
.L_3583:
        /*00d8*/ 	.byte	0x04, 0x17
        /*00da*/ 	.short	(.L_3585 - .L_3584)
.L_3584:
        /*00dc*/ 	.word	0x00000000
        /*00e0*/ 	.short	0x0006
        /*00e2*/ 	.short	0x002c
        /*00e4*/ 	.byte	0x00, 0xf0, 0x11, 0x00


	//----- nvinfo : EIATTR_KPARAM_INFO
	.align		4
.L_3585:
        /*00e8*/ 	.byte	0x04, 0x17
        /*00ea*/ 	.short	(.L_3587 - .L_3586)
.L_3586:
        /*00ec*/ 	.word	0x00000000
        /*00f0*/ 	.short	0x0005
        /*00f2*/ 	.short	0x0028
        /*00f4*/ 	.byte	0x00, 0xf0, 0x11, 0x00


	//----- nvinfo : EIATTR_KPARAM_INFO
	.align		4
.L_3587:
        /*00f8*/ 	.byte	0x04, 0x17
        /*00fa*/ 	.short	(.L_3589 - .L_3588)
.L_3588:
        /*00fc*/ 	.word	0x00000000
        /*0100*/ 	.short	0x0004
        /*0102*/ 	.short	0x0020
        /*0104*/ 	.byte	0x00, 0xf5, 0x21, 0x00


	//----- nvinfo : EIATTR_KPARAM_INFO
	.align		4
.L_3589:
        /*0108*/ 	.byte	0x04, 0x17
        /*010a*/ 	.short	(.L_3591 - .L_3590)
.L_3590:
        /*010c*/ 	.word	0x00000000
        /*0110*/ 	.short	0x0003
        /*0112*/ 	.short	0x0018
        /*0114*/ 	.byte	0x00, 0xf5, 0x21, 0x00


	//----- nvinfo : EIATTR_KPARAM_INFO
	.align		4
.L_3591:
        /*0118*/ 	.byte	0x04, 0x17
        /*011a*/ 	.short	(.L_3593 - .L_3592)
.L_3592:
        /*011c*/ 	.word	0x00000000
        /*0120*/ 	.short	0x0002
        /*0122*/ 	.short	0x0010
        /*0124*/ 	.byte	0x00, 0xf5, 0x21, 0x00


	//----- nvinfo : EIATTR_KPARAM_INFO
	.align		4
.L_3593:
        /*0128*/ 	.byte	0x04, 0x17
        /*012a*/ 	.short	(.L_3595 - .L_3594)
.L_3594:
        /*012c*/ 	.word	0x00000000
        /*0130*/ 	.short	0x0001
        /*0132*/ 	.short	0x0008
        /*0134*/ 	.byte	0x00, 0xf5, 0x21, 0x00


	//----- nvinfo : EIATTR_KPARAM_INFO
	.align		4
.L_3595:
        /*0138*/ 	.byte	0x04, 0x17
        /*013a*/ 	.short	(.L_3597 - .L_3596)
.L_3596:
        /*013c*/ 	.word	0x00000000
        /*0140*/ 	.short	0x0000
        /*0142*/ 	.short	0x0000
        /*0144*/ 	.byte	0x00, 0xf5, 0x21, 0x00


	//----- nvinfo : EIATTR_SPARSE_MMA_MASK
	.align		4
.L_3597:
        /*0148*/ 	.byte	0x03, 0x50
        /*014a*/ 	.short	0x0000


	//----- nvinfo : EIATTR_MAXREG_COUNT
	.align		4
        /*014c*/ 	.byte	0x03, 0x1b
        /*014e*/ 	.short	0x00ff


	//----- nvinfo : EIATTR_NUM_BARRIERS
	.align		4
        /*0150*/ 	.byte	0x02, 0x4c
        /*0152*/ 	.byte	0x01
	.zero		1


	//----- nvinfo : EIATTR_MERCURY_ISA_VERSION
	.align		4
        /*0154*/ 	.byte	0x03, 0x5f
        /*0156*/ 	.short	0x0101


	//----- nvinfo : EIATTR_VRC_CTA_INIT_COUNT
	.align		4
        /*0158*/ 	.byte	0x02, 0x4a
	.zero		1
	.zero		1


	//----- nvinfo : EIATTR_EXIT_INSTR_OFFSETS
	.align		4
        /*015c*/ 	.byte	0x04, 0x1c
        /*015e*/ 	.short	(.L_3599 - .L_3598)


	//   ....[0]....
.L_3598:
        /*0160*/ 	.word	0x00000050


	//   ....[1]....
        /*0164*/ 	.word	0x00000130


	//   ....[2]....
        /*0168*/ 	.word	0x00000d80


	//   ....[3]....
        /*016c*/ 	.word	0x00009df0


	//   ....[4]....
        /*0170*/ 	.word	0x00009f40


	//   ....[5]....
        /*0174*/ 	.word	0x00009fd0


	//   ....[6]....
        /*0178*/ 	.word	0x0000a010


	//----- nvinfo : EIATTR_CRS_STACK_SIZE
	.align		4
.L_3599:
        /*017c*/ 	.byte	0x04, 0x1e
        /*017e*/ 	.short	(.L_3601 - .L_3600)
.L_3600:
        /*0180*/ 	.word	0x00000000


	//----- nvinfo : EIATTR_CBANK_PARAM_SIZE
	.align		4
.L_3601:
        /*0184*/ 	.byte	0x03, 0x19
        /*0186*/ 	.short	0x0074


	//----- nvinfo : EIATTR_PARAM_CBANK
	.align		4
        /*0188*/ 	.byte	0x04, 0x0a
        /*018a*/ 	.short	(.L_3603 - .L_3602)
	.align		4
.L_3602:
        /*018c*/ 	.word	index@(.nv.constant0._Z23gemm_half_q_half_kernelILi2ELi176ELb1ELb1ELi32EEvPK6__halfPKjS4_S2_PS0_iiiiPKtS7_iiiiiibS2_i)
        /*0190*/ 	.short	0x0380
        /*0192*/ 	.short	0x0074


	//----- nvinfo : EIATTR_SW_WAR
	.align		4
.L_3603:
        /*0194*/ 	.byte	0x04, 0x36
        /*0196*/ 	.short	(.L_3605 - .L_3604)
.L_3604:
        /*0198*/ 	.word	0x00000008
.L_3605:


//--------------------- .nv.info._Z23gemm_half_q_half_kernelILi2ELi152ELb1ELb1ELi32EEvPK6__halfPKjS4_S2_PS0_iiiiPKtS7_iiiiiibS2_i --------------------------
	.section	.nv.info._Z23gemm_half_q_half_kernelILi2ELi152ELb1ELb1ELi32EEvPK6__halfPKjS4_S2_PS0_iiiiPKtS7_iiiiiibS2_i,"",@"SHT_CUDA_INFO"
	.sectionflags	@""
	.align	4


	//----- nvinfo : EIATTR_CUDA_API_VERSION
	.align		4
        /*0000*/ 	.byte	0x04, 0x37
        /*0002*/ 	.short	(.L_3607 - .L_3606)
.L_3606:
        /*0004*/ 	.word	0x00000082


	//----- nvinfo : EIATTR_KPARAM_INFO
	.align		4
.L_3607:
        /*0008*/ 	.byte	0x04, 0x17
        /*000a*/ 	.short	(.L_3609 - .L_3608)
.L_3608:
        /*000c*/ 	.word	0x00000000
        /*0010*/ 	.short	0x0013
        /*0012*/ 	.short	0x0070
        /*0014*/ 	.byte	0x00, 0xf0, 0x11, 0x00


	//----- nvinfo : EIATTR_KPARAM_INFO
	.align		4
.L_3609:
        /*0018*/ 	.byte	0x04, 0x17
        /*001a*/ 	.short	(.L_3611 - .L_3610)
.L_3610:
        /*001c*/ 	.word	0x00000000
        /*0020*/ 	.short	0x0012
        /*0022*/ 	.short	0x0068
        /*0024*/ 	.byte	0x00, 0xf5, 0x21, 0x00


	//----- nvinfo : EIATTR_KPARAM_INFO
	.align		4
.L_3611:
        /*0028*/ 	.byte	0x04, 0x17
        /*002a*/ 	.short	(.L_3613 - .L_3612)
.L_3612:
        /*002c*/ 	.word	0x00000000
        /*0030*/ 	.short	0x0011
        /*0032*/ 	.short	0x0060
        /*0034*/ 	.byte	0x00, 0xf0, 0x05, 0x00


	//----- nvinfo : EIATTR_KPARAM_INFO
	.align		4
.L_3613:
        /*0038*/ 	.byte	0x04, 0x17
        /*003a*/ 	.short	(.L_3615 - .L_3614)
.L_3614:
        /*003c*/ 	.word	0x00000000
        /*0040*/ 	.short	0x0010
        /*0042*/ 	.short	0x005c
        /*0044*/ 	.byte	0x00, 0xf0, 0x11, 0x00


	//----- nvinfo : EIATTR_KPARAM_INFO
	.align		4
.L_3615:
        /*0048*/ 	.byte	0x04, 0x17
        /*004a*/ 	.short	(.L_3617 - .L_3616)
.L_3616:
        /*004c*/ 	.word	0x00000000
        /*0050*/ 	.short	0x000f
        /*0052*/ 	.short	0x0058
        /*0054*/ 	.byte	0x00, 0xf0, 0x11, 0x00


	//----- nvinfo : EIATTR_KPARAM_INFO
	.align		4
.L_3617:
        /*0058*/ 	.byte	0x04, 0x17
        /*005a*/ 	.short	(.L_3619 - .L_3618)
.L_3618:
        /*005c*/ 	.word	0x00000000
        /*0060*/ 	.short	0x000e
        /*0062*/ 	.short	0x0054
        /*0064*/ 	.byte	0x00, 0xf0, 0x11, 0x00


	//----- nvinfo : EIATTR_KPARAM_INFO
	.align		4
.L_3619:
        /*0068*/ 	.byte	0x04, 0x17
        /*006a*/ 	.short	(.L_3621 - .L_3620)
.L_3620:
        /*006c*/ 	.word	0x00000000
        /*0070*/ 	.short	0x000d
        /*0072*/ 	.short	0x0050
        /*0074*/ 	.byte	0x00, 0xf0, 0x11, 0x00


	//----- nvinfo : EIATTR_KPARAM_INFO
	.align		4
.L_3621:
        /*0078*/ 	.byte	0x04, 0x17
        /*007a*/ 	.short	(.L_3623 - .L_3622)
.L_3622:
        /*007c*/ 	.word	0x00000000
        /*0080*/ 	.short	0x000c
        /*0082*/ 	.short	0x004c
        /*0084*/ 	.byte	0x00, 0xf0, 0x11, 0x00


	//----- nvinfo : EIATTR_KPARAM_INFO
	.align		4
.L_3623:
        /*0088*/ 	.byte	0x04, 0x17
        /*008a*/ 	.short	(.L_3625 - .L_3624)
.L_3624:
        /*008c*/ 	.word	0x00000000
        /*0090*/ 	.short	0x000b
        /*0092*/ 	.short	0x0048
        /*0094*/ 	.byte	0x00, 0xf0, 0x11, 0x00


	//----- nvinfo : EIATTR_KPARAM_INFO
	.align		4
.L_3625:
        /*0098*/ 	.byte	0x04, 0x17
        /*009a*/ 	.short	(.L_3627 - .L_3626)
.L_3626:
        /*009c*/ 	.word	0x00000000
        /*00a0*/ 	.short	0x000a
        /*00a2*/ 	.short	0x0040
        /*00a4*/ 	.byte	0x00, 0xf5, 0x21, 0x00


	//----- nvinfo : EIATTR_KPARAM_INFO
	.align		4
.L_3627:
        /*00a8*/ 	.byte	0x04, 0x17
        /*00aa*/ 	.short	(.L_3629 - .L_3628)
.L_3628:
        /*00ac*/ 	.word	0x00000000
        /*00b0*/ 	.short	0x0009
        /*00b2*/ 	.short	0x0038
        /*00b4*/ 	.byte	0x00, 0xf5, 0x21, 0x00


	//----- nvinfo : EIATTR_KPARAM_INFO
	.align		4
.L_3629:
        /*00b8*/ 	.byte	0x04, 0x17
        /*00ba*/ 	.short	(.L_3631 - .L_3630)
.L_3630:
        /*00bc*/ 	.word	0x00000000
        /*00c0*/ 	.short	0x0008
        /*00c2*/ 	.short	0x0034
        /*00c4*/ 	.byte	0x00, 0xf0, 0x11, 0x00


	//----- nvinfo : EIATTR_KPARAM_INFO
	.align		4
.L_3631:
        /*00c8*/ 	.byte	0x04, 0x17
        /*00ca*/ 	.short	(.L_3633 - .L_3632)
.L_3632:
        /*00cc*/ 	.word	0x00000000
        /*00d0*/ 	.short	0x0007
        /*00d2*/ 	.short	0x0030
        /*00d4*/ 	.byte	0x00, 0xf0, 0x11, 0x00


	//----- nvinfo : EIATTR_KPARAM_INFO
	.align		4
.L_3633:
        /*00d8*/ 	.byte	0x04, 0x17
        /*00da*/ 	.short	(.L_3635 - .L_3634)
.L_3634:
        /*00dc*/ 	.word	0x00000000
        /*00e0*/ 	.short	0x0006
        /*00e2*/ 	.short	0x002c
        /*00e4*/ 	.byte	0x00, 0xf0, 0x11, 0x00


	//----- nvinfo : EIATTR_KPARAM_INFO
	.align		4
.L_3635:
        /*00e8*/ 	.byte	0x04, 0x17
        /*00ea*/ 	.short	(.L_3637 - .L_3636)
.L_3636:
        /*00ec*/ 	.word	0x00000000
        /*00f0*/ 	.short	0x0005
        /*00f2*/ 	.short	0x0028
        /*00f4*/ 	.byte	0x00, 0xf0, 0x11, 0x00


	//----- nvinfo : EIATTR_KPARAM_INFO
	.align		4
.L_3637:
        /*00f8*/ 	.byte	0x04, 0x17
        /*00fa*/ 	.short	(.L_3639 - .L_3638)
.L_3638:
        /*00fc*/ 	.word	0x00000000
        /*0100*/ 	.short	0x0004
        /*0102*/ 	.short	0x0020
        /*0104*/ 	.byte	0x00, 0xf5, 0x21, 0x00


	//----- nvinfo : EIATTR_KPARAM_INFO
	.align		4
.L_3639:
        /*0108*/ 	.byte	0x04, 0x17
        /*010a*/ 	.short	(.L_3641 - .L_3640)
.L_3640:
        /*010c*/ 	.word	0x00000000
        /*0110*/ 	.short	0x0003
        /*0112*/ 	.short	0x0018
        /*0114*/ 	.byte	0x00, 0xf5, 0x21, 0x00


	//----- nvinfo : EIATTR_KPARAM_INFO
	.align		4
.L_3641:
        /*0118*/ 	.byte	0x04, 0x17
        /*011a*/ 	.short	(.L_3643 - .L_3642)
.L_3642:
        /*011c*/ 	.word	0x00000000
        /*0120*/ 	.short	0x0002
        /*0122*/ 	.short	0x0010
        /*0124*/ 	.byte	0x00, 0xf5, 0x21, 0x00


	//----- nvinfo : EIATTR_KPARAM_INFO
	.align		4
.L_3643:
        /*0128*/ 	.byte	0x04, 0x17
        /*012a*/ 	.short	(.L_3645 - .L_3644)
.L_3644:
        /*012c*/ 	.word	0x00000000
        /*0130*/ 	.short	0x0001
        /*0132*/ 	.short	0x0008
        /*0134*/ 	.byte	0x00, 0xf5, 0x21, 0x00


	//----- nvinfo : EIATTR_KPARAM_INFO
	.align		4
.L_3645:
        /*0138*/ 	.byte	0x04, 0x17
        /*013a*/ 	.short	(.L_3647 - .L_3646)
.L_3646:
        /*013c*/ 	.word	0x00000000
        /*0140*/ 	.short	0x0000
        /*0142*/ 	.short	0x0000
        /*0144*/ 	.byte	0x00, 0xf5, 0x21, 0x00


	//----- nvinfo : EIATTR_SPARSE_MMA_MASK
	.align		4
.L_3647:
        /*0148*/ 	.byte	0x03, 0x50
        /*014a*/ 	.short	0x0000


	//----- nvinfo : EIATTR_MAXREG_COUNT
	.align		4
        /*014c*/ 	.byte	0x03, 0x1b
        /*014e*/ 	.short	0x00ff


	//----- nvinfo : EIATTR_NUM_BARRIERS
	.align		4
        /*0150*/ 	.byte	0x02, 0x4c
        /*0152*/ 	.byte	0x01
	.zero		1


	//----- nvinfo : EIATTR_MERCURY_ISA_VERSION
	.align		4
        /*0154*/ 	.byte	0x03, 0x5f
        /*0156*/ 	.short	0x0101


	//----- nvinfo : EIATTR_VRC_CTA_INIT_COUNT
	.align		4
        /*0158*/ 	.byte	0x02, 0x4a
	.zero		1
	.zero		1


	//----- nvinfo : EIATTR_EXIT_INSTR_OFFSETS
	.align		4
        /*015c*/ 	.byte	0x04, 0x1c
        /*015e*/ 	.short	(.L_3649 - .L_3648)


	//   ....[0]....
.L_3648:
        /*0160*/ 	.word	0x00000050


	//   ....[1]....
        /*0164*/ 	.word	0x00000130


	//   ....[2]....
        /*0168*/ 	.word	0x00000d80


	//   ....[3]....
        /*016c*/ 	.word	0x0000bc70


	//   ....[4]....
        /*0170*/ 	.word	0x0000bdc0


	//   ....[5]....
        /*0174*/ 	.word	0x0000be50


	//   ....[6]....
        /*0178*/ 	.word	0x0000be90


	//----- nvinfo : EIATTR_CRS_STACK_SIZE
	.align		4
.L_3649:
        /*017c*/ 	.byte	0x04, 0x1e
        /*017e*/ 	.short	(.L_3651 - .L_3650)
.L_3650:
        /*0180*/ 	.word	0x00000000


	//----- nvinfo : EIATTR_CBANK_PARAM_SIZE
	.align		4
.L_3651:
        /*0184*/ 	.byte	0x03, 0x19
        /*0186*/ 	.short	0x0074


	//----- nvinfo : EIATTR_PARAM_CBANK
	.align		4
        /*0188*/ 	.byte	0x04, 0x0a
        /*018a*/ 	.short	(.L_3653 - .L_3652)
	.align		4
.L_3652:
        /*018c*/ 	.word	index@(.nv.constant0._Z23gemm_half_q_half_kernelILi2ELi152ELb1ELb1ELi32EEvPK6__halfPKjS4_S2_PS0_iiiiPKtS7_iiiiiibS2_i)
        /*0190*/ 	.short	0x0380
        /*0192*/ 	.short	0x0074


	//----- nvinfo : EIATTR_SW_WAR
	.align		4
.L_3653:
        /*0194*/ 	.byte	0x04, 0x36
        /*0196*/ 	.short	(.L_3655 - .L_3654)
.L_3654:
        /*0198*/ 	.word	0x00000008
.L_3655:


//--------------------- .nv.info._Z23gemm_half_q_half_kernelILi2ELi140ELb1ELb1ELi32EEvPK6__halfPKjS4_S2_PS0_iiiiPKtS7_iiiiiibS2_i --------------------------
	.section	.nv.info._Z23gemm_half_q_half_kernelILi2ELi140ELb1ELb1ELi32EEvPK6__halfPKjS4_S2_PS0_iiiiPKtS7_iiiiiibS2_i,"",@"SHT_CUDA_INFO"
	.sectionflags	@""
	.align	4


	//----- nvinfo : EIATTR_CUDA_API_VERSION
	.align		4
        /*0000*/ 	.byte	0x04, 0x37
        /*0002*/ 	.short	(.L_3657 - .L_3656)
.L_3656:
        /*0004*/ 	.word	0x00000082


	//----- nvinfo : EIATTR_KPARAM_INFO
	.align		4
.L_3657:
        /*0008*/ 	.byte	0x04, 0x17
        /*000a*/ 	.short	(.L_3659 - .L_3658)
.L_3658:
        /*000c*/ 	.word	0x00000000
        /*0010*/ 	.short	0x0013
        /*0012*/ 	.short	0x0070
        /*0014*/ 	.byte	0x00, 0xf0, 0x11, 0x00


	//----- nvinfo : EIATTR_KPARAM_INFO
	.align		4
.L_3659:
        /*0018*/ 	.byte	0x04, 0x17
        /*001a*/ 	.short	(.L_3661 - .L_3660)
.L_3660:
        /*001c*/ 	.word	0x00000000
        /*0020*/ 	.short	0x0012
        /*0022*/ 	.short	0x0068
        /*0024*/ 	.byte	0x00, 0xf5, 0x21, 0x00


	//----- nvinfo : EIATTR_KPARAM_INFO
	.align		4
.L_3661:
        /*0028*/ 	.byte	0x04, 0x17
        /*002a*/ 	.short	(.L_3663 - .L_3662)
.L_3662:
        /*002c*/ 	.word	0x00000000
        /*0030*/ 	.short	0x0011
        /*0032*/ 	.short	0x0060
        /*0034*/ 	.byte	0x00, 0xf0, 0x05, 0x00


	//----- nvinfo : EIATTR_KPARAM_INFO
	.align		4
.L_3663:
        /*0038*/ 	.byte	0x04, 0x17
        /*003a*/ 	.short	(.L_3665 - .L_3664)
.L_3664:
        /*003c*/ 	.word	0x00000000
        /*0040*/ 	.short	0x0010
        /*0042*/ 	.short	0x005c
        /*0044*/ 	.byte	0x00, 0xf0, 0x11, 0x00


	//----- nvinfo : EIATTR_KPARAM_INFO
	.align		4
.L_3665:
        /*0048*/ 	.byte	0x04, 0x17
        /*004a*/ 	.short	(.L_3667 - .L_3666)
.L_3666:
        /*004c*/ 	.word	0x00000000
        /*0050*/ 	.short	0x000f
        /*0052*/ 	.short	0x0058
        /*0054*/ 	.byte	0x00, 0xf0, 0x11, 0x00


	//----- nvinfo : EIATTR_KPARAM_INFO
	.align		4
.L_3667:
        /*0058*/ 	.byte	0x04, 0x17
        /*005a*/ 	.short	(.L_3669 - .L_3668)
.L_3668:
        /*005c*/ 	.word	0x00000000
        /*0060*/ 	.short	0x000e
        /*0062*/ 	.short	0x0054
        /*0064*/ 	.byte	0x00, 0xf0, 0x11, 0x00


	//----- nvinfo : EIATTR_KPARAM_INFO
	.align		4
.L_3669:
        /*0068*/ 	.byte	0x04, 0x17
        /*006a*/ 	.short	(.L_3671 - .L_3670)
.L_3670:
        /*006c*/ 	.word	0x00000000
        /*0070*/ 	.short	0x000d
        /*0072*/ 	.short	0x0050
        /*0074*/ 	.byte	0x00, 0xf0, 0x11, 0x00


	//----- nvinfo : EIATTR_KPARAM_INFO
	.align		4
.L_3671:
        /*0078*/ 	.byte	0x04, 0x17
        /*007a*/ 	.short	(.L_3673 - .L_3672)
.L_3672:
        /*007c*/ 	.word	0x00000000
        /*0080*/ 	.short	0x000c
        /*0082*/ 	.short	0x004c
        /*0084*/ 	.byte	0x00, 0xf0, 0x11, 0x00


	//----- nvinfo : EIATTR_KPARAM_INFO
	.align		4
.L_3673:
        /*0088*/ 	.byte	0x04, 0x17
        /*008a*/ 	.short	(.L_3675 - .L_3674)
.L_3674:
        /*008c*/ 	.word	0x00000000
        /*0090*/ 	.short	0x000b
        /*0092*/ 	.short	0x0048
        /*0094*/ 	.byte	0x00, 0xf0, 0x11, 0x00


	//----- nvinfo : EIATTR_KPARAM_INFO
	.align		4
.L_3675:
        /*0098*/ 	.byte	0x04, 0x17
        /*009a*/ 	.short	(.L_3677 - .L_3676)
.L_3676:
        /*009c*/ 	.word	0x00000000
        /*00a0*/ 	.short	0x000a
        /*00a2*/ 	.short	0x0040
        /*00a4*/ 	.byte	0x00, 0xf5, 0x21, 0x00


	//----- nvinfo : EIATTR_KPARAM_INFO
	.align		4
.L_3677:
        /*00a8*/ 	.byte	0x04, 0x17
        /*00aa*/ 	.short	(.L_3679 - .L_3678)
.L_3678:
        /*00ac*/ 	.word	0x00000000
        /*00b0*/ 	.short	0x0009
        /*00b2*/ 	.short	0x0038
        /*00b4*/ 	.byte	0x00, 0xf5, 0x21, 0x00


	//----- nvinfo : EIATTR_KPARAM_INFO
	.align		4
.L_3679:
        /*00b8*/ 	.byte	0x04, 0x17
        /*00ba*/ 	.short	(.L_3681 - .L_3680)
.L_3680:
        /*00bc*/ 	.word	0x00000000
        /*00c0*/ 	.short	0x0008
        /*00c2*/ 	.short	0x0034
        /*00c4*/ 	.byte	0x00, 0xf0, 0x11, 0x00


	//----- nvinfo : EIATTR_KPARAM_INFO
	.align		4
.L_3681:
        /*00c8*/ 	.byte	0x04, 0x17
        /*00ca*/ 	.short	(.L_3683 - .L_3682)
.L_3682:
        /*00cc*/ 	.word	0x00000000
        /*00d0*/ 	.short	0x0007
        /*00d2*/ 	.short	0x0030
        /*00d4*/ 	.byte	0x00, 0xf0, 0x11, 0x00


	//----- nvinfo : EIATTR_KPARAM_INFO
	.align		4
.L_3683:
        /*00d8*/ 	.byte	0x04, 0x17
        /*00da*/ 	.short	(.L_3685 - .L_3684)
.L_3684:
        /*00dc*/ 	.word	0x00000000
        /*00e0*/ 	.short	0x0006
        /*00e2*/ 	.short	0x002c
        /*00e4*/ 	.byte	0x00, 0xf0, 0x11, 0x00


	//----- nvinfo : EIATTR_KPARAM_INFO
	.align		4
.L_3685:
        /*00e8*/ 	.byte	0x04, 0x17
        /*00ea*/ 	.short	(.L_3687 - .L_3686)
.L_3686:
        /*00ec*/ 	.word	0x00000000
        /*00f0*/ 	.short	0x0005
        /*00f2*/ 	.short	0x0028
        /*00f4*/ 	.byte	0x00, 0xf0, 0x11, 0x00


	//----- nvinfo : EIATTR_KPARAM_INFO
	.align		4
.L_3687:
        /*00f8*/ 	.byte	0x04, 0x17
        /*00fa*/ 	.short	(.L_3689 - .L_3688)
.L_3688:
        /*00fc*/ 	.word	0x00000000
        /*0100*/ 	.short	0x0004
        /*0102*/ 	.short	0x0020
        /*0104*/ 	.byte	0x00, 0xf5, 0x21, 0x00


	//----- nvinfo : EIATTR_KPARAM_INFO
	.align		4
.L_3689:
        /*0108*/ 	.byte	0x04, 0x17
        /*010a*/ 	.short	(.L_3691 - .L_3690)
.L_3690:
        /*010c*/ 	.word	0x00000000
        /*0110*/ 	.short	0x0003
        /*0112*/ 	.short	0x0018
        /*0114*/ 	.byte	0x00, 0xf5, 0x21, 0x00


	//----- nvinfo : EIATTR_KPARAM_INFO
	.align		4
.L_3691:
        /*0118*/ 	.byte	0x04, 0x17
        /*011a*/ 	.short	(.L_3693 - .L_3692)
.L_3692:
        /*011c*/ 	.word	0x00000000
        /*0120*/ 	.short	0x0002
        /*0122*/ 	.short	0x0010
        /*0124*/ 	.byte	0x00, 0xf5, 0x21, 0x00


	//----- nvinfo : EIATTR_KPARAM_INFO
	.align		4
.L_3693:
        /*0128*/ 	.byte	0x04, 0x17
        /*012a*/ 	.short	(.L_3695 - .L_3694)
.L_3694:
        /*012c*/ 	.word	0x00000000
        /*0130*/ 	.short	0x0001
        /*0132*/ 	.short	0x0008
        /*0134*/ 	.byte	0x00, 0xf5, 0x21, 0x00


	//----- nvinfo : EIATTR_KPARAM_INFO
	.align		4
.L_3695:
        /*0138*/ 	.byte	0x04, 0x17
        /*013a*/ 	.short	(.L_3697 - .L_3696)
.L_3696:
        /*013c*/ 	.word	0x00000000
        /*0140*/ 	.short	0x0000
        /*0142*/ 	.short	0x0000
        /*0144*/ 	.byte	0x00, 0xf5, 0x21, 0x00


	//----- nvinfo : EIATTR_SPARSE_MMA_MASK
	.align		4
.L_3697:
        /*0148*/ 	.byte	0x03, 0x50
        /*014a*/ 	.short	0x0000


	//----- nvinfo : EIATTR_MAXREG_COUNT
	.align		4
        /*014c*/ 	.byte	0x03, 0x1b
        /*014e*/ 	.short	0x00ff


	//----- nvinfo : EIATTR_NUM_BARRIERS
	.align		4
        /*0150*/ 	.byte	0x02, 0x4c
        /*0152*/ 	.byte	0x01
	.zero		1


	//----- nvinfo : EIATTR_MERCURY_ISA_VERSION
	.align		4
        /*0154*/ 	.byte	0x03, 0x5f
        /*0156*/ 	.short	0x0101


	//----- nvinfo : EIATTR_VRC_CTA_INIT_COUNT
	.align		4
        /*0158*/ 	.byte	0x02, 0x4a
	.zero		1
	.zero		1


	//----- nvinfo : EIATTR_EXIT_INSTR_OFFSETS
	.align		4
        /*015c*/ 	.byte	0x04, 0x1c
        /*015e*/ 	.short	(.L_3699 - .L_3698)


	//   ....[0]....
.L_3698:
        /*0160*/ 	.word	0x00000050


	//   ....[1]....
        /*0164*/ 	.word	0x00000130


	//   ....[2]....
        /*0168*/ 	.word	0x00000d80


	//   ....[3]....
        /*016c*/ 	.word	0x0000baa0


	//   ....[4]....
        /*0170*/ 	.word	0x0000bbf0


	//   ....[5]....
        /*0174*/ 	.word	0x0000bc80


	//   ....[6]....
        /*0178*/ 	.word	0x0000bcc0


	//----- nvinfo : EIATTR_CRS_STACK_SIZE
	.align		4
.L_3699:
        /*017c*/ 	.byte	0x04, 0x1e
        /*017e*/ 	.short	(.L_3701 - .L_3700)
.L_3700:
        /*0180*/ 	.word	0x00000000


	//----- nvinfo : EIATTR_CBANK_PARAM_SIZE
	.align		4
.L_3701:
        /*0184*/ 	.byte	0x03, 0x19
        /*0186*/ 	.short	0x0074


	//----- nvinfo : EIATTR_PARAM_CBANK
	.align		4
        /*0188*/ 	.byte	0x04, 0x0a
        /*018a*/ 	.short	(.L_3703 - .L_3702)
	.align		4
.L_3702:
        /*018c*/ 	.word	index@(.nv.constant0._Z23gemm_half_q_half_kernelILi2ELi140ELb1ELb1ELi32EEvPK6__halfPKjS4_S2_PS0_iiiiPKtS7_iiiiiibS2_i)
        /*0190*/ 	.short	0x0380
        /*0192*/ 	.short	0x0074


	//----- nvinfo : EIATTR_SW_WAR
	.align		4
.L_3703:
        /*0194*/ 	.byte	0x04, 0x36
        /*0196*/ 	.short	(.L_3705 - .L_3704)
.L_3704:
        /*0198*/ 	.word	0x00000008
.L_3705:


//--------------------- .nv.info._Z23gemm_half_q_half_kernelILi2ELi20ELb1ELb1ELi32EEvPK6__halfPKjS4_S2_PS0_iiiiPKtS7_iiiiiibS2_i --------------------------
	.section	.nv.info._Z23gemm_half_q_half_kernelILi2ELi20ELb1ELb1ELi32EEvPK6__halfPKjS4_S2_PS0_iiiiPKtS7_iiiiiibS2_i,"",@"SHT_CUDA_INFO"
	.sectionflags	@""
	.align	4


	//----- nvinfo : EIATTR_CUDA_API_VERSION
	.align		4
        /*0000*/ 	.byte	0x04, 0x37
        /*0002*/ 	.short	(.L_3707 - .L_3706)
.L_3706:
        /*0004*/ 	.word	0x00000082


	//----- nvinfo : EIATTR_KPARAM_INFO
	.align		4
.L_3707:
        /*0008*/ 	.byte	0x04, 0x17
        /*000a*/ 	.short	(.L_3709 - .L_3708)
.L_3708:
        /*000c*/ 	.word	0x00000000
        /*0010*/ 	.short	0x0013
        /*0012*/ 	.short	0x0070
        /*0014*/ 	.byte	0x00, 0xf0, 0x11, 0x00


	//----- nvinfo : EIATTR_KPARAM_INFO
	.align		4
.L_3709:
        /*0018*/ 	.byte	0x04, 0x17
        /*001a*/ 	.short	(.L_3711 - .L_3710)
.L_3710:
        /*001c*/ 	.word	0x00000000
        /*0020*/ 	.short	0x0012
        /*0022*/ 	.short	0x0068
        /*0024*/ 	.byte	0x00, 0xf5, 0x21, 0x00


	//----- nvinfo : EIATTR_KPARAM_INFO
	.align		4
.L_3711:
        /*0028*/ 	.byte	0x04, 0x17
        /*002a*/ 	.short	(.L_3713 - .L_3712)
.L_3712:
        /*002c*/ 	.word	0x00000000
        /*0030*/ 	.short	0x0011
        /*0032*/ 	.short	0x0060
        /*0034*/ 	.byte	0x00, 0xf0, 0x05, 0x00


	//----- nvinfo : EIATTR_KPARAM_INFO
	.align		4
.L_3713:
        /*0038*/ 	.byte	0x04, 0x17
        /*003a*/ 	.short	(.L_3715 - .L_3714)
.L_3714:
        /*003c*/ 	.word	0x00000000
        /*0040*/ 	.short	0x0010
        /*0042*/ 	.short	0x005c
        /*0044*/ 	.byte	0x00, 0xf0, 0x11, 0x00


	//----- nvinfo : EIATTR_KPARAM_INFO
	.align		4
.L_3715:
        /*0048*/ 	.byte	0x04, 0x17
        /*004a*/ 	.short	(.L_3717 - .L_3716)
.L_3716:
        /*004c*/ 	.word	0x00000000
        /*0050*/ 	.short	0x000f
        /*0052*/ 	.short	0x0058
        /*0054*/ 	.byte	0x00, 0xf0, 0x11, 0x00


	//----- nvinfo : EIATTR_KPARAM_INFO
	.align		4
.L_3717:
        /*0058*/ 	.byte	0x04, 0x17
        /*005a*/ 	.short	(.L_3719 - .L_3718)
.L_3718:
        /*005c*/ 	.word	0x00000000
        /*0060*/ 	.short	0x000e
        /*0062*/ 	.short	0x0054
        /*0064*/ 	.byte	0x00, 0xf0, 0x11, 0x00


	//----- nvinfo : EIATTR_KPARAM_INFO
	.align		4
.L_3719:
        /*0068*/ 	.byte	0x04, 0x17
        /*006a*/ 	.short	(.L_3721 - .L_3720)
.L_3720:
        /*006c*/ 	.word	0x00000000
        /*0070*/ 	.short	0x000d
        /*0072*/ 	.short	0x0050
        /*0074*/ 	.byte	0x00, 0xf0, 0x11, 0x00


	//----- nvinfo : EIATTR_KPARAM_INFO
	.align		4
.L_3721:
        /*0078*/ 	.byte	0x04, 0x17
        /*007a*/ 	.short	(.L_3723 - .L_3722)
.L_3722:
        /*007c*/ 	.word	0x00000000
        /*0080*/ 	.short	0x000c
        /*0082*/ 	.short	0x004c
        /*0084*/ 	.byte	0x00, 0xf0, 0x11, 0x00


	//----- nvinfo : EIATTR_KPARAM_INFO
	.align		4
.L_3723:
        /*0088*/ 	.byte	0x04, 0x17
        /*008a*/ 	.short	(.L_3725 - .L_3724)
.L_3724:
        /*008c*/ 	.word	0x00000000
        /*0090*/ 	.short	0x000b
        /*0092*/ 	.short	0x0048
        /*0094*/ 	.byte	0x00, 0xf0, 0x11, 0x00


	//----- nvinfo : EIATTR_KPARAM_INFO
	.align		4
.L_3725:
        /*0098*/ 	.byte	0x04, 0x17
        /*009a*/ 	.short	(.L_3727 - .L_3726)
.L_3726:
        /*009c*/ 	.word	0x00000000
        /*00a0*/ 	.short	0x000a
        /*00a2*/ 	.short	0x0040
        /*00a4*/ 	.byte	0x00, 0xf5, 0x21, 0x00


	//----- nvinfo : EIATTR_KPARAM_INFO
	.align		4
.L_3727:
        /*00a8*/ 	.byte	0x04, 0x17
        /*00aa*/ 	.short	(.L_3729 - .L_3728)
.L_3728:
        /*00ac*/ 	.word	0x00000000
        /*00b0*/ 	.short	0x0009
        /*00b2*/ 	.short	0x0038
        /*00b4*/ 	.byte	0x00, 0xf5, 0x21, 0x00


	//----- nvinfo : EIATTR_KPARAM_INFO
	.align		4
.L_3729:
        /*00b8*/ 	.byte	0x04, 0x17
        /*00ba*/ 	.short	(.L_3731 - .L_3730)
.L_3730:
        /*00bc*/ 	.word	0x00000000
        /*00c0*/ 	.short	0x0008
        /*00c2*/ 	.short	0x0034
        /*00c4*/ 	.byte	0x00, 0xf0, 0x11, 0x00


	//----- nvinfo : EIATTR_KPARAM_INFO
	.align		4
.L_3731:
        /*00c8*/ 	.byte	0x04, 0x17
        /*00ca*/ 	.short	(.L_3733 - .L_3732)
.L_3732:
        /*00cc*/ 	.word	0x00000000
        /*00d0*/ 	.short	0x0007
        /*00d2*/ 	.short	0x0030
        /*00d4*/ 	.byte	0x00, 0xf0, 0x11, 0x00


	//----- nvinfo : EIATTR_KPARAM_INFO
	.align		4
.L_3733:
        /*00d8*/ 	.byte	0x04, 0x17
        /*00da*/ 	.short	(.L_3735 - .L_3734)
.L_3734:
        /*00dc*/ 	.word	0x00000000
        /*00e0*/ 	.short	0x0006
        /*00e2*/ 	.short	0x002c
        /*00e4*/ 	.byte	0x00, 0xf0, 0x11, 0x00


	//----- nvinfo : EIATTR_KPARAM_INFO
	.align		4
.L_3735:
        /*00e8*/ 	.byte	0x04, 0x17
        /*00ea*/ 	.short	(.L_3737 - .L_3736)
.L_3736:
        /*00ec*/ 	.word	0x00000000
        /*00f0*/ 	.short	0x0005
        /*00f2*/ 	.short	0x0028
        /*00f4*/ 	.byte	0x00, 0xf0, 0x11, 0x00


	//----- nvinfo : EIATTR_KPARAM_INFO
	.align		4
.L_3737:
        /*00f8*/ 	.byte	0x04, 0x17
        /*00fa*/ 	.short	(.L_3739 - .L_3738)
.L_3738:
        /*00fc*/ 	.word	0x00000000
        /*0100*/ 	.short	0x0004
        /*0102*/ 	.short	0x0020
        /*0104*/ 	.byte	0x00, 0xf5, 0x21, 0x00


	//----- nvinfo : EIATTR_KPARAM_INFO
	.align		4
.L_3739:
        /*0108*/ 	.byte	0x04, 0x17
        /*010a*/ 	.short	(.L_3741 - .L_3740)
.L_3740:
        /*010c*/ 	.word	0x00000000
        /*0110*/ 	.short	0x0003
        /*0112*/ 	.short	0x0018
        /*0114*/ 	.byte	0x00, 0xf5, 0x21, 0x00


	//----- nvinfo : EIATTR_KPARAM_INFO
	.align		4
.L_3741:
        /*0118*/ 	.byte	0x04, 0x17
        /*011a*/ 	.short	(.L_3743 - .L_3742)
.L_3742:
        /*011c*/ 	.word	0x00000000
        /*0120*/ 	.short	0x0002
        /*0122*/ 	.short	0x0010
        /*0124*/ 	.byte	0x00, 0xf5, 0x21, 0x00


	//----- nvinfo : EIATTR_KPARAM_INFO
	.align		4
.L_3743:
        /*0128*/ 	.byte	0x04, 0x17
        /*012a*/ 	.short	(.L_3745 - .L_3744)
.L_3744:
        /*012c*/ 	.word	0x00000000
        /*0130*/ 	.short	0x0001
        /*0132*/ 	.short	0x0008
        /*0134*/ 	.byte	0x00, 0xf5, 0x21, 0x00


	//----- nvinfo : EIATTR_KPARAM_INFO
	.align		4
.L_3745:
        /*0138*/ 	.byte	0x04, 0x17
        /*013a*/ 	.short	(.L_3747 - .L_3746)
.L_3746:
        /*013c*/ 	.word	0x00000000
        /*0140*/ 	.short	0x0000
        /*0142*/ 	.short	0x0000
        /*0144*/ 	.byte	0x00, 0xf5, 0x21, 0x00


	//----- nvinfo : EIATTR_SPARSE_MMA_MASK
	.align		4
.L_3747:
        /*0148*/ 	.byte	0x03, 0x50
        /*014a*/ 	.short	0x0000


	//----- nvinfo : EIATTR_MAXREG_COUNT
	.align		4
        /*014c*/ 	.byte	0x03, 0x1b
        /*014e*/ 	.short	0x00ff


	//----- nvinfo : EIATTR_NUM_BARRIERS
	.align		4
        /*0150*/ 	.byte	0x02, 0x4c
        /*0152*/ 	.byte	0x01
	.zero		1


	//----- nvinfo : EIATTR_MERCURY_ISA_VERSION
	.align		4
        /*0154*/ 	.byte	0x03, 0x5f
        /*0156*/ 	.short	0x0101


	//----- nvinfo : EIATTR_VRC_CTA_INIT_COUNT
	.align		4
        /*0158*/ 	.byte	0x02, 0x4a
	.zero		1
	.zero		1


	//----- nvinfo : EIATTR_EXIT_INSTR_OFFSETS
	.align		4
        /*015c*/ 	.byte	0x04, 0x1c
        /*015e*/ 	.short	(.L_3749 - .L_3748)


	//   ....[0]....
.L_3748:
        /*0160*/ 	.word	0x00000050


	//   ....[1]....
        /*0164*/ 	.word	0x00000130


	//   ....[2]....
        /*0168*/ 	.word	0x00000d70


	//   ....[3]....
        /*016c*/ 	.word	0x00005000


	//   ....[4]....
        /*0170*/ 	.word	0x00005150


	//   ....[5]....
        /*0174*/ 	.word	0x000051e0


	//   ....[6]....
        /*0178*/ 	.word	0x00005220


	//----- nvinfo : EIATTR_CRS_STACK_SIZE
	.align		4
.L_3749:
        /*017c*/ 	.byte	0x04, 0x1e
        /*017e*/ 	.short	(.L_3751 - .L_3750)
.L_3750:
        /*0180*/ 	.word	0x00000000


	//----- nvinfo : EIATTR_CBANK_PARAM_SIZE
	.align		4
.L_3751:
        /*0184*/ 	.byte	0x03, 0x19
        /*0186*/ 	.short	0x0074


	//----- nvinfo : EIATTR_PARAM_CBANK
	.align		4
        /*0188*/ 	.byte	0x04, 0x0a
        /*018a*/ 	.short	(.L_3753 - .L_3752)
	.align		4
.L_3752:
        /*018c*/ 	.word	index@(.nv.constant0._Z23gemm_half_q_half_kernelILi2ELi20ELb1ELb1ELi32EEvPK6__halfPKjS4_S2_PS0_iiiiPKtS7_iiiiiibS2_i)
        /*0190*/ 	.short	0x0380
        /*0192*/ 	.short	0x0074


	//----- nvinfo : EIATTR_SW_WAR
	.align		4
.L_3753:
        /*0194*/ 	.byte	0x04, 0x36
        /*0196*/ 	.short	(.L_3755 - .L_3754)
.L_3754:
        /*0198*/ 	.word	0x00000008
.L_3755:


//--------------------- .nv.info._Z23gemm_half_q_half_kernelILi2ELi38ELb1ELb1ELi32EEvPK6__halfPKjS4_S2_PS0_iiiiPKtS7_iiiiiibS2_i --------------------------
	.section	.nv.info._Z23gemm_half_q_half_kernelILi2ELi38ELb1ELb1ELi32EEvPK6__halfPKjS4_S2_PS0_iiiiPKtS7_iiiiiibS2_i,"",@"SHT_CUDA_INFO"
	.sectionflags	@""
	.align	4


	//----- nvinfo : EIATTR_CUDA_API_VERSION
	.align		4
        /*0000*/ 	.byte	0x04, 0x37
        /*0002*/ 	.short	(.L_3757 - .L_3756)
.L_3756:
        /*0004*/ 	.word	0x00000082


	//----- nvinfo : EIATTR_KPARAM_INFO
	.align		4
.L_3757:
        /*0008*/ 	.byte	0x04, 0x17
        /*000a*/ 	.short	(.L_3759 - .L_3758)
.L_3758:
        /*000c*/ 	.word	0x00000000
        /*0010*/ 	.short	0x0013
        /*0012*/ 	.short	0x0070
        /*0014*/ 	.byte	0x00, 0xf0, 0x11, 0x00


	//----- nvinfo : EIATTR_KPARAM_INFO
	.align		4
.L_3759:
        /*0018*/ 	.byte	0x04, 0x17
        /*001a*/ 	.short	(.L_3761 - .L_3760)
.L_3760:
        /*001c*/ 	.word	0x00000000
        /*0020*/ 	.short	0x0012
        /*0022*/ 	.short	0x0068
        /*0024*/ 	.byte	0x00, 0xf5, 0x21, 0x00


	//----- nvinfo : EIATTR_KPARAM_INFO
	.align		4
.L_3761:
        /*0028*/ 	.byte	0x04, 0x17
        /*002a*/ 	.short	(.L_3763 - .L_3762)
.L_3762:
        /*002c*/ 	.word	0x00000000
        /*0030*/ 	.short	0x0011
        /*0032*/ 	.short	0x0060
        /*0034*/ 	.byte	0x00, 0xf0, 0x05, 0x00


	//----- nvinfo : EIATTR_KPARAM_INFO
	.align		4
.L_3763:
        /*0038*/ 	.byte	0x04, 0x17
        /*003a*/ 	.short	(.L_3765 - .L_3764)
.L_3764:
        /*003c*/ 	.word	0x00000000
        /*0040*/ 	.short	0x0010
        /*0042*/ 	.short	0x005c
        /*0044*/ 	.byte	0x00, 0xf0, 0x11, 0x00


	//----- nvinfo : EIATTR_KPARAM_INFO
	.align		4
.L_3765:
        /*0048*/ 	.byte	0x04, 0x17
        /*004a*/ 	.short	(.L_3767 - .L_3766)
.L_3766:
        /*004c*/ 	.word	0x00000000
        /*0050*/ 	.short	0x000f
        /*0052*/ 	.short	0x0058
        /*0054*/ 	.byte	0x00, 0xf0, 0x11, 0x00


	//----- nvinfo : EIATTR_KPARAM_INFO
	.align		4
.L_3767:
        /*0058*/ 	.byte	0x04, 0x17
        /*005a*/ 	.short	(.L_3769 - .L_3768)
.L_3768:
        /*005c*/ 	.word	0x00000000
        /*0060*/ 	.short	0x000e
        /*0062*/ 	.short	0x0054
        /*0064*/ 	.byte	0x00, 0xf0, 0x11, 0x00


	//----- nvinfo : EIATTR_KPARAM_INFO
	.align		4
.L_3769:
        /*0068*/ 	.byte	0x04, 0x17
        /*006a*/ 	.short	(.L_3771 - .L_3770)
.L_3770:
        /*006c*/ 	.word	0x00000000
        /*0070*/ 	.short	0x000d
        /*0072*/ 	.short	0x0050
        /*0074*/ 	.byte	0x00, 0xf0, 0x11, 0x00


	//----- nvinfo : EIATTR_KPARAM_INFO
	.align		4
.L_3771:
        /*0078*/ 	.byte	0x04, 0x17
        /*007a*/ 	.short	(.L_3773 - .L_3772)
.L_3772:
        /*007c*/ 	.word	0x00000000
        /*0080*/ 	.short	0x000c
        /*0082*/ 	.short	0x004c
        /*0084*/ 	.byte	0x00, 0xf0, 0x11, 0x00


	//----- nvinfo : EIATTR_KPARAM_INFO
	.align		4
.L_3773:
        /*0088*/ 	.byte	0x04, 0x17
        /*008a*/ 	.short	(.L_3775 - .L_3774)
.L_3774:
        /*008c*/ 	.word	0x00000000
        /*0090*/ 	.short	0x000b
        /*0092*/ 	.short	0x0048
        /*0094*/ 	.byte	0x00, 0xf0, 0x11, 0x00


	//----- nvinfo : EIATTR_KPARAM_INFO
	.align		4
.L_3775:
        /*0098*/ 	.byte	0x04, 0x17
        /*009a*/ 	.short	(.L_3777 - .L_3776)
.L_3776:
        /*009c*/ 	.word	0x00000000
        /*00a0*/ 	.short	0x000a
        /*00a2*/ 	.short	0x0040
        /*00a4*/ 	.byte	0x00, 0xf5, 0x21, 0x00


	//----- nvinfo : EIATTR_KPARAM_INFO
	.align		4
.L_3777:
        /*00a8*/ 	.byte	0x04, 0x17
        /*00aa*/ 	.short	(.L_3779 - .L_3778)
.L_3778:
        /*00ac*/ 	.word	0x00000000
        /*00b0*/ 	.short	0x0009
        /*00b2*/ 	.short	0x0038
        /*00b4*/ 	.byte	0x00, 0xf5, 0x21, 0x00


	//----- nvinfo : EIATTR_KPARAM_INFO
	.align		4
.L_3779:
        /*00b8*/ 	.byte	0x04, 0x17
        /*00ba*/ 	.short	(.L_3781 - .L_3780)
.L_3780:
        /*00bc*/ 	.word	0x00000000
        /*00c0*/ 	.short	0x0008
        /*00c2*/ 	.short	0x0034
        /*00c4*/ 	.byte	0x00, 0xf0, 0x11, 0x00


	//----- nvinfo : EIATTR_KPARAM_INFO
	.align		4
.L_3781:
        /*00c8*/ 	.byte	0x04, 0x17
        /*00ca*/ 	.short	(.L_3783 - .L_3782)
.L_3782:
        /*00cc*/ 	.word	0x00000000
        /*00d0*/ 	.short	0x0007
        /*00d2*/ 	.short	0x0030
        /*00d4*/ 	.byte	0x00, 0xf0, 0x11, 0x00


	//----- nvinfo : EIATTR_KPARAM_INFO
	.align		4
.L_3783:
        /*00d8*/ 	.byte	0x04, 0x17
        /*00da*/ 	.short	(.L_3785 - .L_3784)
.L_3784:
        /*00dc*/ 	.word	0x00000000
        /*00e0*/ 	.short	0x0006
        /*00e2*/ 	.short	0x002c
        /*00e4*/ 	.byte	0x00, 0xf0, 0x11, 0x00


	//----- nvinfo : EIATTR_KPARAM_INFO
	.align		4
.L_3785:
        /*00e8*/ 	.byte	0x04, 0x17
        /*00ea*/ 	.short	(.L_3787 - .L_3786)
.L_3786:
        /*00ec*/ 	.word	0x00000000
        /*00f0*/ 	.short	0x0005
        /*00f2*/ 	.short	0x0028
        /*00f4*/ 	.byte	0x00, 0xf0, 0x11, 0x00


	//----- nvinfo : EIATTR_KPARAM_INFO
	.align		4
.L_3787:
        /*00f8*/ 	.byte	0x04, 0x17
        /*00fa*/ 	.short	(.L_3789 - .L_3788)
.L_3788:
        /*00fc*/ 	.word	0x00000000
        /*0100*/ 	.short	0x0004
        /*0102*/ 	.short	0x0020
        /*0104*/ 	.byte	0x00, 0xf5, 0x21, 0x00


	//----- nvinfo : EIATTR_KPARAM_INFO
	.align		4
.L_3789:
        /*0108*/ 	.byte	0x04, 0x17
        /*010a*/ 	.short	(.L_3791 - .L_3790)
.L_3790:
        /*010c*/ 	.word	0x00000000
        /*0110*/ 	.short	0x0003
        /*0112*/ 	.short	0x0018
        /*0114*/ 	.byte	0x00, 0xf5, 0x21, 0x00


	//----- nvinfo : EIATTR_KPARAM_INFO
	.align		4
.L_3791:
        /*0118*/ 	.byte	0x04, 0x17
        /*011a*/ 	.short	(.L_3793 - .L_3792)
.L_3792:
        /*011c*/ 	.word	0x00000000
        /*0120*/ 	.short	0x0002
        /*0122*/ 	.short	0x0010
        /*0124*/ 	.byte	0x00, 0xf5, 0x21, 0x00


	//----- nvinfo : EIATTR_KPARAM_INFO
	.align		4
.L_3793:
        /*0128*/ 	.byte	0x04, 0x17
        /*012a*/ 	.short	(.L_3795 - .L_3794)
.L_3794:
        /*012c*/ 	.word	0x00000000
        /*0130*/ 	.short	0x0001
        /*0132*/ 	.short	0x0008
        /*0134*/ 	.byte	0x00, 0xf5, 0x21, 0x00


	//----- nvinfo : EIATTR_KPARAM_INFO
	.align		4
.L_3795:
        /*0138*/ 	.byte	0x04, 0x17
        /*013a*/ 	.short	(.L_3797 - .L_3796)
.L_3796:
        /*013c*/ 	.word	0x00000000
        /*0140*/ 	.short	0x0000
        /*0142*/ 	.short	0x0000
        /*0144*/ 	.byte	0x00, 0xf5, 0x21, 0x00


	//----- nvinfo : EIATTR_SPARSE_MMA_MASK
	.align		4
.L_3797:
        /*0148*/ 	.byte	0x03, 0x50
        /*014a*/ 	.short	0x0000


	//----- nvinfo : EIATTR_MAXREG_COUNT
	.align		4
        /*014c*/ 	.byte	0x03, 0x1b
        /*014e*/ 	.short	0x00ff


	//----- nvinfo : EIATTR_NUM_BARRIERS
	.align		4
        /*0150*/ 	.byte	0x02, 0x4c
        /*0152*/ 	.byte	0x01
	.zero		1


	//----- nvinfo : EIATTR_MERCURY_ISA_VERSION
	.align		4
        /*0154*/ 	.byte	0x03, 0x5f
        /*0156*/ 	.short	0x0101


	//----- nvinfo : EIATTR_VRC_CTA_INIT_COUNT
	.align		4
        /*0158*/ 	.byte	0x02, 0x4a
	.zero		1
	.zero		1


	//----- nvinfo : EIATTR_EXIT_INSTR_OFFSETS
	.align		4
        /*015c*/ 	.byte	0x04, 0x1c
        /*015e*/ 	.short	(.L_3799 - .L_3798)


	//   ....[0]....
.L_3798:
        /*0160*/ 	.word	0x00000050


	//   ....[1]....
        /*0164*/ 	.word	0x00000140


	//   ....[2]....
        /*0168*/ 	.word	0x00000d90


	//   ....[3]....
        /*016c*/ 	.word	0x00006140


	//   ....[4]....
        /*0170*/ 	.word	0x000062a0


	//   ....[5]....
        /*0174*/ 	.word	0x00006330


	//   ....[6]....
        /*0178*/ 	.word	0x00006370


	//----- nvinfo : EIATTR_CRS_STACK_SIZE
	.align		4
.L_3799:
        /*017c*/ 	.byte	0x04, 0x1e
        /*017e*/ 	.short	(.L_3801 - .L_3800)
.L_3800:
        /*0180*/ 	.word	0x00000000


	//----- nvinfo : EIATTR_CBANK_PARAM_SIZE
	.align		4
.L_3801:
        /*0184*/ 	.byte	0x03, 0x19
        /*0186*/ 	.short	0x0074


	//----- nvinfo : EIATTR_PARAM_CBANK
	.align		4
        /*0188*/ 	.byte	0x04, 0x0a
        /*018a*/ 	.short	(.L_3803 - .L_3802)
	.align		4
.L_3802:
        /*018c*/ 	.word	index@(.nv.constant0._Z23gemm_half_q_half_kernelILi2ELi38ELb1ELb1ELi32EEvPK6__halfPKjS4_S2_PS0_iiiiPKtS7_iiiiiibS2_i)
        /*0190*/ 	.short	0x0380
        /*0192*/ 	.short	0x0074


	//----- nvinfo : EIATTR_SW_WAR
	.align		4
.L_3803:
        /*0194*/ 	.byte	0x04, 0x36
        /*0196*/ 	.short	(.L_3805 - .L_3804)
.L_3804:
        /*0198*/ 	.word	0x00000008
.L_3805:


//--------------------- .nv.info._Z23gemm_half_q_half_kernelILi2ELi128ELb1ELb1ELi32EEvPK6__halfPKjS4_S2_PS0_iiiiPKtS7_iiiiiibS2_i --------------------------
	.section	.nv.info._Z23gemm_half_q_half_kernelILi2ELi128ELb1ELb1ELi32EEvPK6__halfPKjS4_S2_PS0_iiiiPKtS7_iiiiiibS2_i,"",@"SHT_CUDA_INFO"
	.sectionflags	@""
	.align	4


	//----- nvinfo : EIATTR_CUDA_API_VERSION
	.align		4
        /*0000*/ 	.byte	0x04, 0x37
        /*0002*/ 	.short	(.L_3807 - .L_3806)
.L_3806:
        /*0004*/ 	.word	0x00000082


	//----- nvinfo : EIATTR_KPARAM_INFO
	.align		4
.L_3807:
        /*0008*/ 	.byte	0x04, 0x17
        /*000a*/ 	.short	(.L_3809 - .L_3808)
.L_3808:
        /*000c*/ 	.word	0x00000000
        /*0010*/ 	.short	0x0013
        /*0012*/ 	.short	0x0070
        /*0014*/ 	.byte	0x00, 0xf0, 0x11, 0x00


	//----- nvinfo : EIATTR_KPARAM_INFO
	.align		4
.L_3809:
        /*0018*/ 	.byte	0x04, 0x17
        /*001a*/ 	.short	(.L_3811 - .L_3810)
.L_3810:
        /*001c*/ 	.word	0x00000000
        /*0020*/ 	.short	0x0012
        /*0022*/ 	.short	0x0068
        /*0024*/ 	.byte	0x00, 0xf5, 0x21, 0x00


	//----- nvinfo : EIATTR_KPARAM_INFO
	.align		4
.L_3811:
        /*0028*/ 	.byte	0x04, 0x17
        /*002a*/ 	.short	(.L_3813 - .L_3812)
.L_3812:
        /*002c*/ 	.word	0x00000000
        /*0030*/ 	.short	0x0011
        /*0032*/ 	.short	0x0060
        /*0034*/ 	.byte	0x00, 0xf0, 0x05, 0x00


	//----- nvinfo : EIATTR_KPARAM_INFO
	.align		4
.L_3813:
        /*0038*/ 	.byte	0x04, 0x17
        /*003a*/ 	.short	(.L_3815 - .L_3814)
.L_3814:
        /*003c*/ 	.word	0x00000000
        /*0040*/ 	.short	0x0010
        /*0042*/ 	.short	0x005c
        /*0044*/ 	.byte	0x00, 0xf0, 0x11, 0x00


	//----- nvinfo : EIATTR_KPARAM_INFO
	.align		4
.L_3815:
        /*0048*/ 	.byte	0x04, 0x17
        /*004a*/ 	.short	(.L_3817 - .L_3816)
.L_3816:
        /*004c*/ 	.word	0x00000000
        /*0050*/ 	.short	0x000f
        /*0052*/ 	.short	0x0058
        /*0054*/ 	.byte	0x00, 0xf0, 0x11, 0x00


	//----- nvinfo : EIATTR_KPARAM_INFO
	.align		4
.L_3817:
        /*0058*/ 	.byte	0x04, 0x17
        /*005a*/ 	.short	(.L_3819 - .L_3818)
.L_3818:
        /*005c*/ 	.word	0x00000000
        /*0060*/ 	.short	0x000e
        /*0062*/ 	.short	0x0054
        /*0064*/ 	.byte	0x00, 0xf0, 0x11, 0x00


	//----- nvinfo : EIATTR_KPARAM_INFO
	.align		4
.L_3819:
        /*0068*/ 	.byte	0x04, 0x17
        /*006a*/ 	.short	(.L_3821 - .L_3820)
.L_3820:
        /*006c*/ 	.word	0x00000000
        /*0070*/ 	.short	0x000d
        /*0072*/ 	.short	0x0050
        /*0074*/ 	.byte	0x00, 0xf0, 0x11, 0x00


	//----- nvinfo : EIATTR_KPARAM_INFO
	.align		4
.L_3821:
        /*0078*/ 	.byte	0x04, 0x17
        /*007a*/ 	.short	(.L_3823 - .L_3822)
.L_3822:
        /*007c*/ 	.word	0x00000000
        /*0080*/ 	.short	0x000c
        /*0082*/ 	.short	0x004c
        /*0084*/ 	.byte	0x00, 0xf0, 0x11, 0x00


	//----- nvinfo : EIATTR_KPARAM_INFO
	.align		4
.L_3823:
        /*0088*/ 	.byte	0x04, 0x17
        /*008a*/ 	.short	(.L_3825 - .L_3824)
.L_3824:
        /*008c*/ 	.word	0x00000000
        /*0090*/ 	.short	0x000b
        /*0092*/ 	.short	0x0048
        /*0094*/ 	.byte	0x00, 0xf0, 0x11, 0x00


	//----- nvinfo : EIATTR_KPARAM_INFO
	.align		4
.L_3825:
        /*0098*/ 	.byte	0x04, 0x17
        /*009a*/ 	.short	(.L_3827 - .L_3826)
.L_3826:
        /*009c*/ 	.word	0x00000000
        /*00a0*/ 	.short	0x000a
        /*00a2*/ 	.short	0x0040
        /*00a4*/ 	.byte	0x00, 0xf5, 0x21, 0x00


	//----- nvinfo : EIATTR_KPARAM_INFO
	.align		4
.L_3827:
        /*00a8*/ 	.byte	0x04, 0x17
        /*00aa*/ 	.short	(.L_3829 - .L_3828)
.L_3828:
        /*00ac*/ 	.word	0x00000000
        /*00b0*/ 	.short	0x0009
        /*00b2*/ 	.short	0x0038
        /*00b4*/ 	.byte	0x00, 0xf5, 0x21, 0x00


	//----- nvinfo : EIATTR_KPARAM_INFO
	.align		4
.L_3829:
        /*00b8*/ 	.byte	0x04, 0x17
        /*00ba*/ 	.short	(.L_3831 - .L_3830)
.L_3830:
        /*00bc*/ 	.word	0x00000000
        /*00c0*/ 	.short	0x0008
        /*00c2*/ 	.short	0x0034
        /*00c4*/ 	.byte	0x00, 0xf0, 0x11, 0x00


	//----- nvinfo : EIATTR_KPARAM_INFO
	.align		4
.L_3831:
        /*00c8*/ 	.byte	0x04, 0x17
        /*00ca*/ 	.short	(.L_3833 - .L_3832)
.L_3832:
        /*00cc*/ 	.word	0x00000000
        /*00d0*/ 	.short	0x0007
        /*00d2*/ 	.short	0x0030
        /*00d4*/ 	.byte	0x00, 0xf0, 0x11, 0x00


	//----- nvinfo : EIATTR_KPARAM_INFO
	.align		4
.L_3833:
        /*00d8*/ 	.byte	0x04, 0x17
        /*00da*/ 	.short	(.L_3835 - .L_3834)
.L_3834:
        /*00dc*/ 	.word	0x00000000
        /*00e0*/ 	.short	0x0006
        /*00e2*/ 	.short	0x002c
        /*00e4*/ 	.byte	0x00, 0xf0, 0x11, 0x00


	//----- nvinfo : EIATTR_KPARAM_INFO
	.align		4
.L_3835:
        /*00e8*/ 	.byte	0x04, 0x17
        /*00ea*/ 	.short	(.L_3837 - .L_3836)
.L_3836:
        /*00ec*/ 	.word	0x00000000
        /*00f0*/ 	.short	0x0005
        /*00f2*/ 	.short	0x0028
        /*00f4*/ 	.byte	0x00, 0xf0, 0x11, 0x00


	//----- nvinfo : EIATTR_KPARAM_INFO
	.align		4
.L_3837:
        /*00f8*/ 	.byte	0x04, 0x17
        /*00fa*/ 	.short	(.L_3839 - .L_3838)
.L_3838:
        /*00fc*/ 	.word	0x00000000
        /*0100*/ 	.short	0x0004
        /*0102*/ 	.short	0x0020
        /*0104*/ 	.byte	0x00, 0xf5, 0x21, 0x00


	//----- nvinfo : EIATTR_KPARAM_INFO
	.align		4
.L_3839:
        /*0108*/ 	.byte	0x04, 0x17
        /*010a*/ 	.short	(.L_3841 - .L_3840)
.L_3840:
        /*010c*/ 	.word	0x00000000
        /*0110*/ 	.short	0x0003
        /*0112*/ 	.short	0x0018
        /*0114*/ 	.byte	0x00, 0xf5, 0x21, 0x00


	//----- nvinfo : EIATTR_KPARAM_INFO
	.align		4
.L_3841:
        /*0118*/ 	.byte	0x04, 0x17
        /*011a*/ 	.short	(.L_3843 - .L_3842)
.L_3842:
        /*011c*/ 	.word	0x00000000
        /*0120*/ 	.short	0x0002
        /*0122*/ 	.short	0x0010
        /*0124*/ 	.byte	0x00, 0xf5, 0x21, 0x00


	//----- nvinfo : EIATTR_KPARAM_INFO
	.align		4
.L_3843:
        /*0128*/ 	.byte	0x04, 0x17
        /*012a*/ 	.short	(.L_3845 - .L_3844)
.L_3844:
        /*012c*/ 	.word	0x00000000
        /*0130*/ 	.short	0x0001
        /*0132*/ 	.short	0x0008
        /*0134*/ 	.byte	0x00, 0xf5, 0x21, 0x00


	//----- nvinfo : EIATTR_KPARAM_INFO
	.align		4
.L_3845:
        /*0138*/ 	.byte	0x04, 0x17
        /*013a*/ 	.short	(.L_3847 - .L_3846)
.L_3846:
        /*013c*/ 	.word	0x00000000
        /*0140*/ 	.short	0x0000
        /*0142*/ 	.short	0x0000
        /*0144*/ 	.byte	0x00, 0xf5, 0x21, 0x00


	//----- nvinfo : EIATTR_SPARSE_MMA_MASK
	.align		4
.L_3847:
        /*0148*/ 	.byte	0x03, 0x50
        /*014a*/ 	.short	0x0000


	//----- nvinfo : EIATTR_MAXREG_COUNT
	.align		4
        /*014c*/ 	.byte	0x03, 0x1b
        /*014e*/ 	.short	0x00ff


	//----- nvinfo : EIATTR_NUM_BARRIERS
	.align		4
        /*0150*/ 	.byte	0x02, 0x4c
        /*0152*/ 	.byte	0x01
	.zero		1


	//----- nvinfo : EIATTR_MERCURY_ISA_VERSION
	.align		4
        /*0154*/ 	.byte	0x03, 0x5f
        /*0156*/ 	.short	0x0101


	//----- nvinfo : EIATTR_VRC_CTA_INIT_COUNT
	.align		4
        /*0158*/ 	.byte	0x02, 0x4a
	.zero		1
	.zero		1


	//----- nvinfo : EIATTR_EXIT_INSTR_OFFSETS
	.align		4
        /*015c*/ 	.byte	0x04, 0x1c
        /*015e*/ 	.short	(.L_3849 - .L_3848)


	//   ....[0]....
.L_3848:
        /*0160*/ 	.word	0x00000060


	//   ....[1]....
        /*0164*/ 	.word	0x00000140


	//   ....[2]....
        /*0168*/ 	.word	0x00000d70


	//   ....[3]....
        /*016c*/ 	.word	0x000065c0


	//   ....[4]....
        /*0170*/ 	.word	0x00006710


	//   ....[5]....
        /*0174*/ 	.word	0x00006790


	//   ....[6]....
        /*0178*/ 	.word	0x000067d0


	//----- nvinfo : EIATTR_CRS_STACK_SIZE
	.align		4
.L_3849:
        /*017c*/ 	.byte	0x04, 0x1e
        /*017e*/ 	.short	(.L_3851 - .L_3850)
.L_3850:
        /*0180*/ 	.word	0x00000000


	//----- nvinfo : EIATTR_CBANK_PARAM_SIZE
	.align		4
.L_3851:
        /*0184*/ 	.byte	0x03, 0x19
        /*0186*/ 	.short	0x0074


	//----- nvinfo : EIATTR_PARAM_CBANK
	.align		4
        /*0188*/ 	.byte	0x04, 0x0a
        /*018a*/ 	.short	(.L_3853 - .L_3852)
	.align		4
.L_3852:
        /*018c*/ 	.word	index@(.nv.constant0._Z23gemm_half_q_half_kernelILi2ELi128ELb1ELb1ELi32EEvPK6__halfPKjS4_S2_PS0_iiiiPKtS7_iiiiiibS2_i)
        /*0190*/ 	.short	0x0380
        /*0192*/ 	.short	0x0074


	//----- nvinfo : EIATTR_SW_WAR
	.align		4
.L_3853:
        /*0194*/ 	.byte	0x04, 0x36
        /*0196*/ 	.short	(.L_3855 - .L_3854)
.L_3854:
        /*0198*/ 	.word	0x00000008
.L_3855:


//--------------------- .nv.info._Z23gemm_half_q_half_kernelILi1ELi190ELb1ELb1ELi64EEvPK6__halfPKjS4_S2_PS0_iiiiPKtS7_iiiiiibS2_i --------------------------
	.section	.nv.info._Z23gemm_half_q_half_kernelILi1ELi190ELb1ELb1ELi64EEvPK6__halfPKjS4_S2_PS0_iiiiPKtS7_iiiiiibS2_i,"",@"SHT_CUDA_INFO"
	.sectionflags	@""
	.align	4


	//----- nvinfo : EIATTR_CUDA_API_VERSION
	.align		4
        /*0000*/ 	.byte	0x04, 0x37
        /*0002*/ 	.short	(.L_3857 - .L_3856)
.L_3856:
        /*0004*/ 	.word	0x00000082


	//----- nvinfo : EIATTR_KPARAM_INFO
	.align		4
.L_3857:
        /*0008*/ 	.byte	0x04, 0x17
        /*000a*/ 	.short	(.L_3859 - .L_3858)
.L_3858:
        /*000c*/ 	.word	0x00000000
        /*0010*/ 	.short	0x0013
        /*0012*/ 	.short	0x0070
        /*0014*/ 	.byte	0x00, 0xf0, 0x11, 0x00


	//----- nvinfo : EIATTR_KPARAM_INFO
	.align		4
.L_3859:
        /*0018*/ 	.byte	0x04, 0x17
        /*001a*/ 	.short	(.L_3861 - .L_3860)
.L_3860:
        /*001c*/ 	.word	0x00000000
        /*0020*/ 	.short	0x0012
        /*0022*/ 	.short	0x0068
        /*0024*/ 	.byte	0x00, 0xf5, 0x21, 0x00


	//----- nvinfo : EIATTR_KPARAM_INFO
	.align		4
.L_3861:
        /*0028*/ 	.byte	0x04, 0x17
        /*002a*/ 	.short	(.L_3863 - .L_3862)
.L_3862:
        /*002c*/ 	.word	0x00000000
        /*0030*/ 	.short	0x0011
        /*0032*/ 	.short	0x0060
        /*0034*/ 	.byte	0x00, 0xf0, 0x05, 0x00


	//----- nvinfo : EIATTR_KPARAM_INFO
	.align		4
.L_3863:
        /*0038*/ 	.byte	0x04, 0x17
        /*003a*/ 	.short	(.L_3865 - .L_3864)
.L_3864:
        /*003c*/ 	.word	0x00000000
        /*0040*/ 	.short	0x0010
        /*0042*/ 	.short	0x005c
        /*0044*/ 	.byte	0x00, 0xf0, 0x11, 0x00


	//----- nvinfo : EIATTR_KPARAM_INFO
	.align		4
.L_3865:
        /*0048*/ 	.byte	0x04, 0x17
        /*004a*/ 	.short	(.L_3867 - .L_3866)
.L_3866:
        /*004c*/ 	.word	0x00000000
        /*0050*/ 	.short	0x000f
        /*0052*/ 	.short	0x0058
        /*0054*/ 	.byte	0x00, 0xf0, 0x11, 0x00


	//----- nvinfo : EIATTR_KPARAM_INFO
	.align		4
.L_3867:
        /*0058*/ 	.byte	0x04, 0x17
        /*005a*/ 	.short	(.L_3869 - .L_3868)
.L_3868:
        /*005c*/ 	.word	0x00000000
        /*0060*/ 	.short	0x000e
        /*0062*/ 	.short	0x0054
        /*0064*/ 	.byte	0x00, 0xf0, 0x11, 0x00


	//----- nvinfo : EIATTR_KPARAM_INFO
	.align		4
.L_3869:
        /*0068*/ 	.byte	0x04, 0x17
        /*006a*/ 	.short	(.L_3871 - .L_3870)
.L_3870:
        /*006c*/ 	.word	0x00000000
        /*0070*/ 	.short	0x000d
        /*0072*/ 	.short	0x0050
        /*0074*/ 	.byte	0x00, 0xf0, 0x11, 0x00


	//----- nvinfo : EIATTR_KPARAM_INFO
	.align		4
.L_3871:
        /*0078*/ 	.byte	0x04, 0x17
        /*007a*/ 	.short	(.L_3873 - .L_3872)
.L_3872:
        /*007c*/ 	.word	0x00000000
        /*0080*/ 	.short	0x000c
        /*0082*/ 	.short	0x004c
        /*0084*/ 	.byte	0x00, 0xf0, 0x11, 0x00


	//----- nvinfo : EIATTR_KPARAM_INFO
	.align		4
.L_3873:
        /*0088*/ 	.byte	0x04, 0x17
        /*008a*/ 	.short	(.L_3875 - .L_3874)
.L_3874:
        /*008c*/ 	.word	0x00000000
        /*0090*/ 	.short	0x000b
        /*0092*/ 	.short	0x0048
        /*0094*/ 	.byte	0x00, 0xf0, 0x11, 0x00


	//----- nvinfo : EIATTR_KPARAM_INFO
	.align		4
.L_3875:
        /*0098*/ 	.byte	0x04, 0x17
        /*009a*/ 	.short	(.L_3877 - .L_3876)
.L_3876:
        /*009c*/ 	.word	0x00000000
        /*00a0*/ 	.short	0x000a
        /*00a2*/ 	.short	0x0040
        /*00a4*/ 	.byte	0x00, 0xf5, 0x21, 0x00


	//----- nvinfo : EIATTR_KPARAM_INFO
	.align		4
.L_3877:
        /*00a8*/ 	.byte	0x04, 0x17
        /*00aa*/ 	.short	(.L_3879 - .L_3878)
.L_3878:
        /*00ac*/ 	.word	0x00000000
        /*00b0*/ 	.short	0x0009
        /*00b2*/ 	.short	0x0038
        /*00b4*/ 	.byte	0x00, 0xf5, 0x21, 0x00


	//----- nvinfo : EIATTR_KPARAM_INFO
	.align		4
.L_3879:
        /*00b8*/ 	.byte	0x04, 0x17
        /*00ba*/ 	.short	(.L_3881 - .L_3880)
.L_3880:
        /*00bc*/ 	.word	0x00000000
        /*00c0*/ 	.short	0x0008
        /*00c2*/ 	.short	0x0034
        /*00c4*/ 	.byte	0x00, 0xf0, 0x11, 0x00


	//----- nvinfo : EIATTR_KPARAM_INFO
	.align		4
.L_3881:
        /*00c8*/ 	.byte	0x04, 0x17
        /*00ca*/ 	.short	(.L_3883 - .L_3882)
.L_3882:
        /*00cc*/ 	.word	0x00000000
        /*00d0*/ 	.short	0x0007
        /*00d2*/ 	.short	0x0030
        /*00d4*/ 	.byte	0x00, 0xf0, 0x11, 0x00


	//----- nvinfo : EIATTR_KPARAM_INFO
	.align		4
.L_3883:
        /*00d8*/ 	.byte	0x04, 0x17
        /*00da*/ 	.short	(.L_3885 - .L_3884)
.L_3884:
        /*00dc*/ 	.word	0x00000000
        /*00e0*/ 	.short	0x0006
        /*00e2*/ 	.short	0x002c
        /*00e4*/ 	.byte	0x00, 0xf0, 0x11, 0x00


	//----- nvinfo : EIATTR_KPARAM_INFO
	.align		4
.L_3885:
        /*00e8*/ 	.byte	0x04, 0x17
        /*00ea*/ 	.short	(.L_3887 - .L_3886)
.L_3886:
        /*00ec*/ 	.word	0x00000000
        /*00f0*/ 	.short	0x0005
        /*00f2*/ 	.short	0x0028
        /*00f4*/ 	.byte	0x00, 0xf0, 0x11, 0x00


	//----- nvinfo : EIATTR_KPARAM_INFO
	.align		4
.L_3887:
        /*00f8*/ 	.byte	0x04, 0x17
        /*00fa*/ 	.short	(.L_3889 - .L_3888)
.L_3888:
        /*00fc*/ 	.word	0x00000000
        /*0100*/ 	.short	0x0004
        /*0102*/ 	.short	0x0020
        /*0104*/ 	.byte	0x00, 0xf5, 0x21, 0x00


	//----- nvinfo : EIATTR_KPARAM_INFO
	.align		4
.L_3889:
        /*0108*/ 	.byte	0x04, 0x17
        /*010a*/ 	.short	(.L_3891 - .L_3890)
.L_3890:
        /*010c*/ 	.word	0x00000000
        /*0110*/ 	.short	0x0003
        /*0112*/ 	.short	0x0018
        /*0114*/ 	.byte	0x00, 0xf5, 0x21, 0x00


	//----- nvinfo : EIATTR_KPARAM_INFO
	.align		4
.L_3891:
        /*0118*/ 	.byte	0x04, 0x17
        /*011a*/ 	.short	(.L_3893 - .L_3892)
.L_3892:
        /*011c*/ 	.word	0x00000000
        /*0120*/ 	.short	0x0002
        /*0122*/ 	.short	0x0010
        /*0124*/ 	.byte	0x00, 0xf5, 0x21, 0x00


	//----- nvinfo : EIATTR_KPARAM_INFO
	.align		4
.L_3893:
        /*0128*/ 	.byte	0x04, 0x17
        /*012a*/ 	.short	(.L_3895 - .L_3894)
.L_3894:
        /*012c*/ 	.word	0x00000000
        /*0130*/ 	.short	0x0001
        /*0132*/ 	.short	0x0008
        /*0134*/ 	.byte	0x00, 0xf5, 0x21, 0x00


	//----- nvinfo : EIATTR_KPARAM_INFO
	.align		4
.L_3895:
        /*0138*/ 	.byte	0x04, 0x17
        /*013a*/ 	.short	(.L_3897 - .L_3896)
.L_3896:
        /*013c*/ 	.word	0x00000000
        /*0140*/ 	.short	0x0000
        /*0142*/ 	.short	0x0000
        /*0144*/ 	.byte	0x00, 0xf5, 0x21, 0x00


	//----- nvinfo : EIATTR_SPARSE_MMA_MASK
	.align		4
.L_3897:
        /*0148*/ 	.byte	0x03, 0x50
        /*014a*/ 	.short	0x0000


	//----- nvinfo : EIATTR_MAXREG_COUNT
	.align		4
        /*014c*/ 	.byte	0x03, 0x1b
        /*014e*/ 	.short	0x00ff


	//----- nvinfo : EIATTR_NUM_BARRIERS
	.align		4
        /*0150*/ 	.byte	0x02, 0x4c
        /*0152*/ 	.byte	0x01
	.zero		1


	//----- nvinfo : EIATTR_MERCURY_ISA_VERSION
	.align		4
        /*0154*/ 	.byte	0x03, 0x5f
        /*0156*/ 	.short	0x0101


	//----- nvinfo : EIATTR_VRC_CTA_INIT_COUNT
	.align		4
        /*0158*/ 	.byte	0x02, 0x4a
	.zero		1
	.zero		1


	//----- nvinfo : EIATTR_EXIT_INSTR_OFFSETS
	.align		4
        /*015c*/ 	.byte	0x04, 0x1c
        /*015e*/ 	.short	(.L_3899 - .L_3898)


	//   ....[0]....
.L_3898:
        /*0160*/ 	.word	0x00000060


	//   ....[1]....
        /*0164*/ 	.word	0x000000c0


	//   ....[2]....
        /*0168*/ 	.word	0x000002d0


	//   ....[3]....
        /*016c*/ 	.word	0x0000b470


	//   ....[4]....
        /*0170*/ 	.word	0x0000b500


	//   ....[5]....
        /*0174*/ 	.word	0x0000b540


	//----- nvinfo : EIATTR_CRS_STACK_SIZE
	.align		4
.L_3899:
        /*0178*/ 	.byte	0x04, 0x1e
        /*017a*/ 	.short	(.L_3901 - .L_3900)
.L_3900:
        /*017c*/ 	.word	0x00000000


	//----- nvinfo : EIATTR_CBANK_PARAM_SIZE
	.align		4
.L_3901:
        /*0180*/ 	.byte	0x03, 0x19
        /*0182*/ 	.short	0x0074


	//----- nvinfo : EIATTR_PARAM_CBANK
	.align		4
        /*0184*/ 	.byte	0x04, 0x0a
        /*0186*/ 	.short	(.L_3903 - .L_3902)
	.align		4
.L_3902:
        /*0188*/ 	.word	index@(.nv.constant0._Z23gemm_half_q_half_kernelILi1ELi190ELb1ELb1ELi64EEvPK6__halfPKjS4_S2_PS0_iiiiPKtS7_iiiiiibS2_i)
        /*018c*/ 	.short	0x0380
        /*018e*/ 	.short	0x0074


	//----- nvinfo : EIATTR_SW_WAR
	.align		4
.L_3903:
        /*0190*/ 	.byte	0x04, 0x36
        /*0192*/ 	.short	(.L_3905 - .L_3904)
.L_3904:
        /*0194*/ 	.word	0x00000008
.L_3905:


//--------------------- .nv.info._Z23gemm_half_q_half_kernelILi1ELi160ELb1ELb1ELi64EEvPK6__halfPKjS4_S2_PS0_iiiiPKtS7_iiiiiibS2_i --------------------------
	.section	.nv.info._Z23gemm_half_q_half_kernelILi1ELi160ELb1ELb1ELi64EEvPK6__halfPKjS4_S2_PS0_iiiiPKtS7_iiiiiibS2_i,"",@"SHT_CUDA_INFO"
	.sectionflags	@""
	.align	4


	//----- nvinfo : EIATTR_CUDA_API_VERSION
	.align		4
        /*0000*/ 	.byte	0x04, 0x37
        /*0002*/ 	.short	(.L_3907 - .L_3906)
.L_3906:
        /*0004*/ 	.word	0x00000082


	//----- nvinfo : EIATTR_KPARAM_INFO
	.align		4
.L_3907:
        /*0008*/ 	.byte	0x04, 0x17
        /*000a*/ 	.short	(.L_3909 - .L_3908)
.L_3908:
        /*000c*/ 	.word	0x00000000
        /*0010*/ 	.short	0x0013
        /*0012*/ 	.short	0x0070
        /*0014*/ 	.byte	0x00, 0xf0, 0x11, 0x00


	//----- nvinfo : EIATTR_KPARAM_INFO
	.align		4
.L_3909:
        /*0018*/ 	.byte	0x04, 0x17
        /*001a*/ 	.short	(.L_3911 - .L_3910)
.L_3910:
        /*001c*/ 	.word	0x00000000
        /*0020*/ 	.short	0x0012
        /*0022*/ 	.short	0x0068
        /*0024*/ 	.byte	0x00, 0xf5, 0x21, 0x00


	//----- nvinfo : EIATTR_KPARAM_INFO
	.align		4
.L_3911:
        /*0028*/ 	.byte	0x04, 0x17
        /*002a*/ 	.short	(.L_3913 - .L_3912)
.L_3912:
        /*002c*/ 	.word	0x00000000
        /*0030*/ 	.short	0x0011
        /*0032*/ 	.short	0x0060
        /*0034*/ 	.byte	0x00, 0xf0, 0x05, 0x00


	//----- nvinfo : EIATTR_KPARAM_INFO
	.align		4
.L_3913:
        /*0038*/ 	.byte	0x04, 0x17
        /*003a*/ 	.short	(.L_3915 - .L_3914)
.L_3914:
        /*003c*/ 	.word	0x00000000
        /*0040*/ 	.short	0x0010
        /*0042*/ 	.short	0x005c
        /*0044*/ 	.byte	0x00, 0xf0, 0x11, 0x00


	//----- nvinfo : EIATTR_KPARAM_INFO
	.align		4
.L_3915:
        /*0048*/ 	.byte	0x04, 0x17
        /*004a*/ 	.short	(.L_3917 - .L_3916)
.L_3916:
        /*004c*/ 	.word	0x00000000
        /*0050*/ 	.short	0x000f
        /*0052*/ 	.short	0x0058
        /*0054*/ 	.byte	0x00, 0xf0, 0x11, 0x00


	//----- nvinfo : EIATTR_KPARAM_INFO
	.align		4
.L_3917:
        /*0058*/ 	.byte	0x04, 0x17
        /*005a*/ 	.short	(.L_3919 - .L_3918)
.L_3918:
        /*005c*/ 	.word	0x00000000
        /*0060*/ 	.short	0x000e
        /*0062*/ 	.short	0x0054
        /*0064*/ 	.byte	0x00, 0xf0, 0x11, 0x00


	//----- nvinfo : EIATTR_KPARAM_INFO
	.align		4
.L_3919:
        /*0068*/ 	.byte	0x04, 0x17
        /*006a*/ 	.short	(.L_3921 - .L_3920)
.L_3920:
        /*006c*/ 	.word	0x00000000
        /*0070*/ 	.short	0x000d
        /*0072*/ 	.short	0x0050
        /*0074*/ 	.byte	0x00, 0xf0, 0x11, 0x00


	//----- nvinfo : EIATTR_KPARAM_INFO
	.align		4
.L_3921:
        /*0078*/ 	.byte	0x04, 0x17
        /*007a*/ 	.short	(.L_3923 - .L_3922)
.L_3922:
        /*007c*/ 	.word	0x00000000
        /*0080*/ 	.short	0x000c
        /*0082*/ 	.short	0x004c
        /*0084*/ 	.byte	0x00, 0xf0, 0x11, 0x00


	//----- nvinfo : EIATTR_KPARAM_INFO
	.align		4
.L_3923:
        /*0088*/ 	.byte	0x04, 0x17
        /*008a*/ 	.short	(.L_3925 - .L_3924)
.L_3924:
        /*008c*/ 	.word	0x00000000
        /*0090*/ 	.short	0x000b
        /*0092*/ 	.short	0x0048
        /*0094*/ 	.byte	0x00, 0xf0, 0x11, 0x00


	//----- nvinfo : EIATTR_KPARAM_INFO
	.align		4
.L_3925:
        /*0098*/ 	.byte	0x04, 0x17
        /*009a*/ 	.short	(.L_3927 - .L_3926)
.L_3926:
        /*009c*/ 	.word	0x00000000
        /*00a0*/ 	.short	0x000a
        /*00a2*/ 	.short	0x0040
        /*00a4*/ 	.byte	0x00, 0xf5, 0x21, 0x00


	//----- nvinfo : EIATTR_KPARAM_INFO
	.align		4
.L_3927:
        /*00a8*/ 	.byte	0x04, 0x17
        /*00aa*/ 	.short	(.L_3929 - .L_3928)
.L_3928:
        /*00ac*/ 	.word	0x00000000
        /*00b0*/ 	.short	0x0009
        /*00b2*/ 	.short	0x0038
        /*00b4*/ 	.byte	0x00, 0xf5, 0x21, 0x00


	//----- nvinfo : EIATTR_KPARAM_INFO
	.align		4
.L_3929:
        /*00b8*/ 	.byte	0x04, 0x17
        /*00ba*/ 	.short	(.L_3931 - .L_3930)
.L_3930:
        /*00bc*/ 	.word	0x00000000
        /*00c0*/ 	.short	0x0008
        /*00c2*/ 	.short	0x0034
        /*00c4*/ 	.byte	0x00, 0xf0, 0x11, 0x00


	//----- nvinfo : EIATTR_KPARAM_INFO
	.align		4
.L_3931:
        /*00c8*/ 	.byte	0x04, 0x17
        /*00ca*/ 	.short	(.L_3933 - .L_3932)
.L_3932:
        /*00cc*/ 	.word	0x00000000
        /*00d0*/ 	.short	0x0007
        /*00d2*/ 	.short	0x0030
        /*00d4*/ 	.byte	0x00, 0xf0, 0x11, 0x00


	//----- nvinfo : EIATTR_KPARAM_INFO
	.align		4
.L_3933:
        /*00d8*/ 	.byte	0x04, 0x17
        /*00da*/ 	.short	(.L_3935 - .L_3934)
.L_3934:
        /*00dc*/ 	.word	0x00000000
        /*00e0*/ 	.short	0x0006
        /*00e2*/ 	.short	0x002c
        /*00e4*/ 	.byte	0x00, 0xf0, 0x11, 0x00


	//----- nvinfo : EIATTR_KPARAM_INFO
	.align		4
.L_3935:
        /*00e8*/ 	.byte	0x04, 0x17
        /*00ea*/ 	.short	(.L_3937 - .L_3936)
.L_3936:
        /*00ec*/ 	.word	0x00000000
        /*00f0*/ 	.short	0x0005
        /*00f2*/ 	.short	0x0028
        /*00f4*/ 	.byte	0x00, 0xf0, 0x11, 0x00


	//----- nvinfo : EIATTR_KPARAM_INFO
	.align		4
.L_3937:
        /*00f8*/ 	.byte	0x04, 0x17
        /*00fa*/ 	.short	(.L_3939 - .L_3938)
.L_3938:
        /*00fc*/ 	.word	0x00000000
        /*0100*/ 	.short	0x0004
        /*0102*/ 	.short	0x0020
        /*0104*/ 	.byte	0x00, 0xf5, 0x21, 0x00


	//----- nvinfo : EIATTR_KPARAM_INFO
	.align		4
.L_3939:
        /*0108*/ 	.byte	0x04, 0x17
        /*010a*/ 	.short	(.L_3941 - .L_3940)
.L_3940:
        /*010c*/ 	.word	0x00000000
        /*0110*/ 	.short	0x0003
        /*0112*/ 	.short	0x0018
        /*0114*/ 	.byte	0x00, 0xf5, 0x21, 0x00


	//----- nvinfo : EIATTR_KPARAM_INFO
	.align		4
.L_3941:
        /*0118*/ 	.byte	0x04, 0x17
        /*011a*/ 	.short	(.L_3943 - .L_3942)
.L_3942:
        /*011c*/ 	.word	0x00000000
        /*0120*/ 	.short	0x0002
        /*0122*/ 	.short	0x0010
        /*0124*/ 	.byte	0x00, 0xf5, 0x21, 0x00


	//----- nvinfo : EIATTR_KPARAM_INFO
	.align		4
.L_3943:
        /*0128*/ 	.byte	0x04, 0x17
        /*012a*/ 	.short	(.L_3945 - .L_3944)
.L_3944:
        /*012c*/ 	.word	0x00000000
        /*0130*/ 	.short	0x0001
        /*0132*/ 	.short	0x0008
        /*0134*/ 	.byte	0x00, 0xf5, 0x21, 0x00


	//----- nvinfo : EIATTR_KPARAM_INFO
	.align		4
.L_3945:
        /*0138*/ 	.byte	0x04, 0x17
        /*013a*/ 	.short	(.L_3947 - .L_3946)
.L_3946:
        /*013c*/ 	.word	0x00000000
        /*0140*/ 	.short	0x0000
        /*0142*/ 	.short	0x0000
        /*0144*/ 	.byte	0x00, 0xf5, 0x21, 0x00


	//----- nvinfo : EIATTR_SPARSE_MMA_MASK
	.align		4
.L_3947:
        /*0148*/ 	.byte	0x03, 0x50
        /*014a*/ 	.short	0x0000


	//----- nvinfo : EIATTR_MAXREG_COUNT
	.align		4
        /*014c*/ 	.byte	0x03, 0x1b
        /*014e*/ 	.short	0x00ff


	//----- nvinfo : EIATTR_NUM_BARRIERS
	.align		4
        /*0150*/ 	.byte	0x02, 0x4c
        /*0152*/ 	.byte	0x01
	.zero		1


	//----- nvinfo : EIATTR_MERCURY_ISA_VERSION
	.align		4
        /*0154*/ 	.byte	0x03, 0x5f
        /*0156*/ 	.short	0x0101


	//----- nvinfo : EIATTR_VRC_CTA_INIT_COUNT
	.align		4
        /*0158*/ 	.byte	0x02, 0x4a
	.zero		1
	.zero		1


	//----- nvinfo : EIATTR_EXIT_INSTR_OFFSETS
	.align		4
        /*015c*/ 	.byte	0x04, 0x1c
        /*015e*/ 	.short	(.L_3949 - .L_3948)


	//   ....[0]....
.L_3948:
        /*0160*/ 	.word	0x00000060


	//   ....[1]....
        /*0164*/ 	.word	0x000000c0


	//   ....[2]....
        /*0168*/ 	.word	0x000002d0


	//   ....[3]....
        /*016c*/ 	.word	0x00005870


	//   ....[4]....
        /*0170*/ 	.word	0x00005900


	//   ....[5]....
        /*0174*/ 	.word	0x00005940


	//----- nvinfo : EIATTR_CRS_STACK_SIZE
	.align		4
.L_3949:
        /*0178*/ 	.byte	0x04, 0x1e
        /*017a*/ 	.short	(.L_3951 - .L_3950)
.L_3950:
        /*017c*/ 	.word	0x00000000


	//----- nvinfo : EIATTR_CBANK_PARAM_SIZE
	.align		4
.L_3951:
        /*0180*/ 	.byte	0x03, 0x19
        /*0182*/ 	.short	0x0074


	//----- nvinfo : EIATTR_PARAM_CBANK
	.align		4
        /*0184*/ 	.byte	0x04, 0x0a
        /*0186*/ 	.short	(.L_3953 - .L_3952)
	.align		4
.L_3952:
        /*0188*/ 	.word	index@(.nv.constant0._Z23gemm_half_q_half_kernelILi1ELi160ELb1ELb1ELi64EEvPK6__halfPKjS4_S2_PS0_iiiiPKtS7_iiiiiibS2_i)
        /*018c*/ 	.short	0x0380
        /*018e*/ 	.short	0x0074


	//----- nvinfo : EIATTR_SW_WAR
	.align		4
.L_3953:
        /*0190*/ 	.byte	0x04, 0x36
        /*0192*/ 	.short	(.L_3955 - .L_3954)
.L_3954:
        /*0194*/ 	.word	0x00000008
.L_3955:


//--------------------- .nv.info._Z23gemm_half_q_half_kernelILi1ELi40ELb1ELb1ELi64EEvPK6__halfPKjS4_S2_PS0_iiiiPKtS7_iiiiiibS2_i --------------------------
	.section	.nv.info._Z23gemm_half_q_half_kernelILi1ELi40ELb1ELb1ELi64EEvPK6__halfPKjS4_S2_PS0_iiiiPKtS7_iiiiiibS2_i,"",@"SHT_CUDA_INFO"
	.sectionflags	@""
	.align	4


	//----- nvinfo : EIATTR_CUDA_API_VERSION
	.align		4
        /*0000*/ 	.byte	0x04, 0x37
        /*0002*/ 	.short	(.L_3957 - .L_3956)
.L_3956:
        /*0004*/ 	.word	0x00000082


	//----- nvinfo : EIATTR_KPARAM_INFO
	.align		4
.L_3957:
        /*0008*/ 	.byte	0x04, 0x17
        /*000a*/ 	.short	(.L_3959 - .L_3958)
.L_3958:
        /*000c*/ 	.word	0x00000000
        /*0010*/ 	.short	0x0013
        /*0012*/ 	.short	0x0070
        /*0014*/ 	.byte	0x00, 0xf0, 0x11, 0x00


	//----- nvinfo : EIATTR_KPARAM_INFO
	.align		4
.L_3959:
        /*0018*/ 	.byte	0x04, 0x17
        /*001a*/ 	.short	(.L_3961 - .L_3960)
.L_3960:
        /*001c*/ 	.word	0x00000000
        /*0020*/ 	.short	0x0012
        /*0022*/ 	.short	0x0068
        /*0024*/ 	.byte	0x00, 0xf5, 0x21, 0x00


	//----- nvinfo : EIATTR_KPARAM_INFO
	.align		4
.L_3961:
        /*0028*/ 	.byte	0x04, 0x17
        /*002a*/ 	.short	(.L_3963 - .L_3962)
.L_3962:
        /*002c*/ 	.word	0x00000000
        /*0030*/ 	.short	0x0011
        /*0032*/ 	.short	0x0060
        /*0034*/ 	.byte	0x00, 0xf0, 0x05, 0x00


	//----- nvinfo : EIATTR_KPARAM_INFO
	.align		4
.L_3963:
        /*0038*/ 	.byte	0x04, 0x17
        /*003a*/ 	.short	(.L_3965 - .L_3964)
.L_3964:
        /*003c*/ 	.word	0x00000000
        /*0040*/ 	.short	0x0010
        /*0042*/ 	.short	0x005c
        /*0044*/ 	.byte	0x00, 0xf0, 0x11, 0x00


	//----- nvinfo : EIATTR_KPARAM_INFO
	.align		4
.L_3965:
        /*0048*/ 	.byte	0x04, 0x17
        /*004a*/ 	.short	(.L_3967 - .L_3966)
.L_3966:
        /*004c*/ 	.word	0x00000000
        /*0050*/ 	.short	0x000f
        /*0052*/ 	.short	0x0058
        /*0054*/ 	.byte	0x00, 0xf0, 0x11, 0x00


	//----- nvinfo : EIATTR_KPARAM_INFO
	.align		4
.L_3967:
        /*0058*/ 	.byte	0x04, 0x17
        /*005a*/ 	.short	(.L_3969 - .L_3968)
.L_3968:
        /*005c*/ 	.word	0x00000000
        /*0060*/ 	.short	0x000e
        /*0062*/ 	.short	0x0054
        /*0064*/ 	.byte	0x00, 0xf0, 0x11, 0x00


	//----- nvinfo : EIATTR_KPARAM_INFO
	.align		4
.L_3969:
        /*0068*/ 	.byte	0x04, 0x17
        /*006a*/ 	.short	(.L_3971 - .L_3970)
.L_3970:
        /*006c*/ 	.word	0x00000000
        /*0070*/ 	.short	0x000d
        /*0072*/ 	.short	0x0050
        /*0074*/ 	.byte	0x00, 0xf0, 0x11, 0x00


	//----- nvinfo : EIATTR_KPARAM_INFO
	.align		4
.L_3971:
        /*0078*/ 	.byte	0x04, 0x17
        /*007a*/ 	.short	(.L_3973 - .L_3972)
.L_3972:
        /*007c*/ 	.word	0x00000000
        /*0080*/ 	.short	0x000c
        /*0082*/ 	.short	0x004c
        /*0084*/ 	.byte	0x00, 0xf0, 0x11, 0x00


	//----- nvinfo : EIATTR_KPARAM_INFO
	.align		4
.L_3973:
        /*0088*/ 	.byte	0x04, 0x17
        /*008a*/ 	.short	(.L_3975 - .L_3974)
.L_3974:
        /*008c*/ 	.word	0x00000000
        /*0090*/ 	.short	0x000b
        /*0092*/ 	.short	0x0048
        /*0094*/ 	.byte	0x00, 0xf0, 0x11, 0x00


	//----- nvinfo : EIATTR_KPARAM_INFO
	.align		4
.L_3975:
        /*0098*/ 	.byte	0x04, 0x17
        /*009a*/ 	.short	(.L_3977 - .L_3976)
.L_3976:
        /*009c*/ 	.word	0x00000000
        /*00a0*/ 	.short	0x000a
        /*00a2*/ 	.short	0x0040
        /*00a4*/ 	.byte	0x00, 0xf5, 0x21, 0x00


	//----- nvinfo : EIATTR_KPARAM_INFO
	.align		4
.L_3977:
        /*00a8*/ 	.byte	0x04, 0x17
        /*00aa*/ 	.short	(.L_3979 - .L_3978)
.L_3978:
        /*00ac*/ 	.word	0x00000000
        /*00b0*/ 	.short	0x0009
        /*00b2*/ 	.short	0x0038
        /*00b4*/ 	.byte	0x00, 0xf5, 0x21, 0x00


	//----- nvinfo : EIATTR_KPARAM_INFO
	.align		4
.L_3979:
        /*00b8*/ 	.byte	0x04, 0x17
        /*00ba*/ 	.short	(.L_3981 - .L_3980)
.L_3980:
        /*00bc*/ 	.word	0x00000000
        /*00c0*/ 	.short	0x0008
        /*00c2*/ 	.short	0x0034
        /*00c4*/ 	.byte	0x00, 0xf0, 0x11, 0x00


	//----- nvinfo : EIATTR_KPARAM_INFO
	.align		4
.L_3981:
        /*00c8*/ 	.byte	0x04, 0x17
        /*00ca*/ 	.short	(.L_3983 - .L_3982)
.L_3982:
        /*00cc*/ 	.word	0x00000000
        /*00d0*/ 	.short	0x0007
        /*00d2*/ 	.short	0x0030
        /*00d4*/ 	.byte	0x00, 0xf0, 0x11, 0x00


	//----- nvinfo : EIATTR_KPARAM_INFO
	.align		4
.L_3983:
        /*00d8*/ 	.byte	0x04, 0x17
        /*00da*/ 	.short	(.L_3985 - .L_3984)
.L_3984:
        /*00dc*/ 	.word	0x00000000
        /*00e0*/ 	.short	0x0006
        /*00e2*/ 	.short	0x002c
        /*00e4*/ 	.byte	0x00, 0xf0, 0x11, 0x00


	//----- nvinfo : EIATTR_KPARAM_INFO
	.align		4
.L_3985:
        /*00e8*/ 	.byte	0x04, 0x17
        /*00ea*/ 	.short	(.L_3987 - .L_3986)
.L_3986:
        /*00ec*/ 	.word	0x00000000
        /*00f0*/ 	.short	0x0005
        /*00f2*/ 	.short	0x0028
        /*00f4*/ 	.byte	0x00, 0xf0, 0x11, 0x00


	//----- nvinfo : EIATTR_KPARAM_INFO
	.align		4
.L_3987:
        /*00f8*/ 	.byte	0x04, 0x17
        /*00fa*/ 	.short	(.L_3989 - .L_3988)
.L_3988:
        /*00fc*/ 	.word	0x00000000
        /*0100*/ 	.short	0x0004
        /*0102*/ 	.short	0x0020
        /*0104*/ 	.byte	0x00, 0xf5, 0x21, 0x00


	//----- nvinfo : EIATTR_KPARAM_INFO
	.align		4
.L_3989:
        /*0108*/ 	.byte	0x04, 0x17
        /*010a*/ 	.short	(.L_3991 - .L_3990)
.L_3990:
        /*010c*/ 	.word	0x00000000
        /*0110*/ 	.short	0x0003
        /*0112*/ 	.short	0x0018
        /*0114*/ 	.byte	0x00, 0xf5, 0x21, 0x00


	//----- nvinfo : EIATTR_KPARAM_INFO
	.align		4
.L_3991:
        /*0118*/ 	.byte	0x04, 0x17
        /*011a*/ 	.short	(.L_3993 - .L_3992)
.L_3992:
        /*011c*/ 	.word	0x00000000
        /*0120*/ 	.short	0x0002
        /*0122*/ 	.short	0x0010
        /*0124*/ 	.byte	0x00, 0xf5, 0x21, 0x00


	//----- nvinfo : EIATTR_KPARAM_INFO
	.align		4
.L_3993:
        /*0128*/ 	.byte	0x04, 0x17
        /*012a*/ 	.short	(.L_3995 - .L_3994)
.L_3994:
        /*012c*/ 	.word	0x00000000
        /*0130*/ 	.short	0x0001
        /*0132*/ 	.short	0x0008
        /*0134*/ 	.byte	0x00, 0xf5, 0x21, 0x00


	//----- nvinfo : EIATTR_KPARAM_INFO
	.align		4
.L_3995:
        /*0138*/ 	.byte	0x04, 0x17
        /*013a*/ 	.short	(.L_3997 - .L_3996)
.L_3996:
        /*013c*/ 	.word	0x00000000
        /*0140*/ 	.short	0x0000
        /*0142*/ 	.short	0x0000
        /*0144*/ 	.byte	0x00, 0xf5, 0x21, 0x00


	//----- nvinfo : EIATTR_SPARSE_MMA_MASK
	.align		4
.L_3997:
        /*0148*/ 	.byte	0x03, 0x50
        /*014a*/ 	.short	0x0000


	//----- nvinfo : EIATTR_MAXREG_COUNT
	.align		4
        /*014c*/ 	.byte	0x03, 0x1b
        /*014e*/ 	.short	0x00ff


	//----- nvinfo : EIATTR_NUM_BARRIERS
	.align		4
        /*0150*/ 	.byte	0x02, 0x4c
        /*0152*/ 	.byte	0x01
	.zero		1


	//----- nvinfo : EIATTR_MERCURY_ISA_VERSION
	.align		4
        /*0154*/ 	.byte	0x03, 0x5f
        /*0156*/ 	.short	0x0101


	//----- nvinfo : EIATTR_VRC_CTA_INIT_COUNT
	.align		4
        /*0158*/ 	.byte	0x02, 0x4a
	.zero		1
	.zero		1


	//----- nvinfo : EIATTR_EXIT_INSTR_OFFSETS
	.align		4
        /*015c*/ 	.byte	0x04, 0x1c
        /*015e*/ 	.short	(.L_3999 - .L_3998)


	//   ....[0]....
.L_3998:
        /*0160*/ 	.word	0x00000060


	//   ....[1]....
        /*0164*/ 	.word	0x000000b0


	//   ....[2]....
        /*0168*/ 	.word	0x000002e0


	//   ....[3]....
        /*016c*/ 	.word	0x00004c90


	//   ....[4]....
        /*0170*/ 	.word	0x00004d20


	//   ....[5]....
        /*0174*/ 	.word	0x00004d60


	//----- nvinfo : EIATTR_CRS_STACK_SIZE
	.align		4
.L_3999:
        /*0178*/ 	.byte	0x04, 0x1e
        /*017a*/ 	.short	(.L_4001 - .L_4000)
.L_4000:
        /*017c*/ 	.word	0x00000000


	//----- nvinfo : EIATTR_CBANK_PARAM_SIZE
	.align		4
.L_4001:
        /*0180*/ 	.byte	0x03, 0x19
        /*0182*/ 	.short	0x0074


	//----- nvinfo : EIATTR_PARAM_CBANK
	.align		4
        /*0184*/ 	.byte	0x04, 0x0a
        /*0186*/ 	.short	(.L_4003 - .L_4002)
	.align		4
.L_4002:
        /*0188*/ 	.word	index@(.nv.constant0._Z23gemm_half_q_half_kernelILi1ELi40ELb1ELb1ELi64EEvPK6__halfPKjS4_S2_PS0_iiiiPKtS7_iiiiiibS2_i)
        /*018c*/ 	.short	0x0380
        /*018e*/ 	.short	0x0074


	//----- nvinfo : EIATTR_SW_WAR
	.align		4
.L_4003:
        /*0190*/ 	.byte	0x04, 0x36
        /*0192*/ 	.short	(.L_4005 - .L_4004)
.L_4004:
        /*0194*/ 	.word	0x00000008
.L_4005:


//--------------------- .nv.info._Z23gemm_half_q_half_kernelILi1ELi10ELb1ELb1ELi64EEvPK6__halfPKjS4_S2_PS0_iiiiPKtS7_iiiiiibS2_i --------------------------
	.section	.nv.info._Z23gemm_half_q_half_kernelILi1ELi10ELb1ELb1ELi64EEvPK6__halfPKjS4_S2_PS0_iiiiPKtS7_iiiiiibS2_i,"",@"SHT_CUDA_INFO"
	.sectionflags	@""
	.align	4


	//----- nvinfo : EIATTR_CUDA_API_VERSION
	.align		4
        /*0000*/ 	.byte	0x04, 0x37
        /*0002*/ 	.short	(.L_4007 - .L_4006)
.L_4006:
        /*0004*/ 	.word	0x00000082


	//----- nvinfo : EIATTR_KPARAM_INFO
	.align		4
.L_4007:
        /*0008*/ 	.byte	0x04, 0x17
        /*000a*/ 	.short	(.L_4009 - .L_4008)
.L_4008:
        /*000c*/ 	.word	0x00000000
        /*0010*/ 	.short	0x0013
        /*0012*/ 	.short	0x0070
        /*0014*/ 	.byte	0x00, 0xf0, 0x11, 0x00


	//----- nvinfo : EIATTR_KPARAM_INFO
	.align		4
.L_4009:
        /*0018*/ 	.byte	0x04, 0x17
        /*001a*/ 	.short	(.L_4011 - .L_4010)
.L_4010:
        /*001c*/ 	.word	0x00000000
        /*0020*/ 	.short	0x0012
        /*0022*/ 	.short	0x0068
        /*0024*/ 	.byte	0x00, 0xf5, 0x21, 0x00


	//----- nvinfo : EIATTR_KPARAM_INFO
	.align		4
.L_4011:
        /*0028*/ 	.byte	0x04, 0x17
        /*002a*/ 	.short	(.L_4013 - .L_4012)
.L_4012:
        /*002c*/ 	.word	0x00000000
        /*0030*/ 	.short	0x0011
        /*0032*/ 	.short	0x0060
        /*0034*/ 	.byte	0x00, 0xf0, 0x05, 0x00


	//----- nvinfo : EIATTR_KPARAM_INFO
	.align		4
.L_4013:
        /*0038*/ 	.byte	0x04, 0x17
        /*003a*/ 	.short	(.L_4015 - .L_4014)
.L_4014:
        /*003c*/ 	.word	0x00000000
        /*0040*/ 	.short	0x0010
        /*0042*/ 	.short	0x005c
        /*0044*/ 	.byte	0x00, 0xf0, 0x11, 0x00


	//----- nvinfo : EIATTR_KPARAM_INFO
	.align		4
.L_4015:
        /*0048*/ 	.byte	0x04, 0x17
        /*004a*/ 	.short	(.L_4017 - .L_4016)
.L_4016:
        /*004c*/ 	.word	0x00000000
        /*0050*/ 	.short	0x000f
        /*0052*/ 	.short	0x0058
        /*0054*/ 	.byte	0x00, 0xf0, 0x11, 0x00


	//----- nvinfo : EIATTR_KPARAM_INFO
	.align		4
.L_4017:
        /*0058*/ 	.byte	0x04, 0x17
        /*005a*/ 	.short	(.L_4019 - .L_4018)
.L_4018:
        /*005c*/ 	.word	0x00000000
        /*0060*/ 	.short	0x000e
        /*0062*/ 	.short	0x0054
        /*0064*/ 	.byte	0x00, 0xf0, 0x11, 0x00


	//----- nvinfo : EIATTR_KPARAM_INFO
	.align		4
.L_4019:
        /*0068*/ 	.byte	0x04, 0x17
        /*006a*/ 	.short	(.L_4021 - .L_4020)
.L_4020:
        /*006c*/ 	.word	0x00000000
        /*0070*/ 	.short	0x000d
        /*0072*/ 	.short	0x0050
        /*0074*/ 	.byte	0x00, 0xf0, 0x11, 0x00


	//----- nvinfo : EIATTR_KPARAM_INFO
	.align		4
.L_4021:
        /*0078*/ 	.byte	0x04, 0x17
        /*007a*/ 	.short	(.L_4023 - .L_4022)
.L_4022:
        /*007c*/ 	.word	0x00000000
        /*0080*/ 	.short	0x000c
        /*0082*/ 	.short	0x004c
        /*0084*/ 	.byte	0x00, 0xf0, 0x11, 0x00


	//----- nvinfo : EIATTR_KPARAM_INFO
	.align		4
.L_4023:
        /*0088*/ 	.byte	0x04, 0x17
        /*008a*/ 	.short	(.L_4025 - .L_4024)
.L_4024:
        /*008c*/ 	.word	0x00000000
        /*0090*/ 	.short	0x000b
        /*0092*/ 	.short	0x0048
        /*0094*/ 	.byte	0x00, 0xf0, 0x11, 0x00


	//----- nvinfo : EIATTR_KPARAM_INFO
	.align		4
.L_4025:
        /*0098*/ 	.byte	0x04, 0x17
        /*009a*/ 	.short	(.L_4027 - .L_4026)
.L_4026:
        /*009c*/ 	.word	0x00000000
        /*00a0*/ 	.short	0x000a
        /*00a2*/ 	.short	0x0040
        /*00a4*/ 	.byte	0x00, 0xf5, 0x21, 0x00


	//----- nvinfo : EIATTR_KPARAM_INFO
	.align		4
.L_4027:
        /*00a8*/ 	.byte	0x04, 0x17
        /*00aa*/ 	.short	(.L_4029 - .L_4028)
.L_4028:
        /*00ac*/ 	.word	0x00000000
        /*00b0*/ 	.short	0x0009
        /*00b2*/ 	.short	0x0038
        /*00b4*/ 	.byte	0x00, 0xf5, 0x21, 0x00


	//----- nvinfo : EIATTR_KPARAM_INFO
	.align		4
.L_4029:
        /*00b8*/ 	.byte	0x04, 0x17
        /*00ba*/ 	.short	(.L_4031 - .L_4030)
.L_4030:
        /*00bc*/ 	.word	0x00000000
        /*00c0*/ 	.short	0x0008
        /*00c2*/ 	.short	0x0034
        /*00c4*/ 	.byte	0x00, 0xf0, 0x11, 0x00


	//----- nvinfo : EIATTR_KPARAM_INFO
	.align		4
.L_4031:
        /*00c8*/ 	.byte	0x04, 0x17
        /*00ca*/ 	.short	(.L_4033 - .L_4032)
.L_4032:
        /*00cc*/ 	.word	0x00000000
        /*00d0*/ 	.short	0x0007
        /*00d2*/ 	.short	0x0030
        /*00d4*/ 	.byte	0x00, 0xf0, 0x11, 0x00


	//----- nvinfo : EIATTR_KPARAM_INFO
	.align		4
.L_4033:
        /*00d8*/ 	.byte	0x04, 0x17
        /*00da*/ 	.short	(.L_4035 - .L_4034)
.L_4034:
        /*00dc*/ 	.word	0x00000000
        /*00e0*/ 	.short	0x0006
        /*00e2*/ 	.short	0x002c
        /*00e4*/ 	.byte	0x00, 0xf0, 0x11, 0x00


	//----- nvinfo : EIATTR_KPARAM_INFO
	.align		4
.L_4035:
        /*00e8*/ 	.byte	0x04, 0x17
        /*00ea*/ 	.short	(.L_4037 - .L_4036)
.L_4036:
        /*00ec*/ 	.word	0x00000000
        /*00f0*/ 	.short	0x0005
        /*00f2*/ 	.short	0x0028
        /*00f4*/ 	.byte	0x00, 0xf0, 0x11, 0x00


	//----- nvinfo : EIATTR_KPARAM_INFO
	.align		4
.L_4037:
        /*00f8*/ 	.byte	0x04, 0x17
        /*00fa*/ 	.short	(.L_4039 - .L_4038)
.L_4038:
        /*00fc*/ 	.word	0x00000000
        /*0100*/ 	.short	0x0004
        /*0102*/ 	.short	0x0020
        /*0104*/ 	.byte	0x00, 0xf5, 0x21, 0x00


	//----- nvinfo : EIATTR_KPARAM_INFO
	.align		4
.L_4039:
        /*0108*/ 	.byte	0x04, 0x17
        /*010a*/ 	.short	(.L_4041 - .L_4040)
.L_4040:
        /*010c*/ 	.word	0x00000000
        /*0110*/ 	.short	0x0003
        /*0112*/ 	.short	0x0018
        /*0114*/ 	.byte	0x00, 0xf5, 0x21, 0x00


	//----- nvinfo : EIATTR_KPARAM_INFO
	.align		4
.L_4041:
        /*0118*/ 	.byte	0x04, 0x17
        /*011a*/ 	.short	(.L_4043 - .L_4042)
.L_4042:
        /*011c*/ 	.word	0x00000000
        /*0120*/ 	.short	0x0002
        /*0122*/ 	.short	0x0010
        /*0124*/ 	.byte	0x00, 0xf5, 0x21, 0x00


	//----- nvinfo : EIATTR_KPARAM_INFO
	.align		4
.L_4043:
        /*0128*/ 	.byte	0x04, 0x17
        /*012a*/ 	.short	(.L_4045 - .L_4044)
.L_4044:
        /*012c*/ 	.word	0x00000000
        /*0130*/ 	.short	0x0001
        /*0132*/ 	.short	0x0008
        /*0134*/ 	.byte	0x00, 0xf5, 0x21, 0x00


	//----- nvinfo : EIATTR_KPARAM_INFO
	.align		4
.L_4045:
        /*0138*/ 	.byte	0x04, 0x17
        /*013a*/ 	.short	(.L_4047 - .L_4046)
.L_4046:
        /*013c*/ 	.word	0x00000000
        /*0140*/ 	.short	0x0000
        /*0142*/ 	.short	0x0000
        /*0144*/ 	.byte	0x00, 0xf5, 0x21, 0x00


	//----- nvinfo : EIATTR_SPARSE_MMA_MASK
	.align		4
.L_4047:
        /*0148*/ 	.byte	0x03, 0x50
        /*014a*/ 	.short	0x0000


	//----- nvinfo : EIATTR_MAXREG_COUNT
	.align		4
        /*014c*/ 	.byte	0x03, 0x1b
        /*014e*/ 	.short	0x00ff


	//----- nvinfo : EIATTR_NUM_BARRIERS
	.align		4
        /*0150*/ 	.byte	0x02, 0x4c
        /*0152*/ 	.byte	0x01
	.zero		1


	//----- nvinfo : EIATTR_MERCURY_ISA_VERSION
	.align		4
        /*0154*/ 	.byte	0x03, 0x5f
        /*0156*/ 	.short	0x0101


	//----- nvinfo : EIATTR_VRC_CTA_INIT_COUNT
	.align		4
        /*0158*/ 	.byte	0x02, 0x4a
	.zero		1
	.zero		1


	//----- nvinfo : EIATTR_EXIT_INSTR_OFFSETS
	.align		4
        /*015c*/ 	.byte	0x04, 0x1c
        /*015e*/ 	.short	(.L_4049 - .L_4048)


	//   ....[0]....
.L_4048:
        /*0160*/ 	.word	0x00000060


	//   ....[1]....
        /*0164*/ 	.word	0x000000c0


	//   ....[2]....
        /*0168*/ 	.word	0x000002d0


	//   ....[3]....
        /*016c*/ 	.word	0x00003e10


	//   ....[4]....
        /*0170*/ 	.word	0x00003ea0


	//   ....[5]....
        /*0174*/ 	.word	0x00003ee0


	//----- nvinfo : EIATTR_CRS_STACK_SIZE
	.align		4
.L_4049:
        /*0178*/ 	.byte	0x04, 0x1e
        /*017a*/ 	.short	(.L_4051 - .L_4050)
.L_4050:
        /*017c*/ 	.word	0x00000000


	//----- nvinfo : EIATTR_CBANK_PARAM_SIZE
	.align		4
.L_4051:
        /*0180*/ 	.byte	0x03, 0x19
        /*0182*/ 	.short	0x0074


	//----- nvinfo : EIATTR_PARAM_CBANK
	.align		4
        /*0184*/ 	.byte	0x04, 0x0a
        /*0186*/ 	.short	(.L_4053 - .L_4052)
	.align		4
.L_4052:
        /*0188*/ 	.word	index@(.nv.constant0._Z23gemm_half_q_half_kernelILi1ELi10ELb1ELb1ELi64EEvPK6__halfPKjS4_S2_PS0_iiiiPKtS7_iiiiiibS2_i)
        /*018c*/ 	.short	0x0380
        /*018e*/ 	.short	0x0074


	//----- nvinfo : EIATTR_SW_WAR
	.align		4
.L_4053:
        /*0190*/ 	.byte	0x04, 0x36
        /*0192*/ 	.short	(.L_4055 - .L_4054)
.L_4054:
        /*0194*/ 	.word	0x00000008
.L_4055:


//--------------------- .nv.info._Z23gemm_half_q_half_kernelILi1ELi172ELb1ELb1ELi64EEvPK6__halfPKjS4_S2_PS0_iiiiPKtS7_iiiiiibS2_i --------------------------
	.section	.nv.info._Z23gemm_half_q_half_kernelILi1ELi172ELb1ELb1ELi64EEvPK6__halfPKjS4_S2_PS0_iiiiPKtS7_iiiiiibS2_i,"",@"SHT_CUDA_INFO"
	.sectionflags	@""
	.align	4


	//----- nvinfo : EIATTR_CUDA_API_VERSION
	.align		4
        /*0000*/ 	.byte	0x04, 0x37
        /*0002*/ 	.short	(.L_4057 - .L_4056)
.L_4056:
        /*0004*/ 	.word	0x00000082


	//----- nvinfo : EIATTR_KPARAM_INFO
	.align		4
.L_4057:
        /*0008*/ 	.byte	0x04, 0x17
        /*000a*/ 	.short	(.L_4059 - .L_4058)
.L_4058:
        /*000c*/ 	.word	0x00000000
        /*0010*/ 	.short	0x0013
        /*0012*/ 	.short	0x0070
        /*0014*/ 	.byte	0x00, 0xf0, 0x11, 0x00


	//----- nvinfo : EIATTR_KPARAM_INFO
	.align		4
.L_4059:
        /*0018*/ 	.byte	0x04, 0x17
        /*001a*/ 	.short	(.L_4061 - .L_4060)
.L_4060:
        /*001c*/ 	.word	0x00000000
        /*0020*/ 	.short	0x0012
        /*0022*/ 	.short	0x0068
        /*0024*/ 	.byte	0x00, 0xf5, 0x21, 0x00


	//----- nvinfo : EIATTR_KPARAM_INFO
	.align		4
.L_4061:
        /*0028*/ 	.byte	0x04, 0x17
        /*002a*/ 	.short	(.L_4063 - .L_4062)
.L_4062:
        /*002c*/ 	.word	0x00000000
        /*0030*/ 	.short	0x0011
        /*0032*/ 	.short	0x0060
        /*0034*/ 	.byte	0x00, 0xf0, 0x05, 0x00


	//----- nvinfo : EIATTR_KPARAM_INFO
	.align		4
.L_4063:
        /*0038*/ 	.byte	0x04, 0x17
        /*003a*/ 	.short	(.L_4065 - .L_4064)
.L_4064:
        /*003c*/ 	.word	0x00000000
        /*0040*/ 	.short	0x0010
        /*0042*/ 	.short	0x005c
        /*0044*/ 	.byte	0x00, 0xf0, 0x11, 0x00


	//----- nvinfo : EIATTR_KPARAM_INFO
	.align		4
.L_4065:
        /*0048*/ 	.byte	0x04, 0x17
        /*004a*/ 	.short	(.L_4067 - .L_4066)
.L_4066:
        /*004c*/ 	.word	0x00000000
        /*0050*/ 	.short	0x000f
        /*0052*/ 	.short	0x0058
        /*0054*/ 	.byte	0x00, 0xf0, 0x11, 0x00


	//----- nvinfo : EIATTR_KPARAM_INFO
	.align		4
.L_4067:
        /*0058*/ 	.byte	0x04, 0x17
        /*005a*/ 	.short	(.L_4069 - .L_4068)
.L_4068:
        /*005c*/ 	.word	0x00000000
        /*0060*/ 	.short	0x000e
        /*0062*/ 	.short	0x0054
        /*0064*/ 	.byte	0x00, 0xf0, 0x11, 0x00


	//----- nvinfo : EIATTR_KPARAM_INFO
	.align		4
.L_4069:
        /*0068*/ 	.byte	0x04, 0x17
        /*006a*/ 	.short	(.L_4071 - .L_4070)
.L_4070:
        /*006c*/ 	.word	0x00000000
        /*0070*/ 	.short	0x000d
        /*0072*/ 	.short	0x0050
        /*0074*/ 	.byte	0x00, 0xf0, 0x11, 0x00


	//----- nvinfo : EIATTR_KPARAM_INFO
	.align		4
.L_4071:
        /*0078*/ 	.byte	0x04, 0x17
        /*007a*/ 	.short	(.L_4073 - .L_4072)
.L_4072:
        /*007c*/ 	.word	0x00000000
        /*0080*/ 	.short	0x000c
        /*0082*/ 	.short	0x004c
        /*0084*/ 	.byte	0x00, 0xf0, 0x11, 0x00


	//----- nvinfo : EIATTR_KPARAM_INFO
	.align		4
.L_4073:
        /*0088*/ 	.byte	0x04, 0x17
        /*008a*/ 	.short	(.L_4075 - .L_4074)
.L_4074:
        /*008c*/ 	.word	0x00000000
        /*0090*/ 	.short	0x000b
        /*0092*/ 	.short	0x0048
        /*0094*/ 	.byte	0x00, 0xf0, 0x11, 0x00


	//----- nvinfo : EIATTR_KPARAM_INFO
	.align		4
.L_4075:
        /*0098*/ 	.byte	0x04, 0x17
        /*009a*/ 	.short	(.L_4077 - .L_4076)
.L_4076:
        /*009c*/ 	.word	0x00000000
        /*00a0*/ 	.short	0x000a
        /*00a2*/ 	.short	0x0040
        /*00a4*/ 	.byte	0x00, 0xf5, 0x21, 0x00


	//----- nvinfo : EIATTR_KPARAM_INFO
	.align		4
.L_4077:
        /*00a8*/ 	.byte	0x04, 0x17
        /*00aa*/ 	.short	(.L_4079 - .L_4078)
.L_4078:
        /*00ac*/ 	.word	0x00000000
        /*00b0*/ 	.short	0x0009
        /*00b2*/ 	.short	0x0038
        /*00b4*/ 	.byte	0x00, 0xf5, 0x21, 0x00


	//----- nvinfo : EIATTR_KPARAM_INFO
	.align		4
.L_4079:
        /*00b8*/ 	.byte	0x04, 0x17
        /*00ba*/ 	.short	(.L_4081 - .L_4080)
.L_4080:
        /*00bc*/ 	.word	0x00000000
        /*00c0*/ 	.short	0x0008
        /*00c2*/ 	.short	0x0034
        /*00c4*/ 	.byte	0x00, 0xf0, 0x11, 0x00


	//----- nvinfo : EIATTR_KPARAM_INFO
	.align		4
.L_4081:
        /*00c8*/ 	.byte	0x04, 0x17
        /*00ca*/ 	.short	(.L_4083 - .L_4082)
.L_4082:
        /*00cc*/ 	.word	0x00000000
        /*00d0*/ 	.short	0x0007
        /*00d2*/ 	.short	0x0030
        /*00d4*/ 	.byte	0x00, 0xf0, 0x11, 0x00


	//----- nvinfo : EIATTR_KPARAM_INFO
	.align		4
.L_4083:
        /*00d8*/ 	.byte	0x04, 0x17
        /*00da*/ 	.short	(.L_4085 - .L_4084)
.L_4084:
        /*00dc*/ 	.word	0x00000000
        /*00e0*/ 	.short	0x0006
        /*00e2*/ 	.short	0x002c
        /*00e4*/ 	.byte	0x00, 0xf0, 0x11, 0x00


	//----- nvinfo : EIATTR_KPARAM_INFO
	.align		4
.L_4085:
        /*00e8*/ 	.byte	0x04, 0x17
        /*00ea*/ 	.short	(.L_4087 - .L_4086)
.L_4086:
        /*00ec*/ 	.word	0x00000000
        /*00f0*/ 	.short	0x0005
        /*00f2*/ 	.short	0x0028
        /*00f4*/ 	.byte	0x00, 0xf0, 0x11, 0x00


	//----- nvinfo : EIATTR_KPARAM_INFO
	.align		4
.L_4087:
        /*00f8*/ 	.byte	0x04, 0x17
        /*00fa*/ 	.short	(.L_4089 - .L_4088)
.L_4088:
        /*00fc*/ 	.word	0x00000000
        /*0100*/ 	.short	0x0004
        /*0102*/ 	.short	0x0020
        /*0104*/ 	.byte	0x00, 0xf5, 0x21, 0x00


	//----- nvinfo : EIATTR_KPARAM_INFO
	.align		4
.L_4089:
        /*0108*/ 	.byte	0x04, 0x17
        /*010a*/ 	.short	(.L_4091 - .L_4090)
.L_4090:
        /*010c*/ 	.word	0x00000000
        /*0110*/ 	.short	0x0003
        /*0112*/ 	.short	0x0018
        /*0114*/ 	.byte	0x00, 0xf5, 0x21, 0x00


	//----- nvinfo : EIATTR_KPARAM_INFO
	.align		4
.L_4091:
        /*0118*/ 	.byte	0x04, 0x17
        /*011a*/ 	.short	(.L_4093 - .L_4092)
.L_4092:
        /*011c*/ 	.word	0x00000000
        /*0120*/ 	.short	0x0002
        /*0122*/ 	.short	0x0010
        /*0124*/ 	.byte	0x00, 0xf5, 0x21, 0x00


	//----- nvinfo : EIATTR_KPARAM_INFO
	.align		4
.L_4093:
        /*0128*/ 	.byte	0x04, 0x17
        /*012a*/ 	.short	(.L_4095 - .L_4094)
.L_4094:
        /*012c*/ 	.word	0x00000000
        /*0130*/ 	.short	0x0001
        /*0132*/ 	.short	0x0008
        /*0134*/ 	.byte	0x00, 0xf5, 0x21, 0x00


	//----- nvinfo : EIATTR_KPARAM_INFO
	.align		4
.L_4095:
        /*0138*/ 	.byte	0x04, 0x17
        /*013a*/ 	.short	(.L_4097 - .L_4096)
.L_4096:
        /*013c*/ 	.word	0x00000000
        /*0140*/ 	.short	0x0000
        /*0142*/ 	.short	0x0000
        /*0144*/ 	.byte	0x00, 0xf5, 0x21, 0x00


	//----- nvinfo : EIATTR_SPARSE_MMA_MASK
	.align		4
.L_4097:
        /*0148*/ 	.byte	0x03, 0x50
        /*014a*/ 	.short	0x0000


	//----- nvinfo : EIATTR_MAXREG_COUNT
	.align		4
        /*014c*/ 	.byte	0x03, 0x1b
        /*014e*/ 	.short	0x00ff


	//----- nvinfo : EIATTR_NUM_BARRIERS
	.align		4
        /*0150*/ 	.byte	0x02, 0x4c
        /*0152*/ 	.byte	0x01
	.zero		1


	//----- nvinfo : EIATTR_MERCURY_ISA_VERSION
	.align		4
        /*0154*/ 	.byte	0x03, 0x5f
        /*0156*/ 	.short	0x0101


	//----- nvinfo : EIATTR_VRC_CTA_INIT_COUNT
	.align		4
        /*0158*/ 	.byte	0x02, 0x4a
	.zero		1
	.zero		1


	//----- nvinfo : EIATTR_EXIT_INSTR_OFFSETS
	.align		4
        /*015c*/ 	.byte	0x04, 0x1c
        /*015e*/ 	.short	(.L_4099 - .L_4098)


	//   ....[0]....
.L_4098:
        /*0160*/ 	.word	0x00000060


	//   ....[1]....
        /*0164*/ 	.word	0x000000c0


	//   ....[2]....
        /*0168*/ 	.word	0x000002d0


	//   ....[3]....
        /*016c*/ 	.word	0x000092b0


	//   ....[4]....
        /*0170*/ 	.word	0x00009340


	//   ....[5]....
        /*0174*/ 	.word	0x00009380


	//----- nvinfo : EIATTR_CRS_STACK_SIZE
	.align		4
.L_4099:
        /*0178*/ 	.byte	0x04, 0x1e
        /*017a*/ 	.short	(.L_4101 - .L_4100)
.L_4100:
        /*017c*/ 	.word	0x00000000


	//----- nvinfo : EIATTR_CBANK_PARAM_SIZE
	.align		4
.L_4101:
        /*0180*/ 	.byte	0x03, 0x19
        /*0182*/ 	.short	0x0074


	//----- nvinfo : EIATTR_PARAM_CBANK
	.align		4
        /*0184*/ 	.byte	0x04, 0x0a
        /*0186*/ 	.short	(.L_4103 - .L_4102)
	.align		4
.L_4102:
        /*0188*/ 	.word	index@(.nv.constant0._Z23gemm_half_q_half_kernelILi1ELi172ELb1ELb1ELi64EEvPK6__halfPKjS4_S2_PS0_iiiiPKtS7_iiiiiibS2_i)
        /*018c*/ 	.short	0x0380
        /*018e*/ 	.short	0x0074


	//----- nvinfo : EIATTR_SW_WAR
	.align		4
.L_4103:
        /*0190*/ 	.byte	0x04, 0x36
        /*0192*/ 	.short	(.L_4105 - .L_4104)
.L_4104:
        /*0194*/ 	.word	0x00000008
.L_4105:


//--------------------- .nv.info._Z23gemm_half_q_half_kernelILi1ELi176ELb1ELb1ELi64EEvPK6__halfPKjS4_S2_PS0_iiiiPKtS7_iiiiiibS2_i --------------------------
	.section	.nv.info._Z23gemm_half_q_half_kernelILi1ELi176ELb1ELb1ELi64EEvPK6__halfPKjS4_S2_PS0_iiiiPKtS7_iiiiiibS2_i,"",@"SHT_CUDA_INFO"
	.sectionflags	@""
	.align	4


	//----- nvinfo : EIATTR_CUDA_API_VERSION
	.align		4
        /*0000*/ 	.byte	0x04, 0x37
        /*0002*/ 	.short	(.L_4107 - .L_4106)
.L_4106:
        /*0004*/ 	.word	0x00000082


	//----- nvinfo : EIATTR_KPARAM_INFO
	.align		4
.L_4107:
        /*0008*/ 	.byte	0x04, 0x17
        /*000a*/ 	.short	(.L_4109 - .L_4108)
.L_4108:
        /*000c*/ 	.word	0x00000000
        /*0010*/ 	.short	0x0013
        /*0012*/ 	.short	0x0070
        /*0014*/ 	.byte	0x00, 0xf0, 0x11, 0x00


	//----- nvinfo : EIATTR_KPARAM_INFO
	.align		4
.L_4109:
        /*0018*/ 	.byte	0x04, 0x17
        /*001a*/ 	.short	(.L_4111 - .L_4110)
.L_4110:
        /*001c*/ 	.word	0x00000000
        /*0020*/ 	.short	0x0012
        /*0022*/ 	.short	0x0068
        /*0024*/ 	.byte	0x00, 0xf5, 0x21, 0x00


	//----- nvinfo : EIATTR_KPARAM_INFO
	.align		4
.L_4111:
        /*0028*/ 	.byte	0x04, 0x17
        /*002a*/ 	.short	(.L_4113 - .L_4112)
.L_4112:
        /*002c*/ 	.word	0x00000000
        /*0030*/ 	.short	0x0011
        /*0032*/ 	.short	0x0060
        /*0034*/ 	.byte	0x00, 0xf0, 0x05, 0x00


	//----- nvinfo : EIATTR_KPARAM_INFO
	.align		4
.L_4113:
        /*0038*/ 	.byte	0x04, 0x17
        /*003a*/ 	.short	(.L_4115 - .L_4114)
.L_4114:
        /*003c*/ 	.word	0x00000000
        /*0040*/ 	.short	0x0010
        /*0042*/ 	.short	0x005c
        /*0044*/ 	.byte	0x00, 0xf0, 0x11, 0x00


	//----- nvinfo : EIATTR_KPARAM_INFO
	.align		4
.L_4115:
        /*0048*/ 	.byte	0x04, 0x17
        /*004a*/ 	.short	(.L_4117 - .L_4116)
.L_4116:
        /*004c*/ 	.word	0x00000000
        /*0050*/ 	.short	0x000f
        /*0052*/ 	.short	0x0058
        /*0054*/ 	.byte	0x00, 0xf0, 0x11, 0x00


	//----- nvinfo : EIATTR_KPARAM_INFO
	.align		4
.L_4117:
        /*0058*/ 	.byte	0x04, 0x17
        /*005a*/ 	.short	(.L_4119 - .L_4118)
.L_4118:
        /*005c*/ 	.word	0x00000000
        /*0060*/ 	.short	0x000e
        /*0062*/ 	.short	0x0054
        /*0064*/ 	.byte	0x00, 0xf0, 0x11, 0x00


	//----- nvinfo : EIATTR_KPARAM_INFO
	.align		4
.L_4119:
        /*0068*/ 	.byte	0x04, 0x17
        /*006a*/ 	.short	(.L_4121 - .L_4120)
.L_4120:
        /*006c*/ 	.word	0x00000000
        /*0070*/ 	.short	0x000d
        /*0072*/ 	.short	0x0050
        /*0074*/ 	.byte	0x00, 0xf0, 0x11, 0x00


	//----- nvinfo : EIATTR_KPARAM_INFO
	.align		4
.L_4121:
        /*0078*/ 	.byte	0x04, 0x17
        /*007a*/ 	.short	(.L_4123 - .L_4122)
.L_4122:
        /*007c*/ 	.word	0x00000000
        /*0080*/ 	.short	0x000c
        /*0082*/ 	.short	0x004c
        /*0084*/ 	.byte	0x00, 0xf0, 0x11, 0x00


	//----- nvinfo : EIATTR_KPARAM_INFO
	.align		4
.L_4123:
        /*0088*/ 	.byte	0x04, 0x17
        /*008a*/ 	.short	(.L_4125 - .L_4124)
.L_4124:
        /*008c*/ 	.word	0x00000000
        /*0090*/ 	.short	0x000b
        /*0092*/ 	.short	0x0048
        /*0094*/ 	.byte	0x00, 0xf0, 0x11, 0x00


	//----- nvinfo : EIATTR_KPARAM_INFO
	.align		4
.L_4125:
        /*0098*/ 	.byte	0x04, 0x17
        /*009a*/ 	.short	(.L_4127 - .L_4126)
.L_4126:
        /*009c*/ 	.word	0x00000000
        /*00a0*/ 	.short	0x000a
        /*00a2*/ 	.short	0x0040
        /*00a4*/ 	.byte	0x00, 0xf5, 0x21, 0x00


	//----- nvinfo : EIATTR_KPARAM_INFO
	.align		4
.L_4127:
        /*00a8*/ 	.byte	0x04, 0x17
        /*00aa*/ 	.short	(.L_4129 - .L_4128)
.L_4128:
        /*00ac*/ 	.word	0x00000000
        /*00b0*/ 	.short	0x0009
        /*00b2*/ 	.short	0x0038
        /*00b4*/ 	.byte	0x00, 0xf5, 0x21, 0x00


	//----- nvinfo : EIATTR_KPARAM_INFO
	.align		4
.L_4129:
        /*00b8*/ 	.byte	0x04, 0x17
        /*00ba*/ 	.short	(.L_4131 - .L_4130)
.L_4130:
        /*00bc*/ 	.word	0x00000000
        /*00c0*/ 	.short	0x0008
        /*00c2*/ 	.short	0x0034
        /*00c4*/ 	.byte	0x00, 0xf0, 0x11, 0x00


	//----- nvinfo : EIATTR_KPARAM_INFO
	.align		4
.L_4131:
        /*00c8*/ 	.byte	0x04, 0x17
        /*00ca*/ 	.short	(.L_4133 - .L_4132)
.L_4132:
        /*00cc*/ 	.word	0x00000000
        /*00d0*/ 	.short	0x0007
        /*00d2*/ 	.short	0x0030
        /*00d4*/ 	.byte	0x00, 0xf0, 0x11, 0x00


	//----- nvinfo : EIATTR_KPARAM_INFO
	.align		4
.L_4133:
        /*00d8*/ 	.byte	0x04, 0x17
        /*00da*/ 	.short	(.L_4135 - .L_4134)
.L_4134:
        /*00dc*/ 	.word	0x00000000
        /*00e0*/ 	.short	0x0006
        /*00e2*/ 	.short	0x002c
        /*00e4*/ 	.byte	0x00, 0xf0, 0x11, 0x00


	//----- nvinfo : EIATTR_KPARAM_INFO
	.align		4
.L_4135:
        /*00e8*/ 	.byte	0x04, 0x17
        /*00ea*/ 	.short	(.L_4137 - .L_4136)
.L_4136:
        /*00ec*/ 	.word	0x00000000
        /*00f0*/ 	.short	0x0005
        /*00f2*/ 	.short	0x0028
        /*00f4*/ 	.byte	0x00, 0xf0, 0x11, 0x00


	//----- nvinfo : EIATTR_KPARAM_INFO
	.align		4
.L_4137:
        /*00f8*/ 	.byte	0x04, 0x17
        /*00fa*/ 	.short	(.L_4139 - .L_4138)
.L_4138:
        /*00fc*/ 	.word	0x00000000
        /*0100*/ 	.short	0x0004
        /*0102*/ 	.short	0x0020
        /*0104*/ 	.byte	0x00, 0xf5, 0x21, 0x00


	//----- nvinfo : EIATTR_KPARAM_INFO
	.align		4
.L_4139:
        /*0108*/ 	.byte	0x04, 0x17
        /*010a*/ 	.short	(.L_4141 - .L_4140)
.L_4140:
        /*010c*/ 	.word	0x00000000
        /*0110*/ 	.short	0x0003
        /*0112*/ 	.short	0x0018
        /*0114*/ 	.byte	0x00, 0xf5, 0x21, 0x00


	//----- nvinfo : EIATTR_KPARAM_INFO
	.align		4
.L_4141:
        /*0118*/ 	.byte	0x04, 0x17
        /*011a*/ 	.short	(.L_4143 - .L_4142)
.L_4142:
        /*011c*/ 	.word	0x00000000
        /*0120*/ 	.short	0x0002
        /*0122*/ 	.short	0x0010
        /*0124*/ 	.byte	0x00, 0xf5, 0x21, 0x00


	//----- nvinfo : EIATTR_KPARAM_INFO
	.align		4
.L_4143:
        /*0128*/ 	.byte	0x04, 0x17
        /*012a*/ 	.short	(.L_4145 - .L_4144)
.L_4144:
        /*012c*/ 	.word	0x00000000
        /*0130*/ 	.short	0x0001
        /*0132*/ 	.short	0x0008
        /*0134*/ 	.byte	0x00, 0xf5, 0x21, 0x00


	//----- nvinfo : EIATTR_KPARAM_INFO
	.align		4
.L_4145:
        /*0138*/ 	.byte	0x04, 0x17
        /*013a*/ 	.short	(.L_4147 - .L_4146)
.L_4146:
        /*013c*/ 	.word	0x00000000
        /*0140*/ 	.short	0x0000
        /*0142*/ 	.short	0x0000
        /*0144*/ 	.byte	0x00, 0xf5, 0x21, 0x00


	//----- nvinfo : EIATTR_SPARSE_MMA_MASK
	.align		4
.L_4147:
        /*0148*/ 	.byte	0x03, 0x50
        /*014a*/ 	.short	0x0000


	//----- nvinfo : EIATTR_MAXREG_COUNT
	.align		4
        /*014c*/ 	.byte	0x03, 0x1b
        /*014e*/ 	.short	0x00ff


	//----- nvinfo : EIATTR_NUM_BARRIERS
	.align		4
        /*0150*/ 	.byte	0x02, 0x4c
        /*0152*/ 	.byte	0x01
	.zero		1


	//----- nvinfo : EIATTR_MERCURY_ISA_VERSION
	.align		4
        /*0154*/ 	.byte	0x03, 0x5f
        /*0156*/ 	.short	0x0101


	//----- nvinfo : EIATTR_VRC_CTA_INIT_COUNT
	.align		4
        /*0158*/ 	.byte	0x02, 0x4a
	.zero		1
	.zero		1


	//----- nvinfo : EIATTR_EXIT_INSTR_OFFSETS
	.align		4
        /*015c*/ 	.byte	0x04, 0x1c
        /*015e*/ 	.short	(.L_4149 - .L_4148)


	//   ....[0]....
.L_4148:
        /*0160*/ 	.word	0x00000060


	//   ....[1]....
        /*0164*/ 	.word	0x000000c0


	//   ....[2]....
        /*0168*/ 	.word	0x000002d0


	//   ....[3]....
        /*016c*/ 	.word	0x00006f40


	//   ....[4]....
        /*0170*/ 	.word	0x00006fd0


	//   ....[5]....
        /*0174*/ 	.word	0x00007010


	//----- nvinfo : EIATTR_CRS_STACK_SIZE
	.align		4
.L_4149:
        /*0178*/ 	.byte	0x04, 0x1e
        /*017a*/ 	.short	(.L_4151 - .L_4150)
.L_4150:
        /*017c*/ 	.word	0x00000000


	//----- nvinfo : EIATTR_CBANK_PARAM_SIZE
	.align		4
.L_4151:
        /*0180*/ 	.byte	0x03, 0x19
        /*0182*/ 	.short	0x0074


	//----- nvinfo : EIATTR_PARAM_CBANK
	.align		4
        /*0184*/ 	.byte	0x04, 0x0a
        /*0186*/ 	.short	(.L_4153 - .L_4152)
	.align		4
.L_4152:
        /*0188*/ 	.word	index@(.nv.constant0._Z23gemm_half_q_half_kernelILi1ELi176ELb1ELb1ELi64EEvPK6__halfPKjS4_S2_PS0_iiiiPKtS7_iiiiiibS2_i)
        /*018c*/ 	.short	0x0380
        /*018e*/ 	.short	0x0074


	//----- nvinfo : EIATTR_SW_WAR
	.align		4
.L_4153:
        /*0190*/ 	.byte	0x04, 0x36
        /*0192*/ 	.short	(.L_4155 - .L_4154)
.L_4154:
        /*0194*/ 	.word	0x00000008
.L_4155:


//--------------------- .nv.info._Z23gemm_half_q_half_kernelILi1ELi152ELb1ELb1ELi64EEvPK6__halfPKjS4_S2_PS0_iiiiPKtS7_iiiiiibS2_i --------------------------
	.section	.nv.info._Z23gemm_half_q_half_kernelILi1ELi152ELb1ELb1ELi64EEvPK6__halfPKjS4_S2_PS0_iiiiPKtS7_iiiiiibS2_i,"",@"SHT_CUDA_INFO"
	.sectionflags	@""
	.align	4


	//----- nvinfo : EIATTR_CUDA_API_VERSION
	.align		4
        /*0000*/ 	.byte	0x04, 0x37
        /*0002*/ 	.short	(.L_4157 - .L_4156)
.L_4156:
        /*0004*/ 	.word	0x00000082


	//----- nvinfo : EIATTR_KPARAM_INFO
	.align		4
.L_4157:
        /*0008*/ 	.byte	0x04, 0x17
        /*000a*/ 	.short	(.L_4159 - .L_4158)
.L_4158:
        /*000c*/ 	.word	0x00000000
        /*0010*/ 	.short	0x0013
        /*0012*/ 	.short	0x0070
        /*0014*/ 	.byte	0x00, 0xf0, 0x11, 0x00


	//----- nvinfo : EIATTR_KPARAM_INFO
	.align		4
.L_4159:
        /*0018*/ 	.byte	0x04, 0x17
        /*001a*/ 	.short	(.L_4161 - .L_4160)
.L_4160:
        /*001c*/ 	.word	0x00000000
        /*0020*/ 	.short	0x0012
        /*0022*/ 	.short	0x0068
        /*0024*/ 	.byte	0x00, 0xf5, 0x21, 0x00


	//----- nvinfo : EIATTR_KPARAM_INFO
	.align		4
.L_4161:
        /*0028*/ 	.byte	0x04, 0x17
        /*002a*/ 	.short	(.L_4163 - .L_4162)
.L_4162:
        /*002c*/ 	.word	0x00000000
        /*0030*/ 	.short	0x0011
        /*0032*/ 	.short	0x0060
        /*0034*/ 	.byte	0x00, 0xf0, 0x05, 0x00


	//----- nvinfo : EIATTR_KPARAM_INFO
	.align		4
.L_4163:
        /*0038*/ 	.byte	0x04, 0x17
        /*003a*/ 	.short	(.L_4165 - .L_4164)
.L_4164:
        /*003c*/ 	.word	0x00000000
        /*0040*/ 	.short	0x0010
        /*0042*/ 	.short	0x005c
        /*0044*/ 	.byte	0x00, 0xf0, 0x11, 0x00


	//----- nvinfo : EIATTR_KPARAM_INFO
	.align		4
.L_4165:
        /*0048*/ 	.byte	0x04, 0x17
        /*004a*/ 	.short	(.L_4167 - .L_4166)
.L_4166:
        /*004c*/ 	.word	0x00000000
        /*0050*/ 	.short	0x000f
        /*0052*/ 	.short	0x0058
        /*0054*/ 	.byte	0x00, 0xf0, 0x11, 0x00


	//----- nvinfo : EIATTR_KPARAM_INFO
	.align		4
.L_4167:
        /*0058*/ 	.byte	0x04, 0x17
        /*005a*/ 	.short	(.L_4169 - .L_4168)
.L_4168:
        /*005c*/ 	.word	0x00000000
        /*0060*/ 	.short	0x000e
        /*0062*/ 	.short	0x0054
        /*0064*/ 	.byte	0x00, 0xf0, 0x11, 0x00


	//----- nvinfo : EIATTR_KPARAM_INFO
	.align		4
.L_4169:
        /*0068*/ 	.byte	0x04, 0x17
        /*006a*/ 	.short	(.L_4171 - .L_4170)
.L_4170:
        /*006c*/ 	.word	0x00000000
        /*0070*/ 	.short	0x000d
        /*0072*/ 	.short	0x0050
        /*0074*/ 	.byte	0x00, 0xf0, 0x11, 0x00


	//----- nvinfo : EIATTR_KPARAM_INFO
	.align		4
.L_4171:
        /*0078*/ 	.byte	0x04, 0x17
        /*007a*/ 	.short	(.L_4173 - .L_4172)
.L_4172:
        /*007c*/ 	.word	0x00000000
        /*0080*/ 	.short	0x000c
        /*0082*/ 	.short	0x004c
        /*0084*/ 	.byte	0x00, 0xf0, 0x11, 0x00


	//----- nvinfo : EIATTR_KPARAM_INFO
	.align		4
.L_4173:
        /*0088*/ 	.byte	0x04, 0x17
        /*008a*/ 	.short	(.L_4175 - .L_4174)
.L_4174:
        /*008c*/ 	.word	0x00000000
        /*0090*/ 	.short	0x000b
        /*0092*/ 	.short	0x0048
        /*0094*/ 	.byte	0x00, 0xf0, 0x11, 0x00


	//----- nvinfo : EIATTR_KPARAM_INFO
	.align		4
.L_4175:
        /*0098*/ 	.byte	0x04, 0x17
        /*009a*/ 	.short	(.L_4177 - .L_4176)
.L_4176:
        /*009c*/ 	.word	0x00000000
        /*00a0*/ 	.short	0x000a
        /*00a2*/ 	.short	0x0040
        /*00a4*/ 	.byte	0x00, 0xf5, 0x21, 0x00


	//----- nvinfo : EIATTR_KPARAM_INFO
	.align		4
.L_4177:
        /*00a8*/ 	.byte	0x04, 0x17
        /*00aa*/ 	.short	(.L_4179 - .L_4178)
.L_4178:
        /*00ac*/ 	.word	0x00000000
        /*00b0*/ 	.short	0x0009
        /*00b2*/ 	.short	0x0038
        /*00b4*/ 	.byte	0x00, 0xf5, 0x21, 0x00


	//----- nvinfo : EIATTR_KPARAM_INFO
	.align		4
.L_4179:
        /*00b8*/ 	.byte	0x04, 0x17
        /*00ba*/ 	.short	(.L_4181 - .L_4180)
.L_4180:
        /*00bc*/ 	.word	0x00000000
        /*00c0*/ 	.short	0x0008
        /*00c2*/ 	.short	0x0034
        /*00c4*/ 	.byte	0x00, 0xf0, 0x11, 0x00


	//----- nvinfo : EIATTR_KPARAM_INFO
	.align		4
.L_4181:
        /*00c8*/ 	.byte	0x04, 0x17
        /*00ca*/ 	.short	(.L_4183 - .L_4182)
.L_4182:
        /*00cc*/ 	.word	0x00000000
        /*00d0*/ 	.short	0x0007
        /*00d2*/ 	.short	0x0030
        /*00d4*/ 	.byte	0x00, 0xf0, 0x11, 0x00


	//----- nvinfo : EIATTR_KPARAM_INFO
	.align		4
.L_4183:
        /*00d8*/ 	.byte	0x04, 0x17
        /*00da*/ 	.short	(.L_4185 - .L_4184)
.L_4184:
        /*00dc*/ 	.word	0x00000000
        /*00e0*/ 	.short	0x0006
        /*00e2*/ 	.short	0x002c
        /*00e4*/ 	.byte	0x00, 0xf0, 0x11, 0x00


	//----- nvinfo : EIATTR_KPARAM_INFO
	.align		4
.L_4185:
        /*00e8*/ 	.byte	0x04, 0x17
        /*00ea*/ 	.short	(.L_4187 - .L_4186)
.L_4186:
        /*00ec*/ 	.word	0x00000000
        /*00f0*/ 	.short	0x0005
        /*00f2*/ 	.short	0x0028
        /*00f4*/ 	.byte	0x00, 0xf0, 0x11, 0x00


	//----- nvinfo : EIATTR_KPARAM_INFO
	.align		4
.L_4187:
        /*00f8*/ 	.byte	0x04, 0x17
        /*00fa*/ 	.short	(.L_4189 - .L_4188)
.L_4188:
        /*00fc*/ 	.word	0x00000000
        /*0100*/ 	.short	0x0004
        /*0102*/ 	.short	0x0020
        /*0104*/ 	.byte	0x00, 0xf5, 0x21, 0x00


	//----- nvinfo : EIATTR_KPARAM_INFO
	.align		4
.L_4189:
        /*0108*/ 	.byte	0x04, 0x17
        /*010a*/ 	.short	(.L_4191 - .L_4190)
.L_4190:
        /*010c*/ 	.word	0x00000000
        /*0110*/ 	.short	0x0003
        /*0112*/ 	.short	0x0018
        /*0114*/ 	.byte	0x00, 0xf5, 0x21, 0x00


	//----- nvinfo : EIATTR_KPARAM_INFO
	.align		4
.L_4191:
        /*0118*/ 	.byte	0x04, 0x17
        /*011a*/ 	.short	(.L_4193 - .L_4192)
.L_4192:
        /*011c*/ 	.word	0x00000000
        /*0120*/ 	.short	0x0002
        /*0122*/ 	.short	0x0010
        /*0124*/ 	.byte	0x00, 0xf5, 0x21, 0x00


	//----- nvinfo : EIATTR_KPARAM_INFO
	.align		4
.L_4193:
        /*0128*/ 	.byte	0x04, 0x17
        /*012a*/ 	.short	(.L_4195 - .L_4194)
.L_4194:
        /*012c*/ 	.word	0x00000000
        /*0130*/ 	.short	0x0001
        /*0132*/ 	.short	0x0008
        /*0134*/ 	.byte	0x00, 0xf5, 0x21, 0x00


	//----- nvinfo : EIATTR_KPARAM_INFO
	.align		4
.L_4195:
        /*0138*/ 	.byte	0x04, 0x17
        /*013a*/ 	.short	(.L_4197 - .L_4196)
.L_4196:
        /*013c*/ 	.word	0x00000000
        /*0140*/ 	.short	0x0000
        /*0142*/ 	.short	0x0000
        /*0144*/ 	.byte	0x00, 0xf5, 0x21, 0x00


	//----- nvinfo : EIATTR_SPARSE_MMA_MASK
	.align		4
.L_4197:
        /*0148*/ 	.byte	0x03, 0x50
        /*014a*/ 	.short	0x0000


	//----- nvinfo : EIATTR_MAXREG_COUNT
	.align		4
        /*014c*/ 	.byte	0x03, 0x1b
        /*014e*/ 	.short	0x00ff


	//----- nvinfo : EIATTR_NUM_BARRIERS
	.align		4
        /*0150*/ 	.byte	0x02, 0x4c
        /*0152*/ 	.byte	0x01
	.zero		1


	//----- nvinfo : EIATTR_MERCURY_ISA_VERSION
	.align		4
        /*0154*/ 	.byte	0x03, 0x5f
        /*0156*/ 	.short	0x0101


	//----- nvinfo : EIATTR_VRC_CTA_INIT_COUNT
	.align		4
        /*0158*/ 	.byte	0x02, 0x4a
	.zero		1
	.zero		1


	//----- nvinfo : EIATTR_EXIT_INSTR_OFFSETS
	.align		4
        /*015c*/ 	.byte	0x04, 0x1c
        /*015e*/ 	.short	(.L_4199 - .L_4198)


	//   ....[0]....
.L_4198:
        /*0160*/ 	.word	0x00000060


	//   ....[1]....
        /*0164*/ 	.word	0x000000c0


	//   ....[2]....
        /*0168*/ 	.word	0x000002d0


	//   ....[3]....
        /*016c*/ 	.word	0x00007bd0


	//   ....[4]....
        /*0170*/ 	.word	0x00007c60


	//   ....[5]....
        /*0174*/ 	.word	0x00007ca0


	//----- nvinfo : EIATTR_CRS_STACK_SIZE
	.align		4
.L_4199:
        /*0178*/ 	.byte	0x04, 0x1e
        /*017a*/ 	.short	(.L_4201 - .L_4200)
.L_4200:
        /*017c*/ 	.word	0x00000000


	//----- nvinfo : EIATTR_CBANK_PARAM_SIZE
	.align		4
.L_4201:
        /*0180*/ 	.byte	0x03, 0x19
        /*0182*/ 	.short	0x0074


	//----- nvinfo : EIATTR_PARAM_CBANK
	.align		4
        /*0184*/ 	.byte	0x04, 0x0a
        /*0186*/ 	.short	(.L_4203 - .L_4202)
	.align		4
.L_4202:
        /*0188*/ 	.word	index@(.nv.constant0._Z23gemm_half_q_half_kernelILi1ELi152ELb1ELb1ELi64EEvPK6__halfPKjS4_S2_PS0_iiiiPKtS7_iiiiiibS2_i)
        /*018c*/ 	.short	0x0380
        /*018e*/ 	.short	0x0074


	//----- nvinfo : EIATTR_SW_WAR
	.align		4
.L_4203:
        /*0190*/ 	.byte	0x04, 0x36
        /*0192*/ 	.short	(.L_4205 - .L_4204)
.L_4204:
        /*0194*/ 	.word	0x00000008
.L_4205:


//--------------------- .nv.info._Z23gemm_half_q_half_kernelILi1ELi140ELb1ELb1ELi64EEvPK6__halfPKjS4_S2_PS0_iiiiPKtS7_iiiiiibS2_i --------------------------
	.section	.nv.info._Z23gemm_half_q_half_kernelILi1ELi140ELb1ELb1ELi64EEvPK6__halfPKjS4_S2_PS0_iiiiPKtS7_iiiiiibS2_i,"",@"SHT_CUDA_INFO"
	.sectionflags	@""
	.align	4


	//----- nvinfo : EIATTR_CUDA_API_VERSION
	.align		4
        /*0000*/ 	.byte	0x04, 0x37
        /*0002*/ 	.short	(.L_4207 - .L_4206)
.L_4206:
        /*0004*/ 	.word	0x00000082


	//----- nvinfo : EIATTR_KPARAM_INFO
	.align		4
.L_4207:
        /*0008*/ 	.byte	0x04, 0x17
        /*000a*/ 	.short	(.L_4209 - .L_4208)
.L_4208:
        /*000c*/ 	.word	0x00000000
        /*0010*/ 	.short	0x0013
        /*0012*/ 	.short	0x0070
        /*0014*/ 	.byte	0x00, 0xf0, 0x11, 0x00


	//----- nvinfo : EIATTR_KPARAM_INFO
	.align		4
.L_4209:
        /*0018*/ 	.byte	0x04, 0x17
        /*001a*/ 	.short	(.L_4211 - .L_4210)
.L_4210:
        /*001c*/ 	.word	0x00000000
        /*0020*/ 	.short	0x0012
        /*0022*/ 	.short	0x0068
        /*0024*/ 	.byte	0x00, 0xf5, 0x21, 0x00


	//----- nvinfo : EIATTR_KPARAM_INFO
	.align		4
.L_4211:
        /*0028*/ 	.byte	0x04, 0x17
        /*002a*/ 	.short	(.L_4213 - .L_4212)
.L_4212:
        /*002c*/ 	.word	0x00000000
        /*0030*/ 	.short	0x0011
        /*0032*/ 	.short	0x0060
        /*0034*/ 	.byte	0x00, 0xf0, 0x05, 0x00


	//----- nvinfo : EIATTR_KPARAM_INFO
	.align		4
.L_4213:
        /*0038*/ 	.byte	0x04, 0x17
        /*003a*/ 	.short	(.L_4215 - .L_4214)
.L_4214:
        /*003c*/ 	.word	0x00000000
        /*0040*/ 	.short	0x0010
        /*0042*/ 	.short	0x005c
        /*0044*/ 	.byte	0x00, 0xf0, 0x11, 0x00


	//----- nvinfo : EIATTR_KPARAM_INFO
	.align		4
.L_4215:
        /*0048*/ 	.byte	0x04, 0x17
        /*004a*/ 	.short	(.L_4217 - .L_4216)
.L_4216:
        /*004c*/ 	.word	0x00000000
        /*0050*/ 	.short	0x000f
        /*0052*/ 	.short	0x0058
        /*0054*/ 	.byte	0x00, 0xf0, 0x11, 0x00


	//----- nvinfo : EIATTR_KPARAM_INFO
	.align		4
.L_4217:
        /*0058*/ 	.byte	0x04, 0x17
        /*005a*/ 	.short	(.L_4219 - .L_4218)
.L_4218:
        /*005c*/ 	.word	0x00000000
        /*0060*/ 	.short	0x000e
        /*0062*/ 	.short	0x0054
        /*0064*/ 	.byte	0x00, 0xf0, 0x11, 0x00


	//----- nvinfo : EIATTR_KPARAM_INFO
	.align		4
.L_4219:
        /*0068*/ 	.byte	0x04, 0x17
        /*006a*/ 	.short	(.L_4221 - .L_4220)
.L_4220:
        /*006c*/ 	.word	0x00000000
        /*0070*/ 	.short	0x000d
        /*0072*/ 	.short	0x0050
        /*0074*/ 	.byte	0x00, 0xf0, 0x11, 0x00


	//----- nvinfo : EIATTR_KPARAM_INFO
	.align		4
.L_4221:
        /*0078*/ 	.byte	0x04, 0x17
        /*007a*/ 	.short	(.L_4223 - .L_4222)
.L_4222:
        /*007c*/ 	.word	0x00000000
        /*0080*/ 	.short	0x000c
        /*0082*/ 	.short	0x004c
        /*0084*/ 	.byte	0x00, 0xf0, 0x11, 0x00


	//----- nvinfo : EIATTR_KPARAM_INFO
	.align		4
.L_4223:
        /*0088*/ 	.byte	0x04, 0x17
        /*008a*/ 	.short	(.L_4225 - .L_4224)
.L_4224:
        /*008c*/ 	.word	0x00000000
        /*0090*/ 	.short	0x000b
        /*0092*/ 	.short	0x0048
        /*0094*/ 	.byte	0x00, 0xf0, 0x11, 0x00


	//----- nvinfo : EIATTR_KPARAM_INFO
	.align		4
.L_4225:
        /*0098*/ 	.byte	0x04, 0x17
        /*009a*/ 	.short	(.L_4227 - .L_4226)
.L_4226:
        /*009c*/ 	.word	0x00000000
        /*00a0*/ 	.short	0x000a
        /*00a2*/ 	.short	0x0040
        /*00a4*/ 	.byte	0x00, 0xf5, 0x21, 0x00


	//----- nvinfo : EIATTR_KPARAM_INFO
	.align		4
.L_4227:
        /*00a8*/ 	.byte	0x04, 0x17
        /*00aa*/ 	.short	(.L_4229 - .L_4228)
.L_4228:
        /*00ac*/ 	.word	0x00000000
        /*00b0*/ 	.short	0x0009
        /*00b2*/ 	.short	0x0038
        /*00b4*/ 	.byte	0x00, 0xf5, 0x21, 0x00


	//----- nvinfo : EIATTR_KPARAM_INFO
	.align		4
.L_4229:
        /*00b8*/ 	.byte	0x04, 0x17
        /*00ba*/ 	.short	(.L_4231 - .L_4230)
.L_4230:
        /*00bc*/ 	.word	0x00000000
        /*00c0*/ 	.short	0x0008
        /*00c2*/ 	.short	0x0034
        /*00c4*/ 	.byte	0x00, 0xf0, 0x11, 0x00


	//----- nvinfo : EIATTR_KPARAM_INFO
	.align		4
.L_4231:
        /*00c8*/ 	.byte	0x04, 0x17
        /*00ca*/ 	.short	(.L_4233 - .L_4232)
.L_4232:
        /*00cc*/ 	.word	0x00000000
        /*00d0*/ 	.short	0x0007
        /*00d2*/ 	.short	0x0030
        /*00d4*/ 	.byte	0x00, 0xf0, 0x11, 0x00


	//----- nvinfo : EIATTR_KPARAM_INFO
	.align		4
.L_4233:
        /*00d8*/ 	.byte	0x04, 0x17
        /*00da*/ 	.short	(.L_4235 - .L_4234)
.L_4234:
        /*00dc*/ 	.word	0x00000000
        /*00e0*/ 	.short	0x0006
        /*00e2*/ 	.short	0x002c
        /*00e4*/ 	.byte	0x00, 0xf0, 0x11, 0x00


	//----- nvinfo : EIATTR_KPARAM_INFO
	.align		4
.L_4235:
        /*00e8*/ 	.byte	0x04, 0x17
        /*00ea*/ 	.short	(.L_4237 - .L_4236)
.L_4236:
        /*00ec*/ 	.word	0x00000000
        /*00f0*/ 	.short	0x0005
        /*00f2*/ 	.short	0x0028
        /*00f4*/ 	.byte	0x00, 0xf0, 0x11, 0x00


	//----- nvinfo : EIATTR_KPARAM_INFO
	.align		4
.L_4237:
        /*00f8*/ 	.byte	0x04, 0x17
        /*00fa*/ 	.short	(.L_4239 - .L_4238)
.L_4238:
        /*00fc*/ 	.word	0x00000000
        /*0100*/ 	.short	0x0004
        /*0102*/ 	.short	0x0020
        /*0104*/ 	.byte	0x00, 0xf5, 0x21, 0x00


	//----- nvinfo : EIATTR_KPARAM_INFO
	.align		4
.L_4239:
        /*0108*/ 	.byte	0x04, 0x17
        /*010a*/ 	.short	(.L_4241 - .L_4240)
.L_4240:
        /*010c*/ 	.word	0x00000000
        /*0110*/ 	.short	0x0003
        /*0112*/ 	.short	0x0018
        /*0114*/ 	.byte	0x00, 0xf5, 0x21, 0x00


	//----- nvinfo : EIATTR_KPARAM_INFO
	.align		4
.L_4241:
        /*0118*/ 	.byte	0x04, 0x17
        /*011a*/ 	.short	(.L_4243 - .L_4242)
.L_4242:
        /*011c*/ 	.word	0x00000000
        /*0120*/ 	.short	0x0002
        /*0122*/ 	.short	0x0010
        /*0124*/ 	.byte	0x00, 0xf5, 0x21, 0x00


	//----- nvinfo : EIATTR_KPARAM_INFO
	.align		4
.L_4243:
        /*0128*/ 	.byte	0x04, 0x17
        /*012a*/ 	.short	(.L_4245 - .L_4244)
.L_4244:
        /*012c*/ 	.word	0x00000000
        /*0130*/ 	.short	0x0001
        /*0132*/ 	.short	0x0008
        /*0134*/ 	.byte	0x00, 0xf5, 0x21, 0x00


	//----- nvinfo : EIATTR_KPARAM_INFO
	.align		4
.L_4245:
        /*0138*/ 	.byte	0x04, 0x17
        /*013a*/ 	.short	(.L_4247 - .L_4246)
.L_4246:
        /*013c*/ 	.word	0x00000000
        /*0140*/ 	.short	0x0000
        /*0142*/ 	.short	0x0000
        /*0144*/ 	.byte	0x00, 0xf5, 0x21, 0x00


	//----- nvinfo : EIATTR_SPARSE_MMA_MASK
	.align		4
.L_4247:
        /*0148*/ 	.byte	0x03, 0x50
        /*014a*/ 	.short	0x0000


	//----- nvinfo : EIATTR_MAXREG_COUNT
	.align		4
        /*014c*/ 	.byte	0x03, 0x1b
        /*014e*/ 	.short	0x00ff


	//----- nvinfo : EIATTR_NUM_BARRIERS
	.align		4
        /*0150*/ 	.byte	0x02, 0x4c
        /*0152*/ 	.byte	0x01
	.zero		1


	//----- nvinfo : EIATTR_MERCURY_ISA_VERSION
	.align		4
        /*0154*/ 	.byte	0x03, 0x5f
        /*0156*/ 	.short	0x0101


	//----- nvinfo : EIATTR_VRC_CTA_INIT_COUNT
	.align		4
        /*0158*/ 	.byte	0x02, 0x4a
	.zero		1
	.zero		1


	//----- nvinfo : EIATTR_EXIT_INSTR_OFFSETS
	.align		4
        /*015c*/ 	.byte	0x04, 0x1c
        /*015e*/ 	.short	(.L_4249 - .L_4248)


	//   ....[0]....
.L_4248:
        /*0160*/ 	.word	0x00000060


	//   ....[1]....
        /*0164*/ 	.word	0x000000c0


	//   ....[2]....
        /*0168*/ 	.word	0x000002d0


	//   ....[3]....
        /*016c*/ 	.word	0x00007a70


	//   ....[4]....
        /*0170*/ 	.word	0x00007b00


	//   ....[5]....
        /*0174*/ 	.word	0x00007b40


	//----- nvinfo : EIATTR_CRS_STACK_SIZE
	.align		4
.L_4249:
        /*0178*/ 	.byte	0x04, 0x1e
        /*017a*/ 	.short	(.L_4251 - .L_4250)
.L_4250:
        /*017c*/ 	.word	0x00000000


	//----- nvinfo : EIATTR_CBANK_PARAM_SIZE
	.align		4
.L_4251:
        /*0180*/ 	.byte	0x03, 0x19
        /*0182*/ 	.short	0x0074


	//----- nvinfo : EIATTR_PARAM_CBANK
	.align		4
        /*0184*/ 	.byte	0x04, 0x0a
        /*0186*/ 	.short	(.L_4253 - .L_4252)
	.align		4
.L_4252:
        /*0188*/ 	.word	index@(.nv.constant0._Z23gemm_half_q_half_kernelILi1ELi140ELb1ELb1ELi64EEvPK6__halfPKjS4_S2_PS0_iiiiPKtS7_iiiiiibS2_i)
        /*018c*/ 	.short	0x0380
        /*018e*/ 	.short	0x0074


	//----- nvinfo : EIATTR_SW_WAR
	.align		4
.L_4253:
        /*0190*/ 	.byte	0x04, 0x36
        /*0192*/ 	.short	(.L_4255 - .L_4254)
.L_4254:
        /*0194*/ 	.word	0x00000008
.L_4255:


//--------------------- .nv.info._Z23gemm_half_q_half_kernelILi1ELi20ELb1ELb1ELi64EEvPK6__halfPKjS4_S2_PS0_iiiiPKtS7_iiiiiibS2_i --------------------------
	.section	.nv.info._Z23gemm_half_q_half_kernelILi1ELi20ELb1ELb1ELi64EEvPK6__halfPKjS4_S2_PS0_iiiiPKtS7_iiiiiibS2_i,"",@"SHT_CUDA_INFO"
	.sectionflags	@""
	.align	4


	//----- nvinfo : EIATTR_CUDA_API_VERSION
	.align		4
        /*0000*/ 	.byte	0x04, 0x37
        /*0002*/ 	.short	(.L_4257 - .L_4256)
.L_4256:
        /*0004*/ 	.word	0x00000082


	//----- nvinfo : EIATTR_KPARAM_INFO
	.align		4
.L_4257:
        /*0008*/ 	.byte	0x04, 0x17
        /*000a*/ 	.short	(.L_4259 - .L_4258)
.L_4258:
        /*000c*/ 	.word	0x00000000
        /*0010*/ 	.short	0x0013
        /*0012*/ 	.short	0x0070
        /*0014*/ 	.byte	0x00, 0xf0, 0x11, 0x00


	//----- nvinfo : EIATTR_KPARAM_INFO
	.align		4
.L_4259:
        /*0018*/ 	.byte	0x04, 0x17
        /*001a*/ 	.short	(.L_4261 - .L_4260)
.L_4260:
        /*001c*/ 	.word	0x00000000
        /*0020*/ 	.short	0x0012
        /*0022*/ 	.short	0x0068
        /*0024*/ 	.byte	0x00, 0xf5, 0x21, 0x00


	//----- nvinfo : EIATTR_KPARAM_INFO
	.align		4
.L_4261:
        /*0028*/ 	.byte	0x04, 0x17
        /*002a*/ 	.short	(.L_4263 - .L_4262)
.L_4262:
        /*002c*/ 	.word	0x00000000
        /*0030*/ 	.short	0x0011
        /*0032*/ 	.short	0x0060
        /*0034*/ 	.byte	0x00, 0xf0, 0x05, 0x00


	//----- nvinfo : EIATTR_KPARAM_INFO
	.align		4
.L_4263:
        /*0038*/ 	.byte	0x04, 0x17
        /*003a*/ 	.short	(.L_4265 - .L_4264)
.L_4264:
        /*003c*/ 	.word	0x00000000
        /*0040*/ 	.short	0x0010
        /*0042*/ 	.short	0x005c
        /*0044*/ 	.byte	0x00, 0xf0, 0x11, 0x00


	//----- nvinfo : EIATTR_KPARAM_INFO
	.align		4
.L_4265:
        /*0048*/ 	.byte	0x04, 0x17
        /*004a*/ 	.short	(.L_4267 - .L_4266)
.L_4266:
        /*004c*/ 	.word	0x00000000
        /*0050*/ 	.short	0x000f
        /*0052*/ 	.short	0x0058
        /*0054*/ 	.byte	0x00, 0xf0, 0x11, 0x00


	//----- nvinfo : EIATTR_KPARAM_INFO
	.align		4
.L_4267:
        /*0058*/ 	.byte	0x04, 0x17
        /*005a*/ 	.short	(.L_4269 - .L_4268)
.L_4268:
        /*005c*/ 	.word	0x00000000
        /*0060*/ 	.short	0x000e
        /*0062*/ 	.short	0x0054
        /*0064*/ 	.byte	0x00, 0xf0, 0x11, 0x00


	//----- nvinfo : EIATTR_KPARAM_INFO
	.align		4
.L_4269:
        /*0068*/ 	.byte	0x04, 0x17
        /*006a*/ 	.short	(.L_4271 - .L_4270)
.L_4270:
        /*006c*/ 	.word	0x00000000
        /*0070*/ 	.short	0x000d
        /*0072*/ 	.short	0x0050
        /*0074*/ 	.byte	0x00, 0xf0, 0x11, 0x00


	//----- nvinfo : EIATTR_KPARAM_INFO
	.align		4
.L_4271:
        /*0078*/ 	.byte	0x04, 0x17
        /*007a*/ 	.short	(.L_4273 - .L_4272)
.L_4272:
        /*007c*/ 	.word	0x00000000
        /*0080*/ 	.short	0x000c
        /*0082*/ 	.short	0x004c
        /*0084*/ 	.byte	0x00, 0xf0, 0x11, 0x00


	//----- nvinfo : EIATTR_KPARAM_INFO
	.align		4
.L_4273:
        /*0088*/ 	.byte	0x04, 0x17
        /*008a*/ 	.short	(.L_4275 - .L_4274)
.L_4274:
        /*008c*/ 	.word	0x00000000
        /*0090*/ 	.short	0x000b
        /*0092*/ 	.short	0x0048
        /*0094*/ 	.byte	0x00, 0xf0, 0x11, 0x00


	//----- nvinfo : EIATTR_KPARAM_INFO
	.align		4
.L_4275:
        /*0098*/ 	.byte	0x04, 0x17
        /*009a*/ 	.short	(.L_4277 - .L_4276)
.L_4276:
        /*009c*/ 	.word	0x00000000
        /*00a0*/ 	.short	0x000a
        /*00a2*/ 	.short	0x0040
        /*00a4*/ 	.byte	0x00, 0xf5, 0x21, 0x00


	//----- nvinfo : EIATTR_KPARAM_INFO
	.align		4
.L_4277:
        /*00a8*/ 	.byte	0x04, 0x17
        /*00aa*/ 	.short	(.L_4279 - .L_4278)
.L_4278:
        /*00ac*/ 	.word	0x00000000
        /*00b0*/ 	.short	0x0009
        /*00b2*/ 	.short	0x0038
        /*00b4*/ 	.byte	0x00, 0xf5, 0x21, 0x00


	//----- nvinfo : EIATTR_KPARAM_INFO
	.align		4
.L_4279:
        /*00b8*/ 	.byte	0x04, 0x17
        /*00ba*/ 	.short	(.L_4281 - .L_4280)
.L_4280:
        /*00bc*/ 	.word	0x00000000
        /*00c0*/ 	.short	0x0008
        /*00c2*/ 	.short	0x0034
        /*00c4*/ 	.byte	0x00, 0xf0, 0x11, 0x00


	//----- nvinfo : EIATTR_KPARAM_INFO
	.align		4
.L_4281:
        /*00c8*/ 	.byte	0x04, 0x17
        /*00ca*/ 	.short	(.L_4283 - .L_4282)
.L_4282:
        /*00cc*/ 	.word	0x00000000
        /*00d0*/ 	.short	0x0007
        /*00d2*/ 	.short	0x0030
        /*00d4*/ 	.byte	0x00, 0xf0, 0x11, 0x00


	//----- nvinfo : EIATTR_KPARAM_INFO
	.align		4
.L_4283:
        /*00d8*/ 	.byte	0x04, 0x17
        /*00da*/ 	.short	(.L_4285 - .L_4284)
.L_4284:
        /*00dc*/ 	.word	0x00000000
        /*00e0*/ 	.short	0x0006
        /*00e2*/ 	.short	0x002c
        /*00e4*/ 	.byte	0x00, 0xf0, 0x11, 0x00


	//----- nvinfo : EIATTR_KPARAM_INFO
	.align		4
.L_4285:
        /*00e8*/ 	.byte	0x04, 0x17
        /*00ea*/ 	.short	(.L_4287 - .L_4286)
.L_4286:
        /*00ec*/ 	.word	0x00000000
        /*00f0*/ 	.short	0x0005
        /*00f2*/ 	.short	0x0028
        /*00f4*/ 	.byte	0x00, 0xf0, 0x11, 0x00


	//----- nvinfo : EIATTR_KPARAM_INFO
	.align		4
.L_4287:
        /*00f8*/ 	.byte	0x04, 0x17
        /*00fa*/ 	.short	(.L_4289 - .L_4288)
.L_4288:
        /*00fc*/ 	.word	0x00000000
        /*0100*/ 	.short	0x0004
        /*0102*/ 	.short	0x0020
        /*0104*/ 	.byte	0x00, 0xf5, 0x21, 0x00


	//----- nvinfo : EIATTR_KPARAM_INFO
	.align		4
.L_4289:
        /*0108*/ 	.byte	0x04, 0x17
        /*010a*/ 	.short	(.L_4291 - .L_4290)
.L_4290:
        /*010c*/ 	.word	0x00000000
        /*0110*/ 	.short	0x0003
        /*0112*/ 	.short	0x0018
        /*0114*/ 	.byte	0x00, 0xf5, 0x21, 0x00


	//----- nvinfo : EIATTR_KPARAM_INFO
	.align		4
.L_4291:
        /*0118*/ 	.byte	0x04, 0x17
        /*011a*/ 	.short	(.L_4293 - .L_4292)
.L_4292:
        /*011c*/ 	.word	0x00000000
        /*0120*/ 	.short	0x0002
        /*0122*/ 	.short	0x0010
        /*0124*/ 	.byte	0x00, 0xf5, 0x21, 0x00


	//----- nvinfo : EIATTR_KPARAM_INFO
	.align		4
.L_4293:
        /*0128*/ 	.byte	0x04, 0x17
        /*012a*/ 	.short	(.L_4295 - .L_4294)
.L_4294:
        /*012c*/ 	.word	0x00000000
        /*0130*/ 	.short	0x0001
        /*0132*/ 	.short	0x0008
        /*0134*/ 	.byte	0x00, 0xf5, 0x21, 0x00


	//----- nvinfo : EIATTR_KPARAM_INFO
	.align		4
.L_4295:
        /*0138*/ 	.byte	0x04, 0x17
        /*013a*/ 	.short	(.L_4297 - .L_4296)
.L_4296:
        /*013c*/ 	.word	0x00000000
        /*0140*/ 	.short	0x0000
        /*0142*/ 	.short	0x0000
        /*0144*/ 	.byte	0x00, 0xf5, 0x21, 0x00


	//----- nvinfo : EIATTR_SPARSE_MMA_MASK
	.align		4
.L_4297:
        /*0148*/ 	.byte	0x03, 0x50
        /*014a*/ 	.short	0x0000


	//----- nvinfo : EIATTR_MAXREG_COUNT
	.align		4
        /*014c*/ 	.byte	0x03, 0x1b
        /*014e*/ 	.short	0x00ff


	//----- nvinfo : EIATTR_NUM_BARRIERS
	.align		4
        /*0150*/ 	.byte	0x02, 0x4c
        /*0152*/ 	.byte	0x01
	.zero		1


	//----- nvinfo : EIATTR_MERCURY_ISA_VERSION
	.align		4
        /*0154*/ 	.byte	0x03, 0x5f
        /*0156*/ 	.short	0x0101


	//----- nvinfo : EIATTR_VRC_CTA_INIT_COUNT
	.align		4
        /*0158*/ 	.byte	0x02, 0x4a
	.zero		1
	.zero		1


	//----- nvinfo : EIATTR_EXIT_INSTR_OFFSETS
	.align		4
        /*015c*/ 	.byte	0x04, 0x1c
        /*015e*/ 	.short	(.L_4299 - .L_4298)


	//   ....[0]....
.L_4298:
        /*0160*/ 	.word	0x00000060


	//   ....[1]....
        /*0164*/ 	.word	0x000000c0


	//   ....[2]....
        /*0168*/ 	.word	0x000002d0


	//   ....[3]....
        /*016c*/ 	.word	0x00003990


	//   ....[4]....
        /*0170*/ 	.word	0x00003a20


	//   ....[5]....
        /*0174*/ 	.word	0x00003a60


	//----- nvinfo : EIATTR_CRS_STACK_SIZE
	.align		4
.L_4299:
        /*0178*/ 	.byte	0x04, 0x1e
        /*017a*/ 	.short	(.L_4301 - .L_4300)
.L_4300:
        /*017c*/ 	.word	0x00000000


	//----- nvinfo : EIATTR_CBANK_PARAM_SIZE
	.align		4
.L_4301:
        /*0180*/ 	.byte	0x03, 0x19
        /*0182*/ 	.short	0x0074


	//----- nvinfo : EIATTR_PARAM_CBANK
	.align		4
        /*0184*/ 	.byte	0x04, 0x0a
        /*0186*/ 	.short	(.L_4303 - .L_4302)
	.align		4
.L_4302:
        /*0188*/ 	.word	index@(.nv.constant0._Z23gemm_half_q_half_kernelILi1ELi20ELb1ELb1ELi64EEvPK6__halfPKjS4_S2_PS0_iiiiPKtS7_iiiiiibS2_i)
        /*018c*/ 	.short	0x0380
        /*018e*/ 	.short	0x0074


	//----- nvinfo : EIATTR_SW_WAR
	.align		4
.L_4303:
        /*0190*/ 	.byte	0x04, 0x36
        /*0192*/ 	.short	(.L_4305 - .L_4304)
.L_4304:
        /*0194*/ 	.word	0x00000008
.L_4305:


//--------------------- .nv.info._Z23gemm_half_q_half_kernelILi1ELi38ELb1ELb1ELi64EEvPK6__halfPKjS4_S2_PS0_iiiiPKtS7_iiiiiibS2_i --------------------------
	.section	.nv.info._Z23gemm_half_q_half_kernelILi1ELi38ELb1ELb1ELi64EEvPK6__halfPKjS4_S2_PS0_iiiiPKtS7_iiiiiibS2_i,"",@"SHT_CUDA_INFO"
	.sectionflags	@""
	.align	4


	//----- nvinfo : EIATTR_CUDA_API_VERSION
	.align		4
        /*0000*/ 	.byte	0x04, 0x37
        /*0002*/ 	.short	(.L_4307 - .L_4306)
.L_4306:
        /*0004*/ 	.word	0x00000082


	//----- nvinfo : EIATTR_KPARAM_INFO
	.align		4
.L_4307:
        /*0008*/ 	.byte	0x04, 0x17
        /*000a*/ 	.short	(.L_4309 - .L_4308)
.L_4308:
        /*000c*/ 	.word	0x00000000
        /*0010*/ 	.short	0x0013
        /*0012*/ 	.short	0x0070
        /*0014*/ 	.byte	0x00, 0xf0, 0x11, 0x00


	//----- nvinfo : EIATTR_KPARAM_INFO
	.align		4
.L_4309:
        /*0018*/ 	.byte	0x04, 0x17
        /*001a*/ 	.short	(.L_4311 - .L_4310)
.L_4310:
        /*001c*/ 	.word	0x00000000
        /*0020*/ 	.short	0x0012
        /*0022*/ 	.short	0x0068
        /*0024*/ 	.byte	0x00, 0xf5, 0x21, 0x00


	//----- nvinfo : EIATTR_KPARAM_INFO
	.align		4
.L_4311:
        /*0028*/ 	.byte	0x04, 0x17
        /*002a*/ 	.short	(.L_4313 - .L_4312)
.L_4312:
        /*002c*/ 	.word	0x00000000
        /*0030*/ 	.short	0x0011
        /*0032*/ 	.short	0x0060
        /*0034*/ 	.byte	0x00, 0xf0, 0x05, 0x00


	//----- nvinfo : EIATTR_KPARAM_INFO
	.align		4
.L_4313:
        /*0038*/ 	.byte	0x04, 0x17
        /*003a*/ 	.short	(.L_4315 - .L_4314)
.L_4314:
        /*003c*/ 	.word	0x00000000
        /*0040*/ 	.short	0x0010
        /*0042*/ 	.short	0x005c
        /*0044*/ 	.byte	0x00, 0xf0, 0x11, 0x00


	//----- nvinfo : EIATTR_KPARAM_INFO
	.align		4
.L_4315:
        /*0048*/ 	.byte	0x04, 0x17
        /*004a*/ 	.short	(.L_4317 - .L_4316)
.L_4316:
        /*004c*/ 	.word	0x00000000
        /*0050*/ 	.short	0x000f
        /*0052*/ 	.short	0x0058
        /*0054*/ 	.byte	0x00, 0xf0, 0x11, 0x00


	//----- nvinfo : EIATTR_KPARAM_INFO
	.align		4
.L_4317:
        /*0058*/ 	.byte	0x04, 0x17
        /*005a*/ 	.short	(.L_4319 - .L_4318)
.L_4318:
        /*005c*/ 	.word	0x00000000
        /*0060*/ 	.short	0x000e
        /*0062*/ 	.short	0x0054
        /*0064*/ 	.byte	0x00, 0xf0, 0x11, 0x00


	//----- nvinfo : EIATTR_KPARAM_INFO
	.align		4
.L_4319:
        /*0068*/ 	.byte	0x04, 0x17
        /*006a*/ 	.short	(.L_4321 - .L_4320)
.L_4320:
        /*006c*/ 	.word	0x00000000
        /*0070*/ 	.short	0x000d
        /*0072*/ 	.short	0x0050
        /*0074*/ 	.byte	0x00, 0xf0, 0x11, 0x00


	//----- nvinfo : EIATTR_KPARAM_INFO
	.align		4
.L_4321:
        /*0078*/ 	.byte	0x04, 0x17
        /*007a*/ 	.short	(.L_4323 - .L_4322)
.L_4322:
        /*007c*/ 	.word	0x00000000
        /*0080*/ 	.short	0x000c
        /*0082*/ 	.short	0x004c
        /*0084*/ 	.byte	0x00, 0xf0, 0x11, 0x00


	//----- nvinfo : EIATTR_KPARAM_INFO
	.align		4
.L_4323:
        /*0088*/ 	.byte	0x04, 0x17
        /*008a*/ 	.short	(.L_4325 - .L_4324)
.L_4324:
        /*008c*/ 	.word	0x00000000
        /*0090*/ 	.short	0x000b
        /*0092*/ 	.short	0x0048
        /*0094*/ 	.byte	0x00, 0xf0, 0x11, 0x00


	//----- nvinfo : EIATTR_KPARAM_INFO
	.align		4
.L_4325:
        /*0098*/ 	.byte	0x04, 0x17
        /*009a*/ 	.short	(.L_4327 - .L_4326)
.L_4326:
        /*009c*/ 	.word	0x00000000
        /*00a0*/ 	.short	0x000a
        /*00a2*/ 	.short	0x0040
        /*00a4*/ 	.byte	0x00, 0xf5, 0x21, 0x00


	//----- nvinfo : EIATTR_KPARAM_INFO
	.align		4
.L_4327:
        /*00a8*/ 	.byte	0x04, 0x17
        /*00aa*/ 	.short	(.L_4329 - .L_4328)
.L_4328:
        /*00ac*/ 	.word	0x00000000
        /*00b0*/ 	.short	0x0009
        /*00b2*/ 	.short	0x0038
        /*00b4*/ 	.byte	0x00, 0xf5, 0x21, 0x00


	//----- nvinfo : EIATTR_KPARAM_INFO
	.align		4
.L_4329:
        /*00b8*/ 	.byte	0x04, 0x17
        /*00ba*/ 	.short	(.L_4331 - .L_4330)
.L_4330:
        /*00bc*/ 	.word	0x00000000
        /*00c0*/ 	.short	0x0008
        /*00c2*/ 	.short	0x0034
        /*00c4*/ 	.byte	0x00, 0xf0, 0x11, 0x00


	//----- nvinfo : EIATTR_KPARAM_INFO
	.align		4
.L_4331:
        /*00c8*/ 	.byte	0x04, 0x17
        /*00ca*/ 	.short	(.L_4333 - .L_4332)
.L_4332:
        /*00cc*/ 	.word	0x00000000
        /*00d0*/ 	.short	0x0007
        /*00d2*/ 	.short	0x0030
        /*00d4*/ 	.byte	0x00, 0xf0, 0x11, 0x00


	//----- nvinfo : EIATTR_KPARAM_INFO
	.align		4
.L_4333:
        /*00d8*/ 	.byte	0x04, 0x17
        /*00da*/ 	.short	(.L_4335 - .L_4334)
.L_4334:
        /*00dc*/ 	.word	0x00000000
        /*00e0*/ 	.short	0x0006
        /*00e2*/ 	.short	0x002c
        /*00e4*/ 	.byte	0x00, 0xf0, 0x11, 0x00


	//----- nvinfo : EIATTR_KPARAM_INFO
	.align		4
.L_4335:
        /*00e8*/ 	.byte	0x04, 0x17
        /*00ea*/ 	.short	(.L_4337 - .L_4336)
.L_4336:
        /*00ec*/ 	.word	0x00000000
        /*00f0*/ 	.short	0x0005
        /*00f2*/ 	.short	0x0028
        /*00f4*/ 	.byte	0x00, 0xf0, 0x11, 0x00


	//----- nvinfo : EIATTR_KPARAM_INFO
	.align		4
.L_4337:
        /*00f8*/ 	.byte	0x04, 0x17
        /*00fa*/ 	.short	(.L_4339 - .L_4338)
.L_4338:
        /*00fc*/ 	.word	0x00000000
        /*0100*/ 	.short	0x0004
        /*0102*/ 	.short	0x0020
        /*0104*/ 	.byte	0x00, 0xf5, 0x21, 0x00


	//----- nvinfo : EIATTR_KPARAM_INFO
	.align		4
.L_4339:
        /*0108*/ 	.byte	0x04, 0x17
        /*010a*/ 	.short	(.L_4341 - .L_4340)
.L_4340:
        /*010c*/ 	.word	0x00000000
        /*0110*/ 	.short	0x0003
        /*0112*/ 	.short	0x0018
        /*0114*/ 	.byte	0x00, 0xf5, 0x21, 0x00


	//----- nvinfo : EIATTR_KPARAM_INFO
	.align		4
.L_4341:
        /*0118*/ 	.byte	0x04, 0x17
        /*011a*/ 	.short	(.L_4343 - .L_4342)
.L_4342:
        /*011c*/ 	.word	0x00000000
        /*0120*/ 	.short	0x0002
        /*0122*/ 	.short	0x0010
        /*0124*/ 	.byte	0x00, 0xf5, 0x21, 0x00


	//----- nvinfo : EIATTR_KPARAM_INFO
	.align		4
.L_4343:
        /*0128*/ 	.byte	0x04, 0x17
        /*012a*/ 	.short	(.L_4345 - .L_4344)
.L_4344:
        /*012c*/ 	.word	0x00000000
        /*0130*/ 	.short	0x0001
        /*0132*/ 	.short	0x0008
        /*0134*/ 	.byte	0x00, 0xf5, 0x21, 0x00


	//----- nvinfo : EIATTR_KPARAM_INFO
	.align		4
.L_4345:
        /*0138*/ 	.byte	0x04, 0x17
        /*013a*/ 	.short	(.L_4347 - .L_4346)
.L_4346:
        /*013c*/ 	.word	0x00000000
        /*0140*/ 	.short	0x0000
        /*0142*/ 	.short	0x0000
        /*0144*/ 	.byte	0x00, 0xf5, 0x21, 0x00


	//----- nvinfo : EIATTR_SPARSE_MMA_MASK
	.align		4
.L_4347:
        /*0148*/ 	.byte	0x03, 0x50
        /*014a*/ 	.short	0x0000


	//----- nvinfo : EIATTR_MAXREG_COUNT
	.align		4
        /*014c*/ 	.byte	0x03, 0x1b
        /*014e*/ 	.short	0x00ff


	//----- nvinfo : EIATTR_NUM_BARRIERS
	.align		4
        /*0150*/ 	.byte	0x02, 0x4c
        /*0152*/ 	.byte	0x01
	.zero		1


	//----- nvinfo : EIATTR_MERCURY_ISA_VERSION
	.align		4
        /*0154*/ 	.byte	0x03, 0x5f
        /*0156*/ 	.short	0x0101


	//----- nvinfo : EIATTR_VRC_CTA_INIT_COUNT
	.align		4
        /*0158*/ 	.byte	0x02, 0x4a
	.zero		1
	.zero		1


	//----- nvinfo : EIATTR_EXIT_INSTR_OFFSETS
	.align		4
        /*015c*/ 	.byte	0x04, 0x1c
        /*015e*/ 	.short	(.L_4349 - .L_4348)


	//   ....[0]....
.L_4348:
        /*0160*/ 	.word	0x00000060


	//   ....[1]....
        /*0164*/ 	.word	0x000000c0


	//   ....[2]....
        /*0168*/ 	.word	0x000002d0


	//   ....[3]....
        /*016c*/ 	.word	0x000045e0


	//   ....[4]....
        /*0170*/ 	.word	0x00004670


	//   ....[5]....
        /*0174*/ 	.word	0x000046b0


	//----- nvinfo : EIATTR_CRS_STACK_SIZE
	.align		4
.L_4349:
        /*0178*/ 	.byte	0x04, 0x1e
        /*017a*/ 	.short	(.L_4351 - .L_4350)
.L_4350:
        /*017c*/ 	.word	0x00000000


	//----- nvinfo : EIATTR_CBANK_PARAM_SIZE
	.align		4
.L_4351:
        /*0180*/ 	.byte	0x03, 0x19
        /*0182*/ 	.short	0x0074


	//----- nvinfo : EIATTR_PARAM_CBANK
	.align		4
        /*0184*/ 	.byte	0x04, 0x0a
        /*0186*/ 	.short	(.L_4353 - .L_4352)
	.align		4
.L_4352:
        /*0188*/ 	.word	index@(.nv.constant0._Z23gemm_half_q_half_kernelILi1ELi38ELb1ELb1ELi64EEvPK6__halfPKjS4_S2_PS0_iiiiPKtS7_iiiiiibS2_i)
        /*018c*/ 	.short	0x0380
        /*018e*/ 	.short	0x0074


	//----- nvinfo : EIATTR_SW_WAR
	.align		4
.L_4353:
        /*0190*/ 	.byte	0x04, 0x36
        /*0192*/ 	.short	(.L_4355 - .L_4354)
.L_4354:
        /*0194*/ 	.word	0x00000008
.L_4355:


//--------------------- .nv.info._Z23gemm_half_q_half_kernelILi1ELi128ELb1ELb1ELi64EEvPK6__halfPKjS4_S2_PS0_iiiiPKtS7_iiiiiibS2_i --------------------------
	.section	.nv.info._Z23gemm_half_q_half_kernelILi1ELi128ELb1ELb1ELi64EEvPK6__halfPKjS4_S2_PS0_iiiiPKtS7_iiiiiibS2_i,"",@"SHT_CUDA_INFO"
	.sectionflags	@""
	.align	4


	//----- nvinfo : EIATTR_CUDA_API_VERSION
	.align		4
        /*0000*/ 	.byte	0x04, 0x37
        /*0002*/ 	.short	(.L_4357 - .L_4356)
.L_4356:
        /*0004*/ 	.word	0x00000082


	//----- nvinfo : EIATTR_KPARAM_INFO
	.align		4
.L_4357:
        /*0008*/ 	.byte	0x04, 0x17
        /*000a*/ 	.short	(.L_4359 - .L_4358)
.L_4358:
        /*000c*/ 	.word	0x00000000
        /*0010*/ 	.short	0x0013
        /*0012*/ 	.short	0x0070
        /*0014*/ 	.byte	0x00, 0xf0, 0x11, 0x00


	//----- nvinfo : EIATTR_KPARAM_INFO
	.align		4
.L_4359:
        /*0018*/ 	.byte	0x04, 0x17
        /*001a*/ 	.short	(.L_4361 - .L_4360)
.L_4360:
        /*001c*/ 	.word	0x00000000
        /*0020*/ 	.short	0x0012
        /*0022*/ 	.short	0x0068
        /*0024*/ 	.byte	0x00, 0xf5, 0x21, 0x00


	//----- nvinfo : EIATTR_KPARAM_INFO
	.align		4
.L_4361:
        /*0028*/ 	.byte	0x04, 0x17
        /*002a*/ 	.short	(.L_4363 - .L_4362)
.L_4362:
        /*002c*/ 	.word	0x00000000
        /*0030*/ 	.short	0x0011
        /*0032*/ 	.short	0x0060
        /*0034*/ 	.byte	0x00, 0xf0, 0x05, 0x00


	//----- nvinfo : EIATTR_KPARAM_INFO
	.align		4
.L_4363:
        /*0038*/ 	.byte	0x04, 0x17
        /*003a*/ 	.short	(.L_4365 - .L_4364)
.L_4364:
        /*003c*/ 	.word	0x00000000
        /*0040*/ 	.short	0x0010
        /*0042*/ 	.short	0x005c
        /*0044*/ 	.byte	0x00, 0xf0, 0x11, 0x00


	//----- nvinfo : EIATTR_KPARAM_INFO
	.align		4
.L_4365:
        /*0048*/ 	.byte	0x04, 0x17
        /*004a*/ 	.short	(.L_4367 - .L_4366)
.L_4366:
        /*004c*/ 	.word	0x00000000
        /*0050*/ 	.short	0x000f
        /*0052*/ 	.short	0x0058
        /*0054*/ 	.byte	0x00, 0xf0, 0x11, 0x00


	//----- nvinfo : EIATTR_KPARAM_INFO
	.align		4
.L_4367:
        /*0058*/ 	.byte	0x04, 0x17
        /*005a*/ 	.short	(.L_4369 - .L_4368)
.L_4368:
        /*005c*/ 	.word	0x00000000
        /*0060*/ 	.short	0x000e
        /*0062*/ 	.short	0x0054
        /*0064*/ 	.byte	0x00, 0xf0, 0x11, 0x00


	//----- nvinfo : EIATTR_KPARAM_INFO
	.align		4
.L_4369:
        /*0068*/ 	.byte	0x04, 0x17
        /*006a*/ 	.short	(.L_4371 - .L_4370)
.L_4370:
        /*006c*/ 	.word	0x00000000
        /*0070*/ 	.short	0x000d
        /*0072*/ 	.short	0x0050
        /*0074*/ 	.byte	0x00, 0xf0, 0x11, 0x00


	//----- nvinfo : EIATTR_KPARAM_INFO
	.align		4
.L_4371:
        /*0078*/ 	.byte	0x04, 0x17
        /*007a*/ 	.short	(.L_4373 - .L_4372)
.L_4372:
        /*007c*/ 	.word	0x00000000
        /*0080*/ 	.short	0x000c
        /*0082*/ 	.short	0x004c
        /*0084*/ 	.byte	0x00, 0xf0, 0x11, 0x00


	//----- nvinfo : EIATTR_KPARAM_INFO
	.align		4
.L_4373:
        /*0088*/ 	.byte	0x04, 0x17
        /*008a*/ 	.short	(.L_4375 - .L_4374)
.L_4374:
        /*008c*/ 	.word	0x00000000
        /*0090*/ 	.short	0x000b
        /*0092*/ 	.short	0x0048
        /*0094*/ 	.byte	0x00, 0xf0, 0x11, 0x00


	//----- nvinfo : EIATTR_KPARAM_INFO
	.align		4
.L_4375:
        /*0098*/ 	.byte	0x04, 0x17
        /*009a*/ 	.short	(.L_4377 - .L_4376)
.L_4376:
        /*009c*/ 	.word	0x00000000
        /*00a0*/ 	.short	0x000a
        /*00a2*/ 	.short	0x0040
        /*00a4*/ 	.byte	0x00, 0xf5, 0x21, 0x00


	//----- nvinfo : EIATTR_KPARAM_INFO
	.align		4
.L_4377:
        /*00a8*/ 	.byte	0x04, 0x17
        /*00aa*/ 	.short	(.L_4379 - .L_4378)
.L_4378:
        /*00ac*/ 	.word	0x00000000
        /*00b0*/ 	.short	0x0009
        /*00b2*/ 	.short	0x0038
        /*00b4*/ 	.byte	0x00, 0xf5, 0x21, 0x00


	//----- nvinfo : EIATTR_KPARAM_INFO
	.align		4
.L_4379:
        /*00b8*/ 	.byte	0x04, 0x17
        /*00ba*/ 	.short	(.L_4381 - .L_4380)
.L_4380:
        /*00bc*/ 	.word	0x00000000
        /*00c0*/ 	.short	0x0008
        /*00c2*/ 	.short	0x0034
        /*00c4*/ 	.byte	0x00, 0xf0, 0x11, 0x00


	//----- nvinfo : EIATTR_KPARAM_INFO
	.align		4
.L_4381:
        /*00c8*/ 	.byte	0x04, 0x17
        /*00ca*/ 	.short	(.L_4383 - .L_4382)
.L_4382:
        /*00cc*/ 	.word	0x00000000
        /*00d0*/ 	.short	0x0007
        /*00d2*/ 	.short	0x0030
        /*00d4*/ 	.byte	0x00, 0xf0, 0x11, 0x00


	//----- nvinfo : EIATTR_KPARAM_INFO
	.align		4
.L_4383:
        /*00d8*/ 	.byte	0x04, 0x17
        /*00da*/ 	.short	(.L_4385 - .L_4384)
.L_4384:
        /*00dc*/ 	.word	0x00000000
        /*00e0*/ 	.short	0x0006
        /*00e2*/ 	.short	0x002c
        /*00e4*/ 	.byte	0x00, 0xf0, 0x11, 0x00


	//----- nvinfo : EIATTR_KPARAM_INFO
	.align		4
.L_4385:
        /*00e8*/ 	.byte	0x04, 0x17
        /*00ea*/ 	.short	(.L_4387 - .L_4386)
.L_4386:
        /*00ec*/ 	.word	0x00000000
        /*00f0*/ 	.short	0x0005
        /*00f2*/ 	.short	0x0028
        /*00f4*/ 	.byte	0x00, 0xf0, 0x11, 0x00


	//----- nvinfo : EIATTR_KPARAM_INFO
	.align		4
.L_4387:
        /*00f8*/ 	.byte	0x04, 0x17
        /*00fa*/ 	.short	(.L_4389 - .L_4388)
.L_4388:
        /*00fc*/ 	.word	0x00000000
        /*0100*/ 	.short	0x0004
        /*0102*/ 	.short	0x0020
        /*0104*/ 	.byte	0x00, 0xf5, 0x21, 0x00


	//----- nvinfo : EIATTR_KPARAM_INFO
	.align		4
.L_4389:
        /*0108*/ 	.byte	0x04, 0x17
        /*010a*/ 	.short	(.L_4391 - .L_4390)
.L_4390:
        /*010c*/ 	.word	0x00000000
        /*0110*/ 	.short	0x0003
        /*0112*/ 	.short	0x0018
        /*0114*/ 	.byte	0x00, 0xf5, 0x21, 0x00


	//----- nvinfo : EIATTR_KPARAM_INFO
	.align		4
.L_4391:
        /*0118*/ 	.byte	0x04, 0x17
        /*011a*/ 	.short	(.L_4393 - .L_4392)
.L_4392:
        /*011c*/ 	.word	0x00000000
        /*0120*/ 	.short	0x0002
        /*0122*/ 	.short	0x0010
        /*0124*/ 	.byte	0x00, 0xf5, 0x21, 0x00


	//----- nvinfo : EIATTR_KPARAM_INFO
	.align		4
.L_4393:
        /*0128*/ 	.byte	0x04, 0x17
        /*012a*/ 	.short	(.L_4395 - .L_4394)
.L_4394:
        /*012c*/ 	.word	0x00000000
        /*0130*/ 	.short	0x0001
        /*0132*/ 	.short	0x0008
        /*0134*/ 	.byte	0x00, 0xf5, 0x21, 0x00


	//----- nvinfo : EIATTR_KPARAM_INFO
	.align		4
.L_4395:
        /*0138*/ 	.byte	0x04, 0x17
        /*013a*/ 	.short	(.L_4397 - .L_4396)
.L_4396:
        /*013c*/ 	.word	0x00000000
        /*0140*/ 	.short	0x0000
        /*0142*/ 	.short	0x0000
        /*0144*/ 	.byte	0x00, 0xf5, 0x21, 0x00


	//----- nvinfo : EIATTR_SPARSE_MMA_MASK
	.align		4
.L_4397:
        /*0148*/ 	.byte	0x03, 0x50
        /*014a*/ 	.short	0x0000


	//----- nvinfo : EIATTR_MAXREG_COUNT
	.align		4
        /*014c*/ 	.byte	0x03, 0x1b
        /*014e*/ 	.short	0x00ff


	//----- nvinfo : EIATTR_NUM_BARRIERS
	.align		4
        /*0150*/ 	.byte	0x02, 0x4c
        /*0152*/ 	.byte	0x01
	.zero		1


	//----- nvinfo : EIATTR_MERCURY_ISA_VERSION
	.align		4
        /*0154*/ 	.byte	0x03, 0x5f
        /*0156*/ 	.short	0x0101


	//----- nvinfo : EIATTR_VRC_CTA_INIT_COUNT
	.align		4
        /*0158*/ 	.byte	0x02, 0x4a
	.zero		1
	.zero		1


	//----- nvinfo : EIATTR_EXIT_INSTR_OFFSETS
	.align		4
        /*015c*/ 	.byte	0x04, 0x1c
        /*015e*/ 	.short	(.L_4399 - .L_4398)


	//   ....[0]....
.L_4398:
        /*0160*/ 	.word	0x000000a0


	//   ....[1]....
        /*0164*/ 	.word	0x000000f0


	//   ....[2]....
        /*0168*/ 	.word	0x000002f0


	//   ....[3]....
        /*016c*/ 	.word	0x000041e0


	//   ....[4]....
        /*0170*/ 	.word	0x00004270


	//   ....[5]....
        /*0174*/ 	.word	0x000042b0


	//----- nvinfo : EIATTR_CRS_STACK_SIZE
	.align		4
.L_4399:
        /*0178*/ 	.byte	0x04, 0x1e
        /*017a*/ 	.short	(.L_4401 - .L_4400)
.L_4400:
        /*017c*/ 	.word	0x00000000


	//----- nvinfo : EIATTR_CBANK_PARAM_SIZE
	.align		4
.L_4401:
        /*0180*/ 	.byte	0x03, 0x19
        /*0182*/ 	.short	0x0074


	//----- nvinfo : EIATTR_PARAM_CBANK
	.align		4
        /*0184*/ 	.byte	0x04, 0x0a
        /*0186*/ 	.short	(.L_4403 - .L_4402)
	.align		4
.L_4402:
        /*0188*/ 	.word	index@(.nv.constant0._Z23gemm_half_q_half_kernelILi1ELi128ELb1ELb1ELi64EEvPK6__halfPKjS4_S2_PS0_iiiiPKtS7_iiiiiibS2_i)
        /*018c*/ 	.short	0x0380
        /*018e*/ 	.short	0x0074


	//----- nvinfo : EIATTR_SW_WAR
	.align		4
.L_4403:
        /*0190*/ 	.byte	0x04, 0x36
        /*0192*/ 	.short	(.L_4405 - .L_4404)
.L_4404:
        /*0194*/ 	.word	0x00000008
.L_4405:


//--------------------- .nv.info._Z23gemm_half_q_half_kernelILi1ELi190ELb1ELb1ELi32EEvPK6__halfPKjS4_S2_PS0_iiiiPKtS7_iiiiiibS2_i --------------------------
	.section	.nv.info._Z23gemm_half_q_half_kernelILi1ELi190ELb1ELb1ELi32EEvPK6__halfPKjS4_S2_PS0_iiiiPKtS7_iiiiiibS2_i,"",@"SHT_CUDA_INFO"
	.sectionflags	@""
	.align	4


	//----- nvinfo : EIATTR_CUDA_API_VERSION
	.align		4
        /*0000*/ 	.byte	0x04, 0x37
        /*0002*/ 	.short	(.L_4407 - .L_4406)
.L_4406:
        /*0004*/ 	.word	0x00000082


	//----- nvinfo : EIATTR_KPARAM_INFO
	.align		4
.L_4407:
        /*0008*/ 	.byte	0x04, 0x17
        /*000a*/ 	.short	(.L_4409 - .L_4408)
.L_4408:
        /*000c*/ 	.word	0x00000000
        /*0010*/ 	.short	0x0013
        /*0012*/ 	.short	0x0070
        /*0014*/ 	.byte	0x00, 0xf0, 0x11, 0x00


	//----- nvinfo : EIATTR_KPARAM_INFO
	.align		4
.L_4409:
        /*0018*/ 	.byte	0x04, 0x17
        /*001a*/ 	.short	(.L_4411 - .L_4410)
.L_4410:
        /*001c*/ 	.word	0x00000000
        /*0020*/ 	.short	0x0012
        /*0022*/ 	.short	0x0068
        /*0024*/ 	.byte	0x00, 0xf5, 0x21, 0x00


	//----- nvinfo : EIATTR_KPARAM_INFO
	.align		4
.L_4411:
        /*0028*/ 	.byte	0x04, 0x17
        /*002a*/ 	.short	(.L_4413 - .L_4412)
.L_4412:
        /*002c*/ 	.word	0x00000000
        /*0030*/ 	.short	0x0011
        /*0032*/ 	.short	0x0060
        /*0034*/ 	.byte	0x00, 0xf0, 0x05, 0x00


	//----- nvinfo : EIATTR_KPARAM_INFO
	.align		4
.L_4413:
        /*0038*/ 	.byte	0x04, 0x17
        /*003a*/ 	.short	(.L_4415 - .L_4414)
.L_4414:
        /*003c*/ 	.word	0x00000000
        /*0040*/ 	.short	0x0010
        /*0042*/ 	.short	0x005c
        /*0044*/ 	.byte	0x00, 0xf0, 0x11, 0x00


	//----- nvinfo : EIATTR_KPARAM_INFO
	.align		4
.L_4415:
        /*0048*/ 	.byte	0x04, 0x17
        /*004a*/ 	.short	(.L_4417 - .L_4416)
.L_4416:
        /*004c*/ 	.word	0x00000000
        /*0050*/ 	.short	0x000f
        /*0052*/ 	.short	0x0058
        /*0054*/ 	.byte	0x00, 0xf0, 0x11, 0x00


	//----- nvinfo : EIATTR_KPARAM_INFO
	.align		4
.L_4417:
        /*0058*/ 	.byte	0x04, 0x17
        /*005a*/ 	.short	(.L_4419 - .L_4418)
.L_4418:
        /*005c*/ 	.word	0x00000000
        /*0060*/ 	.short	0x000e
        /*0062*/ 	.short	0x0054
        /*0064*/ 	.byte	0x00, 0xf0, 0x11, 0x00


	//----- nvinfo : EIATTR_KPARAM_INFO
	.align		4
.L_4419:
        /*0068*/ 	.byte	0x04, 0x17
        /*006a*/ 	.short	(.L_4421 - .L_4420)
.L_4420:
        /*006c*/ 	.word	0x00000000
        /*0070*/ 	.short	0x000d
        /*0072*/ 	.short	0x0050
        /*0074*/ 	.byte	0x00, 0xf0, 0x11, 0x00


	//----- nvinfo : EIATTR_KPARAM_INFO
	.align		4
.L_4421:
        /*0078*/ 	.byte	0x04, 0x17
        /*007a*/ 	.short	(.L_4423 - .L_4422)
.L_4422:
        /*007c*/ 	.word	0x00000000
        /*0080*/ 	.short	0x000c
        /*0082*/ 	.short	0x004c
        /*0084*/ 	.byte	0x00, 0xf0, 0x11, 0x00


	//----- nvinfo : EIATTR_KPARAM_INFO
	.align		4
.L_4423:
        /*0088*/ 	.byte	0x04, 0x17
        /*008a*/ 	.short	(.L_4425 - .L_4424)
.L_4424:
        /*008c*/ 	.word	0x00000000
        /*0090*/ 	.short	0x000b
        /*0092*/ 	.short	0x0048
        /*0094*/ 	.byte	0x00, 0xf0, 0x11, 0x00


	//----- nvinfo : EIATTR_KPARAM_INFO
	.align		4
.L_4425:
        /*0098*/ 	.byte	0x04, 0x17
        /*009a*/ 	.short	(.L_4427 - .L_4426)
.L_4426:
        /*009c*/ 	.word	0x00000000
        /*00a0*/ 	.short	0x000a
        /*00a2*/ 	.short	0x0040
        /*00a4*/ 	.byte	0x00, 0xf5, 0x21, 0x00


	//----- nvinfo : EIATTR_KPARAM_INFO
	.align		4
.L_4427:
        /*00a8*/ 	.byte	0x04, 0x17
        /*00aa*/ 	.short	(.L_4429 - .L_4428)
.L_4428:
        /*00ac*/ 	.word	0x00000000
        /*00b0*/ 	.short	0x0009
        /*00b2*/ 	.short	0x0038
        /*00b4*/ 	.byte	0x00, 0xf5, 0x21, 0x00


	//----- nvinfo : EIATTR_KPARAM_INFO
	.align		4
.L_4429:
        /*00b8*/ 	.byte	0x04, 0x17
        /*00ba*/ 	.short	(.L_4431 - .L_4430)
.L_4430:
        /*00bc*/ 	.word	0x00000000
        /*00c0*/ 	.short	0x0008
        /*00c2*/ 	.short	0x0034
        /*00c4*/ 	.byte	0x00, 0xf0, 0x11, 0x00


	//----- nvinfo : EIATTR_KPARAM_INFO
	.align		4
.L_4431:
        /*00c8*/ 	.byte	0x04, 0x17
        /*00ca*/ 	.short	(.L_4433 - .L_4432)
.L_4432:
        /*00cc*/ 	.word	0x00000000
        /*00d0*/ 	.short	0x0007
        /*00d2*/ 	.short	0x0030
        /*00d4*/ 	.byte	0x00, 0xf0, 0x11, 0x00


	//----- nvinfo : EIATTR_KPARAM_INFO
	.align		4
.L_4433:
        /*00d8*/ 	.byte	0x04, 0x17
        /*00da*/ 	.short	(.L_4435 - .L_4434)
.L_4434:
        /*00dc*/ 	.word	0x00000000
        /*00e0*/ 	.short	0x0006
        /*00e2*/ 	.short	0x002c
        /*00e4*/ 	.byte	0x00, 0xf0, 0x11, 0x00


	//----- nvinfo : EIATTR_KPARAM_INFO
	.align		4
.L_4435:
        /*00e8*/ 	.byte	0x04, 0x17
        /*00ea*/ 	.short	(.L_4437 - .L_4436)
.L_4436:
        /*00ec*/ 	.word	0x00000000
        /*00f0*/ 	.short	0x0005
        /*00f2*/ 	.short	0x0028
        /*00f4*/ 	.byte	0x00, 0xf0, 0x11, 0x00


	//----- nvinfo : EIATTR_KPARAM_INFO
	.align		4
.L_4437:
        /*00f8*/ 	.byte	0x04, 0x17
        /*00fa*/ 	.short	(.L_4439 - .L_4438)
.L_4438:
        /*00fc*/ 	.word	0x00000000
        /*0100*/ 	.short	0x0004
        /*0102*/ 	.short	0x0020
        /*0104*/ 	.byte	0x00, 0xf5, 0x21, 0x00


	//----- nvinfo : EIATTR_KPARAM_INFO
	.align		4
.L_4439:
        /*0108*/ 	.byte	0x04, 0x17
        /*010a*/ 	.short	(.L_4441 - .L_4440)
.L_4440:
        /*010c*/ 	.word	0x00000000
        /*0110*/ 	.short	0x0003
        /*0112*/ 	.short	0x0018
        /*0114*/ 	.byte	0x00, 0xf5, 0x21, 0x00


	//----- nvinfo : EIATTR_KPARAM_INFO
	.align		4
.L_4441:
        /*0118*/ 	.byte	0x04, 0x17
        /*011a*/ 	.short	(.L_4443 - .L_4442)
.L_4442:
        /*011c*/ 	.word	0x00000000
        /*0120*/ 	.short	0x0002
        /*0122*/ 	.short	0x0010
        /*0124*/ 	.byte	0x00, 0xf5, 0x21, 0x00


	//----- nvinfo : EIATTR_KPARAM_INFO
	.align		4
.L_4443:
        /*0128*/ 	.byte	0x04, 0x17
        /*012a*/ 	.short	(.L_4445 - .L_4444)
.L_4444:
        /*012c*/ 	.word	0x00000000
        /*0130*/ 	.short	0x0001
        /*0132*/ 	.short	0x0008
        /*0134*/ 	.byte	0x00, 0xf5, 0x21, 0x00


	//----- nvinfo : EIATTR_KPARAM_INFO
	.align		4
.L_4445:
        /*0138*/ 	.byte	0x04, 0x17
        /*013a*/ 	.short	(.L_4447 - .L_4446)
.L_4446:
        /*013c*/ 	.word	0x00000000
        /*0140*/ 	.short	0x0000
        /*0142*/ 	.short	0x0000
        /*0144*/ 	.byte	0x00, 0xf5, 0x21, 0x00


	//----- nvinfo : EIATTR_SPARSE_MMA_MASK
	.align		4
.L_4447:
        /*0148*/ 	.byte	0x03, 0x50
        /*014a*/ 	.short	0x0000


	//----- nvinfo : EIATTR_MAXREG_COUNT
	.align		4
        /*014c*/ 	.byte	0x03, 0x1b
        /*014e*/ 	.short	0x00ff


	//----- nvinfo : EIATTR_NUM_BARRIERS
	.align		4
        /*0150*/ 	.byte	0x02, 0x4c
        /*0152*/ 	.byte	0x01
	.zero		1


	//----- nvinfo : EIATTR_MERCURY_ISA_VERSION
	.align		4
        /*0154*/ 	.byte	0x03, 0x5f
        /*0156*/ 	.short	0x0101


	//----- nvinfo : EIATTR_VRC_CTA_INIT_COUNT
	.align		4
        /*0158*/ 	.byte	0x02, 0x4a
	.zero		1
	.zero		1


	//----- nvinfo : EIATTR_EXIT_INSTR_OFFSETS
	.align		4
        /*015c*/ 	.byte	0x04, 0x1c
        /*015e*/ 	.short	(.L_4449 - .L_4448)


	//   ....[0]....
.L_4448:
        /*0160*/ 	.word	0x00000050


	//   ....[1]....
        /*0164*/ 	.word	0x000000a0


	//   ....[2]....
        /*0168*/ 	.word	0x000002c0


	//   ....[3]....
        /*016c*/ 	.word	0x0000ad60


	//   ....[4]....
        /*0170*/ 	.word	0x0000ade0


	//   ....[5]....
        /*0174*/ 	.word	0x0000ae20


	//----- nvinfo : EIATTR_CRS_STACK_SIZE
	.align		4
.L_4449:
        /*0178*/ 	.byte	0x04, 0x1e
        /*017a*/ 	.short	(.L_4451 - .L_4450)
.L_4450:
        /*017c*/ 	.word	0x00000000


	//----- nvinfo : EIATTR_CBANK_PARAM_SIZE
	.align		4
.L_4451:
        /*0180*/ 	.byte	0x03, 0x19
        /*0182*/ 	.short	0x0074


	//----- nvinfo : EIATTR_PARAM_CBANK
	.align		4
        /*0184*/ 	.byte	0x04, 0x0a
        /*0186*/ 	.short	(.L_4453 - .L_4452)
	.align		4
.L_4452:
        /*0188*/ 	.word	index@(.nv.constant0._Z23gemm_half_q_half_kernelILi1ELi190ELb1ELb1ELi32EEvPK6__halfPKjS4_S2_PS0_iiiiPKtS7_iiiiiibS2_i)
        /*018c*/ 	.short	0x0380
        /*018e*/ 	.short	0x0074


	//----- nvinfo : EIATTR_SW_WAR
	.align		4
.L_4453:
        /*0190*/ 	.byte	0x04, 0x36
        /*0192*/ 	.short	(.L_4455 - .L_4454)
.L_4454:
        /*0194*/ 	.word	0x00000008
.L_4455:


//--------------------- .nv.info._Z23gemm_half_q_half_kernelILi1ELi160ELb1ELb1ELi32EEvPK6__halfPKjS4_S2_PS0_iiiiPKtS7_iiiiiibS2_i --------------------------
	.section	.nv.info._Z23gemm_half_q_half_kernelILi1ELi160ELb1ELb1ELi32EEvPK6__halfPKjS4_S2_PS0_iiiiPKtS7_iiiiiibS2_i,"",@"SHT_CUDA_INFO"
	.sectionflags	@""
	.align	4


	//----- nvinfo : EIATTR_CUDA_API_VERSION
	.align		4
        /*0000*/ 	.byte	0x04, 0x37
        /*0002*/ 	.short	(.L_4457 - .L_4456)
.L_4456:
        /*0004*/ 	.word	0x00000082


	//----- nvinfo : EIATTR_KPARAM_INFO
	.align		4
.L_4457:
        /*0008*/ 	.byte	0x04, 0x17
        /*000a*/ 	.short	(.L_4459 - .L_4458)
.L_4458:
        /*000c*/ 	.word	0x00000000
        /*0010*/ 	.short	0x0013
        /*0012*/ 	.short	0x0070
        /*0014*/ 	.byte	0x00, 0xf0, 0x11, 0x00


	//----- nvinfo : EIATTR_KPARAM_INFO
	.align		4
.L_4459:
        /*0018*/ 	.byte	0x04, 0x17
        /*001a*/ 	.short	(.L_4461 - .L_4460)
.L_4460:
        /*001c*/ 	.word	0x00000000
        /*0020*/ 	.short	0x0012
        /*0022*/ 	.short	0x0068
        /*0024*/ 	.byte	0x00, 0xf5, 0x21, 0x00


	//----- nvinfo : EIATTR_KPARAM_INFO
	.align		4
.L_4461:
        /*0028*/ 	.byte	0x04, 0x17
        /*002a*/ 	.short	(.L_4463 - .L_4462)
.L_4462:
        /*002c*/ 	.word	0x00000000
        /*0030*/ 	.short	0x0011
        /*0032*/ 	.short	0x0060
        /*0034*/ 	.byte	0x00, 0xf0, 0x05, 0x00


	//----- nvinfo : EIATTR_KPARAM_INFO
	.align		4
.L_4463:
        /*0038*/ 	.byte	0x04, 0x17
        /*003a*/ 	.short	(.L_4465 - .L_4464)
.L_4464:
        /*003c*/ 	.word	0x00000000
        /*0040*/ 	.short	0x0010
        /*0042*/ 	.short	0x005c
        /*0044*/ 	.byte	0x00, 0xf0, 0x11, 0x00


	//----- nvinfo : EIATTR_KPARAM_INFO
	.align		4
.L_4465:
        /*0048*/ 	.byte	0x04, 0x17
        /*004a*/ 	.short	(.L_4467 - .L_4466)
.L_4466:
        /*004c*/ 	.word	0x00000000
        /*0050*/ 	.short	0x000f
        /*0052*/ 	.short	0x0058
        /*0054*/ 	.byte	0x00, 0xf0, 0x11, 0x00


	//----- nvinfo : EIATTR_KPARAM_INFO
	.align		4
.L_4467:
        /*0058*/ 	.byte	0x04, 0x17
        /*005a*/ 	.short	(.L_4469 - .L_4468)
.L_4468:
        /*005c*/ 	.word	0x00000000
        /*0060*/ 	.short	0x000e
        /*0062*/ 	.short	0x0054
        /*0064*/ 	.byte	0x00, 0xf0, 0x11, 0x00


	//----- nvinfo : EIATTR_KPARAM_INFO
	.align		4
.L_4469:
        /*0068*/ 	.byte	0x04, 0x17
        /*006a*/ 	.short	(.L_4471 - .L_4470)
.L_4470:
        /*006c*/ 	.word	0x00000000
        /*0070*/ 	.short	0x000d
        /*0072*/ 	.short	0x0050
        /*0074*/ 	.byte	0x00, 0xf0, 0x11, 0x00


	//----- nvinfo : EIATTR_KPARAM_INFO
	.align		4
.L_4471:
        /*0078*/ 	.byte	0x04, 0x17
        /*007a*/ 	.short	(.L_4473 - .L_4472)
.L_4472:
        /*007c*/ 	.word	0x00000000
        /*0080*/ 	.short	0x000c
        /*0082*/ 	.short	0x004c
        /*0084*/ 	.byte	0x00, 0xf0, 0x11, 0x00


	//----- nvinfo : EIATTR_KPARAM_INFO
	.align		4
.L_4473:
        /*0088*/ 	.byte	0x04, 0x17
        /*008a*/ 	.short	(.L_4475 - .L_4474)
.L_4474:
        /*008c*/ 	.word	0x00000000
        /*0090*/ 	.short	0x000b
        /*0092*/ 	.short	0x0048
        /*0094*/ 	.byte	0x00, 0xf0, 0x11, 0x00


	//----- nvinfo : EIATTR_KPARAM_INFO
	.align		4
.L_4475:
        /*0098*/ 	.byte	0x04, 0x17
        /*009a*/ 	.short	(.L_4477 - .L_4476)
.L_4476:
        /*009c*/ 	.word	0x00000000
        /*00a0*/ 	.short	0x000a
        /*00a2*/ 	.short	0x0040
        /*00a4*/ 	.byte	0x00, 0xf5, 0x21, 0x00


	//----- nvinfo : EIATTR_KPARAM_INFO
	.align		4
.L_4477:
        /*00a8*/ 	.byte	0x04, 0x17
        /*00aa*/ 	.short	(.L_4479 - .L_4478)
.L_4478:
        /*00ac*/ 	.word	0x00000000
        /*00b0*/ 	.short	0x0009
        /*00b2*/ 	.short	0x0038
        /*00b4*/ 	.byte	0x00, 0xf5, 0x21, 0x00


	//----- nvinfo : EIATTR_KPARAM_INFO
	.align		4
.L_4479:
        /*00b8*/ 	.byte	0x04, 0x17
        /*00ba*/ 	.short	(.L_4481 - .L_4480)
.L_4480:
        /*00bc*/ 	.word	0x00000000
        /*00c0*/ 	.short	0x0008
        /*00c2*/ 	.short	0x0034
        /*00c4*/ 	.byte	0x00, 0xf0, 0x11, 0x00


	//----- nvinfo : EIATTR_KPARAM_INFO
	.align		4
.L_4481:
        /*00c8*/ 	.byte	0x04, 0x17
        /*00ca*/ 	.short	(.L_4483 - .L_4482)
.L_4482:
        /*00cc*/ 	.word	0x00000000
        /*00d0*/ 	.short	0x0007
        /*00d2*/ 	.short	0x0030
        /*00d4*/ 	.byte	0x00, 0xf0, 0x11, 0x00


	//----- nvinfo : EIATTR_KPARAM_INFO
	.align		4
.L_4483:
        /*00d8*/ 	.byte	0x04, 0x17
        /*00da*/ 	.short	(.L_4485 - .L_4484)
.L_4484:
        /*00dc*/ 	.word	0x00000000
        /*00e0*/ 	.short	0x0006
        /*00e2*/ 	.short	0x002c
        /*00e4*/ 	.byte	0x00, 0xf0, 0x11, 0x00


	//----- nvinfo : EIATTR_KPARAM_INFO
	.align		4
.L_4485:
        /*00e8*/ 	.byte	0x04, 0x17
        /*00ea*/ 	.short	(.L_4487 - .L_4486)
.L_4486:
        /*00ec*/ 	.word	0x00000000
        /*00f0*/ 	.short	0x0005
        /*00f2*/ 	.short	0x0028
        /*00f4*/ 	.byte	0x00, 0xf0, 0x11, 0x00


	//----- nvinfo : EIATTR_KPARAM_INFO
	.align		4
.L_4487:
        /*00f8*/ 	.byte	0x04, 0x17
        /*00fa*/ 	.short	(.L_4489 - .L_4488)
.L_4488:
        /*00fc*/ 	.word	0x00000000
        /*0100*/ 	.short	0x0004
        /*0102*/ 	.short	0x0020
        /*0104*/ 	.byte	0x00, 0xf5, 0x21, 0x00


	//----- nvinfo : EIATTR_KPARAM_INFO
	.align		4
.L_4489:
        /*0108*/ 	.byte	0x04, 0x17
        /*010a*/ 	.short	(.L_4491 - .L_4490)
.L_4490:
        /*010c*/ 	.word	0x00000000
        /*0110*/ 	.short	0x0003
        /*0112*/ 	.short	0x0018
        /*0114*/ 	.byte	0x00, 0xf5, 0x21, 0x00


	//----- nvinfo : EIATTR_KPARAM_INFO
	.align		4
.L_4491:
        /*0118*/ 	.byte	0x04, 0x17
        /*011a*/ 	.short	(.L_4493 - .L_4492)
.L_4492:
        /*011c*/ 	.word	0x00000000
        /*0120*/ 	.short	0x0002
        /*0122*/ 	.short	0x0010
        /*0124*/ 	.byte	0x00, 0xf5, 0x21, 0x00


	//----- nvinfo : EIATTR_KPARAM_INFO
	.align		4
.L_4493:
        /*0128*/ 	.byte	0x04, 0x17
        /*012a*/ 	.short	(.L_4495 - .L_4494)
.L_4494:
        /*012c*/ 	.word	0x00000000
        /*0130*/ 	.short	0x0001
        /*0132*/ 	.short	0x0008
        /*0134*/ 	.byte	0x00, 0xf5, 0x21, 0x00


	//----- nvinfo : EIATTR_KPARAM_INFO
	.align		4
.L_4495:
        /*0138*/ 	.byte	0x04, 0x17
        /*013a*/ 	.short	(.L_4497 - .L_4496)
.L_4496:
        /*013c*/ 	.word	0x00000000
        /*0140*/ 	.short	0x0000
        /*0142*/ 	.short	0x0000
        /*0144*/ 	.byte	0x00, 0xf5, 0x21, 0x00


	//----- nvinfo : EIATTR_SPARSE_MMA_MASK
	.align		4
.L_4497:
        /*0148*/ 	.byte	0x03, 0x50
        /*014a*/ 	.short	0x0000


	//----- nvinfo : EIATTR_MAXREG_COUNT
	.align		4
        /*014c*/ 	.byte	0x03, 0x1b
        /*014e*/ 	.short	0x00ff


	//----- nvinfo : EIATTR_NUM_BARRIERS
	.align		4
        /*0150*/ 	.byte	0x02, 0x4c
        /*0152*/ 	.byte	0x01
	.zero		1


	//----- nvinfo : EIATTR_MERCURY_ISA_VERSION
	.align		4
        /*0154*/ 	.byte	0x03, 0x5f
        /*0156*/ 	.short	0x0101


	//----- nvinfo : EIATTR_VRC_CTA_INIT_COUNT
	.align		4
        /*0158*/ 	.byte	0x02, 0x4a
	.zero		1
	.zero		1


	//----- nvinfo : EIATTR_EXIT_INSTR_OFFSETS
	.align		4
        /*015c*/ 	.byte	0x04, 0x1c
        /*015e*/ 	.short	(.L_4499 - .L_4498)


	//   ....[0]....
.L_4498:
        /*0160*/ 	.word	0x00000080


	//   ....[1]....
        /*0164*/ 	.word	0x000000d0


	//   ....[2]....
        /*0168*/ 	.word	0x000002b0


	//   ....[3]....
        /*016c*/ 	.word	0x000054f0


	//   ....[4]....
        /*0170*/ 	.word	0x00005570


	//   ....[5]....
        /*0174*/ 	.word	0x000055b0


	//----- nvinfo : EIATTR_CRS_STACK_SIZE
	.align		4
.L_4499:
        /*0178*/ 	.byte	0x04, 0x1e
        /*017a*/ 	.short	(.L_4501 - .L_4500)
.L_4500:
        /*017c*/ 	.word	0x00000000


	//----- nvinfo : EIATTR_CBANK_PARAM_SIZE
	.align		4
.L_4501:
        /*0180*/ 	.byte	0x03, 0x19
        /*0182*/ 	.short	0x0074


	//----- nvinfo : EIATTR_PARAM_CBANK
	.align		4
        /*0184*/ 	.byte	0x04, 0x0a
        /*0186*/ 	.short	(.L_4503 - .L_4502)
	.align		4
.L_4502:
        /*0188*/ 	.word	index@(.nv.constant0._Z23gemm_half_q_half_kernelILi1ELi160ELb1ELb1ELi32EEvPK6__halfPKjS4_S2_PS0_iiiiPKtS7_iiiiiibS2_i)
        /*018c*/ 	.short	0x0380
        /*018e*/ 	.short	0x0074


	//----- nvinfo : EIATTR_SW_WAR
	.align		4
.L_4503:
        /*0190*/ 	.byte	0x04, 0x36
        /*0192*/ 	.short	(.L_4505 - .L_4504)
.L_4504:
        /*0194*/ 	.word	0x00000008
.L_4505:


//--------------------- .nv.info._Z23gemm_half_q_half_kernelILi1ELi40ELb1ELb1ELi32EEvPK6__halfPKjS4_S2_PS0_iiiiPKtS7_iiiiiibS2_i --------------------------
	.section	.nv.info._Z23gemm_half_q_half_kernelILi1ELi40ELb1ELb1ELi32EEvPK6__halfPKjS4_S2_PS0_iiiiPKtS7_iiiiiibS2_i,"",@"SHT_CUDA_INFO"
	.sectionflags	@""
	.align	4


	//----- nvinfo : EIATTR_CUDA_API_VERSION
	.align		4
        /*0000*/ 	.byte	0x04, 0x37
        /*0002*/ 	.short	(.L_4507 - .L_4506)
.L_4506:
        /*0004*/ 	.word	0x00000082


	//----- nvinfo : EIATTR_KPARAM_INFO
	.align		4
.L_4507:
        /*0008*/ 	.byte	0x04, 0x17
        /*000a*/ 	.short	(.L_4509 - .L_4508)
.L_4508:
        /*000c*/ 	.word	0x00000000
        /*0010*/ 	.short	0x0013
        /*0012*/ 	.short	0x0070
        /*0014*/ 	.byte	0x00, 0xf0, 0x11, 0x00


	//----- nvinfo : EIATTR_KPARAM_INFO
	.align		4
.L_4509:
        /*0018*/ 	.byte	0x04, 0x17
        /*001a*/ 	.short	(.L_4511 - .L_4510)
.L_4510:
        /*001c*/ 	.word	0x00000000
        /*0020*/ 	.short	0x0012
        /*0022*/ 	.short	0x0068
        /*0024*/ 	.byte	0x00, 0xf5, 0x21, 0x00


	//----- nvinfo : EIATTR_KPARAM_INFO
	.align		4
.L_4511:
        /*0028*/ 	.byte	0x04, 0x17
        /*002a*/ 	.short	(.L_4513 - .L_4512)
.L_4512:
        /*002c*/ 	.word	0x00000000
        /*0030*/ 	.short	0x0011
        /*0032*/ 	.short	0x0060
        /*0034*/ 	.byte	0x00, 0xf0, 0x05, 0x00


	//----- nvinfo : EIATTR_KPARAM_INFO
	.align		4
.L_4513:
        /*0038*/ 	.byte	0x04, 0x17
        /*003a*/ 	.short	(.L_4515 - .L_4514)
.L_4514:
        /*003c*/ 	.word	0x00000000
        /*0040*/ 	.short	0x0010
        /*0042*/ 	.short	0x005c
        /*0044*/ 	.byte	0x00, 0xf0, 0x11, 0x00


	//----- nvinfo : EIATTR_KPARAM_INFO
	.align		4
.L_4515:
        /*0048*/ 	.byte	0x04, 0x17
        /*004a*/ 	.short	(.L_4517 - .L_4516)
.L_4516:
        /*004c*/ 	.word	0x00000000
        /*0050*/ 	.short	0x000f
        /*0052*/ 	.short	0x0058
        /*0054*/ 	.byte	0x00, 0xf0, 0x11, 0x00


	//----- nvinfo : EIATTR_KPARAM_INFO
	.align		4
.L_4517:
        /*0058*/ 	.byte	0x04, 0x17
        /*005a*/ 	.short	(.L_4519 - .L_4518)
.L_4518:
        /*005c*/ 	.word	0x00000000
        /*0060*/ 	.short	0x000e
        /*0062*/ 	.short	0x0054
        /*0064*/ 	.byte	0x00, 0xf0, 0x11, 0x00


	//----- nvinfo : EIATTR_KPARAM_INFO
	.align		4
.L_4519:
        /*0068*/ 	.byte	0x04, 0x17
        /*006a*/ 	.short	(.L_4521 - .L_4520)
.L_4520:
        /*006c*/ 	.word	0x00000000
        /*0070*/ 	.short	0x000d
        /*0072*/ 	.short	0x0050
        /*0074*/ 	.byte	0x00, 0xf0, 0x11, 0x00


	//----- nvinfo : EIATTR_KPARAM_INFO
	.align		4
.L_4521:
        /*0078*/ 	.byte	0x04, 0x17
        /*007a*/ 	.short	(.L_4523 - .L_4522)
.L_4522:
        /*007c*/ 	.word	0x00000000
        /*0080*/ 	.short	0x000c
        /*0082*/ 	.short	0x004c
        /*0084*/ 	.byte	0x00, 0xf0, 0x11, 0x00


	//----- nvinfo : EIATTR_KPARAM_INFO
	.align		4
.L_4523:
        /*0088*/ 	.byte	0x04, 0x17
        /*008a*/ 	.short	(.L_4525 - .L_4524)
.L_4524:
        /*008c*/ 	.word	0x00000000
        /*0090*/ 	.short	0x000b
        /*0092*/ 	.short	0x0048
        /*0094*/ 	.byte	0x00, 0xf0, 0x11, 0x00


	//----- nvinfo : EIATTR_KPARAM_INFO
	.align		4
.L_4525:
        /*0098*/ 	.byte	0x04, 0x17
        /*009a*/ 	.short	(.L_4527 - .L_4526)
.L_4526:
        /*009c*/ 	.word	0x00000000
        /*00a0*/ 	.short	0x000a
        /*00a2*/ 	.short	0x0040
        /*00a4*/ 	.byte	0x00, 0xf5, 0x21, 0x00


	//----- nvinfo : EIATTR_KPARAM_INFO
	.align		4
.L_4527:
        /*00a8*/ 	.byte	0x04, 0x17
        /*00aa*/ 	.short	(.L_4529 - .L_4528)
.L_4528:
        /*00ac*/ 	.word	0x00000000
        /*00b0*/ 	.short	0x0009
        /*00b2*/ 	.short	0x0038
        /*00b4*/ 	.byte	0x00, 0xf5, 0x21, 0x00


	//----- nvinfo : EIATTR_KPARAM_INFO
	.align		4
.L_4529:
        /*00b8*/ 	.byte	0x04, 0x17
        /*00ba*/ 	.short	(.L_4531 - .L_4530)
.L_4530:
        /*00bc*/ 	.word	0x00000000
        /*00c0*/ 	.short	0x0008
        /*00c2*/ 	.short	0x0034
        /*00c4*/ 	.byte	0x00, 0xf0, 0x11, 0x00


	//----- nvinfo : EIATTR_KPARAM_INFO
	.align		4
.L_4531:
        /*00c8*/ 	.byte	0x04, 0x17
        /*00ca*/ 	.short	(.L_4533 - .L_4532)
.L_4532:
        /*00cc*/ 	.word	0x00000000
        /*00d0*/ 	.short	0x0007
        /*00d2*/ 	.short	0x0030
        /*00d4*/ 	.byte	0x00, 0xf0, 0x11, 0x00


	//----- nvinfo : EIATTR_KPARAM_INFO
	.align		4
.L_4533:
        /*00d8*/ 	.byte	0x04, 0x17
        /*00da*/ 	.short	(.L_4535 - .L_4534)
.L_4534:
        /*00dc*/ 	.word	0x00000000
        /*00e0*/ 	.short	0x0006
        /*00e2*/ 	.short	0x002c
        /*00e4*/ 	.byte	0x00, 0xf0, 0x11, 0x00


	//----- nvinfo : EIATTR_KPARAM_INFO
	.align		4
.L_4535:
        /*00e8*/ 	.byte	0x04, 0x17
        /*00ea*/ 	.short	(.L_4537 - .L_4536)
.L_4536:
        /*00ec*/ 	.word	0x00000000
        /*00f0*/ 	.short	0x0005
        /*00f2*/ 	.short	0x0028
        /*00f4*/ 	.byte	0x00, 0xf0, 0x11, 0x00


	//----- nvinfo : EIATTR_KPARAM_INFO
	.align		4
.L_4537:
        /*00f8*/ 	.byte	0x04, 0x17
        /*00fa*/ 	.short	(.L_4539 - .L_4538)
.L_4538:
        /*00fc*/ 	.word	0x00000000
        /*0100*/ 	.short	0x0004
        /*0102*/ 	.short	0x0020
        /*0104*/ 	.byte	0x00, 0xf5, 0x21, 0x00


	//----- nvinfo : EIATTR_KPARAM_INFO
	.align		4
.L_4539:
        /*0108*/ 	.byte	0x04, 0x17
        /*010a*/ 	.short	(.L_4541 - .L_4540)
.L_4540:
        /*010c*/ 	.word	0x00000000
        /*0110*/ 	.short	0x0003
        /*0112*/ 	.short	0x0018
        /*0114*/ 	.byte	0x00, 0xf5, 0x21, 0x00


	//----- nvinfo : EIATTR_KPARAM_INFO
	.align		4
.L_4541:
        /*0118*/ 	.byte	0x04, 0x17
        /*011a*/ 	.short	(.L_4543 - .L_4542)
.L_4542:
        /*011c*/ 	.word	0x00000000
        /*0120*/ 	.short	0x0002
        /*0122*/ 	.short	0x0010
        /*0124*/ 	.byte	0x00, 0xf5, 0x21, 0x00


	//----- nvinfo : EIATTR_KPARAM_INFO
	.align		4
.L_4543:
        /*0128*/ 	.byte	0x04, 0x17
        /*012a*/ 	.short	(.L_4545 - .L_4544)
.L_4544:
        /*012c*/ 	.word	0x00000000
        /*0130*/ 	.short	0x0001
        /*0132*/ 	.short	0x0008
        /*0134*/ 	.byte	0x00, 0xf5, 0x21, 0x00


	//----- nvinfo : EIATTR_KPARAM_INFO
	.align		4
.L_4545:
        /*0138*/ 	.byte	0x04, 0x17
        /*013a*/ 	.short	(.L_4547 - .L_4546)
.L_4546:
        /*013c*/ 	.word	0x00000000
        /*0140*/ 	.short	0x0000
        /*0142*/ 	.short	0x0000
        /*0144*/ 	.byte	0x00, 0xf5, 0x21, 0x00


	//----- nvinfo : EIATTR_SPARSE_MMA_MASK
	.align		4
.L_4547:
        /*0148*/ 	.byte	0x03, 0x50
        /*014a*/ 	.short	0x0000


	//----- nvinfo : EIATTR_MAXREG_COUNT
	.align		4
        /*014c*/ 	.byte	0x03, 0x1b
        /*014e*/ 	.short	0x00ff


	//----- nvinfo : EIATTR_NUM_BARRIERS
	.align		4
        /*0150*/ 	.byte	0x02, 0x4c
        /*0152*/ 	.byte	0x01
	.zero		1


	//----- nvinfo : EIATTR_MERCURY_ISA_VERSION
	.align		4
        /*0154*/ 	.byte	0x03, 0x5f
        /*0156*/ 	.short	0x0101


	//----- nvinfo : EIATTR_VRC_CTA_INIT_COUNT
	.align		4
        /*0158*/ 	.byte	0x02, 0x4a
	.zero		1
	.zero		1


	//----- nvinfo : EIATTR_EXIT_INSTR_OFFSETS
	.align		4
        /*015c*/ 	.byte	0x04, 0x1c
        /*015e*/ 	.short	(.L_4549 - .L_4548)


	//   ....[0]....
.L_4548:
        /*0160*/ 	.word	0x00000050


	//   ....[1]....
        /*0164*/ 	.word	0x000000a0


	//   ....[2]....
        /*0168*/ 	.word	0x000002b0


	//   ....[3]....
        /*016c*/ 	.word	0x000047b0


	//   ....[4]....
        /*0170*/ 	.word	0x00004830


	//   ....[5]....
        /*0174*/ 	.word	0x00004870


	//----- nvinfo : EIATTR_CRS_STACK_SIZE
	.align		4
.L_4549:
        /*0178*/ 	.byte	0x04, 0x1e
        /*017a*/ 	.short	(.L_4551 - .L_4550)
.L_4550:
        /*017c*/ 	.word	0x00000000


	//----- nvinfo : EIATTR_CBANK_PARAM_SIZE
	.align		4
.L_4551:
        /*0180*/ 	.byte	0x03, 0x19
        /*0182*/ 	.short	0x0074


	//----- nvinfo : EIATTR_PARAM_CBANK
	.align		4
        /*0184*/ 	.byte	0x04, 0x0a
        /*0186*/ 	.short	(.L_4553 - .L_4552)
	.align		4
.L_4552:
        /*0188*/ 	.word	index@(.nv.constant0._Z23gemm_half_q_half_kernelILi1ELi40ELb1ELb1ELi32EEvPK6__halfPKjS4_S2_PS0_iiiiPKtS7_iiiiiibS2_i)
        /*018c*/ 	.short	0x0380
        /*018e*/ 	.short	0x0074


	//----- nvinfo : EIATTR_SW_WAR
	.align		4
.L_4553:
        /*0190*/ 	.byte	0x04, 0x36
        /*0192*/ 	.short	(.L_4555 - .L_4554)
.L_4554:
        /*0194*/ 	.word	0x00000008
.L_4555:


//--------------------- .nv.info._Z23gemm_half_q_half_kernelILi1ELi10ELb1ELb1ELi32EEvPK6__halfPKjS4_S2_PS0_iiiiPKtS7_iiiiiibS2_i --------------------------
	.section	.nv.info._Z23gemm_half_q_half_kernelILi1ELi10ELb1ELb1ELi32EEvPK6__halfPKjS4_S2_PS0_iiiiPKtS7_iiiiiibS2_i,"",@"SHT_CUDA_INFO"
	.sectionflags	@""
	.align	4


	//----- nvinfo : EIATTR_CUDA_API_VERSION
	.align		4
        /*0000*/ 	.byte	0x04, 0x37
        /*0002*/ 	.short	(.L_4557 - .L_4556)
.L_4556:
        /*0004*/ 	.word	0x00000082


	//----- nvinfo : EIATTR_KPARAM_INFO
	.align		4
.L_4557:
        /*0008*/ 	.byte	0x04, 0x17
        /*000a*/ 	.short	(.L_4559 - .L_4558)
.L_4558:
        /*000c*/ 	.word	0x00000000
        /*0010*/ 	.short	0x0013
        /*0012*/ 	.short	0x0070
        /*0014*/ 	.byte	0x00, 0xf0, 0x11, 0x00


	//----- nvinfo : EIATTR_KPARAM_INFO
	.align		4
.L_4559:
        /*0018*/ 	.byte	0x04, 0x17
        /*001a*/ 	.short	(.L_4561 - .L_4560)
.L_4560:
        /*001c*/ 	.word	0x00000000
        /*0020*/ 	.short	0x0012
        /*0022*/ 	.short	0x0068
        /*0024*/ 	.byte	0x00, 0xf5, 0x21, 0x00


	//----- nvinfo : EIATTR_KPARAM_INFO
	.align		4
.L_4561:
        /*0028*/ 	.byte	0x04, 0x17
        /*002a*/ 	.short	(.L_4563 - .L_4562)
.L_4562:
        /*002c*/ 	.word	0x00000000
        /*0030*/ 	.short	0x0011
        /*0032*/ 	.short	0x0060
        /*0034*/ 	.byte	0x00, 0xf0, 0x05, 0x00


	//----- nvinfo : EIATTR_KPARAM_INFO
	.align		4
.L_4563:
        /*0038*/ 	.byte	0x04, 0x17
        /*003a*/ 	.short	(.L_4565 - .L_4564)
.L_4564:
        /*003c*/ 	.word	0x00000000
        /*0040*/ 	.short	0x0010
        /*0042*/ 	.short	0x005c
        /*0044*/ 	.byte	0x00, 0xf0, 0x11, 0x00


	//----- nvinfo : EIATTR_KPARAM_INFO
	.align		4
.L_4565:
        /*0048*/ 	.byte	0x04, 0x17
        /*004a*/ 	.short	(.L_4567 - .L_4566)
.L_4566:
        /*004c*/ 	.word	0x00000000
        /*0050*/ 	.short	0x000f
        /*0052*/ 	.short	0x0058
        /*0054*/ 	.byte	0x00, 0xf0, 0x11, 0x00


	//----- nvinfo : EIATTR_KPARAM_INFO
	.align		4
.L_4567:
        /*0058*/ 	.byte	0x04, 0x17
        /*005a*/ 	.short	(.L_4569 - .L_4568)
.L_4568:
        /*005c*/ 	.word	0x00000000
        /*0060*/ 	.short	0x000e
        /*0062*/ 	.short	0x0054
        /*0064*/ 	.byte	0x00, 0xf0, 0x11, 0x00


	//----- nvinfo : EIATTR_KPARAM_INFO
	.align		4
.L_4569:
        /*0068*/ 	.byte	0x04, 0x17
        /*006a*/ 	.short	(.L_4571 - .L_4570)
.L_4570:
        /*006c*/ 	.word	0x00000000
        /*0070*/ 	.short	0x000d
        /*0072*/ 	.short	0x0050
        /*0074*/ 	.byte	0x00, 0xf0, 0x11, 0x00


	//----- nvinfo : EIATTR_KPARAM_INFO
	.align		4
.L_4571:
        /*0078*/ 	.byte	0x04, 0x17
        /*007a*/ 	.short	(.L_4573 - .L_4572)
.L_4572:
        /*007c*/ 	.word	0x00000000
        /*0080*/ 	.short	0x000c
        /*0082*/ 	.short	0x004c
        /*0084*/ 	.byte	0x00, 0xf0, 0x11, 0x00


	//----- nvinfo : EIATTR_KPARAM_INFO
	.align		4
.L_4573:
        /*0088*/ 	.byte	0x04, 0x17
        /*008a*/ 	.short	(.L_4575 - .L_4574)
.L_4574:
        /*008c*/ 	.word	0x00000000
        /*0090*/ 	.short	0x000b
        /*0092*/ 	.short	0x0048
        /*0094*/ 	.byte	0x00, 0xf0, 0x11, 0x00


	//----- nvinfo : EIATTR_KPARAM_INFO
	.align		4
.L_4575:
        /*0098*/ 	.byte	0x04, 0x17
        /*009a*/ 	.short	(.L_4577 - .L_4576)
.L_4576:
        /*009c*/ 	.word	0x00000000
        /*00a0*/ 	.short	0x000a
        /*00a2*/ 	.short	0x0040
        /*00a4*/ 	.byte	0x00, 0xf5, 0x21, 0x00


	//----- nvinfo : EIATTR_KPARAM_INFO
	.align		4
.L_4577:
        /*00a8*/ 	.byte	0x04, 0x17
        /*00aa*/ 	.short	(.L_4579 - .L_4578)
.L_4578:
        /*00ac*/ 	.word	0x00000000
        /*00b0*/ 	.short	0x0009
        /*00b2*/ 	.short	0x0038
        /*00b4*/ 	.byte	0x00, 0xf5, 0x21, 0x00


	//----- nvinfo : EIATTR_KPARAM_INFO
	.align		4
.L_4579:
        /*00b8*/ 	.byte	0x04, 0x17
        /*00ba*/ 	.short	(.L_4581 - .L_4580)
.L_4580:
        /*00bc*/ 	.word	0x00000000
        /*00c0*/ 	.short	0x0008
        /*00c2*/ 	.short	0x0034
        /*00c4*/ 	.byte	0x00, 0xf0, 0x11, 0x00


	//----- nvinfo : EIATTR_KPARAM_INFO
	.align		4
.L_4581:
        /*00c8*/ 	.byte	0x04, 0x17
        /*00ca*/ 	.short	(.L_4583 - .L_4582)
.L_4582:
        /*00cc*/ 	.word	0x00000000
        /*00d0*/ 	.short	0x0007
        /*00d2*/ 	.short	0x0030
        /*00d4*/ 	.byte	0x00, 0xf0, 0x11, 0x00


	//----- nvinfo : EIATTR_KPARAM_INFO
	.align		4
.L_4583:
        /*00d8*/ 	.byte	0x04, 0x17
        /*00da*/ 	.short	(.L_4585 - .L_4584)
.L_4584:
        /*00dc*/ 	.word	0x00000000
        /*00e0*/ 	.short	0x0006
        /*00e2*/ 	.short	0x002c
        /*00e4*/ 	.byte	0x00, 0xf0, 0x11, 0x00


	//----- nvinfo : EIATTR_KPARAM_INFO
	.align		4
.L_4585:
        /*00e8*/ 	.byte	0x04, 0x17
        /*00ea*/ 	.short	(.L_4587 - .L_4586)
.L_4586:
        /*00ec*/ 	.word	0x00000000
        /*00f0*/ 	.short	0x0005
        /*00f2*/ 	.short	0x0028
        /*00f4*/ 	.byte	0x00, 0xf0, 0x11, 0x00


	//----- nvinfo : EIATTR_KPARAM_INFO
	.align		4
.L_4587:
        /*00f8*/ 	.byte	0x04, 0x17
        /*00fa*/ 	.short	(.L_4589 - .L_4588)
.L_4588:
        /*00fc*/ 	.word	0x00000000
        /*0100*/ 	.short	0x0004
        /*0102*/ 	.short	0x0020
        /*0104*/ 	.byte	0x00, 0xf5, 0x21, 0x00


	//----- nvinfo : EIATTR_KPARAM_INFO
	.align		4
.L_4589:
        /*0108*/ 	.byte	0x04, 0x17
        /*010a*/ 	.short	(.L_4591 - .L_4590)
.L_4590:
        /*010c*/ 	.word	0x00000000
        /*0110*/ 	.short	0x0003
        /*0112*/ 	.short	0x0018
        /*0114*/ 	.byte	0x00, 0xf5, 0x21, 0x00


	//----- nvinfo : EIATTR_KPARAM_INFO
	.align		4
.L_4591:
        /*0118*/ 	.byte	0x04, 0x17
        /*011a*/ 	.short	(.L_4593 - .L_4592)
.L_4592:
        /*011c*/ 	.word	0x00000000
        /*0120*/ 	.short	0x0002
        /*0122*/ 	.short	0x0010
        /*0124*/ 	.byte	0x00, 0xf5, 0x21, 0x00


	//----- nvinfo : EIATTR_KPARAM_INFO
	.align		4
.L_4593:
        /*0128*/ 	.byte	0x04, 0x17
        /*012a*/ 	.short	(.L_4595 - .L_4594)
.L_4594:
        /*012c*/ 	.word	0x00000000
        /*0130*/ 	.short	0x0001
        /*0132*/ 	.short	0x0008
        /*0134*/ 	.byte	0x00, 0xf5, 0x21, 0x00


	//----- nvinfo : EIATTR_KPARAM_INFO
	.align		4
.L_4595:
        /*0138*/ 	.byte	0x04, 0x17
        /*013a*/ 	.short	(.L_4597 - .L_4596)
.L_4596:
        /*013c*/ 	.word	0x00000000
        /*0140*/ 	.short	0x0000
        /*0142*/ 	.short	0x0000
        /*0144*/ 	.byte	0x00, 0xf5, 0x21, 0x00


	//----- nvinfo : EIATTR_SPARSE_MMA_MASK
	.align		4
.L_4597:
        /*0148*/ 	.byte	0x03, 0x50
        /*014a*/ 	.short	0x0000


	//----- nvinfo : EIATTR_MAXREG_COUNT
	.align		4
        /*014c*/ 	.byte	0x03, 0x1b
        /*014e*/ 	.short	0x00ff


	//----- nvinfo : EIATTR_NUM_BARRIERS
	.align		4
        /*0150*/ 	.byte	0x02, 0x4c
        /*0152*/ 	.byte	0x01
	.zero		1


	//----- nvinfo : EIATTR_MERCURY_ISA_VERSION
	.align		4
        /*0154*/ 	.byte	0x03, 0x5f
        /*0156*/ 	.short	0x0101


	//----- nvinfo : EIATTR_VRC_CTA_INIT_COUNT
	.align		4
        /*0158*/ 	.byte	0x02, 0x4a
	.zero		1
	.zero		1


	//----- nvinfo : EIATTR_EXIT_INSTR_OFFSETS
	.align		4
        /*015c*/ 	.byte	0x04, 0x1c
        /*015e*/ 	.short	(.L_4599 - .L_4598)


	//   ....[0]....
.L_4598:
        /*0160*/ 	.word	0x00000050


	//   ....[1]....
        /*0164*/ 	.word	0x000000a0


	//   ....[2]....
        /*0168*/ 	.word	0x000002b0


	//   ....[3]....
        /*016c*/ 	.word	0x00003a80


	//   ....[4]....
        /*0170*/ 	.word	0x00003b00


	//   ....[5]....
        /*0174*/ 	.word	0x00003b40


	//----- nvinfo : EIATTR_CRS_STACK_SIZE
	.align		4
.L_4599:
        /*0178*/ 	.byte	0x04, 0x1e
        /*017a*/ 	.short	(.L_4601 - .L_4600)
.L_4600:
        /*017c*/ 	.word	0x00000000


	//----- nvinfo : EIATTR_CBANK_PARAM_SIZE
	.align		4
.L_4601:
        /*0180*/ 	.byte	0x03, 0x19
        /*0182*/ 	.short	0x0074


	//----- nvinfo : EIATTR_PARAM_CBANK
	.align		4
        /*0184*/ 	.byte	0x04, 0x0a
        /*0186*/ 	.short	(.L_4603 - .L_4602)
	.align		4
.L_4602:
        /*0188*/ 	.word	index@(.nv.constant0._Z23gemm_half_q_half_kernelILi1ELi10ELb1ELb1ELi32EEvPK6__halfPKjS4_S2_PS0_iiiiPKtS7_iiiiiibS2_i)
        /*018c*/ 	.short	0x0380
        /*018e*/ 	.short	0x0074


	//----- nvinfo : EIATTR_SW_WAR
	.align		4
.L_4603:
        /*0190*/ 	.byte	0x04, 0x36
        /*0192*/ 	.short	(.L_4605 - .L_4604)
.L_4604:
        /*0194*/ 	.word	0x00000008
.L_4605:


//--------------------- .nv.info._Z23gemm_half_q_half_kernelILi1ELi172ELb1ELb1ELi32EEvPK6__halfPKjS4_S2_PS0_iiiiPKtS7_iiiiiibS2_i --------------------------
	.section	.nv.info._Z23gemm_half_q_half_kernelILi1ELi172ELb1ELb1ELi32EEvPK6__halfPKjS4_S2_PS0_iiiiPKtS7_iiiiiibS2_i,"",@"SHT_CUDA_INFO"
	.sectionflags	@""
	.align	4


	//----- nvinfo : EIATTR_CUDA_API_VERSION
	.align		4
        /*0000*/ 	.byte	0x04, 0x37
        /*0002*/ 	.short	(.L_4607 - .L_4606)
.L_4606:
        /*0004*/ 	.word	0x00000082


	//----- nvinfo : EIATTR_KPARAM_INFO
	.align		4
.L_4607:
        /*0008*/ 	.byte	0x04, 0x17
        /*000a*/ 	.short	(.L_4609 - .L_4608)
.L_4608:
        /*000c*/ 	.word	0x00000000
        /*0010*/ 	.short	0x0013
        /*0012*/ 	.short	0x0070
        /*0014*/ 	.byte	0x00, 0xf0, 0x11, 0x00


	//----- nvinfo : EIATTR_KPARAM_INFO
	.align		4
.L_4609:
        /*0018*/ 	.byte	0x04, 0x17
        /*001a*/ 	.short	(.L_4611 - .L_4610)
.L_4610:
        /*001c*/ 	.word	0x00000000
        /*0020*/ 	.short	0x0012
        /*0022*/ 	.short	0x0068
        /*0024*/ 	.byte	0x00, 0xf5, 0x21, 0x00


	//----- nvinfo : EIATTR_KPARAM_INFO
	.align		4
.L_4611:
        /*0028*/ 	.byte	0x04, 0x17
        /*002a*/ 	.short	(.L_4613 - .L_4612)
.L_4612:
        /*002c*/ 	.word	0x00000000
        /*0030*/ 	.short	0x0011
        /*0032*/ 	.short	0x0060
        /*0034*/ 	.byte	0x00, 0xf0, 0x05, 0x00


	//----- nvinfo : EIATTR_KPARAM_INFO
	.align		4
.L_4613:
        /*0038*/ 	.byte	0x04, 0x17
        /*003a*/ 	.short	(.L_4615 - .L_4614)
.L_4614:
        /*003c*/ 	.word	0x00000000
        /*0040*/ 	.short	0x0010
        /*0042*/ 	.short	0x005c
        /*0044*/ 	.byte	0x00, 0xf0, 0x11, 0x00


	//----- nvinfo : EIATTR_KPARAM_INFO
	.align		4
.L_4615:
        /*0048*/ 	.byte	0x04, 0x17
        /*004a*/ 	.short	(.L_4617 - .L_4616)
.L_4616:
        /*004c*/ 	.word	0x00000000
        /*0050*/ 	.short	0x000f
        /*0052*/ 	.short	0x0058
        /*0054*/ 	.byte	0x00, 0xf0, 0x11, 0x00


	//----- nvinfo : EIATTR_KPARAM_INFO
	.align		4
.L_4617:
        /*0058*/ 	.byte	0x04, 0x17
        /*005a*/ 	.short	(.L_4619 - .L_4618)
.L_4618:
        /*005c*/ 	.word	0x00000000
        /*0060*/ 	.short	0x000e
        /*0062*/ 	.short	0x0054
        /*0064*/ 	.byte	0x00, 0xf0, 0x11, 0x00


	//----- nvinfo : EIATTR_KPARAM_INFO
	.align		4
.L_4619:
        /*0068*/ 	.byte	0x04, 0x17
        /*006a*/ 	.short	(.L_4621 - .L_4620)
.L_4620:
        /*006c*/ 	.word	0x00000000
        /*0070*/ 	.short	0x000d
        /*0072*/ 	.short	0x0050
        /*0074*/ 	.byte	0x00, 0xf0, 0x11, 0x00


	//----- nvinfo : EIATTR_KPARAM_INFO
	.align		4
.L_4621:
        /*0078*/ 	.byte	0x04, 0x17
        /*007a*/ 	.short	(.L_4623 - .L_4622)
.L_4622:
        /*007c*/ 	.word	0x00000000
        /*0080*/ 	.short	0x000c
        /*0082*/ 	.short	0x004c
        /*0084*/ 	.byte	0x00, 0xf0, 0x11, 0x00


	//----- nvinfo : EIATTR_KPARAM_INFO
	.align		4
.L_4623:
        /*0088*/ 	.byte	0x04, 0x17
        /*008a*/ 	.short	(.L_4625 - .L_4624)
.L_4624:
        /*008c*/ 	.word	0x00000000
        /*0090*/ 	.short	0x000b
        /*0092*/ 	.short	0x0048
        /*0094*/ 	.byte	0x00, 0xf0, 0x11, 0x00


	//----- nvinfo : EIATTR_KPARAM_INFO
	.align		4
.L_4625:
        /*0098*/ 	.byte	0x04, 0x17
        /*009a*/ 	.short	(.L_4627 - .L_4626)
.L_4626:
        /*009c*/ 	.word	0x00000000
        /*00a0*/ 	.short	0x000a
        /*00a2*/ 	.short	0x0040
        /*00a4*/ 	.byte	0x00, 0xf5, 0x21, 0x00


	//----- nvinfo : EIATTR_KPARAM_INFO
	.align		4
.L_4627:
        /*00a8*/ 	.byte	0x04, 0x17
        /*00aa*/ 	.short	(.L_4629 - .L_4628)
.L_4628:
        /*00ac*/ 	.word	0x00000000
        /*00b0*/ 	.short	0x0009
        /*00b2*/ 	.short	0x0038
        /*00b4*/ 	.byte	0x00, 0xf5, 0x21, 0x00


	//----- nvinfo : EIATTR_KPARAM_INFO
	.align		4
.L_4629:
        /*00b8*/ 	.byte	0x04, 0x17
        /*00ba*/ 	.short	(.L_4631 - .L_4630)
.L_4630:
        /*00bc*/ 	.word	0x00000000
        /*00c0*/ 	.short	0x0008
        /*00c2*/ 	.short	0x0034
        /*00c4*/ 	.byte	0x00, 0xf0, 0x11, 0x00


	//----- nvinfo : EIATTR_KPARAM_INFO
	.align		4
.L_4631:
        /*00c8*/ 	.byte	0x04, 0x17
        /*00ca*/ 	.short	(.L_4633 - .L_4632)
.L_4632:
        /*00cc*/ 	.word	0x00000000
        /*00d0*/ 	.short	0x0007
        /*00d2*/ 	.short	0x0030
        /*00d4*/ 	.byte	0x00, 0xf0, 0x11, 0x00


	//----- nvinfo : EIATTR_KPARAM_INFO
	.align		4
.L_4633:
        /*00d8*/ 	.byte	0x04, 0x17
        /*00da*/ 	.short	(.L_4635 - .L_4634)
.L_4634:
        /*00dc*/ 	.word	0x00000000
        /*00e0*/ 	.short	0x0006
        /*00e2*/ 	.short	0x002c
        /*00e4*/ 	.byte	0x00, 0xf0, 0x11, 0x00


	//----- nvinfo : EIATTR_KPARAM_INFO
	.align		4
.L_4635:
        /*00e8*/ 	.byte	0x04, 0x17
        /*00ea*/ 	.short	(.L_4637 - .L_4636)
.L_4636:
        /*00ec*/ 	.word	0x00000000
        /*00f0*/ 	.short	0x0005
        /*00f2*/ 	.short	0x0028
        /*00f4*/ 	.byte	0x00, 0xf0, 0x11, 0x00


	//----- nvinfo : EIATTR_KPARAM_INFO
	.align		4
.L_4637:
        /*00f8*/ 	.byte	0x04, 0x17
        /*00fa*/ 	.short	(.L_4639 - .L_4638)
.L_4638:
        /*00fc*/ 	.word	0x00000000
        /*0100*/ 	.short	0x0004
        /*0102*/ 	.short	0x0020
        /*0104*/ 	.byte	0x00, 0xf5, 0x21, 0x00


	//----- nvinfo : EIATTR_KPARAM_INFO
	.align		4
.L_4639:
        /*0108*/ 	.byte	0x04, 0x17
        /*010a*/ 	.short	(.L_4641 - .L_4640)
.L_4640:
        /*010c*/ 	.word	0x00000000
        /*0110*/ 	.short	0x0003
        /*0112*/ 	.short	0x0018
        /*0114*/ 	.byte	0x00, 0xf5, 0x21, 0x00


	//----- nvinfo : EIATTR_KPARAM_INFO
	.align		4
.L_4641:
        /*0118*/ 	.byte	0x04, 0x17
        /*011a*/ 	.short	(.L_4643 - .L_4642)
.L_4642:
        /*011c*/ 	.word	0x00000000
        /*0120*/ 	.short	0x0002
        /*0122*/ 	.short	0x0010
        /*0124*/ 	.byte	0x00, 0xf5, 0x21, 0x00


	//----- nvinfo : EIATTR_KPARAM_INFO
	.align		4
.L_4643:
        /*0128*/ 	.byte	0x04, 0x17
        /*012a*/ 	.short	(.L_4645 - .L_4644)
.L_4644:
        /*012c*/ 	.word	0x00000000
        /*0130*/ 	.short	0x0001
        /*0132*/ 	.short	0x0008
        /*0134*/ 	.byte	0x00, 0xf5, 0x21, 0x00


	//----- nvinfo : EIATTR_KPARAM_INFO
	.align		4
.L_4645:
        /*0138*/ 	.byte	0x04, 0x17
        /*013a*/ 	.short	(.L_4647 - .L_4646)
.L_4646:
        /*013c*/ 	.word	0x00000000
        /*0140*/ 	.short	0x0000
        /*0142*/ 	.short	0x0000
        /*0144*/ 	.byte	0x00, 0xf5, 0x21, 0x00


	//----- nvinfo : EIATTR_SPARSE_MMA_MASK
	.align		4
.L_4647:
        /*0148*/ 	.byte	0x03, 0x50
        /*014a*/ 	.short	0x0000


	//----- nvinfo : EIATTR_MAXREG_COUNT
	.align		4
        /*014c*/ 	.byte	0x03, 0x1b
        /*014e*/ 	.short	0x00ff


	//----- nvinfo : EIATTR_NUM_BARRIERS
	.align		4
        /*0150*/ 	.byte	0x02, 0x4c
        /*0152*/ 	.byte	0x01
	.zero		1


	//----- nvinfo : EIATTR_MERCURY_ISA_VERSION
	.align		4
        /*0154*/ 	.byte	0x03, 0x5f
        /*0156*/ 	.short	0x0101


	//----- nvinfo : EIATTR_VRC_CTA_INIT_COUNT
	.align		4
        /*0158*/ 	.byte	0x02, 0x4a
	.zero		1
	.zero		1


	//----- nvinfo : EIATTR_EXIT_INSTR_OFFSETS
	.align		4
        /*015c*/ 	.byte	0x04, 0x1c
        /*015e*/ 	.short	(.L_4649 - .L_4648)


	//   ....[0]....
.L_4648:
        /*0160*/ 	.word	0x00000050


	//   ....[1]....
        /*0164*/ 	.word	0x000000a0


	//   ....[2]....
        /*0168*/ 	.word	0x000002c0


	//   ....[3]....
        /*016c*/ 	.word	0x00008d40


	//   ....[4]....
        /*0170*/ 	.word	0x00008dc0


	//   ....[5]....
        /*0174*/ 	.word	0x00008e00


	//----- nvinfo : EIATTR_CRS_STACK_SIZE
	.align		4
.L_4649:
        /*0178*/ 	.byte	0x04, 0x1e
        /*017a*/ 	.short	(.L_4651 - .L_4650)
.L_4650:
        /*017c*/ 	.word	0x00000000


	//----- nvinfo : EIATTR_CBANK_PARAM_SIZE
	.align		4
.L_4651:
        /*0180*/ 	.byte	0x03, 0x19
        /*0182*/ 	.short	0x0074


	//----- nvinfo : EIATTR_PARAM_CBANK
	.align		4
        /*0184*/ 	.byte	0x04, 0x0a
        /*0186*/ 	.short	(.L_4653 - .L_4652)
	.align		4
.L_4652:
        /*0188*/ 	.word	index@(.nv.constant0._Z23gemm_half_q_half_kernelILi1ELi172ELb1ELb1ELi32EEvPK6__halfPKjS4_S2_PS0_iiiiPKtS7_iiiiiibS2_i)
        /*018c*/ 	.short	0x0380
        /*018e*/ 	.short	0x0074


	//----- nvinfo : EIATTR_SW_WAR
	.align		4
.L_4653:
        /*0190*/ 	.byte	0x04, 0x36
        /*0192*/ 	.short	(.L_4655 - .L_4654)
.L_4654:
        /*0194*/ 	.word	0x00000008
.L_4655:


//--------------------- .nv.info._Z23gemm_half_q_half_kernelILi1ELi176ELb1ELb1ELi32EEvPK6__halfPKjS4_S2_PS0_iiiiPKtS7_iiiiiibS2_i --------------------------
	.section	.nv.info._Z23gemm_half_q_half_kernelILi1ELi176ELb1ELb1ELi32EEvPK6__halfPKjS4_S2_PS0_iiiiPKtS7_iiiiiibS2_i,"",@"SHT_CUDA_INFO"
	.sectionflags	@""
	.align	4


	//----- nvinfo : EIATTR_CUDA_API_VERSION
	.align		4
        /*0000*/ 	.byte	0x04, 0x37
        /*0002*/ 	.short	(.L_4657 - .L_4656)
.L_4656:
        /*0004*/ 	.word	0x00000082


	//----- nvinfo : EIATTR_KPARAM_INFO
	.align		4
.L_4657:
        /*0008*/ 	.byte	0x04, 0x17
        /*000a*/ 	.short	(.L_4659 - .L_4658)
.L_4658:
        /*000c*/ 	.word	0x00000000
        /*0010*/ 	.short	0x0013
        /*0012*/ 	.short	0x0070
        /*0014*/ 	.byte	0x00, 0xf0, 0x11, 0x00


	//----- nvinfo : EIATTR_KPARAM_INFO
	.align		4
.L_4659:
        /*0018*/ 	.byte	0x04, 0x17
        /*001a*/ 	.short	(.L_4661 - .L_4660)
.L_4660:
        /*001c*/ 	.word	0x00000000
        /*0020*/ 	.short	0x0012
        /*0022*/ 	.short	0x0068
        /*0024*/ 	.byte	0x00, 0xf5, 0x21, 0x00


	//----- nvinfo : EIATTR_KPARAM_INFO
	.align		4
.L_4661:
        /*0028*/ 	.byte	0x04, 0x17
        /*002a*/ 	.short	(.L_4663 - .L_4662)
.L_4662:
        /*002c*/ 	.word	0x00000000
        /*0030*/ 	.short	0x0011
        /*0032*/ 	.short	0x0060
        /*0034*/ 	.byte	0x00, 0xf0, 0x05, 0x00


	//----- nvinfo : EIATTR_KPARAM_INFO
	.align		4
.L_4663:
        /*0038*/ 	.byte	0x04, 0x17
        /*003a*/ 	.short	(.L_4665 - .L_4664)
.L_4664:
        /*003c*/ 	.word	0x00000000
        /*0040*/ 	.short	0x0010
        /*0042*/ 	.short	0x005c
        /*0044*/ 	.byte	0x00, 0xf0, 0x11, 0x00


	//----- nvinfo : EIATTR_KPARAM_INFO
	.align		4
.L_4665:
        /*0048*/ 	.byte	0x04, 0x17
        /*004a*/ 	.short	(.L_4667 - .L_4666)
.L_4666:
        /*004c*/ 	.word	0x00000000
        /*0050*/ 	.short	0x000f
        /*0052*/ 	.short	0x0058
        /*0054*/ 	.byte	0x00, 0xf0, 0x11, 0x00


	//----- nvinfo : EIATTR_KPARAM_INFO
	.align		4
.L_4667:
        /*0058*/ 	.byte	0x04, 0x17
        /*005a*/ 	.short	(.L_4669 - .L_4668)
.L_4668:
        /*005c*/ 	.word	0x00000000
        /*0060*/ 	.short	0x000e
        /*0062*/ 	.short	0x0054
        /*0064*/ 	.byte	0x00, 0xf0, 0x11, 0x00


	//----- nvinfo : EIATTR_KPARAM_INFO
	.align		4
.L_4669:
        /*0068*/ 	.byte	0x04, 0x17
        /*006a*/ 	.short	(.L_4671 - .L_4670)
.L_4670:
        /*006c*/ 	.word	0x00000000
        /*0070*/ 	.short	0x000d
        /*0072*/ 	.short	0x0050
        /*0074*/ 	.byte	0x00, 0xf0, 0x11, 0x00


	//----- nvinfo : EIATTR_KPARAM_INFO
	.align		4
.L_4671:
        /*0078*/ 	.byte	0x04, 0x17
        /*007a*/ 	.short	(.L_4673 - .L_4672)
.L_4672:
        /*007c*/ 	.word	0x00000000
        /*0080*/ 	.short	0x000c
        /*0082*/ 	.short	0x004c
        /*0084*/ 	.byte	0x00, 0xf0, 0x11, 0x00


	//----- nvinfo : EIATTR_KPARAM_INFO
	.align		4
.L_4673:
        /*0088*/ 	.byte	0x04, 0x17
        /*008a*/ 	.short	(.L_4675 - .L_4674)
.L_4674:
        /*008c*/ 	.word	0x00000000
        /*0090*/ 	.short	0x000b
        /*0092*/ 	.short	0x0048
        /*0094*/ 	.byte	0x00, 0xf0, 0x11, 0x00


	//----- nvinfo : EIATTR_KPARAM_INFO
	.align		4
.L_4675:
        /*0098*/ 	.byte	0x04, 0x17
        /*009a*/ 	.short	(.L_4677 - .L_4676)
.L_4676:
        /*009c*/ 	.word	0x00000000
        /*00a0*/ 	.short	0x000a
        /*00a2*/ 	.short	0x0040
        /*00a4*/ 	.byte	0x00, 0xf5, 0x21, 0x00


	//----- nvinfo : EIATTR_KPARAM_INFO
	.align		4
.L_4677:
        /*00a8*/ 	.byte	0x04, 0x17
        /*00aa*/ 	.short	(.L_4679 - .L_4678)
.L_4678:
        /*00ac*/ 	.word	0x00000000
        /*00b0*/ 	.short	0x0009
        /*00b2*/ 	.short	0x0038
        /*00b4*/ 	.byte	0x00, 0xf5, 0x21, 0x00


	//----- nvinfo : EIATTR_KPARAM_INFO
	.align		4
.L_4679:
        /*00b8*/ 	.byte	0x04, 0x17
        /*00ba*/ 	.short	(.L_4681 - .L_4680)
.L_4680:
        /*00bc*/ 	.word	0x00000000
        /*00c0*/ 	.short	0x0008
        /*00c2*/ 	.short	0x0034
        /*00c4*/ 	.byte	0x00, 0xf0, 0x11, 0x00


	//----- nvinfo : EIATTR_KPARAM_INFO
	.align		4
.L_4681:
        /*00c8*/ 	.byte	0x04, 0x17
        /*00ca*/ 	.short	(.L_4683 - .L_4682)
.L_4682:
        /*00cc*/ 	.word	0x00000000
        /*00d0*/ 	.short	0x0007
        /*00d2*/ 	.short	0x0030
        /*00d4*/ 	.byte	0x00, 0xf0, 0x11, 0x00


	//----- nvinfo : EIATTR_KPARAM_INFO
	.align		4
.L_4683:
        /*00d8*/ 	.byte	0x04, 0x17
        /*00da*/ 	.short	(.L_4685 - .L_4684)
.L_4684:
        /*00dc*/ 	.word	0x00000000
        /*00e0*/ 	.short	0x0006
        /*00e2*/ 	.short	0x002c
        /*00e4*/ 	.byte	0x00, 0xf0, 0x11, 0x00


	//----- nvinfo : EIATTR_KPARAM_INFO
	.align		4
.L_4685:
        /*00e8*/ 	.byte	0x04, 0x17
        /*00ea*/ 	.short	(.L_4687 - .L_4686)
.L_4686:
        /*00ec*/ 	.word	0x00000000
        /*00f0*/ 	.short	0x0005
        /*00f2*/ 	.short	0x0028
        /*00f4*/ 	.byte	0x00, 0xf0, 0x11, 0x00


	//----- nvinfo : EIATTR_KPARAM_INFO
	.align		4
.L_4687:
        /*00f8*/ 	.byte	0x04, 0x17
        /*00fa*/ 	.short	(.L_4689 - .L_4688)
.L_4688:
        /*00fc*/ 	.word	0x00000000
        /*0100*/ 	.short	0x0004
        /*0102*/ 	.short	0x0020
        /*0104*/ 	.byte	0x00, 0xf5, 0x21, 0x00


	//----- nvinfo : EIATTR_KPARAM_INFO
	.align		4
.L_4689:
        /*0108*/ 	.byte	0x04, 0x17
        /*010a*/ 	.short	(.L_4691 - .L_4690)
.L_4690:
        /*010c*/ 	.word	0x00000000
        /*0110*/ 	.short	0x0003
        /*0112*/ 	.short	0x0018
        /*0114*/ 	.byte	0x00, 0xf5, 0x21, 0x00


	//----- nvinfo : EIATTR_KPARAM_INFO
	.align		4
.L_4691:
        /*0118*/ 	.byte	0x04, 0x17
        /*011a*/ 	.short	(.L_4693 - .L_4692)
.L_4692:
        /*011c*/ 	.word	0x00000000
        /*0120*/ 	.short	0x0002
        /*0122*/ 	.short	0x0010
        /*0124*/ 	.byte	0x00, 0xf5, 0x21, 0x00


	//----- nvinfo : EIATTR_KPARAM_INFO
	.align		4
.L_4693:
        /*0128*/ 	.byte	0x04, 0x17
        /*012a*/ 	.short	(.L_4695 - .L_4694)
.L_4694:
        /*012c*/ 	.word	0x00000000
        /*0130*/ 	.short	0x0001
        /*0132*/ 	.short	0x0008
        /*0134*/ 	.byte	0x00, 0xf5, 0x21, 0x00


	//----- nvinfo : EIATTR_KPARAM_INFO
	.align		4
.L_4695:
        /*0138*/ 	.byte	0x04, 0x17
        /*013a*/ 	.short	(.L_4697 - .L_4696)
.L_4696:
        /*013c*/ 	.word	0x00000000
        /*0140*/ 	.short	0x0000
        /*0142*/ 	.short	0x0000
        /*0144*/ 	.byte	0x00, 0xf5, 0x21, 0x00


	//----- nvinfo : EIATTR_SPARSE_MMA_MASK
	.align		4
.L_4697:
        /*0148*/ 	.byte	0x03, 0x50
        /*014a*/ 	.short	0x0000


	//----- nvinfo : EIATTR_MAXREG_COUNT
	.align		4
        /*014c*/ 	.byte	0x03, 0x1b
        /*014e*/ 	.short	0x00ff


	//----- nvinfo : EIATTR_NUM_BARRIERS
	.align		4
        /*0150*/ 	.byte	0x02, 0x4c
        /*0152*/ 	.byte	0x01
	.zero		1


	//----- nvinfo : EIATTR_MERCURY_ISA_VERSION
	.align		4
        /*0154*/ 	.byte	0x03, 0x5f
        /*0156*/ 	.short	0x0101


	//----- nvinfo : EIATTR_VRC_CTA_INIT_COUNT
	.align		4
        /*0158*/ 	.byte	0x02, 0x4a
	.zero		1
	.zero		1


	//----- nvinfo : EIATTR_EXIT_INSTR_OFFSETS
	.align		4
        /*015c*/ 	.byte	0x04, 0x1c
        /*015e*/ 	.short	(.L_4699 - .L_4698)


	//   ....[0]....
.L_4698:
        /*0160*/ 	.word	0x00000050


	//   ....[1]....
        /*0164*/ 	.word	0x000000a0


	//   ....[2]....
        /*0168*/ 	.word	0x000002c0


	//   ....[3]....
        /*016c*/ 	.word	0x00006ac0


	//   ....[4]....
        /*0170*/ 	.word	0x00006b40


	//   ....[5]....
        /*0174*/ 	.word	0x00006b80


	//----- nvinfo : EIATTR_CRS_STACK_SIZE
	.align		4
.L_4699:
        /*0178*/ 	.byte	0x04, 0x1e
        /*017a*/ 	.short	(.L_4701 - .L_4700)
.L_4700:
        /*017c*/ 	.word	0x00000000


	//----- nvinfo : EIATTR_CBANK_PARAM_SIZE
	.align		4
.L_4701:
        /*0180*/ 	.byte	0x03, 0x19
        /*0182*/ 	.short	0x0074


	//----- nvinfo : EIATTR_PARAM_CBANK
	.align		4
        /*0184*/ 	.byte	0x04, 0x0a
        /*0186*/ 	.short	(.L_4703 - .L_4702)
	.align		4
.L_4702:
        /*0188*/ 	.word	index@(.nv.constant0._Z23gemm_half_q_half_kernelILi1ELi176ELb1ELb1ELi32EEvPK6__halfPKjS4_S2_PS0_iiiiPKtS7_iiiiiibS2_i)
        /*018c*/ 	.short	0x0380
        /*018e*/ 	.short	0x0074


	//----- nvinfo : EIATTR_SW_WAR
	.align		4
.L_4703:
        /*0190*/ 	.byte	0x04, 0x36
        /*0192*/ 	.short	(.L_4705 - .L_4704)
.L_4704:
        /*0194*/ 	.word	0x00000008
.L_4705:


//--------------------- .nv.info._Z23gemm_half_q_half_kernelILi1ELi152ELb1ELb1ELi32EEvPK6__halfPKjS4_S2_PS0_iiiiPKtS7_iiiiiibS2_i --------------------------
	.section	.nv.info._Z23gemm_half_q_half_kernelILi1ELi152ELb1ELb1ELi32EEvPK6__halfPKjS4_S2_PS0_iiiiPKtS7_iiiiiibS2_i,"",@"SHT_CUDA_INFO"
	.sectionflags	@""
	.align	4


	//----- nvinfo : EIATTR_CUDA_API_VERSION
	.align		4
        /*0000*/ 	.byte	0x04, 0x37
        /*0002*/ 	.short	(.L_4707 - .L_4706)
.L_4706:
        /*0004*/ 	.word	0x00000082


	//----- nvinfo : EIATTR_KPARAM_INFO
	.align		4
.L_4707:
        /*0008*/ 	.byte	0x04, 0x17
        /*000a*/ 	.short	(.L_4709 - .L_4708)
.L_4708:
        /*000c*/ 	.word	0x00000000
        /*0010*/ 	.short	0x0013
        /*0012*/ 	.short	0x0070
        /*0014*/ 	.byte	0x00, 0xf0, 0x11, 0x00


	//----- nvinfo : EIATTR_KPARAM_INFO
	.align		4
.L_4709:
        /*0018*/ 	.byte	0x04, 0x17
        /*001a*/ 	.short	(.L_4711 - .L_4710)
.L_4710:
        /*001c*/ 	.word	0x00000000
        /*0020*/ 	.short	0x0012
        /*0022*/ 	.short	0x0068
        /*0024*/ 	.byte	0x00, 0xf5, 0x21, 0x00


	//----- nvinfo : EIATTR_KPARAM_INFO
	.align		4
.L_4711:
        /*0028*/ 	.byte	0x04, 0x17
        /*002a*/ 	.short	(.L_4713 - .L_4712)
.L_4712:
        /*002c*/ 	.word	0x00000000
        /*0030*/ 	.short	0x0011
        /*0032*/ 	.short	0x0060
        /*0034*/ 	.byte	0x00, 0xf0, 0x05, 0x00


	//----- nvinfo : EIATTR_KPARAM_INFO
	.align		4
.L_4713:
        /*0038*/ 	.byte	0x04, 0x17
        /*003a*/ 	.short	(.L_4715 - .L_4714)
.L_4714:
        /*003c*/ 	.word	0x00000000
        /*0040*/ 	.short	0x0010
        /*0042*/ 	.short	0x005c
        /*0044*/ 	.byte	0x00, 0xf0, 0x11, 0x00


	//----- nvinfo : EIATTR_KPARAM_INFO
	.align		4
.L_4715:
        /*0048*/ 	.byte	0x04, 0x17
        /*004a*/ 	.short	(.L_4717 - .L_4716)
.L_4716:
        /*004c*/ 	.word	0x00000000
        /*0050*/ 	.short	0x000f
        /*0052*/ 	.short	0x0058
        /*0054*/ 	.byte	0x00, 0xf0, 0x11, 0x00


	//----- nvinfo : EIATTR_KPARAM_INFO
	.align		4
.L_4717:
        /*0058*/ 	.byte	0x04, 0x17
        /*005a*/ 	.short	(.L_4719 - .L_4718)
.L_4718:
        /*005c*/ 	.word	0x00000000
        /*0060*/ 	.short	0x000e
        /*0062*/ 	.short	0x0054
        /*0064*/ 	.byte	0x00, 0xf0, 0x11, 0x00


	//----- nvinfo : EIATTR_KPARAM_INFO
	.align		4
.L_4719:
        /*0068*/ 	.byte	0x04, 0x17
        /*006a*/ 	.short	(.L_4721 - .L_4720)
.L_4720:
        /*006c*/ 	.word	0x00000000
        /*0070*/ 	.short	0x000d
        /*0072*/ 	.short	0x0050
        /*0074*/ 	.byte	0x00, 0xf0, 0x11, 0x00


	//----- nvinfo : EIATTR_KPARAM_INFO
	.align		4
.L_4721:
        /*0078*/ 	.byte	0x04, 0x17
        /*007a*/ 	.short	(.L_4723 - .L_4722)
.L_4722:
        /*007c*/ 	.word	0x00000000
        /*0080*/ 	.short	0x000c
        /*0082*/ 	.short	0x004c
        /*0084*/ 	.byte	0x00, 0xf0, 0x11, 0x00


	//----- nvinfo : EIATTR_KPARAM_INFO
	.align		4
.L_4723:
        /*0088*/ 	.byte	0x04, 0x17
        /*008a*/ 	.short	(.L_4725 - .L_4724)
.L_4724:
        /*008c*/ 	.word	0x00000000
        /*0090*/ 	.short	0x000b
        /*0092*/ 	.short	0x0048
        /*0094*/ 	.byte	0x00, 0xf0, 0x11, 0x00


	//----- nvinfo : EIATTR_KPARAM_INFO
	.align		4
.L_4725:
        /*0098*/ 	.byte	0x04, 0x17
        /*009a*/ 	.short	(.L_4727 - .L_4726)
.L_4726:
        /*009c*/ 	.word	0x00000000
        /*00a0*/ 	.short	0x000a
        /*00a2*/ 	.short	0x0040
        /*00a4*/ 	.byte	0x00, 0xf5, 0x21, 0x00


	//----- nvinfo : EIATTR_KPARAM_INFO
	.align		4
.L_4727:
        /*00a8*/ 	.byte	0x04, 0x17
        /*00aa*/ 	.short	(.L_4729 - .L_4728)
.L_4728:
        /*00ac*/ 	.word	0x00000000
        /*00b0*/ 	.short	0x0009
        /*00b2*/ 	.short	0x0038
        /*00b4*/ 	.byte	0x00, 0xf5, 0x21, 0x00


	//----- nvinfo : EIATTR_KPARAM_INFO
	.align		4
.L_4729:
        /*00b8*/ 	.byte	0x04, 0x17
        /*00ba*/ 	.short	(.L_4731 - .L_4730)
.L_4730:
        /*00bc*/ 	.word	0x00000000
        /*00c0*/ 	.short	0x0008
        /*00c2*/ 	.short	0x0034
        /*00c4*/ 	.byte	0x00, 0xf0, 0x11, 0x00


	//----- nvinfo : EIATTR_KPARAM_INFO
	.align		4
.L_4731:
        /*00c8*/ 	.byte	0x04, 0x17
        /*00ca*/ 	.short	(.L_4733 - .L_4732)
.L_4732:
        /*00cc*/ 	.word	0x00000000
        /*00d0*/ 	.short	0x0007
        /*00d2*/ 	.short	0x0030
        /*00d4*/ 	.byte	0x00, 0xf0, 0x11, 0x00


	//----- nvinfo : EIATTR_KPARAM_INFO
	.align		4
.L_4733:
        /*00d8*/ 	.byte	0x04, 0x17
        /*00da*/ 	.short	(.L_4735 - .L_4734)
.L_4734:
        /*00dc*/ 	.word	0x00000000
        /*00e0*/ 	.short	0x0006
        /*00e2*/ 	.short	0x002c
        /*00e4*/ 	.byte	0x00, 0xf0, 0x11, 0x00


	//----- nvinfo : EIATTR_KPARAM_INFO
	.align		4
.L_4735:
        /*00e8*/ 	.byte	0x04, 0x17
        /*00ea*/ 	.short	(.L_4737 - .L_4736)
.L_4736:
        /*00ec*/ 	.word	0x00000000
        /*00f0*/ 	.short	0x0005
        /*00f2*/ 	.short	0x0028
        /*00f4*/ 	.byte	0x00, 0xf0, 0x11, 0x00


	//----- nvinfo : EIATTR_KPARAM_INFO
	.align		4
.L_4737:
        /*00f8*/ 	.byte	0x04, 0x17
        /*00fa*/ 	.short	(.L_4739 - .L_4738)
.L_4738:
        /*00fc*/ 	.word	0x00000000
        /*0100*/ 	.short	0x0004
        /*0102*/ 	.short	0x0020
        /*0104*/ 	.byte	0x00, 0xf5, 0x21, 0x00


	//----- nvinfo : EIATTR_KPARAM_INFO
	.align		4
.L_4739:
        /*0108*/ 	.byte	0x04, 0x17
        /*010a*/ 	.short	(.L_4741 - .L_4740)
.L_4740:
        /*010c*/ 	.word	0x00000000
        /*0110*/ 	.short	0x0003
        /*0112*/ 	.short	0x0018
        /*0114*/ 	.byte	0x00, 0xf5, 0x21, 0x00


	//----- nvinfo : EIATTR_KPARAM_INFO
	.align		4
.L_4741:
        /*0118*/ 	.byte	0x04, 0x17
        /*011a*/ 	.short	(.L_4743 - .L_4742)
.L_4742:
        /*011c*/ 	.word	0x00000000
        /*0120*/ 	.short	0x0002
        /*0122*/ 	.short	0x0010
        /*0124*/ 	.byte	0x00, 0xf5, 0x21, 0x00


	//----- nvinfo : EIATTR_KPARAM_INFO
	.align		4
.L_4743:
        /*0128*/ 	.byte	0x04, 0x17
        /*012a*/ 	.short	(.L_4745 - .L_4744)
.L_4744:
        /*012c*/ 	.word	0x00000000
        /*0130*/ 	.short	0x0001
        /*0132*/ 	.short	0x0008
        /*0134*/ 	.byte	0x00, 0xf5, 0x21, 0x00


	//----- nvinfo : EIATTR_KPARAM_INFO
	.align		4
.L_4745:
        /*0138*/ 	.byte	0x04, 0x17
        /*013a*/ 	.short	(.L_4747 - .L_4746)
.L_4746:
        /*013c*/ 	.word	0x00000000
        /*0140*/ 	.short	0x0000
        /*0142*/ 	.short	0x0000
        /*0144*/ 	.byte	0x00, 0xf5, 0x21, 0x00


	//----- nvinfo : EIATTR_SPARSE_MMA_MASK
	.align		4
.L_4747:
        /*0148*/ 	.byte	0x03, 0x50
        /*014a*/ 	.short	0x0000


	//----- nvinfo : EIATTR_MAXREG_COUNT
	.align		4
        /*014c*/ 	.byte	0x03, 0x1b
        /*014e*/ 	.short	0x00ff


	//----- nvinfo : EIATTR_NUM_BARRIERS
	.align		4
        /*0150*/ 	.byte	0x02, 0x4c
        /*0152*/ 	.byte	0x01
	.zero		1


	//----- nvinfo : EIATTR_MERCURY_ISA_VERSION
	.align		4
        /*0154*/ 	.byte	0x03, 0x5f
        /*0156*/ 	.short	0x0101


	//----- nvinfo : EIATTR_VRC_CTA_INIT_COUNT
	.align		4
        /*0158*/ 	.byte	0x02, 0x4a
	.zero		1
	.zero		1


	//----- nvinfo : EIATTR_EXIT_INSTR_OFFSETS
	.align		4
        /*015c*/ 	.byte	0x04, 0x1c
        /*015e*/ 	.short	(.L_4749 - .L_4748)


	//   ....[0]....
.L_4748:
        /*0160*/ 	.word	0x00000050


	//   ....[1]....
        /*0164*/ 	.word	0x000000a0


	//   ....[2]....
        /*0168*/ 	.word	0x000002c0


	//   ....[3]....
        /*016c*/ 	.word	0x00007780


	//   ....[4]....
        /*0170*/ 	.word	0x00007800


	//   ....[5]....
        /*0174*/ 	.word	0x00007840


	//----- nvinfo : EIATTR_CRS_STACK_SIZE
	.align		4
.L_4749:
        /*0178*/ 	.byte	0x04, 0x1e
        /*017a*/ 	.short	(.L_4751 - .L_4750)
.L_4750:
        /*017c*/ 	.word	0x00000000


	//----- nvinfo : EIATTR_CBANK_PARAM_SIZE
	.align		4
.L_4751:
        /*0180*/ 	.byte	0x03, 0x19
        /*0182*/ 	.short	0x0074


	//----- nvinfo : EIATTR_PARAM_CBANK
	.align		4
        /*0184*/ 	.byte	0x04, 0x0a
        /*0186*/ 	.short	(.L_4753 - .L_4752)
	.align		4
.L_4752:
        /*0188*/ 	.word	index@(.nv.constant0._Z23gemm_half_q_half_kernelILi1ELi152ELb1ELb1ELi32EEvPK6__halfPKjS4_S2_PS0_iiiiPKtS7_iiiiiibS2_i)
        /*018c*/ 	.short	0x0380
        /*018e*/ 	.short	0x0074


	//----- nvinfo : EIATTR_SW_WAR
	.align		4
.L_4753:
        /*0190*/ 	.byte	0x04, 0x36
        /*0192*/ 	.short	(.L_4755 - .L_4754)
.L_4754:
        /*0194*/ 	.word	0x00000008
.L_4755:


//--------------------- .nv.info._Z23gemm_half_q_half_kernelILi1ELi140ELb1ELb1ELi32EEvPK6__halfPKjS4_S2_PS0_iiiiPKtS7_iiiiiibS2_i --------------------------
	.section	.nv.info._Z23gemm_half_q_half_kernelILi1ELi140ELb1ELb1ELi32EEvPK6__halfPKjS4_S2_PS0_iiiiPKtS7_iiiiiibS2_i,"",@"SHT_CUDA_INFO"
	.sectionflags	@""
	.align	4


	//----- nvinfo : EIATTR_CUDA_API_VERSION
	.align		4
        /*0000*/ 	.byte	0x04, 0x37
        /*0002*/ 	.short	(.L_4757 - .L_4756)
.L_4756:
        /*0004*/ 	.word	0x00000082


	//----- nvinfo : EIATTR_KPARAM_INFO
	.align		4
.L_4757:
        /*0008*/ 	.byte	0x04, 0x17
        /*000a*/ 	.short	(.L_4759 - .L_4758)
.L_4758:
        /*000c*/ 	.word	0x00000000
        /*0010*/ 	.short	0x0013
        /*0012*/ 	.short	0x0070
        /*0014*/ 	.byte	0x00, 0xf0, 0x11, 0x00


	//----- nvinfo : EIATTR_KPARAM_INFO
	.align		4
.L_4759:
        /*0018*/ 	.byte	0x04, 0x17
        /*001a*/ 	.short	(.L_4761 - .L_4760)
.L_4760:
        /*001c*/ 	.word	0x00000000
        /*0020*/ 	.short	0x0012
        /*0022*/ 	.short	0x0068
        /*0024*/ 	.byte	0x00, 0xf5, 0x21, 0x00


	//----- nvinfo : EIATTR_KPARAM_INFO
	.align		4
.L_4761:
        /*0028*/ 	.byte	0x04, 0x17
        /*002a*/ 	.short	(.L_4763 - .L_4762)
.L_4762:
        /*002c*/ 	.word	0x00000000
        /*0030*/ 	.short	0x0011
        /*0032*/ 	.short	0x0060
        /*0034*/ 	.byte	0x00, 0xf0, 0x05, 0x00


	//----- nvinfo : EIATTR_KPARAM_INFO
	.align		4
.L_4763:
        /*0038*/ 	.byte	0x04, 0x17
        /*003a*/ 	.short	(.L_4765 - .L_4764)
.L_4764:
        /*003c*/ 	.word	0x00000000
        /*0040*/ 	.short	0x0010
        /*0042*/ 	.short	0x005c
        /*0044*/ 	.byte	0x00, 0xf0, 0x11, 0x00


	//----- nvinfo : EIATTR_KPARAM_INFO
	.align		4
.L_4765:
        /*0048*/ 	.byte	0x04, 0x17
        /*004a*/ 	.short	(.L_4767 - .L_4766)
.L_4766:
        /*004c*/ 	.word	0x00000000
        /*0050*/ 	.short	0x000f
        /*0052*/ 	.short	0x0058
        /*0054*/ 	.byte	0x00, 0xf0, 0x11, 0x00


	//----- nvinfo : EIATTR_KPARAM_INFO
	.align		4
.L_4767:
        /*0058*/ 	.byte	0x04, 0x17
        /*005a*/ 	.short	(.L_4769 - .L_4768)
.L_4768:
        /*005c*/ 	.word	0x00000000
        /*0060*/ 	.short	0x000e
        /*0062*/ 	.short	0x0054
        /*0064*/ 	.byte	0x00, 0xf0, 0x11, 0x00


	//----- nvinfo : EIATTR_KPARAM_INFO
	.align		4
.L_4769:
        /*0068*/ 	.byte	0x04, 0x17
        /*006a*/ 	.short	(.L_4771 - .L_4770)
.L_4770:
        /*006c*/ 	.word	0x00000000
        /*0070*/ 	.short	0x000d
        /*0072*/ 	.short	0x0050
        /*0074*/ 	.byte	0x00, 0xf0, 0x11, 0x00


	//----- nvinfo : EIATTR_KPARAM_INFO
	.align		4
.L_4771:
        /*0078*/ 	.byte	0x04, 0x17
        /*007a*/ 	.short	(.L_4773 - .L_4772)
.L_4772:
        /*007c*/ 	.word	0x00000000
        /*0080*/ 	.short	0x000c
        /*0082*/ 	.short	0x004c
        /*0084*/ 	.byte	0x00, 0xf0, 0x11, 0x00


	//----- nvinfo : EIATTR_KPARAM_INFO
	.align		4
.L_4773:
        /*0088*/ 	.byte	0x04, 0x17
        /*008a*/ 	.short	(.L_4775 - .L_4774)
.L_4774:
        /*008c*/ 	.word	0x00000000
        /*0090*/ 	.short	0x000b
        /*0092*/ 	.short	0x0048
        /*0094*/ 	.byte	0x00, 0xf0, 0x11, 0x00


	//----- nvinfo : EIATTR_KPARAM_INFO
	.align		4
.L_4775:
        /*0098*/ 	.byte	0x04, 0x17
        /*009a*/ 	.short	(.L_4777 - .L_4776)
.L_4776:
        /*009c*/ 	.word	0x00000000
        /*00a0*/ 	.short	0x000a
        /*00a2*/ 	.short	0x0040
        /*00a4*/ 	.byte	0x00, 0xf5, 0x21, 0x00


	//----- nvinfo : EIATTR_KPARAM_INFO
	.align		4
.L_4777:
        /*00a8*/ 	.byte	0x04, 0x17
        /*00aa*/ 	.short	(.L_4779 - .L_4778)
.L_4778:
        /*00ac*/ 	.word	0x00000000
        /*00b0*/ 	.short	0x0009
        /*00b2*/ 	.short	0x0038
        /*00b4*/ 	.byte	0x00, 0xf5, 0x21, 0x00


	//----- nvinfo : EIATTR_KPARAM_INFO
	.align		4
.L_4779:
        /*00b8*/ 	.byte	0x04, 0x17
        /*00ba*/ 	.short	(.L_4781 - .L_4780)
.L_4780:
        /*00bc*/ 	.word	0x00000000
        /*00c0*/ 	.short	0x0008
        /*00c2*/ 	.short	0x0034
        /*00c4*/ 	.byte	0x00, 0xf0, 0x11, 0x00


	//----- nvinfo : EIATTR_KPARAM_INFO
	.align		4
.L_4781:
        /*00c8*/ 	.byte	0x04, 0x17
        /*00ca*/ 	.short	(.L_4783 - .L_4782)
.L_4782:
        /*00cc*/ 	.word	0x00000000
        /*00d0*/ 	.short	0x0007
        /*00d2*/ 	.short	0x0030
        /*00d4*/ 	.byte	0x00, 0xf0, 0x11, 0x00


	//----- nvinfo : EIATTR_KPARAM_INFO
	.align		4
.L_4783:
        /*00d8*/ 	.byte	0x04, 0x17
        /*00da*/ 	.short	(.L_4785 - .L_4784)
.L_4784:
        /*00dc*/ 	.word	0x00000000
        /*00e0*/ 	.short	0x0006
        /*00e2*/ 	.short	0x002c
        /*00e4*/ 	.byte	0x00, 0xf0, 0x11, 0x00


	//----- nvinfo : EIATTR_KPARAM_INFO
	.align		4
.L_4785:
        /*00e8*/ 	.byte	0x04, 0x17
        /*00ea*/ 	.short	(.L_4787 - .L_4786)
.L_4786:
        /*00ec*/ 	.word	0x00000000
        /*00f0*/ 	.short	0x0005
        /*00f2*/ 	.short	0x0028
        /*00f4*/ 	.byte	0x00, 0xf0, 0x11, 0x00


	//----- nvinfo : EIATTR_KPARAM_INFO
	.align		4
.L_4787:
        /*00f8*/ 	.byte	0x04, 0x17
        /*00fa*/ 	.short	(.L_4789 - .L_4788)
.L_4788:
        /*00fc*/ 	.word	0x00000000
        /*0100*/ 	.short	0x0004
        /*0102*/ 	.short	0x0020
        /*0104*/ 	.byte	0x00, 0xf5, 0x21, 0x00


	//----- nvinfo : EIATTR_KPARAM_INFO
	.align		4
.L_4789:
        /*0108*/ 	.byte	0x04, 0x17
        /*010a*/ 	.short	(.L_4791 - .L_4790)
.L_4790:
        /*010c*/ 	.word	0x00000000
        /*0110*/ 	.short	0x0003
        /*0112*/ 	.short	0x0018
        /*0114*/ 	.byte	0x00, 0xf5, 0x21, 0x00


	//----- nvinfo : EIATTR_KPARAM_INFO
	.align		4
.L_4791:
        /*0118*/ 	.byte	0x04, 0x17
        /*011a*/ 	.short	(.L_4793 - .L_4792)
.L_4792:
        /*011c*/ 	.word	0x00000000
        /*0120*/ 	.short	0x0002
        /*0122*/ 	.short	0x0010
        /*0124*/ 	.byte	0x00, 0xf5, 0x21, 0x00


	//----- nvinfo : EIATTR_KPARAM_INFO
	.align		4
.L_4793:
        /*0128*/ 	.byte	0x04, 0x17
        /*012a*/ 	.short	(.L_4795 - .L_4794)
.L_4794:
        /*012c*/ 	.word	0x00000000
        /*0130*/ 	.short	0x0001
        /*0132*/ 	.short	0x0008
        /*0134*/ 	.byte	0x00, 0xf5, 0x21, 0x00


	//----- nvinfo : EIATTR_KPARAM_INFO
	.align		4
.L_4795:
        /*0138*/ 	.byte	0x04, 0x17
        /*013a*/ 	.short	(.L_4797 - .L_4796)
.L_4796:
        /*013c*/ 	.word	0x00000000
        /*0140*/ 	.short	0x0000
        /*0142*/ 	.short	0x0000
        /*0144*/ 	.byte	0x00, 0xf5, 0x21, 0x00


	//----- nvinfo : EIATTR_SPARSE_MMA_MASK
	.align		4
.L_4797:
        /*0148*/ 	.byte	0x03, 0x50
        /*014a*/ 	.short	0x0000


	//----- nvinfo : EIATTR_MAXREG_COUNT
	.align		4
        /*014c*/ 	.byte	0x03, 0x1b
        /*014e*/ 	.short	0x00ff


	//----- nvinfo : EIATTR_NUM_BARRIERS
	.align		4
        /*0150*/ 	.byte	0x02, 0x4c
        /*0152*/ 	.byte	0x01
	.zero		1


	//----- nvinfo : EIATTR_MERCURY_ISA_VERSION
	.align		4
        /*0154*/ 	.byte	0x03, 0x5f
        /*0156*/ 	.short	0x0101


	//----- nvinfo : EIATTR_VRC_CTA_INIT_COUNT
	.align		4
        /*0158*/ 	.byte	0x02, 0x4a
	.zero		1
	.zero		1


	//----- nvinfo : EIATTR_EXIT_INSTR_OFFSETS
	.align		4
        /*015c*/ 	.byte	0x04, 0x1c
        /*015e*/ 	.short	(.L_4799 - .L_4798)


	//   ....[0]....
.L_4798:
        /*0160*/ 	.word	0x00000050


	//   ....[1]....
        /*0164*/ 	.word	0x000000a0


	//   ....[2]....
        /*0168*/ 	.word	0x000002c0


	//   ....[3]....
        /*016c*/ 	.word	0x00007600


	//   ....[4]....
        /*0170*/ 	.word	0x00007680


	//   ....[5]....
        /*0174*/ 	.word	0x000076c0


	//----- nvinfo : EIATTR_CRS_STACK_SIZE
	.align		4
.L_4799:
        /*0178*/ 	.byte	0x04, 0x1e
        /*017a*/ 	.short	(.L_4801 - .L_4800)
.L_4800:
        /*017c*/ 	.word	0x00000000


	//----- nvinfo : EIATTR_CBANK_PARAM_SIZE
	.align		4
.L_4801:
        /*0180*/ 	.byte	0x03, 0x19
        /*0182*/ 	.short	0x0074


	//----- nvinfo : EIATTR_PARAM_CBANK
	.align		4
        /*0184*/ 	.byte	0x04, 0x0a
        /*0186*/ 	.short	(.L_4803 - .L_4802)
	.align		4
.L_4802:
        /*0188*/ 	.word	index@(.nv.constant0._Z23gemm_half_q_half_kernelILi1ELi140ELb1ELb1ELi32EEvPK6__halfPKjS4_S2_PS0_iiiiPKtS7_iiiiiibS2_i)
        /*018c*/ 	.short	0x0380
        /*018e*/ 	.short	0x0074


	//----- nvinfo : EIATTR_SW_WAR
	.align		4
.L_4803:
        /*0190*/ 	.byte	0x04, 0x36
        /*0192*/ 	.short	(.L_4805 - .L_4804)
.L_4804:
        /*0194*/ 	.word	0x00000008
.L_4805:


//--------------------- .nv.info._Z23gemm_half_q_half_kernelILi1ELi20ELb1ELb1ELi32EEvPK6__halfPKjS4_S2_PS0_iiiiPKtS7_iiiiiibS2_i --------------------------
	.section	.nv.info._Z23gemm_half_q_half_kernelILi1ELi20ELb1ELb1ELi32EEvPK6__halfPKjS4_S2_PS0_iiiiPKtS7_iiiiiibS2_i,"",@"SHT_CUDA_INFO"
	.sectionflags	@""
	.align	4


	//----- nvinfo : EIATTR_CUDA_API_VERSION
	.align		4
        /*0000*/ 	.byte	0x04, 0x37
        /*0002*/ 	.short	(.L_4807 - .L_4806)
.L_4806:
        /*0004*/ 	.word	0x00000082


	//----- nvinfo : EIATTR_KPARAM_INFO
	.align		4
.L_4807:
        /*0008*/ 	.byte	0x04, 0x17
        /*000a*/ 	.short	(.L_4809 - .L_4808)
.L_4808:
        /*000c*/ 	.word	0x00000000
        /*0010*/ 	.short	0x0013
        /*0012*/ 	.short	0x0070
        /*0014*/ 	.byte	0x00, 0xf0, 0x11, 0x00


	//----- nvinfo : EIATTR_KPARAM_INFO
	.align		4
.L_4809:
        /*0018*/ 	.byte	0x04, 0x17
        /*001a*/ 	.short	(.L_4811 - .L_4810)
.L_4810:
        /*001c*/ 	.word	0x00000000
        /*0020*/ 	.short	0x0012
        /*0022*/ 	.short	0x0068
        /*0024*/ 	.byte	0x00, 0xf5, 0x21, 0x00


	//----- nvinfo : EIATTR_KPARAM_INFO
	.align		4
.L_4811:
        /*0028*/ 	.byte	0x04, 0x17
        /*002a*/ 	.short	(.L_4813 - .L_4812)
.L_4812:
        /*002c*/ 	.word	0x00000000
        /*0030*/ 	.short	0x0011
        /*0032*/ 	.short	0x0060
        /*0034*/ 	.byte	0x00, 0xf0, 0x05, 0x00


	//----- nvinfo : EIATTR_KPARAM_INFO
	.align		4
.L_4813:
        /*0038*/ 	.byte	0x04, 0x17
        /*003a*/ 	.short	(.L_4815 - .L_4814)
.L_4814:
        /*003c*/ 	.word	0x00000000
        /*0040*/ 	.short	0x0010
        /*0042*/ 	.short	0x005c
        /*0044*/ 	.byte	0x00, 0xf0, 0x11, 0x00


	//----- nvinfo : EIATTR_KPARAM_INFO
	.align		4
.L_4815:
        /*0048*/ 	.byte	0x04, 0x17
        /*004a*/ 	.short	(.L_4817 - .L_4816)
.L_4816:
        /*004c*/ 	.word	0x00000000
        /*0050*/ 	.short	0x000f
        /*0052*/ 	.short	0x0058
        /*0054*/ 	.byte	0x00, 0xf0, 0x11, 0x00


	//----- nvinfo : EIATTR_KPARAM_INFO
	.align		4
.L_4817:
        /*0058*/ 	.byte	0x04, 0x17
        /*005a*/ 	.short	(.L_4819 - .L_4818)
.L_4818:
        /*005c*/ 	.word	0x00000000
        /*0060*/ 	.short	0x000e
        /*0062*/ 	.short	0x0054
        /*0064*/ 	.byte	0x00, 0xf0, 0x11, 0x00


	//----- nvinfo : EIATTR_KPARAM_INFO
	.align		4
.L_4819:
        /*0068*/ 	.byte	0x04, 0x17
        /*006a*/ 	.short	(.L_4821 - .L_4820)
.L_4820:
        /*006c*/ 	.word	0x00000000
        /*0070*/ 	.short	0x000d
        /*0072*/ 	.short	0x0050
        /*0074*/ 	.byte	0x00, 0xf0, 0x11, 0x00


	//----- nvinfo : EIATTR_KPARAM_INFO
	.align		4
.L_4821:
        /*0078*/ 	.byte	0x04, 0x17
        /*007a*/ 	.short	(.L_4823 - .L_4822)
.L_4822:
        /*007c*/ 	.word	0x00000000
        /*0080*/ 	.short	0x000c
        /*0082*/ 	.short	0x004c
        /*0084*/ 	.byte	0x00, 0xf0, 0x11, 0x00


	//----- nvinfo : EIATTR_KPARAM_INFO
	.align		4
.L_4823:
        /*0088*/ 	.byte	0x04, 0x17
        /*008a*/ 	.short	(.L_4825 - .L_4824)
.L_4824:
        /*008c*/ 	.word	0x00000000
        /*0090*/ 	.short	0x000b
        /*0092*/ 	.short	0x0048
        /*0094*/ 	.byte	0x00, 0xf0, 0x11, 0x00


	//----- nvinfo : EIATTR_KPARAM_INFO
	.align		4
.L_4825:
        /*0098*/ 	.byte	0x04, 0x17
        /*009a*/ 	.short	(.L_4827 - .L_4826)
.L_4826:
        /*009c*/ 	.word	0x00000000
        /*00a0*/ 	.short	0x000a
        /*00a2*/ 	.short	0x0040
        /*00a4*/ 	.byte	0x00, 0xf5, 0x21, 0x00


	//----- nvinfo : EIATTR_KPARAM_INFO
	.align		4
.L_4827:
        /*00a8*/ 	.byte	0x04, 0x17
        /*00aa*/ 	.short	(.L_4829 - .L_4828)
.L_4828:
        /*00ac*/ 	.word	0x00000000
        /*00b0*/ 	.short	0x0009
        /*00b2*/ 	.short	0x0038
        /*00b4*/ 	.byte	0x00, 0xf5, 0x21, 0x00


	//----- nvinfo : EIATTR_KPARAM_INFO
	.align		4
.L_4829:
        /*00b8*/ 	.byte	0x04, 0x17
        /*00ba*/ 	.short	(.L_4831 - .L_4830)
.L_4830:
        /*00bc*/ 	.word	0x00000000
        /*00c0*/ 	.short	0x0008
        /*00c2*/ 	.short	0x0034
        /*00c4*/ 	.byte	0x00, 0xf0, 0x11, 0x00


	//----- nvinfo : EIATTR_KPARAM_INFO
	.align		4
.L_4831:
        /*00c8*/ 	.byte	0x04, 0x17
        /*00ca*/ 	.short	(.L_4833 - .L_4832)
.L_4832:
        /*00cc*/ 	.word	0x00000000
        /*00d0*/ 	.short	0x0007
        /*00d2*/ 	.short	0x0030
        /*00d4*/ 	.byte	0x00, 0xf0, 0x11, 0x00


	//----- nvinfo : EIATTR_KPARAM_INFO
	.align		4
.L_4833:
        /*00d8*/ 	.byte	0x04, 0x17
        /*00da*/ 	.short	(.L_4835 - .L_4834)
.L_4834:
        /*00dc*/ 	.word	0x00000000
        /*00e0*/ 	.short	0x0006
        /*00e2*/ 	.short	0x002c
        /*00e4*/ 	.byte	0x00, 0xf0, 0x11, 0x00


	//----- nvinfo : EIATTR_KPARAM_INFO
	.align		4
.L_4835:
        /*00e8*/ 	.byte	0x04, 0x17
        /*00ea*/ 	.short	(.L_4837 - .L_4836)
.L_4836:
        /*00ec*/ 	.word	0x00000000
        /*00f0*/ 	.short	0x0005
        /*00f2*/ 	.short	0x0028
        /*00f4*/ 	.byte	0x00, 0xf0, 0x11, 0x00


	//----- nvinfo : EIATTR_KPARAM_INFO
	.align		4
.L_4837:
        /*00f8*/ 	.byte	0x04, 0x17
        /*00fa*/ 	.short	(.L_4839 - .L_4838)
.L_4838:
        /*00fc*/ 	.word	0x00000000
        /*0100*/ 	.short	0x0004
        /*0102*/ 	.short	0x0020
        /*0104*/ 	.byte	0x00, 0xf5, 0x21, 0x00


	//----- nvinfo : EIATTR_KPARAM_INFO
	.align		4
.L_4839:
        /*0108*/ 	.byte	0x04, 0x17
        /*010a*/ 	.short	(.L_4841 - .L_4840)
.L_4840:
        /*010c*/ 	.word	0x00000000
        /*0110*/ 	.short	0x0003
        /*0112*/ 	.short	0x0018
        /*0114*/ 	.byte	0x00, 0xf5, 0x21, 0x00


	//----- nvinfo : EIATTR_KPARAM_INFO
	.align		4
.L_4841:
        /*0118*/ 	.byte	0x04, 0x17
        /*011a*/ 	.short	(.L_4843 - .L_4842)
.L_4842:
        /*011c*/ 	.word	0x00000000
        /*0120*/ 	.short	0x0002
        /*0122*/ 	.short	0x0010
        /*0124*/ 	.byte	0x00, 0xf5, 0x21, 0x00


	//----- nvinfo : EIATTR_KPARAM_INFO
	.align		4
.L_4843:
        /*0128*/ 	.byte	0x04, 0x17
        /*012a*/ 	.short	(.L_4845 - .L_4844)
.L_4844:
        /*012c*/ 	.word	0x00000000
        /*0130*/ 	.short	0x0001
        /*0132*/ 	.short	0x0008
        /*0134*/ 	.byte	0x00, 0xf5, 0x21, 0x00


	//----- nvinfo : EIATTR_KPARAM_INFO
	.align		4
.L_4845:
        /*0138*/ 	.byte	0x04, 0x17
        /*013a*/ 	.short	(.L_4847 - .L_4846)
.L_4846:
        /*013c*/ 	.word	0x00000000
        /*0140*/ 	.short	0x0000
        /*0142*/ 	.short	0x0000
        /*0144*/ 	.byte	0x00, 0xf5, 0x21, 0x00


	//----- nvinfo : EIATTR_SPARSE_MMA_MASK
	.align		4
.L_4847:
        /*0148*/ 	.byte	0x03, 0x50
        /*014a*/ 	.short	0x0000


	//----- nvinfo : EIATTR_MAXREG_COUNT
	.align		4
        /*014c*/ 	.byte	0x03, 0x1b
        /*014e*/ 	.short	0x00ff


	//----- nvinfo : EIATTR_NUM_BARRIERS
	.align		4
        /*0150*/ 	.byte	0x02, 0x4c
        /*0152*/ 	.byte	0x01
	.zero		1


	//----- nvinfo : EIATTR_MERCURY_ISA_VERSION
	.align		4
        /*0154*/ 	.byte	0x03, 0x5f
        /*0156*/ 	.short	0x0101


	//----- nvinfo : EIATTR_VRC_CTA_INIT_COUNT
	.align		4
        /*0158*/ 	.byte	0x02, 0x4a
	.zero		1
	.zero		1


	//----- nvinfo : EIATTR_EXIT_INSTR_OFFSETS
	.align		4
        /*015c*/ 	.byte	0x04, 0x1c
        /*015e*/ 	.short	(.L_4849 - .L_4848)


	//   ....[0]....
.L_4848:
        /*0160*/ 	.word	0x00000050


	//   ....[1]....
        /*0164*/ 	.word	0x000000a0


	//   ....[2]....
        /*0168*/ 	.word	0x000002b0


	//   ....[3]....
        /*016c*/ 	.word	0x00003630


	//   ....[4]....
        /*0170*/ 	.word	0x000036b0


	//   ....[5]....
        /*0174*/ 	.word	0x000036f0


	//----- nvinfo : EIATTR_CRS_STACK_SIZE
	.align		4
.L_4849:
        /*0178*/ 	.byte	0x04, 0x1e
        /*017a*/ 	.short	(.L_4851 - .L_4850)
.L_4850:
        /*017c*/ 	.word	0x00000000


	//----- nvinfo : EIATTR_CBANK_PARAM_SIZE
	.align		4
.L_4851:
        /*0180*/ 	.byte	0x03, 0x19
        /*0182*/ 	.short	0x0074


	//----- nvinfo : EIATTR_PARAM_CBANK
	.align		4
        /*0184*/ 	.byte	0x04, 0x0a
        /*0186*/ 	.short	(.L_4853 - .L_4852)
	.align		4
.L_4852:
        /*0188*/ 	.word	index@(.nv.constant0._Z23gemm_half_q_half_kernelILi1ELi20ELb1ELb1ELi32EEvPK6__halfPKjS4_S2_PS0_iiiiPKtS7_iiiiiibS2_i)
        /*018c*/ 	.short	0x0380
        /*018e*/ 	.short	0x0074


	//----- nvinfo : EIATTR_SW_WAR
	.align		4
.L_4853:
        /*0190*/ 	.byte	0x04, 0x36
        /*0192*/ 	.short	(.L_4855 - .L_4854)
.L_4854:
        /*0194*/ 	.word	0x00000008
.L_4855:


//--------------------- .nv.info._Z23gemm_half_q_half_kernelILi1ELi38ELb1ELb1ELi32EEvPK6__halfPKjS4_S2_PS0_iiiiPKtS7_iiiiiibS2_i --------------------------
	.section	.nv.info._Z23gemm_half_q_half_kernelILi1ELi38ELb1ELb1ELi32EEvPK6__halfPKjS4_S2_PS0_iiiiPKtS7_iiiiiibS2_i,"",@"SHT_CUDA_INFO"
	.sectionflags	@""
	.align	4


	//----- nvinfo : EIATTR_CUDA_API_VERSION
	.align		4
        /*0000*/ 	.byte	0x04, 0x37
        /*0002*/ 	.short	(.L_4857 - .L_4856)
.L_4856:
        /*0004*/ 	.word	0x00000082


	//----- nvinfo : EIATTR_KPARAM_INFO
	.align		4
.L_4857:
        /*0008*/ 	.byte	0x04, 0x17
        /*000a*/ 	.short	(.L_4859 - .L_4858)
.L_4858:
        /*000c*/ 	.word	0x00000000
        /*0010*/ 	.short	0x0013
        /*0012*/ 	.short	0x0070
        /*0014*/ 	.byte	0x00, 0xf0, 0x11, 0x00


	//----- nvinfo : EIATTR_KPARAM_INFO
	.align		4
.L_4859:
        /*0018*/ 	.byte	0x04, 0x17
        /*001a*/ 	.short	(.L_4861 - .L_4860)
.L_4860:
        /*001c*/ 	.word	0x00000000
        /*0020*/ 	.short	0x0012
        /*0022*/ 	.short	0x0068
        /*0024*/ 	.byte	0x00, 0xf5, 0x21, 0x00


	//----- nvinfo : EIATTR_KPARAM_INFO
	.align		4
.L_4861:
        /*0028*/ 	.byte	0x04, 0x17
        /*002a*/ 	.short	(.L_4863 - .L_4862)
.L_4862:
        /*002c*/ 	.word	0x00000000
        /*0030*/ 	.short	0x0011
        /*0032*/ 	.short	0x0060
        /*0034*/ 	.byte	0x00, 0xf0, 0x05, 0x00


	//----- nvinfo : EIATTR_KPARAM_INFO
	.align		4
.L_4863:
        /*0038*/ 	.byte	0x04, 0x17
        /*003a*/ 	.short	(.L_4865 - .L_4864)
.L_4864:
        /*003c*/ 	.word	0x00000000
        /*0040*/ 	.short	0x0010
        /*0042*/ 	.short	0x005c
        /*0044*/ 	.byte	0x00, 0xf0, 0x11, 0x00


	//----- nvinfo : EIATTR_KPARAM_INFO
	.align		4
.L_4865:
        /*0048*/ 	.byte	0x04, 0x17
        /*004a*/ 	.short	(.L_4867 - .L_4866)
.L_4866:
        /*004c*/ 	.word	0x00000000
        /*0050*/ 	.short	0x000f
        /*0052*/ 	.short	0x0058
        /*0054*/ 	.byte	0x00, 0xf0, 0x11, 0x00


	//----- nvinfo : EIATTR_KPARAM_INFO
	.align		4
.L_4867:
        /*0058*/ 	.byte	0x04, 0x17
        /*005a*/ 	.short	(.L_4869 - .L_4868)
.L_4868:
        /*005c*/ 	.word	0x00000000
        /*0060*/ 	.short	0x000e
        /*0062*/ 	.short	0x0054
        /*0064*/ 	.byte	0x00, 0xf0, 0x11, 0x00


	//----- nvinfo : EIATTR_KPARAM_INFO
	.align		4
.L_4869:
        /*0068*/ 	.byte	0x04, 0x17
        /*006a*/ 	.short	(.L_4871 - .L_4870)
.L_4870:
        /*006c*/ 	.word	0x00000000
        /*0070*/ 	.short	0x000d
        /*0072*/ 	.short	0x0050
        /*0074*/ 	.byte	0x00, 0xf0, 0x11, 0x00


	//----- nvinfo : EIATTR_KPARAM_INFO
	.align		4
.L_4871:
        /*0078*/ 	.byte	0x04, 0x17
        /*007a*/ 	.short	(.L_4873 - .L_4872)
.L_4872:
        /*007c*/ 	.word	0x00000000
        /*0080*/ 	.short	0x000c
        /*0082*/ 	.short	0x004c
        /*0084*/ 	.byte	0x00, 0xf0, 0x11, 0x00


	//----- nvinfo : EIATTR_KPARAM_INFO
	.align		4
.L_4873:
        /*0088*/ 	.byte	0x04, 0x17
        /*008a*/ 	.short	(.L_4875 - .L_4874)
.L_4874:
        /*008c*/ 	.word	0x00000000
        /*0090*/ 	.short	0x000b
        /*0092*/ 	.short	0x0048
        /*0094*/ 	.byte	0x00, 0xf0, 0x11, 0x00


	//----- nvinfo : EIATTR_KPARAM_INFO
	.align		4
.L_4875:
        /*0098*/ 	.byte	0x04, 0x17
        /*009a*/ 	.short	(.L_4877 - .L_4876)
.L_4876:
        /*009c*/ 	.word	0x00000000
        /*00a0*/ 	.short	0x000a
        /*00a2*/ 	.short	0x0040
        /*00a4*/ 	.byte	0x00, 0xf5, 0x21, 0x00


	//----- nvinfo : EIATTR_KPARAM_INFO
	.align		4
.L_4877:
        /*00a8*/ 	.byte	0x04, 0x17
        /*00aa*/ 	.short	(.L_4879 - .L_4878)
.L_4878:
        /*00ac*/ 	.word	0x00000000
        /*00b0*/ 	.short	0x0009
        /*00b2*/ 	.short	0x0038
        /*00b4*/ 	.byte	0x00, 0xf5, 0x21, 0x00


	//----- nvinfo : EIATTR_KPARAM_INFO
	.align		4
.L_4879:
        /*00b8*/ 	.byte	0x04, 0x17
        /*00ba*/ 	.short	(.L_4881 - .L_4880)
.L_4880:
        /*00bc*/ 	.word	0x00000000
        /*00c0*/ 	.short	0x0008
        /*00c2*/ 	.short	0x0034
        /*00c4*/ 	.byte	0x00, 0xf0, 0x11, 0x00


	//----- nvinfo : EIATTR_KPARAM_INFO
	.align		4
.L_4881:
        /*00c8*/ 	.byte	0x04, 0x17
        /*00ca*/ 	.short	(.L_4883 - .L_4882)
.L_4882:
        /*00cc*/ 	.word	0x00000000
        /*00d0*/ 	.short	0x0007
        /*00d2*/ 	.short	0x0030
        /*00d4*/ 	.byte	0x00, 0xf0, 0x11, 0x00


	//----- nvinfo : EIATTR_KPARAM_INFO
	.align		4
.L_4883:
        /*00d8*/ 	.byte	0x04, 0x17
        /*00da*/ 	.short	(.L_4885 - .L_4884)
.L_4884:
        /*00dc*/ 	.word	0x00000000
        /*00e0*/ 	.short	0x0006
        /*00e2*/ 	.short	0x002c
        /*00e4*/ 	.byte	0x00, 0xf0, 0x11, 0x00


	//----- nvinfo : EIATTR_KPARAM_INFO
	.align		4
.L_4885:
        /*00e8*/ 	.byte	0x04, 0x17
        /*00ea*/ 	.short	(.L_4887 - .L_4886)
.L_4886:
        /*00ec*/ 	.word	0x00000000
        /*00f0*/ 	.short	0x0005
        /*00f2*/ 	.short	0x0028
        /*00f4*/ 	.byte	0x00, 0xf0, 0x11, 0x00


	//----- nvinfo : EIATTR_KPARAM_INFO
	.align		4
.L_4887:
        /*00f8*/ 	.byte	0x04, 0x17
        /*00fa*/ 	.short	(.L_4889 - .L_4888)
.L_4888:
        /*00fc*/ 	.word	0x00000000
        /*0100*/ 	.short	0x0004
        /*0102*/ 	.short	0x0020
        /*0104*/ 	.byte	0x00, 0xf5, 0x21, 0x00


	//----- nvinfo : EIATTR_KPARAM_INFO
	.align		4
.L_4889:
        /*0108*/ 	.byte	0x04, 0x17
        /*010a*/ 	.short	(.L_4891 - .L_4890)
.L_4890:
        /*010c*/ 	.word	0x00000000
        /*0110*/ 	.short	0x0003
        /*0112*/ 	.short	0x0018
        /*0114*/ 	.byte	0x00, 0xf5, 0x21, 0x00


	//----- nvinfo : EIATTR_KPARAM_INFO
	.align		4
.L_4891:
        /*0118*/ 	.byte	0x04, 0x17
        /*011a*/ 	.short	(.L_4893 - .L_4892)
.L_4892:
        /*011c*/ 	.word	0x00000000
        /*0120*/ 	.short	0x0002
        /*0122*/ 	.short	0x0010
        /*0124*/ 	.byte	0x00, 0xf5, 0x21, 0x00


	//----- nvinfo : EIATTR_KPARAM_INFO
	.align		4
.L_4893:
        /*0128*/ 	.byte	0x04, 0x17
        /*012a*/ 	.short	(.L_4895 - .L_4894)
.L_4894:
        /*012c*/ 	.word	0x00000000
        /*0130*/ 	.short	0x0001
        /*0132*/ 	.short	0x0008
        /*0134*/ 	.byte	0x00, 0xf5, 0x21, 0x00


	//----- nvinfo : EIATTR_KPARAM_INFO
	.align		4
.L_4895:
        /*0138*/ 	.byte	0x04, 0x17
        /*013a*/ 	.short	(.L_4897 - .L_4896)
.L_4896:
        /*013c*/ 	.word	0x00000000
        /*0140*/ 	.short	0x0000
        /*0142*/ 	.short	0x0000
        /*0144*/ 	.byte	0x00, 0xf5, 0x21, 0x00


	//----- nvinfo : EIATTR_SPARSE_MMA_MASK
	.align		4
.L_4897:
        /*0148*/ 	.byte	0x03, 0x50
        /*014a*/ 	.short	0x0000


	//----- nvinfo : EIATTR_MAXREG_COUNT
	.align		4
        /*014c*/ 	.byte	0x03, 0x1b
        /*014e*/ 	.short	0x00ff


	//----- nvinfo : EIATTR_NUM_BARRIERS
	.align		4
        /*0150*/ 	.byte	0x02, 0x4c
        /*0152*/ 	.byte	0x01
	.zero		1


	//----- nvinfo : EIATTR_MERCURY_ISA_VERSION
	.align		4
        /*0154*/ 	.byte	0x03, 0x5f
        /*0156*/ 	.short	0x0101


	//----- nvinfo : EIATTR_VRC_CTA_INIT_COUNT
	.align		4
        /*0158*/ 	.byte	0x02, 0x4a
	.zero		1
	.zero		1


	//----- nvinfo : EIATTR_EXIT_INSTR_OFFSETS
	.align		4
        /*015c*/ 	.byte	0x04, 0x1c
        /*015e*/ 	.short	(.L_4899 - .L_4898)


	//   ....[0]....
.L_4898:
        /*0160*/ 	.word	0x00000050


	//   ....[1]....
        /*0164*/ 	.word	0x000000a0


	//   ....[2]....
        /*0168*/ 	.word	0x000002c0


	//   ....[3]....
        /*016c*/ 	.word	0x00004210


	//   ....[4]....
        /*0170*/ 	.word	0x00004290


	//   ....[5]....
        /*0174*/ 	.word	0x000042d0


	//----- nvinfo : EIATTR_CRS_STACK_SIZE
	.align		4
.L_4899:
        /*0178*/ 	.byte	0x04, 0x1e
        /*017a*/ 	.short	(.L_4901 - .L_4900)
.L_4900:
        /*017c*/ 	.word	0x00000000


	//----- nvinfo : EIATTR_CBANK_PARAM_SIZE
	.align		4
.L_4901:
        /*0180*/ 	.byte	0x03, 0x19
        /*0182*/ 	.short	0x0074


	//----- nvinfo : EIATTR_PARAM_CBANK
	.align		4
        /*0184*/ 	.byte	0x04, 0x0a
        /*0186*/ 	.short	(.L_4903 - .L_4902)
	.align		4
.L_4902:
        /*0188*/ 	.word	index@(.nv.constant0._Z23gemm_half_q_half_kernelILi1ELi38ELb1ELb1ELi32EEvPK6__halfPKjS4_S2_PS0_iiiiPKtS7_iiiiiibS2_i)
        /*018c*/ 	.short	0x0380
        /*018e*/ 	.short	0x0074


	//----- nvinfo : EIATTR_SW_WAR
	.align		4
.L_4903:
        /*0190*/ 	.byte	0x04, 0x36
        /*0192*/ 	.short	(.L_4905 - .L_4904)
.L_4904:
        /*0194*/ 	.word	0x00000008
.L_4905:


//--------------------- .nv.info._Z23gemm_half_q_half_kernelILi1ELi128ELb1ELb1ELi32EEvPK6__halfPKjS4_S2_PS0_iiiiPKtS7_iiiiiibS2_i --------------------------
	.section	.nv.info._Z23gemm_half_q_half_kernelILi1ELi128ELb1ELb1ELi32EEvPK6__halfPKjS4_S2_PS0_iiiiPKtS7_iiiiiibS2_i,"",@"SHT_CUDA_INFO"
	.sectionflags	@""
	.align	4


	//----- nvinfo : EIATTR_CUDA_API_VERSION
	.align		4
        /*0000*/ 	.byte	0x04, 0x37
        /*0002*/ 	.short	(.L_4907 - .L_4906)
.L_4906:
        /*0004*/ 	.word	0x00000082


	//----- nvinfo : EIATTR_KPARAM_INFO
	.align		4
.L_4907:
        /*0008*/ 	.byte	0x04, 0x17
        /*000a*/ 	.short	(.L_4909 - .L_4908)
.L_4908:
        /*000c*/ 	.word	0x00000000
        /*0010*/ 	.short	0x0013
        /*0012*/ 	.short	0x0070
        /*0014*/ 	.byte	0x00, 0xf0, 0x11, 0x00


	//----- nvinfo : EIATTR_KPARAM_INFO
	.align		4
.L_4909:
        /*0018*/ 	.byte	0x04, 0x17
        /*001a*/ 	.short	(.L_4911 - .L_4910)
.L_4910:
        /*001c*/ 	.word	0x00000000
        /*0020*/ 	.short	0x0012
        /*0022*/ 	.short	0x0068
        /*0024*/ 	.byte	0x00, 0xf5, 0x21, 0x00


	//----- nvinfo : EIATTR_KPARAM_INFO
	.align		4
.L_4911:
        /*0028*/ 	.byte	0x04, 0x17
        /*002a*/ 	.short	(.L_4913 - .L_4912)
.L_4912:
        /*002c*/ 	.word	0x00000000
        /*0030*/ 	.short	0x0011
        /*0032*/ 	.short	0x0060
        /*0034*/ 	.byte	0x00, 0xf0, 0x05, 0x00


	//----- nvinfo : EIATTR_KPARAM_INFO
	.align		4
.L_4913:
        /*0038*/ 	.byte	0x04, 0x17
        /*003a*/ 	.short	(.L_4915 - .L_4914)
.L_4914:
        /*003c*/ 	.word	0x00000000
        /*0040*/ 	.short	0x0010
        /*0042*/ 	.short	0x005c
        /*0044*/ 	.byte	0x00, 0xf0, 0x11, 0x00


	//----- nvinfo : EIATTR_KPARAM_INFO
	.align		4
.L_4915:
        /*0048*/ 	.byte	0x04, 0x17
        /*004a*/ 	.short	(.L_4917 - .L_4916)
.L_4916:
        /*004c*/ 	.word	0x00000000
        /*0050*/ 	.short	0x000f
        /*0052*/ 	.short	0x0058
        /*0054*/ 	.byte	0x00, 0xf0, 0x11, 0x00


	//----- nvinfo : EIATTR_KPARAM_INFO
	.align		4
.L_4917:
        /*0058*/ 	.byte	0x04, 0x17
        /*005a*/ 	.short	(.L_4919 - .L_4918)
.L_4918:
        /*005c*/ 	.word	0x00000000
        /*0060*/ 	.short	0x000e
        /*0062*/ 	.short	0x0054
        /*0064*/ 	.byte	0x00, 0xf0, 0x11, 0x00


	//----- nvinfo : EIATTR_KPARAM_INFO
	.align		4
.L_4919:
        /*0068*/ 	.byte	0x04, 0x17
        /*006a*/ 	.short	(.L_4921 - .L_4920)
.L_4920:
        /*006c*/ 	.word	0x00000000
        /*0070*/ 	.short	0x000d
        /*0072*/ 	.short	0x0050
        /*0074*/ 	.byte	0x00, 0xf0, 0x11, 0x00


	//----- nvinfo : EIATTR_KPARAM_INFO
	.align		4
.L_4921:
        /*0078*/ 	.byte	0x04, 0x17
        /*007a*/ 	.short	(.L_4923 - .L_4922)
.L_4922:
        /*007c*/ 	.word	0x00000000
        /*0080*/ 	.short	0x000c
        /*0082*/ 	.short	0x004c
        /*0084*/ 	.byte	0x00, 0xf0, 0x11, 0x00


	//----- nvinfo : EIATTR_KPARAM_INFO
	.align		4
.L_4923:
        /*0088*/ 	.byte	0x04, 0x17
        /*008a*/ 	.short	(.L_4925 - .L_4924)
.L_4924:
        /*008c*/ 	.word	0x00000000
        /*0090*/ 	.short	0x000b
        /*0092*/ 	.short	0x0048
        /*0094*/ 	.byte	0x00, 0xf0, 0x11, 0x00


	//----- nvinfo : EIATTR_KPARAM_INFO
	.align		4
.L_4925:
        /*0098*/ 	.byte	0x04, 0x17
        /*009a*/ 	.short	(.L_4927 - .L_4926)
.L_4926:
        /*009c*/ 	.word	0x00000000
        /*00a0*/ 	.short	0x000a
        /*00a2*/ 	.short	0x0040
        /*00a4*/ 	.byte	0x00, 0xf5, 0x21, 0x00


	//----- nvinfo : EIATTR_KPARAM_INFO
	.align		4
.L_4927:
        /*00a8*/ 	.byte	0x04, 0x17
        /*00aa*/ 	.short	(.L_4929 - .L_4928)
.L_4928:
        /*00ac*/ 	.word	0x00000000
        /*00b0*/ 	.short	0x0009
        /*00b2*/ 	.short	0x0038
        /*00b4*/ 	.byte	0x00, 0xf5, 0x21, 0x00


	//----- nvinfo : EIATTR_KPARAM_INFO
	.align		4
.L_4929:
        /*00b8*/ 	.byte	0x04, 0x17
        /*00ba*/ 	.short	(.L_4931 - .L_4930)
.L_4930:
        /*00bc*/ 	.word	0x00000000
        /*00c0*/ 	.short	0x0008
        /*00c2*/ 	.short	0x0034
        /*00c4*/ 	.byte	0x00, 0xf0, 0x11, 0x00


	//----- nvinfo : EIATTR_KPARAM_INFO
	.align		4
.L_4931:
        /*00c8*/ 	.byte	0x04, 0x17
        /*00ca*/ 	.short	(.L_4933 - .L_4932)
.L_4932:
        /*00cc*/ 	.word	0x00000000
        /*00d0*/ 	.short	0x0007
        /*00d2*/ 	.short	0x0030
        /*00d4*/ 	.byte	0x00, 0xf0, 0x11, 0x00


	//----- nvinfo : EIATTR_KPARAM_INFO
	.align		4
.L_4933:
        /*00d8*/ 	.byte	0x04, 0x17
        /*00da*/ 	.short	(.L_4935 - .L_4934)
.L_4934:
        /*00dc*/ 	.word	0x00000000
        /*00e0*/ 	.short	0x0006
        /*00e2*/ 	.short	0x002c
        /*00e4*/ 	.byte	0x00, 0xf0, 0x11, 0x00


	//----- nvinfo : EIATTR_KPARAM_INFO
	.align		4
.L_4935:
        /*00e8*/ 	.byte	0x04, 0x17
        /*00ea*/ 	.short	(.L_4937 - .L_4936)
.L_4936:
        /*00ec*/ 	.word	0x00000000
        /*00f0*/ 	.short	0x0005
        /*00f2*/ 	.short	0x0028
        /*00f4*/ 	.byte	0x00, 0xf0, 0x11, 0x00


	//----- nvinfo : EIATTR_KPARAM_INFO
	.align		4
.L_4937:
        /*00f8*/ 	.byte	0x04, 0x17
        /*00fa*/ 	.short	(.L_4939 - .L_4938)
.L_4938:
        /*00fc*/ 	.word	0x00000000
        /*0100*/ 	.short	0x0004
        /*0102*/ 	.short	0x0020
        /*0104*/ 	.byte	0x00, 0xf5, 0x21, 0x00


	//----- nvinfo : EIATTR_KPARAM_INFO
	.align		4
.L_4939:
        /*0108*/ 	.byte	0x04, 0x17
        /*010a*/ 	.short	(.L_4941 - .L_4940)
.L_4940:
        /*010c*/ 	.word	0x00000000
        /*0110*/ 	.short	0x0003
        /*0112*/ 	.short	0x0018
        /*0114*/ 	.byte	0x00, 0xf5, 0x21, 0x00


	//----- nvinfo : EIATTR_KPARAM_INFO
	.align		4
.L_4941:
        /*0118*/ 	.byte	0x04, 0x17
        /*011a*/ 	.short	(.L_4943 - .L_4942)
.L_4942:
        /*011c*/ 	.word	0x00000000
        /*0120*/ 	.short	0x0002
        /*0122*/ 	.short	0x0010
        /*0124*/ 	.byte	0x00, 0xf5, 0x21, 0x00


	//----- nvinfo : EIATTR_KPARAM_INFO
	.align		4
.L_4943:
        /*0128*/ 	.byte	0x04, 0x17
        /*012a*/ 	.short	(.L_4945 - .L_4944)
.L_4944:
        /*012c*/ 	.word	0x00000000
        /*0130*/ 	.short	0x0001
        /*0132*/ 	.short	0x0008
        /*0134*/ 	.byte	0x00, 0xf5, 0x21, 0x00


	//----- nvinfo : EIATTR_KPARAM_INFO
	.align		4
.L_4945:
        /*0138*/ 	.byte	0x04, 0x17
        /*013a*/ 	.short	(.L_4947 - .L_4946)
.L_4946:
        /*013c*/ 	.word	0x00000000
        /*0140*/ 	.short	0x0000
        /*0142*/ 	.short	0x0000
        /*0144*/ 	.byte	0x00, 0xf5, 0x21, 0x00


	//----- nvinfo : EIATTR_SPARSE_MMA_MASK
	.align		4
.L_4947:
        /*0148*/ 	.byte	0x03, 0x50
        /*014a*/ 	.short	0x0000


	//----- nvinfo : EIATTR_MAXREG_COUNT
	.align		4
        /*014c*/ 	.byte	0x03, 0x1b
        /*014e*/ 	.short	0x00ff


	//----- nvinfo : EIATTR_NUM_BARRIERS
	.align		4
        /*0150*/ 	.byte	0x02, 0x4c
        /*0152*/ 	.byte	0x01
	.zero		1


	//----- nvinfo : EIATTR_MERCURY_ISA_VERSION
	.align		4
        /*0154*/ 	.byte	0x03, 0x5f
        /*0156*/ 	.short	0x0101


	//----- nvinfo : EIATTR_VRC_CTA_INIT_COUNT
	.align		4
        /*0158*/ 	.byte	0x02, 0x4a
	.zero		1
	.zero		1


	//----- nvinfo : EIATTR_EXIT_INSTR_OFFSETS
	.align		4
        /*015c*/ 	.byte	0x04, 0x1c
        /*015e*/ 	.short	(.L_4949 - .L_4948)


	//   ....[0]....
.L_4948:
        /*0160*/ 	.word	0x00000050


	//   ....[1]....
        /*0164*/ 	.word	0x000000a0


	//   ....[2]....
        /*0168*/ 	.word	0x000002b0


	//   ....[3]....
        /*016c*/ 	.word	0x00003da0


	//   ....[4]....
        /*0170*/ 	.word	0x00003e20


	//   ....[5]....
        /*0174*/ 	.word	0x00003e60


	//----- nvinfo : EIATTR_CRS_STACK_SIZE
	.align		4
.L_4949:
        /*0178*/ 	.byte	0x04, 0x1e
        /*017a*/ 	.short	(.L_4951 - .L_4950)
.L_4950:
        /*017c*/ 	.word	0x00000000


	//----- nvinfo : EIATTR_CBANK_PARAM_SIZE
	.align		4
.L_4951:
        /*0180*/ 	.byte	0x03, 0x19
        /*0182*/ 	.short	0x0074


	//----- nvinfo : EIATTR_PARAM_CBANK
	.align		4
        /*0184*/ 	.byte	0x04, 0x0a
        /*0186*/ 	.short	(.L_4953 - .L_4952)
	.align		4
.L_4952:
        /*0188*/ 	.word	index@(.nv.constant0._Z23gemm_half_q_half_kernelILi1ELi128ELb1ELb1ELi32EEvPK6__halfPKjS4_S2_PS0_iiiiPKtS7_iiiiiibS2_i)
        /*018c*/ 	.short	0x0380
        /*018e*/ 	.short	0x0074


	//----- nvinfo : EIATTR_SW_WAR
	.align		4
.L_4953:
        /*0190*/ 	.byte	0x04, 0x36
        /*0192*/ 	.short	(.L_4955 - .L_4954)
.L_4954:
        /*0194*/ 	.word	0x00000008
.L_4955:


//--------------------- .nv.callgraph             --------------------------
	.section	.nv.callgraph,"",@"SHT_CUDA_CALLGRAPH"
	.align	4
	.sectionentsize	8
	.align		4
        /*0000*/ 	.word	0x00000000
	.align		4
        /*0004*/ 	.word	0xffffffff
	.align		4
        /*0008*/ 	.word	0x00000000
	.align		4
        /*000c*/ 	.word	0xfffffffe
	.align		4
        /*0010*/ 	.word	0x00000000
	.align		4
        /*0014*/ 	.word	0xfffffffd
	.align		4
        /*0018*/ 	.word	0x00000000
	.align		4
        /*001c*/ 	.word	0xfffffffc


//--------------------- .nv.constant4             --------------------------
	.section	.nv.constant4,"a",@progbits
	.align	8
	.align		8
.nv.constant4:
        /*0000*/ 	.dword	_ZN46_INTERNAL_7054510f_15_unit_exl2_3b_cu_5d0dd9e94cuda3std3__45__cpo5beginE
	.align		8
        /*0008*/ 	.dword	_ZN46_INTERNAL_7054510f_15_unit_exl2_3b_cu_5d0dd9e94cuda3std3__45__cpo3endE
	.align		8
        /*0010*/ 	.dword	_ZN46_INTERNAL_7054510f_15_unit_exl2_3b_cu_5d0dd9e94cuda3std3__45__cpo6cbeginE
	.align		8
        /*0018*/ 	.dword	_ZN46_INTERNAL_7054510f_15_unit_exl2_3b_cu_5d0dd9e94cuda3std3__45__cpo4cendE
	.align		8
        /*0020*/ 	.dword	_ZN46_INTERNAL_7054510f_15_unit_exl2_3b_cu_5d0dd9e94cuda3std3__45__cpo6rbeginE
	.align		8
        /*0028*/ 	.dword	_ZN46_INTERNAL_7054510f_15_unit_exl2_3b_cu_5d0dd9e94cuda3std3__45__cpo4rendE
	.align		8
        /*0030*/ 	.dword	_ZN46_INTERNAL_7054510f_15_unit_exl2_3b_cu_5d0dd9e94cuda3std3__45__cpo7crbeginE
	.align		8
        /*0038*/ 	.dword	_ZN46_INTERNAL_7054510f_15_unit_exl2_3b_cu_5d0dd9e94cuda3std3__45__cpo5crendE
	.align		8
        /*0040*/ 	.dword	_ZN46_INTERNAL_7054510f_15_unit_exl2_3b_cu_5d0dd9e94cuda3std3__448_GLOBAL__N__7054510f_15_unit_exl2_3b_cu_5d0dd9e96ignoreE
	.align		8
        /*0048*/ 	.dword	_ZN46_INTERNAL_7054510f_15_unit_exl2_3b_cu_5d0dd9e94cuda3std3__419piecewise_constructE
	.align		8
        /*0050*/ 	.dword	_ZN46_INTERNAL_7054510f_15_unit_exl2_3b_cu_5d0dd9e94cuda3std3__48in_placeE
	.align		8
        /*0058*/ 	.dword	_ZN46_INTERNAL_7054510f_15_unit_exl2_3b_cu_5d0dd9e94cuda3std3__420unreachable_sentinelE
	.align		8
        /*0060*/ 	.dword	_ZN46_INTERNAL_7054510f_15_unit_exl2_3b_cu_5d0dd9e94cuda3std6ranges3__45__cpo4swapE
	.align		8
        /*0068*/ 	.dword	_ZN46_INTERNAL_7054510f_15_unit_exl2_3b_cu_5d0dd9e94cuda3std6ranges3__45__cpo9iter_moveE
	.align		8
        /*0070*/ 	.dword	_ZN46_INTERNAL_7054510f_15_unit_exl2_3b_cu_5d0dd9e94cuda3std6ranges3__45__cpo5beginE
	.align		8
        /*0078*/ 	.dword	_ZN46_INTERNAL_7054510f_15_unit_exl2_3b_cu_5d0dd9e94cuda3std6ranges3__45__cpo3endE
	.align		8
        /*0080*/ 	.dword	_ZN46_INTERNAL_7054510f_15_unit_exl2_3b_cu_5d0dd9e94cuda3std6ranges3__45__cpo6cbeginE
	.align		8
        /*0088*/ 	.dword	_ZN46_INTERNAL_7054510f_15_unit_exl2_3b_cu_5d0dd9e94cuda3std6ranges3__45__cpo4cendE
	.align		8
        /*0090*/ 	.dword	_ZN46_INTERNAL_7054510f_15_unit_exl2_3b_cu_5d0dd9e94cuda3std6ranges3__45__cpo7advanceE
	.align		8
        /*0098*/ 	.dword	_ZN46_INTERNAL_7054510f_15_unit_exl2_3b_cu_5d0dd9e94cuda3std6ranges3__45__cpo9iter_swapE
	.align		8
        /*00a0*/ 	.dword	_ZN46_INTERNAL_7054510f_15_unit_exl2_3b_cu_5d0dd9e94cuda3std6ranges3__45__cpo4nextE
	.align		8
        /*00a8*/ 	.dword	_ZN46_INTERNAL_7054510f_15_unit_exl2_3b_cu_5d0dd9e94cuda3std6ranges3__45__cpo4prevE
	.align		8
        /*00b0*/ 	.dword	_ZN46_INTERNAL_7054510f_15_unit_exl2_3b_cu_5d0dd9e94cuda3std6ranges3__45__cpo4dataE
	.align		8
        /*00b8*/ 	.dword	_ZN46_INTERNAL_7054510f_15_unit_exl2_3b_cu_5d0dd9e94cuda3std6ranges3__45__cpo5cdataE
	.align		8
        /*00c0*/ 	.dword	_ZN46_INTERNAL_7054510f_15_unit_exl2_3b_cu_5d0dd9e94cuda3std6ranges3__45__cpo4sizeE
	.align		8
        /*00c8*/ 	.dword	_ZN46_INTERNAL_7054510f_15_unit_exl2_3b_cu_5d0dd9e94cuda3std6ranges3__45__cpo5ssizeE
	.align		8
        /*00d0*/ 	.dword	_ZN46_INTERNAL_7054510f_15_unit_exl2_3b_cu_5d0dd9e94cuda3std6ranges3__45__cpo8distanceE
	.align		8
        /*00d8*/ 	.dword	_ZN46_INTERNAL_7054510f_15_unit_exl2_3b_cu_5d0dd9e96thrust24THRUST_300001_SM_1030_NS6system6detail10sequential3seqE


//--------------------- .text._Z23gemm_half_q_half_kernelILi4ELi190ELb1ELb1ELi64EEvPK6__halfPKjS4_S2_PS0_iiiiPKtS7_iiiiiibS2_i --------------------------
	.section	.text._Z23gemm_half_q_half_kernelILi4ELi190ELb1ELb1ELi64EEvPK6__halfPKjS4_S2_PS0_iiiiPKtS7_iiiiiibS2_i,"ax",@progbits
	.align	128
        .global         _Z23gemm_half_q_half_kernelILi4ELi190ELb1ELb1ELi64EEvPK6__halfPKjS4_S2_PS0_iiiiPKtS7_iiiiiibS2_i
        .type           _Z23gemm_half_q_half_kernelILi4ELi190ELb1ELb1ELi64EEvPK6__halfPKjS4_S2_PS0_iiiiPKtS7_iiiiiibS2_i,@function
        .size           _Z23gemm_half_q_half_kernelILi4ELi190ELb1ELb1ELi64EEvPK6__halfPKjS4_S2_PS0_iiiiPKtS7_iiiiiibS2_i,(.L_x_5286 - _Z23gemm_half_q_half_kernelILi4ELi190ELb1ELb1ELi64EEvPK6__halfPKjS4_S2_PS0_iiiiPKtS7_iiiiiibS2_i)
        .other          _Z23gemm_half_q_half_kernelILi4ELi190ELb1ELb1ELi64EEvPK6__halfPKjS4_S2_PS0_iiiiPKtS7_iiiiiibS2_i,@"STO_CUDA_ENTRY STV_DEFAULT"
_Z23gemm_half_q_half_kernelILi4ELi190ELb1ELb1ELi64EEvPK6__halfPKjS4_S2_PS0_iiiiPKtS7_iiiiiibS2_i:
.text._Z23gemm_half_q_half_kernelILi4ELi190ELb1ELb1ELi64EEvPK6__halfPKjS4_S2_PS0_iiiiPKtS7_iiiiiibS2_i:
[----:B------:R-:W0:Y:S08]  /*0000*/  LDC R1, c[0x0][0x37c] ;  /* 0x0000df00ff017b82 */ /* 0x000e300000000800 */
[----:B------:R-:W1:Y:S01]  /*0010*/  S2UR UR10, SR_CTAID.Y ;  /* 0x00000000000a79c3 */ /* 0x000e620000002600 */
[----:B0-----:R-:W-:-:S07]  /*0020*/  IADD3 R1, PT, PT, R1, -0x10, RZ ;  /* 0xfffffff001017810 */ /* 0x001fce0007ffe0ff */
[----:B------:R-:W0:Y:S01]  /*0030*/  LDC R95, c[0x0][0x3a8] ;  /* 0x0000ea00ff5f7b82 */ /* 0x000e220000000800 */
[----:B-1----:R-:W-:-:S06]  /*0040*/  USHF.L.U32 UR7, UR10, 0x2, URZ ;  /* 0x000000020a077899 */ /* 0x002fcc00080006ff */
[----:B0-----:R-:W-:-:S04]  /*0050*/  IADD3 R95, PT, PT, R95, -UR7, RZ ;  /* 0x800000075f5f7c10 */ /* 0x001fc8000fffe0ff */
[----:B------:R-:W-:-:S13]  /*0060*/  ISETP.GE.AND P0, PT, R95, 0x1, PT ;  /* 0x000000015f00780c */ /* 0x000fda0003f06270 */
[----:B------:R-:W-:Y:S05]  /*0070*/  @!P0 EXIT ;  /* 0x000000000000894d */ /* 0x000fea0003800000 */
[----:B------:R-:W0:Y:S01]  /*0080*/  LDC.64 R6, c[0x0][0x3e8] ;  /* 0x0000fa00ff067b82 */ /* 0x000e220000000a00 */
[----:B------:R-:W0:Y:S01]  /*0090*/  LDCU.64 UR8, c[0x0][0x358] ;  /* 0x00006b00ff0877ac */ /* 0x000e220008000a00 */
[----:B------:R-:W1:Y:S06]  /*00a0*/  S2R R3, SR_TID.X ;  /* 0x0000000000037919 */ /* 0x000e6c0000002100 */
[----:B------:R-:W2:Y:S01]  /*00b0*/  LDC R5, c[0x0][0x3b0] ;  /* 0x0000ec00ff057b82 */ /* 0x000ea20000000800 */
[----:B0-----:R-:W3:Y:S01]  /*00c0*/  LDG.E.U16 R94, desc[UR8][R6.64] ;  /* 0x00000008065e7981 */ /* 0x001ee2000c1e1500 */
[----:B------:R-:W-:-:S02]  /*00d0*/  ISETP.NE.AND P1, PT, R95, 0x1, PT ;  /* 0x000000015f00780c */ /* 0x000fc40003f25270 */
[----:B------:R-:W-:Y:S01]  /*00e0*/  PRMT R92, RZ, 0x7610, R92 ;  /* 0x00007610ff5c7816 */ /* 0x000fe2000000005c */
[----:B------:R-:W0:Y:S01]  /*00f0*/  S2R R9, SR_CTAID.Z ;  /* 0x0000000000097919 */ /* 0x000e220000002700 */
[----:B------:R-:W-:Y:S02]  /*0100*/  PRMT R91, RZ, 0x7610, R91 ;  /* 0x00007610ff5b7816 */ /* 0x000fe4000000005b */
[----:B------:R-:W-:Y:S02]  /*0110*/  PRMT R90, RZ, 0x7610, R90 ;  /* 0x00007610ff5a7816 */ /* 0x000fe4000000005a */
[----:B---3--:R-:W-:-:S05]  /*0120*/  PRMT R13, R94, 0x7610, R13 ;  /* 0x000076105e0d7816 */ /* 0x008fca000000000d */
[----:B012---:R-:W-:Y:S05]  /*0130*/  @!P1 BRA `(.L_x_0) ;  /* 0x00000000003c9947 */ /* 0x007fea0003800000 */
[----:B------:R-:W0:Y:S08]  /*0140*/  LDC R11, c[0x0][0x3f0] ;  /* 0x0000fc00ff0b7b82 */ /* 0x000e300000000800 */
[----:B------:R-:W0:Y:S02]  /*0150*/  LDC.64 R6, c[0x0][0x3e8] ;  /* 0x0000fa00ff067b82 */ /* 0x000e240000000a00 */
[----:B0-----:R-:W-:-:S05]  /*0160*/  IMAD.WIDE R6, R11, 0x2, R6 ;  /* 0x000000020b067825 */ /* 0x001fca00078e0206 */
[----:B------:R-:W2:Y:S01]  /*0170*/  LDG.E.U16 R91, desc[UR8][R6.64] ;  /* 0x00000008065b7981 */ /* 0x000ea2000c1e1500 */
[----:B------:R-:W-:Y:S02]  /*0180*/  ISETP.NE.AND P0, PT, R95, 0x2, PT ;  /* 0x000000025f00780c */ /* 0x000fe40003f05270 */
[----:B--2---:R-:W-:-:S11]  /*0190*/  LOP3.LUT R13, R91, R94, RZ, 0xfc, !PT ;  /* 0x0000005e5b0d7212 */ /* 0x004fd600078efcff */
[----:B------:R-:W-:Y:S05]  /*01a0*/  @!P0 BRA `(.L_x_0) ;  /* 0x0000000000208947 */ /* 0x000fea0003800000 */
[----:B------:R-:W-:Y:S01]  /*01b0*/  ISETP.NE.AND P0, PT, R95, 0x3, PT ;  /* 0x000000035f00780c */ /* 0x000fe20003f05270 */
[----:B------:R-:W-:-:S05]  /*01c0*/  IMAD.WIDE R6, R11, 0x2, R6 ;  /* 0x000000020b067825 */ /* 0x000fca00078e0206 */
[----:B------:R-:W2:Y:S01]  /*01d0*/  LDG.E.U16 R90, desc[UR8][R6.64] ;  /* 0x00000008065a7981 */ /* 0x000ea2000c1e1500 */
[----:B------:R-:W-:-:S06]  /*01e0*/  IMAD.WIDE R10, R11, 0x2, R6 ;  /* 0x000000020b0a7825 */ /* 0x000fcc00078e0206 */
[----:B------:R-:W3:Y:S01]  /*01f0*/  @P0 LDG.E.U16 R92, desc[UR8][R10.64] ;  /* 0x000000080a5c0981 */ /* 0x000ee2000c1e1500 */
[----:B--2---:R-:W-:-:S04]  /*0200*/  LOP3.LUT R13, R90, R13, RZ, 0xfc, !PT ;  /* 0x0000000d5a0d7212 */ /* 0x004fc800078efcff */
[----:B---3--:R-:W-:-:S04]  /*0210*/  @P0 LOP3.LUT R0, R92, R13, RZ, 0xfc, !PT ;  /* 0x0000000d5c000212 */ /* 0x008fc800078efcff */
[----:B------:R-:W-:-:S07]  /*0220*/  @P0 PRMT R13, R0, 0x7610, R13 ;  /* 0x00007610000d0816 */ /* 0x000fce000000000d */
.L_x_0:
[----:B------:R-:W-:Y:S01]  /*0230*/  PRMT R0, R13, 0x9910, RZ ;  /* 0x000099100d007816 */ /* 0x000fe200000000ff */
[----:B------:R-:W0:Y:S01]  /*0240*/  S2UR UR4, SR_CTAID.X ;  /* 0x00000000000479c3 */ /* 0x000e220000002500 */
[----:B------:R-:W-:Y:S02]  /*0250*/  SHF.L.U32 R96, R9, 0x6, RZ ;  /* 0x0000000609607819 */ /* 0x000fe400000006ff */
[----:B------:R-:W-:Y:S02]  /*0260*/  ISETP.NE.AND P0, PT, R0, RZ, PT ;  /* 0x000000ff0000720c */ /* 0x000fe40003f05270 */
[----:B------:R-:W-:-:S11]  /*0270*/  VIADDMNMX R93, R96, 0x40, R5, PT ;  /* 0x00000040605d7846 */ /* 0x000fd60003800105 */
[----:B0-----:R-:W-:Y:S05]  /*0280*/  @!P0 EXIT ;  /* 0x000000000000894d */ /* 0x001fea0003800000 */
[----:B------:R-:W-:Y:S01]  /*0290*/  IADD3 R17, PT, PT, R96, R3, RZ ;  /* 0x0000000360117210 */ /* 0x000fe20007ffe0ff */
[----:B------:R-:W-:Y:S01]  /*02a0*/  USHF.L.U32 UR4, UR4, 0x8, URZ ;  /* 0x0000000804047899 */ /* 0x000fe200080006ff */
[----:B------:R-:W-:Y:S01]  /*02b0*/  BSSY.RECONVERGENT B0, `(.L_x_1) ;  /* 0x00000b6000007945 */ /* 0x000fe20003800200 */
[----:B------:R-:W-:Y:S02]  /*02c0*/  VIMNMX.U32 R0, PT, PT, R95, 0x4, PT ;  /* 0x000000045f007848 */ /* 0x000fe40003fe0000 */
[----:B------:R-:W-:Y:S02]  /*02d0*/  ISETP.GE.AND P0, PT, R17, R93, PT ;  /* 0x0000005d1100720c */ /* 0x000fe40003f06270 */
[----:B------:R-:W-:-:S11]  /*02e0*/  LEA R2, R3, UR4, 0x2 ;  /* 0x0000000403027c11 */ /* 0x000fd6000f8e10ff */
[----:B------:R-:W-:Y:S05]  /*02f0*/  @P0 BRA `(.L_x_2) ;  /* 0x0000000800c40947 */ /* 0x000fea0003800000 */
[----:B------:R-:W0:Y:S01]  /*0300*/  LDCU.64 UR12, c[0x0][0x3c0] ;  /* 0x00007800ff0c77ac */ /* 0x000e220008000a00 */
[----:B------:R-:W1:Y:S01]  /*0310*/  S2UR UR6, SR_CgaCtaId ;  /* 0x00000000000679c3 */ /* 0x000e620000008800 */
[----:B------:R-:W-:Y:S01]  /*0320*/  UMOV UR5, 0x400 ;  /* 0x0000040000057882 */ /* 0x000fe20000000000 */
[----:B0-----:R-:W-:-:S04]  /*0330*/  UISETP.NE.U32.AND UP0, UPT, UR12, URZ, UPT ;  /* 0x000000ff0c00728c */ /* 0x001fc8000bf05070 */
[----:B------:R-:W-:Y:S02]  /*0340*/  UISETP.NE.AND.EX UP0, UPT, UR13, URZ, UPT, UP0 ;  /* 0x000000ff0d00728c */ /* 0x000fe4000bf05300 */
[----:B-1----:R-:W-:-:S06]  /*0350*/  ULEA UR5, UR6, UR5, 0x18 ;  /* 0x0000000506057291 */ /* 0x002fcc000f8ec0ff */
[----:B------:R-:W-:Y:S01]  /*0360*/  LEA R4, R3, UR5, 0x1 ;  /* 0x0000000503047c11 */ /* 0x000fe2000f8e08ff */
[----:B------:R-:W-:Y:S06]  /*0370*/  BRA.U UP0, `(.L_x_3) ;  /* 0x00000005005c7547 */ /* 0x000fec000b800000 */
[----:B------:R-:W0:Y:S01]  /*0380*/  LDCU.64 UR12, c[0x0][0x380] ;  /* 0x00007000ff0c77ac */ /* 0x000e220008000a00 */
[----:B------:R-:W-:-:S05]  /*0390*/  IMAD R6, R5, UR10, RZ ;  /* 0x0000000a05067c24 */ /* 0x000fca000f8e02ff */
[----:B------:R-:W-:-:S04]  /*03a0*/  SHF.L.U32 R8, R6, 0x2, RZ ;  /* 0x0000000206087819 */ /* 0x000fc800000006ff */
[----:B------:R-:W-:-:S04]  /*03b0*/  IADD3 R7, P0, PT, R17, R8, RZ ;  /* 0x0000000811077210 */ /* 0x000fc80007f1e0ff */
[----:B------:R-:W-:Y:S02]  /*03c0*/  LEA.HI.X.SX32 R10, R8, RZ, 0x1, P0 ;  /* 0x000000ff080a7211 */ /* 0x000fe400000f0eff */
[----:B0-----:R-:W-:-:S04]  /*03d0*/  LEA R6, P0, R7, UR12, 0x1 ;  /* 0x0000000c07067c11 */ /* 0x001fc8000f8008ff */
[----:B------:R-:W-:-:S06]  /*03e0*/  LEA.HI.X R7, R7, UR13, R10, 0x1, P0 ;  /* 0x0000000d07077c11 */ /* 0x000fcc00080f0c0a */
[----:B------:R-:W2:Y:S01]  /*03f0*/  LDG.E.U16.CONSTANT R7, desc[UR8][R6.64] ;  /* 0x0000000806077981 */ /* 0x000ea2000c1e9500 */
[----:B------:R-:W-:-:S04]  /*0400*/  IADD3 R16, PT, PT, -R0, 0x1, RZ ;  /* 0x0000000100107810 */ /* 0x000fc80007ffe1ff */
[----:B------:R-:W-:Y:S01]  /*0410*/  ISETP.NE.AND P0, PT, R16, RZ, PT ;  /* 0x000000ff1000720c */ /* 0x000fe20003f05270 */
[----:B--2---:R0:W-:-:S12]  /*0420*/  STS.U16 [R4], R7 ;  /* 0x0000000704007388 */ /* 0x0041d80000000400 */
[----:B------:R-:W-:Y:S05]  /*0430*/  @!P0 BRA `(.L_x_2) ;  /* 0x0000000800748947 */ /* 0x000fea0003800000 */
[----:B------:R-:W-:Y:S02]  /*0440*/  ISETP.GE.AND P0, PT, R16, RZ, PT ;  /* 0x000000ff1000720c */ /* 0x000fe40003f06270 */
[----:B0-----:R-:W-:Y:S02]  /*0450*/  IADD3 R4, PT, PT, R4, 0x80, RZ ;  /* 0x0000008004047810 */ /* 0x001fe40007ffe0ff */
[----:B------:R-:W-:-:S09]  /*0460*/  IADD3 R8, PT, PT, R8, R5, RZ ;  /* 0x0000000508087210 */ /* 0x000fd20007ffe0ff */
[----:B------:R-:W-:Y:S05]  /*0470*/  @P0 BRA `(.L_x_4) ;  /* 0x0000000000ec0947 */ /* 0x000fea0003800000 */
[----:B------:R-:W-:Y:S02]  /*0480*/  IADD3 R6, PT, PT, RZ, -R16, RZ ;  /* 0x80000010ff067210 */ /* 0x000fe40007ffe0ff */
[----:B------:R-:W-:Y:S02]  /*0490*/  PLOP3.LUT P0, PT, PT, PT, PT, 0x80, 0x8 ;  /* 0x000000000008781c */ /* 0x000fe40003f0f070 */
[----:B------:R-:W-:-:S13]  /*04a0*/  ISETP.GT.AND P2, PT, R6, 0x3, PT ;  /* 0x000000030600780c */ /* 0x000fda0003f44270 */
[----:B------:R-:W-:Y:S05]  /*04b0*/  @!P2 BRA `(.L_x_5) ;  /* 0x000000000084a947 */ /* 0x000fea0003800000 */
[----:B------:R-:W-:-:S13]  /*04c0*/  PLOP3.LUT P0, PT, PT, PT, PT, 0x8, 0x80 ;  /* 0x000000000080781c */ /* 0x000fda0003f0e170 */
.L_x_6:
[----:B------:R-:W-:Y:S02]  /*04d0*/  IADD3 R7, P2, PT, R17, R8, RZ ;  /* 0x0000000811077210 */ /* 0x000fe40007f5e0ff */
[CC--:B------:R-:W-:Y:S02]  /*04e0*/  IADD3 R10, PT, PT, R8.reuse, R5.reuse, RZ ;  /* 0x00000005080a7210 */ /* 0x0c0fe40007ffe0ff */
[----:B------:R-:W-:Y:S02]  /*04f0*/  LEA.HI.X.SX32 R12, R8, RZ, 0x1, P2 ;  /* 0x000000ff080c7211 */ /* 0x000fe400010f0eff */
[----:B------:R-:W-:Y:S02]  /*0500*/  IADD3 R8, PT, PT, R10, R5, RZ ;  /* 0x000000050a087210 */ /* 0x000fe40007ffe0ff */
[----:B------:R-:W-:Y:S02]  /*0510*/  LEA R6, P2, R7, UR12, 0x1 ;  /* 0x0000000c07067c11 */ /* 0x000fe4000f8408ff */
[----:B------:R-:W-:-:S02]  /*0520*/  IADD3 R11, P3, PT, R17, R10, RZ ;  /* 0x0000000a110b7210 */ /* 0x000fc40007f7e0ff */
[----:B------:R-:W-:Y:S02]  /*0530*/  IADD3 R18, PT, PT, R8, R5, RZ ;  /* 0x0000000508127210 */ /* 0x000fe40007ffe0ff */
[----:B------:R-:W-:Y:S02]  /*0540*/  LEA.HI.X R7, R7, UR13, R12, 0x1, P2 ;  /* 0x0000000d07077c11 */ /* 0x000fe400090f0c0c */
[----:B------:R-:W-:Y:S02]  /*0550*/  LEA.HI.X.SX32 R14, R10, RZ, 0x1, P3 ;  /* 0x000000ff0a0e7211 */ /* 0x000fe400018f0eff */
[----:B------:R-:W-:Y:S02]  /*0560*/  IADD3 R13, P4, PT, R17, R8, RZ ;  /* 0x00000008110d7210 */ /* 0x000fe40007f9e0ff */
[----:B------:R-:W-:Y:S01]  /*0570*/  LEA R10, P2, R11, UR12, 0x1 ;  /* 0x0000000c0b0a7c11 */ /* 0x000fe2000f8408ff */
[----:B------:R-:W2:Y:S01]  /*0580*/  LDG.E.U16.CONSTANT R7, desc[UR8][R6.64] ;  /* 0x0000000806077981 */ /* 0x000ea2000c1e9500 */
[----:B------:R-:W-:-:S02]  /*0590*/  IADD3 R15, P5, PT, R17, R18, RZ ;  /* 0x00000012110f7210 */ /* 0x000fc40007fbe0ff */
[----:B------:R-:W-:Y:S02]  /*05a0*/  LEA.HI.X.SX32 R20, R8, RZ, 0x1, P4 ;  /* 0x000000ff08147211 */ /* 0x000fe400020f0eff */
[----:B------:R-:W-:Y:S02]  /*05b0*/  LEA.HI.X R11, R11, UR13, R14, 0x1, P2 ;  /* 0x0000000d0b0b7c11 */ /* 0x000fe400090f0c0e */
[----:B------:R-:W-:Y:S02]  /*05c0*/  LEA R12, P3, R13, UR12, 0x1 ;  /* 0x0000000c0d0c7c11 */ /* 0x000fe4000f8608ff */
[----:B------:R-:W-:Y:S02]  /*05d0*/  LEA.HI.X.SX32 R8, R18, RZ, 0x1, P5 ;  /* 0x000000ff12087211 */ /* 0x000fe400028f0eff */
[----:B------:R-:W-:Y:S01]  /*05e0*/  LEA R14, P2, R15, UR12, 0x1 ;  /* 0x0000000c0f0e7c11 */ /* 0x000fe2000f8408ff */
[----:B------:R-:W3:Y:S01]  /*05f0*/  LDG.E.U16.CONSTANT R11, desc[UR8][R10.64] ;  /* 0x000000080a0b7981 */ /* 0x000ee2000c1e9500 */
[----:B------:R-:W-:-:S02]  /*0600*/  LEA.HI.X R13, R13, UR13, R20, 0x1, P3 ;  /* 0x0000000d0d0d7c11 */ /* 0x000fc400098f0c14 */
[----:B------:R-:W-:-:S04]  /*0610*/  LEA.HI.X R15, R15, UR13, R8, 0x1, P2 ;  /* 0x0000000d0f0f7c11 */ /* 0x000fc800090f0c08 */
[----:B------:R-:W4:Y:S04]  /*0620*/  LDG.E.U16.CONSTANT R13, desc[UR8][R12.64] ;  /* 0x000000080c0d7981 */ /* 0x000f28000c1e9500 */
[----:B------:R-:W5:Y:S01]  /*0630*/  LDG.E.U16.CONSTANT R15, desc[UR8][R14.64] ;  /* 0x000000080e0f7981 */ /* 0x000f62000c1e9500 */
[----:B------:R-:W-:-:S04]  /*0640*/  IADD3 R16, PT, PT, R16, 0x4, RZ ;  /* 0x0000000410107810 */ /* 0x000fc80007ffe0ff */
[----:B------:R-:W-:Y:S02]  /*0650*/  ISETP.GE.AND P2, PT, R16, -0x3, PT ;  /* 0xfffffffd1000780c */ /* 0x000fe40003f46270 */
[----:B------:R-:W-:Y:S01]  /*0660*/  IADD3 R8, PT, PT, R18, R5, RZ ;  /* 0x0000000512087210 */ /* 0x000fe20007ffe0ff */
[----:B--2---:R-:W-:Y:S04]  /*0670*/  STS.U16 [R4], R7 ;  /* 0x0000000704007388 */ /* 0x004fe80000000400 */
[----:B---3--:R-:W-:Y:S04]  /*0680*/  STS.U16 [R4+0x80], R11 ;  /* 0x0000800b04007388 */ /* 0x008fe80000000400 */
[----:B----4-:R-:W-:Y:S04]  /*0690*/  STS.U16 [R4+0x100], R13 ;  /* 0x0001000d04007388 */ /* 0x010fe80000000400 */
[----:B-----5:R0:W-:Y:S02]  /*06a0*/  STS.U16 [R4+0x180], R15 ;  /* 0x0001800f04007388 */ /* 0x0201e40000000400 */
[----:B0-----:R-:W-:Y:S01]  /*06b0*/  IADD3 R4, PT, PT, R4, 0x200, RZ ;  /* 0x0000020004047810 */ /* 0x001fe20007ffe0ff */
[----:B------:R-:W-:Y:S06]  /*06c0*/  @!P2 BRA `(.L_x_6) ;  /* 0xfffffffc0080a947 */ /* 0x000fec000383ffff */
.L_x_5:
[----:B------:R-:W-:-:S04]  /*06d0*/  IADD3 R6, PT, PT, RZ, -R16, RZ ;  /* 0x80000010ff067210 */ /* 0x000fc80007ffe0ff */
[----:B------:R-:W-:-:S13]  /*06e0*/  ISETP.GT.AND P2, PT, R6, 0x1, PT ;  /* 0x000000010600780c */ /* 0x000fda0003f44270 */
[----:B------:R-:W-:Y:S05]  /*06f0*/  @!P2 BRA `(.L_x_7) ;  /* 0x000000000044a947 */ /* 0x000fea0003800000 */
[C---:B------:R-:W-:Y:S02]  /*0700*/  IADD3 R12, PT, PT, R8.reuse, R5, RZ ;  /* 0x00000005080c7210 */ /* 0x040fe40007ffe0ff */
[C---:B------:R-:W-:Y:S02]  /*0710*/  IADD3 R7, P0, PT, R17.reuse, R8, RZ ;  /* 0x0000000811077210 */ /* 0x040fe40007f1e0ff */
[----:B------:R-:W-:Y:S02]  /*0720*/  IADD3 R11, P2, PT, R17, R12, RZ ;  /* 0x0000000c110b7210 */ /* 0x000fe40007f5e0ff */
[----:B------:R-:W-:Y:S02]  /*0730*/  LEA.HI.X.SX32 R14, R8, RZ, 0x1, P0 ;  /* 0x000000ff080e7211 */ /* 0x000fe400000f0eff */
[----:B------:R-:W-:Y:S02]  /*0740*/  LEA.HI.X.SX32 R8, R12, RZ, 0x1, P2 ;  /* 0x000000ff0c087211 */ /* 0x000fe400010f0eff */
[----:B------:R-:W-:-:S02]  /*0750*/  LEA R6, P0, R7, UR12, 0x1 ;  /* 0x0000000c07067c11 */ /* 0x000fc4000f8008ff */
[----:B------:R-:W-:Y:S02]  /*0760*/  LEA R10, P2, R11, UR12, 0x1 ;  /* 0x0000000c0b0a7c11 */ /* 0x000fe4000f8408ff */
[----:B------:R-:W-:Y:S02]  /*0770*/  LEA.HI.X R7, R7, UR13, R14, 0x1, P0 ;  /* 0x0000000d07077c11 */ /* 0x000fe400080f0c0e */
[----:B------:R-:W-:-:S04]  /*0780*/  LEA.HI.X R11, R11, UR13, R8, 0x1, P2 ;  /* 0x0000000d0b0b7c11 */ /* 0x000fc800090f0c08 */
[----:B------:R-:W2:Y:S04]  /*0790*/  LDG.E.U16.CONSTANT R7, desc[UR8][R6.64] ;  /* 0x0000000806077981 */ /* 0x000ea8000c1e9500 */
[----:B------:R-:W3:Y:S01]  /*07a0*/  LDG.E.U16.CONSTANT R11, desc[UR8][R10.64] ;  /* 0x000000080a0b7981 */ /* 0x000ee2000c1e9500 */
[----:B------:R-:W-:Y:S02]  /*07b0*/  PLOP3.LUT P0, PT, PT, PT, PT, 0x8, 0x80 ;  /* 0x000000000080781c */ /* 0x000fe40003f0e170 */
[----:B------:R-:W-:Y:S02]  /*07c0*/  IADD3 R16, PT, PT, R16, 0x2, RZ ;  /* 0x0000000210107810 */ /* 0x000fe40007ffe0ff */
[----:B------:R-:W-:Y:S01]  /*07d0*/  IADD3 R8, PT, PT, R12, R5, RZ ;  /* 0x000000050c087210 */ /* 0x000fe20007ffe0ff */
[----:B--2---:R-:W-:Y:S04]  /*07e0*/  STS.U16 [R4], R7 ;  /* 0x0000000704007388 */ /* 0x004fe80000000400 */
[----:B---3--:R0:W-:Y:S02]  /*07f0*/  STS.U16 [R4+0x80], R11 ;  /* 0x0000800b04007388 */ /* 0x0081e40000000400 */
[----:B0-----:R-:W-:-:S07]  /*0800*/  IADD3 R4, PT, PT, R4, 0x100, RZ ;  /* 0x0000010004047810 */ /* 0x001fce0007ffe0ff */
.L_x_7:
[----:B------:R-:W-:-:S13]  /*0810*/  ISETP.EQ.AND P2, PT, R16, RZ, PT ;  /* 0x000000ff1000720c */ /* 0x000fda0003f42270 */
[----:B------:R-:W-:Y:S05]  /*0820*/  @!P0 BRA P2, `(.L_x_2) ;  /* 0x0000000400788947 */ /* 0x000fea0001000000 */
.L_x_4:
[----:B------:R-:W-:-:S04]  /*0830*/  IADD3 R7, P0, PT, R17, R8, RZ ;  /* 0x0000000811077210 */ /* 0x000fc80007f1e0ff */
[----:B------:R-:W-:Y:S02]  /*0840*/  LEA.HI.X.SX32 R10, R8, RZ, 0x1, P0 ;  /* 0x000000ff080a7211 */ /* 0x000fe400000f0eff */
[----:B------:R-:W-:-:S04]  /*0850*/  LEA R6, P0, R7, UR12, 0x1 ;  /* 0x0000000c07067c11 */ /* 0x000fc8000f8008ff */
[----:B------:R-:W-:-:S06]  /*0860*/  LEA.HI.X R7, R7, UR13, R10, 0x1, P0 ;  /* 0x0000000d07077c11 */ /* 0x000fcc00080f0c0a */
[----:B------:R-:W2:Y:S01]  /*0870*/  LDG.E.U16.CONSTANT R7, desc[UR8][R6.64] ;  /* 0x0000000806077981 */ /* 0x000ea2000c1e9500 */
[----:B------:R-:W-:Y:S02]  /*0880*/  IADD3 R16, PT, PT, R16, 0x1, RZ ;  /* 0x0000000110107810 */ /* 0x000fe40007ffe0ff */
[----:B------:R-:W-:Y:S02]  /*0890*/  IADD3 R8, PT, PT, R8, R5, RZ ;  /* 0x0000000508087210 */ /* 0x000fe40007ffe0ff */
[----:B------:R-:W-:Y:S01]  /*08a0*/  ISETP.NE.AND P0, PT, R16, RZ, PT ;  /* 0x000000ff1000720c */ /* 0x000fe20003f05270 */
[----:B--2---:R0:W-:Y:S02]  /*08b0*/  STS.U16 [R4], R7 ;  /* 0x0000000704007388 */ /* 0x0041e40000000400 */
[----:B0-----:R-:W-:-:S10]  /*08c0*/  IADD3 R4, PT, PT, R4, 0x80, RZ ;  /* 0x0000008004047810 */ /* 0x001fd40007ffe0ff */
[----:B------:R-:W-:Y:S05]  /*08d0*/  @P0 BRA `(.L_x_4) ;  /* 0xfffffffc00d40947 */ /* 0x000fea000383ffff */
[----:B------:R-:W-:Y:S05]  /*08e0*/  BRA `(.L_x_2) ;  /* 0x0000000400487947 */ /* 0x000fea0003800000 */
.L_x_3:
[C---:B------:R-:W-:Y:S01]  /*08f0*/  LEA R6, P0, R17.reuse, UR12, 0x1 ;  /* 0x0000000c11067c11 */ /* 0x040fe2000f8008ff */
[----:B------:R-:W0:Y:S03]  /*0900*/  LDCU.64 UR14, c[0x0][0x380] ;  /* 0x00007000ff0e77ac */ /* 0x000e260008000a00 */
[----:B------:R-:W-:-:S05]  /*0910*/  LEA.HI.X R7, R17, UR13, RZ, 0x1, P0 ;  /* 0x0000000d11077c11 */ /* 0x000fca00080f0cff */
[----:B------:R1:W5:Y:S01]  /*0920*/  LDG.E.U16.CONSTANT R17, desc[UR8][R6.64] ;  /* 0x0000000806117981 */ /* 0x000362000c1e9500 */
[----:B------:R-:W-:Y:S01]  /*0930*/  IADD3 R8, PT, PT, RZ, -R0, RZ ;  /* 0x80000000ff087210 */ /* 0x000fe20007ffe0ff */
[----:B------:R-:W-:-:S03]  /*0940*/  IMAD R16, R5, UR10, RZ ;  /* 0x0000000a05107c24 */ /* 0x000fc6000f8e02ff */
[----:B------:R-:W-:Y:S02]  /*0950*/  ISETP.GE.AND P0, PT, R8, RZ, PT ;  /* 0x000000ff0800720c */ /* 0x000fe40003f06270 */
[----:B------:R-:W-:-:S11]  /*0960*/  SHF.L.U32 R16, R16, 0x2, RZ ;  /* 0x0000000210107819 */ /* 0x000fd600000006ff */
[----:B01----:R-:W-:Y:S05]  /*0970*/  @P0 BRA `(.L_x_8) ;  /* 0x0000000000f80947 */ /* 0x003fea0003800000 */
[----:B------:R-:W-:Y:S02]  /*0980*/  IADD3 R6, PT, PT, RZ, -R8, RZ ;  /* 0x80000008ff067210 */ /* 0x000fe40007ffe0ff */
[----:B------:R-:W-:Y:S02]  /*0990*/  PLOP3.LUT P0, PT, PT, PT, PT, 0x80, 0x8 ;  /* 0x000000000008781c */ /* 0x000fe40003f0f070 */
[----:B------:R-:W-:-:S13]  /*09a0*/  ISETP.GT.AND P2, PT, R6, 0x3, PT ;  /* 0x000000030600780c */ /* 0x000fda0003f44270 */
[----:B------:R-:W-:Y:S05]  /*09b0*/  @!P2 BRA `(.L_x_9) ;  /* 0x00000000008ca947 */ /* 0x000fea0003800000 */
[----:B------:R-:W-:Y:S01]  /*09c0*/  PLOP3.LUT P0, PT, PT, PT, PT, 0x8, 0x80 ;  /* 0x000000000080781c */ /* 0x000fe20003f0e170 */
[----:B------:R-:W0:Y:S01]  /*09d0*/  LDCU.64 UR12, c[0x0][0x380] ;  /* 0x00007000ff0c77ac */ /* 0x000e220008000a00 */
[----:B------:R-:W-:-:S11]  /*09e0*/  NOP ;  /* 0x0000000000007918 */ /* 0x000fd60000000000 */
.L_x_10:
[----:B-----5:R-:W-:Y:S02]  /*09f0*/  IADD3 R7, P2, PT, R17, R16, RZ ;  /* 0x0000001011077210 */ /* 0x020fe40007f5e0ff */
[CC--:B------:R-:W-:Y:S02]  /*0a00*/  IADD3 R10, PT, PT, R16.reuse, R5.reuse, RZ ;  /* 0x00000005100a7210 */ /* 0x0c0fe40007ffe0ff */
[----:B------:R-:W-:Y:S02]  /*0a10*/  LEA.HI.X.SX32 R16, R16, RZ, 0x1, P2 ;  /* 0x000000ff10107211 */ /* 0x000fe400010f0eff */
[----:B0-----:R-:W-:Y:S02]  /*0a20*/  LEA R6, P2, R7, UR12, 0x1 ;  /* 0x0000000c07067c11 */ /* 0x001fe4000f8408ff */
[----:B------:R-:W-:Y:S02]  /*0a30*/  IADD3 R12, PT, PT, R10, R5, RZ ;  /* 0x000000050a0c7210 */ /* 0x000fe40007ffe0ff */
[----:B------:R-:W-:-:S02]  /*0a40*/  IADD3 R11, P3, PT, R17, R10, RZ ;  /* 0x0000000a110b7210 */ /* 0x000fc40007f7e0ff */
[----:B------:R-:W-:Y:S02]  /*0a50*/  LEA.HI.X R7, R7, UR13, R16, 0x1, P2 ;  /* 0x0000000d07077c11 */ /* 0x000fe400090f0c10 */
[----:B------:R-:W-:Y:S02]  /*0a60*/  IADD3 R16, PT, PT, R12, R5, RZ ;  /* 0x000000050c107210 */ /* 0x000fe40007ffe0ff */
[----:B------:R-:W-:Y:S02]  /*0a70*/  LEA.HI.X.SX32 R14, R10, RZ, 0x1, P3 ;  /* 0x000000ff0a0e7211 */ /* 0x000fe400018f0eff */
[----:B------:R-:W-:Y:S01]  /*0a80*/  IADD3 R13, P4, PT, R17, R12, RZ ;  /* 0x0000000c110d7210 */ /* 0x000fe20007f9e0ff */
[----:B------:R-:W2:Y:S01]  /*0a90*/  LDG.E.U16.CONSTANT R7, desc[UR8][R6.64] ;  /* 0x0000000806077981 */ /* 0x000ea2000c1e9500 */
[----:B------:R-:W-:Y:S02]  /*0aa0*/  LEA R10, P2, R11, UR12, 0x1 ;  /* 0x0000000c0b0a7c11 */ /* 0x000fe4000f8408ff */
        /* <DEDUP_REMOVED lines=10> */
[----:B------:R-:W4:Y:S01]  /*0b50*/  LDG.E.U16.CONSTANT R15, desc[UR8][R14.64] ;  /* 0x000000080e0f7981 */ /* 0x000f22000c1e9500 */
[----:B------:R-:W-:-:S04]  /*0b60*/  IADD3 R8, PT, PT, R8, 0x4, RZ ;  /* 0x0000000408087810 */ /* 0x000fc80007ffe0ff */
[----:B------:R-:W-:Y:S02]  /*0b70*/  ISETP.GE.AND P2, PT, R8, -0x3, PT ;  /* 0xfffffffd0800780c */ /* 0x000fe40003f46270 */
[----:B------:R-:W-:Y:S01]  /*0b80*/  IADD3 R16, PT, PT, R16, R5, RZ ;  /* 0x0000000510107210 */ /* 0x000fe20007ffe0ff */
[----:B--2---:R-:W-:Y:S04]  /*0b90*/  STS.U16 [R4], R7 ;  /* 0x0000000704007388 */ /* 0x004fe80000000400 */
[----:B---3--:R-:W-:Y:S04]  /*0ba0*/  STS.U16 [R4+0x80], R11 ;  /* 0x0000800b04007388 */ /* 0x008fe80000000400 */
[----:B----4-:R-:W-:Y:S04]  /*0bb0*/  STS.U16 [R4+0x100], R13 ;  /* 0x0001000d04007388 */ /* 0x010fe80000000400 */
[----:B------:R0:W-:Y:S02]  /*0bc0*/  STS.U16 [R4+0x180], R15 ;  /* 0x0001800f04007388 */ /* 0x0001e40000000400 */
[----:B0-----:R-:W-:Y:S01]  /*0bd0*/  IADD3 R4, PT, PT, R4, 0x200, RZ ;  /* 0x0000020004047810 */ /* 0x001fe20007ffe0ff */
[----:B------:R-:W-:Y:S06]  /*0be0*/  @!P2 BRA `(.L_x_10) ;  /* 0xfffffffc0080a947 */ /* 0x000fec000383ffff */
.L_x_9:
[----:B------:R-:W-:-:S04]  /*0bf0*/  IADD3 R6, PT, PT, RZ, -R8, RZ ;  /* 0x80000008ff067210 */ /* 0x000fc80007ffe0ff */
[----:B------:R-:W-:-:S13]  /*0c00*/  ISETP.GT.AND P2, PT, R6, 0x1, PT ;  /* 0x000000010600780c */ /* 0x000fda0003f44270 */
[----:B------:R-:W-:Y:S05]  /*0c10*/  @!P2 BRA `(.L_x_11) ;  /* 0x000000000048a947 */ /* 0x000fea0003800000 */
[----:B------:R-:W0:Y:S01]  /*0c20*/  LDCU.64 UR12, c[0x0][0x380] ;  /* 0x00007000ff0c77ac */ /* 0x000e220008000a00 */
[C---:B------:R-:W-:Y:S02]  /*0c30*/  IADD3 R12, PT, PT, R16.reuse, R5, RZ ;  /* 0x00000005100c7210 */ /* 0x040fe40007ffe0ff */
[C---:B-----5:R-:W-:Y:S02]  /*0c40*/  IADD3 R7, P0, PT, R17.reuse, R16, RZ ;  /* 0x0000001011077210 */ /* 0x060fe40007f1e0ff */
[----:B------:R-:W-:Y:S02]  /*0c50*/  IADD3 R11, P2, PT, R17, R12, RZ ;  /* 0x0000000c110b7210 */ /* 0x000fe40007f5e0ff */
[----:B------:R-:W-:Y:S02]  /*0c60*/  LEA.HI.X.SX32 R16, R16, RZ, 0x1, P0 ;  /* 0x000000ff10107211 */ /* 0x000fe400000f0eff */
[----:B------:R-:W-:Y:S02]  /*0c70*/  LEA.HI.X.SX32 R14, R12, RZ, 0x1, P2 ;  /* 0x000000ff0c0e7211 */ /* 0x000fe400010f0eff */
[----:B0-----:R-:W-:-:S02]  /*0c80*/  LEA R6, P0, R7, UR12, 0x1 ;  /* 0x0000000c07067c11 */ /* 0x001fc4000f8008ff */
        /* <DEDUP_REMOVED lines=11> */
.L_x_11:
[----:B------:R-:W-:-:S13]  /*0d40*/  ISETP.NE.OR P0, PT, R8, RZ, P0 ;  /* 0x000000ff0800720c */ /* 0x000fda0000705670 */
[----:B------:R-:W-:Y:S05]  /*0d50*/  @!P0 BRA `(.L_x_2) ;  /* 0x00000000002c8947 */ /* 0x000fea0003800000 */
.L_x_8:
[----:B-----5:R-:W-:-:S04]  /*0d60*/  IADD3 R7, P0, PT, R17, R16, RZ ;  /* 0x0000001011077210 */ /* 0x020fc80007f1e0ff */
        /* <DEDUP_REMOVED lines=10> */
.L_x_2:
[----:B------:R-:W-:Y:S05]  /*0e10*/  BSYNC.RECONVERGENT B0 ;  /* 0x0000000000007941 */ /* 0x000fea0003800200 */
.L_x_1:
[----:B------:R-:W1:Y:S02]  /*0e20*/  LDCU UR5, c[0x0][0x3ac] ;  /* 0x00007580ff0577ac */ /* 0x000e640008000800 */
[----:B-1----:R-:W-:-:S04]  /*0e30*/  MOV R87, UR5 ;  /* 0x0000000500577c02 */ /* 0x002fc80008000f00 */
[----:B------:R-:W-:-:S13]  /*0e40*/  ISETP.GE.AND P0, PT, R2, R87, PT ;  /* 0x000000570200720c */ /* 0x000fda0003f06270 */
[----:B------:R-:W-:Y:S05]  /*0e50*/  @P0 EXIT ;  /* 0x000000000000094d */ /* 0x000fea0003800000 */
[----:B------:R-:W1:Y:S02]  /*0e60*/  LDCU.U8 UR5, c[0x0][0x3e0] ;  /* 0x00007c00ff0577ac */ /* 0x000e640008000000 */
[----:B-1----:R-:W-:-:S06]  /*0e70*/  UPRMT UR5, UR5, 0x8880, URZ ;  /* 0x0000888005057896 */ /* 0x002fcc00080000ff */
[----:B------:R-:W-:-:S04]  /*0e80*/  ISETP.NE.AND P0, PT, RZ, UR5, PT ;  /* 0x00000005ff007c0c */ /* 0x000fc8000bf05270 */
[----:B------:R-:W-:-:S13]  /*0e90*/  ISETP.NE.OR P0, PT, R9, RZ, !P0 ;  /* 0x000000ff0900720c */ /* 0x000fda0004705670 */
[----:B------:R-:W-:Y:S05]  /*0ea0*/  @P0 BRA `(.L_x_12) ;  /* 0x0000000000c00947 */ /* 0x000fea0003800000 */
[----:B0-----:R-:W-:Y:S01]  /*0eb0*/  IADD3 R4, PT, PT, RZ, -R0, RZ ;  /* 0x80000000ff047210 */ /* 0x001fe20007ffe0ff */
[----:B------:R-:W-:-:S03]  /*0ec0*/  IMAD R0, R87, UR10, RZ ;  /* 0x0000000a57007c24 */ /* 0x000fc6000f8e02ff */
[----:B------:R-:W-:Y:S02]  /*0ed0*/  ISETP.GE.AND P0, PT, R4, RZ, PT ;  /* 0x000000ff0400720c */ /* 0x000fe40003f06270 */
[----:B------:R-:W-:-:S04]  /*0ee0*/  LEA R0, R0, UR4, 0x2 ;  /* 0x0000000400007c11 */ /* 0x000fc8000f8e10ff */
[----:B------:R-:W-:-:S07]  /*0ef0*/  LEA R0, R3, R0, 0x2 ;  /* 0x0000000003007211 */ /* 0x000fce00078e10ff */
[----:B------:R-:W-:Y:S05]  /*0f00*/  @P0 BRA `(.L_x_13) ;  /* 0x00000000008c0947 */ /* 0x000fea0003800000 */
[----:B------:R-:W-:Y:S02]  /*0f10*/  IADD3 R6, PT, PT, RZ, -R4, RZ ;  /* 0x80000004ff067210 */ /* 0x000fe40007ffe0ff */
[----:B------:R-:W-:Y:S02]  /*0f20*/  PLOP3.LUT P0, PT, PT, PT, PT, 0x80, 0x8 ;  /* 0x000000000008781c */ /* 0x000fe40003f0f070 */
[----:B------:R-:W-:-:S13]  /*0f30*/  ISETP.GT.AND P2, PT, R6, 0x3, PT ;  /* 0x000000030600780c */ /* 0x000fda0003f44270 */
[----:B------:R-:W-:Y:S05]  /*0f40*/  @!P2 BRA `(.L_x_14) ;  /* 0x000000000044a947 */ /* 0x000fea0003800000 */
[----:B-----5:R-:W0:Y:S01]  /*0f50*/  LDC.64 R16, c[0x0][0x3a0] ;  /* 0x0000e800ff107b82 */ /* 0x020e220000000a00 */
[----:B------:R-:W-:-:S13]  /*0f60*/  PLOP3.LUT P0, PT, PT, PT, PT, 0x8, 0x80 ;  /* 0x000000000080781c */ /* 0x000fda0003f0e170 */
.L_x_15:
[CC--:B-1----:R-:W-:Y:S01]  /*0f70*/  IADD3 R10, PT, PT, R0.reuse, R87.reuse, RZ ;  /* 0x00000057000a7210 */ /* 0x0c2fe20007ffe0ff */
[--C-:B0-----:R-:W-:Y:S01]  /*0f80*/  IMAD.WIDE R6, R0, 0x2, R16.reuse ;  /* 0x0000000200067825 */ /* 0x101fe200078e0210 */
[----:B------:R-:W-:Y:S02]  /*0f90*/  IADD3 R4, PT, PT, R4, 0x4, RZ ;  /* 0x0000000404047810 */ /* 0x000fe40007ffe0ff */
[CC--:B------:R-:W-:Y:S01]  /*0fa0*/  IADD3 R12, PT, PT, R10.reuse, R87.reuse, RZ ;  /* 0x000000570a0c7210 */ /* 0x0c0fe20007ffe0ff */
[--C-:B------:R-:W-:Y:S01]  /*0fb0*/  IMAD.WIDE R10, R10, 0x2, R16.reuse ;  /* 0x000000020a0a7825 */ /* 0x100fe200078e0210 */
[----:B------:R1:W-:Y:S01]  /*0fc0*/  STG.E.64 desc[UR8][R6.64], RZ ;  /* 0x000000ff06007986 */ /* 0x0003e2000c101b08 */
[----:B------:R-:W-:Y:S02]  /*0fd0*/  ISETP.GE.AND P2, PT, R4, -0x3, PT ;  /* 0xfffffffd0400780c */ /* 0x000fe40003f46270 */
[CC--:B------:R-:W-:Y:S01]  /*0fe0*/  IADD3 R8, PT, PT, R12.reuse, R87.reuse, RZ ;  /* 0x000000570c087210 */ /* 0x0c0fe20007ffe0ff */
[--C-:B------:R-:W-:Y:S01]  /*0ff0*/  IMAD.WIDE R12, R12, 0x2, R16.reuse ;  /* 0x000000020c0c7825 */ /* 0x100fe200078e0210 */
[----:B------:R1:W-:Y:S02]  /*1000*/  STG.E.64 desc[UR8][R10.64], RZ ;  /* 0x000000ff0a007986 */ /* 0x0003e4000c101b08 */
[C---:B------:R-:W-:Y:S01]  /*1010*/  IADD3 R0, PT, PT, R8.reuse, R87, RZ ;  /* 0x0000005708007210 */ /* 0x040fe20007ffe0ff */
[----:B------:R-:W-:Y:S01]  /*1020*/  IMAD.WIDE R14, R8, 0x2, R16 ;  /* 0x00000002080e7825 */ /* 0x000fe200078e0210 */
[----:B------:R1:W-:Y:S04]  /*1030*/  STG.E.64 desc[UR8][R12.64], RZ ;  /* 0x000000ff0c007986 */ /* 0x0003e8000c101b08 */
[----:B------:R1:W-:Y:S01]  /*1040*/  STG.E.64 desc[UR8][R14.64], RZ ;  /* 0x000000ff0e007986 */ /* 0x0003e2000c101b08 */
[----:B------:R-:W-:Y:S05]  /*1050*/  @!P2 BRA `(.L_x_15) ;  /* 0xfffffffc00c4a947 */ /* 0x000fea000383ffff */
.L_x_14:
[----:B-1----:R-:W-:-:S04]  /*1060*/  IADD3 R6, PT, PT, RZ, -R4, RZ ;  /* 0x80000004ff067210 */ /* 0x002fc80007ffe0ff */
[----:B------:R-:W-:-:S13]  /*1070*/  ISETP.GT.AND P2, PT, R6, 0x1, PT ;  /* 0x000000010600780c */ /* 0x000fda0003f44270 */
[----:B------:R-:W-:Y:S05]  /*1080*/  @!P2 BRA `(.L_x_16) ;  /* 0x000000000024a947 */ /* 0x000fea0003800000 */
[----:B------:R-:W0:Y:S01]  /*1090*/  LDC.64 R10, c[0x0][0x3a0] ;  /* 0x0000e800ff0a7b82 */ /* 0x000e220000000a00 */
[-C--:B------:R-:W-:Y:S02]  /*10a0*/  IADD3 R8, PT, PT, R0, R87.reuse, RZ ;  /* 0x0000005700087210 */ /* 0x080fe40007ffe0ff */
[----:B------:R-:W-:Y:S02]  /*10b0*/  PLOP3.LUT P0, PT, PT, PT, PT, 0x8, 0x80 ;  /* 0x000000000080781c */ /* 0x000fe40003f0e170 */
[----:B------:R-:W-:Y:S01]  /*10c0*/  IADD3 R4, PT, PT, R4, 0x2, RZ ;  /* 0x0000000204047810 */ /* 0x000fe20007ffe0ff */
[----:B0-----:R-:W-:Y:S01]  /*10d0*/  IMAD.WIDE R6, R0, 0x2, R10 ;  /* 0x0000000200067825 */ /* 0x001fe200078e020a */
[----:B------:R-:W-:-:S03]  /*10e0*/  IADD3 R0, PT, PT, R8, R87, RZ ;  /* 0x0000005708007210 */ /* 0x000fc60007ffe0ff */
[----:B------:R-:W-:Y:S01]  /*10f0*/  IMAD.WIDE R10, R8, 0x2, R10 ;  /* 0x00000002080a7825 */ /* 0x000fe200078e020a */
[----:B------:R0:W-:Y:S04]  /*1100*/  STG.E.64 desc[UR8][R6.64], RZ ;  /* 0x000000ff06007986 */ /* 0x0001e8000c101b08 */
[----:B------:R0:W-:Y:S02]  /*1110*/  STG.E.64 desc[UR8][R10.64], RZ ;  /* 0x000000ff0a007986 */ /* 0x0001e4000c101b08 */
.L_x_16:
[----:B------:R-:W-:-:S13]  /*1120*/  ISETP.NE.OR P0, PT, R4, RZ, P0 ;  /* 0x000000ff0400720c */ /* 0x000fda0000705670 */
[----:B------:R-:W-:Y:S05]  /*1130*/  @!P0 BRA `(.L_x_12) ;  /* 0x00000000001c8947 */ /* 0x000fea0003800000 */
.L_x_13:
[----:B0-----:R-:W0:Y:S02]  /*1140*/  LDC.64 R6, c[0x0][0x3a0] ;  /* 0x0000e800ff067b82 */ /* 0x001e240000000a00 */
.L_x_17:
[----:B0-----:R-:W-:Y:S01]  /*1150*/  IMAD.WIDE R10, R0, 0x2, R6 ;  /* 0x00000002000a7825 */ /* 0x001fe200078e0206 */
[----:B------:R-:W-:Y:S02]  /*1160*/  IADD3 R4, PT, PT, R4, 0x1, RZ ;  /* 0x0000000104047810 */ /* 0x000fe40007ffe0ff */
[----:B------:R-:W-:Y:S02]  /*1170*/  IADD3 R0, PT, PT, R0, R87, RZ ;  /* 0x0000005700007210 */ /* 0x000fe40007ffe0ff */
[----:B------:R1:W-:Y:S01]  /*1180*/  STG.E.64 desc[UR8][R10.64], RZ ;  /* 0x000000ff0a007986 */ /* 0x0003e2000c101b08 */
[----:B------:R-:W-:-:S13]  /*1190*/  ISETP.NE.AND P0, PT, R4, RZ, PT ;  /* 0x000000ff0400720c */ /* 0x000fda0003f05270 */
[----:B-1----:R-:W-:Y:S05]  /*11a0*/  @P0 BRA `(.L_x_17) ;  /* 0xfffffffc00e80947 */ /* 0x002fea000383ffff */
.L_x_12:
[----:B0-----:R-:W0:Y:S01]  /*11b0*/  LDC.64 R10, c[0x0][0x3b8] ;  /* 0x0000ee00ff0a7b82 */ /* 0x001e220000000a00 */
[----:B------:R-:W-:-:S05]  /*11c0*/  SHF.L.U32 R7, R9, 0x7, RZ ;  /* 0x0000000709077819 */ /* 0x000fca00000006ff */
[----:B0-----:R-:W-:-:S05]  /*11d0*/  IMAD.WIDE.U32 R6, R7, 0x2, R10 ;  /* 0x0000000207067825 */ /* 0x001fca00078e000a */
[----:B------:R0:W5:Y:S01]  /*11e0*/  LDG.E.U16.CONSTANT R89, desc[UR8][R6.64+0x2] ;  /* 0x0000020806597981 */ /* 0x000162000c1e9500 */
[----:B------:R-:W-:Y:S01]  /*11f0*/  BAR.SYNC.DEFER_BLOCKING 0x0 ;  /* 0x0000000000007b1d */ /* 0x000fe20000010000 */
[----:B------:R-:W-:-:S13]  /*1200*/  ISETP.GE.AND P0, PT, R96, R5, PT ;  /* 0x000000056000720c */ /* 0x000fda0003f06270 */
[----:B0-----:R-:W-:Y:S05]  /*1210*/  @P0 BRA `(.L_x_18) ;  /* 0x0000000000d00947 */ /* 0x001fea0003800000 */
[----:B------:R0:W5:Y:S01]  /*1220*/  LDG.E.U16.CONSTANT R0, desc[UR8][R6.64] ;  /* 0x0000000806007981 */ /* 0x000162000c1e9500 */
[----:B------:R-:W-:Y:S01]  /*1230*/  SHF.R.S32.HI R13, RZ, 0x1f, R2 ;  /* 0x0000001fff0d7819 */ /* 0x000fe20000011402 */
[----:B------:R-:W-:Y:S01]  /*1240*/  HFMA2 R8, -RZ, RZ, 0, 0 ;  /* 0x00000000ff087431 */ /* 0x000fe200000001ff */
[----:B------:R-:W-:Y:S02]  /*1250*/  SHF.L.U32 R3, R3, 0x4, RZ ;  /* 0x0000000403037819 */ /* 0x000fe400000006ff */
[----:B------:R-:W-:Y:S02]  /*1260*/  LEA.HI R13, R13, R2, RZ, 0x3 ;  /* 0x000000020d0d7211 */ /* 0x000fe400078f18ff */
[----:B------:R-:W-:Y:S02]  /*1270*/  MOV R16, R96 ;  /* 0x0000006000107202 */ /* 0x000fe40000000f00 */
[----:B------:R-:W-:Y:S02]  /*1280*/  LOP3.LUT R3, R3, 0x10, RZ, 0xc0, !PT ;  /* 0x0000001003037812 */ /* 0x000fe400078ec0ff */
[----:B0-----:R-:W-:-:S07]  /*1290*/  SHF.R.S32.HI R4, RZ, 0x3, R13 ;  /* 0x00000003ff047819 */ /* 0x001fce000001140d */
.L_x_19:
[----:B0-----:R-:W0:Y:S01]  /*12a0*/  LDC.64 R6, c[0x0][0x390] ;  /* 0x0000e400ff067b82 */ /* 0x001e220000000a00 */
[----:B-----5:R-:W-:-:S05]  /*12b0*/  IADD3 R14, PT, PT, R0, R8, RZ ;  /* 0x00000008000e7210 */ /* 0x020fca0007ffe0ff */
[----:B------:R-:W-:-:S05]  /*12c0*/  IMAD R12, R14, R87, RZ ;  /* 0x000000570e0c7224 */ /* 0x000fca00078e02ff */
[----:B------:R-:W-:-:S04]  /*12d0*/  SHF.R.S32.HI R13, RZ, 0x1f, R12 ;  /* 0x0000001fff0d7819 */ /* 0x000fc8000001140c */
[----:B------:R-:W-:-:S04]  /*12e0*/  LEA.HI R13, R13, R12, RZ, 0x3 ;  /* 0x0000000c0d0d7211 */ /* 0x000fc800078f18ff */
[----:B------:R-:W-:-:S05]  /*12f0*/  LEA.HI.SX32 R13, R13, R4, 0x1d ;  /* 0x000000040d0d7211 */ /* 0x000fca00078feaff */
[----:B0-----:R-:W-:Y:S02]  /*1300*/  IMAD.WIDE R6, R13, 0x4, R6 ;  /* 0x000000040d067825 */ /* 0x001fe400078e0206 */
[----:B------:R-:W0:Y:S04]  /*1310*/  LDC.64 R12, c[0x0][0x398] ;  /* 0x0000e600ff0c7b82 */ /* 0x000e280000000a00 */
[----:B------:R-:W2:Y:S01]  /*1320*/  LDG.E.CONSTANT R6, desc[UR8][R6.64] ;  /* 0x0000000806067981 */ /* 0x000ea2000c1e9900 */
[----:B------:R-:W-:Y:S01]  /*1330*/  SHF.L.U32 R15, R16, 0x1, RZ ;  /* 0x00000001100f7819 */ /* 0x000fe200000006ff */
[----:B0-----:R-:W-:-:S04]  /*1340*/  IMAD.WIDE.U32 R12, R14, 0x2, R12 ;  /* 0x000000020e0c7825 */ /* 0x001fc800078e000c */
[----:B------:R-:W-:Y:S02]  /*1350*/  IMAD.WIDE.U32 R14, R15, 0x2, R10 ;  /* 0x000000020f0e7825 */ /* 0x000fe400078e000a */
[----:B------:R0:W3:Y:S04]  /*1360*/  LDG.E.U16.CONSTANT R13, desc[UR8][R12.64] ;  /* 0x000000080c0d7981 */ /* 0x0000e8000c1e9500 */
[----:B------:R-:W4:Y:S01]  /*1370*/  LDG.E.U16.CONSTANT R15, desc[UR8][R14.64+0x2] ;  /* 0x000002080e0f7981 */ /* 0x000f22000c1e9500 */
[----:B--2---:R-:W-:-:S04]  /*1380*/  SHF.R.U32.HI R17, RZ, R3, R6 ;  /* 0x00000003ff117219 */ /* 0x004fc80000011606 */
[--C-:B------:R-:W-:Y:S02]  /*1390*/  SHF.R.U32.HI R6, RZ, 0x8, R17.reuse ;  /* 0x00000008ff067819 */ /* 0x100fe40000011611 */
[----:B------:R-:W-:Y:S02]  /*13a0*/  LOP3.LUT R18, R17, 0xf, RZ, 0xc0, !PT ;  /* 0x0000000f11127812 */ /* 0x000fe400078ec0ff */
[----:B------:R-:W-:Y:S02]  /*13b0*/  LOP3.LUT R6, R6, 0xf, RZ, 0xc0, !PT ;  /* 0x0000000f06067812 */ /* 0x000fe400078ec0ff */
[--C-:B------:R-:W-:Y:S01]  /*13c0*/  SHF.R.U32.HI R19, RZ, 0x4, R17.reuse ;  /* 0x00000004ff137819 */ /* 0x100fe20000011611 */
[----:B------:R-:W-:Y:S01]  /*13d0*/  IMAD R21, R18, R18, R18 ;  /* 0x0000001212157224 */ /* 0x000fe200078e0212 */
[----:B------:R-:W-:Y:S01]  /*13e0*/  SHF.R.U32.HI R17, RZ, 0xc, R17 ;  /* 0x0000000cff117819 */ /* 0x000fe20000011611 */
[----:B------:R-:W-:Y:S01]  /*13f0*/  IMAD R7, R6, R6, R6 ;  /* 0x0000000606077224 */ /* 0x000fe200078e0206 */
[----:B------:R-:W-:-:S02]  /*1400*/  LOP3.LUT R19, R19, 0xf, RZ, 0xc0, !PT ;  /* 0x0000000f13137812 */ /* 0x000fc400078ec0ff */
[----:B------:R-:W-:Y:S02]  /*1410*/  LOP3.LUT R17, R17, 0xf, RZ, 0xc0, !PT ;  /* 0x0000000f11117812 */ /* 0x000fe400078ec0ff */
[----:B------:R-:W-:Y:S01]  /*1420*/  IADD3 R7, PT, PT, R6, 0x1, R7 ;  /* 0x0000000106077810 */ /* 0x000fe20007ffe007 */
[----:B0-----:R-:W-:Y:S01]  /*1430*/  IMAD R12, R19, R19, R19 ;  /* 0x00000013130c7224 */ /* 0x001fe200078e0213 */
[----:B------:R-:W-:Y:S01]  /*1440*/  IADD3 R21, PT, PT, R18, 0x1, R21 ;  /* 0x0000000112157810 */ /* 0x000fe20007ffe015 */
[----:B------:R-:W-:-:S03]  /*1450*/  IMAD R6, R17, R17, R17 ;  /* 0x0000001111067224 */ /* 0x000fc600078e0211 */
[----:B------:R-:W-:Y:S01]  /*1460*/  IADD3 R12, PT, PT, R19, 0x1, R12 ;  /* 0x00000001130c7810 */ /* 0x000fe20007ffe00c */
[----:B------:R-:W-:Y:S01]  /*1470*/  I2F.F16 R7, R7 ;  /* 0x0000000700077306 */ /* 0x000fe20000200c00 */
[----:B------:R-:W-:Y:S02]  /*1480*/  IADD3 R17, PT, PT, R17, 0x1, R6 ;  /* 0x0000000111117810 */ /* 0x000fe40007ffe006 */
[----:B----4-:R-:W-:-:S05]  /*1490*/  IADD3 R16, PT, PT, R15, R16, RZ ;  /* 0x000000100f107210 */ /* 0x010fca0007ffe0ff */
[----:B------:R-:W0:Y:S01]  /*14a0*/  I2F.F16 R6, R17 ;  /* 0x0000001100067306 */ /* 0x000e220000200c00 */
[----:B------:R-:W-:-:S07]  /*14b0*/  ISETP.GE.AND P0, PT, R16, R93, PT ;  /* 0x0000005d1000720c */ /* 0x000fce0003f06270 */
[----:B------:R-:W-:Y:S01]  /*14c0*/  I2F.F16 R21, R21 ;  /* 0x0000001500157306 */ /* 0x000fe20000200c00 */
[----:B0-----:R-:W-:-:S07]  /*14d0*/  PRMT R6, R7, 0x5410, R6 ;  /* 0x0000541007067816 */ /* 0x001fce0000000006 */
[----:B------:R-:W0:Y:S01]  /*14e0*/  I2F.F16 R12, R12 ;  /* 0x0000000c000c7306 */ /* 0x000e220000200c00 */
[----:B---3--:R-:W-:Y:S01]  /*14f0*/  HMUL2 R19, R6, R13.H0_H0 ;  /* 0x2000000d06137232 */ /* 0x008fe20000000000 */
[C---:B------:R-:W-:Y:S02]  /*1500*/  LEA R6, R8.reuse, R1, 0x3 ;  /* 0x0000000108067211 */ /* 0x040fe400078e18ff */
[----:B------:R-:W-:Y:S02]  /*1510*/  IADD3 R8, PT, PT, R8, 0x1, RZ ;  /* 0x0000000108087810 */ /* 0x000fe40007ffe0ff */
[----:B0-----:R-:W-:-:S05]  /*1520*/  PRMT R12, R21, 0x5410, R12 ;  /* 0x00005410150c7816 */ /* 0x001fca000000000c */
[----:B------:R-:W-:-:S05]  /*1530*/  HMUL2 R18, R12, R13.H0_H0 ;  /* 0x2000000d0c127232 */ /* 0x000fca0000000000 */
[----:B------:R0:W-:Y:S01]  /*1540*/  STL.64 [R6], R18 ;  /* 0x0000001206007387 */ /* 0x0001e20000100a00 */
[----:B------:R-:W-:Y:S05]  /*1550*/  @!P0 BRA `(.L_x_19) ;  /* 0xfffffffc00508947 */ /* 0x000fea000383ffff */
.L_x_18:
[----:B------:R1:W5:Y:S01]  /*1560*/  LDL.64 R84, [R1] ;  /* 0x0000000001547983 */ /* 0x0003620000100a00 */
[----:B------:R-:W2:Y:S01]  /*1570*/  LDCU UR6, c[0x0][0x3c8] ;  /* 0x00007900ff0677ac */ /* 0x000ea20008000800 */
[----:B------:R-:W-:Y:S01]  /*1580*/  HFMA2 R4, -RZ, RZ, 0, 0 ;  /* 0x00000000ff047431 */ /* 0x000fe200000001ff */
[----:B------:R-:W-:Y:S01]  /*1590*/  MOV R7, RZ ;  /* 0x000000ff00077202 */ /* 0x000fe20000000f00 */
[----:B------:R-:W-:Y:S01]  /*15a0*/  HFMA2 R8, -RZ, RZ, 0, 0 ;  /* 0x00000000ff087431 */ /* 0x000fe200000001ff */
[----:B------:R-:W3:Y:S01]  /*15b0*/  LDCU UR4, c[0x0][0x3cc] ;  /* 0x00007980ff0477ac */ /* 0x000ee20008000800 */
[----:B------:R-:W-:Y:S01]  /*15c0*/  MOV R13, RZ ;  /* 0x000000ff000d7202 */ /* 0x000fe20000000f00 */
[----:B------:R-:W4:Y:S01]  /*15d0*/  LDCU UR5, c[0x0][0x3d0] ;  /* 0x00007a00ff0577ac */ /* 0x000f220008000800 */
[----:B------:R-:W0:Y:S01]  /*15e0*/  LDCU UR10, c[0x0][0x3d4] ;  /* 0x00007a80ff0a77ac */ /* 0x000e220008000800 */
[----:B------:R-:W1:Y:S01]  /*15f0*/  LDCU UR11, c[0x0][0x3d8] ;  /* 0x00007b00ff0b77ac */ /* 0x000e620008000800 */
[----:B--2---:R-:W-:-:S02]  /*1600*/  ISETP.GT.AND P0, PT, R96, UR6, PT ;  /* 0x0000000660007c0c */ /* 0x004fc4000bf04270 */
[C---:B------:R-:W-:Y:S02]  /*1610*/  VIMNMX R0, PT, PT, R96.reuse, UR6, PT ;  /* 0x0000000660007c48 */ /* 0x040fe4000bfe0100 */
[C---:B---3--:R-:W-:Y:S02]  /*1620*/  ISETP.GT.AND P2, PT, R96.reuse, UR4, PT ;  /* 0x0000000460007c0c */ /* 0x048fe4000bf44270 */
[----:B------:R-:W-:Y:S02]  /*1630*/  SHF.R.S32.HI R3, RZ, 0x1f, R0 ;  /* 0x0000001fff037819 */ /* 0x000fe40000011400 */
[C---:B----4-:R-:W-:Y:S02]  /*1640*/  ISETP.GT.AND P3, PT, R96.reuse, UR5, PT ;  /* 0x0000000560007c0c */ /* 0x050fe4000bf64270 */
[----:B------:R-:W-:Y:S01]  /*1650*/  LEA.HI R3, R3, R0, RZ, 0x5 ;  /* 0x0000000003037211 */ /* 0x000fe200078f28ff */
[----:B------:R-:W-:Y:S01]  /*1660*/  HFMA2 R0, -RZ, RZ, 0, 0 ;  /* 0x00000000ff007431 */ /* 0x000fe200000001ff */
[----:B0-----:R-:W-:-:S02]  /*1670*/  ISETP.GT.AND P4, PT, R96, UR10, PT ;  /* 0x0000000a60007c0c */ /* 0x001fc4000bf84270 */
[----:B------:R-:W-:Y:S02]  /*1680*/  SHF.R.S32.HI R15, RZ, 0x5, R3 ;  /* 0x00000005ff0f7819 */ /* 0x000fe40000011403 */
[----:B-1----:R-:W-:Y:S01]  /*1690*/  ISETP.GT.AND P5, PT, R96, UR11, PT ;  /* 0x0000000b60007c0c */ /* 0x002fe2000bfa4270 */
[----:B------:R-:W-:-:S12]  /*16a0*/  @!P0 BRA `(.L_x_20) ;  /* 0x00000000001c8947 */ /* 0x000fd80003800000 */
[----:B------:R-:W0:Y:S02]  /*16b0*/  LDC R3, c[0x0][0x3cc] ;  /* 0x0000f300ff037b82 */ /* 0x000e240000000800 */
[----:B0-----:R-:W-:-:S04]  /*16c0*/  VIMNMX R0, PT, PT, R96, R3, PT ;  /* 0x0000000360007248 */ /* 0x001fc80003fe0100 */
[----:B------:R-:W-:-:S04]  /*16d0*/  IADD3 R0, PT, PT, R0, -UR6, RZ ;  /* 0x8000000600007c10 */ /* 0x000fc8000fffe0ff */
[----:B------:R-:W-:-:S04]  /*16e0*/  SHF.R.S32.HI R3, RZ, 0x1f, R0 ;  /* 0x0000001fff037819 */ /* 0x000fc80000011400 */
[----:B------:R-:W-:-:S04]  /*16f0*/  LEA.HI R3, R3, R0, RZ, 0x5 ;  /* 0x0000000003037211 */ /* 0x000fc800078f28ff */
[----:B------:R-:W-:-:S05]  /*1700*/  SHF.R.S32.HI R3, RZ, 0x5, R3 ;  /* 0x00000005ff037819 */ /* 0x000fca0000011403 */
[----:B------:R-:W-:-:S07]  /*1710*/  IMAD R0, R3, 0x6, RZ ;  /* 0x0000000603007824 */ /* 0x000fce00078e02ff */
.L_x_20:
[----:B------:R-:W-:Y:S05]  /*1720*/  @!P2 BRA `(.L_x_21) ;  /* 0x00000000001ca947 */ /* 0x000fea0003800000 */
[----:B------:R-:W0:Y:S02]  /*1730*/  LDC R3, c[0x0][0x3d0] ;  /* 0x0000f400ff037b82 */ /* 0x000e240000000800 */
[----:B0-----:R-:W-:-:S04]  /*1740*/  VIMNMX R3, PT, PT, R96, R3, PT ;  /* 0x0000000360037248 */ /* 0x001fc80003fe0100 */
[----:B------:R-:W-:-:S04]  /*1750*/  IADD3 R3, PT, PT, R3, -UR4, RZ ;  /* 0x8000000403037c10 */ /* 0x000fc8000fffe0ff */
[----:B------:R-:W-:-:S04]  /*1760*/  SHF.R.S32.HI R4, RZ, 0x1f, R3 ;  /* 0x0000001fff047819 */ /* 0x000fc80000011403 */
[----:B------:R-:W-:-:S04]  /*1770*/  LEA.HI R4, R4, R3, RZ, 0x5 ;  /* 0x0000000304047211 */ /* 0x000fc800078f28ff */
[----:B------:R-:W-:-:S04]  /*1780*/  SHF.R.S32.HI R4, RZ, 0x5, R4 ;  /* 0x00000005ff047819 */ /* 0x000fc80000011404 */
[----:B------:R-:W-:-:S07]  /*1790*/  LEA R4, R4, R4, 0x2 ;  /* 0x0000000404047211 */ /* 0x000fce00078e10ff */
.L_x_21:
[----:B------:R-:W-:Y:S05]  /*17a0*/  @!P3 BRA `(.L_x_22) ;  /* 0x00000000001cb947 */ /* 0x000fea0003800000 */
[----:B------:R-:W0:Y:S02]  /*17b0*/  LDC R3, c[0x0][0x3d4] ;  /* 0x0000f500ff037b82 */ /* 0x000e240000000800 */
[----:B0-----:R-:W-:-:S04]  /*17c0*/  VIMNMX R3, PT, PT, R96, R3, PT ;  /* 0x0000000360037248 */ /* 0x001fc80003fe0100 */
[----:B------:R-:W-:-:S04]  /*17d0*/  IADD3 R3, PT, PT, R3, -UR5, RZ ;  /* 0x8000000503037c10 */ /* 0x000fc8000fffe0ff */
[----:B------:R-:W-:-:S04]  /*17e0*/  SHF.R.S32.HI R6, RZ, 0x1f, R3 ;  /* 0x0000001fff067819 */ /* 0x000fc80000011403 */
[----:B------:R-:W-:-:S04]  /*17f0*/  LEA.HI R6, R6, R3, RZ, 0x5 ;  /* 0x0000000306067211 */ /* 0x000fc800078f28ff */
[----:B------:R-:W-:-:S04]  /*1800*/  SHF.R.S32.HI R6, RZ, 0x5, R6 ;  /* 0x00000005ff067819 */ /* 0x000fc80000011406 */
[----:B------:R-:W-:-:S07]  /*1810*/  SHF.L.U32 R7, R6, 0x2, RZ ;  /* 0x0000000206077819 */ /* 0x000fce00000006ff */
.L_x_22:
        /* <DEDUP_REMOVED lines=8> */
.L_x_23:
        /* <DEDUP_REMOVED lines=8> */
.L_x_24:
[----:B------:R-:W-:Y:S01]  /*1920*/  LEA R0, R15, R0, 0x3 ;  /* 0x000000000f007211 */ /* 0x000fe200078e18ff */
[----:B------:R-:W0:Y:S01]  /*1930*/  S2UR UR5, SR_CgaCtaId ;  /* 0x00000000000579c3 */ /* 0x000e220000008800 */
[----:B------:R-:W1:Y:S01]  /*1940*/  LDCU.64 UR10, c[0x0][0x388] ;  /* 0x00007100ff0a77ac */ /* 0x000e620008000a00 */
[----:B------:R-:W-:Y:S02]  /*1950*/  VIMNMX R5, PT, PT, R5, UR6, PT ;  /* 0x0000000605057c48 */ /* 0x000fe4000bfe0100 */
[----:B------:R-:W-:Y:S01]  /*1960*/  IADD3 R0, PT, PT, R7, R0, R4 ;  /* 0x0000000007007210 */ /* 0x000fe20007ffe004 */
[----:B------:R-:W-:Y:S01]  /*1970*/  UMOV UR4, 0x400 ;  /* 0x0000040000047882 */ /* 0x000fe20000000000 */
[----:B-----5:R-:W-:Y:S02]  /*1980*/  PRMT R86, R84, 0x7610, R84 ;  /* 0x0000761054567816 */ /* 0x020fe40000000054 */
[----:B------:R-:W-:Y:S02]  /*1990*/  IADD3 R0, PT, PT, R13, R0, R8 ;  /* 0x000000000d007210 */ /* 0x000fe40007ffe008 */
[----:B------:R-:W-:-:S02]  /*19a0*/  MOV R88, RZ ;  /* 0x000000ff00587202 */ /* 0x000fc40000000f00 */
[----:B------:R-:W-:Y:S01]  /*19b0*/  PRMT R8, RZ, 0x5410, RZ ;  /* 0x00005410ff087816 */ /* 0x000fe200000000ff */
[----:B------:R-:W-:Y:S01]  /*19c0*/  IMAD R3, R0, R87, RZ ;  /* 0x0000005700037224 */ /* 0x000fe200078e02ff */
[----:B------:R-:W-:Y:S02]  /*19d0*/  SHF.R.S32.HI R0, RZ, 0x1f, R2 ;  /* 0x0000001fff007819 */ /* 0x000fe40000011402 */
[----:B------:R-:W-:Y:S02]  /*19e0*/  PRMT R7, RZ, 0x5410, RZ ;  /* 0x00005410ff077816 */ /* 0x000fe400000000ff */
[----:B------:R-:W-:Y:S02]  /*19f0*/  IADD3 R2, P0, PT, R2, R3, RZ ;  /* 0x0000000302027210 */ /* 0x000fe40007f1e0ff */
[----:B------:R-:W-:Y:S02]  /*1a00*/  PRMT R6, RZ, 0x5410, RZ ;  /* 0x00005410ff067816 */ /* 0x000fe400000000ff */
[----:B------:R-:W-:-:S02]  /*1a10*/  LEA.HI.X.SX32 R3, R3, R0, 0x1, P0 ;  /* 0x0000000003037211 */ /* 0x000fc400000f0eff */
[----:B------:R-:W-:Y:S01]  /*1a20*/  ISETP.GT.AND P0, PT, R5, R96, PT ;  /* 0x000000600500720c */ /* 0x000fe20003f04270 */
[----:B0-----:R-:W-:Y:S01]  /*1a30*/  ULEA UR4, UR5, UR4, 0x18 ;  /* 0x0000000405047291 */ /* 0x001fe2000f8ec0ff */
[C---:B------:R-:W-:Y:S02]  /*1a40*/  SHF.L.U32 R0, R2.reuse, 0x2, RZ ;  /* 0x0000000202007819 */ /* 0x040fe400000006ff */
[----:B------:R-:W-:Y:S02]  /*1a50*/  SHF.L.U64.HI R3, R2, 0x2, R3 ;  /* 0x0000000202037819 */ /* 0x000fe40000010203 */
[----:B-1----:R-:W-:Y:S02]  /*1a60*/  IADD3 R28, P2, PT, R0, UR10, RZ ;  /* 0x0000000a001c7c10 */ /* 0x002fe4000ff5e0ff */
[----:B------:R-:W-:Y:S02]  /*1a70*/  PRMT R5, RZ, 0x5410, RZ ;  /* 0x00005410ff057816 */ /* 0x000fe400000000ff */
[----:B------:R-:W-:-:S02]  /*1a80*/  IADD3.X R29, PT, PT, R3, UR11, RZ, P2, !PT ;  /* 0x0000000b031d7c10 */ /* 0x000fc400097fe4ff */
[----:B------:R-:W-:Y:S02]  /*1a90*/  PRMT R4, RZ, 0x5410, RZ ;  /* 0x00005410ff047816 */ /* 0x000fe400000000ff */
[----:B------:R-:W-:Y:S02]  /*1aa0*/  PRMT R3, RZ, 0x5410, RZ ;  /* 0x00005410ff037816 */ /* 0x000fe400000000ff */
[----:B------:R-:W-:Y:S02]  /*1ab0*/  PRMT R2, RZ, 0x5410, RZ ;  /* 0x00005410ff027816 */ /* 0x000fe400000000ff */
[----:B------:R-:W-:Y:S02]  /*1ac0*/  PRMT R0, RZ, 0x5410, RZ ;  /* 0x00005410ff007816 */ /* 0x000fe400000000ff */
[----:B------:R-:W-:Y:S02]  /*1ad0*/  IADD3 R89, PT, PT, R96, R89, RZ ;  /* 0x0000005960597210 */ /* 0x000fe40007ffe0ff */
[----:B------:R-:W-:-:S02]  /*1ae0*/  MOV R104, R28 ;  /* 0x0000001c00687202 */ /* 0x000fc40000000f00 */
[----:B------:R-:W-:Y:S01]  /*1af0*/  MOV R105, R29 ;  /* 0x0000001d00697202 */ /* 0x000fe20000000f00 */
[----:B------:R-:W-:Y:S06]  /*1b00*/  @!P0 BRA `(.L_x_25) ;  /* 0x0000007800708947 */ /* 0x000fec0003800000 */
[----:B------:R-:W-:Y:S01]  /*1b10*/  IMAD.WIDE.U32 R10, R9, 0x100, R10 ;  /* 0x00000100090a7825 */ /* 0x000fe200078e000a */
[----:B------:R-:W-:-:S03]  /*1b20*/  PRMT R12, R92, 0x9910, RZ ;  /* 0x000099105c0c7816 */ /* 0x000fc600000000ff */
[----:B------:R-:W-:Y:S01]  /*1b30*/  HFMA2 R88, -RZ, RZ, 0, 0 ;  /* 0x00000000ff587431 */ /* 0x000fe200000001ff */
[----:B------:R-:W-:Y:S02]  /*1b40*/  VIMNMX R27, PT, PT, R93, UR6, PT ;  /* 0x000000065d1b7c48 */ /* 0x000fe4000bfe0100 */
[----:B------:R-:W-:Y:S02]  /*1b50*/  ISETP.NE.AND P0, PT, R12, RZ, PT ;  /* 0x000000ff0c00720c */ /* 0x000fe40003f05270 */
[----:B------:R-:W-:Y:S02]  /*1b60*/  IADD3 R24, P1, PT, R10, 0x2, RZ ;  /* 0x000000020a187810 */ /* 0x000fe40007f3e0ff */
[----:B------:R-:W-:Y:S02]  /*1b70*/  ISETP.EQ.OR P0, PT, R95, 0x3, !P0 ;  /* 0x000000035f00780c */ /* 0x000fe40004702670 */
[----:B------:R-:W-:Y:S02]  /*1b80*/  IADD3.X R25, PT, PT, RZ, R11, RZ, P1, !PT ;  /* 0x0000000bff197210 */ /* 0x000fe40000ffe4ff */
[----:B------:R-:W-:-:S09]  /*1b90*/  PRMT R8, RZ, 0x7610, R8 ;  /* 0x00007610ff087816 */ /* 0x000fd20000000008 */
.L_x_42:
[----:B0-----:R-:W0:Y:S01]  /*1ba0*/  LDC R87, c[0x0][0x3ac] ;  /* 0x0000eb00ff577b82 */ /* 0x001e220000000800 */
[----:B------:R-:W-:Y:S02]  /*1bb0*/  MOV R14, R28 ;  /* 0x0000001c000e7202 */ /* 0x000fe40000000f00 */
[----:B------:R-:W-:-:S05]  /*1bc0*/  MOV R15, R29 ;  /* 0x0000001d000f7202 */ /* 0x000fca0000000f00 */
[----:B------:R-:W2:Y:S01]  /*1bd0*/  LDG.E.128.CONSTANT R16, desc[UR8][R14.64] ;  /* 0x000000080e107981 */ /* 0x000ea2000c1e9d00 */
[----:B0-----:R-:W-:-:S05]  /*1be0*/  IMAD.WIDE R28, R87, 0x4, R14 ;  /* 0x00000004571c7825 */ /* 0x001fca00078e020e */
[----:B------:R-:W3:Y:S01]  /*1bf0*/  LDG.E.128.CONSTANT R20, desc[UR8][R28.64] ;  /* 0x000000081c147981 */ /* 0x000ee2000c1e9d00 */
[----:B------:R-:W-:-:S13]  /*1c00*/  ISETP.NE.AND P3, PT, R96, R89, PT ;  /* 0x000000596000720c */ /* 0x000fda0003f65270 */
[----:B------:R-:W-:Y:S01]  /*1c10*/  @!P3 LEA R10, R88, R1, 0x3 ;  /* 0x00000001580ab211 */ /* 0x000fe200078e18ff */
[----:B------:R0:W5:Y:S05]  /*1c20*/  @!P3 LDG.E.U16.CONSTANT R45, desc[UR8][R24.64] ;  /* 0x00000008182db981 */ /* 0x00016a000c1e9500 */
[----:B------:R-:W4:Y:S01]  /*1c30*/  @!P3 LDL.64 R10, [R10+0x8] ;  /* 0x000008000a0ab983 */ /* 0x000f220000100a00 */
[----:B------:R-:W-:Y:S02]  /*1c40*/  ISETP.NE.AND P2, PT, R94, RZ, PT ;  /* 0x000000ff5e00720c */ /* 0x000fe40003f45270 */
[----:B------:R-:W-:Y:S02]  /*1c50*/  ISETP.NE.AND P1, PT, R95, 0x1, PT ;  /* 0x000000015f00780c */ /* 0x000fe40003f25270 */
[----:B------:R-:W-:-:S02]  /*1c60*/  @!P3 IADD3 R56, PT, PT, R88, 0x1, RZ ;  /* 0x000000015838b810 */ /* 0x000fc40007ffe0ff */
[----:B--2---:R-:W-:Y:S02]  /*1c70*/  LOP3.LUT R9, R16, 0xff, RZ, 0xc0, !PT ;  /* 0x000000ff10097812 */ /* 0x004fe400078ec0ff */
[----:B------:R-:W-:Y:S02]  /*1c80*/  LOP3.LUT R12, R17, 0xff, RZ, 0xc0, !PT ;  /* 0x000000ff110c7812 */ /* 0x000fe400078ec0ff */
[----:B------:R-:W-:Y:S02]  /*1c90*/  IADD3 R9, PT, PT, R9, -0x80, RZ ;  /* 0xffffff8009097810 */ /* 0x000fe40007ffe0ff */
[----:B------:R-:W-:Y:S02]  /*1ca0*/  IADD3 R12, PT, PT, R12, -0x80, RZ ;  /* 0xffffff800c0c7810 */ /* 0x000fe40007ffe0ff */
[----:B------:R1:W2:Y:S01]  /*1cb0*/  I2F.F16 R37, R9 ;  /* 0x0000000900257306 */ /* 0x0002a20000200c00 */
[----:B------:R-:W-:Y:S02]  /*1cc0*/  LEA.HI R26, R16, 0xffffff80, RZ, 0x8 ;  /* 0xffffff80101a7811 */ /* 0x000fe400078f40ff */
[----:B------:R-:W-:-:S05]  /*1cd0*/  LOP3.LUT R13, R18, 0xff, RZ, 0xc0, !PT ;  /* 0x000000ff120d7812 */ /* 0x000fca00078ec0ff */
[----:B------:R0:W2:Y:S01]  /*1ce0*/  I2F.F16 R40, R12 ;  /* 0x0000000c00287306 */ /* 0x0000a20000200c00 */
[--C-:B-1----:R-:W-:Y:S02]  /*1cf0*/  SHF.R.U32.HI R9, RZ, 0x8, R16.reuse ;  /* 0x00000008ff097819 */ /* 0x102fe40000011610 */
[----:B------:R-:W-:Y:S02]  /*1d00*/  SHF.R.U32.HI R16, RZ, 0x10, R16 ;  /* 0x00000010ff107819 */ /* 0x000fe40000011610 */
[----:B------:R-:W-:Y:S02]  /*1d10*/  IADD3 R13, PT, PT, R13, -0x80, RZ ;  /* 0xffffff800d0d7810 */ /* 0x000fe40007ffe0ff */
[----:B0-----:R-:W-:Y:S02]  /*1d20*/  SHF.R.U32.HI R12, RZ, 0x8, R17 ;  /* 0x00000008ff0c7819 */ /* 0x001fe40000011611 */
[----:B------:R-:W-:Y:S02]  /*1d30*/  LOP3.LUT R9, R9, 0xff, RZ, 0xc0, !PT ;  /* 0x000000ff09097812 */ /* 0x000fe400078ec0ff */
[----:B------:R-:W-:-:S02]  /*1d40*/  LOP3.LUT R16, R16, 0xff, RZ, 0xc0, !PT ;  /* 0x000000ff10107812 */ /* 0x000fc400078ec0ff */
[----:B------:R-:W-:Y:S01]  /*1d50*/  LOP3.LUT R12, R12, 0xff, RZ, 0xc0, !PT ;  /* 0x000000ff0c0c7812 */ /* 0x000fe200078ec0ff */
[----:B------:R0:W1:Y:S01]  /*1d60*/  I2F.F16 R38, R13 ;  /* 0x0000000d00267306 */ /* 0x0000620000200c00 */
[----:B------:R-:W-:Y:S02]  /*1d70*/  LEA.HI R31, R18, 0xffffff80, RZ, 0x8 ;  /* 0xffffff80121f7811 */ /* 0x000fe400078f40ff */
[----:B------:R-:W-:Y:S02]  /*1d80*/  IADD3 R9, PT, PT, R9, -0x80, RZ ;  /* 0xffffff8009097810 */ /* 0x000fe40007ffe0ff */
[----:B------:R-:W-:Y:S02]  /*1d90*/  IADD3 R16, PT, PT, R16, -0x80, RZ ;  /* 0xffffff8010107810 */ /* 0x000fe40007ffe0ff */
[----:B------:R-:W-:Y:S02]  /*1da0*/  IADD3 R12, PT, PT, R12, -0x80, RZ ;  /* 0xffffff800c0c7810 */ /* 0x000fe40007ffe0ff */
[----:B0-----:R-:W-:-:S02]  /*1db0*/  SHF.R.U32.HI R13, RZ, 0x8, R18 ;  /* 0x00000008ff0d7819 */ /* 0x001fc40000011612 */
[----:B------:R-:W-:Y:S01]  /*1dc0*/  SHF.R.U32.HI R18, RZ, 0x10, R18 ;  /* 0x00000010ff127819 */ /* 0x000fe20000011612 */
[----:B------:R0:W1:Y:S01]  /*1dd0*/  I2F.F16 R41, R9 ;  /* 0x0000000900297306 */ /* 0x0000620000200c00 */
[C---:B------:R-:W-:Y:S02]  /*1de0*/  LEA.HI R32, R19.reuse, 0xffffff80, RZ, 0x8 ;  /* 0xffffff8013207811 */ /* 0x040fe400078f40ff */
[----:B------:R-:W-:Y:S02]  /*1df0*/  LOP3.LUT R33, R19, 0xff, RZ, 0xc0, !PT ;  /* 0x000000ff13217812 */ /* 0x000fe400078ec0ff */
[----:B------:R-:W-:-:S03]  /*1e00*/  LOP3.LUT R13, R13, 0xff, RZ, 0xc0, !PT ;  /* 0x000000ff0d0d7812 */ /* 0x000fc600078ec0ff */
[----:B------:R2:W1:Y:S01]  /*1e10*/  I2F.F16 R42, R16 ;  /* 0x00000010002a7306 */ /* 0x0004620000200c00 */
[----:B0-----:R-:W-:-:S07]  /*1e20*/  LOP3.LUT R9, R18, 0xff, RZ, 0xc0, !PT ;  /* 0x000000ff12097812 */ /* 0x001fce00078ec0ff */
[----:B------:R3:W0:Y:S01]  /*1e30*/  I2F.F16 R43, R12 ;  /* 0x0000000c002b7306 */ /* 0x0006220000200c00 */
[--C-:B--2---:R-:W-:Y:S02]  /*1e40*/  SHF.R.U32.HI R16, RZ, 0x8, R19.reuse ;  /* 0x00000008ff107819 */ /* 0x104fe40000011613 */
[----:B------:R-:W-:Y:S02]  /*1e50*/  SHF.R.U32.HI R19, RZ, 0x10, R19 ;  /* 0x00000010ff137819 */ /* 0x000fe40000011613 */
[----:B------:R-:W-:Y:S02]  /*1e60*/  IADD3 R46, PT, PT, R9, -0x80, RZ ;  /* 0xffffff80092e7810 */ /* 0x000fe40007ffe0ff */
[----:B---3--:R-:W-:Y:S02]  /*1e70*/  LOP3.LUT R12, R21, 0xff, RZ, 0xc0, !PT ;  /* 0x000000ff150c7812 */ /* 0x008fe400078ec0ff */
[----:B------:R-:W-:Y:S02]  /*1e80*/  IADD3 R13, PT, PT, R13, -0x80, RZ ;  /* 0xffffff800d0d7810 */ /* 0x000fe40007ffe0ff */
[----:B------:R-:W-:-:S02]  /*1e90*/  IADD3 R49, PT, PT, R12, -0x80, RZ ;  /* 0xffffff800c317810 */ /* 0x000fc40007ffe0ff */
[----:B------:R-:W-:Y:S02]  /*1ea0*/  LOP3.LUT R9, R19, 0xff, RZ, 0xc0, !PT ;  /* 0x000000ff13097812 */ /* 0x000fe400078ec0ff */
[----:B------:R-:W-:Y:S01]  /*1eb0*/  LOP3.LUT R12, R22, 0xff, RZ, 0xc0, !PT ;  /* 0x000000ff160c7812 */ /* 0x000fe200078ec0ff */
[----:B------:R2:W3:Y:S01]  /*1ec0*/  I2F.F16 R18, R13 ;  /* 0x0000000d00127306 */ /* 0x0004e20000200c00 */
[----:B------:R-:W-:Y:S02]  /*1ed0*/  LEA.HI R30, R17, 0xffffff80, RZ, 0x8 ;  /* 0xffffff80111e7811 */ /* 0x000fe400078f40ff */
[----:B------:R-:W-:Y:S02]  /*1ee0*/  IADD3 R47, PT, PT, R9, -0x80, RZ ;  /* 0xffffff80092f7810 */ /* 0x000fe40007ffe0ff */
[----:B------:R-:W-:Y:S02]  /*1ef0*/  IADD3 R50, PT, PT, R12, -0x80, RZ ;  /* 0xffffff800c327810 */ /* 0x000fe40007ffe0ff */
[----:B------:R-:W-:-:S02]  /*1f00*/  SHF.R.U32.HI R17, RZ, 0x10, R17 ;  /* 0x00000010ff117819 */ /* 0x000fc40000011611 */
[C---:B------:R-:W-:Y:S02]  /*1f10*/  LOP3.LUT R9, R20.reuse, 0xff, RZ, 0xc0, !PT ;  /* 0x000000ff14097812 */ /* 0x040fe400078ec0ff */
[----:B--2---:R-:W-:Y:S02]  /*1f20*/  LOP3.LUT R13, R23, 0xff, RZ, 0xc0, !PT ;  /* 0x000000ff170d7812 */ /* 0x004fe400078ec0ff */
[----:B------:R-:W-:Y:S02]  /*1f30*/  SHF.R.U32.HI R12, RZ, 0x8, R20 ;  /* 0x00000008ff0c7819 */ /* 0x000fe40000011614 */
[----:B------:R-:W-:Y:S02]  /*1f40*/  LEA.HI R34, R20, 0xffffff80, RZ, 0x8 ;  /* 0xffffff8014227811 */ /* 0x000fe400078f40ff */
[----:B------:R-:W-:Y:S02]  /*1f50*/  LOP3.LUT R17, R17, 0xff, RZ, 0xc0, !PT ;  /* 0x000000ff11117812 */ /* 0x000fe400078ec0ff */
[----:B------:R-:W-:-:S02]  /*1f60*/  IADD3 R9, PT, PT, R9, -0x80, RZ ;  /* 0xffffff8009097810 */ /* 0x000fc40007ffe0ff */
[----:B------:R-:W-:Y:S02]  /*1f70*/  IADD3 R51, PT, PT, R13, -0x80, RZ ;  /* 0xffffff800d337810 */ /* 0x000fe40007ffe0ff */
[----:B------:R-:W-:Y:S02]  /*1f80*/  LOP3.LUT R12, R12, 0xff, RZ, 0xc0, !PT ;  /* 0x000000ff0c0c7812 */ /* 0x000fe400078ec0ff */
[----:B------:R-:W-:Y:S02]  /*1f90*/  SHF.R.U32.HI R20, RZ, 0x10, R20 ;  /* 0x00000010ff147819 */ /* 0x000fe40000011614 */
[----:B------:R-:W-:Y:S01]  /*1fa0*/  SHF.R.U32.HI R13, RZ, 0x8, R21 ;  /* 0x00000008ff0d7819 */ /* 0x000fe20000011615 */
[----:B------:R2:W0:Y:S01]  /*1fb0*/  I2F.F16 R48, R9 ;  /* 0x0000000900307306 */ /* 0x0004220000200c00 */
[----:B------:R-:W-:Y:S02]  /*1fc0*/  LOP3.LUT R16, R16, 0xff, RZ, 0xc0, !PT ;  /* 0x000000ff10107812 */ /* 0x000fe400078ec0ff */
[----:B------:R-:W-:-:S02]  /*1fd0*/  IADD3 R17, PT, PT, R17, -0x80, RZ ;  /* 0xffffff8011117810 */ /* 0x000fc40007ffe0ff */
[----:B------:R-:W-:Y:S02]  /*1fe0*/  IADD3 R12, PT, PT, R12, -0x80, RZ ;  /* 0xffffff800c0c7810 */ /* 0x000fe40007ffe0ff */
[----:B------:R-:W-:Y:S02]  /*1ff0*/  LOP3.LUT R13, R13, 0xff, RZ, 0xc0, !PT ;  /* 0x000000ff0d0d7812 */ /* 0x000fe400078ec0ff */
[----:B--2---:R-:W-:Y:S02]  /*2000*/  LOP3.LUT R9, R20, 0xff, RZ, 0xc0, !PT ;  /* 0x000000ff14097812 */ /* 0x004fe400078ec0ff */
[----:B------:R-:W-:Y:S01]  /*2010*/  LEA.HI R35, R21, 0xffffff80, RZ, 0x8 ;  /* 0xffffff8015237811 */ /* 0x000fe200078f40ff */
[----:B------:R2:W0:Y:S01]  /*2020*/  I2F.F16 R44, R17 ;  /* 0x00000011002c7306 */ /* 0x0004220000200c00 */
[----:B------:R-:W-:Y:S02]  /*2030*/  IADD3 R16, PT, PT, R16, -0x80, RZ ;  /* 0xffffff8010107810 */ /* 0x000fe40007ffe0ff */
[----:B------:R-:W-:-:S02]  /*2040*/  SHF.R.U32.HI R21, RZ, 0x10, R21 ;  /* 0x00000010ff157819 */ /* 0x000fc40000011615 */
[----:B------:R-:W-:Y:S02]  /*2050*/  LEA.HI R36, R22, 0xffffff80, RZ, 0x8 ;  /* 0xffffff8016247811 */ /* 0x000fe400078f40ff */
[----:B------:R-:W-:Y:S01]  /*2060*/  LEA.HI R39, R23, 0xffffff80, RZ, 0x8 ;  /* 0xffffff8017277811 */ /* 0x000fe200078f40ff */
[----:B------:R4:W0:Y:S01]  /*2070*/  I2F.F16 R20, R12 ;  /* 0x0000000c00147306 */ /* 0x0008220000200c00 */
[----:B------:R-:W-:Y:S02]  /*2080*/  IADD3 R9, PT, PT, R9, -0x80, RZ ;  /* 0xffffff8009097810 */ /* 0x000fe40007ffe0ff */
[----:B------:R-:W-:Y:S02]  /*2090*/  IADD3 R13, PT, PT, R13, -0x80, RZ ;  /* 0xffffff800d0d7810 */ /* 0x000fe40007ffe0ff */
[--C-:B--2---:R-:W-:Y:S02]  /*20a0*/  SHF.R.U32.HI R17, RZ, 0x8, R22.reuse ;  /* 0x00000008ff117819 */ /* 0x104fe40000011616 */
[----:B------:R-:W-:-:S02]  /*20b0*/  SHF.R.U32.HI R22, RZ, 0x10, R22 ;  /* 0x00000010ff167819 */ /* 0x000fc40000011616 */
[--C-:B----4-:R-:W-:Y:S01]  /*20c0*/  SHF.R.U32.HI R12, RZ, 0x8, R23.reuse ;  /* 0x00000008ff0c7819 */ /* 0x110fe20000011617 */
[----:B------:R2:W4:Y:S01]  /*20d0*/  I2F.F16 R19, R16 ;  /* 0x0000001000137306 */ /* 0x0005220000200c00 */
[----:B------:R-:W-:Y:S02]  /*20e0*/  SHF.R.U32.HI R23, RZ, 0x10, R23 ;  /* 0x00000010ff177819 */ /* 0x000fe40000011617 */
[----:B------:R-:W-:Y:S02]  /*20f0*/  LOP3.LUT R17, R17, 0xff, RZ, 0xc0, !PT ;  /* 0x000000ff11117812 */ /* 0x000fe400078ec0ff */
[----:B------:R-:W-:-:S03]  /*2100*/  LOP3.LUT R12, R12, 0xff, RZ, 0xc0, !PT ;  /* 0x000000ff0c0c7812 */ /* 0x000fc600078ec0ff */
[----:B------:R1:W0:Y:S01]  /*2110*/  I2F.F16 R52, R9 ;  /* 0x0000000900347306 */ /* 0x0002220000200c00 */
[----:B--2---:R-:W-:Y:S02]  /*2120*/  LOP3.LUT R16, R21, 0xff, RZ, 0xc0, !PT ;  /* 0x000000ff15107812 */ /* 0x004fe400078ec0ff */
[----:B------:R-:W-:-:S05]  /*2130*/  IADD3 R33, PT, PT, R33, -0x80, RZ ;  /* 0xffffff8021217810 */ /* 0x000fca0007ffe0ff */
[----:B------:R2:W0:Y:S01]  /*2140*/  I2F.F16 R21, R13 ;  /* 0x0000000d00157306 */ /* 0x0004220000200c00 */
[----:B-1----:R-:W-:Y:S02]  /*2150*/  LOP3.LUT R9, R22, 0xff, RZ, 0xc0, !PT ;  /* 0x000000ff16097812 */ /* 0x002fe400078ec0ff */
[----:B------:R-:W-:Y:S02]  /*2160*/  IADD3 R16, PT, PT, R16, -0x80, RZ ;  /* 0xffffff8010107810 */ /* 0x000fe40007ffe0ff */
[----:B------:R-:W-:Y:S02]  /*2170*/  IADD3 R17, PT, PT, R17, -0x80, RZ ;  /* 0xffffff8011117810 */ /* 0x000fe40007ffe0ff */
[----:B--2---:R-:W-:Y:S02]  /*2180*/  LOP3.LUT R13, R23, 0xff, RZ, 0xc0, !PT ;  /* 0x000000ff170d7812 */ /* 0x004fe400078ec0ff */
[----:B------:R-:W-:Y:S02]  /*2190*/  IADD3 R9, PT, PT, R9, -0x80, RZ ;  /* 0xffffff8009097810 */ /* 0x000fe40007ffe0ff */
[----:B------:R-:W-:-:S02]  /*21a0*/  IADD3 R12, PT, PT, R12, -0x80, RZ ;  /* 0xffffff800c0c7810 */ /* 0x000fc40007ffe0ff */
[----:B------:R-:W-:Y:S01]  /*21b0*/  IADD3 R13, PT, PT, R13, -0x80, RZ ;  /* 0xffffff800d0d7810 */ /* 0x000fe20007ffe0ff */
[----:B------:R-:W1:Y:S08]  /*21c0*/  I2F.F16 R26, R26 ;  /* 0x0000001a001a7306 */ /* 0x000e700000200c00 */
[----:B------:R-:W2:Y:S08]  /*21d0*/  I2F.F16 R30, R30 ;  /* 0x0000001e001e7306 */ /* 0x000eb00000200c00 */
[----:B------:R-:W0:Y:S08]  /*21e0*/  I2F.F16 R31, R31 ;  /* 0x0000001f001f7306 */ /* 0x000e300000200c00 */
        /* <DEDUP_REMOVED lines=11> */
[----:B------:R0:W0:Y:S08]  /*22a0*/  I2F.F16 R53, R16 ;  /* 0x0000001000357306 */ /* 0x0000300000200c00 */
[----:B------:R0:W0:Y:S08]  /*22b0*/  I2F.F16 R22, R17 ;  /* 0x0000001100167306 */ /* 0x0000300000200c00 */
[----:B------:R0:W0:Y:S08]  /*22c0*/  I2F.F16 R54, R9 ;  /* 0x0000000900367306 */ /* 0x0000300000200c00 */
[----:B------:R0:W0:Y:S08]  /*22d0*/  I2F.F16 R23, R12 ;  /* 0x0000000c00177306 */ /* 0x0000300000200c00 */
[----:B------:R0:W0:Y:S01]  /*22e0*/  I2F.F16 R55, R13 ;  /* 0x0000000d00377306 */ /* 0x0000220000200c00 */
[----:B------:R-:W-:-:S02]  /*22f0*/  @!P3 PRMT R86, R10, 0x7610, R86 ;  /* 0x000076100a56b816 */ /* 0x000fc40000000056 */
[----:B------:R-:W-:Y:S02]  /*2300*/  @!P3 PRMT R85, R11, 0x7610, R85 ;  /* 0x000076100b55b816 */ /* 0x000fe40000000055 */
[----:B------:R-:W-:Y:S02]  /*2310*/  @!P3 PRMT R86, R86, 0x7610, R10 ;  /* 0x000076105656b816 */ /* 0x000fe4000000000a */
[----:B------:R-:W-:Y:S01]  /*2320*/  @!P3 PRMT R85, R85, 0x7610, R11 ;  /* 0x000076105555b816 */ /* 0x000fe2000000000b */
[----:B-1234-:R-:W-:Y:S06]  /*2330*/  @!P2 BRA `(.L_x_26) ;  /* 0x000000040068a947 */ /* 0x01efec0003800000 */
[----:B0-----:R-:W0:Y:S01]  /*2340*/  LDS.64 R12, [UR4] ;  /* 0x00000004ff0c7984 */ /* 0x001e220008000a00 */
[----:B------:R-:W-:Y:S02]  /*2350*/  HADD2.F32 R59, -RZ, R40.H0_H0 ;  /* 0x20000028ff3b7230 */ /* 0x000fe40000004100 */
[----:B------:R-:W-:Y:S01]  /*2360*/  HADD2.F32 R9, -RZ, R37.H0_H0 ;  /* 0x20000025ff097230 */ /* 0x000fe20000004100 */
[----:B------:R-:W1:Y:S01]  /*2370*/  LDS.64 R16, [UR4+0x8] ;  /* 0x00000804ff107984 */ /* 0x000e620008000a00 */
[----:B------:R-:W-:Y:S02]  /*2380*/  HADD2.F32 R11, -RZ, R38.H0_H0 ;  /* 0x20000026ff0b7230 */ /* 0x000fe40000004100 */
[----:B------:R-:W-:Y:S02]  /*2390*/  HADD2.F32 R62, -RZ, R43.H0_H0 ;  /* 0x2000002bff3e7230 */ /* 0x000fe40000004100 */
[----:B------:R-:W-:Y:S02]  /*23a0*/  HADD2.F32 R68, -RZ, R19.H0_H0 ;  /* 0x20000013ff447230 */ /* 0x000fe40000004100 */
[----:B------:R-:W-:-:S02]  /*23b0*/  HADD2.F32 R61, -RZ, R32.H0_H0 ;  /* 0x20000020ff3d7230 */ /* 0x000fc40000004100 */
[--C-:B0-----:R-:W-:Y:S02]  /*23c0*/  HADD2.F32 R10, -RZ, R12.reuse.H0_H0 ;  /* 0x2000000cff0a7230 */ /* 0x101fe40000004100 */
[----:B------:R-:W-:Y:S02]  /*23d0*/  HADD2.F32 R57, -RZ, R12.H1_H1 ;  /* 0x3000000cff397230 */ /* 0x000fe40000004100 */
[--C-:B------:R-:W-:Y:S02]  /*23e0*/  HADD2.F32 R58, -RZ, R13.reuse.H0_H0 ;  /* 0x2000000dff3a7230 */ /* 0x100fe40000004100 */
[----:B------:R-:W-:Y:S01]  /*23f0*/  FFMA.FTZ R64, R10, R59, RZ ;  /* 0x0000003b0a407223 */ /* 0x000fe200000100ff */
[----:B------:R-:W-:Y:S02]  /*2400*/  HADD2.F32 R60, -RZ, R13.H1_H1 ;  /* 0x3000000dff3c7230 */ /* 0x000fe40000004100 */
[----:B------:R-:W-:Y:S01]  /*2410*/  FFMA.FTZ R9, R9, R10, RZ ;  /* 0x0000000a09097223 */ /* 0x000fe200000100ff */
[----:B------:R-:W-:-:S02]  /*2420*/  HADD2.F32 R12, -RZ, R41.H0_H0 ;  /* 0x20000029ff0c7230 */ /* 0x000fc40000004100 */
[----:B------:R-:W-:Y:S01]  /*2430*/  FFMA.FTZ R66, R10, R11, RZ ;  /* 0x0000000b0a427223 */ /* 0x000fe200000100ff */
[----:B------:R-:W-:Y:S02]  /*2440*/  HADD2.F32 R13, -RZ, R33.H0_H0 ;  /* 0x20000021ff0d7230 */ /* 0x000fe40000004100 */
[----:B------:R-:W-:Y:S01]  /*2450*/  FFMA.FTZ R11, R57, R62, R64 ;  /* 0x0000003e390b7223 */ /* 0x000fe20000010040 */
[----:B------:R-:W-:Y:S02]  /*2460*/  HADD2.F32 R62, -RZ, R18.H0_H0 ;  /* 0x20000012ff3e7230 */ /* 0x000fe40000004100 */
[----:B------:R-:W-:Y:S01]  /*2470*/  FFMA.FTZ R9, R12, R57, R9 ;  /* 0x000000390c097223 */ /* 0x000fe20000010009 */
[----:B------:R-:W-:Y:S02]  /*2480*/  HADD2.F32 R12, -RZ, R44.H0_H0 ;  /* 0x2000002cff0c7230 */ /* 0x000fe40000004100 */
[----:B------:R-:W-:Y:S01]  /*2490*/  FFMA.FTZ R13, R10, R13, RZ ;  /* 0x0000000d0a0d7223 */ /* 0x000fe200000100ff */
[----:B------:R-:W-:-:S02]  /*24a0*/  HADD2.F32 R10, -RZ, R42.H0_H0 ;  /* 0x2000002aff0a7230 */ /* 0x000fc40000004100 */
[C---:B------:R-:W-:Y:S01]  /*24b0*/  FFMA.FTZ R59, R57.reuse, R62, R66 ;  /* 0x0000003e393b7223 */ /* 0x040fe20000010042 */
[----:B------:R-:W-:Y:S02]  /*24c0*/  HADD2.F32 R64, -RZ, R46.H0_H0 ;  /* 0x2000002eff407230 */ /* 0x000fe40000004100 */
[----:B------:R-:W-:Y:S01]  /*24d0*/  FFMA.FTZ R57, R57, R68, R13 ;  /* 0x0000004439397223 */ /* 0x000fe2000001000d */
[----:B------:R-:W-:Y:S01]  /*24e0*/  FFMA.FTZ R13, R58, R12, R11 ;  /* 0x0000000c3a0d7223 */ /* 0x000fe2000001000b */
[----:B------:R-:W-:Y:S02]  /*24f0*/  HADD2.F32 R12, -RZ, R47.H0_H0 ;  /* 0x2000002fff0c7230 */ /* 0x000fe40000004100 */
[----:B------:R-:W-:Y:S01]  /*2500*/  FFMA.FTZ R10, R10, R58, R9 ;  /* 0x0000003a0a0a7223 */ /* 0x000fe20000010009 */
[----:B------:R-:W-:Y:S02]  /*2510*/  HADD2.F32 R9, -RZ, R26.H0_H0 ;  /* 0x2000001aff097230 */ /* 0x000fe40000004100 */
[----:B------:R-:W-:Y:S01]  /*2520*/  FFMA.FTZ R64, R58, R64, R59 ;  /* 0x000000403a407223 */ /* 0x000fe2000001003b */
[----:B------:R-:W-:-:S02]  /*2530*/  HADD2.F32 R11, -RZ, R30.H0_H0 ;  /* 0x2000001eff0b7230 */ /* 0x000fc40000004100 */
[----:B------:R-:W-:Y:S01]  /*2540*/  FFMA.FTZ R12, R58, R12, R57 ;  /* 0x0000000c3a0c7223 */ /* 0x000fe20000010039 */
[----:B------:R-:W-:Y:S02]  /*2550*/  HADD2.F32 R59, -RZ, R31.H0_H0 ;  /* 0x2000001fff3b7230 */ /* 0x000fe40000004100 */
[----:B------:R-:W-:Y:S01]  /*2560*/  FFMA.FTZ R9, R9, R60, R10 ;  /* 0x0000003c09097223 */ /* 0x000fe2000001000a */
[----:B------:R-:W-:Y:S02]  /*2570*/  HADD2.F32 R10, -RZ, R48.H0_H0 ;  /* 0x20000030ff0a7230 */ /* 0x000fe40000004100 */
[C---:B------:R-:W-:Y:S01]  /*2580*/  FFMA.FTZ R61, R60.reuse, R61, R12 ;  /* 0x0000003d3c3d7223 */ /* 0x040fe2000001000c */
[--C-:B-1----:R-:W-:Y:S02]  /*2590*/  HADD2.F32 R12, -RZ, R16.reuse.H0_H0 ;  /* 0x20000010ff0c7230 */ /* 0x102fe40000004100 */
[----:B------:R-:W-:Y:S01]  /*25a0*/  FFMA.FTZ R57, R60, R11, R13 ;  /* 0x0000000b3c397223 */ /* 0x000fe2000001000d */
[----:B------:R-:W-:-:S02]  /*25b0*/  HADD2.F32 R16, -RZ, R16.H1_H1 ;  /* 0x30000010ff107230 */ /* 0x000fc40000004100 */
[----:B------:R-:W-:Y:S01]  /*25c0*/  FFMA.FTZ R59, R60, R59, R64 ;  /* 0x0000003b3c3b7223 */ /* 0x000fe20000010040 */
[----:B------:R-:W-:Y:S02]  /*25d0*/  HADD2.F32 R11, -RZ, R20.H0_H0 ;  /* 0x20000014ff0b7230 */ /* 0x000fe40000004100 */
[----:B------:R-:W-:Y:S01]  /*25e0*/  FFMA.FTZ R10, R10, R12, R9 ;  /* 0x0000000c0a0a7223 */ /* 0x000fe20000010009 */
[--C-:B------:R-:W-:Y:S02]  /*25f0*/  HADD2.F32 R13, -RZ, R17.reuse.H0_H0 ;  /* 0x20000011ff0d7230 */ /* 0x100fe40000004100 */
[----:B------:R-:W-:Y:S02]  /*2600*/  HADD2.F32 R58, -RZ, R17.H1_H1 ;  /* 0x30000011ff3a7230 */ /* 0x000fe40000004100 */
[----:B------:R-:W-:Y:S01]  /*2610*/  FFMA.FTZ R10, R11, R16, R10 ;  /* 0x000000100b0a7223 */ /* 0x000fe2000001000a */
[----:B------:R-:W-:Y:S02]  /*2620*/  HADD2.F32 R17, -RZ, R49.H0_H0 ;  /* 0x20000031ff117230 */ /* 0x000fe40000004100 */
[----:B------:R-:W-:-:S02]  /*2630*/  HADD2.F32 R60, -RZ, R50.H0_H0 ;  /* 0x20000032ff3c7230 */ /* 0x000fc40000004100 */
[----:B------:R-:W-:Y:S02]  /*2640*/  HADD2.F32 R62, -RZ, R51.H0_H0 ;  /* 0x20000033ff3e7230 */ /* 0x000fe40000004100 */
[C---:B------:R-:W-:Y:S01]  /*2650*/  FFMA.FTZ R17, R12.reuse, R17, R57 ;  /* 0x000000110c117223 */ /* 0x040fe20000010039 */
[----:B------:R-:W-:Y:S02]  /*2660*/  HADD2.F32 R11, -RZ, R21.H0_H0 ;  /* 0x20000015ff0b7230 */ /* 0x000fe40000004100 */
[C---:B------:R-:W-:Y:S01]  /*2670*/  FFMA.FTZ R60, R12.reuse, R60, R59 ;  /* 0x0000003c0c3c7223 */ /* 0x040fe2000001003b */
[----:B------:R-:W-:Y:S02]  /*2680*/  HADD2.F32 R57, -RZ, R53.H0_H0 ;  /* 0x20000035ff397230 */ /* 0x000fe40000004100 */
[----:B------:R-:W-:Y:S01]  /*2690*/  FFMA.FTZ R62, R12, R62, R61 ;  /* 0x0000003e0c3e7223 */ /* 0x000fe2000001003d */
[----:B------:R-:W-:Y:S02]  /*26a0*/  HADD2.F32 R59, -RZ, R22.H0_H0 ;  /* 0x20000016ff3b7230 */ /* 0x000fe40000004100 */
[----:B------:R-:W-:Y:S01]  /*26b0*/  FFMA.FTZ R12, R16, R11, R17 ;  /* 0x0000000b100c7223 */ /* 0x000fe20000010011 */
[----:B------:R-:W-:-:S02]  /*26c0*/  HADD2.F32 R61, -RZ, R23.H0_H0 ;  /* 0x20000017ff3d7230 */ /* 0x000fc40000004100 */
[----:B------:R-:W-:Y:S02]  /*26d0*/  HADD2.F32 R9, -RZ, R52.H0_H0 ;  /* 0x20000034ff097230 */ /* 0x000fe40000004100 */
[----:B------:R-:W-:Y:S01]  /*26e0*/  FFMA.FTZ R57, R13, R57, R12 ;  /* 0x000000390d397223 */ /* 0x000fe2000001000c */
[----:B------:R-:W-:Y:S02]  /*26f0*/  HADD2.F32 R12, -RZ, R54.H0_H0 ;  /* 0x20000036ff0c7230 */ /* 0x000fe40000004100 */
[C---:B------:R-:W-:Y:S01]  /*2700*/  FFMA.FTZ R60, R16.reuse, R59, R60 ;  /* 0x0000003b103c7223 */ /* 0x040fe2000001003c */
[----:B------:R-:W-:Y:S02]  /*2710*/  HADD2.F32 R59, -RZ, R55.H0_H0 ;  /* 0x20000037ff3b7230 */ /* 0x000fe40000004100 */
[----:B------:R-:W-:Y:S01]  /*2720*/  FFMA.FTZ R62, R16, R61, R62 ;  /* 0x0000003d103e7223 */ /* 0x000fe2000001003e */
[----:B------:R-:W-:Y:S01]  /*2730*/  FFMA.FTZ R10, R9, R13, R10 ;  /* 0x0000000d090a7223 */ /* 0x000fe2000001000a */
[----:B------:R-:W-:-:S02]  /*2740*/  HADD2.F32 R9, -RZ, R34.H0_H0 ;  /* 0x20000022ff097230 */ /* 0x000fc40000004100 */
[C---:B------:R-:W-:Y:S01]  /*2750*/  FFMA.FTZ R12, R13.reuse, R12, R60 ;  /* 0x0000000c0d0c7223 */ /* 0x040fe2000001003c */
[----:B------:R-:W-:Y:S02]  /*2760*/  HADD2.F32 R17, -RZ, R36.H0_H0 ;  /* 0x20000024ff117230 */ /* 0x000fe40000004100 */
[----:B------:R-:W-:Y:S01]  /*2770*/  FFMA.FTZ R59, R13, R59, R62 ;  /* 0x0000003b0d3b7223 */ /* 0x000fe2000001003e */
[----:B------:R-:W-:Y:S02]  /*2780*/  HADD2.F32 R11, -RZ, R35.H0_H0 ;  /* 0x20000023ff0b7230 */ /* 0x000fe40000004100 */
[----:B------:R-:W-:Y:S01]  /*2790*/  FFMA.FTZ R9, R9, R58, R10 ;  /* 0x0000003a09097223 */ /* 0x000fe2000001000a */
[----:B------:R-:W-:Y:S02]  /*27a0*/  HADD2.F32 R13, -RZ, R39.H0_H0 ;  /* 0x20000027ff0d7230 */ /* 0x000fe40000004100 */
[----:B------:R-:W-:Y:S01]  /*27b0*/  FFMA.FTZ R17, R58, R17, R12 ;  /* 0x000000113a117223 */ /* 0x000fe2000001000c */
[----:B------:R-:W-:-:S02]  /*27c0*/  HADD2.F32 R10, -RZ, R86.H0_H0 ;  /* 0x20000056ff0a7230 */ /* 0x000fc40000004100 */
[C---:B------:R-:W-:Y:S01]  /*27d0*/  FFMA.FTZ R11, R58.reuse, R11, R57 ;  /* 0x0000000b3a0b7223 */ /* 0x040fe20000010039 */
[----:B------:R-:W-:Y:S02]  /*27e0*/  HADD2.F32 R12, -RZ, R86.H1_H1 ;  /* 0x30000056ff0c7230 */ /* 0x000fe40000004100 */
[----:B------:R-:W-:Y:S01]  /*27f0*/  FFMA.FTZ R13, R58, R13, R59 ;  /* 0x0000000d3a0d7223 */ /* 0x000fe2000001003b */
[--C-:B------:R-:W-:Y:S02]  /*2800*/  HADD2.F32 R16, -RZ, R85.reuse.H0_H0 ;  /* 0x20000055ff107230 */ /* 0x100fe40000004100 */
[----:B------:R-:W-:Y:S01]  /*2810*/  FMUL.FTZ R9, R9, R10 ;  /* 0x0000000a09097220 */ /* 0x000fe20000410000 */
[----:B------:R-:W-:Y:S02]  /*2820*/  HADD2.F32 R60, -RZ, R85.H1_H1 ;  /* 0x30000055ff3c7230 */ /* 0x000fe40000004100 */
[----:B------:R-:W-:Y:S01]  /*2830*/  FMUL.FTZ R11, R11, R12 ;  /* 0x0000000c0b0b7220 */ /* 0x000fe20000410000 */
[----:B------:R-:W-:Y:S01]  /*2840*/  FMUL.FTZ R16, R17, R16 ;  /* 0x0000001011107220 */ /* 0x000fe20000410000 */
[----:B------:R-:W-:Y:S01]  /*2850*/  F2FP.F16.F32.PACK_AB R9, RZ, R9 ;  /* 0x00000009ff09723e */ /* 0x000fe200000000ff */
[----:B------:R-:W-:-:S02]  /*2860*/  FMUL.FTZ R13, R13, R60 ;  /* 0x0000003c0d0d7220 */ /* 0x000fc40000410000 */
[----:B------:R-:W-:Y:S02]  /*2870*/  F2FP.F16.F32.PACK_AB R11, RZ, R11 ;  /* 0x0000000bff0b723e */ /* 0x000fe400000000ff */
[----:B------:R-:W-:Y:S02]  /*2880*/  F2FP.F16.F32.PACK_AB R16, RZ, R16 ;  /* 0x00000010ff10723e */ /* 0x000fe400000000ff */
[----:B------:R-:W-:Y:S02]  /*2890*/  F2FP.F16.F32.PACK_AB R13, RZ, R13 ;  /* 0x0000000dff0d723e */ /* 0x000fe400000000ff */
[----:B------:R-:W-:Y:S02]  /*28a0*/  PRMT R9, R9, 0x5410, R11 ;  /* 0x0000541009097816 */ /* 0x000fe4000000000b */
[----:B------:R-:W-:-:S03]  /*28b0*/  PRMT R16, R16, 0x5410, R13 ;  /* 0x0000541010107816 */ /* 0x000fc6000000000d */
[----:B------:R-:W-:Y:S02]  /*28c0*/  HFMA2 R8, R9, 1, 1, R8 ;  /* 0x3c003c0009087831 */ /* 0x000fe40000000008 */
[----:B------:R-:W-:-:S07]  /*28d0*/  HADD2 R7, R16, R7 ;  /* 0x0000000710077230 */ /* 0x000fce0000000000 */
.L_x_26:
[----:B------:R-:W-:Y:S02]  /*28e0*/  @!P3 MOV R88, R56 ;  /* 0x000000380058b202 */ /* 0x000fe40000000f00 */
[----:B-----5:R-:W-:Y:S01]  /*28f0*/  @!P3 IADD3 R89, PT, PT, R45, R96, RZ ;  /* 0x000000602d59b210 */ /* 0x020fe20007ffe0ff */
[----:B------:R-:W-:Y:S06]  /*2900*/  @!P1 BRA `(.L_x_27) ;  /* 0x00000010005c9947 */ /* 0x000fec0003800000 */
[----:B0-----:R-:W-:Y:S02]  /*2910*/  PRMT R9, R91, 0x9910, RZ ;  /* 0x000099105b097816 */ /* 0x001fe400000000ff */
[----:B------:R-:W-:Y:S02]  /*2920*/  ISETP.NE.AND P4, PT, R95, 0x2, PT ;  /* 0x000000025f00780c */ /* 0x000fe40003f85270 */
[----:B------:R-:W-:-:S13]  /*2930*/  ISETP.NE.AND P3, PT, R9, RZ, PT ;  /* 0x000000ff0900720c */ /* 0x000fda0003f65270 */
[----:B------:R-:W-:Y:S05]  /*2940*/  @!P3 BRA `(.L_x_28) ;  /* 0x000000040068b947 */ /* 0x000fea0003800000 */
[----:B------:R-:W0:Y:S01]  /*2950*/  LDS.64 R10, [UR4+0x80] ;  /* 0x00008004ff0a7984 */ /* 0x000e220008000a00 */
        /* <DEDUP_REMOVED lines=9> */
[----:B------:R-:W-:Y:S02]  /*29f0*/  HADD2.F32 R10, -RZ, R40.H0_H0 ;  /* 0x20000028ff0a7230 */ /* 0x000fe40000004100 */
[-C--:B------:R-:W-:Y:S01]  /*2a00*/  FFMA.FTZ R56, R9, R13.reuse, RZ ;  /* 0x0000000d09387223 */ /* 0x080fe200000100ff */
[--C-:B------:R-:W-:Y:S02]  /*2a10*/  HADD2.F32 R57, -RZ, R11.reuse.H0_H0 ;  /* 0x2000000bff397230 */ /* 0x100fe40000004100 */
[----:B------:R-:W-:Y:S01]  /*2a20*/  FFMA.FTZ R12, R12, R13, RZ ;  /* 0x0000000d0c0c7223 */ /* 0x000fe200000100ff */
[----:B------:R-:W-:-:S02]  /*2a30*/  HADD2.F32 R58, -RZ, R11.H1_H1 ;  /* 0x3000000bff3a7230 */ /* 0x000fc40000004100 */
[----:B------:R-:W-:Y:S01]  /*2a40*/  FFMA.FTZ R10, R10, R13, RZ ;  /* 0x0000000d0a0a7223 */ /* 0x000fe200000100ff */
[----:B------:R-:W-:Y:S02]  /*2a50*/  HADD2.F32 R11, -RZ, R38.H0_H0 ;  /* 0x20000026ff0b7230 */ /* 0x000fe40000004100 */
[-C--:B------:R-:W-:Y:S01]  /*2a60*/  FFMA.FTZ R56, R59, R45.reuse, R56 ;  /* 0x0000002d3b387223 */ /* 0x080fe20000010038 */
[----:B------:R-:W-:Y:S02]  /*2a70*/  HADD2.F32 R9, -RZ, R42.H0_H0 ;  /* 0x2000002aff097230 */ /* 0x000fe40000004100 */
[----:B------:R-:W-:Y:S01]  /*2a80*/  FFMA.FTZ R10, R61, R45, R10 ;  /* 0x0000002d3d0a7223 */ /* 0x000fe2000001000a */
[----:B------:R-:W-:Y:S02]  /*2a90*/  HADD2.F32 R61, -RZ, R19.H0_H0 ;  /* 0x20000013ff3d7230 */ /* 0x000fe40000004100 */
[----:B------:R-:W-:Y:S01]  /*2aa0*/  FFMA.FTZ R60, R11, R13, RZ ;  /* 0x0000000d0b3c7223 */ /* 0x000fe200000100ff */
[----:B------:R-:W-:-:S02]  /*2ab0*/  HADD2.F32 R13, -RZ, R18.H0_H0 ;  /* 0x20000012ff0d7230 */ /* 0x000fc40000004100 */
[----:B------:R-:W-:Y:S01]  /*2ac0*/  FFMA.FTZ R9, R9, R57, R56 ;  /* 0x0000003909097223 */ /* 0x000fe20000010038 */
[----:B------:R-:W-:Y:S02]  /*2ad0*/  HADD2.F32 R11, -RZ, R44.H0_H0 ;  /* 0x2000002cff0b7230 */ /* 0x000fe40000004100 */
[-C--:B------:R-:W-:Y:S01]  /*2ae0*/  FFMA.FTZ R12, R61, R45.reuse, R12 ;  /* 0x0000002d3d0c7223 */ /* 0x080fe2000001000c */
[----:B------:R-:W-:Y:S02]  /*2af0*/  HADD2.F32 R59, -RZ, R46.H0_H0 ;  /* 0x2000002eff3b7230 */ /* 0x000fe40000004100 */
[----:B------:R-:W-:Y:S01]  /*2b00*/  FFMA.FTZ R60, R13, R45, R60 ;  /* 0x0000002d0d3c7223 */ /* 0x000fe2000001003c */
[----:B------:R-:W-:Y:S02]  /*2b10*/  HADD2.F32 R45, -RZ, R47.H0_H0 ;  /* 0x2000002fff2d7230 */ /* 0x000fe40000004100 */
[----:B------:R-:W-:Y:S01]  /*2b20*/  FFMA.FTZ R11, R11, R57, R10 ;  /* 0x000000390b0b7223 */ /* 0x000fe2000001000a */
[----:B------:R-:W-:-:S02]  /*2b30*/  HADD2.F32 R10, -RZ, R26.H0_H0 ;  /* 0x2000001aff0a7230 */ /* 0x000fc40000004100 */
[-C--:B------:R-:W-:Y:S01]  /*2b40*/  FFMA.FTZ R13, R59, R57.reuse, R60 ;  /* 0x000000393b0d7223 */ /* 0x080fe2000001003c */
[----:B------:R-:W-:Y:S02]  /*2b50*/  HADD2.F32 R56, -RZ, R30.H0_H0 ;  /* 0x2000001eff387230 */ /* 0x000fe40000004100 */
[----:B------:R-:W-:Y:S01]  /*2b60*/  FFMA.FTZ R57, R45, R57, R12 ;  /* 0x000000392d397223 */ /* 0x000fe2000001000c */
[----:B------:R-:W-:Y:S02]  /*2b70*/  HADD2.F32 R60, -RZ, R31.H0_H0 ;  /* 0x2000001fff3c7230 */ /* 0x000fe40000004100 */
[-C--:B------:R-:W-:Y:S01]  /*2b80*/  FFMA.FTZ R9, R10, R58.reuse, R9 ;  /* 0x0000003a0a097223 */ /* 0x080fe20000010009 */
[----:B-1----:R-:W-:Y:S02]  /*2b90*/  HADD2.F32 R10, -RZ, R16.H0_H0 ;  /* 0x20000010ff0a7230 */ /* 0x002fe40000004100 */
[----:B------:R-:W-:Y:S01]  /*2ba0*/  FFMA.FTZ R11, R56, R58, R11 ;  /* 0x0000003a380b7223 */ /* 0x000fe2000001000b */
[----:B------:R-:W-:-:S02]  /*2bb0*/  HADD2.F32 R56, -RZ, R48.H0_H0 ;  /* 0x20000030ff387230 */ /* 0x000fc40000004100 */
[-C--:B------:R-:W-:Y:S01]  /*2bc0*/  FFMA.FTZ R13, R60, R58.reuse, R13 ;  /* 0x0000003a3c0d7223 */ /* 0x080fe2000001000d */
[----:B------:R-:W-:Y:S02]  /*2bd0*/  HADD2.F32 R60, -RZ, R49.H0_H0 ;  /* 0x20000031ff3c7230 */ /* 0x000fe40000004100 */
[----:B------:R-:W-:Y:S01]  /*2be0*/  FFMA.FTZ R57, R62, R58, R57 ;  /* 0x0000003a3e397223 */ /* 0x000fe20000010039 */
[----:B------:R-:W-:Y:S02]  /*2bf0*/  HADD2.F32 R62, -RZ, R50.H0_H0 ;  /* 0x20000032ff3e7230 */ /* 0x000fe40000004100 */
[-C--:B------:R-:W-:Y:S01]  /*2c00*/  FFMA.FTZ R9, R56, R10.reuse, R9 ;  /* 0x0000000a38097223 */ /* 0x080fe20000010009 */
[----:B------:R-:W-:Y:S02]  /*2c10*/  HADD2.F32 R16, -RZ, R16.H1_H1 ;  /* 0x30000010ff107230 */ /* 0x000fe40000004100 */
[----:B------:R-:W-:Y:S01]  /*2c20*/  FFMA.FTZ R11, R60, R10, R11 ;  /* 0x0000000a3c0b7223 */ /* 0x000fe2000001000b */
[----:B------:R-:W-:-:S02]  /*2c30*/  HADD2.F32 R58, -RZ, R20.H0_H0 ;  /* 0x20000014ff3a7230 */ /* 0x000fc40000004100 */
[-C--:B------:R-:W-:Y:S01]  /*2c40*/  FFMA.FTZ R13, R62, R10.reuse, R13 ;  /* 0x0000000a3e0d7223 */ /* 0x080fe2000001000d */
[----:B------:R-:W-:Y:S02]  /*2c50*/  HADD2.F32 R56, -RZ, R21.H0_H0 ;  /* 0x20000015ff387230 */ /* 0x000fe40000004100 */
[----:B------:R-:W-:Y:S01]  /*2c60*/  FFMA.FTZ R57, R64, R10, R57 ;  /* 0x0000000a40397223 */ /* 0x000fe20000010039 */
[----:B------:R-:W-:Y:S02]  /*2c70*/  HADD2.F32 R60, -RZ, R22.H0_H0 ;  /* 0x20000016ff3c7230 */ /* 0x000fe40000004100 */
[-C--:B------:R-:W-:Y:S01]  /*2c80*/  FFMA.FTZ R9, R58, R16.reuse, R9 ;  /* 0x000000103a097223 */ /* 0x080fe20000010009 */
[----:B------:R-:W-:Y:S02]  /*2c90*/  HADD2.F32 R62, -RZ, R23.H0_H0 ;  /* 0x20000017ff3e7230 */ /* 0x000fe40000004100 */
[----:B------:R-:W-:Y:S01]  /*2ca0*/  FFMA.FTZ R11, R56, R16, R11 ;  /* 0x00000010380b7223 */ /* 0x000fe2000001000b */
[----:B------:R-:W-:-:S02]  /*2cb0*/  HADD2.F32 R12, -RZ, R17.H0_H0 ;  /* 0x20000011ff0c7230 */ /* 0x000fc40000004100 */
[-C--:B------:R-:W-:Y:S01]  /*2cc0*/  FFMA.FTZ R13, R60, R16.reuse, R13 ;  /* 0x000000103c0d7223 */ /* 0x080fe2000001000d */
[----:B------:R-:W-:Y:S02]  /*2cd0*/  HADD2.F32 R10, -RZ, R52.H0_H0 ;  /* 0x20000034ff0a7230 */ /* 0x000fe40000004100 */
[----:B------:R-:W-:Y:S01]  /*2ce0*/  FFMA.FTZ R57, R62, R16, R57 ;  /* 0x000000103e397223 */ /* 0x000fe20000010039 */
[----:B------:R-:W-:Y:S02]  /*2cf0*/  HADD2.F32 R58, -RZ, R53.H0_H0 ;  /* 0x20000035ff3a7230 */ /* 0x000fe40000004100 */
[----:B------:R-:W-:Y:S02]  /*2d00*/  HADD2.F32 R56, -RZ, R54.H0_H0 ;  /* 0x20000036ff387230 */ /* 0x000fe40000004100 */
[-C--:B------:R-:W-:Y:S01]  /*2d10*/  FFMA.FTZ R10, R10, R12.reuse, R9 ;  /* 0x0000000c0a0a7223 */ /* 0x080fe20000010009 */
[----:B------:R-:W-:Y:S02]  /*2d20*/  HADD2.F32 R17, -RZ, R17.H1_H1 ;  /* 0x30000011ff117230 */ /* 0x000fe40000004100 */
[----:B------:R-:W-:Y:S01]  /*2d30*/  FFMA.FTZ R16, R58, R12, R11 ;  /* 0x0000000c3a107223 */ /* 0x000fe2000001000b */
[----:B------:R-:W-:-:S02]  /*2d40*/  HADD2.F32 R45, -RZ, R36.H0_H0 ;  /* 0x20000024ff2d7230 */ /* 0x000fc40000004100 */
[-C--:B------:R-:W-:Y:S01]  /*2d50*/  FFMA.FTZ R56, R56, R12.reuse, R13 ;  /* 0x0000000c38387223 */ /* 0x080fe2000001000d */
[----:B------:R-:W-:Y:S02]  /*2d60*/  HADD2.F32 R58, -RZ, R55.H0_H0 ;  /* 0x20000037ff3a7230 */ /* 0x000fe40000004100 */
        /* <DEDUP_REMOVED lines=24> */
.L_x_28:
[----:B------:R-:W-:Y:S05]  /*2ef0*/  @!P4 BRA `(.L_x_27) ;  /* 0x0000000800e0c947 */ /* 0x000fea0003800000 */
[----:B------:R-:W-:-:S04]  /*2f00*/  PRMT R9, R90, 0x9910, RZ ;  /* 0x000099105a097816 */ /* 0x000fc800000000ff */
        /* <DEDUP_REMOVED lines=92> */
.L_x_29:
[----:B------:R-:W-:Y:S05]  /*34d0*/  @P0 BRA `(.L_x_27) ;  /* 0x0000000400680947 */ /* 0x000fea0003800000 */
        /* <DEDUP_REMOVED lines=8> */
[----:B------:R-:W-:Y:S02]  /*3560*/  HADD2.F32 R47, -RZ, R47.H0_H0 ;  /* 0x2000002fff2f7230 */ /* 0x000fe40000004100 */
[----:B------:R-:W-:Y:S02]  /*3570*/  HADD2.F32 R26, -RZ, R26.H0_H0 ;  /* 0x2000001aff1a7230 */ /* 0x000fe40000004100 */
        /* <DEDUP_REMOVED lines=8> */
[--C-:B0-----:R-:W-:Y:S02]  /*3600*/  HADD2.F32 R13, -RZ, R10.reuse.H0_H0 ;  /* 0x2000000aff0d7230 */ /* 0x101fe40000004100 */
[----:B------:R-:W-:-:S02]  /*3610*/  HADD2.F32 R45, -RZ, R10.H1_H1 ;  /* 0x3000000aff2d7230 */ /* 0x000fc40000004100 */
[--C-:B------:R-:W-:Y:S02]  /*3620*/  HADD2.F32 R57, -RZ, R11.reuse.H0_H0 ;  /* 0x2000000bff397230 */ /* 0x100fe40000004100 */
[----:B------:R-:W-:Y:S01]  /*3630*/  FFMA.FTZ R12, R12, R13, RZ ;  /* 0x0000000d0c0c7223 */ /* 0x000fe200000100ff */
[----:B------:R-:W-:Y:S02]  /*3640*/  HADD2.F32 R56, -RZ, R11.H1_H1 ;  /* 0x3000000bff387230 */ /* 0x000fe40000004100 */
[----:B------:R-:W-:Y:S02]  /*3650*/  HADD2.F32 R10, -RZ, R40.H0_H0 ;  /* 0x20000028ff0a7230 */ /* 0x000fe40000004100 */
[----:B------:R-:W-:Y:S01]  /*3660*/  FFMA.FTZ R12, R33, R45, R12 ;  /* 0x0000002d210c7223 */ /* 0x000fe2000001000c */
[----:B------:R-:W-:Y:S02]  /*3670*/  HADD2.F32 R11, -RZ, R38.H0_H0 ;  /* 0x20000026ff0b7230 */ /* 0x000fe40000004100 */
[----:B------:R-:W-:Y:S01]  /*3680*/  FFMA.FTZ R38, R9, R13, RZ ;  /* 0x0000000d09267223 */ /* 0x000fe200000100ff */
[----:B------:R-:W-:-:S02]  /*3690*/  HADD2.F32 R9, -RZ, R42.H0_H0 ;  /* 0x2000002aff097230 */ /* 0x000fc40000004100 */
[-C--:B------:R-:W-:Y:S01]  /*36a0*/  FFMA.FTZ R10, R10, R13.reuse, RZ ;  /* 0x0000000d0a0a7223 */ /* 0x080fe200000100ff */
[----:B------:R-:W-:Y:S01]  /*36b0*/  FFMA.FTZ R40, R11, R13, RZ ;  /* 0x0000000d0b287223 */ /* 0x000fe200000100ff */
[----:B------:R-:W-:Y:S02]  /*36c0*/  HADD2.F32 R13, -RZ, R18.H0_H0 ;  /* 0x20000012ff0d7230 */ /* 0x000fe40000004100 */
[-C--:B------:R-:W-:Y:S01]  /*36d0*/  FFMA.FTZ R10, R43, R45.reuse, R10 ;  /* 0x0000002d2b0a7223 */ /* 0x080fe2000001000a */
[----:B------:R-:W-:Y:S02]  /*36e0*/  HADD2.F32 R11, -RZ, R44.H0_H0 ;  /* 0x2000002cff0b7230 */ /* 0x000fe40000004100 */
[-C--:B------:R-:W-:Y:S01]  /*36f0*/  FFMA.FTZ R38, R41, R45.reuse, R38 ;  /* 0x0000002d29267223 */ /* 0x080fe20000010026 */
[----:B------:R-:W-:Y:S02]  /*3700*/  HADD2.F32 R18, -RZ, R49.H0_H0 ;  /* 0x20000031ff127230 */ /* 0x000fe40000004100 */
[----:B------:R-:W-:Y:S01]  /*3710*/  FFMA.FTZ R40, R13, R45, R40 ;  /* 0x0000002d0d287223 */ /* 0x000fe20000010028 */
[----:B------:R-:W-:Y:S01]  /*3720*/  FFMA.FTZ R11, R11, R57, R10 ;  /* 0x000000390b0b7223 */ /* 0x000fe2000001000a */
[----:B------:R-:W-:-:S02]  /*3730*/  HADD2.F32 R10, -RZ, R31.H0_H0 ;  /* 0x2000001fff0a7230 */ /* 0x000fc40000004100 */
[-C--:B------:R-:W-:Y:S01]  /*3740*/  FFMA.FTZ R13, R19, R57.reuse, R40 ;  /* 0x00000039130d7223 */ /* 0x080fe20000010028 */
[-C--:B------:R-:W-:Y:S01]  /*3750*/  FFMA.FTZ R9, R9, R57.reuse, R38 ;  /* 0x0000003909097223 */ /* 0x080fe20000010026 */
[----:B------:R-:W-:Y:S01]  /*3760*/  FFMA.FTZ R57, R47, R57, R12 ;  /* 0x000000392f397223 */ /* 0x000fe2000001000c */
[-C--:B------:R-:W-:Y:S01]  /*3770*/  FFMA.FTZ R11, R30, R56.reuse, R11 ;  /* 0x000000381e0b7223 */ /* 0x080fe2000001000b */
[-C--:B------:R-:W-:Y:S01]  /*3780*/  FFMA.FTZ R13, R10, R56.reuse, R13 ;  /* 0x000000380a0d7223 */ /* 0x080fe2000001000d */
[--C-:B-1----:R-:W-:Y:S02]  /*3790*/  HADD2.F32 R10, -RZ, R16.reuse.H0_H0 ;  /* 0x20000010ff0a7230 */ /* 0x102fe40000004100 */
[-C--:B------:R-:W-:Y:S01]  /*37a0*/  FFMA.FTZ R9, R26, R56.reuse, R9 ;  /* 0x000000381a097223 */ /* 0x080fe20000010009 */
[----:B------:R-:W-:Y:S02]  /*37b0*/  HADD2.F32 R26, -RZ, R51.H0_H0 ;  /* 0x20000033ff1a7230 */ /* 0x000fe40000004100 */
[----:B------:R-:W-:Y:S01]  /*37c0*/  FFMA.FTZ R57, R32, R56, R57 ;  /* 0x0000003820397223 */ /* 0x000fe20000010039 */
[----:B------:R-:W-:-:S02]  /*37d0*/  HADD2.F32 R16, -RZ, R16.H1_H1 ;  /* 0x30000010ff107230 */ /* 0x000fc40000004100 */
[-C--:B------:R-:W-:Y:S01]  /*37e0*/  FFMA.FTZ R9, R48, R10.reuse, R9 ;  /* 0x0000000a30097223 */ /* 0x080fe20000010009 */
[-C--:B------:R-:W-:Y:S01]  /*37f0*/  FFMA.FTZ R11, R18, R10.reuse, R11 ;  /* 0x0000000a120b7223 */ /* 0x080fe2000001000b */
[----:B------:R-:W-:Y:S02]  /*3800*/  HADD2.F32 R18, -RZ, R21.H0_H0 ;  /* 0x20000015ff127230 */ /* 0x000fe40000004100 */
[-C--:B------:R-:W-:Y:S01]  /*3810*/  FFMA.FTZ R57, R26, R10.reuse, R57 ;  /* 0x0000000a1a397223 */ /* 0x080fe20000010039 */
[----:B------:R-:W-:Y:S01]  /*3820*/  FFMA.FTZ R13, R50, R10, R13 ;  /* 0x0000000a320d7223 */ /* 0x000fe2000001000d */
        /* <DEDUP_REMOVED lines=24> */
[----:B------:R-:W-:Y:S02]  /*39b0*/  HADD2.F32 R19, -RZ, R85.H1_H1 ;  /* 0x30000055ff137230 */ /* 0x000fe40000004100 */
[----:B------:R-:W-:Y:S01]  /*39c0*/  FMUL.FTZ R10, R9, R10 ;  /* 0x0000000a090a7220 */ /* 0x000fe20000410000 */
[----:B------:R-:W-:Y:S01]  /*39d0*/  FMUL.FTZ R18, R13, R18 ;  /* 0x000000120d127220 */ /* 0x000fe20000410000 */
[----:B------:R-:W-:Y:S01]  /*39e0*/  FMUL.FTZ R16, R11, R16 ;  /* 0x000000100b107220 */ /* 0x000fe20000410000 */
[----:B------:R-:W-:Y:S02]  /*39f0*/  FMUL.FTZ R12, R19, R12 ;  /* 0x0000000c130c7220 */ /* 0x000fe40000410000 */
[----:B------:R-:W-:-:S02]  /*3a00*/  F2FP.F16.F32.PACK_AB R10, RZ, R10 ;  /* 0x0000000aff0a723e */ /* 0x000fc400000000ff */
[----:B------:R-:W-:Y:S02]  /*3a10*/  F2FP.F16.F32.PACK_AB R16, RZ, R16 ;  /* 0x00000010ff10723e */ /* 0x000fe400000000ff */
[----:B------:R-:W-:Y:S02]  /*3a20*/  F2FP.F16.F32.PACK_AB R18, RZ, R18 ;  /* 0x00000012ff12723e */ /* 0x000fe400000000ff */
[----:B------:R-:W-:Y:S02]  /*3a30*/  F2FP.F16.F32.PACK_AB R12, RZ, R12 ;  /* 0x0000000cff0c723e */ /* 0x000fe400000000ff */
[----:B------:R-:W-:Y:S02]  /*3a40*/  PRMT R10, R10, 0x5410, R16 ;  /* 0x000054100a0a7816 */ /* 0x000fe40000000010 */
[----:B------:R-:W-:-:S03]  /*3a50*/  PRMT R18, R18, 0x5410, R12 ;  /* 0x0000541012127816 */ /* 0x000fc6000000000c */
[----:B------:R-:W-:Y:S02]  /*3a60*/  HFMA2 R2, R10, 1, 1, R2 ;  /* 0x3c003c000a027831 */ /* 0x000fe40000000002 */
[----:B------:R-:W-:-:S07]  /*3a70*/  HADD2 R0, R18, R0 ;  /* 0x0000000012007230 */ /* 0x000fce0000000000 */
.L_x_27:
[----:B------:R-:W-:-:S05]  /*3a80*/  IMAD.WIDE R10, R87, 0x4, R28 ;  /* 0x00000004570a7825 */ /* 0x000fca00078e021c */
[----:B0-----:R-:W2:Y:S01]  /*3a90*/  LDG.E.128.CONSTANT R16, desc[UR8][R10.64] ;  /* 0x000000080a107981 */ /* 0x001ea2000c1e9d00 */
[----:B------:R-:W-:-:S05]  /*3aa0*/  IMAD.WIDE R28, R87, 0x4, R10 ;  /* 0x00000004571c7825 */ /* 0x000fca00078e020a */
[----:B------:R-:W3:Y:S01]  /*3ab0*/  LDG.E.128.CONSTANT R20, desc[UR8][R28.64] ;  /* 0x000000081c147981 */ /* 0x000ee2000c1e9d00 */
[----:B--2---:R-:W-:Y:S02]  /*3ac0*/  LOP3.LUT R9, R16, 0xff, RZ, 0xc0, !PT ;  /* 0x000000ff10097812 */ /* 0x004fe400078ec0ff */
[----:B------:R-:W-:Y:S02]  /*3ad0*/  LOP3.LUT R10, R17, 0xff, RZ, 0xc0, !PT ;  /* 0x000000ff110a7812 */ /* 0x000fe400078ec0ff */
[----:B------:R-:W-:Y:S02]  /*3ae0*/  IADD3 R9, PT, PT, R9, -0x80, RZ ;  /* 0xffffff8009097810 */ /* 0x000fe40007ffe0ff */
[----:B------:R-:W-:Y:S02]  /*3af0*/  IADD3 R10, PT, PT, R10, -0x80, RZ ;  /* 0xffffff800a0a7810 */ /* 0x000fe40007ffe0ff */
[----:B------:R0:W1:Y:S01]  /*3b00*/  I2F.F16 R37, R9 ;  /* 0x0000000900257306 */ /* 0x0000620000200c00 */
[----:B------:R-:W-:-:S02]  /*3b10*/  LOP3.LUT R11, R18, 0xff, RZ, 0xc0, !PT ;  /* 0x000000ff120b7812 */ /* 0x000fc400078ec0ff */
[----:B------:R-:W-:Y:S02]  /*3b20*/  LOP3.LUT R12, R19, 0xff, RZ, 0xc0, !PT ;  /* 0x000000ff130c7812 */ /* 0x000fe400078ec0ff */
[----:B------:R-:W-:Y:S02]  /*3b30*/  IADD3 R11, PT, PT, R11, -0x80, RZ ;  /* 0xffffff800b0b7810 */ /* 0x000fe40007ffe0ff */
[----:B------:R-:W-:Y:S01]  /*3b40*/  LEA.HI R31, R18, 0xffffff80, RZ, 0x8 ;  /* 0xffffff80121f7811 */ /* 0x000fe200078f40ff */
[----:B------:R2:W4:Y:S01]  /*3b50*/  I2F.F16 R40, R10 ;  /* 0x0000000a00287306 */ /* 0x0005220000200c00 */
[----:B0-----:R-:W-:Y:S02]  /*3b60*/  SHF.R.U32.HI R9, RZ, 0x8, R16 ;  /* 0x00000008ff097819 */ /* 0x001fe40000011610 */
[----:B------:R-:W-:Y:S02]  /*3b70*/  IADD3 R12, PT, PT, R12, -0x80, RZ ;  /* 0xffffff800c0c7810 */ /* 0x000fe40007ffe0ff */
[----:B------:R-:W-:-:S02]  /*3b80*/  LOP3.LUT R9, R9, 0xff, RZ, 0xc0, !PT ;  /* 0x000000ff09097812 */ /* 0x000fc400078ec0ff */
[----:B------:R-:W-:Y:S01]  /*3b90*/  LEA.HI R32, R19, 0xffffff80, RZ, 0x8 ;  /* 0xffffff8013207811 */ /* 0x000fe200078f40ff */
[----:B------:R0:W1:Y:S01]  /*3ba0*/  I2F.F16 R38, R11 ;  /* 0x0000000b00267306 */ /* 0x0000620000200c00 */
[----:B--2---:R-:W-:Y:S02]  /*3bb0*/  SHF.R.U32.HI R10, RZ, 0x8, R17 ;  /* 0x00000008ff0a7819 */ /* 0x004fe40000011611 */
[----:B------:R-:W-:Y:S02]  /*3bc0*/  IADD3 R9, PT, PT, R9, -0x80, RZ ;  /* 0xffffff8009097810 */ /* 0x000fe40007ffe0ff */
[----:B------:R-:W-:Y:S02]  /*3bd0*/  LOP3.LUT R10, R10, 0xff, RZ, 0xc0, !PT ;  /* 0x000000ff0a0a7812 */ /* 0x000fe400078ec0ff */
[----:B---3--:R-:W-:Y:S01]  /*3be0*/  LEA.HI R34, R20, 0xffffff80, RZ, 0x8 ;  /* 0xffffff8014227811 */ /* 0x008fe200078f40ff */
[----:B------:R2:W3:Y:S01]  /*3bf0*/  I2F.F16 R33, R12 ;  /* 0x0000000c00217306 */ /* 0x0004e20000200c00 */
[----:B------:R-:W-:-:S02]  /*3c00*/  IADD3 R10, PT, PT, R10, -0x80, RZ ;  /* 0xffffff800a0a7810 */ /* 0x000fc40007ffe0ff */
[--C-:B0-----:R-:W-:Y:S02]  /*3c10*/  SHF.R.U32.HI R11, RZ, 0x8, R18.reuse ;  /* 0x00000008ff0b7819 */ /* 0x101fe40000011612 */
[----:B------:R-:W-:Y:S02]  /*3c20*/  SHF.R.U32.HI R18, RZ, 0x10, R18 ;  /* 0x00000010ff127819 */ /* 0x000fe40000011612 */
[----:B------:R-:W-:Y:S01]  /*3c30*/  LOP3.LUT R11, R11, 0xff, RZ, 0xc0, !PT ;  /* 0x000000ff0b0b7812 */ /* 0x000fe200078ec0ff */
[----:B------:R0:W1:Y:S01]  /*3c40*/  I2F.F16 R41, R9 ;  /* 0x0000000900297306 */ /* 0x0000620000200c00 */
[--C-:B--2---:R-:W-:Y:S02]  /*3c50*/  SHF.R.U32.HI R12, RZ, 0x8, R19.reuse ;  /* 0x00000008ff0c7819 */ /* 0x104fe40000011613 */
[----:B------:R-:W-:Y:S02]  /*3c60*/  SHF.R.U32.HI R19, RZ, 0x10, R19 ;  /* 0x00000010ff137819 */ /* 0x000fe40000011613 */
[----:B------:R-:W-:-:S02]  /*3c70*/  IADD3 R11, PT, PT, R11, -0x80, RZ ;  /* 0xffffff800b0b7810 */ /* 0x000fc40007ffe0ff */
[----:B------:R-:W-:Y:S01]  /*3c80*/  LOP3.LUT R12, R12, 0xff, RZ, 0xc0, !PT ;  /* 0x000000ff0c0c7812 */ /* 0x000fe200078ec0ff */
[----:B------:R2:W1:Y:S01]  /*3c90*/  I2F.F16 R43, R10 ;  /* 0x0000000a002b7306 */ /* 0x0004620000200c00 */
[----:B0-----:R-:W-:Y:S02]  /*3ca0*/  LOP3.LUT R9, R18, 0xff, RZ, 0xc0, !PT ;  /* 0x000000ff12097812 */ /* 0x001fe400078ec0ff */
[----:B------:R-:W-:Y:S02]  /*3cb0*/  LEA.HI R35, R21, 0xffffff80, RZ, 0x8 ;  /* 0xffffff8015237811 */ /* 0x000fe400078f40ff */
[----:B------:R-:W-:Y:S02]  /*3cc0*/  IADD3 R45, PT, PT, R9, -0x80, RZ ;  /* 0xffffff80092d7810 */ /* 0x000fe40007ffe0ff */
[----:B------:R-:W-:Y:S01]  /*3cd0*/  LOP3.LUT R9, R19, 0xff, RZ, 0xc0, !PT ;  /* 0x000000ff13097812 */ /* 0x000fe200078ec0ff */
[----:B------:R0:W1:Y:S01]  /*3ce0*/  I2F.F16 R18, R11 ;  /* 0x0000000b00127306 */ /* 0x0000620000200c00 */
[----:B--2---:R-:W-:-:S02]  /*3cf0*/  LOP3.LUT R10, R21, 0xff, RZ, 0xc0, !PT ;  /* 0x000000ff150a7812 */ /* 0x004fc400078ec0ff */
[----:B------:R-:W-:Y:S02]  /*3d00*/  IADD3 R46, PT, PT, R9, -0x80, RZ ;  /* 0xffffff80092e7810 */ /* 0x000fe40007ffe0ff */
[----:B------:R-:W-:Y:S02]  /*3d10*/  IADD3 R48, PT, PT, R10, -0x80, RZ ;  /* 0xffffff800a307810 */ /* 0x000fe40007ffe0ff */
[----:B------:R-:W-:Y:S01]  /*3d20*/  LOP3.LUT R10, R22, 0xff, RZ, 0xc0, !PT ;  /* 0x000000ff160a7812 */ /* 0x000fe200078ec0ff */
[----:B------:R-:W2:Y:S01]  /*3d30*/  I2F.F16 R31, R31 ;  /* 0x0000001f001f7306 */ /* 0x000ea20000200c00 */
[----:B------:R-:W-:Y:S02]  /*3d40*/  LOP3.LUT R9, R20, 0xff, RZ, 0xc0, !PT ;  /* 0x000000ff14097812 */ /* 0x000fe400078ec0ff */
[----:B------:R-:W-:Y:S02]  /*3d50*/  IADD3 R49, PT, PT, R10, -0x80, RZ ;  /* 0xffffff800a317810 */ /* 0x000fe40007ffe0ff */
[----:B0-----:R-:W-:-:S02]  /*3d60*/  LOP3.LUT R11, R23, 0xff, RZ, 0xc0, !PT ;  /* 0x000000ff170b7812 */ /* 0x001fc400078ec0ff */
[--C-:B------:R-:W-:Y:S01]  /*3d70*/  SHF.R.U32.HI R10, RZ, 0x8, R20.reuse ;  /* 0x00000008ff0a7819 */ /* 0x100fe20000011614 */
[----:B------:R-:W0:Y:S01]  /*3d80*/  I2F.F16 R32, R32 ;  /* 0x0000002000207306 */ /* 0x000e220000200c00 */
[----:B------:R-:W-:Y:S02]  /*3d90*/  IADD3 R9, PT, PT, R9, -0x80, RZ ;  /* 0xffffff8009097810 */ /* 0x000fe40007ffe0ff */
[----:B------:R-:W-:Y:S02]  /*3da0*/  IADD3 R50, PT, PT, R11, -0x80, RZ ;  /* 0xffffff800b327810 */ /* 0x000fe40007ffe0ff */
[----:B------:R-:W-:Y:S02]  /*3db0*/  LOP3.LUT R10, R10, 0xff, RZ, 0xc0, !PT ;  /* 0x000000ff0a0a7812 */ /* 0x000fe400078ec0ff */
[----:B------:R-:W-:Y:S01]  /*3dc0*/  SHF.R.U32.HI R20, RZ, 0x10, R20 ;  /* 0x00000010ff147819 */ /* 0x000fe20000011614 */
[----:B------:R5:W0:Y:S01]  /*3dd0*/  I2F.F16 R47, R9 ;  /* 0x00000009002f7306 */ /* 0x000a220000200c00 */
[----:B------:R-:W-:-:S02]  /*3de0*/  SHF.R.U32.HI R11, RZ, 0x8, R21 ;  /* 0x00000008ff0b7819 */ /* 0x000fc40000011615 */
[----:B------:R-:W-:Y:S02]  /*3df0*/  IADD3 R10, PT, PT, R10, -0x80, RZ ;  /* 0xffffff800a0a7810 */ /* 0x000fe40007ffe0ff */
[----:B------:R-:W-:Y:S02]  /*3e00*/  LOP3.LUT R11, R11, 0xff, RZ, 0xc0, !PT ;  /* 0x000000ff0b0b7812 */ /* 0x000fe400078ec0ff */
[----:B------:R-:W-:Y:S01]  /*3e10*/  IADD3 R12, PT, PT, R12, -0x80, RZ ;  /* 0xffffff800c0c7810 */ /* 0x000fe20007ffe0ff */
[----:B------:R-:W0:Y:S01]  /*3e20*/  I2F.F16 R34, R34 ;  /* 0x0000002200227306 */ /* 0x000e220000200c00 */
[----:B-----5:R-:W-:Y:S02]  /*3e30*/  LOP3.LUT R9, R20, 0xff, RZ, 0xc0, !PT ;  /* 0x000000ff14097812 */ /* 0x020fe400078ec0ff */
[----:B------:R-:W-:Y:S02]  /*3e40*/  SHF.R.U32.HI R21, RZ, 0x10, R21 ;  /* 0x00000010ff157819 */ /* 0x000fe40000011615 */
[----:B------:R-:W-:-:S02]  /*3e50*/  LEA.HI R26, R16, 0xffffff80, RZ, 0x8 ;  /* 0xffffff80101a7811 */ /* 0x000fc400078f40ff */
[----:B------:R-:W-:Y:S01]  /*3e60*/  LEA.HI R30, R17, 0xffffff80, RZ, 0x8 ;  /* 0xffffff80111e7811 */ /* 0x000fe200078f40ff */
[----:B------:R5:W0:Y:S01]  /*3e70*/  I2F.F16 R20, R10 ;  /* 0x0000000a00147306 */ /* 0x000a220000200c00 */
[----:B------:R-:W-:Y:S02]  /*3e80*/  LEA.HI R36, R22, 0xffffff80, RZ, 0x8 ;  /* 0xffffff8016247811 */ /* 0x000fe400078f40ff */
[----:B------:R-:W-:Y:S02]  /*3e90*/  LEA.HI R39, R23, 0xffffff80, RZ, 0x8 ;  /* 0xffffff8017277811 */ /* 0x000fe400078f40ff */
[----:B------:R-:W-:Y:S02]  /*3ea0*/  IADD3 R9, PT, PT, R9, -0x80, RZ ;  /* 0xffffff8009097810 */ /* 0x000fe40007ffe0ff */
[----:B------:R-:W-:Y:S01]  /*3eb0*/  IADD3 R11, PT, PT, R11, -0x80, RZ ;  /* 0xffffff800b0b7810 */ /* 0x000fe20007ffe0ff */
[----:B------:R4:W0:Y:S01]  /*3ec0*/  I2F.F16 R19, R12 ;  /* 0x0000000c00137306 */ /* 0x0008220000200c00 */
[----:B------:R-:W-:-:S02]  /*3ed0*/  SHF.R.U32.HI R13, RZ, 0x8, R22 ;  /* 0x00000008ff0d7819 */ /* 0x000fc40000011616 */
[----:B-----5:R-:W-:Y:S02]  /*3ee0*/  SHF.R.U32.HI R10, RZ, 0x8, R23 ;  /* 0x00000008ff0a7819 */ /* 0x020fe40000011617 */
[----:B------:R-:W-:Y:S02]  /*3ef0*/  SHF.R.U32.HI R16, RZ, 0x10, R16 ;  /* 0x00000010ff107819 */ /* 0x000fe40000011610 */
[----:B------:R-:W-:Y:S01]  /*3f00*/  SHF.R.U32.HI R17, RZ, 0x10, R17 ;  /* 0x00000010ff117819 */ /* 0x000fe20000011611 */
[----:B------:R5:W0:Y:S01]  /*3f10*/  I2F.F16 R51, R9 ;  /* 0x0000000900337306 */ /* 0x000a220000200c00 */
[----:B------:R-:W-:Y:S02]  /*3f20*/  SHF.R.U32.HI R22, RZ, 0x10, R22 ;  /* 0x00000010ff167819 */ /* 0x000fe40000011616 */
[----:B------:R-:W-:Y:S02]  /*3f30*/  SHF.R.U32.HI R23, RZ, 0x10, R23 ;  /* 0x00000010ff177819 */ /* 0x000fe40000011617 */
[----:B----4-:R-:W-:-:S02]  /*3f40*/  LOP3.LUT R12, R21, 0xff, RZ, 0xc0, !PT ;  /* 0x000000ff150c7812 */ /* 0x010fc400078ec0ff */
[----:B------:R-:W-:Y:S01]  /*3f50*/  LOP3.LUT R16, R16, 0xff, RZ, 0xc0, !PT ;  /* 0x000000ff10107812 */ /* 0x000fe200078ec0ff */
[----:B------:R4:W0:Y:S01]  /*3f60*/  I2F.F16 R21, R11 ;  /* 0x0000000b00157306 */ /* 0x0008220000200c00 */
[----:B------:R-:W-:Y:S02]  /*3f70*/  LOP3.LUT R17, R17, 0xff, RZ, 0xc0, !PT ;  /* 0x000000ff11117812 */ /* 0x000fe400078ec0ff */
[----:B------:R-:W-:Y:S02]  /*3f80*/  LOP3.LUT R13, R13, 0xff, RZ, 0xc0, !PT ;  /* 0x000000ff0d0d7812 */ /* 0x000fe400078ec0ff */
[----:B-----5:R-:W-:Y:S02]  /*3f90*/  LOP3.LUT R9, R22, 0xff, RZ, 0xc0, !PT ;  /* 0x000000ff16097812 */ /* 0x020fe400078ec0ff */
[----:B------:R-:W-:Y:S01]  /*3fa0*/  LOP3.LUT R10, R10, 0xff, RZ, 0xc0, !PT ;  /* 0x000000ff0a0a7812 */ /* 0x000fe200078ec0ff */
[----:B------:R-:W0:Y:S01]  /*3fb0*/  I2F.F16 R26, R26 ;  /* 0x0000001a001a7306 */ /* 0x000e220000200c00 */
[----:B----4-:R-:W-:-:S02]  /*3fc0*/  LOP3.LUT R11, R23, 0xff, RZ, 0xc0, !PT ;  /* 0x000000ff170b7812 */ /* 0x010fc400078ec0ff */
[----:B------:R-:W-:Y:S02]  /*3fd0*/  IADD3 R16, PT, PT, R16, -0x80, RZ ;  /* 0xffffff8010107810 */ /* 0x000fe40007ffe0ff */
[----:B------:R-:W-:Y:S02]  /*3fe0*/  IADD3 R17, PT, PT, R17, -0x80, RZ ;  /* 0xffffff8011117810 */ /* 0x000fe40007ffe0ff */
[----:B------:R-:W-:Y:S01]  /*3ff0*/  IADD3 R12, PT, PT, R12, -0x80, RZ ;  /* 0xffffff800c0c7810 */ /* 0x000fe20007ffe0ff */
[----:B------:R-:W4:Y:S01]  /*4000*/  I2F.F16 R30, R30 ;  /* 0x0000001e001e7306 */ /* 0x000f220000200c00 */
[----:B------:R-:W-:Y:S02]  /*4010*/  IADD3 R13, PT, PT, R13, -0x80, RZ ;  /* 0xffffff800d0d7810 */ /* 0x000fe40007ffe0ff */
[----:B------:R-:W-:Y:S02]  /*4020*/  IADD3 R9, PT, PT, R9, -0x80, RZ ;  /* 0xffffff8009097810 */ /* 0x000fe40007ffe0ff */
[----:B------:R-:W-:-:S02]  /*4030*/  IADD3 R10, PT, PT, R10, -0x80, RZ ;  /* 0xffffff800a0a7810 */ /* 0x000fc40007ffe0ff */
[----:B------:R-:W-:Y:S01]  /*4040*/  IADD3 R11, PT, PT, R11, -0x80, RZ ;  /* 0xffffff800b0b7810 */ /* 0x000fe20007ffe0ff */
[----:B------:R-:W0:Y:S08]  /*4050*/  I2F.F16 R35, R35 ;  /* 0x0000002300237306 */ /* 0x000e300000200c00 */
[----:B------:R-:W0:Y:S08]  /*4060*/  I2F.F16 R36, R36 ;  /* 0x0000002400247306 */ /* 0x000e300000200c00 */
[----:B------:R-:W0:Y:S08]  /*4070*/  I2F.F16 R39, R39 ;  /* 0x0000002700277306 */ /* 0x000e300000200c00 */
[----:B------:R0:W0:Y:S08]  /*4080*/  I2F.F16 R42, R16 ;  /* 0x00000010002a7306 */ /* 0x0000300000200c00 */
[----:B------:R0:W0:Y:S08]  /*4090*/  I2F.F16 R44, R17 ;  /* 0x00000011002c7306 */ /* 0x0000300000200c00 */
        /* <DEDUP_REMOVED lines=10> */
[----:B-1234-:R-:W-:Y:S05]  /*4140*/  @!P2 BRA `(.L_x_30) ;  /* 0x000000040068a947 */ /* 0x01efea0003800000 */
[----:B0-----:R-:W0:Y:S01]  /*4150*/  LDS.64 R12, [UR4+0x10] ;  /* 0x00001004ff0c7984 */ /* 0x001e220008000a00 */
        /* <DEDUP_REMOVED lines=89> */
.L_x_30:
[----:B------:R-:W-:Y:S05]  /*46f0*/  @!P1 BRA `(.L_x_31) ;  /* 0x00000010005c9947 */ /* 0x000fea0003800000 */
        /* <DEDUP_REMOVED lines=94> */
.L_x_32:
        /* <DEDUP_REMOVED lines=94> */
.L_x_33:
        /* <DEDUP_REMOVED lines=20> */
[----:B0-----:R-:W-:-:S02]  /*5400*/  HADD2.F32 R13, -RZ, R10.H0_H0 ;  /* 0x2000000aff0d7230 */ /* 0x001fc40000004100 */
[----:B------:R-:W-:Y:S02]  /*5410*/  HADD2.F32 R55, -RZ, R10.H1_H1 ;  /* 0x3000000aff377230 */ /* 0x000fe40000004100 */
[--C-:B------:R-:W-:Y:S02]  /*5420*/  HADD2.F32 R57, -RZ, R11.reuse.H0_H0 ;  /* 0x2000000bff397230 */ /* 0x100fe40000004100 */
[----:B------:R-:W-:Y:S01]  /*5430*/  FFMA.FTZ R12, R12, R13, RZ ;  /* 0x0000000d0c0c7223 */ /* 0x000fe200000100ff */
[----:B------:R-:W-:Y:S02]  /*5440*/  HADD2.F32 R56, -RZ, R11.H1_H1 ;  /* 0x3000000bff387230 */ /* 0x000fe40000004100 */
[----:B------:R-:W-:Y:S02]  /*5450*/  HADD2.F32 R10, -RZ, R40.H0_H0 ;  /* 0x20000028ff0a7230 */ /* 0x000fe40000004100 */
[----:B------:R-:W-:Y:S01]  /*5460*/  FFMA.FTZ R12, R19, R55, R12 ;  /* 0x00000037130c7223 */ /* 0x000fe2000001000c */
[----:B------:R-:W-:-:S02]  /*5470*/  HADD2.F32 R11, -RZ, R38.H0_H0 ;  /* 0x20000026ff0b7230 */ /* 0x000fc40000004100 */
[-C--:B------:R-:W-:Y:S01]  /*5480*/  FFMA.FTZ R38, R9, R13.reuse, RZ ;  /* 0x0000000d09267223 */ /* 0x080fe200000100ff */
[----:B------:R-:W-:Y:S02]  /*5490*/  HADD2.F32 R9, -RZ, R42.H0_H0 ;  /* 0x2000002aff097230 */ /* 0x000fe40000004100 */
[-C--:B------:R-:W-:Y:S01]  /*54a0*/  FFMA.FTZ R10, R10, R13.reuse, RZ ;  /* 0x0000000d0a0a7223 */ /* 0x080fe200000100ff */
[----:B------:R-:W-:Y:S02]  /*54b0*/  HADD2.F32 R19, -RZ, R46.H0_H0 ;  /* 0x2000002eff137230 */ /* 0x000fe40000004100 */
[----:B------:R-:W-:Y:S01]  /*54c0*/  FFMA.FTZ R40, R11, R13, RZ ;  /* 0x0000000d0b287223 */ /* 0x000fe200000100ff */
[----:B------:R-:W-:Y:S02]  /*54d0*/  HADD2.F32 R13, -RZ, R18.H0_H0 ;  /* 0x20000012ff0d7230 */ /* 0x000fe40000004100 */
[----:B------:R-:W-:Y:S01]  /*54e0*/  FFMA.FTZ R10, R43, R55, R10 ;  /* 0x000000372b0a7223 */ /* 0x000fe2000001000a */
[----:B------:R-:W-:-:S02]  /*54f0*/  HADD2.F32 R11, -RZ, R44.H0_H0 ;  /* 0x2000002cff0b7230 */ /* 0x000fc40000004100 */
[-C--:B------:R-:W-:Y:S01]  /*5500*/  FFMA.FTZ R38, R41, R55.reuse, R38 ;  /* 0x0000003729267223 */ /* 0x080fe20000010026 */
[----:B------:R-:W-:Y:S02]  /*5510*/  HADD2.F32 R18, -RZ, R47.H0_H0 ;  /* 0x2000002fff127230 */ /* 0x000fe40000004100 */
[----:B------:R-:W-:Y:S01]  /*5520*/  FFMA.FTZ R40, R13, R55, R40 ;  /* 0x000000370d287223 */ /* 0x000fe20000010028 */
[-C--:B------:R-:W-:Y:S01]  /*5530*/  FFMA.FTZ R11, R11, R57.reuse, R10 ;  /* 0x000000390b0b7223 */ /* 0x080fe2000001000a */
[----:B------:R-:W-:Y:S02]  /*5540*/  HADD2.F32 R10, -RZ, R31.H0_H0 ;  /* 0x2000001fff0a7230 */ /* 0x000fe40000004100 */
[-C--:B------:R-:W-:Y:S01]  /*5550*/  FFMA.FTZ R13, R45, R57.reuse, R40 ;  /* 0x000000392d0d7223 */ /* 0x080fe20000010028 */
[-C--:B------:R-:W-:Y:S01]  /*5560*/  FFMA.FTZ R9, R9, R57.reuse, R38 ;  /* 0x0000003909097223 */ /* 0x080fe20000010026 */
[----:B------:R-:W-:Y:S01]  /*5570*/  FFMA.FTZ R57, R19, R57, R12 ;  /* 0x0000003913397223 */ /* 0x000fe2000001000c */
[-C--:B------:R-:W-:Y:S01]  /*5580*/  FFMA.FTZ R11, R30, R56.reuse, R11 ;  /* 0x000000381e0b7223 */ /* 0x080fe2000001000b */
[----:B------:R-:W-:Y:S01]  /*5590*/  FFMA.FTZ R13, R10, R56, R13 ;  /* 0x000000380a0d7223 */ /* 0x000fe2000001000d */
[----:B-1----:R-:W-:-:S02]  /*55a0*/  HADD2.F32 R10, -RZ, R16.H0_H0 ;  /* 0x20000010ff0a7230 */ /* 0x002fc40000004100 */
[-C--:B------:R-:W-:Y:S01]  /*55b0*/  FFMA.FTZ R9, R26, R56.reuse, R9 ;  /* 0x000000381a097223 */ /* 0x080fe20000010009 */
[----:B------:R-:W-:Y:S02]  /*55c0*/  HADD2.F32 R16, -RZ, R16.H1_H1 ;  /* 0x30000010ff107230 */ /* 0x000fe40000004100 */
[----:B------:R-:W-:Y:S01]  /*55d0*/  FFMA.FTZ R57, R32, R56, R57 ;  /* 0x0000003820397223 */ /* 0x000fe20000010039 */
[----:B------:R-:W-:Y:S02]  /*55e0*/  HADD2.F32 R26, -RZ, R49.H0_H0 ;  /* 0x20000031ff1a7230 */ /* 0x000fe40000004100 */
[-C--:B------:R-:W-:Y:S01]  /*55f0*/  FFMA.FTZ R9, R18, R10.reuse, R9 ;  /* 0x0000000a12097223 */ /* 0x080fe20000010009 */
[----:B------:R-:W-:Y:S02]  /*5600*/  HADD2.F32 R18, -RZ, R21.H0_H0 ;  /* 0x20000015ff127230 */ /* 0x000fe40000004100 */
[-C--:B------:R-:W-:Y:S01]  /*5610*/  FFMA.FTZ R11, R48, R10.reuse, R11 ;  /* 0x0000000a300b7223 */ /* 0x080fe2000001000b */
[----:B------:R-:W-:Y:S01]  /*5620*/  FFMA.FTZ R57, R50, R10, R57 ;  /* 0x0000000a32397223 */ /* 0x000fe20000010039 */
[----:B------:R-:W-:Y:S01]  /*5630*/  FFMA.FTZ R9, R20, R16, R9 ;  /* 0x0000001014097223 */ /* 0x000fe20000010009 */
        /* <DEDUP_REMOVED lines=9> */
[----:B------:R-:W-:-:S02]  /*56d0*/  HADD2.F32 R17, -RZ, R17.H1_H1 ;  /* 0x30000011ff117230 */ /* 0x000fc40000004100 */
[-C--:B------:R-:W-:Y:S01]  /*56e0*/  FFMA.FTZ R10, R10, R12.reuse, R9 ;  /* 0x0000000c0a0a7223 */ /* 0x080fe20000010009 */
[----:B------:R-:W-:Y:S02]  /*56f0*/  HADD2.F32 R9, -RZ, R34.H0_H0 ;  /* 0x20000022ff097230 */ /* 0x000fe40000004100 */
[-C--:B------:R-:W-:Y:S01]  /*5700*/  FFMA.FTZ R18, R18, R12.reuse, R13 ;  /* 0x0000000c12127223 */ /* 0x080fe2000001000d */
[----:B------:R-:W-:Y:S02]  /*5710*/  HADD2.F32 R11, -RZ, R36.H0_H0 ;  /* 0x20000024ff0b7230 */ /* 0x000fe40000004100 */
[----:B------:R-:W-:Y:S01]  /*5720*/  FFMA.FTZ R12, R54, R12, R57 ;  /* 0x0000000c360c7223 */ /* 0x000fe20000010039 */
[-C--:B------:R-:W-:Y:S01]  /*5730*/  FFMA.FTZ R16, R35, R17.reuse, R16 ;  /* 0x0000001123107223 */ /* 0x080fe20000010010 */
[-C--:B------:R-:W-:Y:S01]  /*5740*/  FFMA.FTZ R10, R9, R17.reuse, R10 ;  /* 0x00000011090a7223 */ /* 0x080fe2000001000a */
[--C-:B------:R-:W-:Y:S02]  /*5750*/  HADD2.F32 R9, -RZ, R86.reuse.H0_H0 ;  /* 0x20000056ff097230 */ /* 0x100fe40000004100 */
[----:B------:R-:W-:Y:S01]  /*5760*/  FFMA.FTZ R18, R11, R17, R18 ;  /* 0x000000110b127223 */ /* 0x000fe20000010012 */
[----:B------:R-:W-:-:S02]  /*5770*/  HADD2.F32 R11, -RZ, R86.H1_H1 ;  /* 0x30000056ff0b7230 */ /* 0x000fc40000004100 */
[----:B------:R-:W-:Y:S01]  /*5780*/  FFMA.FTZ R12, R39, R17, R12 ;  /* 0x00000011270c7223 */ /* 0x000fe2000001000c */
[--C-:B------:R-:W-:Y:S02]  /*5790*/  HADD2.F32 R13, -RZ, R85.reuse.H0_H0 ;  /* 0x20000055ff0d7230 */ /* 0x100fe40000004100 */
[----:B------:R-:W-:Y:S01]  /*57a0*/  FMUL.FTZ R10, R9, R10 ;  /* 0x0000000a090a7220 */ /* 0x000fe20000410000 */
[----:B------:R-:W-:Y:S02]  /*57b0*/  HADD2.F32 R19, -RZ, R85.H1_H1 ;  /* 0x30000055ff137230 */ /* 0x000fe40000004100 */
[----:B------:R-:W-:Y:S01]  /*57c0*/  FMUL.FTZ R16, R11, R16 ;  /* 0x000000100b107220 */ /* 0x000fe20000410000 */
[----:B------:R-:W-:Y:S01]  /*57d0*/  FMUL.FTZ R18, R13, R18 ;  /* 0x000000120d127220 */ /* 0x000fe20000410000 */
[----:B------:R-:W-:Y:S01]  /*57e0*/  F2FP.F16.F32.PACK_AB R10, RZ, R10 ;  /* 0x0000000aff0a723e */ /* 0x000fe200000000ff */
[----:B------:R-:W-:Y:S02]  /*57f0*/  FMUL.FTZ R12, R19, R12 ;  /* 0x0000000c130c7220 */ /* 0x000fe40000410000 */
[----:B------:R-:W-:-:S02]  /*5800*/  F2FP.F16.F32.PACK_AB R16, RZ, R16 ;  /* 0x00000010ff10723e */ /* 0x000fc400000000ff */
[----:B------:R-:W-:Y:S02]  /*5810*/  F2FP.F16.F32.PACK_AB R18, RZ, R18 ;  /* 0x00000012ff12723e */ /* 0x000fe400000000ff */
[----:B------:R-:W-:Y:S02]  /*5820*/  F2FP.F16.F32.PACK_AB R12, RZ, R12 ;  /* 0x0000000cff0c723e */ /* 0x000fe400000000ff */
[----:B------:R-:W-:Y:S02]  /*5830*/  PRMT R10, R10, 0x5410, R16 ;  /* 0x000054100a0a7816 */ /* 0x000fe40000000010 */
[----:B------:R-:W-:-:S03]  /*5840*/  PRMT R18, R18, 0x5410, R12 ;  /* 0x0000541012127816 */ /* 0x000fc6000000000c */
[----:B------:R-:W-:Y:S02]  /*5850*/  HFMA2 R2, R10, 1, 1, R2 ;  /* 0x3c003c000a027831 */ /* 0x000fe40000000002 */
[----:B------:R-:W-:-:S07]  /*5860*/  HADD2 R0, R18, R0 ;  /* 0x0000000012007230 */ /* 0x000fce0000000000 */
.L_x_31:
[----:B0-----:R-:W-:-:S05]  /*5870*/  IMAD.WIDE R10, R87, 0x4, R28 ;  /* 0x00000004570a7825 */ /* 0x001fca00078e021c */
[----:B------:R-:W2:Y:S01]  /*5880*/  LDG.E.128.CONSTANT R16, desc[UR8][R10.64] ;  /* 0x000000080a107981 */ /* 0x000ea2000c1e9d00 */
        /* <DEDUP_REMOVED lines=197> */
.L_x_34:
        /* <DEDUP_REMOVED lines=95> */
.L_x_36:
        /* <DEDUP_REMOVED lines=94> */
.L_x_37:
        /* <DEDUP_REMOVED lines=91> */
.L_x_35:
        /* <DEDUP_REMOVED lines=199> */
.L_x_38:
        /* <DEDUP_REMOVED lines=95> */
.L_x_40:
        /* <DEDUP_REMOVED lines=94> */
.L_x_41:
        /* <DEDUP_REMOVED lines=91> */
.L_x_39:
[----:B------:R-:W-:Y:S01]  /*9450*/  IADD3 R96, PT, PT, R96, 0x20, RZ ;  /* 0x0000002060607810 */ /* 0x000fe20007ffe0ff */
[----:B------:R-:W-:Y:S01]  /*9460*/  UIADD3 UR4, UPT, UPT, UR4, 0x40, URZ ;  /* 0x0000004004047890 */ /* 0x000fe2000fffe0ff */
[----:B------:R-:W-:Y:S01]  /*9470*/  IADD3 R24, P3, PT, R24, 0x80, RZ ;  /* 0x0000008018187810 */ /* 0x000fe20007f7e0ff */
[----:B------:R-:W-:Y:S01]  /*9480*/  IMAD.WIDE R28, R87, 0x4, R28 ;  /* 0x00000004571c7825 */ /* 0x000fe200078e021c */
[----:B------:R-:W-:Y:S02]  /*9490*/  ISETP.GE.AND P2, PT, R96, R27, PT ;  /* 0x0000001b6000720c */ /* 0x000fe40003f46270 */
[----:B------:R-:W-:-:S11]  /*94a0*/  IADD3.X R25, PT, PT, RZ, R25, RZ, P3, !PT ;  /* 0x00000019ff197210 */ /* 0x000fd60001ffe4ff */
[----:B------:R-:W-:Y:S05]  /*94b0*/  @!P2 BRA `(.L_x_42) ;  /* 0xffffff8400b8a947 */ /* 0x000fea000383ffff */
[----:B------:R-:W-:-:S07]  /*94c0*/  IMAD.WIDE R104, R87, 0x20, R14 ;  /* 0x0000002057687825 */ /* 0x000fce00078e020e */
.L_x_25:
[----:B------:R-:W0:Y:S02]  /*94d0*/  LDCU UR5, c[0x0][0x3cc] ;  /* 0x00007980ff0577ac */ /* 0x000e240008000800 */
[----:B0-----:R-:W-:-:S04]  /*94e0*/  VIMNMX R9, PT, PT, R93, UR5, PT ;  /* 0x000000055d097c48 */ /* 0x001fc8000bfe0100 */
[----:B------:R-:W-:-:S13]  /*94f0*/  ISETP.GT.AND P0, PT, R9, R96, PT ;  /* 0x000000600900720c */ /* 0x000fda0003f04270 */
[----:B------:R-:W-:Y:S05]  /*9500*/  @!P0 BRA `(.L_x_43) ;  /* 0x0000002800688947 */ /* 0x000fea0003800000 */
[----:B------:R-:W0:Y:S01]  /*9510*/  LDC.64 R10, c[0x0][0x3b8] ;  /* 0x0000ee00ff0a7b82 */ /* 0x000e220000000a00 */
[----:B------:R-:W-:Y:S02]  /*9520*/  PRMT R12, R92, 0x9910, RZ ;  /* 0x000099105c0c7816 */ /* 0x000fe400000000ff */
[----:B------:R-:W-:Y:S02]  /*9530*/  MOV R28, R104 ;  /* 0x00000068001c7202 */ /* 0x000fe40000000f00 */
[----:B------:R-:W-:Y:S02]  /*9540*/  ISETP.NE.AND P0, PT, R12, RZ, PT ;  /* 0x000000ff0c00720c */ /* 0x000fe40003f05270 */
[----:B------:R-:W-:Y:S02]  /*9550*/  MOV R29, R105 ;  /* 0x00000069001d7202 */ /* 0x000fe40000000f00 */
[----:B------:R-:W-:Y:S01]  /*9560*/  ISETP.EQ.OR P0, PT, R95, 0x3, !P0 ;  /* 0x000000035f00780c */ /* 0x000fe20004702670 */
[----:B0-----:R-:W-:-:S03]  /*9570*/  IMAD.WIDE.U32 R10, R96, 0x4, R10 ;  /* 0x00000004600a7825 */ /* 0x001fc600078e000a */
[----:B------:R-:W-:-:S04]  /*9580*/  IADD3 R24, P1, PT, R10, 0x2, RZ ;  /* 0x000000020a187810 */ /* 0x000fc80007f3e0ff */
[----:B------:R-:W-:-:S09]  /*9590*/  IADD3.X R25, PT, PT, RZ, R11, RZ, P1, !PT ;  /* 0x0000000bff197210 */ /* 0x000fd20000ffe4ff */
.L_x_52:
[----:B------:R-:W0:Y:S01]  /*95a0*/  LDC R87, c[0x0][0x3ac] ;  /* 0x0000eb00ff577b82 */ /* 0x000e220000000800 */
[----:B------:R-:W-:Y:S01]  /*95b0*/  ISETP.NE.AND P3, PT, R96, R89, PT ;  /* 0x000000596000720c */ /* 0x000fe20003f65270 */
[----:B------:R-:W2:-:S12]  /*95c0*/  LDG.E.128.CONSTANT R12, desc[UR8][R28.64] ;  /* 0x000000081c0c7981 */ /* 0x000e98000c1e9d00 */
[----:B------:R-:W-:Y:S01]  /*95d0*/  @!P3 LEA R30, R88, R1, 0x3 ;  /* 0x00000001581eb211 */ /* 0x000fe200078e18ff */
[----:B------:R1:W5:Y:S05]  /*95e0*/  @!P3 LDG.E.U16.CONSTANT R11, desc[UR8][R24.64] ;  /* 0x00000008180bb981 */ /* 0x00036a000c1e9500 */
[----:B------:R-:W3:Y:S01]  /*95f0*/  @!P3 LDL.64 R30, [R30+0x8] ;  /* 0x000008001e1eb983 */ /* 0x000ee20000100a00 */
[----:B0-----:R-:W-:-:S04]  /*9600*/  IMAD.WIDE R20, R87, 0x4, R28 ;  /* 0x0000000457147825 */ /* 0x001fc800078e021c */
[----:B------:R-:W-:Y:S02]  /*9610*/  IMAD.WIDE R26, R87, 0x4, R20 ;  /* 0x00000004571a7825 */ /* 0x000fe400078e0214 */
[----:B------:R-:W4:Y:S04]  /*9620*/  LDG.E.128.CONSTANT R20, desc[UR8][R20.64] ;  /* 0x0000000814147981 */ /* 0x000f28000c1e9d00 */
[----:B------:R-:W4:Y:S01]  /*9630*/  LDG.E.128.CONSTANT R16, desc[UR8][R26.64] ;  /* 0x000000081a107981 */ /* 0x000f22000c1e9d00 */
[----:B------:R-:W-:-:S04]  /*9640*/  @!P3 IADD3 R10, PT, PT, R88, 0x1, RZ ;  /* 0x00000001580ab810 */ /* 0x000fc80007ffe0ff */
[----:B------:R-:W-:Y:S02]  /*9650*/  @!P3 MOV R88, R10 ;  /* 0x0000000a0058b202 */ /* 0x000fe40000000f00 */
[----:B------:R-:W-:Y:S02]  /*9660*/  ISETP.NE.AND P2, PT, R94, RZ, PT ;  /* 0x000000ff5e00720c */ /* 0x000fe40003f45270 */
[----:B------:R-:W-:Y:S02]  /*9670*/  ISETP.NE.AND P1, PT, R95, 0x1, PT ;  /* 0x000000015f00780c */ /* 0x000fe40003f25270 */
[----:B--2---:R-:W-:Y:S02]  /*9680*/  LOP3.LUT R45, R14, 0x3f003f, RZ, 0xc0, !PT ;  /* 0x003f003f0e2d7812 */ /* 0x004fe400078ec0ff */
[--C-:B------:R-:W-:Y:S02]  /*9690*/  SHF.R.U32.HI R46, RZ, 0x6, R14.reuse ;  /* 0x00000006ff2e7819 */ /* 0x100fe4000001160e */
[----:B------:R-:W-:-:S02]  /*96a0*/  SHF.R.U32.HI R38, RZ, 0xc, R14 ;  /* 0x0000000cff267819 */ /* 0x000fc4000001160e */
[----:B------:R-:W-:Y:S02]  /*96b0*/  SHF.R.U32.HI R40, RZ, 0xc, R15 ;  /* 0x0000000cff287819 */ /* 0x000fe4000001160f */
[----:B------:R-:W-:Y:S02]  /*96c0*/  SHF.R.U32.HI R37, RZ, 0xc, R13 ;  /* 0x0000000cff257819 */ /* 0x000fe4000001160d */
[----:B---3--:R-:W-:Y:S02]  /*96d0*/  @!P3 PRMT R86, R30, 0x7610, R86 ;  /* 0x000076101e56b816 */ /* 0x008fe40000000056 */
[----:B------:R-:W-:Y:S02]  /*96e0*/  @!P3 PRMT R85, R31, 0x7610, R85 ;  /* 0x000076101f55b816 */ /* 0x000fe40000000055 */
[----:B------:R-:W-:Y:S02]  /*96f0*/  @!P3 PRMT R86, R86, 0x7610, R30 ;  /* 0x000076105656b816 */ /* 0x000fe4000000001e */
[----:B------:R-:W-:-:S02]  /*9700*/  @!P3 PRMT R85, R85, 0x7610, R31 ;  /* 0x000076105555b816 */ /* 0x000fc4000000001f */
[----:B------:R-:W-:Y:S02]  /*9710*/  LOP3.LUT R30, R12, 0x3f003f, RZ, 0xc0, !PT ;  /* 0x003f003f0c1e7812 */ /* 0x000fe400078ec0ff */
[--C-:B------:R-:W-:Y:S02]  /*9720*/  SHF.R.U32.HI R31, RZ, 0x6, R12.reuse ;  /* 0x00000006ff1f7819 */ /* 0x100fe4000001160c */
[----:B------:R-:W-:Y:S02]  /*9730*/  SHF.R.U32.HI R12, RZ, 0xc, R12 ;  /* 0x0000000cff0c7819 */ /* 0x000fe4000001160c */
[----:B------:R-:W-:Y:S02]  /*9740*/  LOP3.LUT R33, R13, 0x3f003f, RZ, 0xc0, !PT ;  /* 0x003f003f0d217812 */ /* 0x000fe400078ec0ff */
[----:B----4-:R-:W-:Y:S02]  /*9750*/  SHF.R.U32.HI R14, RZ, 0x8, R17 ;  /* 0x00000008ff0e7819 */ /* 0x010fe40000011611 */
[----:B------:R-:W-:-:S02]  /*9760*/  LOP3.LUT R41, R17, 0x3f003f, RZ, 0xc0, !PT ;  /* 0x003f003f11297812 */ /* 0x000fc400078ec0ff */
[--C-:B------:R-:W-:Y:S02]  /*9770*/  SHF.R.U32.HI R42, RZ, 0x6, R17.reuse ;  /* 0x00000006ff2a7819 */ /* 0x100fe40000011611 */
[----:B------:R-:W-:Y:S02]  /*9780*/  SHF.R.U32.HI R43, RZ, 0xa, R17 ;  /* 0x0000000aff2b7819 */ /* 0x000fe40000011611 */
[----:B------:R-:W-:Y:S02]  /*9790*/  SHF.R.U32.HI R36, RZ, 0x6, R13 ;  /* 0x00000006ff247819 */ /* 0x000fe4000001160d */
[----:B------:R-:W-:Y:S02]  /*97a0*/  LOP3.LUT R51, R15, 0x3f003f, RZ, 0xc0, !PT ;  /* 0x003f003f0f337812 */ /* 0x000fe400078ec0ff */
[----:B------:R-:W-:Y:S02]  /*97b0*/  SHF.R.U32.HI R52, RZ, 0x6, R15 ;  /* 0x00000006ff347819 */ /* 0x000fe4000001160f */
[----:B------:R-:W-:-:S02]  /*97c0*/  SHF.R.U32.HI R10, RZ, 0x8, R16 ;  /* 0x00000008ff0a7819 */ /* 0x000fc40000011610 */
[----:B------:R-:W-:Y:S02]  /*97d0*/  LOP3.LUT R34, R16, 0x3f003f, RZ, 0xc0, !PT ;  /* 0x003f003f10227812 */ /* 0x000fe400078ec0ff */
[--C-:B------:R-:W-:Y:S02]  /*97e0*/  SHF.R.U32.HI R35, RZ, 0x6, R16.reuse ;  /* 0x00000006ff237819 */ /* 0x100fe40000011610 */
[----:B------:R-:W-:Y:S02]  /*97f0*/  SHF.R.U32.HI R32, RZ, 0xa, R16 ;  /* 0x0000000aff207819 */ /* 0x000fe40000011610 */
[--C-:B------:R-:W-:Y:S02]  /*9800*/  SHF.R.U32.HI R39, RZ, 0x8, R18.reuse ;  /* 0x00000008ff277819 */ /* 0x100fe40000011612 */
[----:B------:R-:W-:Y:S02]  /*9810*/  LOP3.LUT R49, R18, 0x3f003f, RZ, 0xc0, !PT ;  /* 0x003f003f12317812 */ /* 0x000fe400078ec0ff */
[----:B------:R-:W-:-:S02]  /*9820*/  SHF.R.U32.HI R17, RZ, 0x6, R18 ;  /* 0x00000006ff117819 */ /* 0x000fc40000011612 */
[----:B------:R-:W-:Y:S02]  /*9830*/  SHF.R.U32.HI R50, RZ, 0xa, R18 ;  /* 0x0000000aff327819 */ /* 0x000fe40000011612 */
[--C-:B------:R-:W-:Y:S02]  /*9840*/  SHF.R.U32.HI R18, RZ, 0x8, R19.reuse ;  /* 0x00000008ff127819 */ /* 0x100fe40000011613 */
[----:B------:R-:W-:Y:S02]  /*9850*/  LOP3.LUT R16, R19, 0x3f003f, RZ, 0xc0, !PT ;  /* 0x003f003f13107812 */ /* 0x000fe400078ec0ff */
[--C-:B------:R-:W-:Y:S02]  /*9860*/  SHF.R.U32.HI R15, RZ, 0x6, R19.reuse ;  /* 0x00000006ff0f7819 */ /* 0x100fe40000011613 */
[----:B------:R-:W-:Y:S02]  /*9870*/  SHF.R.U32.HI R55, RZ, 0xa, R19 ;  /* 0x0000000aff377819 */ /* 0x000fe40000011613 */
[----:B------:R-:W-:-:S02]  /*9880*/  LOP3.LUT R13, R12, 0xf000f, RZ, 0xc0, !PT ;  /* 0x000f000f0c0d7812 */ /* 0x000fc400078ec0ff */
[----:B------:R-:W-:Y:S02]  /*9890*/  LOP3.LUT R19, R40, 0xf000f, RZ, 0xc0, !PT ;  /* 0x000f000f28137812 */ /* 0x000fe400078ec0ff */
[----:B------:R-:W-:Y:S02]  /*98a0*/  LOP3.LUT R37, R37, 0xf000f, RZ, 0xc0, !PT ;  /* 0x000f000f25257812 */ /* 0x000fe400078ec0ff */
[----:B------:R-:W-:Y:S02]  /*98b0*/  LOP3.LUT R38, R38, 0xf000f, RZ, 0xc0, !PT ;  /* 0x000f000f26267812 */ /* 0x000fe400078ec0ff */
[----:B------:R-:W-:Y:S02]  /*98c0*/  LOP3.LUT R12, R13, 0x300030, R10, 0xf8, !PT ;  /* 0x003000300d0c7812 */ /* 0x000fe400078ef80a */
[----:B------:R-:W-:Y:S02]  /*98d0*/  LOP3.LUT R10, R19, 0x300030, R18, 0xf8, !PT ;  /* 0x00300030130a7812 */ /* 0x000fe400078ef812 */
[----:B------:R-:W-:-:S02]  /*98e0*/  LOP3.LUT R13, R37, 0x300030, R14, 0xf8, !PT ;  /* 0x00300030250d7812 */ /* 0x000fc400078ef80e */
[----:B------:R-:W-:Y:S02]  /*98f0*/  LOP3.LUT R18, R20, 0x3f003f, RZ, 0xc0, !PT ;  /* 0x003f003f14127812 */ /* 0x000fe400078ec0ff */
[--C-:B------:R-:W-:Y:S02]  /*9900*/  SHF.R.U32.HI R19, RZ, 0x6, R20.reuse ;  /* 0x00000006ff137819 */ /* 0x100fe40000011614 */
[----:B------:R-:W-:Y:S02]  /*9910*/  LOP3.LUT R14, R38, 0x300030, R39, 0xf8, !PT ;  /* 0x00300030260e7812 */ /* 0x000fe400078ef827 */
[----:B------:R-:W-:Y:S02]  /*9920*/  SHF.R.U32.HI R20, RZ, 0xc, R20 ;  /* 0x0000000cff147819 */ /* 0x000fe40000011614 */
[----:B------:R-:W-:Y:S02]  /*9930*/  SHF.R.U32.HI R39, RZ, 0xc, R21 ;  /* 0x0000000cff277819 */ /* 0x000fe40000011615 */
[----:B------:R-:W-:-:S02]  /*9940*/  LOP3.LUT R37, R21, 0x3f003f, RZ, 0xc0, !PT ;  /* 0x003f003f15257812 */ /* 0x000fc400078ec0ff */
[----:B------:R-:W-:Y:S02]  /*9950*/  SHF.R.U32.HI R38, RZ, 0x6, R21 ;  /* 0x00000006ff267819 */ /* 0x000fe40000011615 */
[----:B------:R-:W-:Y:S02]  /*9960*/  LOP3.LUT R21, R20, 0xf000f, RZ, 0xc0, !PT ;  /* 0x000f000f14157812 */ /* 0x000fe400078ec0ff */
[----:B------:R-:W-:Y:S02]  /*9970*/  LOP3.LUT R47, R22, 0x3f003f, RZ, 0xc0, !PT ;  /* 0x003f003f162f7812 */ /* 0x000fe400078ec0ff */
[--C-:B------:R-:W-:Y:S02]  /*9980*/  SHF.R.U32.HI R48, RZ, 0x6, R22.reuse ;  /* 0x00000006ff307819 */ /* 0x100fe40000011616 */
[----:B------:R-:W-:Y:S02]  /*9990*/  LOP3.LUT R20, R39, 0xf000f, RZ, 0xc0, !PT ;  /* 0x000f000f27147812 */ /* 0x000fe400078ec0ff */
[----:B------:R-:W-:-:S02]  /*99a0*/  SHF.R.U32.HI R22, RZ, 0xc, R22 ;  /* 0x0000000cff167819 */ /* 0x000fc40000011616 */
[--C-:B------:R-:W-:Y:S02]  /*99b0*/  SHF.R.U32.HI R40, RZ, 0xc, R23.reuse ;  /* 0x0000000cff287819 */ /* 0x100fe40000011617 */
[----:B------:R-:W-:Y:S02]  /*99c0*/  LOP3.LUT R31, R31, 0x3f003f, RZ, 0xc0, !PT ;  /* 0x003f003f1f1f7812 */ /* 0x000fe400078ec0ff */
[----:B------:R-:W-:Y:S02]  /*99d0*/  LOP3.LUT R36, R36, 0x3f003f, RZ, 0xc0, !PT ;  /* 0x003f003f24247812 */ /* 0x000fe400078ec0ff */
[----:B------:R-:W-:Y:S02]  /*99e0*/  LOP3.LUT R53, R23, 0x3f003f, RZ, 0xc0, !PT ;  /* 0x003f003f17357812 */ /* 0x000fe400078ec0ff */
[----:B------:R-:W-:Y:S02]  /*99f0*/  SHF.R.U32.HI R54, RZ, 0x6, R23 ;  /* 0x00000006ff367819 */ /* 0x000fe40000011617 */
[----:B------:R-:W-:-:S02]  /*9a00*/  LOP3.LUT R44, R20, 0x300030, R43, 0xf8, !PT ;  /* 0x00300030142c7812 */ /* 0x000fc400078ef82b */
[----:B------:R-:W-:Y:S02]  /*9a10*/  LOP3.LUT R23, R22, 0xf000f, RZ, 0xc0, !PT ;  /* 0x000f000f16177812 */ /* 0x000fe400078ec0ff */
[----:B------:R-:W-:Y:S02]  /*9a20*/  LOP3.LUT R20, R30, 0x64006400, RZ, 0xfc, !PT ;  /* 0x640064001e147812 */ /* 0x000fe400078efcff */
[----:B------:R-:W-:Y:S02]  /*9a30*/  LOP3.LUT R46, R46, 0x3f003f, RZ, 0xc0, !PT ;  /* 0x003f003f2e2e7812 */ /* 0x000fe400078ec0ff */
[----:B------:R-:W-:Y:S02]  /*9a40*/  LOP3.LUT R22, R40, 0xf000f, RZ, 0xc0, !PT ;  /* 0x000f000f28167812 */ /* 0x000fe400078ec0ff */
[----:B------:R-:W-:Y:S02]  /*9a50*/  LOP3.LUT R30, R31, 0x64006400, RZ, 0xfc, !PT ;  /* 0x640064001f1e7812 */ /* 0x000fe400078efcff */
[----:B------:R-:W-:-:S02]  /*9a60*/  LOP3.LUT R31, R36, 0x64006400, RZ, 0xfc, !PT ;  /* 0x64006400241f7812 */ /* 0x000fc400078efcff */
[----:B------:R-:W-:Y:S02]  /*9a70*/  LOP3.LUT R37, R37, 0x64006400, RZ, 0xfc, !PT ;  /* 0x6400640025257812 */ /* 0x000fe400078efcff */
[----:B------:R-:W-:Y:S02]  /*9a80*/  LOP3.LUT R40, R21, 0x300030, R32, 0xf8, !PT ;  /* 0x0030003015287812 */ /* 0x000fe400078ef820 */
[----:B------:R-:W-:Y:S02]  /*9a90*/  LOP3.LUT R36, R38, 0x3f003f, RZ, 0xc0, !PT ;  /* 0x003f003f26247812 */ /* 0x000fe400078ec0ff */
[----:B------:R-:W-:Y:S02]  /*9aa0*/  LOP3.LUT R47, R47, 0x64006400, RZ, 0xfc, !PT ;  /* 0x640064002f2f7812 */ /* 0x000fe400078efcff */
[----:B------:R-:W-:Y:S02]  /*9ab0*/  LOP3.LUT R53, R53, 0x64006400, RZ, 0xfc, !PT ;  /* 0x6400640035357812 */ /* 0x000fe400078efcff */
[----:B------:R-:W-:-:S02]  /*9ac0*/  LOP3.LUT R32, R46, 0x64006400, RZ, 0xfc, !PT ;  /* 0x640064002e207812 */ /* 0x000fc400078efcff */
[----:B------:R-:W-:Y:S02]  /*9ad0*/  LOP3.LUT R48, R48, 0x3f003f, RZ, 0xc0, !PT ;  /* 0x003f003f30307812 */ /* 0x000fe400078ec0ff */
[----:B------:R-:W-:Y:S02]  /*9ae0*/  LOP3.LUT R54, R54, 0x3f003f, RZ, 0xc0, !PT ;  /* 0x003f003f36367812 */ /* 0x000fe400078ec0ff */
[----:B------:R-:W-:Y:S02]  /*9af0*/  LOP3.LUT R50, R23, 0x300030, R50, 0xf8, !PT ;  /* 0x0030003017327812 */ /* 0x000fe400078ef832 */
[----:B------:R-:W-:Y:S02]  /*9b00*/  LOP3.LUT R57, R22, 0x300030, R55, 0xf8, !PT ;  /* 0x0030003016397812 */ /* 0x000fe400078ef837 */
[----:B------:R-:W-:Y:S02]  /*9b10*/  LOP3.LUT R52, R52, 0x3f003f, RZ, 0xc0, !PT ;  /* 0x003f003f34347812 */ /* 0x000fe400078ec0ff */
[----:B------:R-:W-:-:S02]  /*9b20*/  LOP3.LUT R19, R19, 0x3f003f, RZ, 0xc0, !PT ;  /* 0x003f003f13137812 */ /* 0x000fc400078ec0ff */
[----:B------:R-:W-:Y:S02]  /*9b30*/  LOP3.LUT R39, R35, 0x3f003f, RZ, 0xc0, !PT ;  /* 0x003f003f23277812 */ /* 0x000fe400078ec0ff */
[----:B------:R-:W-:Y:S02]  /*9b40*/  LOP3.LUT R42, R42, 0x3f003f, RZ, 0xc0, !PT ;  /* 0x003f003f2a2a7812 */ /* 0x000fe400078ec0ff */
[----:B------:R-:W-:Y:S02]  /*9b50*/  LOP3.LUT R17, R17, 0x3f003f, RZ, 0xc0, !PT ;  /* 0x003f003f11117812 */ /* 0x000fe400078ec0ff */
[----:B------:R-:W-:Y:S01]  /*9b60*/  LOP3.LUT R46, R15, 0x3f003f, RZ, 0xc0, !PT ;  /* 0x003f003f0f2e7812 */ /* 0x000fe200078ec0ff */
[----:B------:R-:W-:Y:S01]  /*9b70*/  HADD2 R35, R37, -1056, -1056 ;  /* 0xe420e42025237430 */ /* 0x000fe20000000000 */
[----:B------:R-:W-:Y:S01]  /*9b80*/  LOP3.LUT R22, R45, 0x64006400, RZ, 0xfc, !PT ;  /* 0x640064002d167812 */ /* 0x000fe200078efcff */
[----:B------:R-:W-:Y:S01]  /*9b90*/  HADD2 R37, R53, -1056, -1056 ;  /* 0xe420e42035257430 */ /* 0x000fe20000000000 */
[----:B------:R-:W-:Y:S01]  /*9ba0*/  LOP3.LUT R43, R36, 0x64006400, RZ, 0xfc, !PT ;  /* 0x64006400242b7812 */ /* 0x000fe200078efcff */
[----:B------:R-:W-:Y:S01]  /*9bb0*/  HADD2 R36, R47, -1056, -1056 ;  /* 0xe420e4202f247430 */ /* 0x000fe20000000000 */
[----:B------:R-:W-:-:S02]  /*9bc0*/  LOP3.LUT R21, R33, 0x64006400, RZ, 0xfc, !PT ;  /* 0x6400640021157812 */ /* 0x000fc400078efcff */
[----:B------:R-:W-:Y:S02]  /*9bd0*/  LOP3.LUT R41, R41, 0x64006400, RZ, 0xfc, !PT ;  /* 0x6400640029297812 */ /* 0x000fe400078efcff */
[----:B------:R-:W-:Y:S02]  /*9be0*/  LOP3.LUT R45, R49, 0x64006400, RZ, 0xfc, !PT ;  /* 0x64006400312d7812 */ /* 0x000fe400078efcff */
[----:B------:R-:W-:Y:S02]  /*9bf0*/  LOP3.LUT R48, R48, 0x64006400, RZ, 0xfc, !PT ;  /* 0x6400640030307812 */ /* 0x000fe400078efcff */
[----:B------:R-:W-:Y:S02]  /*9c00*/  LOP3.LUT R15, R54, 0x64006400, RZ, 0xfc, !PT ;  /* 0x64006400360f7812 */ /* 0x000fe400078efcff */
[----:B------:R-:W-:Y:S02]  /*9c10*/  LOP3.LUT R23, R51, 0x64006400, RZ, 0xfc, !PT ;  /* 0x6400640033177812 */ /* 0x000fe400078efcff */
        /* <DEDUP_REMOVED lines=16> */
[----:B------:R-:W-:Y:S01]  /*9d20*/  LOP3.LUT R57, R57, 0x64006400, RZ, 0xfc, !PT ;  /* 0x6400640039397812 */ /* 0x000fe200078efcff */
[----:B------:R-:W-:Y:S02]  /*9d30*/  HADD2 R39, R41, -1056, -1056 ;  /* 0xe420e42029277430 */ /* 0x000fe40000000000 */
[----:B------:R-:W-:Y:S02]  /*9d40*/  HADD2 R40, R45, -1056, -1056 ;  /* 0xe420e4202d287430 */ /* 0x000fe40000000000 */
[----:B------:R-:W-:-:S02]  /*9d50*/  HADD2 R44, R48, -1056, -1056 ;  /* 0xe420e420302c7430 */ /* 0x000fc40000000000 */
[----:B------:R-:W-:Y:S02]  /*9d60*/  HADD2 R20, R20, -1056, -1056 ;  /* 0xe420e42014147430 */ /* 0x000fe40000000000 */
[----:B------:R-:W-:Y:S02]  /*9d70*/  HADD2 R21, R21, -1056, -1056 ;  /* 0xe420e42015157430 */ /* 0x000fe40000000000 */
[----:B------:R-:W-:Y:S02]  /*9d80*/  HADD2 R22, R22, -1056, -1056 ;  /* 0xe420e42016167430 */ /* 0x000fe40000000000 */
        /* <DEDUP_REMOVED lines=22> */
[----:B------:R-:W-:Y:S01]  /*9ef0*/  HADD2 R57, R57, -1056, -1056 ;  /* 0xe420e42039397430 */ /* 0x000fe20000000000 */
[----:B-1----:R-:W-:Y:S06]  /*9f00*/  @!P2 BRA `(.L_x_44) ;  /* 0x0000000000a8a947 */ /* 0x002fec0003800000 */
[----:B------:R-:W0:Y:S04]  /*9f10*/  LDS.128 R12, [UR4] ;  /* 0x00000004ff0c7984 */ /* 0x000e280008000c00 */
[----:B------:R-:W1:Y:S01]  /*9f20*/  LDS.128 R16, [UR4+0x10] ;  /* 0x00001004ff107984 */ /* 0x000e620008000c00 */
[-C--:B0-----:R-:W-:Y:S02]  /*9f30*/  HFMA2 R10, R20, R12.reuse, RZ ;  /* 0x0000000c140a7231 */ /* 0x081fe400000000ff */
[-C--:B------:R-:W-:Y:S02]  /*9f40*/  HFMA2 R58, R21, R12.reuse, RZ.H0_H0 ;  /* 0x0000000c153a7231 */ /* 0x080fe400000400ff */
[-C--:B------:R-:W-:Y:S02]  /*9f50*/  HFMA2 R59, R22, R12.reuse, RZ ;  /* 0x0000000c163b7231 */ /* 0x080fe400000000ff */
[----:B------:R-:W-:-:S02]  /*9f60*/  HFMA2 R12, R23, R12, RZ.H0_H0 ;  /* 0x0000000c170c7231 */ /* 0x000fc400000400ff */
[-C--:B------:R-:W-:Y:S02]  /*9f70*/  HFMA2 R10, R30, R13.reuse, R10 ;  /* 0x0000000d1e0a7231 */ /* 0x080fe4000000000a */
[-C--:B------:R-:W-:Y:S02]  /*9f80*/  HFMA2 R58, R31, R13.reuse, R58 ;  /* 0x0000000d1f3a7231 */ /* 0x080fe4000000003a */
[-C--:B------:R-:W-:Y:S02]  /*9f90*/  HFMA2 R59, R32, R13.reuse, R59 ;  /* 0x0000000d203b7231 */ /* 0x080fe4000000003b */
[----:B------:R-:W-:Y:S02]  /*9fa0*/  HFMA2 R12, R33, R13, R12 ;  /* 0x0000000d210c7231 */ /* 0x000fe4000000000c */
[-C--:B------:R-:W-:Y:S02]  /*9fb0*/  HFMA2 R10, R34, R14.reuse, R10 ;  /* 0x0000000e220a7231 */ /* 0x080fe4000000000a */
[----:B------:R-:W-:-:S02]  /*9fc0*/  HFMA2 R58, R35, R14, R58 ;  /* 0x0000000e233a7231 */ /* 0x000fc4000000003a */
[-C--:B------:R-:W-:Y:S02]  /*9fd0*/  HFMA2 R59, R36, R14.reuse, R59 ;  /* 0x0000000e243b7231 */ /* 0x080fe4000000003b */
[----:B------:R-:W-:Y:S02]  /*9fe0*/  HFMA2 R12, R37, R14, R12 ;  /* 0x0000000e250c7231 */ /* 0x000fe4000000000c */
[-C--:B------:R-:W-:Y:S02]  /*9ff0*/  HFMA2 R10, R42, R15.reuse, R10 ;  /* 0x0000000f2a0a7231 */ /* 0x080fe4000000000a */
[-C--:B------:R-:W-:Y:S02]  /*a000*/  HFMA2 R58, R43, R15.reuse, R58 ;  /* 0x0000000f2b3a7231 */ /* 0x080fe4000000003a */
[-C--:B------:R-:W-:Y:S02]  /*a010*/  HFMA2 R59, R44, R15.reuse, R59 ;  /* 0x0000000f2c3b7231 */ /* 0x080fe4000000003b */
[----:B------:R-:W-:-:S02]  /*a020*/  HFMA2 R12, R45, R15, R12 ;  /* 0x0000000f2d0c7231 */ /* 0x000fc4000000000c */
[-C--:B-1----:R-:W-:Y:S02]  /*a030*/  HFMA2 R10, R38, R16.reuse, R10 ;  /* 0x00000010260a7231 */ /* 0x082fe4000000000a */
        /* <DEDUP_REMOVED lines=11> */
[-C--:B------:R-:W-:Y:S02]  /*a0f0*/  HFMA2 R10, R54, R19.reuse, R10 ;  /* 0x00000013360a7231 */ /* 0x080fe4000000000a */
[-C--:B------:R-:W-:Y:S02]  /*a100*/  HFMA2 R58, R55, R19.reuse, R58 ;  /* 0x00000013373a7231 */ /* 0x080fe4000000003a */
[-C--:B------:R-:W-:Y:S02]  /*a110*/  HFMA2 R59, R56, R19.reuse, R59 ;  /* 0x00000013383b7231 */ /* 0x080fe4000000003b */
[----:B------:R-:W-:Y:S02]  /*a120*/  HFMA2 R12, R57, R19, R12 ;  /* 0x00000013390c7231 */ /* 0x000fe4000000000c */
[----:B------:R-:W-:Y:S02]  /*a130*/  HADD2 R10, R10.H0_H0, R10.H1_H1 ;  /* 0x3000000a0a0a7230 */ /* 0x000fe40000000800 */
[----:B------:R-:W-:-:S02]  /*a140*/  HADD2 R58, R58.H0_H0, R58.H1_H1 ;  /* 0x3000003a3a3a7230 */ /* 0x000fc40000000800 */
[----:B------:R-:W-:Y:S02]  /*a150*/  HADD2 R59, R59.H0_H0, R59.H1_H1 ;  /* 0x3000003b3b3b7230 */ /* 0x000fe40000000800 */
[----:B------:R-:W-:Y:S01]  /*a160*/  HADD2 R12, R12.H0_H0, R12.H1_H1 ;  /* 0x3000000c0c0c7230 */ /* 0x000fe20000000800 */
[----:B------:R-:W-:-:S04]  /*a170*/  PRMT R10, R10, 0x5410, R58 ;  /* 0x000054100a0a7816 */ /* 0x000fc8000000003a */
[----:B------:R-:W-:Y:S01]  /*a180*/  PRMT R59, R59, 0x5410, R12 ;  /* 0x000054103b3b7816 */ /* 0x000fe2000000000c */
[----:B------:R-:W-:-:S04]  /*a190*/  HFMA2 R8, R10, R86, R8 ;  /* 0x000000560a087231 */ /* 0x000fc80000000008 */
[----:B------:R-:W-:-:S07]  /*a1a0*/  HFMA2 R7, R59, R85, R7 ;  /* 0x000000553b077231 */ /* 0x000fce0000000007 */
.L_x_44:
[----:B-----5:R-:W-:Y:S02]  /*a1b0*/  @!P3 IADD3 R89, PT, PT, R11, R96, RZ ;  /* 0x000000600b59b210 */ /* 0x020fe40007ffe0ff */
[----:B------:R-:W-:Y:S02]  /*a1c0*/  MOV R10, R28 ;  /* 0x0000001c000a7202 */ /* 0x000fe40000000f00 */
[----:B------:R-:W-:Y:S01]  /*a1d0*/  MOV R11, R29 ;  /* 0x0000001d000b7202 */ /* 0x000fe20000000f00 */
[----:B------:R-:W-:Y:S06]  /*a1e0*/  @!P1 BRA `(.L_x_45) ;  /* 0x00000008001c9947 */ /* 0x000fec0003800000 */
[----:B------:R-:W-:Y:S02]  /*a1f0*/  PRMT R12, R91, 0x9910, RZ ;  /* 0x000099105b0c7816 */ /* 0x000fe400000000ff */
[----:B------:R-:W-:Y:S02]  /*a200*/  ISETP.NE.AND P4, PT, R95, 0x2, PT ;  /* 0x000000025f00780c */ /* 0x000fe40003f85270 */
[----:B------:R-:W-:-:S13]  /*a210*/  ISETP.NE.AND P3, PT, R12, RZ, PT ;  /* 0x000000ff0c00720c */ /* 0x000fda0003f65270 */
[----:B------:R-:W-:Y:S05]  /*a220*/  @!P3 BRA `(.L_x_46) ;  /* 0x0000000000a8b947 */ /* 0x000fea0003800000 */
[----:B------:R-:W0:Y:S04]  /*a230*/  LDS.128 R12, [UR4+0x80] ;  /* 0x00008004ff0c7984 */ /* 0x000e280008000c00 */
        /* <DEDUP_REMOVED lines=41> */
.L_x_46:
[----:B------:R-:W-:Y:S05]  /*a4d0*/  @!P4 BRA `(.L_x_45) ;  /* 0x000000040060c947 */ /* 0x000fea0003800000 */
[----:B------:R-:W-:-:S04]  /*a4e0*/  PRMT R12, R90, 0x9910, RZ ;  /* 0x000099105a0c7816 */ /* 0x000fc800000000ff */
        /* <DEDUP_REMOVED lines=44> */
.L_x_47:
[----:B------:R-:W-:Y:S05]  /*a7b0*/  @P0 BRA `(.L_x_45) ;  /* 0x0000000000a80947 */ /* 0x000fea0003800000 */
        /* <DEDUP_REMOVED lines=42> */
.L_x_45:
[----:B------:R-:W-:-:S05]  /*aa60*/  IMAD.WIDE R26, R87, 0x4, R26 ;  /* 0x00000004571a7825 */ /* 0x000fca00078e021a */
[----:B------:R-:W2:Y:S01]  /*aa70*/  LDG.E.128.CONSTANT R12, desc[UR8][R26.64] ;  /* 0x000000081a0c7981 */ /* 0x000ea2000c1e9d00 */
[----:B------:R-:W-:-:S04]  /*aa80*/  IMAD.WIDE R20, R87, 0x4, R26 ;  /* 0x0000000457147825 */ /* 0x000fc800078e021a */
[----:B------:R-:W-:Y:S02]  /*aa90*/  IMAD.WIDE R28, R87, 0x4, R20 ;  /* 0x00000004571c7825 */ /* 0x000fe400078e0214 */
[----:B------:R-:W3:Y:S04]  /*aaa0*/  LDG.E.128.CONSTANT R20, desc[UR8][R20.64] ;  /* 0x0000000814147981 */ /* 0x000ee8000c1e9d00 */
[----:B------:R-:W4:Y:S01]  /*aab0*/  LDG.E.128.CONSTANT R16, desc[UR8][R28.64] ;  /* 0x000000081c107981 */ /* 0x000f22000c1e9d00 */
[----:B--2---:R-:W-:Y:S02]  /*aac0*/  LOP3.LUT R30, R12, 0x3f003f, RZ, 0xc0, !PT ;  /* 0x003f003f0c1e7812 */ /* 0x004fe400078ec0ff */
[--C-:B------:R-:W-:Y:S02]  /*aad0*/  SHF.R.U32.HI R31, RZ, 0x6, R12.reuse ;  /* 0x00000006ff1f7819 */ /* 0x100fe4000001160c */
[----:B------:R-:W-:-:S02]  /*aae0*/  SHF.R.U32.HI R12, RZ, 0xc, R12 ;  /* 0x0000000cff0c7819 */ /* 0x000fc4000001160c */
[--C-:B------:R-:W-:Y:S02]  /*aaf0*/  SHF.R.U32.HI R35, RZ, 0xc, R13.reuse ;  /* 0x0000000cff237819 */ /* 0x100fe4000001160d */
[----:B------:R-:W-:Y:S02]  /*ab00*/  SHF.R.U32.HI R39, RZ, 0xc, R14 ;  /* 0x0000000cff277819 */ /* 0x000fe4000001160e */
[----:B------:R-:W-:Y:S02]  /*ab10*/  LOP3.LUT R33, R13, 0x3f003f, RZ, 0xc0, !PT ;  /* 0x003f003f0d217812 */ /* 0x000fe400078ec0ff */
[----:B------:R-:W-:Y:S02]  /*ab20*/  SHF.R.U32.HI R34, RZ, 0x6, R13 ;  /* 0x00000006ff227819 */ /* 0x000fe4000001160d */
[----:B------:R-:W-:Y:S02]  /*ab30*/  SHF.R.U32.HI R42, RZ, 0xc, R15 ;  /* 0x0000000cff2a7819 */ /* 0x000fe4000001160f */
[----:B------:R-:W-:-:S02]  /*ab40*/  LOP3.LUT R40, R14, 0x3f003f, RZ, 0xc0, !PT ;  /* 0x003f003f0e287812 */ /* 0x000fc400078ec0ff */
[----:B------:R-:W-:Y:S02]  /*ab50*/  SHF.R.U32.HI R41, RZ, 0x6, R14 ;  /* 0x00000006ff297819 */ /* 0x000fe4000001160e */
[----:B----4-:R-:W-:Y:S02]  /*ab60*/  SHF.R.U32.HI R13, RZ, 0x8, R16 ;  /* 0x00000008ff0d7819 */ /* 0x010fe40000011610 */
[----:B------:R-:W-:Y:S02]  /*ab70*/  LOP3.LUT R12, R12, 0xf000f, RZ, 0xc0, !PT ;  /* 0x000f000f0c0c7812 */ /* 0x000fe400078ec0ff */
[----:B------:R-:W-:Y:S02]  /*ab80*/  LOP3.LUT R47, R15, 0x3f003f, RZ, 0xc0, !PT ;  /* 0x003f003f0f2f7812 */ /* 0x000fe400078ec0ff */
[----:B------:R-:W-:Y:S02]  /*ab90*/  SHF.R.U32.HI R48, RZ, 0x6, R15 ;  /* 0x00000006ff307819 */ /* 0x000fe4000001160f */
[----:B------:R-:W-:-:S02]  /*aba0*/  LOP3.LUT R27, R16, 0x3f003f, RZ, 0xc0, !PT ;  /* 0x003f003f101b7812 */ /* 0x000fc400078ec0ff */
[--C-:B------:R-:W-:Y:S02]  /*abb0*/  SHF.R.U32.HI R32, RZ, 0x6, R16.reuse ;  /* 0x00000006ff207819 */ /* 0x100fe40000011610 */
[----:B------:R-:W-:Y:S02]  /*abc0*/  SHF.R.U32.HI R26, RZ, 0xa, R16 ;  /* 0x0000000aff1a7819 */ /* 0x000fe40000011610 */
[--C-:B------:R-:W-:Y:S02]  /*abd0*/  SHF.R.U32.HI R14, RZ, 0x8, R17.reuse ;  /* 0x00000008ff0e7819 */ /* 0x100fe40000011611 */
[----:B------:R-:W-:Y:S02]  /*abe0*/  LOP3.LUT R35, R35, 0xf000f, RZ, 0xc0, !PT ;  /* 0x000f000f23237812 */ /* 0x000fe400078ec0ff */
[----:B------:R-:W-:Y:S02]  /*abf0*/  LOP3.LUT R37, R17, 0x3f003f, RZ, 0xc0, !PT ;  /* 0x003f003f11257812 */ /* 0x000fe400078ec0ff */
[----:B------:R-:W-:-:S02]  /*ac00*/  SHF.R.U32.HI R38, RZ, 0x6, R17 ;  /* 0x00000006ff267819 */ /* 0x000fc40000011611 */
[----:B------:R-:W-:Y:S02]  /*ac10*/  SHF.R.U32.HI R36, RZ, 0xa, R17 ;  /* 0x0000000aff247819 */ /* 0x000fe40000011611 */
[----:B------:R-:W-:Y:S02]  /*ac20*/  SHF.R.U32.HI R15, RZ, 0x8, R18 ;  /* 0x00000008ff0f7819 */ /* 0x000fe40000011612 */
[----:B------:R-:W-:Y:S02]  /*ac30*/  LOP3.LUT R16, R39, 0xf000f, RZ, 0xc0, !PT ;  /* 0x000f000f27107812 */ /* 0x000fe400078ec0ff */
[----:B------:R-:W-:Y:S02]  /*ac40*/  SHF.R.U32.HI R17, RZ, 0x8, R19 ;  /* 0x00000008ff117819 */ /* 0x000fe40000011613 */
[----:B------:R-:W-:Y:S02]  /*ac50*/  LOP3.LUT R42, R42, 0xf000f, RZ, 0xc0, !PT ;  /* 0x000f000f2a2a7812 */ /* 0x000fe400078ec0ff */
[----:B------:R-:W-:-:S02]  /*ac60*/  LOP3.LUT R12, R12, 0x300030, R13, 0xf8, !PT ;  /* 0x003000300c0c7812 */ /* 0x000fc400078ef80d */
[----:B------:R-:W-:Y:S02]  /*ac70*/  LOP3.LUT R13, R35, 0x300030, R14, 0xf8, !PT ;  /* 0x00300030230d7812 */ /* 0x000fe400078ef80e */
[----:B------:R-:W-:Y:S02]  /*ac80*/  LOP3.LUT R44, R18, 0x3f003f, RZ, 0xc0, !PT ;  /* 0x003f003f122c7812 */ /* 0x000fe400078ec0ff */
[--C-:B------:R-:W-:Y:S02]  /*ac90*/  SHF.R.U32.HI R45, RZ, 0x6, R18.reuse ;  /* 0x00000006ff2d7819 */ /* 0x100fe40000011612 */
[----:B------:R-:W-:Y:S02]  /*aca0*/  SHF.R.U32.HI R46, RZ, 0xa, R18 ;  /* 0x0000000aff2e7819 */ /* 0x000fe40000011612 */
[----:B------:R-:W-:Y:S02]  /*acb0*/  LOP3.LUT R14, R16, 0x300030, R15, 0xf8, !PT ;  /* 0x00300030100e7812 */ /* 0x000fe400078ef80f */
[----:B------:R-:W-:-:S02]  /*acc0*/  LOP3.LUT R15, R42, 0x300030, R17, 0xf8, !PT ;  /* 0x003000302a0f7812 */ /* 0x000fc400078ef811 */
[----:B---3--:R-:W-:Y:S02]  /*acd0*/  LOP3.LUT R18, R21, 0x3f003f, RZ, 0xc0, !PT ;  /* 0x003f003f15127812 */ /* 0x008fe400078ec0ff */
[--C-:B------:R-:W-:Y:S02]  /*ace0*/  SHF.R.U32.HI R35, RZ, 0x6, R21.reuse ;  /* 0x00000006ff237819 */ /* 0x100fe40000011615 */
[----:B------:R-:W-:Y:S02]  /*acf0*/  LOP3.LUT R16, R20, 0x3f003f, RZ, 0xc0, !PT ;  /* 0x003f003f14107812 */ /* 0x000fe400078ec0ff */
[--C-:B------:R-:W-:Y:S02]  /*ad00*/  SHF.R.U32.HI R17, RZ, 0x6, R20.reuse ;  /* 0x00000006ff117819 */ /* 0x100fe40000011614 */
[----:B------:R-:W-:Y:S02]  /*ad10*/  SHF.R.U32.HI R21, RZ, 0xc, R21 ;  /* 0x0000000cff157819 */ /* 0x000fe40000011615 */
[----:B------:R-:W-:-:S02]  /*ad20*/  SHF.R.U32.HI R20, RZ, 0xc, R20 ;  /* 0x0000000cff147819 */ /* 0x000fc40000011614 */
[----:B------:R-:W-:Y:S02]  /*ad30*/  LOP3.LUT R42, R22, 0x3f003f, RZ, 0xc0, !PT ;  /* 0x003f003f162a7812 */ /* 0x000fe400078ec0ff */
[--C-:B------:R-:W-:Y:S02]  /*ad40*/  SHF.R.U32.HI R43, RZ, 0x6, R22.reuse ;  /* 0x00000006ff2b7819 */ /* 0x100fe40000011616 */
[----:B------:R-:W-:Y:S02]  /*ad50*/  SHF.R.U32.HI R39, RZ, 0xc, R23 ;  /* 0x0000000cff277819 */ /* 0x000fe40000011617 */
[----:B------:R-:W-:Y:S02]  /*ad60*/  SHF.R.U32.HI R22, RZ, 0xc, R22 ;  /* 0x0000000cff167819 */ /* 0x000fe40000011616 */
[----:B------:R-:W-:Y:S02]  /*ad70*/  LOP3.LUT R51, R19, 0x3f003f, RZ, 0xc0, !PT ;  /* 0x003f003f13337812 */ /* 0x000fe400078ec0ff */
[----:B------:R-:W-:-:S02]  /*ad80*/  SHF.R.U32.HI R52, RZ, 0x6, R19 ;  /* 0x00000006ff347819 */ /* 0x000fc40000011613 */
[----:B------:R-:W-:Y:S02]  /*ad90*/  SHF.R.U32.HI R53, RZ, 0xa, R19 ;  /* 0x0000000aff357819 */ /* 0x000fe40000011613 */
[----:B------:R-:W-:Y:S02]  /*ada0*/  LOP3.LUT R21, R21, 0xf000f, RZ, 0xc0, !PT ;  /* 0x000f000f15157812 */ /* 0x000fe400078ec0ff */
[----:B------:R-:W-:Y:S02]  /*adb0*/  LOP3.LUT R49, R23, 0x3f003f, RZ, 0xc0, !PT ;  /* 0x003f003f17317812 */ /* 0x000fe400078ec0ff */
[----:B------:R-:W-:Y:S02]  /*adc0*/  LOP3.LUT R19, R20, 0xf000f, RZ, 0xc0, !PT ;  /* 0x000f000f14137812 */ /* 0x000fe400078ec0ff */
[----:B------:R-:W-:Y:S02]  /*add0*/  SHF.R.U32.HI R50, RZ, 0x6, R23 ;  /* 0x00000006ff327819 */ /* 0x000fe40000011617 */
[----:B------:R-:W-:-:S02]  /*ade0*/  LOP3.LUT R20, R39, 0xf000f, RZ, 0xc0, !PT ;  /* 0x000f000f27147812 */ /* 0x000fc400078ec0ff */
[----:B------:R-:W-:Y:S02]  /*adf0*/  LOP3.LUT R23, R22, 0xf000f, RZ, 0xc0, !PT ;  /* 0x000f000f16177812 */ /* 0x000fe400078ec0ff */
[----:B------:R-:W-:Y:S02]  /*ae00*/  LOP3.LUT R34, R34, 0x3f003f, RZ, 0xc0, !PT ;  /* 0x003f003f22227812 */ /* 0x000fe400078ec0ff */
[----:B------:R-:W-:Y:S02]  /*ae10*/  LOP3.LUT R39, R21, 0x300030, R36, 0xf8, !PT ;  /* 0x0030003015277812 */ /* 0x000fe400078ef824 */
[----:B------:R-:W-:Y:S02]  /*ae20*/  LOP3.LUT R41, R41, 0x3f003f, RZ, 0xc0, !PT ;  /* 0x003f003f29297812 */ /* 0x000fe400078ec0ff */
[----:B------:R-:W-:Y:S02]  /*ae30*/  LOP3.LUT R21, R33, 0x64006400, RZ, 0xfc, !PT ;  /* 0x6400640021157812 */ /* 0x000fe400078efcff */
        /* <DEDUP_REMOVED lines=8> */
[----:B------:R-:W-:Y:S02]  /*aec0*/  LOP3.LUT R19, R19, 0x300030, R26, 0xf8, !PT ;  /* 0x0030003013137812 */ /* 0x000fe400078ef81a */
[----:B------:R-:W-:Y:S02]  /*aed0*/  LOP3.LUT R46, R23, 0x300030, R46, 0xf8, !PT ;  /* 0x00300030172e7812 */ /* 0x000fe400078ef82e */
        /* <DEDUP_REMOVED lines=10> */
[----:B------:R-:W-:Y:S01]  /*af80*/  LOP3.LUT R41, R35, 0x64006400, RZ, 0xfc, !PT ;  /* 0x6400640023297812 */ /* 0x000fe200078efcff */
[----:B------:R-:W-:Y:S01]  /*af90*/  HADD2 R35, R49, -1056, -1056 ;  /* 0xe420e42031237430 */ /* 0x000fe20000000000 */
        /* <DEDUP_REMOVED lines=53> */
[----:B------:R-:W-:Y:S01]  /*b2f0*/  HADD2 R55, R55, -1056, -1056 ;  /* 0xe420e42037377430 */ /* 0x000fe20000000000 */
[----:B------:R-:W-:Y:S06]  /*b300*/  @!P2 BRA `(.L_x_48) ;  /* 0x0000000000a8a947 */ /* 0x000fec0003800000 */
        /* <DEDUP_REMOVED lines=42> */
.L_x_48:
[----:B------:R-:W-:Y:S05]  /*b5b0*/  @!P1 BRA `(.L_x_49) ;  /* 0x00000008001c9947 */ /* 0x000fea0003800000 */
        /* <DEDUP_REMOVED lines=46> */
.L_x_50:
        /* <DEDUP_REMOVED lines=46> */
.L_x_51:
        /* <DEDUP_REMOVED lines=43> */
.L_x_49:
        /* <DEDUP_REMOVED lines=8> */
.L_x_43:
[----:B------:R-:W0:Y:S02]  /*beb0*/  LDCU UR5, c[0x0][0x3d0] ;  /* 0x00007a00ff0577ac */ /* 0x000e240008000800 */
[----:B0-----:R-:W-:-:S04]  /*bec0*/  VIMNMX R99, PT, PT, R93, UR5, PT ;  /* 0x000000055d637c48 */ /* 0x001fc8000bfe0100 */
[----:B------:R-:W-:-:S13]  /*bed0*/  ISETP.GT.AND P0, PT, R99, R96, PT ;  /* 0x000000606300720c */ /* 0x000fda0003f04270 */
[----:B------:R-:W-:Y:S05]  /*bee0*/  @!P0 BRA `(.L_x_53) ;  /* 0x00000024007c8947 */ /* 0x000fea0003800000 */
[----:B------:R-:W0:Y:S01]  /*bef0*/  LDC.64 R10, c[0x0][0x3b8] ;  /* 0x0000ee00ff0a7b82 */ /* 0x000e220000000a00 */
[----:B------:R-:W-:-:S04]  /*bf00*/  PRMT R9, R92, 0x9910, RZ ;  /* 0x000099105c097816 */ /* 0x000fc800000000ff */
[----:B------:R-:W-:-:S04]  /*bf10*/  ISETP.NE.AND P0, PT, R9, RZ, PT ;  /* 0x000000ff0900720c */ /* 0x000fc80003f05270 */
[----:B------:R-:W-:Y:S01]  /*bf20*/  ISETP.EQ.OR P0, PT, R95, 0x3, !P0 ;  /* 0x000000035f00780c */ /* 0x000fe20004702670 */
[----:B0-----:R-:W-:-:S03]  /*bf30*/  IMAD.WIDE.U32 R10, R96, 0x4, R10 ;  /* 0x00000004600a7825 */ /* 0x001fc600078e000a */
[----:B------:R-:W-:-:S04]  /*bf40*/  IADD3 R98, P1, PT, R10, 0x2, RZ ;  /* 0x000000020a627810 */ /* 0x000fc80007f3e0ff */
[----:B------:R-:W-:-:S09]  /*bf50*/  IADD3.X R97, PT, PT, RZ, R11, RZ, P1, !PT ;  /* 0x0000000bff617210 */ /* 0x000fd20000ffe4ff */
.L_x_58:
[----:B------:R-:W0:Y:S01]  /*bf60*/  LDC R87, c[0x0][0x3ac] ;  /* 0x0000eb00ff577b82 */ /* 0x000e220000000800 */
[----:B------:R-:W-:Y:S01]  /*bf70*/  ISETP.NE.AND P2, PT, R96, R89, PT ;  /* 0x000000596000720c */ /* 0x000fe20003f45270 */
[----:B------:R-:W2:-:S12]  /*bf80*/  LDG.E.128.CONSTANT R12, desc[UR8][R104.64] ;  /* 0x00000008680c7981 */ /* 0x000e98000c1e9d00 */
[----:B------:R-:W-:Y:S02]  /*bf90*/  @!P2 LEA R36, R88, R1, 0x3 ;  /* 0x000000015824a211 */ /* 0x000fe400078e18ff */
[----:B------:R-:W-:Y:S02]  /*bfa0*/  @!P2 MOV R32, R98 ;  /* 0x000000620020a202 */ /* 0x000fe40000000f00 */
[----:B------:R-:W-:Y:S02]  /*bfb0*/  @!P2 MOV R33, R97 ;  /* 0x000000610021a202 */ /* 0x000fe40000000f00 */
[----:B------:R-:W3:Y:S01]  /*bfc0*/  @!P2 LDL.64 R36, [R36+0x8] ;  /* 0x000008002424a983 */ /* 0x000ee20000100a00 */
[----:B0-----:R-:W-:-:S03]  /*bfd0*/  IMAD.WIDE R10, R87, 0x4, R104 ;  /* 0x00000004570a7825 */ /* 0x001fc600078e0268 */
[----:B------:R0:W4:Y:S04]  /*bfe0*/  @!P2 LDG.E.U16.CONSTANT R9, desc[UR8][R32.64] ;  /* 0x000000082009a981 */ /* 0x000128000c1e9500 */
[----:B------:R-:W5:Y:S01]  /*bff0*/  LDG.E.128.CONSTANT R16, desc[UR8][R10.64] ;  /* 0x000000080a107981 */ /* 0x000f62000c1e9d00 */
[----:B------:R-:W-:-:S05]  /*c000*/  IMAD.WIDE R34, R87, 0x4, R10 ;  /* 0x0000000457227825 */ /* 0x000fca00078e020a */
[----:B------:R1:W5:Y:S01]  /*c010*/  LDG.E.128.CONSTANT R20, desc[UR8][R34.64] ;  /* 0x0000000822147981 */ /* 0x000362000c1e9d00 */
[----:B------:R-:W-:-:S05]  /*c020*/  IMAD.WIDE R38, R87, 0x4, R34 ;  /* 0x0000000457267825 */ /* 0x000fca00078e0222 */
[----:B------:R1:W5:Y:S01]  /*c030*/  LDG.E.128.CONSTANT R24, desc[UR8][R38.64] ;  /* 0x0000000826187981 */ /* 0x000362000c1e9d00 */
[----:B------:R-:W-:-:S05]  /*c040*/  IMAD.WIDE R100, R87, 0x4, R38 ;  /* 0x0000000457647825 */ /* 0x000fca00078e0226 */
[----:B------:R-:W5:Y:S01]  /*c050*/  LDG.E.128.CONSTANT R28, desc[UR8][R100.64] ;  /* 0x00000008641c7981 */ /* 0x000f62000c1e9d00 */
[----:B------:R-:W-:-:S05]  /*c060*/  HFMA2 R40, -RZ, RZ, 0, 0.03125 ;  /* 0x00002800ff287431 */ /* 0x000fca00000001ff */
[----:B0-----:R-:W-:Y:S02]  /*c070*/  PRMT R32, R40, 0x7610, R32 ;  /* 0x0000761028207816 */ /* 0x001fe40000000020 */
[----:B------:R-:W-:Y:S02]  /*c080*/  ISETP.NE.AND P3, PT, R94, RZ, PT ;  /* 0x000000ff5e00720c */ /* 0x000fe40003f65270 */
[----:B------:R-:W-:Y:S02]  /*c090*/  ISETP.NE.AND P1, PT, R95, 0x1, PT ;  /* 0x000000015f00780c */ /* 0x000fe40003f25270 */
[----:B------:R-:W-:Y:S02]  /*c0a0*/  @!P2 IADD3 R102, PT, PT, R88, 0x1, RZ ;  /* 0x000000015866a810 */ /* 0x000fe40007ffe0ff */
[----:B--2---:R-:W-:Y:S02]  /*c0b0*/  LOP3.LUT R45, R13, 0x1f001f, RZ, 0xc0, !PT ;  /* 0x001f001f0d2d7812 */ /* 0x004fe400078ec0ff */
[----:B------:R-:W-:-:S02]  /*c0c0*/  SHF.R.U32.HI R46, RZ, 0xa, R13 ;  /* 0x0000000aff2e7819 */ /* 0x000fc4000001160d */
[----:B------:R-:W-:Y:S02]  /*c0d0*/  LOP3.LUT R57, R13, 0x3e003e0, RZ, 0xc0, !PT ;  /* 0x03e003e00d397812 */ /* 0x000fe400078ec0ff */
[----:B-1----:R-:W-:Y:S02]  /*c0e0*/  SHF.R.U32.HI R34, RZ, 0xf, R13 ;  /* 0x0000000fff227819 */ /* 0x002fe4000001160d */
[C---:B------:R-:W-:Y:S02]  /*c0f0*/  LOP3.LUT R50, R14.reuse, 0x1f001f, RZ, 0xc0, !PT ;  /* 0x001f001f0e327812 */ /* 0x040fe400078ec0ff */
[--C-:B------:R-:W-:Y:S02]  /*c100*/  SHF.R.U32.HI R53, RZ, 0xa, R14.reuse ;  /* 0x0000000aff357819 */ /* 0x100fe4000001160e */
[----:B------:R-:W-:Y:S02]  /*c110*/  LOP3.LUT R13, R14, 0x3e003e0, RZ, 0xc0, !PT ;  /* 0x03e003e00e0d7812 */ /* 0x000fe400078ec0ff */
[----:B------:R-:W-:-:S02]  /*c120*/  SHF.R.U32.HI R39, RZ, 0xf, R14 ;  /* 0x0000000fff277819 */ /* 0x000fc4000001160e */
[C---:B------:R-:W-:Y:S02]  /*c130*/  LOP3.LUT R67, R15.reuse, 0x1f001f, RZ, 0xc0, !PT ;  /* 0x001f001f0f437812 */ /* 0x040fe400078ec0ff */
[----:B---3--:R-:W-:Y:S02]  /*c140*/  @!P2 PRMT R86, R36, 0x7610, R86 ;  /* 0x000076102456a816 */ /* 0x008fe40000000056 */
[--C-:B------:R-:W-:Y:S02]  /*c150*/  SHF.R.U32.HI R66, RZ, 0xa, R15.reuse ;  /* 0x0000000aff427819 */ /* 0x100fe4000001160f */
[----:B------:R-:W-:Y:S02]  /*c160*/  LOP3.LUT R14, R15, 0x3e003e0, RZ, 0xc0, !PT ;  /* 0x03e003e00f0e7812 */ /* 0x000fe400078ec0ff */
[----:B------:R-:W-:Y:S02]  /*c170*/  SHF.R.U32.HI R33, RZ, 0xf, R12 ;  /* 0x0000000fff217819 */ /* 0x000fe4000001160c */
[----:B------:R-:W-:-:S02]  /*c180*/  SHF.R.U32.HI R15, RZ, 0xf, R15 ;  /* 0x0000000fff0f7819 */ /* 0x000fc4000001160f */
[----:B------:R-:W-:Y:S02]  /*c190*/  @!P2 PRMT R85, R37, 0x7610, R85 ;  /* 0x000076102555a816 */ /* 0x000fe40000000055 */
[----:B------:R-:W-:Y:S02]  /*c1a0*/  @!P2 PRMT R86, R86, 0x7610, R36 ;  /* 0x000076105656a816 */ /* 0x000fe40000000024 */
[----:B----4-:R-:W-:Y:S02]  /*c1b0*/  @!P2 IADD3 R89, PT, PT, R9, R96, RZ ;  /* 0x000000600959a210 */ /* 0x010fe40007ffe0ff */
[C---:B-----5:R-:W-:Y:S02]  /*c1c0*/  LOP3.LUT R38, R16.reuse, 0x1f001f, RZ, 0xc0, !PT ;  /* 0x001f001f10267812 */ /* 0x060fe400078ec0ff */
[----:B------:R-:W-:Y:S02]  /*c1d0*/  SHF.R.U32.HI R36, RZ, 0xa, R16 ;  /* 0x0000000aff247819 */ /* 0x000fe40000011610 */
[----:B------:R-:W-:-:S02]  /*c1e0*/  LOP3.LUT R9, R16, 0x3e003e0, RZ, 0xc0, !PT ;  /* 0x03e003e010097812 */ /* 0x000fc400078ec0ff */
[C---:B------:R-:W-:Y:S02]  /*c1f0*/  LOP3.LUT R41, R17.reuse, 0x1f001f, RZ, 0xc0, !PT ;  /* 0x001f001f11297812 */ /* 0x040fe400078ec0ff */
[--C-:B------:R-:W-:Y:S02]  /*c200*/  SHF.R.U32.HI R44, RZ, 0xa, R17.reuse ;  /* 0x0000000aff2c7819 */ /* 0x100fe40000011611 */
[----:B------:R-:W-:Y:S02]  /*c210*/  LOP3.LUT R10, R17, 0x3e003e0, RZ, 0xc0, !PT ;  /* 0x03e003e0110a7812 */ /* 0x000fe400078ec0ff */
[----:B------:R-:W-:Y:S02]  /*c220*/  SHF.R.U32.HI R16, RZ, 0xe, R16 ;  /* 0x0000000eff107819 */ /* 0x000fe40000011610 */
[----:B------:R-:W-:Y:S02]  /*c230*/  SHF.R.U32.HI R17, RZ, 0xe, R17 ;  /* 0x0000000eff117819 */ /* 0x000fe40000011611 */
[----:B------:R-:W-:-:S02]  /*c240*/  SHF.R.U32.HI R42, RZ, 0xe, R19 ;  /* 0x0000000eff2a7819 */ /* 0x000fc40000011613 */
[----:B------:R-:W-:Y:S02]  /*c250*/  LOP3.LUT R33, R33, 0x10001, RZ, 0xc0, !PT ;  /* 0x0001000121217812 */ /* 0x000fe400078ec0ff */
[----:B------:R-:W-:Y:S02]  /*c260*/  LOP3.LUT R34, R34, 0x10001, RZ, 0xc0, !PT ;  /* 0x0001000122227812 */ /* 0x000fe400078ec0ff */
[----:B------:R-:W-:Y:S02]  /*c270*/  LOP3.LUT R15, R15, 0x10001, RZ, 0xc0, !PT ;  /* 0x000100010f0f7812 */ /* 0x000fe400078ec0ff */
[----:B------:R-:W-:Y:S02]  /*c280*/  @!P2 PRMT R85, R85, 0x7610, R37 ;  /* 0x000076105555a816 */ /* 0x000fe40000000025 */
[----:B------:R-:W-:Y:S02]  /*c290*/  LOP3.LUT R51, R18, 0x1f001f, RZ, 0xc0, !PT ;  /* 0x001f001f12337812 */ /* 0x000fe400078ec0ff */
[----:B------:R-:W-:-:S02]  /*c2a0*/  SHF.R.U32.HI R49, RZ, 0xa, R18 ;  /* 0x0000000aff317819 */ /* 0x000fc40000011612 */
[----:B------:R-:W-:Y:S02]  /*c2b0*/  LOP3.LUT R11, R18, 0x3e003e0, RZ, 0xc0, !PT ;  /* 0x03e003e0120b7812 */ /* 0x000fe400078ec0ff */
[C---:B------:R-:W-:Y:S02]  /*c2c0*/  LOP3.LUT R37, R12.reuse, 0x1f001f, RZ, 0xc0, !PT ;  /* 0x001f001f0c257812 */ /* 0x040fe400078ec0ff */
[----:B------:R-:W-:Y:S02]  /*c2d0*/  SHF.R.U32.HI R35, RZ, 0xa, R12 ;  /* 0x0000000aff237819 */ /* 0x000fe4000001160c */
[----:B------:R-:W-:Y:S02]  /*c2e0*/  LOP3.LUT R56, R12, 0x3e003e0, RZ, 0xc0, !PT ;  /* 0x03e003e00c387812 */ /* 0x000fe400078ec0ff */
[----:B------:R-:W-:Y:S02]  /*c2f0*/  SHF.R.U32.HI R18, RZ, 0xe, R18 ;  /* 0x0000000eff127819 */ /* 0x000fe40000011612 */
[----:B------:R-:W-:-:S02]  /*c300*/  LOP3.LUT R39, R39, 0x10001, RZ, 0xc0, !PT ;  /* 0x0001000127277812 */ /* 0x000fc400078ec0ff */
[C---:B------:R-:W-:Y:S02]  /*c310*/  LOP3.LUT R61, R19.reuse, 0x1f001f, RZ, 0xc0, !PT ;  /* 0x001f001f133d7812 */ /* 0x040fe400078ec0ff */
[----:B------:R-:W-:Y:S02]  /*c320*/  SHF.R.U32.HI R65, RZ, 0xa, R19 ;  /* 0x0000000aff417819 */ /* 0x000fe40000011613 */
[----:B------:R-:W-:Y:S02]  /*c330*/  LOP3.LUT R12, R19, 0x3e003e0, RZ, 0xc0, !PT ;  /* 0x03e003e0130c7812 */ /* 0x000fe400078ec0ff */
[----:B------:R-:W-:Y:S02]  /*c340*/  LOP3.LUT R19, R33, 0x20002, R16, 0xf8, !PT ;  /* 0x0002000221137812 */ /* 0x000fe400078ef810 */
[----:B------:R-:W-:Y:S02]  /*c350*/  LOP3.LUT R40, R34, 0x20002, R17, 0xf8, !PT ;  /* 0x0002000222287812 */ /* 0x000fe400078ef811 */
[----:B------:R-:W-:-:S02]  /*c360*/  LOP3.LUT R55, R15, 0x20002, R42, 0xf8, !PT ;  /* 0x000200020f377812 */ /* 0x000fc400078ef82a */
[C---:B------:R-:W-:Y:S02]  /*c370*/  LOP3.LUT R33, R20.reuse, 0x1f001f, RZ, 0xc0, !PT ;  /* 0x001f001f14217812 */ /* 0x040fe400078ec0ff */
[----:B------:R-:W-:Y:S02]  /*c380*/  SHF.R.U32.HI R34, RZ, 0xa, R20 ;  /* 0x0000000aff227819 */ /* 0x000fe40000011614 */
[----:B------:R-:W-:Y:S02]  /*c390*/  LOP3.LUT R15, R20, 0x3e003e0, RZ, 0xc0, !PT ;  /* 0x03e003e0140f7812 */ /* 0x000fe400078ec0ff */
[C---:B------:R-:W-:Y:S02]  /*c3a0*/  LOP3.LUT R54, R22.reuse, 0x1f001f, RZ, 0xc0, !PT ;  /* 0x001f001f16367812 */ /* 0x040fe400078ec0ff */
[----:B------:R-:W-:Y:S02]  /*c3b0*/  SHF.R.U32.HI R52, RZ, 0xa, R22 ;  /* 0x0000000aff347819 */ /* 0x000fe40000011616 */
[----:B------:R-:W-:-:S02]  /*c3c0*/  LOP3.LUT R16, R22, 0x3e003e0, RZ, 0xc0, !PT ;  /* 0x03e003e016107812 */ /* 0x000fc400078ec0ff */
[----:B------:R-:W-:Y:S02]  /*c3d0*/  LOP3.LUT R47, R39, 0x20002, R18, 0xf8, !PT ;  /* 0x00020002272f7812 */ /* 0x000fe400078ef812 */
[----:B------:R-:W-:Y:S02]  /*c3e0*/  SHF.R.U32.HI R20, RZ, 0xd, R20 ;  /* 0x0000000dff147819 */ /* 0x000fe40000011614 */
[----:B------:R-:W-:Y:S02]  /*c3f0*/  SHF.R.U32.HI R22, RZ, 0xd, R22 ;  /* 0x0000000dff167819 */ /* 0x000fe40000011616 */
[----:B------:R-:W-:Y:S02]  /*c400*/  SHF.R.U32.HI R39, RZ, 0xd, R21 ;  /* 0x0000000dff277819 */ /* 0x000fe40000011615 */
[----:B------:R-:W-:Y:S02]  /*c410*/  SHF.R.U32.HI R48, RZ, 0xd, R23 ;  /* 0x0000000dff307819 */ /* 0x000fe40000011617 */
[----:B------:R-:W-:-:S02]  /*c420*/  LOP3.LUT R43, R21, 0x1f001f, RZ, 0xc0, !PT ;  /* 0x001f001f152b7812 */ /* 0x000fc400078ec0ff */
[----:B------:R-:W-:Y:S02]  /*c430*/  SHF.R.U32.HI R42, RZ, 0xa, R21 ;  /* 0x0000000aff2a7819 */ /* 0x000fe40000011615 */
[----:B------:R-:W-:Y:S02]  /*c440*/  LOP3.LUT R17, R21, 0x3e003e0, RZ, 0xc0, !PT ;  /* 0x03e003e015117812 */ /* 0x000fe400078ec0ff */
[C---:B------:R-:W-:Y:S02]  /*c450*/  LOP3.LUT R64, R23.reuse, 0x1f001f, RZ, 0xc0, !PT ;  /* 0x001f001f17407812 */ /* 0x040fe400078ec0ff */
[----:B------:R-:W-:Y:S02]  /*c460*/  SHF.R.U32.HI R62, RZ, 0xa, R23 ;  /* 0x0000000aff3e7819 */ /* 0x000fe40000011617 */
[----:B------:R-:W-:Y:S02]  /*c470*/  LOP3.LUT R18, R23, 0x3e003e0, RZ, 0xc0, !PT ;  /* 0x03e003e017127812 */ /* 0x000fe400078ec0ff */
[----:B------:R-:W-:-:S02]  /*c480*/  LOP3.LUT R21, R19, 0x40004, R20, 0xf8, !PT ;  /* 0x0004000413157812 */ /* 0x000fc400078ef814 */
[----:B------:R-:W-:Y:S02]  /*c490*/  LOP3.LUT R23, R47, 0x40004, R22, 0xf8, !PT ;  /* 0x000400042f177812 */ /* 0x000fe400078ef816 */
[----:B------:R-:W-:Y:S02]  /*c4a0*/  LOP3.LUT R20, R40, 0x40004, R39, 0xf8, !PT ;  /* 0x0004000428147812 */ /* 0x000fe400078ef827 */
[----:B------:R-:W-:Y:S02]  /*c4b0*/  LOP3.LUT R22, R55, 0x40004, R48, 0xf8, !PT ;  /* 0x0004000437167812 */ /* 0x000fe400078ef830 */
[C---:B------:R-:W-:Y:S02]  /*c4c0*/  LOP3.LUT R39, R24.reuse, 0x1f001f, RZ, 0xc0, !PT ;  /* 0x001f001f18277812 */ /* 0x040fe400078ec0ff */
[----:B------:R-:W-:Y:S02]  /*c4d0*/  SHF.R.U32.HI R40, RZ, 0xa, R24 ;  /* 0x0000000aff287819 */ /* 0x000fe40000011618 */
[----:B------:R-:W-:-:S02]  /*c4e0*/  LOP3.LUT R19, R24, 0x3e003e0, RZ, 0xc0, !PT ;  /* 0x03e003e018137812 */ /* 0x000fc400078ec0ff */
[C---:B------:R-:W-:Y:S02]  /*c4f0*/  LOP3.LUT R47, R25.reuse, 0x1f001f, RZ, 0xc0, !PT ;  /* 0x001f001f192f7812 */ /* 0x040fe400078ec0ff */
[--C-:B------:R-:W-:Y:S02]  /*c500*/  SHF.R.U32.HI R48, RZ, 0xa, R25.reuse ;  /* 0x0000000aff307819 */ /* 0x100fe40000011619 */
[----:B------:R-:W-:Y:S02]  /*c510*/  LOP3.LUT R71, R25, 0x3e003e0, RZ, 0xc0, !PT ;  /* 0x03e003e019477812 */ /* 0x000fe400078ec0ff */
[----:B------:R-:W-:Y:S02]  /*c520*/  SHF.R.U32.HI R24, RZ, 0xc, R24 ;  /* 0x0000000cff187819 */ /* 0x000fe40000011618 */
[----:B------:R-:W-:Y:S02]  /*c530*/  SHF.R.U32.HI R25, RZ, 0xc, R25 ;  /* 0x0000000cff197819 */ /* 0x000fe40000011619 */
[----:B------:R-:W-:-:S02]  /*c540*/  LOP3.LUT R55, R26, 0x1f001f, RZ, 0xc0, !PT ;  /* 0x001f001f1a377812 */ /* 0x000fc400078ec0ff */
[--C-:B------:R-:W-:Y:S02]  /*c550*/  SHF.R.U32.HI R63, RZ, 0xa, R26.reuse ;  /* 0x0000000aff3f7819 */ /* 0x100fe4000001161a */
[----:B------:R-:W-:Y:S02]  /*c560*/  LOP3.LUT R70, R26, 0x3e003e0, RZ, 0xc0, !PT ;  /* 0x03e003e01a467812 */ /* 0x000fe400078ec0ff */
[C---:B------:R-:W-:Y:S02]  /*c570*/  LOP3.LUT R68, R27.reuse, 0x1f001f, RZ, 0xc0, !PT ;  /* 0x001f001f1b447812 */ /* 0x040fe400078ec0ff */
[----:B------:R-:W-:Y:S02]  /*c580*/  SHF.R.U32.HI R69, RZ, 0xa, R27 ;  /* 0x0000000aff457819 */ /* 0x000fe4000001161b */
[----:B------:R-:W-:Y:S02]  /*c590*/  LOP3.LUT R72, R27, 0x3e003e0, RZ, 0xc0, !PT ;  /* 0x03e003e01b487812 */ /* 0x000fe400078ec0ff */
[----:B------:R-:W-:-:S02]  /*c5a0*/  SHF.R.U32.HI R26, RZ, 0xc, R26 ;  /* 0x0000000cff1a7819 */ /* 0x000fc4000001161a */
[----:B------:R-:W-:Y:S02]  /*c5b0*/  SHF.R.U32.HI R27, RZ, 0xc, R27 ;  /* 0x0000000cff1b7819 */ /* 0x000fe4000001161b */
[----:B------:R-:W-:Y:S02]  /*c5c0*/  LOP3.LUT R59, R21, 0x80008, R24, 0xf8, !PT ;  /* 0x00080008153b7812 */ /* 0x000fe400078ef818 */
[----:B------:R-:W-:Y:S02]  /*c5d0*/  LOP3.LUT R58, R20, 0x80008, R25, 0xf8, !PT ;  /* 0x00080008143a7812 */ /* 0x000fe400078ef819 */
[C---:B------:R-:W-:Y:S02]  /*c5e0*/  LOP3.LUT R20, R28.reuse, 0x1f001f, RZ, 0xc0, !PT ;  /* 0x001f001f1c147812 */ /* 0x040fe400078ec0ff */
[----:B------:R-:W-:Y:S02]  /*c5f0*/  SHF.R.U32.HI R21, RZ, 0xa, R28 ;  /* 0x0000000aff157819 */ /* 0x000fe4000001161c */
[----:B------:R-:W-:-:S02]  /*c600*/  LOP3.LUT R73, R28, 0x3e003e0, RZ, 0xc0, !PT ;  /* 0x03e003e01c497812 */ /* 0x000fc400078ec0ff */
[----:B------:R-:W-:Y:S02]  /*c610*/  SHF.R.U32.HI R28, RZ, 0xb, R28 ;  /* 0x0000000bff1c7819 */ /* 0x000fe4000001161c */
[----:B------:R-:W-:Y:S02]  /*c620*/  LOP3.LUT R75, R23, 0x80008, R26, 0xf8, !PT ;  /* 0x00080008174b7812 */ /* 0x000fe400078ef81a */
[----:B------:R-:W-:Y:S02]  /*c630*/  LOP3.LUT R60, R22, 0x80008, R27, 0xf8, !PT ;  /* 0x00080008163c7812 */ /* 0x000fe400078ef81b */
[C---:B------:R-:W-:Y:S02]  /*c640*/  LOP3.LUT R79, R31.reuse, 0x3e003e0, RZ, 0xc0, !PT ;  /* 0x03e003e01f4f7812 */ /* 0x040fe400078ec0ff */
[----:B------:R-:W-:Y:S02]  /*c650*/  LOP3.LUT R26, R31, 0x1f001f, RZ, 0xc0, !PT ;  /* 0x001f001f1f1a7812 */ /* 0x000fe400078ec0ff */
[----:B------:R-:W-:-:S02]  /*c660*/  SHF.R.U32.HI R27, RZ, 0xa, R31 ;  /* 0x0000000aff1b7819 */ /* 0x000fc4000001161f */
[C---:B------:R-:W-:Y:S02]  /*c670*/  LOP3.LUT R24, R30.reuse, 0x1f001f, RZ, 0xc0, !PT ;  /* 0x001f001f1e187812 */ /* 0x040fe400078ec0ff */
[--C-:B------:R-:W-:Y:S02]  /*c680*/  SHF.R.U32.HI R25, RZ, 0xa, R30.reuse ;  /* 0x0000000aff197819 */ /* 0x100fe4000001161e */
[----:B------:R-:W-:Y:S02]  /*c690*/  LOP3.LUT R78, R30, 0x3e003e0, RZ, 0xc0, !PT ;  /* 0x03e003e01e4e7812 */ /* 0x000fe400078ec0ff */
[----:B------:R-:W-:Y:S02]  /*c6a0*/  SHF.R.U32.HI R31, RZ, 0xb, R31 ;  /* 0x0000000bff1f7819 */ /* 0x000fe4000001161f */
[----:B------:R-:W-:Y:S02]  /*c6b0*/  LOP3.LUT R9, R9, 0x64006400, RZ, 0xfc, !PT ;  /* 0x6400640009097812 */ /* 0x000fe400078efcff */
[----:B------:R-:W-:-:S02]  /*c6c0*/  SHF.R.U32.HI R30, RZ, 0xb, R30 ;  /* 0x0000000bff1e7819 */ /* 0x000fc4000001161e */
[----:B------:R-:W-:Y:S02]  /*c6d0*/  LOP3.LUT R28, R59, 0x100010, R28, 0xf8, !PT ;  /* 0x001000103b1c7812 */ /* 0x000fe400078ef81c */
[----:B------:R-:W-:Y:S02]  /*c6e0*/  LOP3.LUT R13, R13, 0x64006400, RZ, 0xfc, !PT ;  /* 0x640064000d0d7812 */ /* 0x000fe400078efcff */
[----:B------:R-:W-:Y:S02]  /*c6f0*/  LOP3.LUT R17, R17, 0x64006400, RZ, 0xfc, !PT ;  /* 0x6400640011117812 */ /* 0x000fe400078efcff */
[----:B------:R-:W-:Y:S02]  /*c700*/  LOP3.LUT R57, R57, 0x64006400, RZ, 0xfc, !PT ;  /* 0x6400640039397812 */ /* 0x000fe400078efcff */
[----:B------:R-:W-:Y:S02]  /*c710*/  LOP3.LUT R59, R14, 0x64006400, RZ, 0xfc, !PT ;  /* 0x640064000e3b7812 */ /* 0x000fe400078efcff */
[----:B------:R-:W-:-:S02]  /*c720*/  LOP3.LUT R77, R29, 0x3e003e0, RZ, 0xc0, !PT ;  /* 0x03e003e01d4d7812 */ /* 0x000fc400078ec0ff */
[----:B------:R-:W-:Y:S01]  /*c730*/  LOP3.LUT R31, R60, 0x100010, R31, 0xf8, !PT ;  /* 0x001000103c1f7812 */ /* 0x000fe200078ef81f */
[-C--:B------:R-:W-:Y:S01]  /*c740*/  HFMA2 R60, R9, R32.reuse.H0_H0, -48, -48 ;  /* 0xd200d200093c7431 */ /* 0x080fe20000040020 */
[----:B------:R-:W-:Y:S01]  /*c750*/  LOP3.LUT R30, R75, 0x100010, R30, 0xf8, !PT ;  /* 0x001000104b1e7812 */ /* 0x000fe200078ef81e */
[-C--:B------:R-:W-:Y:S01]  /*c760*/  HFMA2 R75, R13, R32.reuse.H0_H0, -48, -48 ;  /* 0xd200d2000d4b7431 */ /* 0x080fe20000040020 */
[----:B------:R-:W-:Y:S01]  /*c770*/  LOP3.LUT R37, R37, 0x64006400, RZ, 0xfc, !PT ;  /* 0x6400640025257812 */ /* 0x000fe200078efcff */
[-C--:B------:R-:W-:Y:S01]  /*c780*/  HFMA2 R9, R17, R32.reuse.H0_H0, -48, -48 ;  /* 0xd200d20011097431 */ /* 0x080fe20000040020 */
[----:B------:R-:W-:Y:S01]  /*c790*/  LOP3.LUT R22, R29, 0x1f001f, RZ, 0xc0, !PT ;  /* 0x001f001f1d167812 */ /* 0x000fe200078ec0ff */
[-C--:B------:R-:W-:Y:S01]  /*c7a0*/  HFMA2 R76, R57, R32.reuse.H0_H0, -48, -48 ;  /* 0xd200d200394c7431 */ /* 0x080fe20000040020 */
[--C-:B------:R-:W-:Y:S01]  /*c7b0*/  SHF.R.U32.HI R23, RZ, 0xa, R29.reuse ;  /* 0x0000000aff177819 */ /* 0x100fe2000001161d */
[----:B------:R-:W-:Y:S01]  /*c7c0*/  HFMA2 R74, R59, R32.H0_H0, -48, -48 ;  /* 0xd200d2003b4a7431 */ /* 0x000fe20000040020 */
[----:B------:R-:W-:-:S02]  /*c7d0*/  SHF.R.U32.HI R29, RZ, 0xb, R29 ;  /* 0x0000000bff1d7819 */ /* 0x000fc4000001161d */
        /* <DEDUP_REMOVED lines=14> */
[----:B------:R-:W-:Y:S01]  /*c8c0*/  LOP3.LUT R79, R79, 0x64006400, RZ, 0xfc, !PT ;  /* 0x640064004f4f7812 */ /* 0x000fe200078efcff */
[----:B------:R-:W-:Y:S01]  /*c8d0*/  HADD2 R84, R37, -1040, -1040 ;  /* 0xe410e41025547430 */ /* 0x000fe20000000000 */
[----:B------:R-:W-:Y:S02]  /*c8e0*/  LOP3.LUT R35, R35, 0x1f001f, RZ, 0xc0, !PT ;  /* 0x001f001f23237812 */ /* 0x000fe400078ec0ff */
[----:B------:R-:W-:Y:S01]  /*c8f0*/  LOP3.LUT R66, R66, 0x1f001f, RZ, 0xc0, !PT ;  /* 0x001f001f42427812 */ /* 0x000fe200078ec0ff */
[-C--:B------:R-:W-:Y:S01]  /*c900*/  HFMA2 R56, R15, R32.reuse.H0_H0, -48, -48 ;  /* 0xd200d2000f387431 */ /* 0x080fe20000040020 */
[----:B------:R-:W-:Y:S01]  /*c910*/  LOP3.LUT R29, R58, 0x100010, R29, 0xf8, !PT ;  /* 0x001000103a1d7812 */ /* 0x000fe200078ef81d */
[-C--:B------:R-:W-:Y:S01]  /*c920*/  HFMA2 R58, R11, R32.reuse.H0_H0, -48, -48 ;  /* 0xd200d2000b3a7431 */ /* 0x080fe20000040020 */
[----:B------:R-:W-:Y:S01]  /*c930*/  LOP3.LUT R38, R38, 0x64006400, RZ, 0xfc, !PT ;  /* 0x6400640026267812 */ /* 0x000fe200078efcff */
        /* <DEDUP_REMOVED lines=12> */
[----:B------:R-:W-:-:S02]  /*ca00*/  HFMA2 R13, R13, R32.H0_H0, -48, -48 ;  /* 0xd200d2000d0d7431 */ /* 0x000fc40000040020 */
[-C--:B------:R-:W-:Y:S02]  /*ca10*/  HFMA2 R14, R71, R32.reuse.H0_H0, -48, -48 ;  /* 0xd200d200470e7431 */ /* 0x080fe40000040020 */
[-C--:B------:R-:W-:Y:S02]  /*ca20*/  HFMA2 R15, R107, R32.reuse.H0_H0, -48, -48 ;  /* 0xd200d2006b0f7431 */ /* 0x080fe40000040020 */
[-C--:B------:R-:W-:Y:S02]  /*ca30*/  HFMA2 R16, R73, R32.reuse.H0_H0, -48, -48 ;  /* 0xd200d20049107431 */ /* 0x080fe40000040020 */
[-C--:B------:R-:W-:Y:S02]  /*ca40*/  HFMA2 R17, R17, R32.reuse.H0_H0, -48, -48 ;  /* 0xd200d20011117431 */ /* 0x080fe40000040020 */
[-C--:B------:R-:W-:Y:S02]  /*ca50*/  HFMA2 R18, R77, R32.reuse.H0_H0, -48, -48 ;  /* 0xd200d2004d127431 */ /* 0x080fe40000040020 */
[----:B------:R-:W-:Y:S01]  /*ca60*/  HFMA2 R19, R79, R32.H0_H0, -48, -48 ;  /* 0xd200d2004f137431 */ /* 0x000fe20000040020 */
[----:B------:R-:W-:Y:S01]  /*ca70*/  LOP3.LUT R32, R42, 0x1f001f, RZ, 0xc0, !PT ;  /* 0x001f001f2a207812 */ /* 0x000fe200078ec0ff */
[----:B------:R-:W-:Y:S01]  /*ca80*/  HADD2 R80, R38, -1040, -1040 ;  /* 0xe410e41026507430 */ /* 0x000fe20000000000 */
[----:B------:R-:W-:-:S02]  /*ca90*/  LOP3.LUT R67, R67, 0x64006400, RZ, 0xfc, !PT ;  /* 0x6400640043437812 */ /* 0x000fc400078efcff */
[----:B------:R-:W-:Y:S02]  /*caa0*/  LOP3.LUT R34, R34, 0x1f001f, RZ, 0xc0, !PT ;  /* 0x001f001f22227812 */ /* 0x000fe400078ec0ff */
[----:B------:R-:W-:Y:S02]  /*cab0*/  LOP3.LUT R43, R43, 0x64006400, RZ, 0xfc, !PT ;  /* 0x640064002b2b7812 */ /* 0x000fe400078efcff */
[----:B------:R-:W-:Y:S01]  /*cac0*/  LOP3.LUT R42, R62, 0x1f001f, RZ, 0xc0, !PT ;  /* 0x001f001f3e2a7812 */ /* 0x000fe200078ec0ff */
[----:B------:R-:W-:Y:S01]  /*cad0*/  HADD2 R62, R37, -1040, -1040 ;  /* 0xe410e410253e7430 */ /* 0x000fe20000000000 */
[----:B------:R-:W-:Y:S02]  /*cae0*/  LOP3.LUT R46, R46, 0x1f001f, RZ, 0xc0, !PT ;  /* 0x001f001f2e2e7812 */ /* 0x000fe400078ec0ff */
[----:B------:R-:W-:Y:S02]  /*caf0*/  LOP3.LUT R44, R44, 0x1f001f, RZ, 0xc0, !PT ;  /* 0x001f001f2c2c7812 */ /* 0x000fe400078ec0ff */
[----:B------:R-:W-:-:S02]  /*cb00*/  LOP3.LUT R65, R65, 0x1f001f, RZ, 0xc0, !PT ;  /* 0x001f001f41417812 */ /* 0x000fc400078ec0ff */
[----:B------:R-:W-:Y:S02]  /*cb10*/  LOP3.LUT R36, R36, 0x64006400, RZ, 0xfc, !PT ;  /* 0x6400640024247812 */ /* 0x000fe400078efcff */
[----:B------:R-:W-:Y:S01]  /*cb20*/  LOP3.LUT R49, R49, 0x64006400, RZ, 0xfc, !PT ;  /* 0x6400640031317812 */ /* 0x000fe200078efcff */
[----:B------:R-:W-:Y:S01]  /*cb30*/  HADD2 R72, R50, -1040, -1040 ;  /* 0xe410e41032487430 */ /* 0x000fe20000000000 */
[----:B------:R-:W-:Y:S01]  /*cb40*/  LOP3.LUT R37, R63, 0x1f001f, RZ, 0xc0, !PT ;  /* 0x001f001f3f257812 */ /* 0x000fe200078ec0ff */
[----:B------:R-:W-:Y:S01]  /*cb50*/  HADD2 R82, R35, -1040, -1040 ;  /* 0xe410e41023527430 */ /* 0x000fe20000000000 */
[----:B------:R-:W-:Y:S01]  /*cb60*/  LOP3.LUT R38, R69, 0x1f001f, RZ, 0xc0, !PT ;  /* 0x001f001f45267812 */ /* 0x000fe200078ec0ff */
[----:B------:R-:W-:Y:S01]  /*cb70*/  HADD2 R79, R66, -1040, -1040 ;  /* 0xe410e410424f7430 */ /* 0x000fe20000000000 */
[----:B------:R-:W-:Y:S01]  /*cb80*/  LOP3.LUT R41, R41, 0x64006400, RZ, 0xfc, !PT ;  /* 0x6400640029297812 */ /* 0x000fe200078efcff */
[----:B------:R-:W-:Y:S01]  /*cb90*/  HADD2 R71, R67, -1040, -1040 ;  /* 0xe410e41043477430 */ /* 0x000fe20000000000 */
[----:B------:R-:W-:-:S02]  /*cba0*/  LOP3.LUT R35, R34, 0x64006400, RZ, 0xfc, !PT ;  /* 0x6400640022237812 */ /* 0x000fc400078efcff */
[----:B------:R-:W-:Y:S01]  /*cbb0*/  LOP3.LUT R50, R68, 0x64006400, RZ, 0xfc, !PT ;  /* 0x6400640044327812 */ /* 0x000fe200078efcff */
[----:B------:R-:W-:Y:S01]  /*cbc0*/  HADD2 R68, R43, -1040, -1040 ;  /* 0xe410e4102b447430 */ /* 0x000fe20000000000 */
[----:B------:R-:W-:Y:S01]  /*cbd0*/  LOP3.LUT R45, R45, 0x64006400, RZ, 0xfc, !PT ;  /* 0x640064002d2d7812 */ /* 0x000fe200078efcff */
[----:B------:R-:W-:Y:S01]  /*cbe0*/  HADD2 R63, R36, -1040, -1040 ;  /* 0xe410e410243f7430 */ /* 0x000fe20000000000 */
        /* <DEDUP_REMOVED lines=72> */
[----:B------:R-:W-:Y:S01]  /*d070*/  HADD2 R55, R31, -1040, -1040 ;  /* 0xe410e4101f377430 */ /* 0x000fe20000000000 */
[----:B------:R-:W-:Y:S06]  /*d080*/  @!P3 BRA `(.L_x_54) ;  /* 0x000000040030b947 */ /* 0x000fec0003800000 */
        /* <DEDUP_REMOVED lines=15> */
[-C--:B------:R-:W-:Y:S01]  /*d180*/  HFMA2 R37, R81, R39.reuse, R37 ;  /* 0x0000002751257231 */ /* 0x080fe20000000025 */
[----:B------:R-:W0:Y:S01]  /*d190*/  LDS.128 R32, [UR4+0x20] ;  /* 0x00002004ff207984 */ /* 0x000e220008000c00 */
        /* <DEDUP_REMOVED lines=15> */
[-C--:B------:R-:W-:Y:S01]  /*d290*/  HFMA2 R29, R9, R31.reuse, R29 ;  /* 0x0000001f091d7231 */ /* 0x080fe2000000001d */
[----:B------:R-:W1:Y:S01]  /*d2a0*/  LDS.128 R36, [UR4+0x30] ;  /* 0x00003004ff247984 */ /* 0x000e620008000c00 */
[-C--:B------:R-:W-:Y:S02]  /*d2b0*/  HFMA2 R103, R10, R31.reuse, R103 ;  /* 0x0000001f0a677231 */ /* 0x080fe40000000067 */
[----:B------:R-:W-:Y:S02]  /*d2c0*/  HFMA2 R30, R11, R31, R30 ;  /* 0x0000001f0b1e7231 */ /* 0x000fe4000000001e */
[-C--:B0-----:R-:W-:Y:S02]  /*d2d0*/  HFMA2 R28, R20, R32.reuse, R28 ;  /* 0x00000020141c7231 */ /* 0x081fe4000000001c */
        /* <DEDUP_REMOVED lines=15> */
[-C--:B-1----:R-:W-:Y:S02]  /*d3d0*/  HFMA2 R28, R44, R36.reuse, R28 ;  /* 0x000000242c1c7231 */ /* 0x082fe4000000001c */
        /* <DEDUP_REMOVED lines=15> */
[----:B------:R-:W-:Y:S02]  /*d4d0*/  HADD2 R28, R28.H0_H0, R28.H1_H1 ;  /* 0x3000001c1c1c7230 */ /* 0x000fe40000000800 */
[----:B------:R-:W-:Y:S02]  /*d4e0*/  HADD2 R29, R29.H0_H0, R29.H1_H1 ;  /* 0x3000001d1d1d7230 */ /* 0x000fe40000000800 */
[----:B------:R-:W-:Y:S02]  /*d4f0*/  HADD2 R103, R103.H0_H0, R103.H1_H1 ;  /* 0x3000006767677230 */ /* 0x000fe40000000800 */
[----:B------:R-:W-:Y:S01]  /*d500*/  HADD2 R30, R30.H0_H0, R30.H1_H1 ;  /* 0x3000001e1e1e7230 */ /* 0x000fe20000000800 */
[----:B------:R-:W-:-:S04]  /*d510*/  PRMT R28, R28, 0x5410, R29 ;  /* 0x000054101c1c7816 */ /* 0x000fc8000000001d */
[----:B------:R-:W-:Y:S01]  /*d520*/  PRMT R103, R103, 0x5410, R30 ;  /* 0x0000541067677816 */ /* 0x000fe2000000001e */
[----:B------:R-:W-:-:S04]  /*d530*/  HFMA2 R8, R28, R86, R8 ;  /* 0x000000561c087231 */ /* 0x000fc80000000008 */
[----:B------:R-:W-:-:S07]  /*d540*/  HFMA2 R7, R103, R85, R7 ;  /* 0x0000005567077231 */ /* 0x000fce0000000007 */
.L_x_54:
[----:B------:R-:W-:Y:S02]  /*d550*/  @!P2 MOV R88, R102 ;  /* 0x000000660058a202 */ /* 0x000fe40000000f00 */
        /* <DEDUP_REMOVED lines=83> */
.L_x_56:
        /* <DEDUP_REMOVED lines=80> */
.L_x_57:
        /* <DEDUP_REMOVED lines=77> */
.L_x_55:
        /* <DEDUP_REMOVED lines=8> */
.L_x_53:
        /* <DEDUP_REMOVED lines=13> */
.L_x_76:
[----:B------:R-:W-:Y:S01]  /*e5b0*/  ISETP.NE.AND P3, PT, R96, R89, PT ;  /* 0x000000596000720c */ /* 0x000fe20003f65270 */
[----:B------:R-:W2:-:S12]  /*e5c0*/  LDG.E.128.CONSTANT R12, desc[UR8][R18.64] ;  /* 0x00000008120c7981 */ /* 0x000e98000c1e9d00 */
[C---:B------:R-:W-:Y:S01]  /*e5d0*/  @!P3 LEA R10, R88.reuse, R1, 0x3 ;  /* 0x00000001580ab211 */ /* 0x040fe200078e18ff */
[----:B------:R0:W5:Y:S05]  /*e5e0*/  @!P3 LDG.E.U16.CONSTANT R23, desc[UR8][R20.64] ;  /* 0x000000081417b981 */ /* 0x00016a000c1e9500 */
[----:B------:R-:W3:Y:S01]  /*e5f0*/  @!P3 LDL.64 R10, [R10+0x8] ;  /* 0x000008000a0ab983 */ /* 0x000ee20000100a00 */
[----:B------:R-:W-:Y:S02]  /*e600*/  @!P3 IADD3 R9, PT, PT, R88, 0x1, RZ ;  /* 0x000000015809b810 */ /* 0x000fe40007ffe0ff */
[----:B------:R-:W-:Y:S02]  /*e610*/  ISETP.NE.AND P2, PT, R94, RZ, PT ;  /* 0x000000ff5e00720c */ /* 0x000fe40003f45270 */
[----:B------:R-:W-:Y:S01]  /*e620*/  @!P3 MOV R88, R9 ;  /* 0x000000090058b202 */ /* 0x000fe20000000f00 */
[----:B------:R-:W-:Y:S01]  /*e630*/  HFMA2 R16, -RZ, RZ, 0, 0.0625 ;  /* 0x00002c00ff107431 */ /* 0x000fe200000001ff */
[----:B------:R-:W-:-:S02]  /*e640*/  ISETP.NE.AND P1, PT, R95, 0x1, PT ;  /* 0x000000015f00780c */ /* 0x000fc40003f25270 */
[C---:B--2---:R-:W-:Y:S02]  /*e650*/  LOP3.LUT R25, R13.reuse, 0xf000f0, RZ, 0xc0, !PT ;  /* 0x00f000f00d197812 */ /* 0x044fe400078ec0ff */
[----:B------:R-:W-:Y:S02]  /*e660*/  LOP3.LUT R9, R12, 0xf000f, RZ, 0xc0, !PT ;  /* 0x000f000f0c097812 */ /* 0x000fe400078ec0ff */
[----:B------:R-:W-:Y:S02]  /*e670*/  SHF.R.U32.HI R30, RZ, 0x8, R14 ;  /* 0x00000008ff1e7819 */ /* 0x000fe4000001160e */
[----:B------:R-:W-:Y:S02]  /*e680*/  LOP3.LUT R22, R13, 0xf000f, RZ, 0xc0, !PT ;  /* 0x000f000f0d167812 */ /* 0x000fe400078ec0ff */
[----:B------:R-:W-:Y:S02]  /*e690*/  LOP3.LUT R26, R14, 0xf000f, RZ, 0xc0, !PT ;  /* 0x000f000f0e1a7812 */ /* 0x000fe400078ec0ff */
[----:B------:R-:W-:-:S02]  /*e6a0*/  SHF.R.U32.HI R13, RZ, 0x8, R13 ;  /* 0x00000008ff0d7819 */ /* 0x000fc4000001160d */
[----:B---3--:R-:W-:Y:S02]  /*e6b0*/  @!P3 PRMT R86, R10, 0x7610, R86 ;  /* 0x000076100a56b816 */ /* 0x008fe40000000056 */
[----:B------:R-:W-:Y:S02]  /*e6c0*/  @!P3 PRMT R85, R11, 0x7610, R85 ;  /* 0x000076100b55b816 */ /* 0x000fe40000000055 */
[----:B------:R-:W-:Y:S02]  /*e6d0*/  @!P3 PRMT R86, R86, 0x7610, R10 ;  /* 0x000076105656b816 */ /* 0x000fe4000000000a */
[----:B------:R-:W-:Y:S02]  /*e6e0*/  LOP3.LUT R10, R12, 0xf000f0, RZ, 0xc0, !PT ;  /* 0x00f000f00c0a7812 */ /* 0x000fe400078ec0ff */
[----:B------:R-:W-:Y:S02]  /*e6f0*/  SHF.R.U32.HI R12, RZ, 0x8, R12 ;  /* 0x00000008ff0c7819 */ /* 0x000fe4000001160c */
[----:B------:R-:W-:-:S02]  /*e700*/  LOP3.LUT R31, R15, 0xf000f, RZ, 0xc0, !PT ;  /* 0x000f000f0f1f7812 */ /* 0x000fc400078ec0ff */
[----:B------:R-:W-:Y:S02]  /*e710*/  LOP3.LUT R32, R15, 0xf000f0, RZ, 0xc0, !PT ;  /* 0x00f000f00f207812 */ /* 0x000fe400078ec0ff */
[----:B------:R-:W-:Y:S02]  /*e720*/  SHF.R.U32.HI R34, RZ, 0x8, R15 ;  /* 0x00000008ff227819 */ /* 0x000fe4000001160f */
[----:B------:R-:W-:Y:S02]  /*e730*/  @!P3 PRMT R85, R85, 0x7610, R11 ;  /* 0x000076105555b816 */ /* 0x000fe4000000000b */
        /* <DEDUP_REMOVED lines=9> */
[C---:B------:R-:W-:Y:S02]  /*e7d0*/  LOP3.LUT R22, R13.reuse, 0xf000f0, RZ, 0xc0, !PT ;  /* 0x00f000f00d167812 */ /* 0x040fe400078ec0ff */
[C---:B------:R-:W-:Y:S02]  /*e7e0*/  LOP3.LUT R26, R34.reuse, 0xf000f, RZ, 0xc0, !PT ;  /* 0x000f000f221a7812 */ /* 0x040fe400078ec0ff */
        /* <DEDUP_REMOVED lines=14> */
[-C--:B------:R-:W-:Y:S02]  /*e8d0*/  HFMA2 R28, R29, R16.reuse.H0_H0, -72, -72 ;  /* 0xd480d4801d1c7431 */ /* 0x080fe40000040010 */
[----:B------:R-:W-:Y:S02]  /*e8e0*/  HFMA2 R36, R37, R16.H0_H0, -72, -72 ;  /* 0xd480d48025247431 */ /* 0x000fe40000040010 */
[----:B------:R-:W-:-:S02]  /*e8f0*/  HADD2 R29, R31, -1032, -1032 ;  /* 0xe408e4081f1d7430 */ /* 0x000fc40000000000 */
[-C--:B------:R-:W-:Y:S02]  /*e900*/  HFMA2 R30, R33, R16.reuse.H0_H0, -72, -72 ;  /* 0xd480d480211e7431 */ /* 0x080fe40000040010 */
[-C--:B------:R-:W-:Y:S02]  /*e910*/  HFMA2 R34, R35, R16.reuse.H0_H0, -72, -72 ;  /* 0xd480d48023227431 */ /* 0x080fe40000040010 */
[----:B------:R-:W-:Y:S02]  /*e920*/  HADD2 R37, R38, -1032, -1032 ;  /* 0xe408e40826257430 */ /* 0x000fe40000000000 */
[----:B------:R-:W-:Y:S02]  /*e930*/  HADD2 R25, R9, -1032, -1032 ;  /* 0xe408e40809197430 */ /* 0x000fe40000000000 */
[----:B------:R-:W-:Y:S02]  /*e940*/  HFMA2 R22, R11, R16.H0_H0, -72, -72 ;  /* 0xd480d4800b167431 */ /* 0x000fe40000040010 */
[----:B------:R-:W-:-:S02]  /*e950*/  HADD2 R24, R24, -1032, -1032 ;  /* 0xe408e40818187430 */ /* 0x000fc40000000000 */
[-C--:B------:R-:W-:Y:S02]  /*e960*/  HFMA2 R26, R15, R16.reuse.H0_H0, -72, -72 ;  /* 0xd480d4800f1a7431 */ /* 0x080fe40000040010 */
[----:B------:R-:W-:Y:S02]  /*e970*/  HADD2 R27, R27, -1032, -1032 ;  /* 0xe408e4081b1b7430 */ /* 0x000fe40000000000 */
[----:B------:R-:W-:Y:S02]  /*e980*/  HADD2 R31, R10, -1032, -1032 ;  /* 0xe408e4080a1f7430 */ /* 0x000fe40000000000 */
[----:B------:R-:W-:Y:S02]  /*e990*/  HFMA2 R32, R13, R16.H0_H0, -72, -72 ;  /* 0xd480d4800d207431 */ /* 0x000fe40000040010 */
[----:B------:R-:W-:Y:S02]  /*e9a0*/  HADD2 R33, R14, -1032, -1032 ;  /* 0xe408e4080e217430 */ /* 0x000fe40000000000 */
[----:B------:R-:W-:-:S02]  /*e9b0*/  HADD2 R35, R12, -1032, -1032 ;  /* 0xe408e4080c237430 */ /* 0x000fc40000000000 */
[----:B------:R-:W-:Y:S01]  /*e9c0*/  HFMA2 R38, R39, R16.H0_H0, -72, -72 ;  /* 0xd480d48027267431 */ /* 0x000fe20000040010 */
[----:B0-----:R-:W-:Y:S06]  /*e9d0*/  @!P2 BRA `(.L_x_60) ;  /* 0x000000040068a947 */ /* 0x001fec0003800000 */
[----:B------:R-:W0:Y:S01]  /*e9e0*/  LDS.64 R12, [UR4] ;  /* 0x00000004ff0c7984 */ /* 0x000e220008000a00 */
[--C-:B------:R-:W-:Y:S02]  /*e9f0*/  HADD2.F32 R41, -RZ, R24.reuse.H0_H0 ;  /* 0x20000018ff297230 */ /* 0x100fe40000004100 */
[----:B------:R-:W-:Y:S01]  /*ea00*/  HADD2.F32 R9, -RZ, R25.H0_H0 ;  /* 0x20000019ff097230 */ /* 0x000fe20000004100 */
[----:B------:R-:W1:Y:S01]  /*ea10*/  LDS.64 R14, [UR4+0x8] ;  /* 0x00000804ff0e7984 */ /* 0x000e620008000a00 */
[----:B------:R-:W-:Y:S02]  /*ea20*/  HADD2.F32 R11, -RZ, R27.H0_H0 ;  /* 0x2000001bff0b7230 */ /* 0x000fe40000004100 */
[----:B------:R-:W-:Y:S02]  /*ea30*/  HADD2.F32 R44, -RZ, R24.H1_H1 ;  /* 0x30000018ff2c7230 */ /* 0x000fe40000004100 */
[----:B------:R-:W-:Y:S02]  /*ea40*/  HADD2.F32 R50, -RZ, R29.H1_H1 ;  /* 0x3000001dff327230 */ /* 0x000fe40000004100 */
[----:B------:R-:W-:-:S02]  /*ea50*/  HADD2.F32 R43, -RZ, R30.H1_H1 ;  /* 0x3000001eff2b7230 */ /* 0x000fc40000004100 */
[--C-:B0-----:R-:W-:Y:S02]  /*ea60*/  HADD2.F32 R10, -RZ, R12.reuse.H0_H0 ;  /* 0x2000000cff0a7230 */ /* 0x101fe40000004100 */
[----:B------:R-:W-:Y:S02]  /*ea70*/  HADD2.F32 R39, -RZ, R12.H1_H1 ;  /* 0x3000000cff277230 */ /* 0x000fe40000004100 */
[--C-:B------:R-:W-:Y:S02]  /*ea80*/  HADD2.F32 R40, -RZ, R13.reuse.H0_H0 ;  /* 0x2000000dff287230 */ /* 0x100fe40000004100 */
[----:B------:R-:W-:Y:S01]  /*ea90*/  FFMA.FTZ R46, R10, R41, RZ ;  /* 0x000000290a2e7223 */ /* 0x000fe200000100ff */
[----:B------:R-:W-:Y:S02]  /*eaa0*/  HADD2.F32 R42, -RZ, R13.H1_H1 ;  /* 0x3000000dff2a7230 */ /* 0x000fe40000004100 */
[----:B------:R-:W-:Y:S01]  /*eab0*/  FFMA.FTZ R9, R9, R10, RZ ;  /* 0x0000000a09097223 */ /* 0x000fe200000100ff */
[----:B------:R-:W-:-:S02]  /*eac0*/  HADD2.F32 R12, -RZ, R25.H1_H1 ;  /* 0x30000019ff0c7230 */ /* 0x000fc40000004100 */
[----:B------:R-:W-:Y:S01]  /*ead0*/  FFMA.FTZ R48, R10, R11, RZ ;  /* 0x0000000b0a307223 */ /* 0x000fe200000100ff */
[----:B------:R-:W-:Y:S02]  /*eae0*/  HADD2.F32 R13, -RZ, R29.H0_H0 ;  /* 0x2000001dff0d7230 */ /* 0x000fe40000004100 */
[----:B------:R-:W-:Y:S01]  /*eaf0*/  FFMA.FTZ R11, R39, R44, R46 ;  /* 0x0000002c270b7223 */ /* 0x000fe2000001002e */
[----:B------:R-:W-:Y:S02]  /*eb00*/  HADD2.F32 R44, -RZ, R27.H1_H1 ;  /* 0x3000001bff2c7230 */ /* 0x000fe40000004100 */
        /* <DEDUP_REMOVED lines=10> */
[----:B------:R-:W-:Y:S02]  /*ebb0*/  HADD2.F32 R9, -RZ, R22.H1_H1 ;  /* 0x30000016ff097230 */ /* 0x000fe40000004100 */
[----:B------:R-:W-:Y:S01]  /*ebc0*/  FFMA.FTZ R46, R40, R46, R41 ;  /* 0x0000002e282e7223 */ /* 0x000fe20000010029 */
[----:B------:R-:W-:-:S02]  /*ebd0*/  HADD2.F32 R11, -RZ, R26.H1_H1 ;  /* 0x3000001aff0b7230 */ /* 0x000fc40000004100 */
[----:B------:R-:W-:Y:S01]  /*ebe0*/  FFMA.FTZ R12, R40, R12, R39 ;  /* 0x0000000c280c7223 */ /* 0x000fe20000010027 */
[----:B------:R-:W-:Y:S02]  /*ebf0*/  HADD2.F32 R41, -RZ, R28.H1_H1 ;  /* 0x3000001cff297230 */ /* 0x000fe40000004100 */
[----:B------:R-:W-:Y:S01]  /*ec00*/  FFMA.FTZ R9, R9, R42, R10 ;  /* 0x0000002a09097223 */ /* 0x000fe2000001000a */
[----:B------:R-:W-:Y:S02]  /*ec10*/  HADD2.F32 R10, -RZ, R31.H0_H0 ;  /* 0x2000001fff0a7230 */ /* 0x000fe40000004100 */
[C---:B------:R-:W-:Y:S01]  /*ec20*/  FFMA.FTZ R43, R42.reuse, R43, R12 ;  /* 0x0000002b2a2b7223 */ /* 0x040fe2000001000c */
[--C-:B-1----:R-:W-:Y:S02]  /*ec30*/  HADD2.F32 R12, -RZ, R14.reuse.H0_H0 ;  /* 0x2000000eff0c7230 */ /* 0x102fe40000004100 */
[----:B------:R-:W-:Y:S01]  /*ec40*/  FFMA.FTZ R39, R42, R11, R13 ;  /* 0x0000000b2a277223 */ /* 0x000fe2000001000d */
[----:B------:R-:W-:-:S02]  /*ec50*/  HADD2.F32 R14, -RZ, R14.H1_H1 ;  /* 0x3000000eff0e7230 */ /* 0x000fc40000004100 */
[----:B------:R-:W-:Y:S01]  /*ec60*/  FFMA.FTZ R41, R42, R41, R46 ;  /* 0x000000292a297223 */ /* 0x000fe2000001002e */
[----:B------:R-:W-:Y:S02]  /*ec70*/  HADD2.F32 R11, -RZ, R31.H1_H1 ;  /* 0x3000001fff0b7230 */ /* 0x000fe40000004100 */
        /* <DEDUP_REMOVED lines=8> */
[----:B------:R-:W-:Y:S02]  /*ed00*/  HADD2.F32 R11, -RZ, R33.H1_H1 ;  /* 0x30000021ff0b7230 */ /* 0x000fe40000004100 */
[C---:B------:R-:W-:Y:S01]  /*ed10*/  FFMA.FTZ R42, R12.reuse, R42, R41 ;  /* 0x0000002a0c2a7223 */ /* 0x040fe20000010029 */
[----:B------:R-:W-:Y:S02]  /*ed20*/  HADD2.F32 R41, -RZ, R35.H1_H1 ;  /* 0x30000023ff297230 */ /* 0x000fe40000004100 */
[----:B------:R-:W-:Y:S01]  /*ed30*/  FFMA.FTZ R44, R12, R44, R43 ;  /* 0x0000002c0c2c7223 */ /* 0x000fe2000001002b */
[----:B------:R-:W-:Y:S02]  /*ed40*/  HADD2.F32 R39, -RZ, R34.H0_H0 ;  /* 0x20000022ff277230 */ /* 0x000fe40000004100 */
[----:B------:R-:W-:Y:S01]  /*ed50*/  FFMA.FTZ R12, R14, R11, R15 ;  /* 0x0000000b0e0c7223 */ /* 0x000fe2000001000f */
[----:B------:R-:W-:-:S02]  /*ed60*/  HADD2.F32 R43, -RZ, R37.H1_H1 ;  /* 0x30000025ff2b7230 */ /* 0x000fc40000004100 */
[C---:B------:R-:W-:Y:S01]  /*ed70*/  FFMA.FTZ R42, R14.reuse, R41, R42 ;  /* 0x000000290e2a7223 */ /* 0x040fe2000001002a */
[----:B------:R-:W-:Y:S02]  /*ed80*/  HADD2.F32 R9, -RZ, R32.H0_H0 ;  /* 0x20000020ff097230 */ /* 0x000fe40000004100 */
[----:B------:R-:W-:Y:S01]  /*ed90*/  FFMA.FTZ R39, R13, R39, R12 ;  /* 0x000000270d277223 */ /* 0x000fe2000001000c */
[----:B------:R-:W-:Y:S02]  /*eda0*/  HADD2.F32 R12, -RZ, R36.H0_H0 ;  /* 0x20000024ff0c7230 */ /* 0x000fe40000004100 */
[----:B------:R-:W-:Y:S01]  /*edb0*/  FFMA.FTZ R44, R14, R43, R44 ;  /* 0x0000002b0e2c7223 */ /* 0x000fe2000001002c */
[----:B------:R-:W-:Y:S02]  /*edc0*/  HADD2.F32 R41, -RZ, R38.H0_H0 ;  /* 0x20000026ff297230 */ /* 0x000fe40000004100 */
[----:B------:R-:W-:Y:S01]  /*edd0*/  FFMA.FTZ R10, R9, R13, R10 ;  /* 0x0000000d090a7223 */ /* 0x000fe2000001000a */
[----:B------:R-:W-:-:S02]  /*ede0*/  HADD2.F32 R9, -RZ, R32.H1_H1 ;  /* 0x30000020ff097230 */ /* 0x000fc40000004100 */
[C---:B------:R-:W-:Y:S01]  /*edf0*/  FFMA.FTZ R12, R13.reuse, R12, R42 ;  /* 0x0000000c0d0c7223 */ /* 0x040fe2000001002a */
[----:B------:R-:W-:Y:S02]  /*ee00*/  HADD2.F32 R11, -RZ, R34.H1_H1 ;  /* 0x30000022ff0b7230 */ /* 0x000fe40000004100 */
[----:B------:R-:W-:Y:S01]  /*ee10*/  FFMA.FTZ R41, R13, R41, R44 ;  /* 0x000000290d297223 */ /* 0x000fe2000001002c */
[----:B------:R-:W-:Y:S02]  /*ee20*/  HADD2.F32 R15, -RZ, R36.H1_H1 ;  /* 0x30000024ff0f7230 */ /* 0x000fe40000004100 */
[----:B------:R-:W-:Y:S01]  /*ee30*/  FFMA.FTZ R9, R9, R40, R10 ;  /* 0x0000002809097223 */ /* 0x000fe2000001000a */
[----:B------:R-:W-:Y:S02]  /*ee40*/  HADD2.F32 R13, -RZ, R38.H1_H1 ;  /* 0x30000026ff0d7230 */ /* 0x000fe40000004100 */
        /* <DEDUP_REMOVED lines=19> */
.L_x_60:
        /* <DEDUP_REMOVED lines=8> */
[----:B------:R-:W0:Y:S01]  /*f000*/  LDS.64 R10, [UR4+0x80] ;  /* 0x00008004ff0a7984 */ /* 0x000e220008000a00 */
[----:B------:R-:W-:Y:S02]  /*f010*/  HADD2.F32 R9, -RZ, R25.H0_H0 ;  /* 0x20000019ff097230 */ /* 0x000fe40000004100 */
[----:B------:R-:W-:Y:S01]  /*f020*/  HADD2.F32 R12, -RZ, R29.H0_H0 ;  /* 0x2000001dff0c7230 */ /* 0x000fe20000004100 */
[----:B------:R-:W1:Y:S01]  /*f030*/  LDS.64 R40, [UR4+0x88] ;  /* 0x00008804ff287984 */ /* 0x000e620008000a00 */
[----:B------:R-:W-:Y:S02]  /*f040*/  HADD2.F32 R47, -RZ, R24.H1_H1 ;  /* 0x30000018ff2f7230 */ /* 0x000fe40000004100 */
[----:B------:R-:W-:Y:S02]  /*f050*/  HADD2.F32 R45, -RZ, R25.H1_H1 ;  /* 0x30000019ff2d7230 */ /* 0x000fe40000004100 */
[----:B------:R-:W-:Y:S02]  /*f060*/  HADD2.F32 R48, -RZ, R31.H1_H1 ;  /* 0x3000001fff307230 */ /* 0x000fe40000004100 */
[----:B0-----:R-:W-:-:S02]  /*f070*/  HADD2.F32 R13, -RZ, R10.H0_H0 ;  /* 0x2000000aff0d7230 */ /* 0x001fc40000004100 */
[----:B------:R-:W-:Y:S02]  /*f080*/  HADD2.F32 R23, -RZ, R10.H1_H1 ;  /* 0x3000000aff177230 */ /* 0x000fe40000004100 */
[----:B------:R-:W-:Y:S02]  /*f090*/  HADD2.F32 R10, -RZ, R24.H0_H0 ;  /* 0x20000018ff0a7230 */ /* 0x000fe40000004100 */
[-C--:B------:R-:W-:Y:S01]  /*f0a0*/  FFMA.FTZ R42, R9, R13.reuse, RZ ;  /* 0x0000000d092a7223 */ /* 0x080fe200000100ff */
[--C-:B------:R-:W-:Y:S02]  /*f0b0*/  HADD2.F32 R39, -RZ, R11.reuse.H0_H0 ;  /* 0x2000000bff277230 */ /* 0x100fe40000004100 */
[-C--:B------:R-:W-:Y:S01]  /*f0c0*/  FFMA.FTZ R12, R12, R13.reuse, RZ ;  /* 0x0000000d0c0c7223 */ /* 0x080fe200000100ff */
[----:B------:R-:W-:Y:S02]  /*f0d0*/  HADD2.F32 R43, -RZ, R11.H1_H1 ;  /* 0x3000000bff2b7230 */ /* 0x000fe40000004100 */
[----:B------:R-:W-:Y:S01]  /*f0e0*/  FFMA.FTZ R10, R10, R13, RZ ;  /* 0x0000000d0a0a7223 */ /* 0x000fe200000100ff */
[----:B------:R-:W-:-:S02]  /*f0f0*/  HADD2.F32 R11, -RZ, R27.H0_H0 ;  /* 0x2000001bff0b7230 */ /* 0x000fc40000004100 */
[-C--:B------:R-:W-:Y:S01]  /*f100*/  FFMA.FTZ R42, R45, R23.reuse, R42 ;  /* 0x000000172d2a7223 */ /* 0x080fe2000001002a */
[----:B------:R-:W-:Y:S02]  /*f110*/  HADD2.F32 R9, -RZ, R22.H0_H0 ;  /* 0x20000016ff097230 */ /* 0x000fe40000004100 */
[----:B------:R-:W-:Y:S01]  /*f120*/  FFMA.FTZ R10, R47, R23, R10 ;  /* 0x000000172f0a7223 */ /* 0x000fe2000001000a */
[----:B------:R-:W-:Y:S02]  /*f130*/  HADD2.F32 R47, -RZ, R29.H1_H1 ;  /* 0x3000001dff2f7230 */ /* 0x000fe40000004100 */
[----:B------:R-:W-:Y:S01]  /*f140*/  FFMA.FTZ R44, R11, R13, RZ ;  /* 0x0000000d0b2c7223 */ /* 0x000fe200000100ff */
        /* <DEDUP_REMOVED lines=10> */
[----:B------:R-:W-:-:S02]  /*f1f0*/  HADD2.F32 R11, -RZ, R26.H1_H1 ;  /* 0x3000001aff0b7230 */ /* 0x000fc40000004100 */
[----:B------:R-:W-:Y:S01]  /*f200*/  FFMA.FTZ R46, R23, R39, R12 ;  /* 0x00000027172e7223 */ /* 0x000fe2000001000c */
[----:B------:R-:W-:Y:S02]  /*f210*/  HADD2.F32 R13, -RZ, R28.H1_H1 ;  /* 0x3000001cff0d7230 */ /* 0x000fe40000004100 */
[-C--:B------:R-:W-:Y:S01]  /*f220*/  FFMA.FTZ R42, R9, R43.reuse, R42 ;  /* 0x0000002b092a7223 */ /* 0x080fe2000001002a */
[----:B------:R-:W-:Y:S02]  /*f230*/  HADD2.F32 R45, -RZ, R30.H1_H1 ;  /* 0x3000001eff2d7230 */ /* 0x000fe40000004100 */
[-C--:B------:R-:W-:Y:S01]  /*f240*/  FFMA.FTZ R12, R11, R43.reuse, R10 ;  /* 0x0000002b0b0c7223 */ /* 0x080fe2000001000a */
[----:B-1----:R-:W-:Y:S02]  /*f250*/  HADD2.F32 R9, -RZ, R40.H0_H0 ;  /* 0x20000028ff097230 */ /* 0x002fe40000004100 */
[----:B------:R-:W-:Y:S01]  /*f260*/  FFMA.FTZ R44, R13, R43, R44 ;  /* 0x0000002b0d2c7223 */ /* 0x000fe2000001002c */
[----:B------:R-:W-:-:S02]  /*f270*/  HADD2.F32 R11, -RZ, R31.H0_H0 ;  /* 0x2000001fff0b7230 */ /* 0x000fc40000004100 */
[----:B------:R-:W-:Y:S01]  /*f280*/  FFMA.FTZ R46, R45, R43, R46 ;  /* 0x0000002b2d2e7223 */ /* 0x000fe2000001002e */
[----:B------:R-:W-:Y:S02]  /*f290*/  HADD2.F32 R13, -RZ, R33.H0_H0 ;  /* 0x20000021ff0d7230 */ /* 0x000fe40000004100 */
[----:B------:R-:W-:Y:S02]  /*f2a0*/  HADD2.F32 R23, -RZ, R35.H0_H0 ;  /* 0x20000023ff177230 */ /* 0x000fe40000004100 */
[-C--:B------:R-:W-:Y:S01]  /*f2b0*/  FFMA.FTZ R11, R11, R9.reuse, R42 ;  /* 0x000000090b0b7223 */ /* 0x080fe2000001002a */
[----:B------:R-:W-:Y:S02]  /*f2c0*/  HADD2.F32 R40, -RZ, R40.H1_H1 ;  /* 0x30000028ff287230 */ /* 0x000fe40000004100 */
[-C--:B------:R-:W-:Y:S01]  /*f2d0*/  FFMA.FTZ R13, R13, R9.reuse, R12 ;  /* 0x000000090d0d7223 */ /* 0x080fe2000001000c */
[----:B------:R-:W-:Y:S02]  /*f2e0*/  HADD2.F32 R39, -RZ, R37.H0_H0 ;  /* 0x20000025ff277230 */ /* 0x000fe40000004100 */
[----:B------:R-:W-:Y:S01]  /*f2f0*/  FFMA.FTZ R23, R23, R9, R44 ;  /* 0x0000000917177223 */ /* 0x000fe2000001002c */
[----:B------:R-:W-:-:S02]  /*f300*/  HADD2.F32 R42, -RZ, R33.H1_H1 ;  /* 0x30000021ff2a7230 */ /* 0x000fc40000004100 */
[-C--:B------:R-:W-:Y:S01]  /*f310*/  FFMA.FTZ R11, R48, R40.reuse, R11 ;  /* 0x00000028300b7223 */ /* 0x080fe2000001000b */
[----:B------:R-:W-:Y:S02]  /*f320*/  HADD2.F32 R48, -RZ, R37.H1_H1 ;  /* 0x30000025ff307230 */ /* 0x000fe40000004100 */
[----:B------:R-:W-:Y:S01]  /*f330*/  FFMA.FTZ R9, R39, R9, R46 ;  /* 0x0000000927097223 */ /* 0x000fe2000001002e */
[----:B------:R-:W-:Y:S02]  /*f340*/  HADD2.F32 R46, -RZ, R35.H1_H1 ;  /* 0x30000023ff2e7230 */ /* 0x000fe40000004100 */
[-C--:B------:R-:W-:Y:S01]  /*f350*/  FFMA.FTZ R13, R42, R40.reuse, R13 ;  /* 0x000000282a0d7223 */ /* 0x080fe2000001000d */
[----:B------:R-:W-:Y:S02]  /*f360*/  HADD2.F32 R10, -RZ, R41.H0_H0 ;  /* 0x20000029ff0a7230 */ /* 0x000fe40000004100 */
        /* <DEDUP_REMOVED lines=11> */
[----:B------:R-:W-:Y:S02]  /*f420*/  HADD2.F32 R13, -RZ, R34.H1_H1 ;  /* 0x30000022ff0d7230 */ /* 0x000fe40000004100 */
[----:B------:R-:W-:Y:S01]  /*f430*/  FFMA.FTZ R10, R44, R10, R9 ;  /* 0x0000000a2c0a7223 */ /* 0x000fe20000010009 */
[----:B------:R-:W-:Y:S02]  /*f440*/  HADD2.F32 R39, -RZ, R36.H1_H1 ;  /* 0x30000024ff277230 */ /* 0x000fe40000004100 */
[-C--:B------:R-:W-:Y:S01]  /*f450*/  FFMA.FTZ R12, R11, R41.reuse, R12 ;  /* 0x000000290b0c7223 */ /* 0x080fe2000001000c */
[----:B------:R-:W-:Y:S02]  /*f460*/  HADD2.F32 R23, -RZ, R38.H1_H1 ;  /* 0x30000026ff177230 */ /* 0x000fe40000004100 */
        /* <DEDUP_REMOVED lines=19> */
.L_x_62:
        /* <DEDUP_REMOVED lines=94> */
.L_x_63:
[----:B------:R-:W-:Y:S05]  /*fb80*/  @P0 BRA `(.L_x_61) ;  /* 0x0000000400680947 */ /* 0x000fea0003800000 */
[----:B------:R-:W0:Y:S01]  /*fb90*/  LDS.64 R10, [UR4+0x180] ;  /* 0x00018004ff0a7984 */ /* 0x000e220008000a00 */
[--C-:B------:R-:W-:Y:S02]  /*fba0*/  HADD2.F32 R9, -RZ, R25.reuse.H0_H0 ;  /* 0x20000019ff097230 */ /* 0x100fe40000004100 */
[----:B------:R-:W-:Y:S01]  /*fbb0*/  HADD2.F32 R25, -RZ, R25.H1_H1 ;  /* 0x30000019ff197230 */ /* 0x000fe20000004100 */
[----:B------:R-:W1:Y:S01]  /*fbc0*/  LDS.64 R40, [UR4+0x188] ;  /* 0x00018804ff287984 */ /* 0x000e620008000a00 */
[----:B------:R-:W-:Y:S02]  /*fbd0*/  HADD2.F32 R43, -RZ, R24.H1_H1 ;  /* 0x30000018ff2b7230 */ /* 0x000fe40000004100 */
[--C-:B------:R-:W-:Y:S02]  /*fbe0*/  HADD2.F32 R12, -RZ, R29.reuse.H0_H0 ;  /* 0x2000001dff0c7230 */ /* 0x100fe40000004100 */
        /* <DEDUP_REMOVED lines=15> */
[----:B------:R-:W-:Y:S02]  /*fce0*/  HADD2.F32 R11, -RZ, R26.H0_H0 ;  /* 0x2000001aff0b7230 */ /* 0x000fe40000004100 */
[----:B------:R-:W-:Y:S01]  /*fcf0*/  FFMA.FTZ R9, R9, R39, R24 ;  /* 0x0000002709097223 */ /* 0x000fe20000010018 */
[----:B------:R-:W-:-:S02]  /*fd00*/  HADD2.F32 R22, -RZ, R22.H1_H1 ;  /* 0x30000016ff167230 */ /* 0x000fc40000004100 */
[----:B------:R-:W-:Y:S01]  /*fd10*/  FFMA.FTZ R44, R27, R23, R44 ;  /* 0x000000171b2c7223 */ /* 0x000fe2000001002c */
[----:B------:R-:W-:Y:S02]  /*fd20*/  HADD2.F32 R26, -RZ, R26.H1_H1 ;  /* 0x3000001aff1a7230 */ /* 0x000fe40000004100 */
[----:B------:R-:W-:Y:S01]  /*fd30*/  FFMA.FTZ R11, R11, R39, R10 ;  /* 0x000000270b0b7223 */ /* 0x000fe2000001000a */
[----:B------:R-:W-:Y:S02]  /*fd40*/  HADD2.F32 R13, -RZ, R28.H0_H0 ;  /* 0x2000001cff0d7230 */ /* 0x000fe40000004100 */
[----:B------:R-:W-:Y:S01]  /*fd50*/  FFMA.FTZ R12, R29, R23, R12 ;  /* 0x000000171d0c7223 */ /* 0x000fe2000001000c */
[-C--:B------:R-:W-:Y:S01]  /*fd60*/  FFMA.FTZ R9, R22, R42.reuse, R9 ;  /* 0x0000002a16097223 */ /* 0x080fe20000010009 */
[----:B------:R-:W-:Y:S02]  /*fd70*/  HADD2.F32 R23, -RZ, R30.H0_H0 ;  /* 0x2000001eff177230 */ /* 0x000fe40000004100 */
[----:B------:R-:W-:Y:S01]  /*fd80*/  FFMA.FTZ R11, R26, R42, R11 ;  /* 0x0000002a1a0b7223 */ /* 0x000fe2000001000b */
[----:B-1----:R-:W-:-:S02]  /*fd90*/  HADD2.F32 R10, -RZ, R40.H0_H0 ;  /* 0x20000028ff0a7230 */ /* 0x002fc40000004100 */
[-C--:B------:R-:W-:Y:S01]  /*fda0*/  FFMA.FTZ R13, R13, R39.reuse, R44 ;  /* 0x000000270d0d7223 */ /* 0x080fe2000001002c */
[----:B------:R-:W-:Y:S02]  /*fdb0*/  HADD2.F32 R22, -RZ, R31.H0_H0 ;  /* 0x2000001fff167230 */ /* 0x000fe40000004100 */
[----:B------:R-:W-:Y:S01]  /*fdc0*/  FFMA.FTZ R39, R23, R39, R12 ;  /* 0x0000002717277223 */ /* 0x000fe2000001000c */
[----:B------:R-:W-:Y:S02]  /*fdd0*/  HADD2.F32 R28, -RZ, R28.H1_H1 ;  /* 0x3000001cff1c7230 */ /* 0x000fe40000004100 */
        /* <DEDUP_REMOVED lines=8> */
[----:B------:R-:W-:Y:S02]  /*fe60*/  HADD2.F32 R22, -RZ, R33.H1_H1 ;  /* 0x30000021ff167230 */ /* 0x000fe40000004100 */
[----:B------:R-:W-:Y:S02]  /*fe70*/  HADD2.F32 R28, -RZ, R35.H0_H0 ;  /* 0x20000023ff1c7230 */ /* 0x000fe40000004100 */
[-C--:B------:R-:W-:Y:S01]  /*fe80*/  FFMA.FTZ R9, R24, R40.reuse, R9 ;  /* 0x0000002818097223 */ /* 0x080fe20000010009 */
[----:B------:R-:W-:Y:S02]  /*fe90*/  HADD2.F32 R12, -RZ, R41.H0_H0 ;  /* 0x20000029ff0c7230 */ /* 0x000fe40000004100 */
[----:B------:R-:W-:Y:S01]  /*fea0*/  FFMA.FTZ R11, R22, R40, R11 ;  /* 0x00000028160b7223 */ /* 0x000fe2000001000b */
[----:B------:R-:W-:-:S02]  /*feb0*/  HADD2.F32 R30, -RZ, R37.H0_H0 ;  /* 0x20000025ff1e7230 */ /* 0x000fc40000004100 */
[-C--:B------:R-:W-:Y:S01]  /*fec0*/  FFMA.FTZ R13, R28, R10.reuse, R13 ;  /* 0x0000000a1c0d7223 */ /* 0x080fe2000001000d */
[----:B------:R-:W-:Y:S02]  /*fed0*/  HADD2.F32 R24, -RZ, R34.H0_H0 ;  /* 0x20000022ff187230 */ /* 0x000fe40000004100 */
[----:B------:R-:W-:Y:S02]  /*fee0*/  HADD2.F32 R26, -RZ, R35.H1_H1 ;  /* 0x30000023ff1a7230 */ /* 0x000fe40000004100 */
[----:B------:R-:W-:Y:S01]  /*fef0*/  FFMA.FTZ R39, R30, R10, R39 ;  /* 0x0000000a1e277223 */ /* 0x000fe20000010027 */
[----:B------:R-:W-:Y:S02]  /*ff00*/  HADD2.F32 R10, -RZ, R32.H0_H0 ;  /* 0x20000020ff0a7230 */ /* 0x000fe40000004100 */
[----:B------:R-:W-:Y:S01]  /*ff10*/  FFMA.FTZ R22, R24, R12, R11 ;  /* 0x0000000c18167223 */ /* 0x000fe2000001000b */
[----:B------:R-:W-:Y:S02]  /*ff20*/  HADD2.F32 R24, -RZ, R36.H0_H0 ;  /* 0x20000024ff187230 */ /* 0x000fe40000004100 */
[----:B------:R-:W-:Y:S01]  /*ff30*/  FFMA.FTZ R13, R26, R40, R13 ;  /* 0x000000281a0d7223 */ /* 0x000fe2000001000d */
[----:B------:R-:W-:-:S02]  /*ff40*/  HADD2.F32 R28, -RZ, R37.H1_H1 ;  /* 0x30000025ff1c7230 */ /* 0x000fc40000004100 */
[-C--:B------:R-:W-:Y:S01]  /*ff50*/  FFMA.FTZ R10, R10, R12.reuse, R9 ;  /* 0x0000000c0a0a7223 */ /* 0x080fe20000010009 */
[----:B------:R-:W-:Y:S02]  /*ff60*/  HADD2.F32 R41, -RZ, R41.H1_H1 ;  /* 0x30000029ff297230 */ /* 0x000fe40000004100 */
[----:B------:R-:W-:Y:S01]  /*ff70*/  FFMA.FTZ R24, R24, R12, R13 ;  /* 0x0000000c18187223 */ /* 0x000fe2000001000d */
[----:B------:R-:W-:Y:S02]  /*ff80*/  HADD2.F32 R23, -RZ, R36.H1_H1 ;  /* 0x30000024ff177230 */ /* 0x000fe40000004100 */
[----:B------:R-:W-:Y:S01]  /*ff90*/  FFMA.FTZ R39, R28, R40, R39 ;  /* 0x000000281c277223 */ /* 0x000fe20000010027 */
[----:B------:R-:W-:Y:S02]  /*ffa0*/  HADD2.F32 R26, -RZ, R38.H0_H0 ;  /* 0x20000026ff1a7230 */ /* 0x000fe40000004100 */
[----:B------:R-:W-:Y:S02]  /*ffb0*/  HADD2.F32 R9, -RZ, R32.H1_H1 ;  /* 0x30000020ff097230 */ /* 0x000fe40000004100 */
[----:B------:R-:W-:Y:S01]  /*ffc0*/  FFMA.FTZ R24, R23, R41, R24 ;  /* 0x0000002917187223 */ /* 0x000fe20000010018 */
[----:B------:R-:W-:-:S02]  /*ffd0*/  HADD2.F32 R11, -RZ, R34.H1_H1 ;  /* 0x30000022ff0b7230 */ /* 0x000fc40000004100 */
[----:B------:R-:W-:Y:S01]  /*ffe0*/  FFMA.FTZ R12, R26, R12, R39 ;  /* 0x0000000c1a0c7223 */ /* 0x000fe20000010027 */
[----:B------:R-:W-:Y:S02]  /*fff0*/  HADD2.F32 R23, -RZ, R38.H1_H1 ;  /* 0x30000026ff177230 */ /* 0x000fe40000004100 */
[-C--:B------:R-:W-:Y:S01]  /*10000*/  FFMA.FTZ R10, R9, R41.reuse, R10 ;  /* 0x00000029090a7223 */ /* 0x080fe2000001000a */
[--C-:B------:R-:W-:Y:S02]  /*10010*/  HADD2.F32 R9, -RZ, R86.reuse.H0_H0 ;  /* 0x20000056ff097230 */ /* 0x100fe40000004100 */
[-C--:B------:R-:W-:Y:S01]  /*10020*/  FFMA.FTZ R22, R11, R41.reuse, R22 ;  /* 0x000000290b167223 */ /* 0x080fe20000010016 */
[----:B------:R-:W-:Y:S02]  /*10030*/  HADD2.F32 R11, -RZ, R86.H1_H1 ;  /* 0x30000056ff0b7230 */ /* 0x000fe40000004100 */
[----:B------:R-:W-:Y:S01]  /*10040*/  FFMA.FTZ R12, R23, R41, R12 ;  /* 0x00000029170c7223 */ /* 0x000fe2000001000c */
[----:B------:R-:W-:-:S02]  /*10050*/  HADD2.F32 R13, -RZ, R85.H0_H0 ;  /* 0x20000055ff0d7230 */ /* 0x000fc40000004100 */
[----:B------:R-:W-:Y:S01]  /*10060*/  FMUL.FTZ R10, R9, R10 ;  /* 0x0000000a090a7220 */ /* 0x000fe20000410000 */
[----:B------:R-:W-:Y:S02]  /*10070*/  HADD2.F32 R25, -RZ, R85.H1_H1 ;  /* 0x30000055ff197230 */ /* 0x000fe40000004100 */
[----:B------:R-:W-:Y:S01]  /*10080*/  FMUL.FTZ R22, R11, R22 ;  /* 0x000000160b167220 */ /* 0x000fe20000410000 */
[----:B------:R-:W-:Y:S01]  /*10090*/  FMUL.FTZ R24, R13, R24 ;  /* 0x000000180d187220 */ /* 0x000fe20000410000 */
[----:B------:R-:W-:Y:S01]  /*100a0*/  F2FP.F16.F32.PACK_AB R10, RZ, R10 ;  /* 0x0000000aff0a723e */ /* 0x000fe200000000ff */
[----:B------:R-:W-:Y:S02]  /*100b0*/  FMUL.FTZ R12, R25, R12 ;  /* 0x0000000c190c7220 */ /* 0x000fe40000410000 */
[----:B------:R-:W-:Y:S02]  /*100c0*/  F2FP.F16.F32.PACK_AB R22, RZ, R22 ;  /* 0x00000016ff16723e */ /* 0x000fe400000000ff */
[----:B------:R-:W-:-:S02]  /*100d0*/  F2FP.F16.F32.PACK_AB R24, RZ, R24 ;  /* 0x00000018ff18723e */ /* 0x000fc400000000ff */
[----:B------:R-:W-:Y:S02]  /*100e0*/  F2FP.F16.F32.PACK_AB R12, RZ, R12 ;  /* 0x0000000cff0c723e */ /* 0x000fe400000000ff */
[----:B------:R-:W-:Y:S02]  /*100f0*/  PRMT R10, R10, 0x5410, R22 ;  /* 0x000054100a0a7816 */ /* 0x000fe40000000016 */
[----:B------:R-:W-:-:S03]  /*10100*/  PRMT R24, R24, 0x5410, R12 ;  /* 0x0000541018187816 */ /* 0x000fc6000000000c */
[----:B------:R-:W-:Y:S02]  /*10110*/  HFMA2 R2, R10, 1, 1, R2 ;  /* 0x3c003c000a027831 */ /* 0x000fe40000000002 */
[----:B------:R-:W-:-:S07]  /*10120*/  HADD2 R0, R24, R0 ;  /* 0x0000000018007230 */ /* 0x000fce0000000000 */
.L_x_61:
[----:B------:R-:W0:Y:S02]  /*10130*/  LDC R87, c[0x0][0x3ac] ;  /* 0x0000eb00ff577b82 */ /* 0x000e240000000800 */
[----:B0-----:R-:W-:-:S05]  /*10140*/  IMAD.WIDE R18, R87, 0x4, R18 ;  /* 0x0000000457127825 */ /* 0x001fca00078e0212 */
[----:B------:R-:W2:Y:S02]  /*10150*/  LDG.E.128.CONSTANT R24, desc[UR8][R18.64] ;  /* 0x0000000812187981 */ /* 0x000ea4000c1e9d00 */
[C---:B--2---:R-:W-:Y:S02]  /*10160*/  LOP3.LUT R9, R24.reuse, 0xf000f, RZ, 0xc0, !PT ;  /* 0x000f000f18097812 */ /* 0x044fe400078ec0ff */
[----:B------:R-:W-:Y:S02]  /*10170*/  LOP3.LUT R10, R24, 0xf000f0, RZ, 0xc0, !PT ;  /* 0x00f000f0180a7812 */ /* 0x000fe400078ec0ff */
[C---:B------:R-:W-:Y:S02]  /*10180*/  LOP3.LUT R12, R25.reuse, 0xf000f, RZ, 0xc0, !PT ;  /* 0x000f000f190c7812 */ /* 0x040fe400078ec0ff */
[----:B------:R-:W-:Y:S02]  /*10190*/  LOP3.LUT R13, R25, 0xf000f0, RZ, 0xc0, !PT ;  /* 0x00f000f0190d7812 */ /* 0x000fe400078ec0ff */
[----:B------:R-:W-:-:S02]  /*101a0*/  LOP3.LUT R23, R26, 0xf000f, RZ, 0xc0, !PT ;  /* 0x000f000f1a177812 */ /* 0x000fc400078ec0ff */
[----:B------:R-:W-:Y:S02]  /*101b0*/  LOP3.LUT R28, R26, 0xf000f0, RZ, 0xc0, !PT ;  /* 0x00f000f01a1c7812 */ /* 0x000fe400078ec0ff */
[----:B------:R-:W-:Y:S02]  /*101c0*/  SHF.R.U32.HI R24, RZ, 0x8, R24 ;  /* 0x00000008ff187819 */ /* 0x000fe40000011618 */
[----:B------:R-:W-:Y:S02]  /*101d0*/  SHF.R.U32.HI R25, RZ, 0x8, R25 ;  /* 0x00000008ff197819 */ /* 0x000fe40000011619 */
[----:B------:R-:W-:Y:S02]  /*101e0*/  SHF.R.U32.HI R26, RZ, 0x8, R26 ;  /* 0x00000008ff1a7819 */ /* 0x000fe4000001161a */
[----:B------:R-:W-:Y:S02]  /*101f0*/  SHF.R.U32.HI R32, RZ, 0x8, R27 ;  /* 0x00000008ff207819 */ /* 0x000fe4000001161b */
[----:B------:R-:W-:-:S02]  /*10200*/  LOP3.LUT R30, R27, 0xf000f, RZ, 0xc0, !PT ;  /* 0x000f000f1b1e7812 */ /* 0x000fc400078ec0ff */
[----:B------:R-:W-:Y:S02]  /*10210*/  LOP3.LUT R31, R27, 0xf000f0, RZ, 0xc0, !PT ;  /* 0x00f000f01b1f7812 */ /* 0x000fe400078ec0ff */
[----:B------:R-:W-:Y:S02]  /*10220*/  LOP3.LUT R11, R10, 0x64006400, RZ, 0xfc, !PT ;  /* 0x640064000a0b7812 */ /* 0x000fe400078efcff */
[----:B------:R-:W-:Y:S02]  /*10230*/  LOP3.LUT R29, R28, 0x64006400, RZ, 0xfc, !PT ;  /* 0x640064001c1d7812 */ /* 0x000fe400078efcff */
[----:B------:R-:W-:Y:S02]  /*10240*/  LOP3.LUT R10, R24, 0xf000f, RZ, 0xc0, !PT ;  /* 0x000f000f180a7812 */ /* 0x000fe400078ec0ff */
[----:B------:R-:W-:Y:S01]  /*10250*/  LOP3.LUT R22, R25, 0xf000f, RZ, 0xc0, !PT ;  /* 0x000f000f19167812 */ /* 0x000fe200078ec0ff */
[----:B------:R-:W-:Y:S01]  /*10260*/  HFMA2 R29, R29, R16.H0_H0, -72, -72 ;  /* 0xd480d4801d1d7431 */ /* 0x000fe20000040010 */
        /* <DEDUP_REMOVED lines=14> */
[----:B------:R-:W-:Y:S01]  /*10350*/  LOP3.LUT R33, R24, 0x64006400, RZ, 0xfc, !PT ;  /* 0x6400640018217812 */ /* 0x000fe200078efcff */
[-C--:B------:R-:W-:Y:S01]  /*10360*/  HFMA2 R24, R11, R16.reuse.H0_H0, -72, -72 ;  /* 0xd480d4800b187431 */ /* 0x080fe20000040010 */
[----:B------:R-:W-:Y:S01]  /*10370*/  LOP3.LUT R22, R22, 0x64006400, RZ, 0xfc, !PT ;  /* 0x6400640016167812 */ /* 0x000fe200078efcff */
[-C--:B------:R-:W-:Y:S01]  /*10380*/  HFMA2 R31, R31, R16.reuse.H0_H0, -72, -72 ;  /* 0xd480d4801f1f7431 */ /* 0x080fe20000040010 */
[----:B------:R-:W-:Y:S01]  /*10390*/  LOP3.LUT R35, R25, 0x64006400, RZ, 0xfc, !PT ;  /* 0x6400640019237812 */ /* 0x000fe200078efcff */
[----:B------:R-:W-:Y:S01]  /*103a0*/  HADD2 R25, R12, -1032, -1032 ;  /* 0xe408e4080c197430 */ /* 0x000fe20000000000 */
[----:B------:R-:W-:Y:S01]  /*103b0*/  LOP3.LUT R36, R27, 0x64006400, RZ, 0xfc, !PT ;  /* 0x640064001b247812 */ /* 0x000fe200078efcff */
[----:B------:R-:W-:Y:S01]  /*103c0*/  HFMA2 R27, R13, R16.H0_H0, -72, -72 ;  /* 0xd480d4800d1b7431 */ /* 0x000fe20000040010 */
[----:B------:R-:W-:Y:S01]  /*103d0*/  LOP3.LUT R37, R26, 0x64006400, RZ, 0xfc, !PT ;  /* 0x640064001a257812 */ /* 0x000fe200078efcff */
[----:B------:R-:W-:Y:S01]  /*103e0*/  HADD2 R26, R9, -1032, -1032 ;  /* 0xe408e408091a7430 */ /* 0x000fe20000000000 */
[----:B------:R-:W-:Y:S01]  /*103f0*/  LOP3.LUT R38, R28, 0x64006400, RZ, 0xfc, !PT ;  /* 0x640064001c267812 */ /* 0x000fe200078efcff */
[----:B------:R-:W-:Y:S01]  /*10400*/  HADD2 R28, R23, -1032, -1032 ;  /* 0xe408e408171c7430 */ /* 0x000fe20000000000 */
[----:B------:R-:W-:Y:S01]  /*10410*/  LOP3.LUT R39, R32, 0x64006400, RZ, 0xfc, !PT ;  /* 0x6400640020277812 */ /* 0x000fe200078efcff */
[----:B------:R-:W-:-:S02]  /*10420*/  HADD2 R32, R10, -1032, -1032 ;  /* 0xe408e4080a207430 */ /* 0x000fc40000000000 */
[-C--:B------:R-:W-:Y:S02]  /*10430*/  HFMA2 R33, R33, R16.reuse.H0_H0, -72, -72 ;  /* 0xd480d48021217431 */ /* 0x080fe40000040010 */
[----:B------:R-:W-:Y:S02]  /*10440*/  HADD2 R34, R22, -1032, -1032 ;  /* 0xe408e40816227430 */ /* 0x000fe40000000000 */
[-C--:B------:R-:W-:Y:S02]  /*10450*/  HFMA2 R35, R35, R16.reuse.H0_H0, -72, -72 ;  /* 0xd480d48023237431 */ /* 0x080fe40000040010 */
[----:B------:R-:W-:Y:S02]  /*10460*/  HADD2 R36, R36, -1032, -1032 ;  /* 0xe408e40824247430 */ /* 0x000fe40000000000 */
[----:B------:R-:W-:Y:S02]  /*10470*/  HFMA2 R37, R37, R16.H0_H0, -72, -72 ;  /* 0xd480d48025257431 */ /* 0x000fe40000040010 */
[----:B------:R-:W-:-:S02]  /*10480*/  HADD2 R38, R38, -1032, -1032 ;  /* 0xe408e40826267430 */ /* 0x000fc40000000000 */
[----:B------:R-:W-:Y:S01]  /*10490*/  HFMA2 R39, R39, R16.H0_H0, -72, -72 ;  /* 0xd480d48027277431 */ /* 0x000fe20000040010 */
[----:B------:R-:W-:Y:S06]  /*104a0*/  @!P2 BRA `(.L_x_64) ;  /* 0x000000040068a947 */ /* 0x000fec0003800000 */
[----:B------:R-:W0:Y:S01]  /*104b0*/  LDS.64 R12, [UR4+0x10] ;  /* 0x00001004ff0c7984 */ /* 0x000e220008000a00 */
        /* <DEDUP_REMOVED lines=89> */
.L_x_64:
[----:B------:R-:W-:Y:S05]  /*10a50*/  @!P1 BRA `(.L_x_65) ;  /* 0x00000010005c9947 */ /* 0x000fea0003800000 */
[----:B------:R-:W-:Y:S02]  /*10a60*/  PRMT R9, R91, 0x9910, RZ ;  /* 0x000099105b097816 */ /* 0x000fe400000000ff */
[----:B------:R-:W-:Y:S02]  /*10a70*/  ISETP.NE.AND P4, PT, R95, 0x2, PT ;  /* 0x000000025f00780c */ /* 0x000fe40003f85270 */
[----:B------:R-:W-:-:S13]  /*10a80*/  ISETP.NE.AND P3, PT, R9, RZ, PT ;  /* 0x000000ff0900720c */ /* 0x000fda0003f65270 */
[----:B------:R-:W-:Y:S05]  /*10a90*/  @!P3 BRA `(.L_x_66) ;  /* 0x000000040068b947 */ /* 0x000fea0003800000 */
[----:B------:R-:W0:Y:S01]  /*10aa0*/  LDS.64 R10, [UR4+0x90] ;  /* 0x00009004ff0a7984 */ /* 0x000e220008000a00 */
[--C-:B------:R-:W-:Y:S02]  /*10ab0*/  HADD2.F32 R9, -RZ, R26.reuse.H0_H0 ;  /* 0x2000001aff097230 */ /* 0x100fe40000004100 */
[----:B------:R-:W-:Y:S01]  /*10ac0*/  HADD2.F32 R44, -RZ, R26.H1_H1 ;  /* 0x3000001aff2c7230 */ /* 0x000fe20000004100 */
[----:B------:R-:W1:Y:S01]  /*10ad0*/  LDS.64 R22, [UR4+0x98] ;  /* 0x00009804ff167984 */ /* 0x000e620008000a00 */
[----:B------:R-:W-:Y:S02]  /*10ae0*/  HADD2.F32 R46, -RZ, R25.H1_H1 ;  /* 0x30000019ff2e7230 */ /* 0x000fe40000004100 */
[--C-:B------:R-:W-:Y:S02]  /*10af0*/  HADD2.F32 R12, -RZ, R30.reuse.H0_H0 ;  /* 0x2000001eff0c7230 */ /* 0x100fe40000004100 */
[----:B------:R-:W-:Y:S02]  /*10b00*/  HADD2.F32 R48, -RZ, R30.H1_H1 ;  /* 0x3000001eff307230 */ /* 0x000fe40000004100 */
[----:B------:R-:W-:-:S02]  /*10b10*/  HADD2.F32 R45, -RZ, R31.H1_H1 ;  /* 0x3000001fff2d7230 */ /* 0x000fc40000004100 */
[--C-:B0-----:R-:W-:Y:S02]  /*10b20*/  HADD2.F32 R13, -RZ, R10.reuse.H0_H0 ;  /* 0x2000000aff0d7230 */ /* 0x101fe40000004100 */
[----:B------:R-:W-:Y:S02]  /*10b30*/  HADD2.F32 R40, -RZ, R10.H1_H1 ;  /* 0x3000000aff287230 */ /* 0x000fe40000004100 */
[----:B------:R-:W-:Y:S02]  /*10b40*/  HADD2.F32 R10, -RZ, R25.H0_H0 ;  /* 0x20000019ff0a7230 */ /* 0x000fe40000004100 */
[-C--:B------:R-:W-:Y:S01]  /*10b50*/  FFMA.FTZ R9, R9, R13.reuse, RZ ;  /* 0x0000000d09097223 */ /* 0x080fe200000100ff */
[--C-:B------:R-:W-:Y:S02]  /*10b60*/  HADD2.F32 R42, -RZ, R11.reuse.H0_H0 ;  /* 0x2000000bff2a7230 */ /* 0x100fe40000004100 */
[----:B------:R-:W-:Y:S02]  /*10b70*/  HADD2.F32 R41, -RZ, R11.H1_H1 ;  /* 0x3000000bff297230 */ /* 0x000fe40000004100 */
[----:B------:R-:W-:Y:S01]  /*10b80*/  FFMA.FTZ R43, R10, R13, RZ ;  /* 0x0000000d0a2b7223 */ /* 0x000fe200000100ff */
[----:B------:R-:W-:-:S02]  /*10b90*/  HADD2.F32 R11, -RZ, R28.H0_H0 ;  /* 0x2000001cff0b7230 */ /* 0x000fc40000004100 */
[-C--:B------:R-:W-:Y:S01]  /*10ba0*/  FFMA.FTZ R9, R44, R40.reuse, R9 ;  /* 0x000000282c097223 */ /* 0x080fe20000010009 */
[----:B------:R-:W-:Y:S02]  /*10bb0*/  HADD2.F32 R44, -RZ, R28.H1_H1 ;  /* 0x3000001cff2c7230 */ /* 0x000fe40000004100 */
[-C--:B------:R-:W-:Y:S01]  /*10bc0*/  FFMA.FTZ R43, R46, R40.reuse, R43 ;  /* 0x000000282e2b7223 */ /* 0x080fe2000001002b */
[----:B------:R-:W-:Y:S02]  /*10bd0*/  HADD2.F32 R10, -RZ, R24.H0_H0 ;  /* 0x20000018ff0a7230 */ /* 0x000fe40000004100 */
[-C--:B------:R-:W-:Y:S01]  /*10be0*/  FFMA.FTZ R11, R11, R13.reuse, RZ ;  /* 0x0000000d0b0b7223 */ /* 0x080fe200000100ff */
[----:B------:R-:W-:Y:S01]  /*10bf0*/  FFMA.FTZ R13, R12, R13, RZ ;  /* 0x0000000d0c0d7223 */ /* 0x000fe200000100ff */
[----:B------:R-:W-:Y:S02]  /*10c00*/  HADD2.F32 R46, -RZ, R29.H0_H0 ;  /* 0x2000001dff2e7230 */ /* 0x000fe40000004100 */
[----:B------:R-:W-:Y:S01]  /*10c10*/  FFMA.FTZ R11, R44, R40, R11 ;  /* 0x000000282c0b7223 */ /* 0x000fe2000001000b */
[----:B------:R-:W-:-:S02]  /*10c20*/  HADD2.F32 R12, -RZ, R27.H0_H0 ;  /* 0x2000001bff0c7230 */ /* 0x000fc40000004100 */
[----:B------:R-:W-:Y:S01]  /*10c30*/  FFMA.FTZ R13, R48, R40, R13 ;  /* 0x00000028300d7223 */ /* 0x000fe2000001000d */
[-C--:B------:R-:W-:Y:S01]  /*10c40*/  FFMA.FTZ R10, R10, R42.reuse, R9 ;  /* 0x0000002a0a0a7223 */ /* 0x080fe20000010009 */
[-C--:B------:R-:W-:Y:S01]  /*10c50*/  FFMA.FTZ R44, R46, R42.reuse, R11 ;  /* 0x0000002a2e2c7223 */ /* 0x080fe2000001000b */
[----:B------:R-:W-:Y:S02]  /*10c60*/  HADD2.F32 R40, -RZ, R31.H0_H0 ;  /* 0x2000001fff287230 */ /* 0x000fe40000004100 */
[-C--:B------:R-:W-:Y:S01]  /*10c70*/  FFMA.FTZ R12, R12, R42.reuse, R43 ;  /* 0x0000002a0c0c7223 */ /* 0x080fe2000001002b */
[----:B------:R-:W-:Y:S02]  /*10c80*/  HADD2.F32 R9, -RZ, R24.H1_H1 ;  /* 0x30000018ff097230 */ /* 0x000fe40000004100 */
[----:B------:R-:W-:Y:S02]  /*10c90*/  HADD2.F32 R11, -RZ, R27.H1_H1 ;  /* 0x3000001bff0b7230 */ /* 0x000fe40000004100 */
[----:B------:R-:W-:Y:S01]  /*10ca0*/  FFMA.FTZ R42, R40, R42, R13 ;  /* 0x0000002a282a7223 */ /* 0x000fe2000001000d */
[----:B------:R-:W-:-:S02]  /*10cb0*/  HADD2.F32 R43, -RZ, R29.H1_H1 ;  /* 0x3000001dff2b7230 */ /* 0x000fc40000004100 */
[-C--:B------:R-:W-:Y:S01]  /*10cc0*/  FFMA.FTZ R10, R9, R41.reuse, R10 ;  /* 0x00000029090a7223 */ /* 0x080fe2000001000a */
[----:B-1----:R-:W-:Y:S02]  /*10cd0*/  HADD2.F32 R9, -RZ, R22.H0_H0 ;  /* 0x20000016ff097230 */ /* 0x002fe40000004100 */
[-C--:B------:R-:W-:Y:S01]  /*10ce0*/  FFMA.FTZ R40, R11, R41.reuse, R12 ;  /* 0x000000290b287223 */ /* 0x080fe2000001000c */
[----:B------:R-:W-:Y:S02]  /*10cf0*/  HADD2.F32 R11, -RZ, R32.H0_H0 ;  /* 0x20000020ff0b7230 */ /* 0x000fe40000004100 */
[-C--:B------:R-:W-:Y:S01]  /*10d00*/  FFMA.FTZ R44, R43, R41.reuse, R44 ;  /* 0x000000292b2c7223 */ /* 0x080fe2000001002c */
[----:B------:R-:W-:Y:S02]  /*10d10*/  HADD2.F32 R13, -RZ, R34.H0_H0 ;  /* 0x20000022ff0d7230 */ /* 0x000fe40000004100 */
[----:B------:R-:W-:Y:S01]  /*10d20*/  FFMA.FTZ R42, R45, R41, R42 ;  /* 0x000000292d2a7223 */ /* 0x000fe2000001002a */
[----:B------:R-:W-:-:S02]  /*10d30*/  HADD2.F32 R22, -RZ, R22.H1_H1 ;  /* 0x30000016ff167230 */ /* 0x000fc40000004100 */
[-C--:B------:R-:W-:Y:S01]  /*10d40*/  FFMA.FTZ R11, R11, R9.reuse, R10 ;  /* 0x000000090b0b7223 */ /* 0x080fe2000001000a */
[----:B------:R-:W-:Y:S02]  /*10d50*/  HADD2.F32 R41, -RZ, R36.H0_H0 ;  /* 0x20000024ff297230 */ /* 0x000fe40000004100 */
[-C--:B------:R-:W-:Y:S01]  /*10d60*/  FFMA.FTZ R13, R13, R9.reuse, R40 ;  /* 0x000000090d0d7223 */ /* 0x080fe20000010028 */
        /* <DEDUP_REMOVED lines=8> */
[-C--:B------:R-:W-:Y:S01]  /*10df0*/  FFMA.FTZ R13, R40, R22.reuse, R13 ;  /* 0x00000016280d7223 */ /* 0x080fe2000001000d */
[----:B------:R-:W-:Y:S02]  /*10e00*/  HADD2.F32 R12, -RZ, R23.H0_H0 ;  /* 0x20000017ff0c7230 */ /* 0x000fe40000004100 */
[-C--:B------:R-:W-:Y:S01]  /*10e10*/  FFMA.FTZ R41, R44, R22.reuse, R41 ;  /* 0x000000162c297223 */ /* 0x080fe20000010029 */
[----:B------:R-:W-:Y:S02]  /*10e20*/  HADD2.F32 R10, -RZ, R33.H0_H0 ;  /* 0x20000021ff0a7230 */ /* 0x000fe40000004100 */
[----:B------:R-:W-:Y:S01]  /*10e30*/  FFMA.FTZ R9, R46, R22, R9 ;  /* 0x000000162e097223 */ /* 0x000fe20000010009 */
[----:B------:R-:W-:-:S02]  /*10e40*/  HADD2.F32 R42, -RZ, R35.H0_H0 ;  /* 0x20000023ff2a7230 */ /* 0x000fc40000004100 */
[----:B------:R-:W-:Y:S02]  /*10e50*/  HADD2.F32 R40, -RZ, R37.H0_H0 ;  /* 0x20000025ff287230 */ /* 0x000fe40000004100 */
[-C--:B------:R-:W-:Y:S01]  /*10e60*/  FFMA.FTZ R10, R10, R12.reuse, R11 ;  /* 0x0000000c0a0a7223 */ /* 0x080fe2000001000b */
[----:B------:R-:W-:Y:S02]  /*10e70*/  HADD2.F32 R23, -RZ, R23.H1_H1 ;  /* 0x30000017ff177230 */ /* 0x000fe40000004100 */
[-C--:B------:R-:W-:Y:S01]  /*10e80*/  FFMA.FTZ R22, R42, R12.reuse, R13 ;  /* 0x0000000c2a167223 */ /* 0x080fe2000001000d */
[----:B------:R-:W-:Y:S02]  /*10e90*/  HADD2.F32 R42, -RZ, R39.H0_H0 ;  /* 0x20000027ff2a7230 */ /* 0x000fe40000004100 */
[----:B------:R-:W-:Y:S01]  /*10ea0*/  FFMA.FTZ R40, R40, R12, R41 ;  /* 0x0000000c28287223 */ /* 0x000fe20000010029 */
[----:B------:R-:W-:Y:S02]  /*10eb0*/  HADD2.F32 R11, -RZ, R33.H1_H1 ;  /* 0x30000021ff0b7230 */ /* 0x000fe40000004100 */
[----:B------:R-:W-:-:S02]  /*10ec0*/  HADD2.F32 R13, -RZ, R35.H1_H1 ;  /* 0x30000023ff0d7230 */ /* 0x000fc40000004100 */
        /* <DEDUP_REMOVED lines=23> */
.L_x_66:
[----:B------:R-:W-:Y:S05]  /*11040*/  @!P4 BRA `(.L_x_65) ;  /* 0x0000000800e0c947 */ /* 0x000fea0003800000 */
[----:B------:R-:W-:-:S04]  /*11050*/  PRMT R9, R90, 0x9910, RZ ;  /* 0x000099105a097816 */ /* 0x000fc800000000ff */
        /* <DEDUP_REMOVED lines=92> */
.L_x_67:
[----:B------:R-:W-:Y:S05]  /*11620*/  @P0 BRA `(.L_x_65) ;  /* 0x0000000400680947 */ /* 0x000fea0003800000 */
[----:B------:R-:W0:Y:S01]  /*11630*/  LDS.64 R10, [UR4+0x190] ;  /* 0x00019004ff0a7984 */ /* 0x000e220008000a00 */
[--C-:B------:R-:W-:Y:S02]  /*11640*/  HADD2.F32 R9, -RZ, R26.reuse.H0_H0 ;  /* 0x2000001aff097230 */ /* 0x100fe40000004100 */
[----:B------:R-:W-:Y:S01]  /*11650*/  HADD2.F32 R26, -RZ, R26.H1_H1 ;  /* 0x3000001aff1a7230 */ /* 0x000fe20000004100 */
[----:B------:R-:W1:Y:S01]  /*11660*/  LDS.64 R22, [UR4+0x198] ;  /* 0x00019804ff167984 */ /* 0x000e620008000a00 */
[--C-:B------:R-:W-:Y:S02]  /*11670*/  HADD2.F32 R12, -RZ, R30.reuse.H0_H0 ;  /* 0x2000001eff0c7230 */ /* 0x100fe40000004100 */
[----:B------:R-:W-:Y:S02]  /*11680*/  HADD2.F32 R44, -RZ, R25.H1_H1 ;  /* 0x30000019ff2c7230 */ /* 0x000fe40000004100 */
[----:B------:R-:W-:Y:S02]  /*11690*/  HADD2.F32 R30, -RZ, R30.H1_H1 ;  /* 0x3000001eff1e7230 */ /* 0x000fe40000004100 */
[----:B0-----:R-:W-:-:S02]  /*116a0*/  HADD2.F32 R13, -RZ, R10.H0_H0 ;  /* 0x2000000aff0d7230 */ /* 0x001fc40000004100 */
        /* <DEDUP_REMOVED lines=9> */
[----:B------:R-:W-:Y:S01]  /*11740*/  FFMA.FTZ R25, R44, R40, R25 ;  /* 0x000000282c197223 */ /* 0x000fe20000010019 */
[----:B------:R-:W-:Y:S02]  /*11750*/  HADD2.F32 R10, -RZ, R24.H0_H0 ;  /* 0x20000018ff0a7230 */ /* 0x000fe40000004100 */
[-C--:B------:R-:W-:Y:S01]  /*11760*/  FFMA.FTZ R11, R11, R13.reuse, RZ ;  /* 0x0000000d0b0b7223 */ /* 0x080fe200000100ff */
[----:B------:R-:W-:Y:S01]  /*11770*/  FFMA.FTZ R13, R12, R13, RZ ;  /* 0x0000000d0c0d7223 */ /* 0x000fe200000100ff */
[----:B------:R-:W-:Y:S02]  /*11780*/  HADD2.F32 R12, -RZ, R27.H0_H0 ;  /* 0x2000001bff0c7230 */ /* 0x000fe40000004100 */
[----:B------:R-:W-:-:S02]  /*11790*/  HADD2.F32 R26, -RZ, R29.H0_H0 ;  /* 0x2000001dff1a7230 */ /* 0x000fc40000004100 */
[----:B------:R-:W-:Y:S01]  /*117a0*/  FFMA.FTZ R11, R28, R40, R11 ;  /* 0x000000281c0b7223 */ /* 0x000fe2000001000b */
[----:B------:R-:W-:Y:S01]  /*117b0*/  FFMA.FTZ R10, R10, R42, R9 ;  /* 0x0000002a0a0a7223 */ /* 0x000fe20000010009 */
[----:B------:R-:W-:Y:S02]  /*117c0*/  HADD2.F32 R28, -RZ, R31.H0_H0 ;  /* 0x2000001fff1c7230 */ /* 0x000fe40000004100 */
[----:B------:R-:W-:Y:S01]  /*117d0*/  FFMA.FTZ R13, R30, R40, R13 ;  /* 0x000000281e0d7223 */ /* 0x000fe2000001000d */
[----:B------:R-:W-:Y:S02]  /*117e0*/  HADD2.F32 R9, -RZ, R24.H1_H1 ;  /* 0x30000018ff097230 */ /* 0x000fe40000004100 */
[-C--:B------:R-:W-:Y:S01]  /*117f0*/  FFMA.FTZ R12, R12, R42.reuse, R25 ;  /* 0x0000002a0c0c7223 */ /* 0x080fe20000010019 */
[----:B------:R-:W-:Y:S02]  /*11800*/  HADD2.F32 R27, -RZ, R27.H1_H1 ;  /* 0x3000001bff1b7230 */ /* 0x000fe40000004100 */
[----:B------:R-:W-:Y:S01]  /*11810*/  FFMA.FTZ R26, R26, R42, R11 ;  /* 0x0000002a1a1a7223 */ /* 0x000fe2000001000b */
[----:B------:R-:W-:-:S02]  /*11820*/  HADD2.F32 R29, -RZ, R29.H1_H1 ;  /* 0x3000001dff1d7230 */ /* 0x000fc40000004100 */
[----:B------:R-:W-:Y:S01]  /*11830*/  FFMA.FTZ R42, R28, R42, R13 ;  /* 0x0000002a1c2a7223 */ /* 0x000fe2000001000d */
[----:B------:R-:W-:Y:S02]  /*11840*/  HADD2.F32 R31, -RZ, R31.H1_H1 ;  /* 0x3000001fff1f7230 */ /* 0x000fe40000004100 */
[-C--:B------:R-:W-:Y:S01]  /*11850*/  FFMA.FTZ R10, R9, R41.reuse, R10 ;  /* 0x00000029090a7223 */ /* 0x080fe2000001000a */
[----:B-1----:R-:W-:Y:S02]  /*11860*/  HADD2.F32 R9, -RZ, R22.H0_H0 ;  /* 0x20000016ff097230 */ /* 0x002fe40000004100 */
[-C--:B------:R-:W-:Y:S01]  /*11870*/  FFMA.FTZ R24, R27, R41.reuse, R12 ;  /* 0x000000291b187223 */ /* 0x080fe2000001000c */
[----:B------:R-:W-:Y:S02]  /*11880*/  HADD2.F32 R13, -RZ, R34.H0_H0 ;  /* 0x20000022ff0d7230 */ /* 0x000fe40000004100 */
[----:B------:R-:W-:Y:S01]  /*11890*/  FFMA.FTZ R26, R29, R41, R26 ;  /* 0x000000291d1a7223 */ /* 0x000fe2000001001a */
[----:B------:R-:W-:-:S02]  /*118a0*/  HADD2.F32 R11, -RZ, R32.H0_H0 ;  /* 0x20000020ff0b7230 */ /* 0x000fc40000004100 */
[----:B------:R-:W-:Y:S01]  /*118b0*/  FFMA.FTZ R42, R31, R41, R42 ;  /* 0x000000291f2a7223 */ /* 0x000fe2000001002a */
[----:B------:R-:W-:Y:S02]  /*118c0*/  HADD2.F32 R25, -RZ, R36.H0_H0 ;  /* 0x20000024ff197230 */ /* 0x000fe40000004100 */
[-C--:B------:R-:W-:Y:S01]  /*118d0*/  FFMA.FTZ R13, R13, R9.reuse, R24 ;  /* 0x000000090d0d7223 */ /* 0x080fe20000010018 */
[----:B------:R-:W-:Y:S02]  /*118e0*/  HADD2.F32 R27, -RZ, R38.H0_H0 ;  /* 0x20000026ff1b7230 */ /* 0x000fe40000004100 */
[-C--:B------:R-:W-:Y:S01]  /*118f0*/  FFMA.FTZ R11, R11, R9.reuse, R10 ;  /* 0x000000090b0b7223 */ /* 0x080fe2000001000a */
[----:B------:R-:W-:Y:S02]  /*11900*/  HADD2.F32 R22, -RZ, R22.H1_H1 ;  /* 0x30000016ff167230 */ /* 0x000fe40000004100 */
[----:B------:R-:W-:Y:S01]  /*11910*/  FFMA.FTZ R25, R25, R9, R26 ;  /* 0x0000000919197223 */ /* 0x000fe2000001001a */
[----:B------:R-:W-:-:S02]  /*11920*/  HADD2.F32 R34, -RZ, R34.H1_H1 ;  /* 0x30000022ff227230 */ /* 0x000fc40000004100 */
[----:B------:R-:W-:Y:S01]  /*11930*/  FFMA.FTZ R9, R27, R9, R42 ;  /* 0x000000091b097223 */ /* 0x000fe2000001002a */
[----:B------:R-:W-:Y:S02]  /*11940*/  HADD2.F32 R32, -RZ, R32.H1_H1 ;  /* 0x30000020ff207230 */ /* 0x000fe40000004100 */
[----:B------:R-:W-:Y:S02]  /*11950*/  HADD2.F32 R36, -RZ, R36.H1_H1 ;  /* 0x30000024ff247230 */ /* 0x000fe40000004100 */
[-C--:B------:R-:W-:Y:S01]  /*11960*/  FFMA.FTZ R13, R34, R22.reuse, R13 ;  /* 0x00000016220d7223 */ /* 0x080fe2000001000d */
        /* <DEDUP_REMOVED lines=9> */
[----:B------:R-:W-:Y:S02]  /*11a00*/  HADD2.F32 R24, -RZ, R37.H0_H0 ;  /* 0x20000025ff187230 */ /* 0x000fe40000004100 */
[----:B------:R-:W-:Y:S01]  /*11a10*/  FFMA.FTZ R10, R10, R12, R11 ;  /* 0x0000000c0a0a7223 */ /* 0x000fe2000001000b */
[----:B------:R-:W-:Y:S02]  /*11a20*/  HADD2.F32 R23, -RZ, R23.H1_H1 ;  /* 0x30000017ff177230 */ /* 0x000fe40000004100 */
[----:B------:R-:W-:-:S02]  /*11a30*/  HADD2.F32 R33, -RZ, R33.H1_H1 ;  /* 0x30000021ff217230 */ /* 0x000fc40000004100 */
[-C--:B------:R-:W-:Y:S01]  /*11a40*/  FFMA.FTZ R24, R24, R12.reuse, R25 ;  /* 0x0000000c18187223 */ /* 0x080fe20000010019 */
[----:B------:R-:W-:Y:S02]  /*11a50*/  HADD2.F32 R35, -RZ, R35.H1_H1 ;  /* 0x30000023ff237230 */ /* 0x000fe40000004100 */
[----:B------:R-:W-:Y:S01]  /*11a60*/  FFMA.FTZ R12, R26, R12, R9 ;  /* 0x0000000c1a0c7223 */ /* 0x000fe20000010009 */
[----:B------:R-:W-:Y:S02]  /*11a70*/  HADD2.F32 R37, -RZ, R37.H1_H1 ;  /* 0x30000025ff257230 */ /* 0x000fe40000004100 */
[-C--:B------:R-:W-:Y:S01]  /*11a80*/  FFMA.FTZ R10, R33, R23.reuse, R10 ;  /* 0x00000017210a7223 */ /* 0x080fe2000001000a */
[----:B------:R-:W-:Y:S02]  /*11a90*/  HADD2.F32 R39, -RZ, R39.H1_H1 ;  /* 0x30000027ff277230 */ /* 0x000fe40000004100 */
        /* <DEDUP_REMOVED lines=19> */
.L_x_65:
[----:B------:R-:W-:-:S05]  /*11bd0*/  IMAD.WIDE R18, R87, 0x4, R18 ;  /* 0x0000000457127825 */ /* 0x000fca00078e0212 */
        /* <DEDUP_REMOVED lines=144> */
.L_x_68:
        /* <DEDUP_REMOVED lines=95> */
.L_x_70:
        /* <DEDUP_REMOVED lines=94> */
.L_x_71:
        /* <DEDUP_REMOVED lines=91> */
.L_x_69:
[----:B------:R-:W-:-:S05]  /*13660*/  IMAD.WIDE R18, R87, 0x4, R18 ;  /* 0x0000000457127825 */ /* 0x000fca00078e0212 */
[----:B------:R-:W2:Y:S02]  /*13670*/  LDG.E.128.CONSTANT R24, desc[UR8][R18.64] ;  /* 0x0000000812187981 */ /* 0x000ea4000c1e9d00 */
[C---:B--2---:R-:W-:Y:S02]  /*13680*/  LOP3.LUT R9, R24.reuse, 0xf000f, RZ, 0xc0, !PT ;  /* 0x000f000f18097812 */ /* 0x044fe400078ec0ff */
[----:B------:R-:W-:Y:S02]  /*13690*/  LOP3.LUT R10, R24, 0xf000f0, RZ, 0xc0, !PT ;  /* 0x00f000f0180a7812 */ /* 0x000fe400078ec0ff */
[----:B------:R-:W-:Y:S02]  /*136a0*/  SHF.R.U32.HI R12, RZ, 0x8, R24 ;  /* 0x00000008ff0c7819 */ /* 0x000fe40000011618 */
[C---:B------:R-:W-:Y:S02]  /*136b0*/  LOP3.LUT R31, R26.reuse, 0xf000f, RZ, 0xc0, !PT ;  /* 0x000f000f1a1f7812 */ /* 0x040fe400078ec0ff */
[----:B------:R-:W-:-:S02]  /*136c0*/  LOP3.LUT R24, R26, 0xf000f0, RZ, 0xc0, !PT ;  /* 0x00f000f01a187812 */ /* 0x000fc400078ec0ff */
[----:B------:R-:W-:Y:S02]  /*136d0*/  SHF.R.U32.HI R33, RZ, 0x8, R26 ;  /* 0x00000008ff217819 */ /* 0x000fe4000001161a */
[C---:B------:R-:W-:Y:S02]  /*136e0*/  LOP3.LUT R26, R27.reuse, 0xf000f0, RZ, 0xc0, !PT ;  /* 0x00f000f01b1a7812 */ /* 0x040fe400078ec0ff */
[----:B------:R-:W-:Y:S02]  /*136f0*/  SHF.R.U32.HI R23, RZ, 0x8, R25 ;  /* 0x00000008ff177819 */ /* 0x000fe40000011619 */
[----:B------:R-:W-:Y:S02]  /*13700*/  SHF.R.U32.HI R36, RZ, 0x8, R27 ;  /* 0x00000008ff247819 */ /* 0x000fe4000001161b */
        /* <DEDUP_REMOVED lines=29> */
[----:B------:R-:W-:Y:S01]  /*138e0*/  HFMA2 R16, R39, R16.H0_H0, -72, -72 ;  /* 0xd480d48027107431 */ /* 0x000fe20000040010 */
        /* <DEDUP_REMOVED lines=8> */
[----:B------:R-:W-:Y:S01]  /*13970*/  LOP3.LUT R38, R36, 0x64006400, RZ, 0xfc, !PT ;  /* 0x6400640024267812 */ /* 0x000fe200078efcff */
[----:B------:R-:W-:-:S02]  /*13980*/  HADD2 R35, R12, -1032, -1032 ;  /* 0xe408e4080c237430 */ /* 0x000fc40000000000 */
[----:B------:R-:W-:Y:S02]  /*13990*/  HADD2 R36, R23, -1032, -1032 ;  /* 0xe408e40817247430 */ /* 0x000fe40000000000 */
[----:B------:R-:W-:Y:S02]  /*139a0*/  HADD2 R37, R37, -1032, -1032 ;  /* 0xe408e40825257430 */ /* 0x000fe40000000000 */
[----:B------:R-:W-:Y:S01]  /*139b0*/  HADD2 R38, R38, -1032, -1032 ;  /* 0xe408e40826267430 */ /* 0x000fe20000000000 */
[----:B------:R-:W-:Y:S06]  /*139c0*/  @!P2 BRA `(.L_x_72) ;  /* 0x000000040068a947 */ /* 0x000fec0003800000 */
[----:B------:R-:W0:Y:S01]  /*139d0*/  LDS.64 R12, [UR4+0x30] ;  /* 0x00003004ff0c7984 */ /* 0x000e220008000a00 */
[----:B------:R-:W-:Y:S02]  /*139e0*/  HADD2.F32 R41, -RZ, R31.H0_H0 ;  /* 0x2000001fff297230 */ /* 0x000fe40000004100 */
        /* <DEDUP_REMOVED lines=88> */
.L_x_72:
[----:B------:R-:W-:Y:S05]  /*13f70*/  @!P1 BRA `(.L_x_73) ;  /* 0x00000010005c9947 */ /* 0x000fea0003800000 */
        /* <DEDUP_REMOVED lines=24> */
[----:B------:R-:W-:Y:S02]  /*14100*/  HADD2.F32 R45, -RZ, R34.H1_H1 ;  /* 0x30000022ff2d7230 */ /* 0x000fe40000004100 */
[----:B------:R-:W-:Y:S01]  /*14110*/  FFMA.FTZ R44, R11, R13, RZ ;  /* 0x0000000d0b2c7223 */ /* 0x000fe200000100ff */
[----:B------:R-:W-:-:S02]  /*14120*/  HADD2.F32 R13, -RZ, R32.H1_H1 ;  /* 0x30000020ff0d7230 */ /* 0x000fc40000004100 */
[----:B------:R-:W-:Y:S01]  /*14130*/  FFMA.FTZ R9, R9, R41, R40 ;  /* 0x0000002909097223 */ /* 0x000fe20000010028 */
        /* <DEDUP_REMOVED lines=35> */
[--C-:B------:R-:W-:Y:S02]  /*14370*/  HADD2.F32 R40, -RZ, R30.reuse.H0_H0 ;  /* 0x2000001eff287230 */ /* 0x100fe40000004100 */
[-C--:B------:R-:W-:Y:S01]  /*14380*/  FFMA.FTZ R10, R10, R12.reuse, R9 ;  /* 0x0000000c0a0a7223 */ /* 0x080fe20000010009 */
[----:B------:R-:W-:Y:S02]  /*14390*/  HADD2.F32 R23, -RZ, R23.H1_H1 ;  /* 0x30000017ff177230 */ /* 0x000fe40000004100 */
[----:B------:R-:W-:Y:S01]  /*143a0*/  FFMA.FTZ R22, R42, R12, R11 ;  /* 0x0000000c2a167223 */ /* 0x000fe2000001000b */
[----:B------:R-:W-:-:S02]  /*143b0*/  HADD2.F32 R39, -RZ, R30.H1_H1 ;  /* 0x3000001eff277230 */ /* 0x000fc40000004100 */
[-C--:B------:R-:W-:Y:S01]  /*143c0*/  FFMA.FTZ R40, R40, R12.reuse, R13 ;  /* 0x0000000c28287223 */ /* 0x080fe2000001000d */
[----:B------:R-:W-:Y:S02]  /*143d0*/  HADD2.F32 R42, -RZ, R16.H0_H0 ;  /* 0x20000010ff2a7230 */ /* 0x000fe40000004100 */
[----:B------:R-:W-:Y:S02]  /*143e0*/  HADD2.F32 R9, -RZ, R28.H1_H1 ;  /* 0x3000001cff097230 */ /* 0x000fe40000004100 */
[-C--:B------:R-:W-:Y:S01]  /*143f0*/  FFMA.FTZ R40, R39, R23.reuse, R40 ;  /* 0x0000001727287223 */ /* 0x080fe20000010028 */
[----:B------:R-:W-:Y:S02]  /*14400*/  HADD2.F32 R11, -RZ, R29.H1_H1 ;  /* 0x3000001dff0b7230 */ /* 0x000fe40000004100 */
[----:B------:R-:W-:Y:S01]  /*14410*/  FFMA.FTZ R12, R42, R12, R41 ;  /* 0x0000000c2a0c7223 */ /* 0x000fe20000010029 */
        /* <DEDUP_REMOVED lines=20> */
.L_x_74:
        /* <DEDUP_REMOVED lines=94> */
.L_x_75:
[----:B------:R-:W-:Y:S05]  /*14b40*/  @P0 BRA `(.L_x_73) ;  /* 0x0000000400680947 */ /* 0x000fea0003800000 */
[----:B------:R-:W0:Y:S01]  /*14b50*/  LDS.64 R10, [UR4+0x1b0] ;  /* 0x0001b004ff0a7984 */ /* 0x000e220008000a00 */
[--C-:B------:R-:W-:Y:S02]  /*14b60*/  HADD2.F32 R9, -RZ, R33.reuse.H0_H0 ;  /* 0x20000021ff097230 */ /* 0x100fe40000004100 */
[----:B------:R-:W-:Y:S01]  /*14b70*/  HADD2.F32 R12, -RZ, R34.H0_H0 ;  /* 0x20000022ff0c7230 */ /* 0x000fe20000004100 */
[----:B------:R-:W1:Y:S01]  /*14b80*/  LDS.64 R22, [UR4+0x1b8] ;  /* 0x0001b804ff167984 */ /* 0x000e620008000a00 */
[----:B------:R-:W-:Y:S02]  /*14b90*/  HADD2.F32 R33, -RZ, R33.H1_H1 ;  /* 0x30000021ff217230 */ /* 0x000fe40000004100 */
[--C-:B0-----:R-:W-:Y:S02]  /*14ba0*/  HADD2.F32 R13, -RZ, R10.reuse.H0_H0 ;  /* 0x2000000aff0d7230 */ /* 0x101fe40000004100 */
[----:B------:R-:W-:Y:S02]  /*14bb0*/  HADD2.F32 R39, -RZ, R10.H1_H1 ;  /* 0x3000000aff277230 */ /* 0x000fe40000004100 */
[----:B------:R-:W-:-:S02]  /*14bc0*/  HADD2.F32 R41, -RZ, R11.H0_H0 ;  /* 0x2000000bff297230 */ /* 0x000fc40000004100 */
[-C--:B------:R-:W-:Y:S01]  /*14bd0*/  FFMA.FTZ R40, R9, R13.reuse, RZ ;  /* 0x0000000d09287223 */ /* 0x080fe200000100ff */
[----:B------:R-:W-:Y:S02]  /*14be0*/  HADD2.F32 R42, -RZ, R11.H1_H1 ;  /* 0x3000000bff2a7230 */ /* 0x000fe40000004100 */
[----:B------:R-:W-:Y:S01]  /*14bf0*/  FFMA.FTZ R12, R12, R13, RZ ;  /* 0x0000000d0c0c7223 */ /* 0x000fe200000100ff */
[--C-:B------:R-:W-:Y:S02]  /*14c00*/  HADD2.F32 R10, -RZ, R31.reuse.H0_H0 ;  /* 0x2000001fff0a7230 */ /* 0x100fe40000004100 */
[----:B------:R-:W-:Y:S01]  /*14c10*/  FFMA.FTZ R40, R33, R39, R40 ;  /* 0x0000002721287223 */ /* 0x000fe20000010028 */
[----:B------:R-:W-:Y:S02]  /*14c20*/  HADD2.F32 R11, -RZ, R32.H0_H0 ;  /* 0x20000020ff0b7230 */ /* 0x000fe40000004100 */
[----:B------:R-:W-:Y:S02]  /*14c30*/  HADD2.F32 R31, -RZ, R31.H1_H1 ;  /* 0x3000001fff1f7230 */ /* 0x000fe40000004100 */
[----:B------:R-:W-:Y:S01]  /*14c40*/  FFMA.FTZ R10, R10, R13, RZ ;  /* 0x0000000d0a0a7223 */ /* 0x000fe200000100ff */
[----:B------:R-:W-:-:S02]  /*14c50*/  HADD2.F32 R33, -RZ, R34.H1_H1 ;  /* 0x30000022ff217230 */ /* 0x000fc40000004100 */
[----:B------:R-:W-:Y:S01]  /*14c60*/  FFMA.FTZ R44, R11, R13, RZ ;  /* 0x0000000d0b2c7223 */ /* 0x000fe200000100ff */
[----:B------:R-:W-:Y:S02]  /*14c70*/  HADD2.F32 R13, -RZ, R32.H1_H1 ;  /* 0x30000020ff0d7230 */ /* 0x000fe40000004100 */
[-C--:B------:R-:W-:Y:S01]  /*14c80*/  FFMA.FTZ R10, R31, R39.reuse, R10 ;  /* 0x000000271f0a7223 */ /* 0x080fe2000001000a */
[----:B------:R-:W-:Y:S02]  /*14c90*/  HADD2.F32 R31, -RZ, R26.H0_H0 ;  /* 0x2000001aff1f7230 */ /* 0x000fe40000004100 */
[-C--:B------:R-:W-:Y:S01]  /*14ca0*/  FFMA.FTZ R12, R33, R39.reuse, R12 ;  /* 0x00000027210c7223 */ /* 0x080fe2000001000c */
[----:B------:R-:W-:Y:S02]  /*14cb0*/  HADD2.F32 R11, -RZ, R25.H0_H0 ;  /* 0x20000019ff0b7230 */ /* 0x000fe40000004100 */
[----:B------:R-:W-:Y:S01]  /*14cc0*/  FFMA.FTZ R44, R13, R39, R44 ;  /* 0x000000270d2c7223 */ /* 0x000fe2000001002c */
[----:B------:R-:W-:-:S02]  /*14cd0*/  HADD2.F32 R9, -RZ, R24.H0_H0 ;  /* 0x20000018ff097230 */ /* 0x000fc40000004100 */
[----:B------:R-:W-:Y:S02]  /*14ce0*/  HADD2.F32 R24, -RZ, R24.H1_H1 ;  /* 0x30000018ff187230 */ /* 0x000fe40000004100 */
        /* <DEDUP_REMOVED lines=9> */
[-C--:B------:R-:W-:Y:S01]  /*14d80*/  FFMA.FTZ R11, R10, R42.reuse, R11 ;  /* 0x0000002a0a0b7223 */ /* 0x080fe2000001000b */
[----:B-1----:R-:W-:Y:S02]  /*14d90*/  HADD2.F32 R10, -RZ, R22.H0_H0 ;  /* 0x20000016ff0a7230 */ /* 0x002fe40000004100 */
[-C--:B------:R-:W-:Y:S01]  /*14da0*/  FFMA.FTZ R41, R32, R42.reuse, R41 ;  /* 0x0000002a20297223 */ /* 0x080fe20000010029 */
[----:B------:R-:W-:Y:S02]  /*14db0*/  HADD2.F32 R24, -RZ, R35.H0_H0 ;  /* 0x20000023ff187230 */ /* 0x000fe40000004100 */
[----:B------:R-:W-:Y:S01]  /*14dc0*/  FFMA.FTZ R13, R26, R42, R13 ;  /* 0x0000002a1a0d7223 */ /* 0x000fe2000001000d */
[----:B------:R-:W-:Y:S02]  /*14dd0*/  HADD2.F32 R32, -RZ, R36.H0_H0 ;  /* 0x20000024ff207230 */ /* 0x000fe40000004100 */
[----:B------:R-:W-:-:S02]  /*14de0*/  HADD2.F32 R22, -RZ, R22.H1_H1 ;  /* 0x30000016ff167230 */ /* 0x000fc40000004100 */
[-C--:B------:R-:W-:Y:S01]  /*14df0*/  FFMA.FTZ R9, R24, R10.reuse, R9 ;  /* 0x0000000a18097223 */ /* 0x080fe20000010009 */
[----:B------:R-:W-:Y:S02]  /*14e00*/  HADD2.F32 R26, -RZ, R35.H1_H1 ;  /* 0x30000023ff1a7230 */ /* 0x000fe40000004100 */
[----:B------:R-:W-:Y:S01]  /*14e10*/  FFMA.FTZ R11, R32, R10, R11 ;  /* 0x0000000a200b7223 */ /* 0x000fe2000001000b */
[--C-:B------:R-:W-:Y:S02]  /*14e20*/  HADD2.F32 R34, -RZ, R37.reuse.H0_H0 ;  /* 0x20000025ff227230 */ /* 0x100fe40000004100 */
        /* <DEDUP_REMOVED lines=15> */
[----:B------:R-:W-:Y:S02]  /*14f20*/  HADD2.F32 R24, -RZ, R30.H0_H0 ;  /* 0x2000001eff187230 */ /* 0x000fe40000004100 */
[-C--:B------:R-:W-:Y:S01]  /*14f30*/  FFMA.FTZ R10, R10, R12.reuse, R9 ;  /* 0x0000000c0a0a7223 */ /* 0x080fe20000010009 */
[----:B------:R-:W-:Y:S02]  /*14f40*/  HADD2.F32 R26, -RZ, R16.H0_H0 ;  /* 0x20000010ff1a7230 */ /* 0x000fe40000004100 */
        /* <DEDUP_REMOVED lines=26> */
.L_x_73:
        /* <DEDUP_REMOVED lines=8> */
.L_x_59:
        /* <DEDUP_REMOVED lines=11> */
.L_x_82:
        /* <DEDUP_REMOVED lines=8> */
[----:B------:R-:W4:Y:S04]  /*152a0*/  @!P2 LDG.E.U16.CONSTANT R9, desc[UR8][R26.64] ;  /* 0x000000081a09a981 */ /* 0x000f28000c1e9500 */
[----:B------:R0:W5:Y:S01]  /*152b0*/  LDG.E.128.CONSTANT R16, desc[UR8][R10.64] ;  /* 0x000000080a107981 */ /* 0x000162000c1e9d00 */
[----:B------:R-:W-:-:S05]  /*152c0*/  IMAD.WIDE R100, R87, 0x4, R10 ;  /* 0x0000000457647825 */ /* 0x000fca00078e020a */
[----:B------:R-:W5:Y:S01]  /*152d0*/  LDG.E.128.CONSTANT R20, desc[UR8][R100.64] ;  /* 0x0000000864147981 */ /* 0x000f62000c1e9d00 */
[----:B------:R-:W-:Y:S01]  /*152e0*/  HFMA2 R24, -RZ, RZ, 0, 0.125 ;  /* 0x00003000ff187431 */ /* 0x000fe200000001ff */
[----:B------:R-:W-:Y:S02]  /*152f0*/  MOV R40, 0x2400 ;  /* 0x0000240000287802 */ /* 0x000fe40000000f00 */
[----:B------:R-:W-:Y:S02]  /*15300*/  ISETP.NE.AND P3, PT, R94, RZ, PT ;  /* 0x000000ff5e00720c */ /* 0x000fe40003f65270 */
[----:B------:R-:W-:Y:S02]  /*15310*/  ISETP.NE.AND P1, PT, R95, 0x1, PT ;  /* 0x000000015f00780c */ /* 0x000fe40003f25270 */
[----:B------:R-:W-:Y:S02]  /*15320*/  @!P2 IADD3 R102, PT, PT, R88, 0x1, RZ ;  /* 0x000000015866a810 */ /* 0x000fe40007ffe0ff */
[----:B--2---:R-:W-:-:S02]  /*15330*/  LOP3.LUT R52, R12, 0x70007, RZ, 0xc0, !PT ;  /* 0x000700070c347812 */ /* 0x004fc400078ec0ff */
[----:B------:R-:W-:Y:S02]  /*15340*/  SHF.R.U32.HI R46, RZ, 0x6, R12 ;  /* 0x00000006ff2e7819 */ /* 0x000fe4000001160c */
[C---:B------:R-:W-:Y:S02]  /*15350*/  LOP3.LUT R53, R13.reuse, 0x70007, RZ, 0xc0, !PT ;  /* 0x000700070d357812 */ /* 0x040fe400078ec0ff */
[----:B------:R-:W-:Y:S02]  /*15360*/  LOP3.LUT R25, R13, 0x380038, RZ, 0xc0, !PT ;  /* 0x003800380d197812 */ /* 0x000fe400078ec0ff */
[--C-:B------:R-:W-:Y:S02]  /*15370*/  SHF.R.U32.HI R47, RZ, 0x6, R13.reuse ;  /* 0x00000006ff2f7819 */ /* 0x100fe4000001160d */
[----:B0-----:R-:W-:Y:S02]  /*15380*/  SHF.R.U32.HI R10, RZ, 0xf, R13 ;  /* 0x0000000fff0a7819 */ /* 0x001fe4000001160d */
[----:B---3--:R-:W-:-:S04]  /*15390*/  @!P2 PRMT R85, R29, 0x7610, R85 ;  /* 0x000076101d55a816 */ /* 0x008fc80000000055 */
[----:B------:R-:W-:Y:S02]  /*153a0*/  @!P2 PRMT R85, R85, 0x7610, R29 ;  /* 0x000076105555a816 */ /* 0x000fe4000000001d */
[----:B----4-:R-:W-:Y:S02]  /*153b0*/  @!P2 IADD3 R89, PT, PT, R9, R96, RZ ;  /* 0x000000600959a210 */ /* 0x010fe40007ffe0ff */
[----:B------:R-:W-:Y:S02]  /*153c0*/  LOP3.LUT R9, R12, 0x380038, RZ, 0xc0, !PT ;  /* 0x003800380c097812 */ /* 0x000fe400078ec0ff */
[----:B------:R-:W-:Y:S02]  /*153d0*/  SHF.R.U32.HI R12, RZ, 0xf, R12 ;  /* 0x0000000fff0c7819 */ /* 0x000fe4000001160c */
[----:B------:R-:W-:Y:S02]  /*153e0*/  SHF.R.U32.HI R29, RZ, 0xf, R15 ;  /* 0x0000000fff1d7819 */ /* 0x000fe4000001160f */
[----:B------:R-:W-:-:S02]  /*153f0*/  @!P2 PRMT R86, R28, 0x7610, R86 ;  /* 0x000076101c56a816 */ /* 0x000fc40000000056 */
[C---:B-----5:R-:W-:Y:S02]  /*15400*/  LOP3.LUT R39, R16.reuse, 0x70007, RZ, 0xc0, !PT ;  /* 0x0007000710277812 */ /* 0x060fe400078ec0ff */
[----:B------:R-:W-:Y:S02]  /*15410*/  LOP3.LUT R11, R16, 0x380038, RZ, 0xc0, !PT ;  /* 0x00380038100b7812 */ /* 0x000fe400078ec0ff */
[--C-:B------:R-:W-:Y:S02]  /*15420*/  SHF.R.U32.HI R30, RZ, 0x6, R16.reuse ;  /* 0x00000006ff1e7819 */ /* 0x100fe40000011610 */
[----:B------:R-:W-:Y:S02]  /*15430*/  SHF.R.U32.HI R13, RZ, 0xe, R16 ;  /* 0x0000000eff0d7819 */ /* 0x000fe40000011610 */
[----:B------:R-:W-:Y:S02]  /*15440*/  SHF.R.U32.HI R16, RZ, 0xe, R19 ;  /* 0x0000000eff107819 */ /* 0x000fe40000011613 */
[----:B------:R-:W-:-:S02]  /*15450*/  LOP3.LUT R12, R12, 0x10001, RZ, 0xc0, !PT ;  /* 0x000100010c0c7812 */ /* 0x000fc400078ec0ff */
[----:B------:R-:W-:Y:S02]  /*15460*/  LOP3.LUT R29, R29, 0x10001, RZ, 0xc0, !PT ;  /* 0x000100011d1d7812 */ /* 0x000fe400078ec0ff */
[----:B------:R-:W-:Y:S02]  /*15470*/  @!P2 PRMT R86, R86, 0x7610, R28 ;  /* 0x000076105656a816 */ /* 0x000fe4000000001c */
[C---:B------:R-:W-:Y:S02]  /*15480*/  LOP3.LUT R54, R14.reuse, 0x70007, RZ, 0xc0, !PT ;  /* 0x000700070e367812 */ /* 0x040fe400078ec0ff */
[----:B------:R-:W-:Y:S02]  /*15490*/  LOP3.LUT R26, R14, 0x380038, RZ, 0xc0, !PT ;  /* 0x003800380e1a7812 */ /* 0x000fe400078ec0ff */
[--C-:B------:R-:W-:Y:S02]  /*154a0*/  SHF.R.U32.HI R51, RZ, 0x6, R14.reuse ;  /* 0x00000006ff337819 */ /* 0x100fe4000001160e */
[----:B------:R-:W-:-:S02]  /*154b0*/  SHF.R.U32.HI R27, RZ, 0xf, R14 ;  /* 0x0000000fff1b7819 */ /* 0x000fc4000001160e */
[C---:B------:R-:W-:Y:S02]  /*154c0*/  LOP3.LUT R66, R15.reuse, 0x70007, RZ, 0xc0, !PT ;  /* 0x000700070f427812 */ /* 0x040fe400078ec0ff */
[----:B------:R-:W-:Y:S02]  /*154d0*/  LOP3.LUT R57, R15, 0x380038, RZ, 0xc0, !PT ;  /* 0x003800380f397812 */ /* 0x000fe400078ec0ff */
[----:B------:R-:W-:Y:S02]  /*154e0*/  SHF.R.U32.HI R55, RZ, 0x6, R15 ;  /* 0x00000006ff377819 */ /* 0x000fe4000001160f */
[C---:B------:R-:W-:Y:S02]  /*154f0*/  LOP3.LUT R38, R17.reuse, 0x70007, RZ, 0xc0, !PT ;  /* 0x0007000711267812 */ /* 0x040fe400078ec0ff */
[----:B------:R-:W-:Y:S02]  /*15500*/  LOP3.LUT R15, R17, 0x380038, RZ, 0xc0, !PT ;  /* 0x00380038110f7812 */ /* 0x000fe400078ec0ff */
[----:B------:R-:W-:-:S02]  /*15510*/  SHF.R.U32.HI R28, RZ, 0x6, R17 ;  /* 0x00000006ff1c7819 */ /* 0x000fc40000011611 */
[----:B------:R-:W-:Y:S02]  /*15520*/  LOP3.LUT R14, R10, 0x10001, RZ, 0xc0, !PT ;  /* 0x000100010a0e7812 */ /* 0x000fe400078ec0ff */
[----:B------:R-:W-:Y:S02]  /*15530*/  SHF.R.U32.HI R17, RZ, 0xe, R17 ;  /* 0x0000000eff117819 */ /* 0x000fe40000011611 */
[----:B------:R-:W-:Y:S02]  /*15540*/  LOP3.LUT R10, R12, 0x20002, R13, 0xf8, !PT ;  /* 0x000200020c0a7812 */ /* 0x000fe400078ef80d */
[----:B------:R-:W-:Y:S02]  /*15550*/  LOP3.LUT R16, R29, 0x20002, R16, 0xf8, !PT ;  /* 0x000200021d107812 */ /* 0x000fe400078ef810 */
[----:B------:R-:W-:Y:S02]  /*15560*/  SHF.R.U32.HI R31, RZ, 0xd, R20 ;  /* 0x0000000dff1f7819 */ /* 0x000fe40000011614 */
[----:B------:R-:W-:-:S02]  /*15570*/  SHF.R.U32.HI R33, RZ, 0xd, R23 ;  /* 0x0000000dff217819 */ /* 0x000fc40000011617 */
[C---:B------:R-:W-:Y:S02]  /*15580*/  LOP3.LUT R48, R19.reuse, 0x70007, RZ, 0xc0, !PT ;  /* 0x0007000713307812 */ /* 0x040fe400078ec0ff */
[----:B------:R-:W-:Y:S02]  /*15590*/  LOP3.LUT R58, R19, 0x380038, RZ, 0xc0, !PT ;  /* 0x00380038133a7812 */ /* 0x000fe400078ec0ff */
[----:B------:R-:W-:Y:S02]  /*155a0*/  SHF.R.U32.HI R43, RZ, 0x6, R19 ;  /* 0x00000006ff2b7819 */ /* 0x000fe40000011613 */
[----:B------:R-:W-:Y:S02]  /*155b0*/  LOP3.LUT R17, R14, 0x20002, R17, 0xf8, !PT ;  /* 0x000200020e117812 */ /* 0x000fe400078ef811 */
[----:B------:R-:W-:Y:S02]  /*155c0*/  SHF.R.U32.HI R32, RZ, 0xd, R21 ;  /* 0x0000000dff207819 */ /* 0x000fe40000011615 */
[----:B------:R-:W-:-:S02]  /*155d0*/  LOP3.LUT R31, R10, 0x40004, R31, 0xf8, !PT ;  /* 0x000400040a1f7812 */ /* 0x000fc400078ef81f */
[----:B------:R-:W-:Y:S02]  /*155e0*/  LOP3.LUT R33, R16, 0x40004, R33, 0xf8, !PT ;  /* 0x0004000410217812 */ /* 0x000fe400078ef821 */
[----:B------:R-:W-:Y:S02]  /*155f0*/  LOP3.LUT R13, R47, 0x380038, RZ, 0xc0, !PT ;  /* 0x003800382f0d7812 */ /* 0x000fe400078ec0ff */
[----:B------:R-:W-:Y:S02]  /*15600*/  LOP3.LUT R19, R55, 0x380038, RZ, 0xc0, !PT ;  /* 0x0038003837137812 */ /* 0x000fe400078ec0ff */
[C---:B------:R-:W-:Y:S02]  /*15610*/  LOP3.LUT R42, R18.reuse, 0x70007, RZ, 0xc0, !PT ;  /* 0x00070007122a7812 */ /* 0x040fe400078ec0ff */
[----:B------:R-:W-:Y:S02]  /*15620*/  LOP3.LUT R56, R18, 0x380038, RZ, 0xc0, !PT ;  /* 0x0038003812387812 */ /* 0x000fe400078ec0ff */
[----:B------:R-:W-:-:S02]  /*15630*/  SHF.R.U32.HI R36, RZ, 0x6, R18 ;  /* 0x00000006ff247819 */ /* 0x000fc40000011612 */
[----:B------:R-:W-:Y:S02]  /*15640*/  LOP3.LUT R10, R46, 0x380038, RZ, 0xc0, !PT ;  /* 0x003800382e0a7812 */ /* 0x000fe400078ec0ff */
[----:B------:R-:W-:Y:S02]  /*15650*/  LOP3.LUT R16, R51, 0x380038, RZ, 0xc0, !PT ;  /* 0x0038003833107812 */ /* 0x000fe400078ec0ff */
[----:B------:R-:W-:Y:S02]  /*15660*/  SHF.R.U32.HI R18, RZ, 0xe, R18 ;  /* 0x0000000eff127819 */ /* 0x000fe40000011612 */
[----:B------:R-:W-:Y:S02]  /*15670*/  LOP3.LUT R27, R27, 0x10001, RZ, 0xc0, !PT ;  /* 0x000100011b1b7812 */ /* 0x000fe400078ec0ff */
[----:B------:R-:W-:Y:S02]  /*15680*/  LOP3.LUT R57, R57, 0x64006400, RZ, 0xfc, !PT ;  /* 0x6400640039397812 */ /* 0x000fe400078efcff */
[----:B------:R-:W-:-:S02]  /*15690*/  LOP3.LUT R32, R17, 0x40004, R32, 0xf8, !PT ;  /* 0x0004000411207812 */ /* 0x000fc400078ef820 */
[----:B------:R-:W-:Y:S02]  /*156a0*/  LOP3.LUT R25, R25, 0x64006400, RZ, 0xfc, !PT ;  /* 0x6400640019197812 */ /* 0x000fe400078efcff */
[----:B------:R-:W-:Y:S02]  /*156b0*/  LOP3.LUT R13, R13, 0x64006400, RZ, 0xfc, !PT ;  /* 0x640064000d0d7812 */ /* 0x000fe400078efcff */
[----:B------:R-:W-:Y:S02]  /*156c0*/  LOP3.LUT R19, R19, 0x64006400, RZ, 0xfc, !PT ;  /* 0x6400640013137812 */ /* 0x000fe400078efcff */
[----:B------:R-:W-:Y:S02]  /*156d0*/  LOP3.LUT R9, R9, 0x64006400, RZ, 0xfc, !PT ;  /* 0x6400640009097812 */ /* 0x000fe400078efcff */
[----:B------:R-:W-:Y:S02]  /*156e0*/  LOP3.LUT R75, R10, 0x64006400, RZ, 0xfc, !PT ;  /* 0x640064000a4b7812 */ /* 0x000fe400078efcff */
[----:B------:R-:W-:-:S02]  /*156f0*/  LOP3.LUT R17, R16, 0x64006400, RZ, 0xfc, !PT ;  /* 0x6400640010117812 */ /* 0x000fc400078efcff */
[----:B------:R-:W-:Y:S02]  /*15700*/  LOP3.LUT R27, R27, 0x20002, R18, 0xf8, !PT ;  /* 0x000200021b1b7812 */ /* 0x000fe400078ef812 */
[----:B------:R-:W-:Y:S02]  /*15710*/  LOP3.LUT R12, R20, 0x380038, RZ, 0xc0, !PT ;  /* 0x00380038140c7812 */ /* 0x000fe400078ec0ff */
[----:B------:R-:W-:Y:S02]  /*15720*/  LOP3.LUT R14, R21, 0x380038, RZ, 0xc0, !PT ;  /* 0x00380038150e7812 */ /* 0x000fe400078ec0ff */
[----:B------:R-:W-:Y:S02]  /*15730*/  LOP3.LUT R10, R28, 0x380038, RZ, 0xc0, !PT ;  /* 0x003800381c0a7812 */ /* 0x000fe400078ec0ff */
[----:B------:R-:W-:Y:S01]  /*15740*/  LOP3.LUT R16, R36, 0x380038, RZ, 0xc0, !PT ;  /* 0x0038003824107812 */ /* 0x000fe200078ec0ff */
[----:B------:R-:W-:Y:S01]  /*15750*/  HFMA2 R76, R57, R24.H0_H0, -132, -132 ;  /* 0xd820d820394c7431 */ /* 0x000fe20000040018 */
[----:B------:R-:W-:-:S02]  /*15760*/  SHF.R.U32.HI R29, RZ, 0x6, R20 ;  /* 0x00000006ff1d7819 */ /* 0x000fc40000011614 */
[----:B------:R-:W-:Y:S02]  /*15770*/  SHF.R.U32.HI R37, RZ, 0x6, R21 ;  /* 0x00000006ff257819 */ /* 0x000fe40000011615 */
[C---:B------:R-:W-:Y:S02]  /*15780*/  LOP3.LUT R45, R22.reuse, 0x70007, RZ, 0xc0, !PT ;  /* 0x00070007162d7812 */ /* 0x040fe400078ec0ff */
[----:B------:R-:W-:Y:S02]  /*15790*/  LOP3.LUT R18, R22, 0x380038, RZ, 0xc0, !PT ;  /* 0x0038003816127812 */ /* 0x000fe400078ec0ff */
[--C-:B------:R-:W-:Y:S02]  /*157a0*/  SHF.R.U32.HI R44, RZ, 0x6, R22.reuse ;  /* 0x00000006ff2c7819 */ /* 0x100fe40000011616 */
[----:B------:R-:W-:Y:S02]  /*157b0*/  SHF.R.U32.HI R34, RZ, 0xd, R22 ;  /* 0x0000000dff227819 */ /* 0x000fe40000011616 */
[----:B------:R-:W-:Y:S01]  /*157c0*/  SHF.R.U32.HI R50, RZ, 0x6, R23 ;  /* 0x00000006ff327819 */ /* 0x000fe20000011617 */
[-C--:B------:R-:W-:Y:S01]  /*157d0*/  HFMA2 R78, R25, R24.reuse.H0_H0, -132, -132 ;  /* 0xd820d820194e7431 */ /* 0x080fe20000040018 */
[C---:B------:R-:W-:Y:S01]  /*157e0*/  LOP3.LUT R49, R23.reuse, 0x70007, RZ, 0xc0, !PT ;  /* 0x0007000717317812 */ /* 0x040fe200078ec0ff */
[-C--:B------:R-:W-:Y:S01]  /*157f0*/  HFMA2 R74, R13, R24.reuse.H0_H0, -132, -132 ;  /* 0xd820d8200d4a7431 */ /* 0x080fe20000040018 */
[----:B------:R-:W-:Y:S01]  /*15800*/  LOP3.LUT R22, R23, 0x380038, RZ, 0xc0, !PT ;  /* 0x0038003817167812 */ /* 0x000fe200078ec0ff */
[-C--:B------:R-:W-:Y:S01]  /*15810*/  HFMA2 R57, R19, R24.reuse.H0_H0, -132, -132 ;  /* 0xd820d82013397431 */ /* 0x080fe20000040018 */
        /* <DEDUP_REMOVED lines=13> */
[----:B------:R-:W-:Y:S01]  /*158f0*/  LOP3.LUT R16, R50, 0x380038, RZ, 0xc0, !PT ;  /* 0x0038003832107812 */ /* 0x000fe200078ec0ff */
[-C--:B------:R-:W-:Y:S01]  /*15900*/  HFMA2 R56, R17, R24.reuse.H0_H0, -132, -132 ;  /* 0xd820d82011387431 */ /* 0x080fe20000040018 */
[----:B------:R-:W-:Y:S01]  /*15910*/  LOP3.LUT R34, R27, 0x40004, R34, 0xf8, !PT ;  /* 0x000400041b227812 */ /* 0x000fe200078ef822 */
        /* <DEDUP_REMOVED lines=13> */
[-C--:B------:R-:W-:Y:S02]  /*159f0*/  HFMA2 R58, R11, R24.reuse.H0_H0, -132, -132 ;  /* 0xd820d8200b3a7431 */ /* 0x080fe40000040018 */
[----:B------:R-:W-:-:S02]  /*15a00*/  HFMA2 R59, R15, R24.H0_H0, -132, -132 ;  /* 0xd820d8200f3b7431 */ /* 0x000fc40000040018 */
[-C--:B------:R-:W-:Y:S02]  /*15a10*/  HFMA2 R10, R19, R24.reuse.H0_H0, -132, -132 ;  /* 0xd820d820130a7431 */ /* 0x080fe40000040018 */
[-C--:B------:R-:W-:Y:S02]  /*15a20*/  HFMA2 R77, R77, R24.reuse.H0_H0, -132, -132 ;  /* 0xd820d8204d4d7431 */ /* 0x080fe40000040018 */
[-C--:B------:R-:W-:Y:S02]  /*15a30*/  HFMA2 R75, R75, R24.reuse.H0_H0, -132, -132 ;  /* 0xd820d8204b4b7431 */ /* 0x080fe40000040018 */
[-C--:B------:R-:W-:Y:S02]  /*15a40*/  HFMA2 R61, R61, R24.reuse.H0_H0, -132, -132 ;  /* 0xd820d8203d3d7431 */ /* 0x080fe40000040018 */
[-C--:B------:R-:W-:Y:S02]  /*15a50*/  HFMA2 R9, R9, R24.reuse.H0_H0, -132, -132 ;  /* 0xd820d82009097431 */ /* 0x080fe40000040018 */
[----:B------:R-:W-:-:S02]  /*15a60*/  HFMA2 R11, R25, R24.H0_H0, -132, -132 ;  /* 0xd820d820190b7431 */ /* 0x000fc40000040018 */
[-C--:B------:R-:W-:Y:S02]  /*15a70*/  HFMA2 R12, R65, R24.reuse.H0_H0, -132, -132 ;  /* 0xd820d820410c7431 */ /* 0x080fe40000040018 */
[-C--:B------:R-:W-:Y:S02]  /*15a80*/  HFMA2 R13, R13, R24.reuse.H0_H0, -132, -132 ;  /* 0xd820d8200d0d7431 */ /* 0x080fe40000040018 */
[-C--:B------:R-:W-:Y:S01]  /*15a90*/  HFMA2 R14, R21, R24.reuse.H0_H0, -132, -132 ;  /* 0xd820d820150e7431 */ /* 0x080fe20000040018 */
[----:B------:R-:W-:Y:S01]  /*15aa0*/  LOP3.LUT R21, R46, 0x1c001c0, RZ, 0xc0, !PT ;  /* 0x01c001c02e157812 */ /* 0x000fe200078ec0ff */
[-C--:B------:R-:W-:Y:S02]  /*15ab0*/  HFMA2 R15, R27, R24.reuse.H0_H0, -132, -132 ;  /* 0xd820d8201b0f7431 */ /* 0x080fe40000040018 */
[-C--:B------:R-:W-:Y:S02]  /*15ac0*/  HFMA2 R16, R67, R24.reuse.H0_H0, -132, -132 ;  /* 0xd820d82043107431 */ /* 0x080fe40000040018 */
[----:B------:R-:W-:-:S02]  /*15ad0*/  HFMA2 R17, R17, R24.H0_H0, -132, -132 ;  /* 0xd820d82011117431 */ /* 0x000fc40000040018 */
[-C--:B------:R-:W-:Y:S02]  /*15ae0*/  HFMA2 R18, R23, R24.reuse.H0_H0, -132, -132 ;  /* 0xd820d82017127431 */ /* 0x080fe40000040018 */
[-C--:B------:R-:W-:Y:S02]  /*15af0*/  HFMA2 R19, R63, R24.reuse.H0_H0, -132, -132 ;  /* 0xd820d8203f137431 */ /* 0x080fe40000040018 */
[----:B------:R-:W-:Y:S01]  /*15b00*/  HFMA2 R20, R69, R24.H0_H0, -132, -132 ;  /* 0xd820d82045147431 */ /* 0x000fe20000040018 */
        /* <DEDUP_REMOVED lines=29> */
[----:B------:R-:W-:Y:S01]  /*15ce0*/  HFMA2 R64, R25, R40.H0_H0, -20, -20 ;  /* 0xcd00cd0019407431 */ /* 0x000fe20000040028 */
        /* <DEDUP_REMOVED lines=23> */
[----:B------:R-:W-:Y:S01]  /*15e60*/  LOP3.LUT R52, R52, 0x64006400, RZ, 0xfc, !PT ;  /* 0x6400640034347812 */ /* 0x000fe200078efcff */
[-C--:B------:R-:W-:Y:S01]  /*15e70*/  HFMA2 R22, R23, R40.reuse.H0_H0, -20, -20 ;  /* 0xcd00cd0017167431 */ /* 0x080fe20000040028 */
        /* <DEDUP_REMOVED lines=17> */
[-C--:B------:R-:W-:Y:S02]  /*15f90*/  HFMA2 R63, R63, R40.reuse.H0_H0, -20, -20 ;  /* 0xcd00cd003f3f7431 */ /* 0x080fe40000040028 */
[-C--:B------:R-:W-:Y:S02]  /*15fa0*/  HFMA2 R65, R65, R40.reuse.H0_H0, -20, -20 ;  /* 0xcd00cd0041417431 */ /* 0x080fe40000040028 */
[-C--:B------:R-:W-:Y:S02]  /*15fb0*/  HFMA2 R21, R21, R40.reuse.H0_H0, -20, -20 ;  /* 0xcd00cd0015157431 */ /* 0x080fe40000040028 */
[-C--:B------:R-:W-:Y:S02]  /*15fc0*/  HFMA2 R23, R67, R40.reuse.H0_H0, -20, -20 ;  /* 0xcd00cd0043177431 */ /* 0x080fe40000040028 */
[-C--:B------:R-:W-:Y:S02]  /*15fd0*/  HFMA2 R24, R71, R40.reuse.H0_H0, -20, -20 ;  /* 0xcd00cd0047187431 */ /* 0x080fe40000040028 */
[----:B------:R-:W-:-:S02]  /*15fe0*/  HFMA2 R25, R25, R40.H0_H0, -20, -20 ;  /* 0xcd00cd0019197431 */ /* 0x000fc40000040028 */
[-C--:B------:R-:W-:Y:S02]  /*15ff0*/  HFMA2 R27, R69, R40.reuse.H0_H0, -20, -20 ;  /* 0xcd00cd00451b7431 */ /* 0x080fe40000040028 */
[----:B------:R-:W-:Y:S02]  /*16000*/  HADD2 R68, R42, -1028, -1028 ;  /* 0xe404e4042a447430 */ /* 0x000fe40000000000 */
[----:B------:R-:W-:Y:S02]  /*16010*/  HFMA2 R40, R73, R40.H0_H0, -20, -20 ;  /* 0xcd00cd0049287431 */ /* 0x000fe40000040028 */
        /* <DEDUP_REMOVED lines=99> */
.L_x_78:
        /* <DEDUP_REMOVED lines=84> */
.L_x_80:
        /* <DEDUP_REMOVED lines=80> */
.L_x_81:
        /* <DEDUP_REMOVED lines=77> */
.L_x_79:
        /* <DEDUP_REMOVED lines=8> */
.L_x_77:
[----:B------:R-:W0:Y:S02]  /*175e0*/  LDCU UR5, c[0x0][0x3dc] ;  /* 0x00007b80ff0577ac */ /* 0x000e240008000800 */
[----:B0-----:R-:W-:-:S04]  /*175f0*/  VIMNMX R93, PT, PT, R93, UR5, PT ;  /* 0x000000055d5d7c48 */ /* 0x001fc8000bfe0100 */
[----:B------:R-:W-:-:S13]  /*17600*/  ISETP.GT.AND P0, PT, R93, R96, PT ;  /* 0x000000605d00720c */ /* 0x000fda0003f04270 */
[----:B------:R-:W-:Y:S05]  /*17610*/  @!P0 BRA `(.L_x_83) ;  /* 0x0000001000e88947 */ /* 0x000fea0003800000 */
[----:B------:R-:W0:Y:S01]  /*17620*/  LDC.64 R10, c[0x0][0x3b8] ;  /* 0x0000ee00ff0a7b82 */ /* 0x000e220000000a00 */
[----:B------:R-:W-:Y:S01]  /*17630*/  PRMT R9, R92, 0x9910, RZ ;  /* 0x000099105c097816 */ /* 0x000fe200000000ff */
[----:B------:R-:W-:-:S03]  /*17640*/  UIADD3 UR4, UPT, UPT, UR4, 0x100, URZ ;  /* 0x0000010004047890 */ /* 0x000fc6000fffe0ff */
[----:B------:R-:W-:-:S04]  /*17650*/  ISETP.NE.AND P0, PT, R9, RZ, PT ;  /* 0x000000ff0900720c */ /* 0x000fc80003f05270 */
[----:B------:R-:W-:Y:S01]  /*17660*/  ISETP.EQ.OR P0, PT, R95, 0x3, !P0 ;  /* 0x000000035f00780c */ /* 0x000fe20004702670 */
[----:B0-----:R-:W-:-:S03]  /*17670*/  IMAD.WIDE.U32 R10, R96, 0x4, R10 ;  /* 0x00000004600a7825 */ /* 0x001fc600078e000a */
[----:B------:R-:W-:-:S04]  /*17680*/  IADD3 R10, P1, PT, R10, 0x2, RZ ;  /* 0x000000020a0a7810 */ /* 0x000fc80007f3e0ff */
[----:B------:R-:W-:-:S09]  /*17690*/  IADD3.X R11, PT, PT, RZ, R11, RZ, P1, !PT ;  /* 0x0000000bff0b7210 */ /* 0x000fd20000ffe4ff */
.L_x_88:
[----:B------:R-:W-:Y:S01]  /*176a0*/  ISETP.NE.AND P2, PT, R96, R89, PT ;  /* 0x000000596000720c */ /* 0x000fe20003f45270 */
[----:B------:R-:W2:-:S12]  /*176b0*/  LDG.E.128.CONSTANT R12, desc[UR8][R104.64] ;  /* 0x00000008680c7981 */ /* 0x000e98000c1e9d00 */
[----:B------:R-:W-:Y:S01]  /*176c0*/  @!P2 LEA R18, R88, R1, 0x3 ;  /* 0x000000015812a211 */ /* 0x000fe200078e18ff */
[----:B------:R0:W5:Y:S05]  /*176d0*/  @!P2 LDG.E.U16.CONSTANT R29, desc[UR8][R10.64] ;  /* 0x000000080a1da981 */ /* 0x00016a000c1e9500 */
[----:B------:R-:W3:Y:S01]  /*176e0*/  @!P2 LDL.64 R18, [R18+0x8] ;  /* 0x000008001212a983 */ /* 0x000ee20000100a00 */
[----:B------:R-:W-:Y:S02]  /*176f0*/  MOV R16, 0x3400 ;  /* 0x0000340000107802 */ /* 0x000fe40000000f00 */
[----:B------:R-:W-:-:S04]  /*17700*/  MOV R9, 0x2400 ;  /* 0x0000240000097802 */ /* 0x000fc80000000f00 */
[----:B------:R-:W-:Y:S01]  /*17710*/  PRMT R16, R9, 0x5410, R16 ;  /* 0x0000541009107816 */ /* 0x000fe20000000010 */
[----:B------:R-:W-:Y:S01]  /*17720*/  HFMA2 R37, -RZ, RZ, 0, 0.0625 ;  /* 0x00002c00ff257431 */ /* 0x000fe200000001ff */
[----:B------:R-:W-:Y:S02]  /*17730*/  ISETP.NE.AND P3, PT, R94, RZ, PT ;  /* 0x000000ff5e00720c */ /* 0x000fe40003f65270 */
[----:B------:R-:W-:Y:S02]  /*17740*/  ISETP.NE.AND P1, PT, R95, 0x1, PT ;  /* 0x000000015f00780c */ /* 0x000fe40003f25270 */
[----:B------:R-:W-:Y:S02]  /*17750*/  @!P2 IADD3 R55, PT, PT, R88, 0x1, RZ ;  /* 0x000000015837a810 */ /* 0x000fe40007ffe0ff */
[C---:B--2---:R-:W-:Y:S02]  /*17760*/  LOP3.LUT R44, R13.reuse, 0x30003, RZ, 0xc0, !PT ;  /* 0x000300030d2c7812 */ /* 0x044fe400078ec0ff */
[----:B------:R-:W-:-:S02]  /*17770*/  LOP3.LUT R20, R13, 0xc000c, RZ, 0xc0, !PT ;  /* 0x000c000c0d147812 */ /* 0x000fc400078ec0ff */
[C---:B------:R-:W-:Y:S02]  /*17780*/  LOP3.LUT R27, R13.reuse, 0x300030, RZ, 0xc0, !PT ;  /* 0x003000300d1b7812 */ /* 0x040fe400078ec0ff */
[----:B------:R-:W-:Y:S02]  /*17790*/  LOP3.LUT R36, R13, 0xc000c0, RZ, 0xc0, !PT ;  /* 0x00c000c00d247812 */ /* 0x000fe400078ec0ff */
[----:B------:R-:W-:Y:S02]  /*177a0*/  SHF.R.U32.HI R46, RZ, 0x8, R13 ;  /* 0x00000008ff2e7819 */ /* 0x000fe4000001160d */
[C---:B------:R-:W-:Y:S02]  /*177b0*/  LOP3.LUT R47, R14.reuse, 0x30003, RZ, 0xc0, !PT ;  /* 0x000300030e2f7812 */ /* 0x040fe400078ec0ff */
[C---:B------:R-:W-:Y:S02]  /*177c0*/  LOP3.LUT R13, R14.reuse, 0xc000c, RZ, 0xc0, !PT ;  /* 0x000c000c0e0d7812 */ /* 0x040fe400078ec0ff */
[----:B------:R-:W-:-:S02]  /*177d0*/  LOP3.LUT R30, R14, 0x300030, RZ, 0xc0, !PT ;  /* 0x003000300e1e7812 */ /* 0x000fc400078ec0ff */
[----:B---3--:R-:W-:Y:S02]  /*177e0*/  @!P2 PRMT R86, R18, 0x7610, R86 ;  /* 0x000076101256a816 */ /* 0x008fe40000000056 */
[----:B------:R-:W-:Y:S02]  /*177f0*/  @!P2 PRMT R85, R19, 0x7610, R85 ;  /* 0x000076101355a816 */ /* 0x000fe40000000055 */
[----:B------:R-:W-:Y:S02]  /*17800*/  @!P2 PRMT R86, R86, 0x7610, R18 ;  /* 0x000076105656a816 */ /* 0x000fe40000000012 */
[----:B------:R-:W-:Y:S02]  /*17810*/  @!P2 PRMT R85, R85, 0x7610, R19 ;  /* 0x000076105555a816 */ /* 0x000fe40000000013 */
[----:B------:R-:W-:Y:S02]  /*17820*/  LOP3.LUT R38, R14, 0xc000c0, RZ, 0xc0, !PT ;  /* 0x00c000c00e267812 */ /* 0x000fe400078ec0ff */
[----:B------:R-:W-:-:S02]  /*17830*/  SHF.R.U32.HI R48, RZ, 0x8, R14 ;  /* 0x00000008ff307819 */ /* 0x000fc4000001160e */
[C---:B------:R-:W-:Y:S02]  /*17840*/  LOP3.LUT R17, R12.reuse, 0x30003, RZ, 0xc0, !PT ;  /* 0x000300030c117812 */ /* 0x040fe400078ec0ff */
[C---:B------:R-:W-:Y:S02]  /*17850*/  LOP3.LUT R9, R12.reuse, 0xc000c, RZ, 0xc0, !PT ;  /* 0x000c000c0c097812 */ /* 0x040fe400078ec0ff */
[C---:B------:R-:W-:Y:S02]  /*17860*/  LOP3.LUT R18, R12.reuse, 0x300030, RZ, 0xc0, !PT ;  /* 0x003000300c127812 */ /* 0x040fe400078ec0ff */
[----:B------:R-:W-:Y:S02]  /*17870*/  LOP3.LUT R19, R12, 0xc000c0, RZ, 0xc0, !PT ;  /* 0x00c000c00c137812 */ /* 0x000fe400078ec0ff */
[----:B------:R-:W-:Y:S02]  /*17880*/  LOP3.LUT R14, R15, 0xc000c, RZ, 0xc0, !PT ;  /* 0x000c000c0f0e7812 */ /* 0x000fe400078ec0ff */
[----:B------:R-:W-:-:S02]  /*17890*/  SHF.R.U32.HI R12, RZ, 0x8, R12 ;  /* 0x00000008ff0c7819 */ /* 0x000fc4000001160c */
[C---:B------:R-:W-:Y:S02]  /*178a0*/  LOP3.LUT R49, R15.reuse, 0x30003, RZ, 0xc0, !PT ;  /* 0x000300030f317812 */ /* 0x040fe400078ec0ff */
[C---:B------:R-:W-:Y:S02]  /*178b0*/  LOP3.LUT R31, R15.reuse, 0x300030, RZ, 0xc0, !PT ;  /* 0x003000300f1f7812 */ /* 0x040fe400078ec0ff */
[----:B------:R-:W-:Y:S02]  /*178c0*/  LOP3.LUT R39, R15, 0xc000c0, RZ, 0xc0, !PT ;  /* 0x00c000c00f277812 */ /* 0x000fe400078ec0ff */
        /* <DEDUP_REMOVED lines=11> */
[-C--:B------:R-:W-:Y:S01]  /*17980*/  HFMA2 R23, R13, R16.reuse.H1_H1, -258, -258 ;  /* 0xdc08dc080d177431 */ /* 0x080fe20000060010 */
[----:B------:R-:W-:Y:S01]  /*17990*/  LOP3.LUT R28, R27, 0x64006400, RZ, 0xfc, !PT ;  /* 0x640064001b1c7812 */ /* 0x000fe200078efcff */
[-C--:B------:R-:W-:Y:S01]  /*179a0*/  HFMA2 R24, R14, R16.reuse.H1_H1, -258, -258 ;  /* 0xdc08dc080e187431 */ /* 0x080fe20000060010 */
[----:B------:R-:W-:Y:S01]  /*179b0*/  LOP3.LUT R13, R12, 0x300030, RZ, 0xc0, !PT ;  /* 0x003000300c0d7812 */ /* 0x000fe200078ec0ff */
[----:B------:R-:W-:Y:S01]  /*179c0*/  HFMA2 R25, R15, R16.H1_H1, -258, -258 ;  /* 0xdc08dc080f197431 */ /* 0x000fe20000060010 */
        /* <DEDUP_REMOVED lines=10> */
[-C--:B------:R-:W-:Y:S01]  /*17a70*/  HFMA2 R27, R18, R37.reuse.H0_H0, -66, -66 ;  /* 0xd420d420121b7431 */ /* 0x080fe20000040025 */
[----:B------:R-:W-:Y:S01]  /*17a80*/  LOP3.LUT R18, R48, 0xc000c0, RZ, 0xc0, !PT ;  /* 0x00c000c030127812 */ /* 0x000fe200078ec0ff */
[-C--:B------:R-:W-:Y:S02]  /*17a90*/  HFMA2 R28, R28, R37.reuse.H0_H0, -66, -66 ;  /* 0xd420d4201c1c7431 */ /* 0x080fe40000040025 */
[-C--:B------:R-:W-:Y:S02]  /*17aa0*/  HFMA2 R30, R30, R37.reuse.H0_H0, -66, -66 ;  /* 0xd420d4201e1e7431 */ /* 0x080fe40000040025 */
[-C--:B------:R-:W-:Y:S02]  /*17ab0*/  HFMA2 R31, R31, R37.reuse.H0_H0, -66, -66 ;  /* 0xd420d4201f1f7431 */ /* 0x080fe40000040025 */
[-C--:B------:R-:W-:Y:S01]  /*17ac0*/  HFMA2 R32, R13, R37.reuse.H0_H0, -66, -66 ;  /* 0xd420d4200d207431 */ /* 0x080fe20000040025 */
[----:B------:R-:W-:Y:S01]  /*17ad0*/  LOP3.LUT R13, R12, 0xc000c0, RZ, 0xc0, !PT ;  /* 0x00c000c00c0d7812 */ /* 0x000fe200078ec0ff */
[----:B------:R-:W-:-:S02]  /*17ae0*/  HFMA2 R33, R14, R37.H0_H0, -66, -66 ;  /* 0xd420d4200e217431 */ /* 0x000fc40000040025 */
[-C--:B------:R-:W-:Y:S02]  /*17af0*/  HFMA2 R34, R15, R37.reuse.H0_H0, -66, -66 ;  /* 0xd420d4200f227431 */ /* 0x080fe40000040025 */
[----:B------:R-:W-:Y:S01]  /*17b00*/  HFMA2 R35, R35, R37.H0_H0, -66, -66 ;  /* 0xd420d42023237431 */ /* 0x000fe20000040025 */
        /* <DEDUP_REMOVED lines=28> */
[-C--:B------:R-:W-:Y:S02]  /*17cd0*/  HFMA2 R9, R9, R16.reuse.H1_H1, -258, -258 ;  /* 0xdc08dc0809097431 */ /* 0x080fe40000060010 */
[----:B------:R-:W-:-:S02]  /*17ce0*/  HFMA2 R20, R20, R16.H1_H1, -258, -258 ;  /* 0xdc08dc0814147431 */ /* 0x000fc40000060010 */
[-C--:B------:R-:W-:Y:S02]  /*17cf0*/  HFMA2 R21, R21, R16.reuse.H1_H1, -258, -258 ;  /* 0xdc08dc0815157431 */ /* 0x080fe40000060010 */
[-C--:B------:R-:W-:Y:S02]  /*17d00*/  HFMA2 R22, R22, R16.reuse.H1_H1, -258, -258 ;  /* 0xdc08dc0816167431 */ /* 0x080fe40000060010 */
[-C--:B------:R-:W-:Y:S02]  /*17d10*/  HFMA2 R26, R26, R16.reuse.H1_H1, -258, -258 ;  /* 0xdc08dc081a1a7431 */ /* 0x080fe40000060010 */
[-C--:B------:R-:W-:Y:S02]  /*17d20*/  HFMA2 R36, R19, R16.reuse.H0_H0, -18, -18 ;  /* 0xcc80cc8013247431 */ /* 0x080fe40000040010 */
[-C--:B------:R-:W-:Y:S02]  /*17d30*/  HFMA2 R37, R37, R16.reuse.H0_H0, -18, -18 ;  /* 0xcc80cc8025257431 */ /* 0x080fe40000040010 */
[----:B------:R-:W-:-:S02]  /*17d40*/  HFMA2 R38, R15, R16.H0_H0, -18, -18 ;  /* 0xcc80cc800f267431 */ /* 0x000fc40000040010 */
[-C--:B------:R-:W-:Y:S02]  /*17d50*/  HFMA2 R39, R39, R16.reuse.H0_H0, -18, -18 ;  /* 0xcc80cc8027277431 */ /* 0x080fe40000040010 */
[----:B------:R-:W-:Y:S02]  /*17d60*/  HFMA2 R41, R41, R16.H0_H0, -18, -18 ;  /* 0xcc80cc8029297431 */ /* 0x000fe40000040010 */
[----:B------:R-:W-:Y:S02]  /*17d70*/  HADD2 R44, R17, -1026, -1026 ;  /* 0xe402e402112c7430 */ /* 0x000fe40000000000 */
[----:B------:R-:W-:Y:S02]  /*17d80*/  HADD2 R45, R45, -1026, -1026 ;  /* 0xe402e4022d2d7430 */ /* 0x000fe40000000000 */
[----:B------:R-:W-:Y:S02]  /*17d90*/  HADD2 R47, R13, -1026, -1026 ;  /* 0xe402e4020d2f7430 */ /* 0x000fe40000000000 */
[----:B------:R-:W-:-:S02]  /*17da0*/  HADD2 R48, R12, -1026, -1026 ;  /* 0xe402e4020c307430 */ /* 0x000fc40000000000 */
[----:B------:R-:W-:Y:S02]  /*17db0*/  HADD2 R49, R49, -1026, -1026 ;  /* 0xe402e40231317430 */ /* 0x000fe40000000000 */
[----:B------:R-:W-:Y:S02]  /*17dc0*/  HADD2 R50, R50, -1026, -1026 ;  /* 0xe402e40232327430 */ /* 0x000fe40000000000 */
[----:B------:R-:W-:Y:S01]  /*17dd0*/  HADD2 R51, R14, -1026, -1026 ;  /* 0xe402e4020e337430 */ /* 0x000fe20000000000 */
[----:B0-----:R-:W-:Y:S06]  /*17de0*/  @!P3 BRA `(.L_x_84) ;  /* 0x0000000000a8b947 */ /* 0x001fec0003800000 */
[----:B------:R-:W0:Y:S04]  /*17df0*/  LDS.128 R12, [UR4+-0x100] ;  /* 0xffff0004ff0c7984 */ /* 0x000e280008000c00 */
[----:B------:R-:W1:Y:S01]  /*17e00*/  LDS.128 R16, [UR4+-0xf0] ;  /* 0xffff1004ff107984 */ /* 0x000e620008000c00 */
        /* <DEDUP_REMOVED lines=40> */
.L_x_84:
[----:B------:R-:W-:Y:S02]  /*18090*/  @!P2 MOV R88, R55 ;  /* 0x000000370058a202 */ /* 0x000fe40000000f00 */
[----:B-----5:R-:W-:Y:S01]  /*180a0*/  @!P2 IADD3 R89, PT, PT, R29, R96, RZ ;  /* 0x000000601d59a210 */ /* 0x020fe20007ffe0ff */
[----:B------:R-:W-:Y:S06]  /*180b0*/  @!P1 BRA `(.L_x_85) ;  /* 0x0000000800209947 */ /* 0x000fec0003800000 */
[----:B------:R-:W-:Y:S02]  /*180c0*/  PRMT R12, R91, 0x9910, RZ ;  /* 0x000099105b0c7816 */ /* 0x000fe400000000ff */
[----:B------:R-:W-:Y:S02]  /*180d0*/  ISETP.NE.AND P3, PT, R95, 0x2, PT ;  /* 0x000000025f00780c */ /* 0x000fe40003f65270 */
[----:B------:R-:W-:-:S13]  /*180e0*/  ISETP.NE.AND P2, PT, R12, RZ, PT ;  /* 0x000000ff0c00720c */ /* 0x000fda0003f45270 */
[----:B------:R-:W-:Y:S05]  /*180f0*/  @!P2 BRA `(.L_x_86) ;  /* 0x0000000000a8a947 */ /* 0x000fea0003800000 */
        /* <DEDUP_REMOVED lines=42> */
.L_x_86:
[----:B------:R-:W-:Y:S05]  /*183a0*/  @!P3 BRA `(.L_x_85) ;  /* 0x000000040064b947 */ /* 0x000fea0003800000 */
[----:B------:R-:W-:-:S04]  /*183b0*/  PRMT R12, R90, 0x9910, RZ ;  /* 0x000099105a0c7816 */ /* 0x000fc800000000ff */
[----:B------:R-:W-:-:S13]  /*183c0*/  ISETP.NE.AND P2, PT, R12, RZ, PT ;  /* 0x000000ff0c00720c */ /* 0x000fda0003f45270 */
[----:B------:R-:W-:Y:S05]  /*183d0*/  @!P2 BRA `(.L_x_87) ;  /* 0x0000000000a8a947 */ /* 0x000fea0003800000 */
        /* <DEDUP_REMOVED lines=42> */
.L_x_87:
[----:B------:R-:W-:Y:S05]  /*18680*/  @P0 BRA `(.L_x_85) ;  /* 0x0000000000ac0947 */ /* 0x000fea0003800000 */
[----:B------:R-:W0:Y:S01]  /*18690*/  LDS.128 R12, [UR4+0x80] ;  /* 0x00008004ff0c7984 */ /* 0x000e220008000c00 */
[----:B------:R-:W-:-:S03]  /*186a0*/  MOV R52, R9 ;  /* 0x0000000900347202 */ /* 0x000fc60000000f00 */
[----:B------:R-:W1:Y:S01]  /*186b0*/  LDS.128 R16, [UR4+0x90] ;  /* 0x00009004ff107984 */ /* 0x000e620008000c00 */
[-C--:B0-----:R-:W-:Y:S02]  /*186c0*/  HFMA2 R9, R44, R12.reuse, RZ ;  /* 0x0000000c2c097231 */ /* 0x081fe400000000ff */
[-C--:B------:R-:W-:Y:S02]  /*186d0*/  HFMA2 R29, R45, R12.reuse, RZ.H0_H0 ;  /* 0x0000000c2d1d7231 */ /* 0x080fe400000400ff */
[-C--:B------:R-:W-:Y:S02]  /*186e0*/  HFMA2 R44, R46, R12.reuse, RZ ;  /* 0x0000000c2e2c7231 */ /* 0x080fe400000000ff */
[----:B------:R-:W-:Y:S02]  /*186f0*/  HFMA2 R12, R47, R12, RZ.H0_H0 ;  /* 0x0000000c2f0c7231 */ /* 0x000fe400000400ff */
        /* <DEDUP_REMOVED lines=12> */
[-C--:B-1----:R-:W-:Y:S02]  /*187c0*/  HFMA2 R9, R48, R16.reuse, R9 ;  /* 0x0000001030097231 */ /* 0x082fe40000000009 */
        /* <DEDUP_REMOVED lines=23> */
.L_x_85:
[----:B------:R-:W0:Y:S01]  /*18940*/  LDC R87, c[0x0][0x3ac] ;  /* 0x0000eb00ff577b82 */ /* 0x000e220000000800 */
[----:B------:R-:W-:Y:S01]  /*18950*/  IADD3 R96, PT, PT, R96, 0x10, RZ ;  /* 0x0000001060607810 */ /* 0x000fe20007ffe0ff */
[----:B------:R-:W-:Y:S01]  /*18960*/  UIADD3 UR4, UPT, UPT, UR4, 0x20, URZ ;  /* 0x0000002004047890 */ /* 0x000fe2000fffe0ff */
[----:B------:R-:W-:Y:S02]  /*18970*/  IADD3 R10, P3, PT, R10, 0x40, RZ ;  /* 0x000000400a0a7810 */ /* 0x000fe40007f7e0ff */
[----:B------:R-:W-:Y:S02]  /*18980*/  ISETP.GE.AND P2, PT, R96, R93, PT ;  /* 0x0000005d6000720c */ /* 0x000fe40003f46270 */
[----:B------:R-:W-:Y:S01]  /*18990*/  IADD3.X R11, PT, PT, RZ, R11, RZ, P3, !PT ;  /* 0x0000000bff0b7210 */ /* 0x000fe20001ffe4ff */
[----:B0-----:R-:W-:-:S10]  /*189a0*/  IMAD.WIDE R104, R87, 0x4, R104 ;  /* 0x0000000457687825 */ /* 0x001fd400078e0268 */
[----:B------:R-:W-:Y:S05]  /*189b0*/  @!P2 BRA `(.L_x_88) ;  /* 0xffffffec0038a947 */ /* 0x000fea000383ffff */
.L_x_83:
[----:B------:R-:W0:Y:S01]  /*189c0*/  S2R R12, SR_CTAID.X ;  /* 0x00000000000c7919 */ /* 0x000e220000002500 */
[----:B------:R-:W1:Y:S01]  /*189d0*/  LDC.64 R10, c[0x0][0x3a0] ;  /* 0x0000e800ff0a7b82 */ /* 0x000e620000000a00 */
[----:B------:R-:W-:Y:S01]  /*189e0*/  HMUL2 R13, R8, R94.H0_H0 ;  /* 0x2000005e080d7232 */ /* 0x000fe20000000000 */
[----:B------:R-:W0:Y:S02]  /*189f0*/  S2R R9, SR_TID.X ;  /* 0x0000000000097919 */ /* 0x000e240000002100 */
[----:B0-----:R-:W-:-:S04]  /*18a00*/  LEA R12, R12, R9, 0x6 ;  /* 0x000000090c0c7211 */ /* 0x001fc800078e30ff */
[----:B------:R-:W-:-:S05]  /*18a10*/  SHF.L.U32 R12, R12, 0x2, RZ ;  /* 0x000000020c0c7819 */ /* 0x000fca00000006ff */
[----:B------:R-:W-:-:S04]  /*18a20*/  IMAD R9, R87, UR7, R12 ;  /* 0x0000000757097c24 */ /* 0x000fc8000f8e020c */
[----:B-1----:R-:W-:-:S05]  /*18a30*/  IMAD.WIDE R10, R9, 0x2, R10 ;  /* 0x00000002090a7825 */ /* 0x002fca00078e020a */
[----:B------:R0:W-:Y:S01]  /*18a40*/  ATOM.E.ADD.F16x2.RN.STRONG.GPU P0, RZ, desc[UR8][R10.64], R13 ;  /* 0x8000000d0aff79a2 */ /* 0x0001e2000c10e108 */
[----:B------:R-:W-:Y:S01]  /*18a50*/  BSSY.RECONVERGENT B0, `(.L_x_89) ;  /* 0x000000f000007945 */ /* 0x000fe20003800200 */
[----:B------:R-:W-:-:S03]  /*18a60*/  HMUL2 R15, R7, R94.H0_H0 ;  /* 0x2000005e070f7232 */ /* 0x000fc60000000000 */
[----:B0-----:R-:W-:Y:S05]  /*18a70*/  @P0 BRA `(.L_x_90) ;  /* 0x0000000000300947 */ /* 0x001fea0003800000 */
[----:B------:R-:W0:Y:S02]  /*18a80*/  QSPC.E.S P0, RZ, [R10] ;  /* 0x000000000aff73aa */ /* 0x000e240000000500 */
[----:B0-----:R-:W-:Y:S05]  /*18a90*/  @!P0 BRA `(.L_x_91) ;  /* 0x00000000001c8947 */ /* 0x001fea0003800000 */
[----:B------:R-:W-:-:S04]  /*18aa0*/  MOV R8, R10 ;  /* 0x0000000a00087202 */ /* 0x000fc80000000f00 */
[----:B------:R-:W-:-:S07]  /*18ab0*/  MOV R7, R8 ;  /* 0x0000000800077202 */ /* 0x000fce0000000f00 */
.L_x_92:
[----:B------:R-:W0:Y:S02]  /*18ac0*/  LDS R8, [R7] ;  /* 0x0000000007087984 */ /* 0x000e240000000800 */
[----:B0-----:R-:W-:-:S05]  /*18ad0*/  HADD2 R9, R8, R13 ;  /* 0x0000000d08097230 */ /* 0x001fca0000000000 */
[----:B------:R-:W0:Y:S02]  /*18ae0*/  ATOMS.CAST.SPIN P0, [R7], R8, R9 ;  /* 0x000000080700758d */ /* 0x000e240001800009 */
[----:B0-----:R-:W-:Y:S05]  /*18af0*/  @!P0 BRA `(.L_x_92) ;  /* 0xfffffffc00f08947 */ /* 0x001fea000383ffff */
[----:B------:R-:W-:Y:S05]  /*18b00*/  BRA `(.L_x_90) ;  /* 0x00000000000c7947 */ /* 0x000fea0003800000 */
.L_x_91:
[----:B------:R-:W2:Y:S02]  /*18b10*/  LD.E R7, desc[UR8][R10.64] ;  /* 0x000000080a077980 */ /* 0x000ea4000c101900 */
[----:B--2---:R-:W-:-:S05]  /*18b20*/  IADD3 R7, PT, PT, R13, R7, RZ ;  /* 0x000000070d077210 */ /* 0x004fca0007ffe0ff */
[----:B------:R0:W-:Y:S02]  /*18b30*/  ST.E desc[UR8][R10.64], R7 ;  /* 0x000000070a007985 */ /* 0x0001e4000c101908 */
.L_x_90:
[----:B------:R-:W-:Y:S05]  /*18b40*/  BSYNC.RECONVERGENT B0 ;  /* 0x0000000000007941 */ /* 0x000fea0003800200 */
.L_x_89:
[----:B------:R1:W-:Y:S01]  /*18b50*/  ATOM.E.ADD.F16x2.RN.STRONG.GPU P0, RZ, desc[UR8][R10.64+0x4], R15 ;  /* 0x8000040f0aff79a2 */ /* 0x0003e2000c10e108 */
[----:B------:R-:W-:Y:S04]  /*18b60*/  BSSY.RECONVERGENT B0, `(.L_x_93) ;  /* 0x000000e000007945 */ /* 0x000fe80003800200 */
[----:B-1----:R-:W-:Y:S05]  /*18b70*/  @P0 BRA `(.L_x_94) ;  /* 0x0000000000300947 */ /* 0x002fea0003800000 */
[----:B------:R-:W1:Y:S02]  /*18b80*/  QSPC.E.S P0, RZ, [R10+0x4] ;  /* 0x000004000aff73aa */ /* 0x000e640000000500 */
[----:B-1----:R-:W-:Y:S05]  /*18b90*/  @!P0 BRA `(.L_x_95) ;  /* 0x00000000001c8947 */ /* 0x002fea0003800000 */
[----:B------:R-:W-:-:S04]  /*18ba0*/  MOV R8, R10 ;  /* 0x0000000a00087202 */ /* 0x000fc80000000f00 */
[----:B0-----:R-:W-:-:S07]  /*18bb0*/  MOV R7, R8 ;  /* 0x0000000800077202 */ /* 0x001fce0000000f00 */
.L_x_96:
[----:B------:R-:W0:Y:S02]  /*18bc0*/  LDS R8, [R7+0x4] ;  /* 0x0000040007087984 */ /* 0x000e240000000800 */
[----:B0-----:R-:W-:-:S05]  /*18bd0*/  HFMA2 R9, R8, 1, 1, R15 ;  /* 0x3c003c0008097831 */ /* 0x001fca000000000f */
[----:B------:R-:W0:Y:S02]  /*18be0*/  ATOMS.CAST.SPIN P0, [R7+0x4], R8, R9 ;  /* 0x000004080700758d */ /* 0x000e240001800009 */
[----:B0-----:R-:W-:Y:S05]  /*18bf0*/  @!P0 BRA `(.L_x_96) ;  /* 0xfffffffc00f08947 */ /* 0x001fea000383ffff */
[----:B------:R-:W-:Y:S05]  /*18c00*/  BRA `(.L_x_94) ;  /* 0x00000000000c7947 */ /* 0x000fea0003800000 */
.L_x_95:
[----:B0-----:R-:W2:Y:S02]  /*18c10*/  LD.E R7, desc[UR8][R10.64+0x4] ;  /* 0x000004080a077980 */ /* 0x001ea4000c101900 */
[----:B--2---:R-:W-:-:S05]  /*18c20*/  IADD3 R7, PT, PT, R15, R7, RZ ;  /* 0x000000070f077210 */ /* 0x004fca0007ffe0ff */
[----:B------:R1:W-:Y:S02]  /*18c30*/  ST.E desc[UR8][R10.64+0x4], R7 ;  /* 0x000004070a007985 */ /* 0x0003e4000c101908 */
.L_x_94:
[----:B------:R-:W-:Y:S05]  /*18c40*/  BSYNC.RECONVERGENT B0 ;  /* 0x0000000000007941 */ /* 0x000fea0003800200 */
.L_x_93:
[----:B------:R-:W-:Y:S05]  /*18c50*/  @!P1 EXIT ;  /* 0x000000000000994d */ /* 0x000fea0003800000 */
[----:B01----:R-:W-:-:S04]  /*18c60*/  IMAD.WIDE R10, R87, 0x2, R10 ;  /* 0x00000002570a7825 */ /* 0x003fc800078e020a */
[----:B------:R-:W-:-:S05]  /*18c70*/  HMUL2 R9, R6, R91.H0_H0 ;  /* 0x2000005b06097232 */ /* 0x000fca0000000000 */
        /* <DEDUP_REMOVED lines=8> */
.L_x_100:
[----:B------:R-:W0:Y:S02]  /*18d00*/  LDS R6, [R5] ;  /* 0x0000000005067984 */ /* 0x000e240000000800 */
[----:B0-----:R-:W-:-:S05]  /*18d10*/  HADD2 R7, R6, R9 ;  /* 0x0000000906077230 */ /* 0x001fca0000000000 */
[----:B------:R-:W0:Y:S02]  /*18d20*/  ATOMS.CAST.SPIN P0, [R5], R6, R7 ;  /* 0x000000060500758d */ /* 0x000e240001800007 */
[----:B0-----:R-:W-:Y:S05]  /*18d30*/  @!P0 BRA `(.L_x_100) ;  /* 0xfffffffc00f08947 */ /* 0x001fea000383ffff */
[----:B------:R-:W-:Y:S05]  /*18d40*/  BRA `(.L_x_98) ;  /* 0x00000000000c7947 */ /* 0x000fea0003800000 */
.L_x_99:
[----:B------:R-:W2:Y:S02]  /*18d50*/  LD.E R5, desc[UR8][R10.64] ;  /* 0x000000080a057980 */ /* 0x000ea4000c101900 */
[----:B--2---:R-:W-:-:S05]  /*18d60*/  IADD3 R5, PT, PT, R9, R5, RZ ;  /* 0x0000000509057210 */ /* 0x004fca0007ffe0ff */
[----:B------:R0:W-:Y:S02]  /*18d70*/  ST.E desc[UR8][R10.64], R5 ;  /* 0x000000050a007985 */ /* 0x0001e4000c101908 */
.L_x_98:
[----:B------:R-:W-:Y:S05]  /*18d80*/  BSYNC.RECONVERGENT B0 ;  /* 0x0000000000007941 */ /* 0x000fea0003800200 */
.L_x_97:
[----:B------:R1:W-:Y:S01]  /*18d90*/  ATOM.E.ADD.F16x2.RN.STRONG.GPU P0, RZ, desc[UR8][R10.64+0x4], R91 ;  /* 0x8000045b0aff79a2 */ /* 0x0003e2000c10e108 */
[----:B------:R-:W-:Y:S04]  /*18da0*/  BSSY.RECONVERGENT B0, `(.L_x_101) ;  /* 0x000000e000007945 */ /* 0x000fe80003800200 */
[----:B-1----:R-:W-:Y:S05]  /*18db0*/  @P0 BRA `(.L_x_102) ;  /* 0x0000000000300947 */ /* 0x002fea0003800000 */
[----:B------:R-:W1:Y:S02]  /*18dc0*/  QSPC.E.S P0, RZ, [R10+0x4] ;  /* 0x000004000aff73aa */ /* 0x000e640000000500 */
[----:B-1----:R-:W-:Y:S05]  /*18dd0*/  @!P0 BRA `(.L_x_103) ;  /* 0x00000000001c8947 */ /* 0x002fea0003800000 */
[----:B------:R-:W-:-:S04]  /*18de0*/  MOV R6, R10 ;  /* 0x0000000a00067202 */ /* 0x000fc80000000f00 */
[----:B0-----:R-:W-:-:S07]  /*18df0*/  MOV R5, R6 ;  /* 0x0000000600057202 */ /* 0x001fce0000000f00 */
.L_x_104:
[----:B------:R-:W0:Y:S02]  /*18e00*/  LDS R6, [R5+0x4] ;  /* 0x0000040005067984 */ /* 0x000e240000000800 */
[----:B0-----:R-:W-:-:S05]  /*18e10*/  HFMA2 R7, R6, 1, 1, R91 ;  /* 0x3c003c0006077831 */ /* 0x001fca000000005b */
[----:B------:R-:W0:Y:S02]  /*18e20*/  ATOMS.CAST.SPIN P0, [R5+0x4], R6, R7 ;  /* 0x000004060500758d */ /* 0x000e240001800007 */
[----:B0-----:R-:W-:Y:S05]  /*18e30*/  @!P0 BRA `(.L_x_104) ;  /* 0xfffffffc00f08947 */ /* 0x001fea000383ffff */
[----:B------:R-:W-:Y:S05]  /*18e40*/  BRA `(.L_x_102) ;  /* 0x00000000000c7947 */ /* 0x000fea0003800000 */
.L_x_103:
[----:B0-----:R-:W2:Y:S02]  /*18e50*/  LD.E R5, desc[UR8][R10.64+0x4] ;  /* 0x000004080a057980 */ /* 0x001ea4000c101900 */
[----:B--2---:R-:W-:-:S05]  /*18e60*/  IADD3 R5, PT, PT, R91, R5, RZ ;  /* 0x000000055b057210 */ /* 0x004fca0007ffe0ff */
[----:B------:R1:W-:Y:S02]  /*18e70*/  ST.E desc[UR8][R10.64+0x4], R5 ;  /* 0x000004050a007985 */ /* 0x0003e4000c101908 */
.L_x_102:
[----:B------:R-:W-:Y:S05]  /*18e80*/  BSYNC.RECONVERGENT B0 ;  /* 0x0000000000007941 */ /* 0x000fea0003800200 */
.L_x_101:
[----:B------:R-:W-:-:S13]  /*18e90*/  ISETP.NE.AND P0, PT, R95, 0x2, PT ;  /* 0x000000025f00780c */ /* 0x000fda0003f05270 */
        /* <DEDUP_REMOVED lines=11> */
.L_x_108:
[----:B------:R-:W0:Y:S02]  /*18f50*/  LDS R4, [R3] ;  /* 0x0000000003047984 */ /* 0x000e240000000800 */
[----:B0-----:R-:W-:-:S05]  /*18f60*/  HADD2 R5, R4, R7 ;  /* 0x0000000704057230 */ /* 0x001fca0000000000 */
[----:B------:R-:W0:Y:S02]  /*18f70*/  ATOMS.CAST.SPIN P0, [R3], R4, R5 ;  /* 0x000000040300758d */ /* 0x000e240001800005 */
[----:B0-----:R-:W-:Y:S05]  /*18f80*/  @!P0 BRA `(.L_x_108) ;  /* 0xfffffffc00f08947 */ /* 0x001fea000383ffff */
[----:B------:R-:W-:Y:S05]  /*18f90*/  BRA `(.L_x_106) ;  /* 0x00000000000c7947 */ /* 0x000fea0003800000 */
.L_x_107:
[----:B------:R-:W2:Y:S02]  /*18fa0*/  LD.E R3, desc[UR8][R10.64] ;  /* 0x000000080a037980 */ /* 0x000ea4000c101900 */
[----:B--2---:R-:W-:-:S05]  /*18fb0*/  IADD3 R3, PT, PT, R7, R3, RZ ;  /* 0x0000000307037210 */ /* 0x004fca0007ffe0ff */
[----:B------:R0:W-:Y:S02]  /*18fc0*/  ST.E desc[UR8][R10.64], R3 ;  /* 0x000000030a007985 */ /* 0x0001e4000c101908 */
.L_x_106:
[----:B------:R-:W-:Y:S05]  /*18fd0*/  BSYNC.RECONVERGENT B0 ;  /* 0x0000000000007941 */ /* 0x000fea0003800200 */
.L_x_105:
[----:B------:R1:W-:Y:S01]  /*18fe0*/  ATOM.E.ADD.F16x2.RN.STRONG.GPU P0, RZ, desc[UR8][R10.64+0x4], R9 ;  /* 0x800004090aff79a2 */ /* 0x0003e2000c10e108 */
[----:B------:R-:W-:Y:S04]  /*18ff0*/  BSSY.RECONVERGENT B0, `(.L_x_109) ;  /* 0x000000e000007945 */ /* 0x000fe80003800200 */
[----:B-1----:R-:W-:Y:S05]  /*19000*/  @P0 BRA `(.L_x_110) ;  /* 0x0000000000300947 */ /* 0x002fea0003800000 */
[----:B------:R-:W1:Y:S02]  /*19010*/  QSPC.E.S P0, RZ, [R10+0x4] ;  /* 0x000004000aff73aa */ /* 0x000e640000000500 */
[----:B-1----:R-:W-:Y:S05]  /*19020*/  @!P0 BRA `(.L_x_111) ;  /* 0x00000000001c8947 */ /* 0x002fea0003800000 */
[----:B------:R-:W-:-:S04]  /*19030*/  MOV R4, R10 ;  /* 0x0000000a00047202 */ /* 0x000fc80000000f00 */
[----:B0-----:R-:W-:-:S07]  /*19040*/  MOV R3, R4 ;  /* 0x0000000400037202 */ /* 0x001fce0000000f00 */
.L_x_112:
[----:B------:R-:W0:Y:S02]  /*19050*/  LDS R4, [R3+0x4] ;  /* 0x0000040003047984 */ /* 0x000e240000000800 */
[----:B0-----:R-:W-:-:S05]  /*19060*/  HFMA2 R5, R4, 1, 1, R9 ;  /* 0x3c003c0004057831 */ /* 0x001fca0000000009 */
[----:B------:R-:W0:Y:S02]  /*19070*/  ATOMS.CAST.SPIN P0, [R3+0x4], R4, R5 ;  /* 0x000004040300758d */ /* 0x000e240001800005 */
[----:B0-----:R-:W-:Y:S05]  /*19080*/  @!P0 BRA `(.L_x_112) ;  /* 0xfffffffc00f08947 */ /* 0x001fea000383ffff */
[----:B------:R-:W-:Y:S05]  /*19090*/  BRA `(.L_x_110) ;  /* 0x00000000000c7947 */ /* 0x000fea0003800000 */
.L_x_111:
[----:B0-----:R-:W2:Y:S02]  /*190a0*/  LD.E R3, desc[UR8][R10.64+0x4] ;  /* 0x000004080a037980 */ /* 0x001ea4000c101900 */
[----:B--2---:R-:W-:-:S05]  /*190b0*/  IADD3 R3, PT, PT, R9, R3, RZ ;  /* 0x0000000309037210 */ /* 0x004fca0007ffe0ff */
[----:B------:R1:W-:Y:S02]  /*190c0*/  ST.E desc[UR8][R10.64+0x4], R3 ;  /* 0x000004030a007985 */ /* 0x0003e4000c101908 */
.L_x_110:
[----:B------:R-:W-:Y:S05]  /*190d0*/  BSYNC.RECONVERGENT B0 ;  /* 0x0000000000007941 */ /* 0x000fea0003800200 */
.L_x_109:
        /* <DEDUP_REMOVED lines=12> */
.L_x_116:
[----:B------:R-:W0:Y:S02]  /*191a0*/  LDS R2, [R0] ;  /* 0x0000000000027984 */ /* 0x000e240000000800 */
[----:B0-----:R-:W-:-:S05]  /*191b0*/  HADD2 R3, R2, R5 ;  /* 0x0000000502037230 */ /* 0x001fca0000000000 */
[----:B------:R-:W0:Y:S02]  /*191c0*/  ATOMS.CAST.SPIN P0, [R0], R2, R3 ;  /* 0x000000020000758d */ /* 0x000e240001800003 */
[----:B0-----:R-:W-:Y:S05]  /*191d0*/  @!P0 BRA `(.L_x_116) ;  /* 0xfffffffc00f08947 */ /* 0x001fea000383ffff */
[----:B------:R-:W-:Y:S05]  /*191e0*/  BRA `(.L_x_114) ;  /* 0x00000000000c7947 */ /* 0x000fea0003800000 */
.L_x_115:
[----:B------:R-:W2:Y:S02]  /*191f0*/  LD.E R0, desc[UR8][R10.64] ;  /* 0x000000080a007980 */ /* 0x000ea4000c101900 */
[----:B--2---:R-:W-:-:S05]  /*19200*/  IADD3 R3, PT, PT, R5, R0, RZ ;  /* 0x0000000005037210 */ /* 0x004fca0007ffe0ff */
[----:B------:R0:W-:Y:S02]  /*19210*/  ST.E desc[UR8][R10.64], R3 ;  /* 0x000000030a007985 */ /* 0x0001e4000c101908 */
.L_x_114:
[----:B------:R-:W-:Y:S05]  /*19220*/  BSYNC.RECONVERGENT B0 ;  /* 0x0000000000007941 */ /* 0x000fea0003800200 */
.L_x_113:
[----:B------:R1:W-:Y:S02]  /*19230*/  ATOM.E.ADD.F16x2.RN.STRONG.GPU P0, RZ, desc[UR8][R10.64+0x4], R7 ;  /* 0x800004070aff79a2 */ /* 0x0003e4000c10e108 */
[----:B-1----:R-:W-:Y:S05]  /*19240*/  @P0 EXIT ;  /* 0x000000000000094d */ /* 0x002fea0003800000 */
[----:B------:R-:W1:Y:S02]  /*19250*/  QSPC.E.S P0, RZ, [R10+0x4] ;  /* 0x000004000aff73aa */ /* 0x000e640000000500 */
[----:B-1----:R-:W-:Y:S05]  /*19260*/  @!P0 BRA `(.L_x_117) ;  /* 0x00000000001c8947 */ /* 0x002fea0003800000 */
[----:B------:R-:W-:-:S04]  /*19270*/  MOV R2, R10 ;  /* 0x0000000a00027202 */ /* 0x000fc80000000f00 */
[----:B------:R-:W-:-:S07]  /*19280*/  MOV R0, R2 ;  /* 0x0000000200007202 */ /* 0x000fce0000000f00 */
.L_x_118:
[----:B------:R-:W0:Y:S02]  /*19290*/  LDS R2, [R0+0x4] ;  /* 0x0000040000027984 */ /* 0x000e240000000800 */
[----:B0-----:R-:W-:-:S05]  /*192a0*/  HFMA2 R3, R2, 1, 1, R7 ;  /* 0x3c003c0002037831 */ /* 0x001fca0000000007 */
[----:B------:R-:W0:Y:S02]  /*192b0*/  ATOMS.CAST.SPIN P0, [R0+0x4], R2, R3 ;  /* 0x000004020000758d */ /* 0x000e240001800003 */
[----:B0-----:R-:W-:Y:S05]  /*192c0*/  @!P0 BRA `(.L_x_118) ;  /* 0xfffffffc00f08947 */ /* 0x001fea000383ffff */
[----:B------:R-:W-:Y:S05]  /*192d0*/  EXIT ;  /* 0x000000000000794d */ /* 0x000fea0003800000 */
.L_x_117:
[----:B------:R-:W0:Y:S02]  /*192e0*/  LD.E R0, desc[UR8][R10.64+0x4] ;  /* 0x000004080a007980 */ /* 0x000e24000c101900 */
[----:B0-----:R-:W-:-:S05]  /*192f0*/  IADD3 R3, PT, PT, R7, R0, RZ ;  /* 0x0000000007037210 */ /* 0x001fca0007ffe0ff */
[----:B------:R-:W-:Y:S01]  /*19300*/  ST.E desc[UR8][R10.64+0x4], R3 ;  /* 0x000004030a007985 */ /* 0x000fe2000c101908 */
[----:B------:R-:W-:Y:S05]  /*19310*/  EXIT ;  /* 0x000000000000794d */ /* 0x000fea0003800000 */
.L_x_119:
[----:B------:R-:W-:-:S00]  /*19320*/  BRA `(.L_x_119) ;  /* 0xfffffffc00fc7947 */ /* 0x000fc0000383ffff */
[----:B------:R-:W-:-:S00]  /*19330*/  NOP ;  /* 0x0000000000007918 */ /* 0x000fc00000000000 */
        /* <DEDUP_REMOVED lines=12> */
.L_x_5286:


//--------------------- .text._Z23gemm_half_q_half_kernelILi4ELi160ELb1ELb1ELi64EEvPK6__halfPKjS4_S2_PS0_iiiiPKtS7_iiiiiibS2_i --------------------------
	.section	.text._Z23gemm_half_q_half_kernelILi4ELi160ELb1ELb1ELi64EEvPK6__halfPKjS4_S2_PS0_iiiiPKtS7_iiiiiibS2_i,"ax",@progbits
	.align	128
        .global         _Z23gemm_half_q_half_kernelILi4ELi160ELb1ELb1ELi64EEvPK6__halfPKjS4_S2_PS0_iiiiPKtS7_iiiiiibS2_i
        .type           _Z23gemm_half_q_half_kernelILi4ELi160ELb1ELb1ELi64EEvPK6__halfPKjS4_S2_PS0_iiiiPKtS7_iiiiiibS2_i,@function
        .size           _Z23gemm_half_q_half_kernelILi4ELi160ELb1ELb1ELi64EEvPK6__halfPKjS4_S2_PS0_iiiiPKtS7_iiiiiibS2_i,(.L_x_5287 - _Z23gemm_half_q_half_kernelILi4ELi160ELb1ELb1ELi64EEvPK6__halfPKjS4_S2_PS0_iiiiPKtS7_iiiiiibS2_i)
        .other          _Z23gemm_half_q_half_kernelILi4ELi160ELb1ELb1ELi64EEvPK6__halfPKjS4_S2_PS0_iiiiPKtS7_iiiiiibS2_i,@"STO_CUDA_ENTRY STV_DEFAULT"
_Z23gemm_half_q_half_kernelILi4ELi160ELb1ELb1ELi64EEvPK6__halfPKjS4_S2_PS0_iiiiPKtS7_iiiiiibS2_i:
.text._Z23gemm_half_q_half_kernelILi4ELi160ELb1ELb1ELi64EEvPK6__halfPKjS4_S2_PS0_iiiiPKtS7_iiiiiibS2_i:
[----:B------:R-:W0:Y:S01]  /*0000*/  LDC R1, c[0x0][0x37c] ;  /* 0x0000df00ff017b82 */ /* 0x000e220000000800 */
[----:B------:R-:W1:Y:S07]  /*0010*/  S2R R0, SR_CTAID.Y ;  /* 0x0000000000007919 */ /* 0x000e6e0000002600 */
[----:B------:R-:W1:Y:S01]  /*0020*/  LDC R59, c[0x0][0x3a8] ;  /* 0x0000ea00ff3b7b82 */ /* 0x000e620000000800 */
[----:B0-----:R-:W-:Y:S01]  /*0030*/  IADD3 R1, PT, PT, R1, -0x10, RZ ;  /* 0xfffffff001017810 */ /* 0x001fe20007ffe0ff */
[----:B-1----:R-:W-:-:S05]  /*0040*/  IMAD R59, R0, -0x4, R59 ;  /* 0xfffffffc003b7824 */ /* 0x002fca00078e023b */
        /* <DEDUP_REMOVED lines=29> */
.L_x_120:
        /* <DEDUP_REMOVED lines=22> */
[----:B------:R-:W-:-:S05]  /*0380*/  IMAD R6, R0, R5, RZ ;  /* 0x0000000500067224 */ /* 0x000fca00078e02ff */
[----:B------:R-:W-:-:S04]  /*0390*/  SHF.L.U32 R8, R6, 0x2, RZ ;  /* 0x0000000206087819 */ /* 0x000fc800000006ff */
[----:B------:R-:W-:-:S04]  /*03a0*/  IADD3 R7, P0, PT, R17, R8, RZ ;  /* 0x0000000811077210 */ /* 0x000fc80007f1e0ff */
[----:B------:R-:W-:Y:S02]  /*03b0*/  LEA.HI.X.SX32 R10, R8, RZ, 0x1, P0 ;  /* 0x000000ff080a7211 */ /* 0x000fe400000f0eff */
[----:B0-----:R-:W-:-:S04]  /*03c0*/  LEA R6, P0, R7, UR6, 0x1 ;  /* 0x0000000607067c11 */ /* 0x001fc8000f8008ff */
[----:B------:R-:W-:-:S05]  /*03d0*/  LEA.HI.X R7, R7, UR7, R10, 0x1, P0 ;  /* 0x0000000707077c11 */ /* 0x000fca00080f0c0a */
[----:B------:R-:W2:Y:S01]  /*03e0*/  LDG.E.U16.CONSTANT R6, desc[UR8][R6.64] ;  /* 0x0000000806067981 */ /* 0x000ea2000c1e9500 */
[----:B------:R-:W-:-:S04]  /*03f0*/  IADD3 R16, PT, PT, -R4, 0x1, RZ ;  /* 0x0000000104107810 */ /* 0x000fc80007ffe1ff */
[----:B------:R-:W-:Y:S01]  /*0400*/  ISETP.NE.AND P0, PT, R16, RZ, PT ;  /* 0x000000ff1000720c */ /* 0x000fe20003f05270 */
[----:B--2---:R1:W-:-:S12]  /*0410*/  STS.U16 [R13], R6 ;  /* 0x000000060d007388 */ /* 0x0043d80000000400 */
[----:B------:R-:W-:Y:S05]  /*0420*/  @!P0 BRA `(.L_x_122) ;  /* 0x0000000800748947 */ /* 0x000fea0003800000 */
[----:B------:R-:W-:Y:S02]  /*0430*/  ISETP.GE.AND P0, PT, R16, RZ, PT ;  /* 0x000000ff1000720c */ /* 0x000fe40003f06270 */
[----:B-1----:R-:W-:Y:S02]  /*0440*/  IADD3 R13, PT, PT, R13, 0x80, RZ ;  /* 0x000000800d0d7810 */ /* 0x002fe40007ffe0ff */
[----:B------:R-:W-:-:S09]  /*0450*/  IADD3 R18, PT, PT, R8, R5, RZ ;  /* 0x0000000508127210 */ /* 0x000fd20007ffe0ff */
[----:B------:R-:W-:Y:S05]  /*0460*/  @P0 BRA `(.L_x_124) ;  /* 0x0000000000ec0947 */ /* 0x000fea0003800000 */
[----:B------:R-:W-:Y:S02]  /*0470*/  IADD3 R6, PT, PT, RZ, -R16, RZ ;  /* 0x80000010ff067210 */ /* 0x000fe40007ffe0ff */
[----:B------:R-:W-:Y:S02]  /*0480*/  PLOP3.LUT P0, PT, PT, PT, PT, 0x80, 0x8 ;  /* 0x000000000008781c */ /* 0x000fe40003f0f070 */
[----:B------:R-:W-:-:S13]  /*0490*/  ISETP.GT.AND P2, PT, R6, 0x3, PT ;  /* 0x000000030600780c */ /* 0x000fda0003f44270 */
[----:B------:R-:W-:Y:S05]  /*04a0*/  @!P2 BRA `(.L_x_125) ;  /* 0x000000000084a947 */ /* 0x000fea0003800000 */
[----:B------:R-:W-:-:S13]  /*04b0*/  PLOP3.LUT P0, PT, PT, PT, PT, 0x8, 0x80 ;  /* 0x000000000080781c */ /* 0x000fda0003f0e170 */
.L_x_126:
[----:B------:R-:W-:Y:S02]  /*04c0*/  IADD3 R7, P2, PT, R17, R18, RZ ;  /* 0x0000001211077210 */ /* 0x000fe40007f5e0ff */
[CC--:B------:R-:W-:Y:S02]  /*04d0*/  IADD3 R8, PT, PT, R18.reuse, R5.reuse, RZ ;  /* 0x0000000512087210 */ /* 0x0c0fe40007ffe0ff */
[----:B------:R-:W-:Y:S02]  /*04e0*/  LEA.HI.X.SX32 R18, R18, RZ, 0x1, P2 ;  /* 0x000000ff12127211 */ /* 0x000fe400010f0eff */
[----:B------:R-:W-:Y:S02]  /*04f0*/  LEA R6, P2, R7, UR6, 0x1 ;  /* 0x0000000607067c11 */ /* 0x000fe4000f8408ff */
[----:B------:R-:W-:Y:S02]  /*0500*/  IADD3 R10, PT, PT, R8, R5, RZ ;  /* 0x00000005080a7210 */ /* 0x000fe40007ffe0ff */
[----:B------:R-:W-:-:S02]  /*0510*/  IADD3 R9, P3, PT, R17, R8, RZ ;  /* 0x0000000811097210 */ /* 0x000fc40007f7e0ff */
[----:B------:R-:W-:Y:S02]  /*0520*/  LEA.HI.X R7, R7, UR7, R18, 0x1, P2 ;  /* 0x0000000707077c11 */ /* 0x000fe400090f0c12 */
[----:B------:R-:W-:Y:S02]  /*0530*/  IADD3 R18, PT, PT, R10, R5, RZ ;  /* 0x000000050a127210 */ /* 0x000fe40007ffe0ff */
[----:B------:R-:W-:Y:S01]  /*0540*/  LEA.HI.X.SX32 R14, R8, RZ, 0x1, P3 ;  /* 0x000000ff080e7211 */ /* 0x000fe200018f0eff */
[----:B------:R-:W2:Y:S01]  /*0550*/  LDG.E.U16.CONSTANT R6, desc[UR8][R6.64] ;  /* 0x0000000806067981 */ /* 0x000ea2000c1e9500 */
[----:B------:R-:W-:Y:S02]  /*0560*/  IADD3 R11, P4, PT, R17, R10, RZ ;  /* 0x0000000a110b7210 */ /* 0x000fe40007f9e0ff */
[----:B------:R-:W-:Y:S02]  /*0570*/  LEA R8, P2, R9, UR6, 0x1 ;  /* 0x0000000609087c11 */ /* 0x000fe4000f8408ff */
[----:B------:R-:W-:-:S02]  /*0580*/  IADD3 R15, P5, PT, R17, R18, RZ ;  /* 0x00000012110f7210 */ /* 0x000fc40007fbe0ff */
[----:B------:R-:W-:Y:S02]  /*0590*/  LEA.HI.X.SX32 R22, R10, RZ, 0x1, P4 ;  /* 0x000000ff0a167211 */ /* 0x000fe400020f0eff */
[----:B------:R-:W-:Y:S02]  /*05a0*/  LEA.HI.X R9, R9, UR7, R14, 0x1, P2 ;  /* 0x0000000709097c11 */ /* 0x000fe400090f0c0e */
[----:B------:R-:W-:Y:S02]  /*05b0*/  LEA R10, P3, R11, UR6, 0x1 ;  /* 0x000000060b0a7c11 */ /* 0x000fe4000f8608ff */
[----:B------:R-:W-:Y:S01]  /*05c0*/  LEA.HI.X.SX32 R20, R18, RZ, 0x1, P5 ;  /* 0x000000ff12147211 */ /* 0x000fe200028f0eff */
[----:B------:R-:W3:Y:S01]  /*05d0*/  LDG.E.U16.CONSTANT R8, desc[UR8][R8.64] ;  /* 0x0000000808087981 */ /* 0x000ee2000c1e9500 */
[----:B------:R-:W-:Y:S02]  /*05e0*/  LEA R14, P2, R15, UR6, 0x1 ;  /* 0x000000060f0e7c11 */ /* 0x000fe4000f8408ff */
[----:B------:R-:W-:-:S02]  /*05f0*/  LEA.HI.X R11, R11, UR7, R22, 0x1, P3 ;  /* 0x000000070b0b7c11 */ /* 0x000fc400098f0c16 */
[----:B------:R-:W-:-:S03]  /*0600*/  LEA.HI.X R15, R15, UR7, R20, 0x1, P2 ;  /* 0x000000070f0f7c11 */ /* 0x000fc600090f0c14 */
        /* <DEDUP_REMOVED lines=11> */
.L_x_125:
        /* <DEDUP_REMOVED lines=11> */
[----:B------:R-:W-:-:S03]  /*0770*/  LEA.HI.X R9, R9, UR7, R14, 0x1, P2 ;  /* 0x0000000709097c11 */ /* 0x000fc600090f0c0e */
        /* <DEDUP_REMOVED lines=8> */
.L_x_127:
[----:B------:R-:W-:-:S13]  /*0800*/  ISETP.EQ.AND P2, PT, R16, RZ, PT ;  /* 0x000000ff1000720c */ /* 0x000fda0003f42270 */
[----:B------:R-:W-:Y:S05]  /*0810*/  @!P0 BRA P2, `(.L_x_122) ;  /* 0x0000000400788947 */ /* 0x000fea0001000000 */
.L_x_124:
[----:B------:R-:W-:-:S04]  /*0820*/  IADD3 R7, P0, PT, R17, R18, RZ ;  /* 0x0000001211077210 */ /* 0x000fc80007f1e0ff */
[----:B------:R-:W-:Y:S02]  /*0830*/  LEA.HI.X.SX32 R8, R18, RZ, 0x1, P0 ;  /* 0x000000ff12087211 */ /* 0x000fe400000f0eff */
[----:B------:R-:W-:-:S04]  /*0840*/  LEA R6, P0, R7, UR6, 0x1 ;  /* 0x0000000607067c11 */ /* 0x000fc8000f8008ff */
[----:B------:R-:W-:-:S05]  /*0850*/  LEA.HI.X R7, R7, UR7, R8, 0x1, P0 ;  /* 0x0000000707077c11 */ /* 0x000fca00080f0c08 */
        /* <DEDUP_REMOVED lines=8> */
.L_x_123:
[----:B------:R-:W-:-:S04]  /*08e0*/  LEA R6, P0, R17, UR10, 0x1 ;  /* 0x0000000a11067c11 */ /* 0x000fc8000f8008ff */
[----:B------:R-:W-:Y:S02]  /*08f0*/  LEA.HI.X R7, R17, UR11, RZ, 0x1, P0 ;  /* 0x0000000b11077c11 */ /* 0x000fe400080f0cff */
[----:B------:R-:W-:Y:S01]  /*0900*/  IADD3 R16, PT, PT, RZ, -R4, RZ ;  /* 0x80000004ff107210 */ /* 0x000fe20007ffe0ff */
[----:B------:R-:W-:Y:S01]  /*0910*/  IMAD R18, R0, R5, RZ ;  /* 0x0000000500127224 */ /* 0x000fe200078e02ff */
[----:B------:R-:W0:Y:S01]  /*0920*/  LDCU.64 UR10, c[0x0][0x380] ;  /* 0x00007000ff0a77ac */ /* 0x000e220008000a00 */
[----:B------:R1:W5:Y:S01]  /*0930*/  LDG.E.U16.CONSTANT R17, desc[UR8][R6.64] ;  /* 0x0000000806117981 */ /* 0x000362000c1e9500 */
[----:B------:R-:W-:Y:S02]  /*0940*/  ISETP.GE.AND P0, PT, R16, RZ, PT ;  /* 0x000000ff1000720c */ /* 0x000fe40003f06270 */
[----:B------:R-:W-:-:S11]  /*0950*/  SHF.L.U32 R18, R18, 0x2, RZ ;  /* 0x0000000212127819 */ /* 0x000fd600000006ff */
[----:B-1----:R-:W-:Y:S05]  /*0960*/  @P0 BRA `(.L_x_128) ;  /* 0x0000000000f80947 */ /* 0x002fea0003800000 */
[----:B------:R-:W-:Y:S02]  /*0970*/  IADD3 R6, PT, PT, RZ, -R16, RZ ;  /* 0x80000010ff067210 */ /* 0x000fe40007ffe0ff */
[----:B------:R-:W-:Y:S02]  /*0980*/  PLOP3.LUT P0, PT, PT, PT, PT, 0x80, 0x8 ;  /* 0x000000000008781c */ /* 0x000fe40003f0f070 */
[----:B------:R-:W-:-:S13]  /*0990*/  ISETP.GT.AND P2, PT, R6, 0x3, PT ;  /* 0x000000030600780c */ /* 0x000fda0003f44270 */
[----:B------:R-:W-:Y:S05]  /*09a0*/  @!P2 BRA `(.L_x_129) ;  /* 0x00000000008ca947 */ /* 0x000fea0003800000 */
[----:B------:R-:W-:Y:S01]  /*09b0*/  PLOP3.LUT P0, PT, PT, PT, PT, 0x8, 0x80 ;  /* 0x000000000080781c */ /* 0x000fe20003f0e170 */
[----:B------:R-:W1:Y:S01]  /*09c0*/  LDCU.64 UR6, c[0x0][0x380] ;  /* 0x00007000ff0677ac */ /* 0x000e620008000a00 */
[----:B------:R-:W-:-:S11]  /*09d0*/  NOP ;  /* 0x0000000000007918 */ /* 0x000fd60000000000 */
.L_x_130:
[----:B-----5:R-:W-:Y:S02]  /*09e0*/  IADD3 R7, P2, PT, R17, R18, RZ ;  /* 0x0000001211077210 */ /* 0x020fe40007f5e0ff */
[CC--:B------:R-:W-:Y:S02]  /*09f0*/  IADD3 R8, PT, PT, R18.reuse, R5.reuse, RZ ;  /* 0x0000000512087210 */ /* 0x0c0fe40007ffe0ff */
[----:B------:R-:W-:Y:S02]  /*0a00*/  LEA.HI.X.SX32 R18, R18, RZ, 0x1, P2 ;  /* 0x000000ff12127211 */ /* 0x000fe400010f0eff */
[----:B-1----:R-:W-:Y:S02]  /*0a10*/  LEA R6, P2, R7, UR6, 0x1 ;  /* 0x0000000607067c11 */ /* 0x002fe4000f8408ff */
        /* <DEDUP_REMOVED lines=26> */
[----:B-1----:R-:W-:Y:S01]  /*0bc0*/  IADD3 R13, PT, PT, R13, 0x200, RZ ;  /* 0x000002000d0d7810 */ /* 0x002fe20007ffe0ff */
[----:B------:R-:W-:Y:S06]  /*0bd0*/  @!P2 BRA `(.L_x_130) ;  /* 0xfffffffc0080a947 */ /* 0x000fec000383ffff */
.L_x_129:
[----:B------:R-:W-:-:S04]  /*0be0*/  IADD3 R6, PT, PT, RZ, -R16, RZ ;  /* 0x80000010ff067210 */ /* 0x000fc80007ffe0ff */
[----:B------:R-:W-:-:S13]  /*0bf0*/  ISETP.GT.AND P2, PT, R6, 0x1, PT ;  /* 0x000000010600780c */ /* 0x000fda0003f44270 */
[----:B------:R-:W-:Y:S05]  /*0c00*/  @!P2 BRA `(.L_x_131) ;  /* 0x000000000048a947 */ /* 0x000fea0003800000 */
[----:B------:R-:W1:Y:S01]  /*0c10*/  LDCU.64 UR6, c[0x0][0x380] ;  /* 0x00007000ff0677ac */ /* 0x000e620008000a00 */
[C---:B------:R-:W-:Y:S02]  /*0c20*/  IADD3 R10, PT, PT, R18.reuse, R5, RZ ;  /* 0x00000005120a7210 */ /* 0x040fe40007ffe0ff */
[C---:B-----5:R-:W-:Y:S02]  /*0c30*/  IADD3 R7, P0, PT, R17.reuse, R18, RZ ;  /* 0x0000001211077210 */ /* 0x060fe40007f1e0ff */
[----:B------:R-:W-:Y:S02]  /*0c40*/  IADD3 R9, P2, PT, R17, R10, RZ ;  /* 0x0000000a11097210 */ /* 0x000fe40007f5e0ff */
[----:B------:R-:W-:Y:S02]  /*0c50*/  LEA.HI.X.SX32 R18, R18, RZ, 0x1, P0 ;  /* 0x000000ff12127211 */ /* 0x000fe400000f0eff */
[----:B------:R-:W-:Y:S02]  /*0c60*/  LEA.HI.X.SX32 R14, R10, RZ, 0x1, P2 ;  /* 0x000000ff0a0e7211 */ /* 0x000fe400010f0eff */
[----:B-1----:R-:W-:-:S02]  /*0c70*/  LEA R6, P0, R7, UR6, 0x1 ;  /* 0x0000000607067c11 */ /* 0x002fc4000f8008ff */
        /* <DEDUP_REMOVED lines=10> */
[----:B-1----:R-:W-:-:S07]  /*0d20*/  IADD3 R13, PT, PT, R13, 0x100, RZ ;  /* 0x000001000d0d7810 */ /* 0x002fce0007ffe0ff */
.L_x_131:
[----:B------:R-:W-:-:S13]  /*0d30*/  ISETP.NE.OR P0, PT, R16, RZ, P0 ;  /* 0x000000ff1000720c */ /* 0x000fda0000705670 */
[----:B------:R-:W-:Y:S05]  /*0d40*/  @!P0 BRA `(.L_x_122) ;  /* 0x00000000002c8947 */ /* 0x000fea0003800000 */
.L_x_128:
[----:B-----5:R-:W-:-:S04]  /*0d50*/  IADD3 R7, P0, PT, R17, R18, RZ ;  /* 0x0000001211077210 */ /* 0x020fc80007f1e0ff */
[----:B------:R-:W-:Y:S02]  /*0d60*/  LEA.HI.X.SX32 R8, R18, RZ, 0x1, P0 ;  /* 0x000000ff12087211 */ /* 0x000fe400000f0eff */
[----:B0-----:R-:W-:-:S04]  /*0d70*/  LEA R6, P0, R7, UR10, 0x1 ;  /* 0x0000000a07067c11 */ /* 0x001fc8000f8008ff */
        /* <DEDUP_REMOVED lines=8> */
.L_x_122:
[----:B0-----:R-:W-:Y:S05]  /*0e00*/  BSYNC.RECONVERGENT B0 ;  /* 0x0000000000007941 */ /* 0x001fea0003800200 */
.L_x_121:
[----:B------:R-:W0:Y:S02]  /*0e10*/  LDCU UR5, c[0x0][0x3ac] ;  /* 0x00007580ff0577ac */ /* 0x000e240008000800 */
[----:B0-----:R-:W-:-:S04]  /*0e20*/  MOV R11, UR5 ;  /* 0x00000005000b7c02 */ /* 0x001fc80008000f00 */
[----:B------:R-:W-:-:S13]  /*0e30*/  ISETP.GE.AND P0, PT, R2, R11, PT ;  /* 0x0000000b0200720c */ /* 0x000fda0003f06270 */
[----:B------:R-:W-:Y:S05]  /*0e40*/  @P0 EXIT ;  /* 0x000000000000094d */ /* 0x000fea0003800000 */
[----:B------:R-:W0:Y:S02]  /*0e50*/  LDCU.U8 UR5, c[0x0][0x3e0] ;  /* 0x00007c00ff0577ac */ /* 0x000e240008000000 */
[----:B0-----:R-:W-:-:S06]  /*0e60*/  UPRMT UR5, UR5, 0x8880, URZ ;  /* 0x0000888005057896 */ /* 0x001fcc00080000ff */
[----:B------:R-:W-:-:S04]  /*0e70*/  ISETP.NE.AND P0, PT, RZ, UR5, PT ;  /* 0x00000005ff007c0c */ /* 0x000fc8000bf05270 */
[----:B------:R-:W-:-:S13]  /*0e80*/  ISETP.NE.OR P0, PT, R12, RZ, !P0 ;  /* 0x000000ff0c00720c */ /* 0x000fda0004705670 */
[----:B------:R-:W-:Y:S05]  /*0e90*/  @P0 BRA `(.L_x_132) ;  /* 0x0000000000c00947 */ /* 0x000fea0003800000 */
[----:B------:R-:W-:Y:S01]  /*0ea0*/  IADD3 R4, PT, PT, RZ, -R4, RZ ;  /* 0x80000004ff047210 */ /* 0x000fe20007ffe0ff */
[----:B------:R-:W-:-:S03]  /*0eb0*/  IMAD R0, R0, R11, RZ ;  /* 0x0000000b00007224 */ /* 0x000fc600078e02ff */
[----:B------:R-:W-:Y:S02]  /*0ec0*/  ISETP.GE.AND P0, PT, R4, RZ, PT ;  /* 0x000000ff0400720c */ /* 0x000fe40003f06270 */
[----:B------:R-:W-:-:S04]  /*0ed0*/  LEA R0, R0, UR4, 0x2 ;  /* 0x0000000400007c11 */ /* 0x000fc8000f8e10ff */
[----:B------:R-:W-:-:S07]  /*0ee0*/  LEA R0, R3, R0, 0x2 ;  /* 0x0000000003007211 */ /* 0x000fce00078e10ff */
[----:B------:R-:W-:Y:S05]  /*0ef0*/  @P0 BRA `(.L_x_133) ;  /* 0x00000000008c0947 */ /* 0x000fea0003800000 */
[----:B-1----:R-:W-:Y:S02]  /*0f00*/  IADD3 R6, PT, PT, RZ, -R4, RZ ;  /* 0x80000004ff067210 */ /* 0x002fe40007ffe0ff */
[----:B------:R-:W-:Y:S02]  /*0f10*/  PLOP3.LUT P0, PT, PT, PT, PT, 0x80, 0x8 ;  /* 0x000000000008781c */ /* 0x000fe40003f0f070 */
[----:B------:R-:W-:-:S13]  /*0f20*/  ISETP.GT.AND P2, PT, R6, 0x3, PT ;  /* 0x000000030600780c */ /* 0x000fda0003f44270 */
[----:B------:R-:W-:Y:S05]  /*0f30*/  @!P2 BRA `(.L_x_134) ;  /* 0x000000000044a947 */ /* 0x000fea0003800000 */
[----:B------:R-:W0:Y:S01]  /*0f40*/  LDC.64 R18, c[0x0][0x3a0] ;  /* 0x0000e800ff127b82 */ /* 0x000e220000000a00 */
[----:B------:R-:W-:-:S13]  /*0f50*/  PLOP3.LUT P0, PT, PT, PT, PT, 0x8, 0x80 ;  /* 0x000000000080781c */ /* 0x000fda0003f0e170 */
.L_x_135:
        /* <DEDUP_REMOVED lines=11> */
[----:B-----5:R-:W-:Y:S01]  /*1010*/  IMAD.WIDE R16, R10, 0x2, R18 ;  /* 0x000000020a107825 */ /* 0x020fe200078e0212 */
[----:B------:R1:W-:Y:S04]  /*1020*/  STG.E.64 desc[UR8][R14.64], RZ ;  /* 0x000000ff0e007986 */ /* 0x0003e8000c101b08 */
[----:B------:R1:W-:Y:S01]  /*1030*/  STG.E.64 desc[UR8][R16.64], RZ ;  /* 0x000000ff10007986 */ /* 0x0003e2000c101b08 */
[----:B------:R-:W-:Y:S05]  /*1040*/  @!P2 BRA `(.L_x_135) ;  /* 0xfffffffc00c4a947 */ /* 0x000fea000383ffff */
.L_x_134:
        /* <DEDUP_REMOVED lines=12> */
.L_x_136:
[----:B------:R-:W-:-:S13]  /*1110*/  ISETP.NE.OR P0, PT, R4, RZ, P0 ;  /* 0x000000ff0400720c */ /* 0x000fda0000705670 */
[----:B------:R-:W-:Y:S05]  /*1120*/  @!P0 BRA `(.L_x_132) ;  /* 0x00000000001c8947 */ /* 0x000fea0003800000 */
.L_x_133:
[----:B01----:R-:W0:Y:S02]  /*1130*/  LDC.64 R6, c[0x0][0x3a0] ;  /* 0x0000e800ff067b82 */ /* 0x003e240000000a00 */
.L_x_137:
[----:B0-----:R-:W-:Y:S01]  /*1140*/  IMAD.WIDE R8, R0, 0x2, R6 ;  /* 0x0000000200087825 */ /* 0x001fe200078e0206 */
[----:B------:R-:W-:Y:S02]  /*1150*/  IADD3 R4, PT, PT, R4, 0x1, RZ ;  /* 0x0000000104047810 */ /* 0x000fe40007ffe0ff */
[----:B------:R-:W-:Y:S02]  /*1160*/  IADD3 R0, PT, PT, R0, R11, RZ ;  /* 0x0000000b00007210 */ /* 0x000fe40007ffe0ff */
[----:B------:R2:W-:Y:S01]  /*1170*/  STG.E.64 desc[UR8][R8.64], RZ ;  /* 0x000000ff08007986 */ /* 0x0005e2000c101b08 */
[----:B------:R-:W-:-:S13]  /*1180*/  ISETP.NE.AND P0, PT, R4, RZ, PT ;  /* 0x000000ff0400720c */ /* 0x000fda0003f05270 */
[----:B--2---:R-:W-:Y:S05]  /*1190*/  @P0 BRA `(.L_x_137) ;  /* 0xfffffffc00e80947 */ /* 0x004fea000383ffff */
.L_x_132:
[----:B------:R-:W1:Y:S01]  /*11a0*/  LDC.64 R14, c[0x0][0x3b8] ;  /* 0x0000ee00ff0e7b82 */ /* 0x000e620000000a00 */
[----:B0-----:R-:W-:-:S05]  /*11b0*/  SHF.L.U32 R7, R12, 0x7, RZ ;  /* 0x000000070c077819 */ /* 0x001fca00000006ff */
[----:B-1----:R-:W-:-:S05]  /*11c0*/  IMAD.WIDE.U32 R6, R7, 0x2, R14 ;  /* 0x0000000207067825 */ /* 0x002fca00078e000e */
        /* <DEDUP_REMOVED lines=12> */
.L_x_139:
[----:B------:R-:W0:Y:S01]  /*1290*/  LDC.64 R6, c[0x0][0x390] ;  /* 0x0000e400ff067b82 */ /* 0x000e220000000a00 */
        /* <DEDUP_REMOVED lines=8> */
[----:B------:R-:W-:-:S05]  /*1320*/  SHF.L.U32 R17, R18, 0x1, RZ ;  /* 0x0000000112117819 */ /* 0x000fca00000006ff */
[----:B------:R-:W-:-:S06]  /*1330*/  IMAD.WIDE.U32 R16, R17, 0x2, R14 ;  /* 0x0000000211107825 */ /* 0x000fcc00078e000e */
[----:B------:R-:W3:Y:S01]  /*1340*/  LDG.E.U16.CONSTANT R17, desc[UR8][R16.64+0x2] ;  /* 0x0000020810117981 */ /* 0x000ee2000c1e9500 */
[----:B0-----:R-:W-:-:S06]  /*1350*/  IMAD.WIDE.U32 R8, R13, 0x2, R8 ;  /* 0x000000020d087825 */ /* 0x001fcc00078e0008 */
[----:B------:R0:W4:Y:S01]  /*1360*/  LDG.E.U16.CONSTANT R8, desc[UR8][R8.64] ;  /* 0x0000000808087981 */ /* 0x000122000c1e9500 */
[----:B--2---:R-:W-:-:S04]  /*1370*/  SHF.R.U32.HI R13, RZ, R3, R6 ;  /* 0x00000003ff0d7219 */ /* 0x004fc80000011606 */
[--C-:B------:R-:W-:Y:S02]  /*1380*/  SHF.R.U32.HI R20, RZ, 0x4, R13.reuse ;  /* 0x00000004ff147819 */ /* 0x100fe4000001160d */
[----:B------:R-:W-:Y:S02]  /*1390*/  SHF.R.U32.HI R6, RZ, 0x8, R13 ;  /* 0x00000008ff067819 */ /* 0x000fe4000001160d */
[----:B------:R-:W-:Y:S02]  /*13a0*/  LOP3.LUT R20, R20, 0xf, RZ, 0xc0, !PT ;  /* 0x0000000f14147812 */ /* 0x000fe400078ec0ff */
[----:B------:R-:W-:-:S03]  /*13b0*/  LOP3.LUT R6, R6, 0xf, RZ, 0xc0, !PT ;  /* 0x0000000f06067812 */ /* 0x000fc600078ec0ff */
[C---:B------:R-:W-:Y:S01]  /*13c0*/  IMAD R7, R20.reuse, R20, R20 ;  /* 0x0000001414077224 */ /* 0x040fe200078e0214 */
[----:B------:R-:W-:Y:S02]  /*13d0*/  LOP3.LUT R19, R13, 0xf, RZ, 0xc0, !PT ;  /* 0x0000000f0d137812 */ /* 0x000fe400078ec0ff */
[----:B------:R-:W-:Y:S02]  /*13e0*/  SHF.R.U32.HI R13, RZ, 0xc, R13 ;  /* 0x0000000cff0d7819 */ /* 0x000fe4000001160d */
[----:B------:R-:W-:Y:S01]  /*13f0*/  IADD3 R20, PT, PT, R20, 0x1, R7 ;  /* 0x0000000114147810 */ /* 0x000fe20007ffe007 */
[----:B------:R-:W-:Y:S01]  /*1400*/  IMAD R7, R6, R6, R6 ;  /* 0x0000000606077224 */ /* 0x000fe200078e0206 */
[----:B------:R-:W-:Y:S01]  /*1410*/  LOP3.LUT R13, R13, 0xf, RZ, 0xc0, !PT ;  /* 0x0000000f0d0d7812 */ /* 0x000fe200078ec0ff */
[----:B------:R-:W-:-:S03]  /*1420*/  IMAD R22, R19, R19, R19 ;  /* 0x0000001313167224 */ /* 0x000fc600078e0213 */
[----:B------:R-:W-:Y:S01]  /*1430*/  IADD3 R7, PT, PT, R6, 0x1, R7 ;  /* 0x0000000106077810 */ /* 0x000fe20007ffe007 */
[----:B------:R-:W-:Y:S01]  /*1440*/  IMAD R6, R13, R13, R13 ;  /* 0x0000000d0d067224 */ /* 0x000fe200078e020d */
[----:B------:R-:W-:-:S04]  /*1450*/  IADD3 R22, PT, PT, R19, 0x1, R22 ;  /* 0x0000000113167810 */ /* 0x000fc80007ffe016 */
[----:B------:R-:W-:Y:S01]  /*1460*/  IADD3 R13, PT, PT, R13, 0x1, R6 ;  /* 0x000000010d0d7810 */ /* 0x000fe20007ffe006 */
[----:B0-----:R-:W-:Y:S08]  /*1470*/  I2F.F16 R9, R20 ;  /* 0x0000001400097306 */ /* 0x001ff00000200c00 */
[----:B------:R-:W0:Y:S08]  /*1480*/  I2F.F16 R22, R22 ;  /* 0x0000001600167306 */ /* 0x000e300000200c00 */
[----:B------:R-:W-:Y:S08]  /*1490*/  I2F.F16 R7, R7 ;  /* 0x0000000700077306 */ /* 0x000ff00000200c00 */
[----:B------:R-:W1:Y:S01]  /*14a0*/  I2F.F16 R6, R13 ;  /* 0x0000000d00067306 */ /* 0x000e620000200c00 */
[----:B0-----:R-:W-:-:S05]  /*14b0*/  PRMT R9, R22, 0x5410, R9 ;  /* 0x0000541016097816 */ /* 0x001fca0000000009 */
[----:B----4-:R-:W-:Y:S01]  /*14c0*/  HMUL2 R22, R9, R8.H0_H0 ;  /* 0x2000000809167232 */ /* 0x010fe20000000000 */
[----:B-1----:R-:W-:Y:S02]  /*14d0*/  PRMT R7, R7, 0x5410, R6 ;  /* 0x0000541007077816 */ /* 0x002fe40000000006 */
[----:B------:R-:W-:-:S03]  /*14e0*/  LEA R6, R10, R1, 0x3 ;  /* 0x000000010a067211 */ /* 0x000fc600078e18ff */
[----:B------:R-:W-:Y:S01]  /*14f0*/  HMUL2 R23, R7, R8.H0_H0 ;  /* 0x2000000807177232 */ /* 0x000fe20000000000 */
[----:B---3--:R-:W-:-:S04]  /*1500*/  IADD3 R18, PT, PT, R17, R18, RZ ;  /* 0x0000001211127210 */ /* 0x008fc80007ffe0ff */
[----:B------:R0:W-:Y:S01]  /*1510*/  STL.64 [R6], R22 ;  /* 0x0000001606007387 */ /* 0x0001e20000100a00 */
[----:B------:R-:W-:Y:S02]  /*1520*/  ISETP.GE.AND P0, PT, R18, R63, PT ;  /* 0x0000003f1200720c */ /* 0x000fe40003f06270 */
[----:B------:R-:W-:-:S11]  /*1530*/  IADD3 R10, PT, PT, R10, 0x1, RZ ;  /* 0x000000010a0a7810 */ /* 0x000fd60007ffe0ff */
[----:B0-----:R-:W-:Y:S05]  /*1540*/  @!P0 BRA `(.L_x_139) ;  /* 0xfffffffc00508947 */ /* 0x001fea000383ffff */
.L_x_138:
[----:B------:R0:W5:Y:S01]  /*1550*/  LDL.64 R6, [R1] ;  /* 0x0000000001067983 */ /* 0x0001620000100a00 */
[----:B------:R-:W1:Y:S01]  /*1560*/  LDCU UR6, c[0x0][0x3c8] ;  /* 0x00007900ff0677ac */ /* 0x000e620008000800 */
[----:B------:R-:W-:Y:S01]  /*1570*/  HFMA2 R4, -RZ, RZ, 0, 0 ;  /* 0x00000000ff047431 */ /* 0x000fe200000001ff */
[----:B------:R-:W-:Y:S01]  /*1580*/  MOV R9, RZ ;  /* 0x000000ff00097202 */ /* 0x000fe20000000f00 */
[----:B------:R-:W-:Y:S01]  /*1590*/  HFMA2 R10, -RZ, RZ, 0, 0 ;  /* 0x00000000ff0a7431 */ /* 0x000fe200000001ff */
[----:B------:R-:W2:Y:S01]  /*15a0*/  LDCU UR4, c[0x0][0x3cc] ;  /* 0x00007980ff0477ac */ /* 0x000ea20008000800 */
[----:B------:R-:W-:Y:S01]  /*15b0*/  MOV R13, RZ ;  /* 0x000000ff000d7202 */ /* 0x000fe20000000f00 */
[----:B------:R-:W3:Y:S01]  /*15c0*/  LDCU UR5, c[0x0][0x3d0] ;  /* 0x00007a00ff0577ac */ /* 0x000ee20008000800 */
[----:B------:R-:W4:Y:S01]  /*15d0*/  LDCU UR7, c[0x0][0x3d4] ;  /* 0x00007a80ff0777ac */ /* 0x000f220008000800 */
[----:B------:R-:W0:Y:S01]  /*15e0*/  LDCU UR10, c[0x0][0x3d8] ;  /* 0x00007b00ff0a77ac */ /* 0x000e220008000800 */
[----:B-1----:R-:W-:-:S02]  /*15f0*/  ISETP.GT.AND P0, PT, R58, UR6, PT ;  /* 0x000000063a007c0c */ /* 0x002fc4000bf04270 */
[C---:B------:R-:W-:Y:S02]  /*1600*/  VIMNMX R0, PT, PT, R58.reuse, UR6, PT ;  /* 0x000000063a007c48 */ /* 0x040fe4000bfe0100 */
[C---:B--2---:R-:W-:Y:S02]  /*1610*/  ISETP.GT.AND P2, PT, R58.reuse, UR4, PT ;  /* 0x000000043a007c0c */ /* 0x044fe4000bf44270 */
[----:B------:R-:W-:Y:S02]  /*1620*/  SHF.R.S32.HI R3, RZ, 0x1f, R0 ;  /* 0x0000001fff037819 */ /* 0x000fe40000011400 */
[C---:B---3--:R-:W-:Y:S02]  /*1630*/  ISETP.GT.AND P3, PT, R58.reuse, UR5, PT ;  /* 0x000000053a007c0c */ /* 0x048fe4000bf64270 */
[----:B------:R-:W-:Y:S01]  /*1640*/  LEA.HI R3, R3, R0, RZ, 0x5 ;  /* 0x0000000003037211 */ /* 0x000fe200078f28ff */
[----:B------:R-:W-:Y:S01]  /*1650*/  HFMA2 R0, -RZ, RZ, 0, 0 ;  /* 0x00000000ff007431 */ /* 0x000fe200000001ff */
[----:B----4-:R-:W-:-:S02]  /*1660*/  ISETP.GT.AND P4, PT, R58, UR7, PT ;  /* 0x000000073a007c0c */ /* 0x010fc4000bf84270 */
[----:B-----5:R-:W-:Y:S02]  /*1670*/  SHF.R.S32.HI R17, RZ, 0x5, R3 ;  /* 0x00000005ff117819 */ /* 0x020fe40000011403 */
[----:B0-----:R-:W-:Y:S01]  /*1680*/  ISETP.GT.AND P5, PT, R58, UR10, PT ;  /* 0x0000000a3a007c0c */ /* 0x001fe2000bfa4270 */
        /* <DEDUP_REMOVED lines=8> */
.L_x_140:
        /* <DEDUP_REMOVED lines=8> */
.L_x_141:
        /* <DEDUP_REMOVED lines=8> */
.L_x_142:
        /* <DEDUP_REMOVED lines=8> */
.L_x_143:
        /* <DEDUP_REMOVED lines=8> */
.L_x_144:
[----:B------:R-:W-:Y:S01]  /*1910*/  LEA R0, R17, R0, 0x3 ;  /* 0x0000000011007211 */ /* 0x000fe200078e18ff */
[----:B------:R-:W0:Y:S01]  /*1920*/  S2UR UR5, SR_CgaCtaId ;  /* 0x00000000000579c3 */ /* 0x000e220000008800 */
[----:B------:R-:W1:Y:S01]  /*1930*/  LDCU.64 UR10, c[0x0][0x388] ;  /* 0x00007100ff0a77ac */ /* 0x000e620008000a00 */
[----:B------:R-:W-:Y:S02]  /*1940*/  VIMNMX R5, PT, PT, R5, UR6, PT ;  /* 0x0000000605057c48 */ /* 0x000fe4000bfe0100 */
[----:B------:R-:W-:Y:S01]  /*1950*/  IADD3 R0, PT, PT, R9, R0, R4 ;  /* 0x0000000009007210 */ /* 0x000fe20007ffe004 */
[----:B------:R-:W-:Y:S01]  /*1960*/  UMOV UR4, 0x400 ;  /* 0x0000040000047882 */ /* 0x000fe20000000000 */
[----:B------:R-:W-:Y:S02]  /*1970*/  MOV R52, RZ ;  /* 0x000000ff00347202 */ /* 0x000fe40000000f00 */
[----:B------:R-:W-:Y:S02]  /*1980*/  IADD3 R0, PT, PT, R13, R0, R10 ;  /* 0x000000000d007210 */ /* 0x000fe40007ffe00a */
[----:B------:R-:W-:-:S02]  /*1990*/  PRMT R10, RZ, 0x5410, RZ ;  /* 0x00005410ff0a7816 */ /* 0x000fc400000000ff */
        /* <DEDUP_REMOVED lines=12> */
[----:B------:R-:W-:Y:S02]  /*1a60*/  PRMT R2, R6, 0x7610, R6 ;  /* 0x0000761006027816 */ /* 0x000fe40000000006 */
[----:B------:R-:W-:-:S02]  /*1a70*/  IADD3.X R65, PT, PT, R3, UR11, RZ, P2, !PT ;  /* 0x0000000b03417c10 */ /* 0x000fc400097fe4ff */
[----:B------:R-:W-:Y:S02]  /*1a80*/  PRMT R0, R7, 0x7610, R7 ;  /* 0x0000761007007816 */ /* 0x000fe40000000007 */
[----:B------:R-:W-:Y:S02]  /*1a90*/  PRMT R7, RZ, 0x5410, RZ ;  /* 0x00005410ff077816 */ /* 0x000fe400000000ff */
[----:B------:R-:W-:Y:S02]  /*1aa0*/  PRMT R6, RZ, 0x5410, RZ ;  /* 0x00005410ff067816 */ /* 0x000fe400000000ff */
[----:B------:R-:W-:Y:S02]  /*1ab0*/  PRMT R5, RZ, 0x5410, RZ ;  /* 0x00005410ff057816 */ /* 0x000fe400000000ff */
[----:B------:R-:W-:Y:S02]  /*1ac0*/  PRMT R3, RZ, 0x5410, RZ ;  /* 0x00005410ff037816 */ /* 0x000fe400000000ff */
[----:B------:R-:W-:-:S02]  /*1ad0*/  IADD3 R53, PT, PT, R58, R53, RZ ;  /* 0x000000353a357210 */ /* 0x000fc40007ffe0ff */
[----:B------:R-:W-:Y:S02]  /*1ae0*/  MOV R24, R64 ;  /* 0x0000004000187202 */ /* 0x000fe40000000f00 */
        /* <DEDUP_REMOVED lines=10> */
[----:B------:R-:W-:-:S09]  /*1b90*/  PRMT R10, R10, 0x5410, RZ ;  /* 0x000054100a0a7816 */ /* 0x000fd200000000ff */
.L_x_162:
[----:B0-----:R-:W0:Y:S01]  /*1ba0*/  LDC R11, c[0x0][0x3ac] ;  /* 0x0000eb00ff0b7b82 */ /* 0x001e220000000800 */
[----:B------:R-:W-:Y:S02]  /*1bb0*/  MOV R20, R64 ;  /* 0x0000004000147202 */ /* 0x000fe40000000f00 */
[----:B------:R-:W-:-:S05]  /*1bc0*/  MOV R21, R65 ;  /* 0x0000004100157202 */ /* 0x000fca0000000f00 */
[----:B------:R-:W2:Y:S01]  /*1bd0*/  LDG.E.128.CONSTANT R12, desc[UR8][R20.64] ;  /* 0x00000008140c7981 */ /* 0x000ea2000c1e9d00 */
[----:B0-----:R-:W-:-:S05]  /*1be0*/  IMAD.WIDE R64, R11, 0x4, R20 ;  /* 0x000000040b407825 */ /* 0x001fca00078e0214 */
[----:B------:R-:W3:Y:S01]  /*1bf0*/  LDG.E.128.CONSTANT R16, desc[UR8][R64.64] ;  /* 0x0000000840107981 */ /* 0x000ee2000c1e9d00 */
[----:B------:R-:W-:-:S13]  /*1c00*/  ISETP.NE.AND P3, PT, R58, R53, PT ;  /* 0x000000353a00720c */ /* 0x000fda0003f65270 */
[C---:B------:R-:W-:Y:S01]  /*1c10*/  @!P3 LEA R32, R52.reuse, R1, 0x3 ;  /* 0x000000013420b211 */ /* 0x040fe200078e18ff */
[----:B------:R-:W4:Y:S05]  /*1c20*/  @!P3 LDG.E.U16.CONSTANT R67, desc[UR8][R22.64] ;  /* 0x000000081643b981 */ /* 0x000f2a000c1e9500 */
[----:B------:R-:W5:Y:S01]  /*1c30*/  @!P3 LDL.64 R32, [R32+0x8] ;  /* 0x000008002020b983 */ /* 0x000f620000100a00 */
[----:B------:R-:W-:Y:S02]  /*1c40*/  ISETP.NE.AND P2, PT, R57, RZ, PT ;  /* 0x000000ff3900720c */ /* 0x000fe40003f45270 */
[----:B------:R-:W-:Y:S02]  /*1c50*/  ISETP.NE.AND P1, PT, R59, 0x1, PT ;  /* 0x000000013b00780c */ /* 0x000fe40003f25270 */
[----:B------:R-:W-:-:S02]  /*1c60*/  @!P3 IADD3 R66, PT, PT, R52, 0x1, RZ ;  /* 0x000000013442b810 */ /* 0x000fc40007ffe0ff */
[----:B--2---:R-:W-:-:S04]  /*1c70*/  LOP3.LUT R24, R12, 0xff, RZ, 0xc0, !PT ;  /* 0x000000ff0c187812 */ /* 0x004fc800078ec0ff */
[----:B------:R-:W-:-:S04]  /*1c80*/  IADD3 R24, PT, PT, R24, -0x80, RZ ;  /* 0xffffff8018187810 */ /* 0x000fc80007ffe0ff */
[----:B------:R0:W1:Y:S01]  /*1c90*/  I2F.F16 R34, R24 ;  /* 0x0000001800227306 */ /* 0x0000620000200c00 */
[----:B------:R-:W-:Y:S02]  /*1ca0*/  LOP3.LUT R26, R13, 0xff, RZ, 0xc0, !PT ;  /* 0x000000ff0d1a7812 */ /* 0x000fe400078ec0ff */
[----:B0-----:R-:W-:Y:S02]  /*1cb0*/  SHF.R.U32.HI R24, RZ, 0x8, R12 ;  /* 0x00000008ff187819 */ /* 0x001fe4000001160c */
[----:B------:R-:W-:Y:S02]  /*1cc0*/  IADD3 R26, PT, PT, R26, -0x80, RZ ;  /* 0xffffff801a1a7810 */ /* 0x000fe40007ffe0ff */
[----:B------:R-:W-:Y:S02]  /*1cd0*/  LOP3.LUT R39, R24, 0xff, RZ, 0xc0, !PT ;  /* 0x000000ff18277812 */ /* 0x000fe400078ec0ff */
[----:B------:R-:W-:Y:S02]  /*1ce0*/  LEA.HI R38, R12, 0xffffff80, RZ, 0x8 ;  /* 0xffffff800c267811 */ /* 0x000fe400078f40ff */
[----:B---3--:R-:W-:-:S02]  /*1cf0*/  LEA.HI R41, R18, 0xffffff80, RZ, 0x8 ;  /* 0xffffff8012297811 */ /* 0x008fc400078f40ff */
[----:B------:R-:W-:Y:S02]  /*1d00*/  IADD3 R40, PT, PT, R39, -0x80, RZ ;  /* 0xffffff8027287810 */ /* 0x000fe40007ffe0ff */
[----:B------:R-:W-:Y:S02]  /*1d10*/  SHF.R.U32.HI R12, RZ, 0x10, R12 ;  /* 0x00000010ff0c7819 */ /* 0x000fe4000001160c */
[--C-:B------:R-:W-:Y:S01]  /*1d20*/  SHF.R.U32.HI R39, RZ, 0x8, R13.reuse ;  /* 0x00000008ff277819 */ /* 0x100fe2000001160d */
[----:B------:R-:W0:Y:S01]  /*1d30*/  I2F.F16 R31, R26 ;  /* 0x0000001a001f7306 */ /* 0x000e220000200c00 */
[----:B------:R-:W-:Y:S02]  /*1d40*/  LEA.HI R37, R13, 0xffffff80, RZ, 0x8 ;  /* 0xffffff800d257811 */ /* 0x000fe400078f40ff */
[----:B------:R-:W-:Y:S02]  /*1d50*/  SHF.R.U32.HI R13, RZ, 0x10, R13 ;  /* 0x00000010ff0d7819 */ /* 0x000fe4000001160d */
[----:B------:R-:W-:-:S03]  /*1d60*/  LOP3.LUT R12, R12, 0xff, RZ, 0xc0, !PT ;  /* 0x000000ff0c0c7812 */ /* 0x000fc600078ec0ff */
[----:B------:R2:W3:Y:S01]  /*1d70*/  I2F.F16 R26, R41 ;  /* 0x00000029001a7306 */ /* 0x0004e20000200c00 */
[----:B------:R-:W-:Y:S02]  /*1d80*/  LOP3.LUT R13, R13, 0xff, RZ, 0xc0, !PT ;  /* 0x000000ff0d0d7812 */ /* 0x000fe400078ec0ff */
[----:B------:R-:W-:Y:S02]  /*1d90*/  IADD3 R12, PT, PT, R12, -0x80, RZ ;  /* 0xffffff800c0c7810 */ /* 0x000fe40007ffe0ff */
[----:B--2---:R-:W-:Y:S02]  /*1da0*/  LOP3.LUT R41, R39, 0xff, RZ, 0xc0, !PT ;  /* 0x000000ff27297812 */ /* 0x004fe400078ec0ff */
[----:B------:R-:W-:Y:S02]  /*1db0*/  LEA.HI R43, R19, 0xffffff80, RZ, 0x8 ;  /* 0xffffff80132b7811 */ /* 0x000fe400078f40ff */
[----:B------:R-:W-:Y:S02]  /*1dc0*/  IADD3 R42, PT, PT, R41, -0x80, RZ ;  /* 0xffffff80292a7810 */ /* 0x000fe40007ffe0ff */
[----:B------:R-:W-:Y:S01]  /*1dd0*/  SHF.R.U32.HI R41, RZ, 0x8, R14 ;  /* 0x00000008ff297819 */ /* 0x000fe2000001160e */
[----:B------:R2:W0:Y:S01]  /*1de0*/  I2F.F16 R39, R12 ;  /* 0x0000000c00277306 */ /* 0x0004220000200c00 */
[----:B------:R-:W-:-:S02]  /*1df0*/  IADD3 R13, PT, PT, R13, -0x80, RZ ;  /* 0xffffff800d0d7810 */ /* 0x000fc40007ffe0ff */
[C---:B------:R-:W-:Y:S02]  /*1e00*/  LEA.HI R36, R14.reuse, 0xffffff80, RZ, 0x8 ;  /* 0xffffff800e247811 */ /* 0x040fe400078f40ff */
[----:B------:R-:W-:-:S03]  /*1e10*/  LOP3.LUT R27, R14, 0xff, RZ, 0xc0, !PT ;  /* 0x000000ff0e1b7812 */ /* 0x000fc600078ec0ff */
[----:B------:R1:W0:Y:S01]  /*1e20*/  I2F.F16 R24, R43 ;  /* 0x0000002b00187306 */ /* 0x0002220000200c00 */
[----:B--2---:R-:W-:Y:S02]  /*1e30*/  SHF.R.U32.HI R12, RZ, 0x8, R15 ;  /* 0x00000008ff0c7819 */ /* 0x004fe4000001160f */
[----:B------:R-:W-:Y:S02]  /*1e40*/  SHF.R.U32.HI R14, RZ, 0x10, R14 ;  /* 0x00000010ff0e7819 */ /* 0x000fe4000001160e */
[----:B------:R-:W-:Y:S02]  /*1e50*/  LOP3.LUT R12, R12, 0xff, RZ, 0xc0, !PT ;  /* 0x000000ff0c0c7812 */ /* 0x000fe400078ec0ff */
[----:B-1----:R-:W-:Y:S02]  /*1e60*/  LOP3.LUT R43, R41, 0xff, RZ, 0xc0, !PT ;  /* 0x000000ff292b7812 */ /* 0x002fe400078ec0ff */
[----:B------:R1:W2:Y:S01]  /*1e70*/  I2F.F16 R41, R13 ;  /* 0x0000000d00297306 */ /* 0x0002a20000200c00 */
[----:B------:R-:W-:-:S02]  /*1e80*/  LOP3.LUT R14, R14, 0xff, RZ, 0xc0, !PT ;  /* 0x000000ff0e0e7812 */ /* 0x000fc400078ec0ff */
[----:B------:R-:W-:Y:S02]  /*1e90*/  IADD3 R50, PT, PT, R12, -0x80, RZ ;  /* 0xffffff800c327810 */ /* 0x000fe40007ffe0ff */
[----:B-1----:R-:W-:Y:S02]  /*1ea0*/  LOP3.LUT R13, R17, 0xff, RZ, 0xc0, !PT ;  /* 0x000000ff110d7812 */ /* 0x002fe400078ec0ff */
[----:B------:R-:W-:Y:S02]  /*1eb0*/  LOP3.LUT R12, R16, 0xff, RZ, 0xc0, !PT ;  /* 0x000000ff100c7812 */ /* 0x000fe400078ec0ff */
[----:B------:R-:W-:Y:S02]  /*1ec0*/  IADD3 R47, PT, PT, R13, -0x80, RZ ;  /* 0xffffff800d2f7810 */ /* 0x000fe40007ffe0ff */
[----:B------:R-:W-:Y:S02]  /*1ed0*/  LOP3.LUT R13, R18, 0xff, RZ, 0xc0, !PT ;  /* 0x000000ff120d7812 */ /* 0x000fe400078ec0ff */
[----:B------:R-:W-:-:S02]  /*1ee0*/  IADD3 R14, PT, PT, R14, -0x80, RZ ;  /* 0xffffff800e0e7810 */ /* 0x000fc40007ffe0ff */
[----:B------:R-:W-:Y:S02]  /*1ef0*/  IADD3 R46, PT, PT, R13, -0x80, RZ ;  /* 0xffffff800d2e7810 */ /* 0x000fe40007ffe0ff */
[----:B------:R-:W-:Y:S02]  /*1f00*/  IADD3 R44, PT, PT, R43, -0x80, RZ ;  /* 0xffffff802b2c7810 */ /* 0x000fe40007ffe0ff */
[----:B------:R-:W-:Y:S01]  /*1f10*/  IADD3 R12, PT, PT, R12, -0x80, RZ ;  /* 0xffffff800c0c7810 */ /* 0x000fe20007ffe0ff */
[----:B------:R1:W0:Y:S01]  /*1f20*/  I2F.F16 R43, R14 ;  /* 0x0000000e002b7306 */ /* 0x0002220000200c00 */
[----:B------:R-:W-:Y:S02]  /*1f30*/  SHF.R.U32.HI R13, RZ, 0x8, R16 ;  /* 0x00000008ff0d7819 */ /* 0x000fe40000011610 */
[----:B------:R-:W-:Y:S02]  /*1f40*/  IADD3 R30, PT, PT, R27, -0x80, RZ ;  /* 0xffffff801b1e7810 */ /* 0x000fe40007ffe0ff */
[----:B------:R-:W-:-:S02]  /*1f50*/  LOP3.LUT R13, R13, 0xff, RZ, 0xc0, !PT ;  /* 0x000000ff0d0d7812 */ /* 0x000fc400078ec0ff */
[----:B-1----:R-:W-:Y:S01]  /*1f60*/  LOP3.LUT R14, R19, 0xff, RZ, 0xc0, !PT ;  /* 0x000000ff130e7812 */ /* 0x002fe200078ec0ff */
[----:B------:R1:W0:Y:S01]  /*1f70*/  I2F.F16 R48, R12 ;  /* 0x0000000c00307306 */ /* 0x0002220000200c00 */
[----:B------:R-:W-:Y:S02]  /*1f80*/  LOP3.LUT R27, R15, 0xff, RZ, 0xc0, !PT ;  /* 0x000000ff0f1b7812 */ /* 0x000fe400078ec0ff */
[----:B------:R-:W-:Y:S02]  /*1f90*/  IADD3 R14, PT, PT, R14, -0x80, RZ ;  /* 0xffffff800e0e7810 */ /* 0x000fe40007ffe0ff */
[----:B------:R-:W-:Y:S02]  /*1fa0*/  IADD3 R13, PT, PT, R13, -0x80, RZ ;  /* 0xffffff800d0d7810 */ /* 0x000fe40007ffe0ff */
[----:B-1----:R-:W-:Y:S01]  /*1fb0*/  SHF.R.U32.HI R12, RZ, 0x8, R17 ;  /* 0x00000008ff0c7819 */ /* 0x002fe20000011611 */
[----:B------:R1:W0:Y:S01]  /*1fc0*/  I2F.F16 R45, R14 ;  /* 0x0000000e002d7306 */ /* 0x0002220000200c00 */
[----:B------:R-:W-:-:S02]  /*1fd0*/  IADD3 R29, PT, PT, R27, -0x80, RZ ;  /* 0xffffff801b1d7810 */ /* 0x000fc40007ffe0ff */
[----:B------:R-:W-:Y:S02]  /*1fe0*/  LOP3.LUT R12, R12, 0xff, RZ, 0xc0, !PT ;  /* 0x000000ff0c0c7812 */ /* 0x000fe400078ec0ff */
[----:B------:R-:W-:Y:S02]  /*1ff0*/  LEA.HI R28, R16, 0xffffff80, RZ, 0x8 ;  /* 0xffffff80101c7811 */ /* 0x000fe400078f40ff */
[----:B------:R-:W-:Y:S01]  /*2000*/  LEA.HI R27, R17, 0xffffff80, RZ, 0x8 ;  /* 0xffffff80111b7811 */ /* 0x000fe200078f40ff */
[----:B------:R4:W0:Y:S01]  /*2010*/  I2F.F16 R51, R13 ;  /* 0x0000000d00337306 */ /* 0x0008220000200c00 */
[----:B-1----:R-:W-:Y:S02]  /*2020*/  SHF.R.U32.HI R14, RZ, 0x8, R18 ;  /* 0x00000008ff0e7819 */ /* 0x002fe40000011612 */
[----:B------:R-:W-:Y:S02]  /*2030*/  SHF.R.U32.HI R16, RZ, 0x10, R16 ;  /* 0x00000010ff107819 */ /* 0x000fe40000011610 */
[----:B------:R-:W-:-:S02]  /*2040*/  SHF.R.U32.HI R17, RZ, 0x10, R17 ;  /* 0x00000010ff117819 */ /* 0x000fc40000011611 */
[----:B------:R-:W-:Y:S02]  /*2050*/  SHF.R.U32.HI R18, RZ, 0x10, R18 ;  /* 0x00000010ff127819 */ /* 0x000fe40000011612 */
[----:B------:R-:W-:Y:S02]  /*2060*/  LEA.HI R35, R15, 0xffffff80, RZ, 0x8 ;  /* 0xffffff800f237811 */ /* 0x000fe400078f40ff */
[----:B------:R-:W-:Y:S02]  /*2070*/  IADD3 R12, PT, PT, R12, -0x80, RZ ;  /* 0xffffff800c0c7810 */ /* 0x000fe40007ffe0ff */
[----:B----4-:R-:W-:Y:S02]  /*2080*/  SHF.R.U32.HI R13, RZ, 0x8, R19 ;  /* 0x00000008ff0d7819 */ /* 0x010fe40000011613 */
[----:B------:R-:W-:Y:S02]  /*2090*/  SHF.R.U32.HI R15, RZ, 0x10, R15 ;  /* 0x00000010ff0f7819 */ /* 0x000fe4000001160f */
[----:B------:R-:W-:Y:S01]  /*20a0*/  SHF.R.U32.HI R19, RZ, 0x10, R19 ;  /* 0x00000010ff137819 */ /* 0x000fe20000011613 */
[----:B------:R1:W4:Y:S01]  /*20b0*/  I2F.F16 R60, R12 ;  /* 0x0000000c003c7306 */ /* 0x0003220000200c00 */
[----:B------:R-:W-:-:S02]  /*20c0*/  LOP3.LUT R16, R16, 0xff, RZ, 0xc0, !PT ;  /* 0x000000ff10107812 */ /* 0x000fc400078ec0ff */
[----:B------:R-:W-:Y:S02]  /*20d0*/  LOP3.LUT R17, R17, 0xff, RZ, 0xc0, !PT ;  /* 0x000000ff11117812 */ /* 0x000fe400078ec0ff */
[----:B------:R-:W-:Y:S02]  /*20e0*/  LOP3.LUT R18, R18, 0xff, RZ, 0xc0, !PT ;  /* 0x000000ff12127812 */ /* 0x000fe400078ec0ff */
[----:B------:R-:W-:Y:S02]  /*20f0*/  LOP3.LUT R15, R15, 0xff, RZ, 0xc0, !PT ;  /* 0x000000ff0f0f7812 */ /* 0x000fe400078ec0ff */
[----:B------:R-:W-:Y:S02]  /*2100*/  LOP3.LUT R14, R14, 0xff, RZ, 0xc0, !PT ;  /* 0x000000ff0e0e7812 */ /* 0x000fe400078ec0ff */
[----:B------:R-:W-:Y:S02]  /*2110*/  LOP3.LUT R13, R13, 0xff, RZ, 0xc0, !PT ;  /* 0x000000ff0d0d7812 */ /* 0x000fe400078ec0ff */
[----:B-1----:R-:W-:-:S02]  /*2120*/  LOP3.LUT R12, R19, 0xff, RZ, 0xc0, !PT ;  /* 0x000000ff130c7812 */ /* 0x002fc400078ec0ff */
[----:B------:R-:W-:Y:S02]  /*2130*/  IADD3 R16, PT, PT, R16, -0x80, RZ ;  /* 0xffffff8010107810 */ /* 0x000fe40007ffe0ff */
[----:B------:R-:W-:Y:S02]  /*2140*/  IADD3 R17, PT, PT, R17, -0x80, RZ ;  /* 0xffffff8011117810 */ /* 0x000fe40007ffe0ff */
[----:B------:R-:W-:Y:S02]  /*2150*/  IADD3 R18, PT, PT, R18, -0x80, RZ ;  /* 0xffffff8012127810 */ /* 0x000fe40007ffe0ff */
[----:B-----5:R-:W-:Y:S02]  /*2160*/  @!P3 PRMT R2, R32, 0x7610, R2 ;  /* 0x000076102002b816 */ /* 0x020fe40000000002 */
[----:B------:R-:W-:Y:S02]  /*2170*/  IADD3 R15, PT, PT, R15, -0x80, RZ ;  /* 0xffffff800f0f7810 */ /* 0x000fe40007ffe0ff */
[----:B------:R-:W-:-:S02]  /*2180*/  IADD3 R14, PT, PT, R14, -0x80, RZ ;  /* 0xffffff800e0e7810 */ /* 0x000fc40007ffe0ff */
[----:B------:R-:W-:Y:S02]  /*2190*/  IADD3 R13, PT, PT, R13, -0x80, RZ ;  /* 0xffffff800d0d7810 */ /* 0x000fe40007ffe0ff */
[----:B------:R-:W-:Y:S01]  /*21a0*/  IADD3 R12, PT, PT, R12, -0x80, RZ ;  /* 0xffffff800c0c7810 */ /* 0x000fe20007ffe0ff */
[----:B------:R-:W1:Y:S01]  /*21b0*/  I2F.F16 R38, R38 ;  /* 0x0000002600267306 */ /* 0x000e620000200c00 */
[----:B------:R-:W-:-:S07]  /*21c0*/  @!P3 PRMT R2, R2, 0x7610, R32 ;  /* 0x000076100202b816 */ /* 0x000fce0000000020 */
        /* <DEDUP_REMOVED lines=12> */
[----:B------:R-:W0:Y:S08]  /*2290*/  I2F.F16 R47, R47 ;  /* 0x0000002f002f7306 */ /* 0x000e300000200c00 */
[----:B------:R-:W0:Y:S08]  /*22a0*/  I2F.F16 R46, R46 ;  /* 0x0000002e002e7306 */ /* 0x000e300000200c00 */
[----:B------:R-:W0:Y:S08]  /*22b0*/  I2F.F16 R16, R16 ;  /* 0x0000001000107306 */ /* 0x000e300000200c00 */
[----:B------:R-:W0:Y:S08]  /*22c0*/  I2F.F16 R17, R17 ;  /* 0x0000001100117306 */ /* 0x000e300000200c00 */
[----:B------:R0:W0:Y:S08]  /*22d0*/  I2F.F16 R61, R14 ;  /* 0x0000000e003d7306 */ /* 0x0000300000200c00 */
[----:B------:R-:W0:Y:S08]  /*22e0*/  I2F.F16 R18, R18 ;  /* 0x0000001200127306 */ /* 0x000e300000200c00 */
[----:B------:R0:W0:Y:S08]  /*22f0*/  I2F.F16 R19, R13 ;  /* 0x0000000d00137306 */ /* 0x0000300000200c00 */
[----:B------:R0:W0:Y:S01]  /*2300*/  I2F.F16 R32, R12 ;  /* 0x0000000c00207306 */ /* 0x0000220000200c00 */
[----:B------:R-:W-:-:S02]  /*2310*/  @!P3 PRMT R0, R33, 0x7610, R0 ;  /* 0x000076102100b816 */ /* 0x000fc40000000000 */
[----:B------:R-:W-:Y:S02]  /*2320*/  @!P3 IADD3 R53, PT, PT, R67, R58, RZ ;  /* 0x0000003a4335b210 */ /* 0x000fe40007ffe0ff */
[----:B------:R-:W-:Y:S01]  /*2330*/  @!P3 PRMT R0, R0, 0x7610, R33 ;  /* 0x000076100000b816 */ /* 0x000fe20000000021 */
[----:B-1234-:R-:W-:Y:S06]  /*2340*/  @!P2 BRA `(.L_x_146) ;  /* 0x000000040068a947 */ /* 0x01efec0003800000 */
[----:B0-----:R-:W0:Y:S01]  /*2350*/  LDS.64 R12, [UR4] ;  /* 0x00000004ff0c7984 */ /* 0x001e220008000a00 */
[----:B------:R-:W-:Y:S02]  /*2360*/  HADD2.F32 R62, -RZ, R34.H0_H0 ;  /* 0x20000022ff3e7230 */ /* 0x000fe40000004100 */
[----:B------:R-:W-:Y:S01]  /*2370*/  HADD2.F32 R68, -RZ, R31.H0_H0 ;  /* 0x2000001fff447230 */ /* 0x000fe20000004100 */
[----:B------:R-:W1:Y:S01]  /*2380*/  LDS.64 R14, [UR4+0x8] ;  /* 0x00000804ff0e7984 */ /* 0x000e620008000a00 */
[----:B------:R-:W-:Y:S02]  /*2390*/  HADD2.F32 R72, -RZ, R17.H0_H0 ;  /* 0x20000011ff487230 */ /* 0x000fe40000004100 */
[--C-:B0-----:R-:W-:Y:S02]  /*23a0*/  HADD2.F32 R33, -RZ, R12.reuse.H0_H0 ;  /* 0x2000000cff217230 */ /* 0x101fe40000004100 */
[----:B------:R-:W-:Y:S02]  /*23b0*/  HADD2.F32 R67, -RZ, R12.H1_H1 ;  /* 0x3000000cff437230 */ /* 0x000fe40000004100 */
[----:B------:R-:W-:-:S02]  /*23c0*/  HADD2.F32 R12, -RZ, R40.H0_H0 ;  /* 0x20000028ff0c7230 */ /* 0x000fc40000004100 */
[----:B------:R-:W-:Y:S01]  /*23d0*/  FFMA.FTZ R69, R62, R33, RZ ;  /* 0x000000213e457223 */ /* 0x000fe200000100ff */
[----:B------:R-:W-:Y:S02]  /*23e0*/  HADD2.F32 R62, -RZ, R42.H0_H0 ;  /* 0x2000002aff3e7230 */ /* 0x000fe40000004100 */
[----:B------:R-:W-:Y:S01]  /*23f0*/  FFMA.FTZ R68, R33, R68, RZ ;  /* 0x0000004421447223 */ /* 0x000fe200000100ff */
[----:B------:R-:W-:Y:S01]  /*2400*/  FFMA.FTZ R69, R12, R67, R69 ;  /* 0x000000430c457223 */ /* 0x000fe20000010045 */
[----:B------:R-:W-:Y:S02]  /*2410*/  HADD2.F32 R12, -RZ, R39.H0_H0 ;  /* 0x20000027ff0c7230 */ /* 0x000fe40000004100 */
[----:B------:R-:W-:Y:S01]  /*2420*/  FFMA.FTZ R71, R67, R62, R68 ;  /* 0x0000003e43477223 */ /* 0x000fe20000010044 */
[----:B------:R-:W-:Y:S02]  /*2430*/  HADD2.F32 R62, -RZ, R13.H0_H0 ;  /* 0x2000000dff3e7230 */ /* 0x000fe40000004100 */
[----:B------:R-:W-:-:S03]  /*2440*/  HADD2.F32 R68, -RZ, R41.H0_H0 ;  /* 0x20000029ff447230 */ /* 0x000fc60000004100 */
[----:B------:R-:W-:Y:S01]  /*2450*/  FFMA.FTZ R12, R12, R62, R69 ;  /* 0x0000003e0c0c7223 */ /* 0x000fe20000010045 */
[----:B------:R-:W-:Y:S02]  /*2460*/  HADD2.F32 R69, -RZ, R37.H0_H0 ;  /* 0x20000025ff457230 */ /* 0x000fe40000004100 */
[----:B------:R-:W-:Y:S01]  /*2470*/  FFMA.FTZ R71, R62, R68, R71 ;  /* 0x000000443e477223 */ /* 0x000fe20000010047 */
[----:B------:R-:W-:Y:S02]  /*2480*/  HADD2.F32 R68, -RZ, R13.H1_H1 ;  /* 0x3000000dff447230 */ /* 0x000fe40000004100 */
[----:B------:R-:W-:-:S03]  /*2490*/  HADD2.F32 R13, -RZ, R38.H0_H0 ;  /* 0x20000026ff0d7230 */ /* 0x000fc60000004100 */
[----:B------:R-:W-:Y:S01]  /*24a0*/  FFMA.FTZ R70, R68, R69, R71 ;  /* 0x0000004544467223 */ /* 0x000fe20000010047 */
[----:B------:R-:W-:Y:S02]  /*24b0*/  HADD2.F32 R69, -RZ, R48.H0_H0 ;  /* 0x20000030ff457230 */ /* 0x000fe40000004100 */
[----:B------:R-:W-:Y:S01]  /*24c0*/  FFMA.FTZ R12, R13, R68, R12 ;  /* 0x000000440d0c7223 */ /* 0x000fe2000001000c */
[--C-:B-1----:R-:W-:Y:S02]  /*24d0*/  HADD2.F32 R13, -RZ, R14.reuse.H0_H0 ;  /* 0x2000000eff0d7230 */ /* 0x102fe40000004100 */
[----:B------:R-:W-:Y:S02]  /*24e0*/  HADD2.F32 R71, -RZ, R47.H0_H0 ;  /* 0x2000002fff477230 */ /* 0x000fe40000004100 */
[----:B------:R-:W-:Y:S02]  /*24f0*/  HADD2.F32 R14, -RZ, R14.H1_H1 ;  /* 0x3000000eff0e7230 */ /* 0x000fe40000004100 */
[----:B------:R-:W-:Y:S01]  /*2500*/  FFMA.FTZ R12, R69, R13, R12 ;  /* 0x0000000d450c7223 */ /* 0x000fe2000001000c */
[----:B------:R-:W-:-:S02]  /*2510*/  HADD2.F32 R69, -RZ, R51.H0_H0 ;  /* 0x20000033ff457230 */ /* 0x000fc40000004100 */
[----:B------:R-:W-:Y:S01]  /*2520*/  FFMA.FTZ R73, R13, R71, R70 ;  /* 0x000000470d497223 */ /* 0x000fe20000010046 */
[----:B------:R-:W-:Y:S02]  /*2530*/  HADD2.F32 R71, -RZ, R60.H0_H0 ;  /* 0x2000003cff477230 */ /* 0x000fe40000004100 */
[----:B------:R-:W-:Y:S01]  /*2540*/  FFMA.FTZ R12, R69, R14, R12 ;  /* 0x0000000e450c7223 */ /* 0x000fe2000001000c */
[--C-:B------:R-:W-:Y:S02]  /*2550*/  HADD2.F32 R69, -RZ, R15.reuse.H0_H0 ;  /* 0x2000000fff457230 */ /* 0x100fe40000004100 */
[----:B------:R-:W-:Y:S01]  /*2560*/  FFMA.FTZ R70, R14, R71, R73 ;  /* 0x000000470e467223 */ /* 0x000fe20000010049 */
[----:B------:R-:W-:Y:S02]  /*2570*/  HADD2.F32 R71, -RZ, R16.H0_H0 ;  /* 0x20000010ff477230 */ /* 0x000fe40000004100 */
[----:B------:R-:W-:Y:S02]  /*2580*/  HADD2.F32 R15, -RZ, R15.H1_H1 ;  /* 0x3000000fff0f7230 */ /* 0x000fe40000004100 */
[----:B------:R-:W-:Y:S01]  /*2590*/  FFMA.FTZ R72, R69, R72, R70 ;  /* 0x0000004845487223 */ /* 0x000fe20000010046 */
[----:B------:R-:W-:-:S02]  /*25a0*/  HADD2.F32 R70, -RZ, R27.H0_H0 ;  /* 0x2000001bff467230 */ /* 0x000fc40000004100 */
[----:B------:R-:W-:Y:S01]  /*25b0*/  FFMA.FTZ R12, R71, R69, R12 ;  /* 0x00000045470c7223 */ /* 0x000fe2000001000c */
[----:B------:R-:W-:Y:S02]  /*25c0*/  HADD2.F32 R71, -RZ, R28.H0_H0 ;  /* 0x2000001cff477230 */ /* 0x000fe40000004100 */
[--C-:B------:R-:W-:Y:S02]  /*25d0*/  HADD2.F32 R73, -RZ, R2.reuse.H1_H1 ;  /* 0x30000002ff497230 */ /* 0x100fe40000004100 */
[----:B------:R-:W-:Y:S01]  /*25e0*/  FFMA.FTZ R72, R15, R70, R72 ;  /* 0x000000460f487223 */ /* 0x000fe20000010048 */
[----:B------:R-:W-:Y:S01]  /*25f0*/  FFMA.FTZ R12, R71, R15, R12 ;  /* 0x0000000f470c7223 */ /* 0x000fe2000001000c */
[----:B------:R-:W-:-:S05]  /*2600*/  HADD2.F32 R71, -RZ, R2.H0_H0 ;  /* 0x20000002ff477230 */ /* 0x000fca0000004100 */
[----:B------:R-:W-:Y:S01]  /*2610*/  FMUL.FTZ R70, R12, R71 ;  /* 0x000000470c467220 */ /* 0x000fe20000410000 */
[----:B------:R-:W-:Y:S02]  /*2620*/  HADD2.F32 R12, -RZ, R29.H0_H0 ;  /* 0x2000001dff0c7230 */ /* 0x000fe40000004100 */
[----:B------:R-:W-:Y:S01]  /*2630*/  FMUL.FTZ R71, R72, R73 ;  /* 0x0000004948477220 */ /* 0x000fe20000410000 */
[----:B------:R-:W-:Y:S01]  /*2640*/  HADD2.F32 R72, -RZ, R30.H0_H0 ;  /* 0x2000001eff487230 */ /* 0x000fe20000004100 */
[----:B------:R-:W-:Y:S01]  /*2650*/  F2FP.F16.F32.PACK_AB R70, RZ, R70 ;  /* 0x00000046ff46723e */ /* 0x000fe200000000ff */
[C---:B------:R-:W-:Y:S01]  /*2660*/  FFMA.FTZ R73, R33.reuse, R12, RZ ;  /* 0x0000000c21497223 */ /* 0x040fe200000100ff */
[----:B------:R-:W-:Y:S02]  /*2670*/  HADD2.F32 R12, -RZ, R44.H0_H0 ;  /* 0x2000002cff0c7230 */ /* 0x000fe40000004100 */
[----:B------:R-:W-:Y:S01]  /*2680*/  FFMA.FTZ R72, R33, R72, RZ ;  /* 0x0000004821487223 */ /* 0x000fe200000100ff */
[----:B------:R-:W-:-:S03]  /*2690*/  F2FP.F16.F32.PACK_AB R71, RZ, R71 ;  /* 0x00000047ff47723e */ /* 0x000fc600000000ff */
[----:B------:R-:W-:Y:S01]  /*26a0*/  FFMA.FTZ R33, R67, R12, R72 ;  /* 0x0000000c43217223 */ /* 0x000fe20000010048 */
[----:B------:R-:W-:Y:S01]  /*26b0*/  HADD2.F32 R12, -RZ, R50.H0_H0 ;  /* 0x20000032ff0c7230 */ /* 0x000fe20000004100 */
[----:B------:R-:W-:Y:S01]  /*26c0*/  PRMT R70, R70, 0x5410, R71 ;  /* 0x0000541046467816 */ /* 0x000fe20000000047 */
[----:B------:R-:W-:-:S03]  /*26d0*/  HADD2.F32 R72, -RZ, R49.H0_H0 ;  /* 0x20000031ff487230 */ /* 0x000fc60000004100 */
[----:B------:R-:W-:Y:S01]  /*26e0*/  FFMA.FTZ R73, R67, R12, R73 ;  /* 0x0000000c43497223 */ /* 0x000fe20000010049 */
[----:B------:R-:W-:Y:S02]  /*26f0*/  HADD2.F32 R12, -RZ, R43.H0_H0 ;  /* 0x2000002bff0c7230 */ /* 0x000fe40000004100 */
[----:B------:R-:W-:Y:S02]  /*2700*/  HFMA2 R3, R70, 1, 1, R3 ;  /* 0x3c003c0046037831 */ /* 0x000fe40000000003 */
[C---:B------:R-:W-:Y:S01]  /*2710*/  FFMA.FTZ R72, R62.reuse, R72, R73 ;  /* 0x000000483e487223 */ /* 0x040fe20000010049 */
[----:B------:R-:W-:Y:S02]  /*2720*/  HADD2.F32 R73, -RZ, R35.H0_H0 ;  /* 0x20000023ff497230 */ /* 0x000fe40000004100 */
[----:B------:R-:W-:Y:S01]  /*2730*/  FFMA.FTZ R67, R62, R12, R33 ;  /* 0x0000000c3e437223 */ /* 0x000fe20000010021 */
[----:B------:R-:W-:Y:S02]  /*2740*/  HADD2.F32 R33, -RZ, R36.H0_H0 ;  /* 0x20000024ff217230 */ /* 0x000fe40000004100 */
[----:B------:R-:W-:-:S02]  /*2750*/  HADD2.F32 R62, -RZ, R24.H0_H0 ;  /* 0x20000018ff3e7230 */ /* 0x000fc40000004100 */
[C---:B------:R-:W-:Y:S01]  /*2760*/  FFMA.FTZ R72, R68.reuse, R73, R72 ;  /* 0x0000004944487223 */ /* 0x040fe20000010048 */
[----:B------:R-:W-:Y:S01]  /*2770*/  FFMA.FTZ R12, R68, R33, R67 ;  /* 0x00000021440c7223 */ /* 0x000fe20000010043 */
[----:B------:R-:W-:Y:S02]  /*2780*/  HADD2.F32 R33, -RZ, R46.H0_H0 ;  /* 0x2000002eff217230 */ /* 0x000fe40000004100 */
[----:B------:R-:W-:-:S03]  /*2790*/  HADD2.F32 R67, -RZ, R45.H0_H0 ;  /* 0x2000002dff437230 */ /* 0x000fc60000004100 */
[C---:B------:R-:W-:Y:S02]  /*27a0*/  FFMA.FTZ R33, R13.reuse, R33, R12 ;  /* 0x000000210d217223 */ /* 0x040fe4000001000c */
[----:B------:R-:W-:Y:S01]  /*27b0*/  FFMA.FTZ R72, R13, R67, R72 ;  /* 0x000000430d487223 */ /* 0x000fe20000010048 */
[----:B------:R-:W-:Y:S02]  /*27c0*/  HADD2.F32 R13, -RZ, R61.H0_H0 ;  /* 0x2000003dff0d7230 */ /* 0x000fe40000004100 */
[----:B------:R-:W-:-:S03]  /*27d0*/  HADD2.F32 R67, -RZ, R19.H0_H0 ;  /* 0x20000013ff437230 */ /* 0x000fc60000004100 */
[C---:B------:R-:W-:Y:S01]  /*27e0*/  FFMA.FTZ R12, R14.reuse, R13, R33 ;  /* 0x0000000d0e0c7223 */ /* 0x040fe20000010021 */
[----:B------:R-:W-:Y:S02]  /*27f0*/  HADD2.F32 R13, -RZ, R18.H0_H0 ;  /* 0x20000012ff0d7230 */ /* 0x000fe40000004100 */
[----:B------:R-:W-:Y:S01]  /*2800*/  FFMA.FTZ R72, R14, R67, R72 ;  /* 0x000000430e487223 */ /* 0x000fe20000010048 */
[----:B------:R-:W-:Y:S02]  /*2810*/  HADD2.F32 R33, -RZ, R32.H0_H0 ;  /* 0x20000020ff217230 */ /* 0x000fe40000004100 */
[C---:B------:R-:W-:Y:S01]  /*2820*/  FFMA.FTZ R14, R69.reuse, R13, R12 ;  /* 0x0000000d450e7223 */ /* 0x040fe2000001000c */
[----:B------:R-:W-:Y:S02]  /*2830*/  HADD2.F32 R12, -RZ, R26.H0_H0 ;  /* 0x2000001aff0c7230 */ /* 0x000fe40000004100 */
[----:B------:R-:W-:Y:S01]  /*2840*/  FFMA.FTZ R33, R69, R33, R72 ;  /* 0x0000002145217223 */ /* 0x000fe20000010048 */
[----:B------:R-:W-:-:S02]  /*2850*/  HADD2.F32 R13, -RZ, R0.H0_H0 ;  /* 0x20000000ff0d7230 */ /* 0x000fc40000004100 */
[C---:B------:R-:W-:Y:S01]  /*2860*/  FFMA.FTZ R12, R15.reuse, R12, R14 ;  /* 0x0000000c0f0c7223 */ /* 0x040fe2000001000e */
[----:B------:R-:W-:Y:S02]  /*2870*/  HADD2.F32 R14, -RZ, R0.H1_H1 ;  /* 0x30000000ff0e7230 */ /* 0x000fe40000004100 */
[----:B------:R-:W-:Y:S01]  /*2880*/  FFMA.FTZ R33, R15, R62, R33 ;  /* 0x0000003e0f217223 */ /* 0x000fe20000010021 */
[----:B------:R-:W-:-:S03]  /*2890*/  FMUL.FTZ R12, R12, R13 ;  /* 0x0000000d0c0c7220 */ /* 0x000fc60000410000 */
[----:B------:R-:W-:Y:S02]  /*28a0*/  FMUL.FTZ R14, R33, R14 ;  /* 0x0000000e210e7220 */ /* 0x000fe40000410000 */
[----:B------:R-:W-:-:S03]  /*28b0*/  F2FP.F16.F32.PACK_AB R12, RZ, R12 ;  /* 0x0000000cff0c723e */ /* 0x000fc600000000ff */
[----:B------:R-:W-:-:S04]  /*28c0*/  F2FP.F16.F32.PACK_AB R14, RZ, R14 ;  /* 0x0000000eff0e723e */ /* 0x000fc800000000ff */
[----:B------:R-:W-:-:S05]  /*28d0*/  PRMT R12, R12, 0x5410, R14 ;  /* 0x000054100c0c7816 */ /* 0x000fca000000000e */
[----:B------:R-:W-:-:S07]  /*28e0*/  HADD2 R4, R12, R4 ;  /* 0x000000040c047230 */ /* 0x000fce0000000000 */
.L_x_146:
[----:B------:R-:W-:Y:S01]  /*28f0*/  @!P3 MOV R52, R66 ;  /* 0x000000420034b202 */ /* 0x000fe20000000f00 */
[----:B------:R-:W-:Y:S06]  /*2900*/  @!P1 BRA `(.L_x_147) ;  /* 0x00000010005c9947 */ /* 0x000fec0003800000 */
[----:B0-----:R-:W-:Y:S02]  /*2910*/  PRMT R12, R54, 0x9910, RZ ;  /* 0x00009910360c7816 */ /* 0x001fe400000000ff */
[----:B------:R-:W-:Y:S02]  /*2920*/  ISETP.NE.AND P4, PT, R59, 0x2, PT ;  /* 0x000000023b00780c */ /* 0x000fe40003f85270 */
[----:B------:R-:W-:-:S13]  /*2930*/  ISETP.NE.AND P3, PT, R12, RZ, PT ;  /* 0x000000ff0c00720c */ /* 0x000fda0003f65270 */
[----:B------:R-:W-:Y:S05]  /*2940*/  @!P3 BRA `(.L_x_148) ;  /* 0x000000040068b947 */ /* 0x000fea0003800000 */
[----:B------:R-:W0:Y:S01]  /*2950*/  LDS.64 R12, [UR4+0x80] ;  /* 0x00008004ff0c7984 */ /* 0x000e220008000a00 */
[----:B------:R-:W-:Y:S02]  /*2960*/  HADD2.F32 R14, -RZ, R34.H0_H0 ;  /* 0x20000022ff0e7230 */ /* 0x000fe40000004100 */
[----:B------:R-:W-:Y:S02]  /*2970*/  HADD2.F32 R15, -RZ, R31.H0_H0 ;  /* 0x2000001fff0f7230 */ /* 0x000fe40000004100 */
[----:B------:R-:W-:Y:S02]  /*2980*/  HADD2.F32 R62, -RZ, R29.H0_H0 ;  /* 0x2000001dff3e7230 */ /* 0x000fe40000004100 */
[----:B------:R-:W-:Y:S02]  /*2990*/  HADD2.F32 R33, -RZ, R30.H0_H0 ;  /* 0x2000001eff217230 */ /* 0x000fe40000004100 */
[----:B------:R-:W-:Y:S02]  /*29a0*/  HADD2.F32 R68, -RZ, R40.H0_H0 ;  /* 0x20000028ff447230 */ /* 0x000fe40000004100 */
[----:B------:R-:W-:-:S02]  /*29b0*/  HADD2.F32 R70, -RZ, R42.H0_H0 ;  /* 0x2000002aff467230 */ /* 0x000fc40000004100 */
[--C-:B0-----:R-:W-:Y:S02]  /*29c0*/  HADD2.F32 R66, -RZ, R12.reuse.H0_H0 ;  /* 0x2000000cff427230 */ /* 0x101fe40000004100 */
[----:B------:R-:W-:-:S03]  /*29d0*/  HADD2.F32 R12, -RZ, R12.H1_H1 ;  /* 0x3000000cff0c7230 */ /* 0x000fc60000004100 */
[-C--:B------:R-:W-:Y:S01]  /*29e0*/  FFMA.FTZ R69, R14, R66.reuse, RZ ;  /* 0x000000420e457223 */ /* 0x080fe200000100ff */
[-C--:B------:R-:W-:Y:S01]  /*29f0*/  FFMA.FTZ R67, R15, R66.reuse, RZ ;  /* 0x000000420f437223 */ /* 0x080fe200000100ff */
[-C--:B------:R-:W-:Y:S01]  /*2a00*/  FFMA.FTZ R73, R62, R66.reuse, RZ ;  /* 0x000000423e497223 */ /* 0x080fe200000100ff */
[----:B------:R-:W0:Y:S01]  /*2a10*/  LDS.64 R14, [UR4+0x88] ;  /* 0x00008804ff0e7984 */ /* 0x000e220008000a00 */
[----:B------:R-:W-:Y:S01]  /*2a20*/  FFMA.FTZ R33, R33, R66, RZ ;  /* 0x0000004221217223 */ /* 0x000fe200000100ff */
        /* <DEDUP_REMOVED lines=10> */
[----:B------:R-:W-:Y:S02]  /*2ad0*/  HADD2.F32 R70, -RZ, R19.H0_H0 ;  /* 0x20000013ff467230 */ /* 0x000fe40000004100 */
[----:B------:R-:W-:Y:S01]  /*2ae0*/  FFMA.FTZ R69, R62, R12, R69 ;  /* 0x0000000c3e457223 */ /* 0x000fe20000010045 */
[----:B------:R-:W-:-:S02]  /*2af0*/  HADD2.F32 R62, -RZ, R41.H0_H0 ;  /* 0x20000029ff3e7230 */ /* 0x000fc40000004100 */
[-C--:B------:R-:W-:Y:S01]  /*2b00*/  FFMA.FTZ R71, R66, R12.reuse, R71 ;  /* 0x0000000c42477223 */ /* 0x080fe20000010047 */
[----:B------:R-:W-:Y:S02]  /*2b10*/  HADD2.F32 R66, -RZ, R38.H0_H0 ;  /* 0x20000026ff427230 */ /* 0x000fe40000004100 */
[-C--:B------:R-:W-:Y:S01]  /*2b20*/  FFMA.FTZ R67, R62, R12.reuse, R67 ;  /* 0x0000000c3e437223 */ /* 0x080fe20000010043 */
[----:B------:R-:W-:Y:S02]  /*2b30*/  HADD2.F32 R62, -RZ, R13.H1_H1 ;  /* 0x3000000dff3e7230 */ /* 0x000fe40000004100 */
[----:B------:R-:W-:Y:S01]  /*2b40*/  FFMA.FTZ R13, R68, R12, R33 ;  /* 0x0000000c440d7223 */ /* 0x000fe20000010021 */
[----:B------:R-:W-:Y:S02]  /*2b50*/  HADD2.F32 R12, -RZ, R37.H0_H0 ;  /* 0x20000025ff0c7230 */ /* 0x000fe40000004100 */
[----:B------:R-:W-:Y:S02]  /*2b60*/  HADD2.F32 R68, -RZ, R35.H0_H0 ;  /* 0x20000023ff447230 */ /* 0x000fe40000004100 */
        /* <DEDUP_REMOVED lines=8> */
[--C-:B0-----:R-:W-:Y:S02]  /*2bf0*/  HADD2.F32 R62, -RZ, R14.reuse.H0_H0 ;  /* 0x2000000eff3e7230 */ /* 0x101fe40000004100 */
[----:B------:R-:W-:-:S03]  /*2c00*/  HADD2.F32 R14, -RZ, R14.H1_H1 ;  /* 0x3000000eff0e7230 */ /* 0x000fc60000004100 */
[-C--:B------:R-:W-:Y:S01]  /*2c10*/  FFMA.FTZ R69, R12, R62.reuse, R69 ;  /* 0x0000003e0c457223 */ /* 0x080fe20000010045 */
[-C--:B------:R-:W-:Y:S01]  /*2c20*/  FFMA.FTZ R67, R66, R62.reuse, R67 ;  /* 0x0000003e42437223 */ /* 0x080fe20000010043 */
[----:B------:R-:W-:Y:S02]  /*2c30*/  HADD2.F32 R12, -RZ, R51.H0_H0 ;  /* 0x20000033ff0c7230 */ /* 0x000fe40000004100 */
[----:B------:R-:W-:Y:S01]  /*2c40*/  FFMA.FTZ R33, R68, R62, R33 ;  /* 0x0000003e44217223 */ /* 0x000fe20000010021 */
[----:B------:R-:W-:Y:S02]  /*2c50*/  HADD2.F32 R66, -RZ, R60.H0_H0 ;  /* 0x2000003cff427230 */ /* 0x000fe40000004100 */
[----:B------:R-:W-:Y:S02]  /*2c60*/  HADD2.F32 R68, -RZ, R45.H0_H0 ;  /* 0x2000002dff447230 */ /* 0x000fe40000004100 */
[----:B------:R-:W-:Y:S01]  /*2c70*/  FFMA.FTZ R69, R12, R14, R69 ;  /* 0x0000000e0c457223 */ /* 0x000fe20000010045 */
[----:B------:R-:W-:-:S02]  /*2c80*/  HADD2.F32 R12, -RZ, R15.H0_H0 ;  /* 0x2000000fff0c7230 */ /* 0x000fc40000004100 */
[----:B------:R-:W-:Y:S01]  /*2c90*/  FFMA.FTZ R67, R66, R14, R67 ;  /* 0x0000000e42437223 */ /* 0x000fe20000010043 */
        /* <DEDUP_REMOVED lines=9> */
[----:B------:R-:W-:Y:S01]  /*2d30*/  FFMA.FTZ R67, R70, R14, R13 ;  /* 0x0000000e46437223 */ /* 0x000fe2000001000d */
[----:B------:R-:W-:Y:S02]  /*2d40*/  HADD2.F32 R14, -RZ, R18.H0_H0 ;  /* 0x20000012ff0e7230 */ /* 0x000fe40000004100 */
[----:B------:R-:W-:Y:S01]  /*2d50*/  FFMA.FTZ R13, R69, R15, R66 ;  /* 0x0000000f450d7223 */ /* 0x000fe20000010042 */
[----:B------:R-:W-:Y:S02]  /*2d60*/  HADD2.F32 R66, -RZ, R32.H0_H0 ;  /* 0x20000020ff427230 */ /* 0x000fe40000004100 */
[-C--:B------:R-:W-:Y:S01]  /*2d70*/  FFMA.FTZ R14, R14, R12.reuse, R33 ;  /* 0x0000000c0e0e7223 */ /* 0x080fe20000010021 */
[----:B------:R-:W-:Y:S02]  /*2d80*/  HADD2.F32 R69, -RZ, R27.H0_H0 ;  /* 0x2000001bff457230 */ /* 0x000fe40000004100 */
[----:B------:R-:W-:Y:S01]  /*2d90*/  FFMA.FTZ R12, R66, R12, R67 ;  /* 0x0000000c420c7223 */ /* 0x000fe20000010043 */
[----:B------:R-:W-:-:S02]  /*2da0*/  HADD2.F32 R33, -RZ, R26.H0_H0 ;  /* 0x2000001aff217230 */ /* 0x000fc40000004100 */
[----:B------:R-:W-:Y:S02]  /*2db0*/  HADD2.F32 R67, -RZ, R24.H0_H0 ;  /* 0x20000018ff437230 */ /* 0x000fe40000004100 */
[-C--:B------:R-:W-:Y:S01]  /*2dc0*/  FFMA.FTZ R62, R69, R15.reuse, R62 ;  /* 0x0000000f453e7223 */ /* 0x080fe2000001003e */
[----:B------:R-:W-:Y:S02]  /*2dd0*/  HADD2.F32 R66, -RZ, R2.H0_H0 ;  /* 0x20000002ff427230 */ /* 0x000fe40000004100 */
[-C--:B------:R-:W-:Y:S01]  /*2de0*/  FFMA.FTZ R14, R33, R15.reuse, R14 ;  /* 0x0000000f210e7223 */ /* 0x080fe2000001000e */
[----:B------:R-:W-:Y:S02]  /*2df0*/  HADD2.F32 R33, -RZ, R0.H0_H0 ;  /* 0x20000000ff217230 */ /* 0x000fe40000004100 */
[----:B------:R-:W-:Y:S01]  /*2e00*/  FFMA.FTZ R12, R67, R15, R12 ;  /* 0x0000000f430c7223 */ /* 0x000fe2000001000c */
[----:B------:R-:W-:Y:S02]  /*2e10*/  HADD2.F32 R15, -RZ, R2.H1_H1 ;  /* 0x30000002ff0f7230 */ /* 0x000fe40000004100 */
[----:B------:R-:W-:Y:S01]  /*2e20*/  FMUL.FTZ R13, R66, R13 ;  /* 0x0000000d420d7220 */ /* 0x000fe20000410000 */
[----:B------:R-:W-:-:S02]  /*2e30*/  HADD2.F32 R67, -RZ, R0.H1_H1 ;  /* 0x30000000ff437230 */ /* 0x000fc40000004100 */
[----:B------:R-:W-:Y:S01]  /*2e40*/  FMUL.FTZ R14, R33, R14 ;  /* 0x0000000e210e7220 */ /* 0x000fe20000410000 */
[----:B------:R-:W-:Y:S01]  /*2e50*/  FMUL.FTZ R62, R15, R62 ;  /* 0x0000003e0f3e7220 */ /* 0x000fe20000410000 */
[----:B------:R-:W-:Y:S01]  /*2e60*/  F2FP.F16.F32.PACK_AB R13, RZ, R13 ;  /* 0x0000000dff0d723e */ /* 0x000fe200000000ff */
[----:B------:R-:W-:Y:S02]  /*2e70*/  FMUL.FTZ R12, R67, R12 ;  /* 0x0000000c430c7220 */ /* 0x000fe40000410000 */
[----:B------:R-:W-:Y:S02]  /*2e80*/  F2FP.F16.F32.PACK_AB R14, RZ, R14 ;  /* 0x0000000eff0e723e */ /* 0x000fe400000000ff */
[----:B------:R-:W-:Y:S02]  /*2e90*/  F2FP.F16.F32.PACK_AB R62, RZ, R62 ;  /* 0x0000003eff3e723e */ /* 0x000fe400000000ff */
[----:B------:R-:W-:Y:S02]  /*2ea0*/  F2FP.F16.F32.PACK_AB R12, RZ, R12 ;  /* 0x0000000cff0c723e */ /* 0x000fe400000000ff */
[----:B------:R-:W-:-:S02]  /*2eb0*/  PRMT R13, R13, 0x5410, R62 ;  /* 0x000054100d0d7816 */ /* 0x000fc4000000003e */
[----:B------:R-:W-:-:S03]  /*2ec0*/  PRMT R14, R14, 0x5410, R12 ;  /* 0x000054100e0e7816 */ /* 0x000fc6000000000c */
[----:B------:R-:W-:Y:S02]  /*2ed0*/  HFMA2 R5, R13, 1, 1, R5 ;  /* 0x3c003c000d057831 */ /* 0x000fe40000000005 */
[----:B------:R-:W-:-:S07]  /*2ee0*/  HADD2 R6, R14, R6 ;  /* 0x000000060e067230 */ /* 0x000fce0000000000 */
.L_x_148:
[----:B------:R-:W-:Y:S05]  /*2ef0*/  @!P4 BRA `(.L_x_147) ;  /* 0x0000000800e0c947 */ /* 0x000fea0003800000 */
[----:B------:R-:W-:-:S04]  /*2f00*/  PRMT R12, R55, 0x9910, RZ ;  /* 0x00009910370c7816 */ /* 0x000fc800000000ff */
        /* <DEDUP_REMOVED lines=92> */
.L_x_149:
        /* <DEDUP_REMOVED lines=18> */
[--C-:B0-----:R-:W-:Y:S02]  /*35f0*/  HADD2.F32 R62, -RZ, R12.reuse.H0_H0 ;  /* 0x2000000cff3e7230 */ /* 0x101fe40000004100 */
[----:B------:R-:W-:Y:S02]  /*3600*/  HADD2.F32 R33, -RZ, R12.H1_H1 ;  /* 0x3000000cff217230 */ /* 0x000fe40000004100 */
[----:B------:R-:W-:-:S02]  /*3610*/  HADD2.F32 R12, -RZ, R13.H0_H0 ;  /* 0x2000000dff0c7230 */ /* 0x000fc40000004100 */
[-C--:B------:R-:W-:Y:S01]  /*3620*/  FFMA.FTZ R34, R34, R62.reuse, RZ ;  /* 0x0000003e22227223 */ /* 0x080fe200000100ff */
[-C--:B------:R-:W-:Y:S01]  /*3630*/  FFMA.FTZ R40, R31, R62.reuse, RZ ;  /* 0x0000003e1f287223 */ /* 0x080fe200000100ff */
[-C--:B------:R-:W-:Y:S01]  /*3640*/  FFMA.FTZ R30, R30, R62.reuse, RZ ;  /* 0x0000003e1e1e7223 */ /* 0x080fe200000100ff */
[----:B------:R-:W-:Y:S01]  /*3650*/  FFMA.FTZ R62, R29, R62, RZ ;  /* 0x0000003e1d3e7223 */ /* 0x000fe200000100ff */
[-C--:B------:R-:W-:Y:S01]  /*3660*/  FFMA.FTZ R29, R67, R33.reuse, R34 ;  /* 0x00000021431d7223 */ /* 0x080fe20000010022 */
[----:B------:R-:W-:Y:S02]  /*3670*/  HADD2.F32 R67, -RZ, R44.H0_H0 ;  /* 0x2000002cff437230 */ /* 0x000fe40000004100 */
[----:B------:R-:W-:Y:S01]  /*3680*/  FFMA.FTZ R31, R69, R33, R40 ;  /* 0x00000021451f7223 */ /* 0x000fe20000010028 */
[----:B------:R-:W-:Y:S02]  /*3690*/  HADD2.F32 R34, -RZ, R39.H0_H0 ;  /* 0x20000027ff227230 */ /* 0x000fe40000004100 */
[----:B------:R-:W-:-:S02]  /*36a0*/  HADD2.F32 R40, -RZ, R41.H0_H0 ;  /* 0x20000029ff287230 */ /* 0x000fc40000004100 */
[-C--:B------:R-:W-:Y:S01]  /*36b0*/  FFMA.FTZ R39, R67, R33.reuse, R30 ;  /* 0x0000002143277223 */ /* 0x080fe2000001001e */
[----:B------:R-:W-:Y:S02]  /*36c0*/  HADD2.F32 R69, -RZ, R50.H0_H0 ;  /* 0x20000032ff457230 */ /* 0x000fe40000004100 */
[-C--:B------:R-:W-:Y:S01]  /*36d0*/  FFMA.FTZ R30, R34, R12.reuse, R29 ;  /* 0x0000000c221e7223 */ /* 0x080fe2000001001d */
[----:B------:R-:W-:Y:S02]  /*36e0*/  HADD2.F32 R13, -RZ, R13.H1_H1 ;  /* 0x3000000dff0d7230 */ /* 0x000fe40000004100 */
[-C--:B------:R-:W-:Y:S01]  /*36f0*/  FFMA.FTZ R34, R40, R12.reuse, R31 ;  /* 0x0000000c28227223 */ /* 0x080fe2000001001f */
        /* <DEDUP_REMOVED lines=10> */
[-C--:B------:R-:W-:Y:S01]  /*37a0*/  FFMA.FTZ R40, R31, R13.reuse, R40 ;  /* 0x0000000d1f287223 */ /* 0x080fe20000010028 */
[----:B------:R-:W-:Y:S01]  /*37b0*/  FFMA.FTZ R36, R35, R13, R12 ;  /* 0x0000000d23247223 */ /* 0x000fe2000001000c */
[----:B-1----:R-:W-:-:S02]  /*37c0*/  HADD2.F32 R13, -RZ, R14.H0_H0 ;  /* 0x2000000eff0d7230 */ /* 0x002fc40000004100 */
[----:B------:R-:W-:Y:S02]  /*37d0*/  HADD2.F32 R31, -RZ, R47.H0_H0 ;  /* 0x2000002fff1f7230 */ /* 0x000fe40000004100 */
[----:B------:R-:W-:Y:S02]  /*37e0*/  HADD2.F32 R14, -RZ, R14.H1_H1 ;  /* 0x3000000eff0e7230 */ /* 0x000fe40000004100 */
[-C--:B------:R-:W-:Y:S01]  /*37f0*/  FFMA.FTZ R29, R29, R13.reuse, R30 ;  /* 0x0000000d1d1d7223 */ /* 0x080fe2000001001e */
[----:B------:R-:W-:Y:S02]  /*3800*/  HADD2.F32 R38, -RZ, R51.H0_H0 ;  /* 0x20000033ff267230 */ /* 0x000fe40000004100 */
[-C--:B------:R-:W-:Y:S01]  /*3810*/  FFMA.FTZ R31, R31, R13.reuse, R34 ;  /* 0x0000000d1f1f7223 */ /* 0x080fe20000010022 */
[-C--:B------:R-:W-:Y:S01]  /*3820*/  FFMA.FTZ R33, R33, R13.reuse, R40 ;  /* 0x0000000d21217223 */ /* 0x080fe20000010028 */
[----:B------:R-:W-:Y:S01]  /*3830*/  FFMA.FTZ R13, R45, R13, R36 ;  /* 0x0000000d2d0d7223 */ /* 0x000fe20000010024 */
[----:B------:R-:W-:-:S02]  /*3840*/  HADD2.F32 R34, -RZ, R61.H0_H0 ;  /* 0x2000003dff227230 */ /* 0x000fc40000004100 */
[-C--:B------:R-:W-:Y:S01]  /*3850*/  FFMA.FTZ R29, R38, R14.reuse, R29 ;  /* 0x0000000e261d7223 */ /* 0x080fe2000001001d */
[----:B------:R-:W-:Y:S02]  /*3860*/  HADD2.F32 R36, -RZ, R19.H0_H0 ;  /* 0x20000013ff247230 */ /* 0x000fe40000004100 */
        /* <DEDUP_REMOVED lines=33> */
.L_x_147:
[----:B0-----:R-:W-:-:S05]  /*3a80*/  IMAD.WIDE R26, R11, 0x4, R64 ;  /* 0x000000040b1a7825 */ /* 0x001fca00078e0240 */
[----:B------:R-:W2:Y:S01]  /*3a90*/  LDG.E.128.CONSTANT R12, desc[UR8][R26.64] ;  /* 0x000000081a0c7981 */ /* 0x000ea2000c1e9d00 */
[----:B------:R-:W-:-:S05]  /*3aa0*/  IMAD.WIDE R64, R11, 0x4, R26 ;  /* 0x000000040b407825 */ /* 0x000fca00078e021a */
[----:B------:R-:W3:Y:S01]  /*3ab0*/  LDG.E.128.CONSTANT R16, desc[UR8][R64.64] ;  /* 0x0000000840107981 */ /* 0x000ee2000c1e9d00 */
[C---:B--2---:R-:W-:Y:S02]  /*3ac0*/  LOP3.LUT R24, R12.reuse, 0xff, RZ, 0xc0, !PT ;  /* 0x000000ff0c187812 */ /* 0x044fe400078ec0ff */
[----:B------:R-:W-:Y:S02]  /*3ad0*/  LEA.HI R36, R12, 0xffffff80, RZ, 0x8 ;  /* 0xffffff800c247811 */ /* 0x000fe400078f40ff */
[----:B------:R-:W-:Y:S02]  /*3ae0*/  IADD3 R24, PT, PT, R24, -0x80, RZ ;  /* 0xffffff8018187810 */ /* 0x000fe40007ffe0ff */
[----:B------:R-:W-:Y:S02]  /*3af0*/  LOP3.LUT R26, R13, 0xff, RZ, 0xc0, !PT ;  /* 0x000000ff0d1a7812 */ /* 0x000fe400078ec0ff */
[----:B------:R0:W1:Y:S01]  /*3b00*/  I2F.F16 R32, R24 ;  /* 0x0000001800207306 */ /* 0x0000620000200c00 */
[----:B---3--:R-:W-:-:S02]  /*3b10*/  LEA.HI R39, R18, 0xffffff80, RZ, 0x8 ;  /* 0xffffff8012277811 */ /* 0x008fc400078f40ff */
[----:B------:R-:W-:Y:S02]  /*3b20*/  IADD3 R26, PT, PT, R26, -0x80, RZ ;  /* 0xffffff801a1a7810 */ /* 0x000fe40007ffe0ff */
[----:B------:R-:W-:Y:S02]  /*3b30*/  LEA.HI R35, R13, 0xffffff80, RZ, 0x8 ;  /* 0xffffff800d237811 */ /* 0x000fe400078f40ff */
[----:B------:R-:W-:Y:S01]  /*3b40*/  LEA.HI R34, R14, 0xffffff80, RZ, 0x8 ;  /* 0xffffff800e227811 */ /* 0x000fe200078f40ff */
[----:B------:R-:W2:Y:S01]  /*3b50*/  I2F.F16 R31, R26 ;  /* 0x0000001a001f7306 */ /* 0x000ea20000200c00 */
[--C-:B0-----:R-:W-:Y:S02]  /*3b60*/  SHF.R.U32.HI R24, RZ, 0x8, R12.reuse ;  /* 0x00000008ff187819 */ /* 0x101fe4000001160c */
[----:B------:R-:W-:Y:S02]  /*3b70*/  SHF.R.U32.HI R12, RZ, 0x10, R12 ;  /* 0x00000010ff0c7819 */ /* 0x000fe4000001160c */
[----:B------:R-:W-:-:S02]  /*3b80*/  LOP3.LUT R37, R24, 0xff, RZ, 0xc0, !PT ;  /* 0x000000ff18257812 */ /* 0x000fc400078ec0ff */
[----:B------:R-:W-:Y:S01]  /*3b90*/  LOP3.LUT R12, R12, 0xff, RZ, 0xc0, !PT ;  /* 0x000000ff0c0c7812 */ /* 0x000fe200078ec0ff */
[----:B------:R0:W3:Y:S01]  /*3ba0*/  I2F.F16 R26, R39 ;  /* 0x00000027001a7306 */ /* 0x0000e20000200c00 */
[----:B------:R-:W-:Y:S02]  /*3bb0*/  IADD3 R38, PT, PT, R37, -0x80, RZ ;  /* 0xffffff8025267810 */ /* 0x000fe40007ffe0ff */
[--C-:B------:R-:W-:Y:S02]  /*3bc0*/  SHF.R.U32.HI R37, RZ, 0x8, R13.reuse ;  /* 0x00000008ff257819 */ /* 0x100fe4000001160d */
[----:B------:R-:W-:Y:S02]  /*3bd0*/  IADD3 R12, PT, PT, R12, -0x80, RZ ;  /* 0xffffff800c0c7810 */ /* 0x000fe40007ffe0ff */
[----:B------:R-:W-:Y:S01]  /*3be0*/  SHF.R.U32.HI R13, RZ, 0x10, R13 ;  /* 0x00000010ff0d7819 */ /* 0x000fe2000001160d */
[----:B------:R-:W4:Y:S01]  /*3bf0*/  I2F.F16 R36, R36 ;  /* 0x0000002400247306 */ /* 0x000f220000200c00 */
[----:B0-----:R-:W-:-:S02]  /*3c00*/  LOP3.LUT R39, R37, 0xff, RZ, 0xc0, !PT ;  /* 0x000000ff25277812 */ /* 0x001fc400078ec0ff */
[----:B------:R-:W-:Y:S02]  /*3c10*/  LOP3.LUT R13, R13, 0xff, RZ, 0xc0, !PT ;  /* 0x000000ff0d0d7812 */ /* 0x000fe400078ec0ff */
[----:B------:R-:W-:Y:S02]  /*3c20*/  IADD3 R40, PT, PT, R39, -0x80, RZ ;  /* 0xffffff8027287810 */ /* 0x000fe40007ffe0ff */
[----:B------:R-:W-:Y:S01]  /*3c30*/  LOP3.LUT R27, R14, 0xff, RZ, 0xc0, !PT ;  /* 0x000000ff0e1b7812 */ /* 0x000fe200078ec0ff */
[----:B------:R0:W1:Y:S01]  /*3c40*/  I2F.F16 R37, R12 ;  /* 0x0000000c00257306 */ /* 0x0000620000200c00 */
[--C-:B------:R-:W-:Y:S02]  /*3c50*/  SHF.R.U32.HI R39, RZ, 0x8, R14.reuse ;  /* 0x00000008ff277819 */ /* 0x100fe4000001160e */
[----:B------:R-:W-:Y:S02]  /*3c60*/  LEA.HI R41, R19, 0xffffff80, RZ, 0x8 ;  /* 0xffffff8013297811 */ /* 0x000fe400078f40ff */
[----:B------:R-:W-:-:S02]  /*3c70*/  SHF.R.U32.HI R14, RZ, 0x10, R14 ;  /* 0x00000010ff0e7819 */ /* 0x000fc4000001160e */
[----:B------:R-:W-:Y:S01]  /*3c80*/  IADD3 R13, PT, PT, R13, -0x80, RZ ;  /* 0xffffff800d0d7810 */ /* 0x000fe20007ffe0ff */
[----:B------:R5:W1:Y:S01]  /*3c90*/  I2F.F16 R24, R41 ;  /* 0x0000002900187306 */ /* 0x000a620000200c00 */
[----:B0-----:R-:W-:Y:S02]  /*3ca0*/  SHF.R.U32.HI R12, RZ, 0x8, R15 ;  /* 0x00000008ff0c7819 */ /* 0x001fe4000001160f */
[----:B------:R-:W-:Y:S02]  /*3cb0*/  LOP3.LUT R14, R14, 0xff, RZ, 0xc0, !PT ;  /* 0x000000ff0e0e7812 */ /* 0x000fe400078ec0ff */
[----:B------:R-:W-:Y:S02]  /*3cc0*/  LOP3.LUT R12, R12, 0xff, RZ, 0xc0, !PT ;  /* 0x000000ff0c0c7812 */ /* 0x000fe400078ec0ff */
[----:B------:R-:W-:Y:S01]  /*3cd0*/  IADD3 R30, PT, PT, R27, -0x80, RZ ;  /* 0xffffff801b1e7810 */ /* 0x000fe20007ffe0ff */
[----:B------:R-:W0:Y:S01]  /*3ce0*/  I2F.F16 R35, R35 ;  /* 0x0000002300237306 */ /* 0x000e220000200c00 */
[----:B------:R-:W-:-:S02]  /*3cf0*/  IADD3 R47, PT, PT, R12, -0x80, RZ ;  /* 0xffffff800c2f7810 */ /* 0x000fc40007ffe0ff */
[----:B------:R-:W-:Y:S02]  /*3d00*/  LOP3.LUT R12, R16, 0xff, RZ, 0xc0, !PT ;  /* 0x000000ff100c7812 */ /* 0x000fe400078ec0ff */
[----:B-----5:R-:W-:Y:S02]  /*3d10*/  LOP3.LUT R41, R39, 0xff, RZ, 0xc0, !PT ;  /* 0x000000ff27297812 */ /* 0x020fe400078ec0ff */
[C---:B------:R-:W-:Y:S01]  /*3d20*/  LEA.HI R33, R15.reuse, 0xffffff80, RZ, 0x8 ;  /* 0xffffff800f217811 */ /* 0x040fe200078f40ff */
[----:B------:R5:W0:Y:S01]  /*3d30*/  I2F.F16 R39, R13 ;  /* 0x0000000d00277306 */ /* 0x000a220000200c00 */
[----:B------:R-:W-:Y:S02]  /*3d40*/  LOP3.LUT R27, R15, 0xff, RZ, 0xc0, !PT ;  /* 0x000000ff0f1b7812 */ /* 0x000fe400078ec0ff */
[----:B------:R-:W-:Y:S02]  /*3d50*/  SHF.R.U32.HI R15, RZ, 0x10, R15 ;  /* 0x00000010ff0f7819 */ /* 0x000fe4000001160f */
[----:B------:R-:W-:-:S02]  /*3d60*/  IADD3 R12, PT, PT, R12, -0x80, RZ ;  /* 0xffffff800c0c7810 */ /* 0x000fc40007ffe0ff */
[----:B------:R-:W-:Y:S01]  /*3d70*/  IADD3 R14, PT, PT, R14, -0x80, RZ ;  /* 0xffffff800e0e7810 */ /* 0x000fe20007ffe0ff */
[----:B------:R-:W0:Y:S01]  /*3d80*/  I2F.F16 R34, R34 ;  /* 0x0000002200227306 */ /* 0x000e220000200c00 */
[----:B-----5:R-:W-:Y:S02]  /*3d90*/  LOP3.LUT R13, R17, 0xff, RZ, 0xc0, !PT ;  /* 0x000000ff110d7812 */ /* 0x020fe400078ec0ff */
[----:B------:R-:W-:Y:S02]  /*3da0*/  IADD3 R42, PT, PT, R41, -0x80, RZ ;  /* 0xffffff80292a7810 */ /* 0x000fe40007ffe0ff */
[----:B------:R-:W-:Y:S02]  /*3db0*/  LOP3.LUT R15, R15, 0xff, RZ, 0xc0, !PT ;  /* 0x000000ff0f0f7812 */ /* 0x000fe400078ec0ff */
[----:B------:R-:W-:Y:S01]  /*3dc0*/  IADD3 R44, PT, PT, R13, -0x80, RZ ;  /* 0xffffff800d2c7810 */ /* 0x000fe20007ffe0ff */
[----:B------:R5:W0:Y:S01]  /*3dd0*/  I2F.F16 R45, R12 ;  /* 0x0000000c002d7306 */ /* 0x000a220000200c00 */
[----:B------:R-:W-:-:S02]  /*3de0*/  LOP3.LUT R13, R18, 0xff, RZ, 0xc0, !PT ;  /* 0x000000ff120d7812 */ /* 0x000fc400078ec0ff */
[----:B------:R-:W-:Y:S02]  /*3df0*/  IADD3 R15, PT, PT, R15, -0x80, RZ ;  /* 0xffffff800f0f7810 */ /* 0x000fe40007ffe0ff */
[----:B------:R-:W-:Y:S02]  /*3e00*/  IADD3 R43, PT, PT, R13, -0x80, RZ ;  /* 0xffffff800d2b7810 */ /* 0x000fe40007ffe0ff */
[----:B------:R-:W-:Y:S01]  /*3e10*/  SHF.R.U32.HI R13, RZ, 0x8, R16 ;  /* 0x00000008ff0d7819 */ /* 0x000fe20000011610 */
[----:B------:R2:W0:Y:S01]  /*3e20*/  I2F.F16 R41, R14 ;  /* 0x0000000e00297306 */ /* 0x0004220000200c00 */
[----:B-----5:R-:W-:Y:S02]  /*3e30*/  SHF.R.U32.HI R12, RZ, 0x8, R17 ;  /* 0x00000008ff0c7819 */ /* 0x020fe40000011611 */
[----:B------:R-:W-:Y:S02]  /*3e40*/  LOP3.LUT R13, R13, 0xff, RZ, 0xc0, !PT ;  /* 0x000000ff0d0d7812 */ /* 0x000fe400078ec0ff */
[----:B------:R-:W-:-:S02]  /*3e50*/  LOP3.LUT R12, R12, 0xff, RZ, 0xc0, !PT ;  /* 0x000000ff0c0c7812 */ /* 0x000fc400078ec0ff */
[----:B------:R-:W-:Y:S01]  /*3e60*/  IADD3 R29, PT, PT, R27, -0x80, RZ ;  /* 0xffffff801b1d7810 */ /* 0x000fe20007ffe0ff */
[----:B------:R-:W0:Y:S01]  /*3e70*/  I2F.F16 R46, R15 ;  /* 0x0000000f002e7306 */ /* 0x000e220000200c00 */
[----:B--2---:R-:W-:Y:S02]  /*3e80*/  LOP3.LUT R14, R19, 0xff, RZ, 0xc0, !PT ;  /* 0x000000ff130e7812 */ /* 0x004fe400078ec0ff */
[----:B------:R-:W-:Y:S02]  /*3e90*/  IADD3 R51, PT, PT, R12, -0x80, RZ ;  /* 0xffffff800c337810 */ /* 0x000fe40007ffe0ff */
[----:B------:R-:W-:Y:S02]  /*3ea0*/  IADD3 R14, PT, PT, R14, -0x80, RZ ;  /* 0xffffff800e0e7810 */ /* 0x000fe40007ffe0ff */
[--C-:B------:R-:W-:Y:S01]  /*3eb0*/  SHF.R.U32.HI R12, RZ, 0x8, R18.reuse ;  /* 0x00000008ff0c7819 */ /* 0x100fe20000011612 */
[----:B------:R-:W2:Y:S01]  /*3ec0*/  I2F.F16 R33, R33 ;  /* 0x0000002100217306 */ /* 0x000ea20000200c00 */
[----:B------:R-:W-:-:S02]  /*3ed0*/  SHF.R.U32.HI R18, RZ, 0x10, R18 ;  /* 0x00000010ff127819 */ /* 0x000fc40000011612 */
[----:B------:R-:W-:Y:S02]  /*3ee0*/  LEA.HI R28, R16, 0xffffff80, RZ, 0x8 ;  /* 0xffffff80101c7811 */ /* 0x000fe400078f40ff */
[----:B------:R-:W-:Y:S02]  /*3ef0*/  LEA.HI R27, R17, 0xffffff80, RZ, 0x8 ;  /* 0xffffff80111b7811 */ /* 0x000fe400078f40ff */
[----:B------:R-:W-:Y:S01]  /*3f00*/  SHF.R.U32.HI R16, RZ, 0x10, R16 ;  /* 0x00000010ff107819 */ /* 0x000fe20000011610 */
[----:B------:R5:W0:Y:S01]  /*3f10*/  I2F.F16 R15, R14 ;  /* 0x0000000e000f7306 */ /* 0x000a220000200c00 */
[----:B------:R-:W-:Y:S02]  /*3f20*/  SHF.R.U32.HI R17, RZ, 0x10, R17 ;  /* 0x00000010ff117819 */ /* 0x000fe40000011611 */
[----:B------:R-:W-:Y:S02]  /*3f30*/  IADD3 R13, PT, PT, R13, -0x80, RZ ;  /* 0xffffff800d0d7810 */ /* 0x000fe40007ffe0ff */
[----:B------:R-:W-:-:S02]  /*3f40*/  LOP3.LUT R12, R12, 0xff, RZ, 0xc0, !PT ;  /* 0x000000ff0c0c7812 */ /* 0x000fc400078ec0ff */
[----:B------:R-:W-:Y:S01]  /*3f50*/  LOP3.LUT R18, R18, 0xff, RZ, 0xc0, !PT ;  /* 0x000000ff12127812 */ /* 0x000fe200078ec0ff */
[----:B------:R3:W0:Y:S01]  /*3f60*/  I2F.F16 R49, R13 ;  /* 0x0000000d00317306 */ /* 0x0006220000200c00 */
[--C-:B-----5:R-:W-:Y:S02]  /*3f70*/  SHF.R.U32.HI R14, RZ, 0x8, R19.reuse ;  /* 0x00000008ff0e7819 */ /* 0x120fe40000011613 */
[----:B------:R-:W-:Y:S02]  /*3f80*/  SHF.R.U32.HI R19, RZ, 0x10, R19 ;  /* 0x00000010ff137819 */ /* 0x000fe40000011613 */
[----:B------:R-:W-:Y:S02]  /*3f90*/  LOP3.LUT R14, R14, 0xff, RZ, 0xc0, !PT ;  /* 0x000000ff0e0e7812 */ /* 0x000fe400078ec0ff */
[----:B------:R-:W-:Y:S01]  /*3fa0*/  LOP3.LUT R16, R16, 0xff, RZ, 0xc0, !PT ;  /* 0x000000ff10107812 */ /* 0x000fe200078ec0ff */
[----:B------:R-:W0:Y:S01]  /*3fb0*/  I2F.F16 R30, R30 ;  /* 0x0000001e001e7306 */ /* 0x000e220000200c00 */
[----:B------:R-:W-:-:S02]  /*3fc0*/  LOP3.LUT R17, R17, 0xff, RZ, 0xc0, !PT ;  /* 0x000000ff11117812 */ /* 0x000fc400078ec0ff */
[----:B------:R-:W-:Y:S02]  /*3fd0*/  LOP3.LUT R19, R19, 0xff, RZ, 0xc0, !PT ;  /* 0x000000ff13137812 */ /* 0x000fe400078ec0ff */
[----:B------:R-:W-:Y:S02]  /*3fe0*/  IADD3 R12, PT, PT, R12, -0x80, RZ ;  /* 0xffffff800c0c7810 */ /* 0x000fe40007ffe0ff */
[----:B---3--:R-:W-:Y:S01]  /*3ff0*/  IADD3 R13, PT, PT, R18, -0x80, RZ ;  /* 0xffffff80120d7810 */ /* 0x008fe20007ffe0ff */
[----:B------:R-:W3:Y:S01]  /*4000*/  I2F.F16 R29, R29 ;  /* 0x0000001d001d7306 */ /* 0x000ee20000200c00 */
[----:B------:R-:W-:Y:S02]  /*4010*/  IADD3 R14, PT, PT, R14, -0x80, RZ ;  /* 0xffffff800e0e7810 */ /* 0x000fe40007ffe0ff */
[----:B------:R-:W-:Y:S02]  /*4020*/  IADD3 R16, PT, PT, R16, -0x80, RZ ;  /* 0xffffff8010107810 */ /* 0x000fe40007ffe0ff */
[----:B------:R-:W-:-:S02]  /*4030*/  IADD3 R17, PT, PT, R17, -0x80, RZ ;  /* 0xffffff8011117810 */ /* 0x000fc40007ffe0ff */
[----:B------:R-:W-:Y:S01]  /*4040*/  IADD3 R19, PT, PT, R19, -0x80, RZ ;  /* 0xffffff8013137810 */ /* 0x000fe20007ffe0ff */
        /* <DEDUP_REMOVED lines=10> */
[----:B------:R0:W0:Y:S08]  /*40f0*/  I2F.F16 R50, R17 ;  /* 0x0000001100327306 */ /* 0x0000300000200c00 */
[----:B------:R-:W0:Y:S08]  /*4100*/  I2F.F16 R12, R12 ;  /* 0x0000000c000c7306 */ /* 0x000e300000200c00 */
[----:B------:R-:W0:Y:S08]  /*4110*/  I2F.F16 R13, R13 ;  /* 0x0000000d000d7306 */ /* 0x000e300000200c00 */
[----:B------:R-:W0:Y:S08]  /*4120*/  I2F.F16 R14, R14 ;  /* 0x0000000e000e7306 */ /* 0x000e300000200c00 */
[----:B------:R0:W0:Y:S01]  /*4130*/  I2F.F16 R60, R19 ;  /* 0x00000013003c7306 */ /* 0x0000220000200c00 */
[----:B-1234-:R-:W-:Y:S05]  /*4140*/  @!P2 BRA `(.L_x_150) ;  /* 0x000000040068a947 */ /* 0x01efea0003800000 */
[----:B0-----:R-:W0:Y:S01]  /*4150*/  LDS.64 R16, [UR4+0x10] ;  /* 0x00001004ff107984 */ /* 0x001e220008000a00 */
[----:B------:R-:W-:Y:S02]  /*4160*/  HADD2.F32 R18, -RZ, R32.H0_H0 ;  /* 0x20000020ff127230 */ /* 0x000fe40000004100 */
[----:B------:R-:W-:Y:S02]  /*4170*/  HADD2.F32 R69, -RZ, R38.H0_H0 ;  /* 0x20000026ff457230 */ /* 0x000fe40000004100 */
[----:B------:R-:W-:Y:S02]  /*4180*/  HADD2.F32 R68, -RZ, R31.H0_H0 ;  /* 0x2000001fff447230 */ /* 0x000fe40000004100 */
[----:B------:R-:W-:Y:S02]  /*4190*/  HADD2.F32 R62, -RZ, R30.H0_H0 ;  /* 0x2000001eff3e7230 */ /* 0x000fe40000004100 */
[----:B------:R-:W-:Y:S02]  /*41a0*/  HADD2.F32 R66, -RZ, R29.H0_H0 ;  /* 0x2000001dff427230 */ /* 0x000fe40000004100 */
[----:B------:R-:W-:-:S02]  /*41b0*/  HADD2.F32 R67, -RZ, R40.H0_H0 ;  /* 0x20000028ff437230 */ /* 0x000fc40000004100 */
[----:B------:R-:W-:Y:S02]  /*41c0*/  HADD2.F32 R73, -RZ, R47.H0_H0 ;  /* 0x2000002fff497230 */ /* 0x000fe40000004100 */
[--C-:B0-----:R-:W-:Y:S02]  /*41d0*/  HADD2.F32 R19, -RZ, R16.reuse.H0_H0 ;  /* 0x20000010ff137230 */ /* 0x101fe40000004100 */
[----:B------:R-:W-:-:S03]  /*41e0*/  HADD2.F32 R16, -RZ, R16.H1_H1 ;  /* 0x30000010ff107230 */ /* 0x000fc60000004100 */
[----:B------:R-:W-:Y:S01]  /*41f0*/  FFMA.FTZ R18, R18, R19, RZ ;  /* 0x0000001312127223 */ /* 0x000fe200000100ff */
[C---:B------:R-:W-:Y:S01]  /*4200*/  FFMA.FTZ R71, R19.reuse, R68, RZ ;  /* 0x0000004413477223 */ /* 0x040fe200000100ff */
[C---:B------:R-:W-:Y:S01]  /*4210*/  FFMA.FTZ R61, R19.reuse, R62, RZ ;  /* 0x0000003e133d7223 */ /* 0x040fe200000100ff */
[----:B------:R-:W-:Y:S01]  /*4220*/  FFMA.FTZ R66, R19, R66, RZ ;  /* 0x0000004213427223 */ /* 0x000fe200000100ff */
[----:B------:R-:W-:Y:S01]  /*4230*/  FFMA.FTZ R69, R69, R16, R18 ;  /* 0x0000001045457223 */ /* 0x000fe20000010012 */
[----:B------:R-:W-:Y:S01]  /*4240*/  HADD2.F32 R62, -RZ, R42.H0_H0 ;  /* 0x2000002aff3e7230 */ /* 0x000fe20000004100 */
[----:B------:R-:W0:Y:S01]  /*4250*/  LDS.64 R18, [UR4+0x18] ;  /* 0x00001804ff127984 */ /* 0x000e220008000a00 */
[C---:B------:R-:W-:Y:S01]  /*4260*/  FFMA.FTZ R67, R16.reuse, R67, R71 ;  /* 0x0000004310437223 */ /* 0x040fe20000010047 */
[----:B------:R-:W-:Y:S02]  /*4270*/  HADD2.F32 R68, -RZ, R36.H0_H0 ;  /* 0x20000024ff447230 */ /* 0x000fe40000004100 */
[C---:B------:R-:W-:Y:S01]  /*4280*/  FFMA.FTZ R71, R16.reuse, R62, R61 ;  /* 0x0000003e10477223 */ /* 0x040fe2000001003d */
[----:B------:R-:W-:Y:S01]  /*4290*/  FFMA.FTZ R61, R16, R73, R66 ;  /* 0x00000049103d7223 */ /* 0x000fe20000010042 */
[----:B------:R-:W-:-:S02]  /*42a0*/  HADD2.F32 R62, -RZ, R37.H0_H0 ;  /* 0x20000025ff3e7230 */ /* 0x000fc40000004100 */
[----:B------:R-:W-:Y:S02]  /*42b0*/  HADD2.F32 R16, -RZ, R17.H0_H0 ;  /* 0x20000011ff107230 */ /* 0x000fe40000004100 */
[----:B------:R-:W-:-:S03]  /*42c0*/  HADD2.F32 R66, -RZ, R41.H0_H0 ;  /* 0x20000029ff427230 */ /* 0x000fc60000004100 */
[----:B------:R-:W-:Y:S01]  /*42d0*/  FFMA.FTZ R69, R62, R16, R69 ;  /* 0x000000103e457223 */ /* 0x000fe20000010045 */
[----:B------:R-:W-:-:S05]  /*42e0*/  HADD2.F32 R62, -RZ, R39.H0_H0 ;  /* 0x20000027ff3e7230 */ /* 0x000fca0000004100 */
[C---:B------:R-:W-:Y:S01]  /*42f0*/  FFMA.FTZ R67, R16.reuse, R62, R67 ;  /* 0x0000003e10437223 */ /* 0x040fe20000010043 */
[----:B------:R-:W-:Y:S01]  /*4300*/  FFMA.FTZ R62, R16, R66, R71 ;  /* 0x00000042103e7223 */ /* 0x000fe20000010047 */
[----:B------:R-:W-:Y:S02]  /*4310*/  HADD2.F32 R66, -RZ, R17.H1_H1 ;  /* 0x30000011ff427230 */ /* 0x000fe40000004100 */
[----:B------:R-:W-:-:S03]  /*4320*/  HADD2.F32 R17, -RZ, R46.H0_H0 ;  /* 0x2000002eff117230 */ /* 0x000fc60000004100 */
[----:B------:R-:W-:Y:S01]  /*4330*/  FFMA.FTZ R68, R68, R66, R69 ;  /* 0x0000004244447223 */ /* 0x000fe20000010045 */
[----:B------:R-:W-:Y:S02]  /*4340*/  HADD2.F32 R69, -RZ, R51.H0_H0 ;  /* 0x20000033ff457230 */ /* 0x000fe40000004100 */
[----:B------:R-:W-:Y:S01]  /*4350*/  FFMA.FTZ R72, R16, R17, R61 ;  /* 0x0000001110487223 */ /* 0x000fe2000001003d */
[----:B------:R-:W-:Y:S02]  /*4360*/  HADD2.F32 R16, -RZ, R35.H0_H0 ;  /* 0x20000023ff107230 */ /* 0x000fe40000004100 */
[----:B------:R-:W-:Y:S02]  /*4370*/  HADD2.F32 R17, -RZ, R34.H0_H0 ;  /* 0x20000022ff117230 */ /* 0x000fe40000004100 */
[----:B------:R-:W-:Y:S02]  /*4380*/  HADD2.F32 R61, -RZ, R33.H0_H0 ;  /* 0x20000021ff3d7230 */ /* 0x000fe40000004100 */
[----:B------:R-:W-:Y:S01]  /*4390*/  FFMA.FTZ R70, R66, R16, R67 ;  /* 0x0000001042467223 */ /* 0x000fe20000010043 */
[----:B------:R-:W-:-:S02]  /*43a0*/  HADD2.F32 R67, -RZ, R49.H0_H0 ;  /* 0x20000031ff437230 */ /* 0x000fc40000004100 */
[C---:B------:R-:W-:Y:S01]  /*43b0*/  FFMA.FTZ R62, R66.reuse, R17, R62 ;  /* 0x00000011423e7223 */ /* 0x040fe2000001003e */
[----:B------:R-:W-:Y:S01]  /*43c0*/  FFMA.FTZ R16, R66, R61, R72 ;  /* 0x0000003d42107223 */ /* 0x000fe20000010048 */
[----:B------:R-:W-:Y:S02]  /*43d0*/  HADD2.F32 R61, -RZ, R45.H0_H0 ;  /* 0x2000002dff3d7230 */ /* 0x000fe40000004100 */
[--C-:B0-----:R-:W-:Y:S02]  /*43e0*/  HADD2.F32 R17, -RZ, R18.reuse.H0_H0 ;  /* 0x20000012ff117230 */ /* 0x101fe40000004100 */
[----:B------:R-:W-:Y:S02]  /*43f0*/  HADD2.F32 R18, -RZ, R18.H1_H1 ;  /* 0x30000012ff127230 */ /* 0x000fe40000004100 */
[----:B------:R-:W-:Y:S02]  /*4400*/  HADD2.F32 R66, -RZ, R44.H0_H0 ;  /* 0x2000002cff427230 */ /* 0x000fe40000004100 */
[----:B------:R-:W-:Y:S01]  /*4410*/  FFMA.FTZ R68, R61, R17, R68 ;  /* 0x000000113d447223 */ /* 0x000fe20000010044 */
[----:B------:R-:W-:-:S03]  /*4420*/  HADD2.F32 R61, -RZ, R43.H0_H0 ;  /* 0x2000002bff3d7230 */ /* 0x000fc60000004100 */
[----:B------:R-:W-:Y:S01]  /*4430*/  FFMA.FTZ R67, R67, R18, R68 ;  /* 0x0000001243437223 */ /* 0x000fe20000010044 */
[----:B------:R-:W-:Y:S02]  /*4440*/  HADD2.F32 R68, -RZ, R15.H0_H0 ;  /* 0x2000000fff447230 */ /* 0x000fe40000004100 */
[C---:B------:R-:W-:Y:S01]  /*4450*/  FFMA.FTZ R71, R17.reuse, R66, R70 ;  /* 0x0000004211477223 */ /* 0x040fe20000010046 */
[C---:B------:R-:W-:Y:S01]  /*4460*/  FFMA.FTZ R61, R17.reuse, R61, R62 ;  /* 0x0000003d113d7223 */ /* 0x040fe2000001003e */
[----:B------:R-:W-:Y:S02]  /*4470*/  HADD2.F32 R66, -RZ, R48.H0_H0 ;  /* 0x20000030ff427230 */ /* 0x000fe40000004100 */
[----:B------:R-:W-:Y:S02]  /*4480*/  HADD2.F32 R62, -RZ, R19.H0_H0 ;  /* 0x20000013ff3e7230 */ /* 0x000fe40000004100 */
[----:B------:R-:W-:Y:S01]  /*4490*/  FFMA.FTZ R17, R17, R68, R16 ;  /* 0x0000004411117223 */ /* 0x000fe20000010010 */
[----:B------:R-:W-:-:S02]  /*44a0*/  HADD2.F32 R16, -RZ, R50.H0_H0 ;  /* 0x20000032ff107230 */ /* 0x000fc40000004100 */
[----:B------:R-:W-:Y:S01]  /*44b0*/  FFMA.FTZ R69, R18, R69, R71 ;  /* 0x0000004512457223 */ /* 0x000fe20000010047 */
[----:B------:R-:W-:Y:S02]  /*44c0*/  HADD2.F32 R70, -RZ, R14.H0_H0 ;  /* 0x2000000eff467230 */ /* 0x000fe40000004100 */
[----:B------:R-:W-:Y:S01]  /*44d0*/  FFMA.FTZ R67, R66, R62, R67 ;  /* 0x0000003e42437223 */ /* 0x000fe20000010043 */
[----:B------:R-:W-:Y:S02]  /*44e0*/  HADD2.F32 R19, -RZ, R19.H1_H1 ;  /* 0x30000013ff137230 */ /* 0x000fe40000004100 */
        /* <DEDUP_REMOVED lines=9> */
[C---:B------:R-:W-:Y:S01]  /*4580*/  FFMA.FTZ R69, R62.reuse, R68, R69 ;  /* 0x000000443e457223 */ /* 0x040fe20000010045 */
[----:B------:R-:W-:Y:S02]  /*4590*/  HADD2.F32 R68, -RZ, R2.H0_H0 ;  /* 0x20000002ff447230 */ /* 0x000fe40000004100 */
[----:B------:R-:W-:Y:S01]  /*45a0*/  FFMA.FTZ R66, R62, R66, R61 ;  /* 0x000000423e427223 */ /* 0x000fe2000001003d */
[----:B------:R-:W-:-:S02]  /*45b0*/  HADD2.F32 R62, -RZ, R24.H0_H0 ;  /* 0x20000018ff3e7230 */ /* 0x000fc40000004100 */
[C---:B------:R-:W-:Y:S01]  /*45c0*/  FFMA.FTZ R16, R19.reuse, R18, R16 ;  /* 0x0000001213107223 */ /* 0x040fe20000010010 */
[----:B------:R-:W-:Y:S02]  /*45d0*/  HADD2.F32 R18, -RZ, R26.H0_H0 ;  /* 0x2000001aff127230 */ /* 0x000fe40000004100 */
[----:B------:R-:W-:Y:S01]  /*45e0*/  FMUL.FTZ R17, R68, R17 ;  /* 0x0000001144117220 */ /* 0x000fe20000410000 */
[--C-:B------:R-:W-:Y:S02]  /*45f0*/  HADD2.F32 R61, -RZ, R0.reuse.H0_H0 ;  /* 0x20000000ff3d7230 */ /* 0x100fe40000004100 */
[C---:B------:R-:W-:Y:S01]  /*4600*/  FFMA.FTZ R62, R19.reuse, R62, R69 ;  /* 0x0000003e133e7223 */ /* 0x040fe20000010045 */
[----:B------:R-:W-:Y:S02]  /*4610*/  HADD2.F32 R67, -RZ, R0.H1_H1 ;  /* 0x30000000ff437230 */ /* 0x000fe40000004100 */
[----:B------:R-:W-:Y:S01]  /*4620*/  FFMA.FTZ R18, R19, R18, R66 ;  /* 0x0000001213127223 */ /* 0x000fe20000010042 */
[----:B------:R-:W-:Y:S01]  /*4630*/  HADD2.F32 R19, -RZ, R2.H1_H1 ;  /* 0x30000002ff137230 */ /* 0x000fe20000004100 */
[----:B------:R-:W-:-:S02]  /*4640*/  F2FP.F16.F32.PACK_AB R17, RZ, R17 ;  /* 0x00000011ff11723e */ /* 0x000fc400000000ff */
[----:B------:R-:W-:Y:S01]  /*4650*/  FMUL.FTZ R18, R61, R18 ;  /* 0x000000123d127220 */ /* 0x000fe20000410000 */
[----:B------:R-:W-:Y:S01]  /*4660*/  FMUL.FTZ R62, R67, R62 ;  /* 0x0000003e433e7220 */ /* 0x000fe20000410000 */
[----:B------:R-:W-:-:S03]  /*4670*/  FMUL.FTZ R16, R19, R16 ;  /* 0x0000001013107220 */ /* 0x000fc60000410000 */
[----:B------:R-:W-:Y:S02]  /*4680*/  F2FP.F16.F32.PACK_AB R18, RZ, R18 ;  /* 0x00000012ff12723e */ /* 0x000fe400000000ff */
[----:B------:R-:W-:Y:S02]  /*4690*/  F2FP.F16.F32.PACK_AB R16, RZ, R16 ;  /* 0x00000010ff10723e */ /* 0x000fe400000000ff */
[----:B------:R-:W-:Y:S02]  /*46a0*/  F2FP.F16.F32.PACK_AB R62, RZ, R62 ;  /* 0x0000003eff3e723e */ /* 0x000fe400000000ff */
[----:B------:R-:W-:Y:S02]  /*46b0*/  PRMT R17, R17, 0x5410, R16 ;  /* 0x0000541011117816 */ /* 0x000fe40000000010 */
[----:B------:R-:W-:-:S03]  /*46c0*/  PRMT R18, R18, 0x5410, R62 ;  /* 0x0000541012127816 */ /* 0x000fc6000000003e */
[----:B------:R-:W-:Y:S02]  /*46d0*/  HFMA2 R3, R17, 1, 1, R3 ;  /* 0x3c003c0011037831 */ /* 0x000fe40000000003 */
[----:B------:R-:W-:-:S07]  /*46e0*/  HADD2 R4, R18, R4 ;  /* 0x0000000412047230 */ /* 0x000fce0000000000 */
.L_x_150:
[----:B------:R-:W-:Y:S05]  /*46f0*/  @!P1 BRA `(.L_x_151) ;  /* 0x00000010005c9947 */ /* 0x000fea0003800000 */
        /* <DEDUP_REMOVED lines=94> */
.L_x_152:
        /* <DEDUP_REMOVED lines=94> */
.L_x_153:
        /* <DEDUP_REMOVED lines=17> */
[--C-:B0-----:R-:W-:Y:S02]  /*53d0*/  HADD2.F32 R62, -RZ, R16.reuse.H0_H0 ;  /* 0x20000010ff3e7230 */ /* 0x101fe40000004100 */
[----:B------:R-:W-:Y:S02]  /*53e0*/  HADD2.F32 R61, -RZ, R16.H1_H1 ;  /* 0x30000010ff3d7230 */ /* 0x000fe40000004100 */
[----:B------:R-:W-:Y:S02]  /*53f0*/  HADD2.F32 R16, -RZ, R17.H0_H0 ;  /* 0x20000011ff107230 */ /* 0x000fe40000004100 */
[-C--:B------:R-:W-:Y:S01]  /*5400*/  FFMA.FTZ R32, R32, R62.reuse, RZ ;  /* 0x0000003e20207223 */ /* 0x080fe200000100ff */
[-C--:B------:R-:W-:Y:S01]  /*5410*/  FFMA.FTZ R38, R31, R62.reuse, RZ ;  /* 0x0000003e1f267223 */ /* 0x080fe200000100ff */
[-C--:B------:R-:W-:Y:S01]  /*5420*/  FFMA.FTZ R30, R30, R62.reuse, RZ ;  /* 0x0000003e1e1e7223 */ /* 0x080fe200000100ff */
[----:B------:R-:W-:Y:S01]  /*5430*/  FFMA.FTZ R62, R29, R62, RZ ;  /* 0x0000003e1d3e7223 */ /* 0x000fe200000100ff */
[----:B------:R-:W-:Y:S01]  /*5440*/  FFMA.FTZ R29, R67, R61, R32 ;  /* 0x0000003d431d7223 */ /* 0x000fe20000010020 */
[----:B------:R-:W-:-:S02]  /*5450*/  HADD2.F32 R67, -RZ, R42.H0_H0 ;  /* 0x2000002aff437230 */ /* 0x000fc40000004100 */
[-C--:B------:R-:W-:Y:S01]  /*5460*/  FFMA.FTZ R31, R69, R61.reuse, R38 ;  /* 0x0000003d451f7223 */ /* 0x080fe20000010026 */
[----:B------:R-:W-:Y:S02]  /*5470*/  HADD2.F32 R32, -RZ, R37.H0_H0 ;  /* 0x20000025ff207230 */ /* 0x000fe40000004100 */
[----:B------:R-:W-:Y:S02]  /*5480*/  HADD2.F32 R38, -RZ, R39.H0_H0 ;  /* 0x20000027ff267230 */ /* 0x000fe40000004100 */
[-C--:B------:R-:W-:Y:S01]  /*5490*/  FFMA.FTZ R37, R67, R61.reuse, R30 ;  /* 0x0000003d43257223 */ /* 0x080fe2000001001e */
[----:B------:R-:W-:Y:S01]  /*54a0*/  FFMA.FTZ R61, R47, R61, R62 ;  /* 0x0000003d2f3d7223 */ /* 0x000fe2000001003e */
[-C--:B------:R-:W-:Y:S01]  /*54b0*/  FFMA.FTZ R30, R32, R16.reuse, R29 ;  /* 0x00000010201e7223 */ /* 0x080fe2000001001d */
[----:B------:R-:W-:Y:S02]  /*54c0*/  HADD2.F32 R17, -RZ, R17.H1_H1 ;  /* 0x30000011ff117230 */ /* 0x000fe40000004100 */
[-C--:B------:R-:W-:Y:S01]  /*54d0*/  FFMA.FTZ R32, R38, R16.reuse, R31 ;  /* 0x0000001026207223 */ /* 0x080fe2000001001f */
[----:B------:R-:W-:Y:S01]  /*54e0*/  FFMA.FTZ R38, R40, R16, R37 ;  /* 0x0000001028267223 */ /* 0x000fe20000010025 */
[----:B------:R-:W-:-:S02]  /*54f0*/  HADD2.F32 R29, -RZ, R36.H0_H0 ;  /* 0x20000024ff1d7230 */ /* 0x000fc40000004100 */
[----:B------:R-:W-:Y:S01]  /*5500*/  FFMA.FTZ R16, R46, R16, R61 ;  /* 0x000000102e107223 */ /* 0x000fe2000001003d */
[----:B------:R-:W-:Y:S02]  /*5510*/  HADD2.F32 R31, -RZ, R34.H0_H0 ;  /* 0x20000022ff1f7230 */ /* 0x000fe40000004100 */
[-C--:B------:R-:W-:Y:S01]  /*5520*/  FFMA.FTZ R32, R35, R17.reuse, R32 ;  /* 0x0000001123207223 */ /* 0x080fe20000010020 */
[----:B------:R-:W-:Y:S02]  /*5530*/  HADD2.F32 R36, -RZ, R49.H0_H0 ;  /* 0x20000031ff247230 */ /* 0x000fe40000004100 */
[-C--:B------:R-:W-:Y:S01]  /*5540*/  FFMA.FTZ R30, R29, R17.reuse, R30 ;  /* 0x000000111d1e7223 */ /* 0x080fe2000001001e */
[-C--:B------:R-:W-:Y:S01]  /*5550*/  FFMA.FTZ R34, R33, R17.reuse, R16 ;  /* 0x0000001121227223 */ /* 0x080fe20000010010 */
[----:B------:R-:W-:Y:S01]  /*5560*/  FFMA.FTZ R38, R31, R17, R38 ;  /* 0x000000111f267223 */ /* 0x000fe20000010026 */
[----:B-1----:R-:W-:Y:S02]  /*5570*/  HADD2.F32 R17, -RZ, R18.H0_H0 ;  /* 0x20000012ff117230 */ /* 0x002fe40000004100 */
[----:B------:R-:W-:-:S02]  /*5580*/  HADD2.F32 R29, -RZ, R44.H0_H0 ;  /* 0x2000002cff1d7230 */ /* 0x000fc40000004100 */
[----:B------:R-:W-:Y:S02]  /*5590*/  HADD2.F32 R31, -RZ, R43.H0_H0 ;  /* 0x2000002bff1f7230 */ /* 0x000fe40000004100 */
[----:B------:R-:W-:Y:S02]  /*55a0*/  HADD2.F32 R33, -RZ, R15.H0_H0 ;  /* 0x2000000fff217230 */ /* 0x000fe40000004100 */
[-C--:B------:R-:W-:Y:S01]  /*55b0*/  FFMA.FTZ R15, R45, R17.reuse, R30 ;  /* 0x000000112d0f7223 */ /* 0x080fe2000001001e */
[-C--:B------:R-:W-:Y:S01]  /*55c0*/  FFMA.FTZ R29, R29, R17.reuse, R32 ;  /* 0x000000111d1d7223 */ /* 0x080fe20000010020 */
[-C--:B------:R-:W-:Y:S01]  /*55d0*/  FFMA.FTZ R31, R31, R17.reuse, R38 ;  /* 0x000000111f1f7223 */ /* 0x080fe20000010026 */
[----:B------:R-:W-:Y:S02]  /*55e0*/  HADD2.F32 R18, -RZ, R18.H1_H1 ;  /* 0x30000012ff127230 */ /* 0x000fe40000004100 */
[----:B------:R-:W-:Y:S01]  /*55f0*/  FFMA.FTZ R17, R33, R17, R34 ;  /* 0x0000001121117223 */ /* 0x000fe20000010022 */
[----:B------:R-:W-:-:S02]  /*5600*/  HADD2.F32 R30, -RZ, R51.H0_H0 ;  /* 0x20000033ff1e7230 */ /* 0x000fc40000004100 */
[----:B------:R-:W-:Y:S02]  /*5610*/  HADD2.F32 R32, -RZ, R12.H0_H0 ;  /* 0x2000000cff207230 */ /* 0x000fe40000004100 */
[-C--:B------:R-:W-:Y:S01]  /*5620*/  FFMA.FTZ R15, R36, R18.reuse, R15 ;  /* 0x00000012240f7223 */ /* 0x080fe2000001000f */
[----:B------:R-:W-:Y:S02]  /*5630*/  HADD2.F32 R34, -RZ, R14.H0_H0 ;  /* 0x2000000eff227230 */ /* 0x000fe40000004100 */
        /* <DEDUP_REMOVED lines=12> */
[----:B------:R-:W-:Y:S02]  /*5700*/  HADD2.F32 R15, -RZ, R26.H0_H0 ;  /* 0x2000001aff0f7230 */ /* 0x000fe40000004100 */
[----:B------:R-:W-:Y:S01]  /*5710*/  FFMA.FTZ R14, R27, R19, R14 ;  /* 0x000000131b0e7223 */ /* 0x000fe2000001000e */
[----:B------:R-:W-:-:S02]  /*5720*/  HADD2.F32 R27, -RZ, R24.H0_H0 ;  /* 0x20000018ff1b7230 */ /* 0x000fc40000004100 */
[----:B------:R-:W-:Y:S01]  /*5730*/  FFMA.FTZ R16, R60, R16, R17 ;  /* 0x000000103c107223 */ /* 0x000fe20000010011 */
[-C--:B------:R-:W-:Y:S01]  /*5740*/  FFMA.FTZ R12, R13, R19.reuse, R12 ;  /* 0x000000130d0c7223 */ /* 0x080fe2000001000c */
[-C--:B------:R-:W-:Y:S01]  /*5750*/  FFMA.FTZ R18, R15, R19.reuse, R18 ;  /* 0x000000130f127223 */ /* 0x080fe20000010012 */
[--C-:B------:R-:W-:Y:S02]  /*5760*/  HADD2.F32 R13, -RZ, R2.reuse.H0_H0 ;  /* 0x20000002ff0d7230 */ /* 0x100fe40000004100 */
[----:B------:R-:W-:Y:S01]  /*5770*/  FFMA.FTZ R16, R27, R19, R16 ;  /* 0x000000131b107223 */ /* 0x000fe20000010010 */
[----:B------:R-:W-:Y:S02]  /*5780*/  HADD2.F32 R15, -RZ, R2.H1_H1 ;  /* 0x30000002ff0f7230 */ /* 0x000fe40000004100 */
[--C-:B------:R-:W-:Y:S02]  /*5790*/  HADD2.F32 R17, -RZ, R0.reuse.H0_H0 ;  /* 0x20000000ff117230 */ /* 0x100fe40000004100 */
        /* <DEDUP_REMOVED lines=13> */
.L_x_151:
[----:B0-----:R-:W-:-:S05]  /*5870*/  IMAD.WIDE R26, R11, 0x4, R64 ;  /* 0x000000040b1a7825 */ /* 0x001fca00078e0240 */
[----:B------:R-:W2:Y:S01]  /*5880*/  LDG.E.128.CONSTANT R12, desc[UR8][R26.64] ;  /* 0x000000081a0c7981 */ /* 0x000ea2000c1e9d00 */
[----:B------:R-:W-:-:S05]  /*5890*/  IMAD.WIDE R64, R11, 0x4, R26 ;  /* 0x000000040b407825 */ /* 0x000fca00078e021a */
[----:B------:R-:W3:Y:S01]  /*58a0*/  LDG.E.128.CONSTANT R16, desc[UR8][R64.64] ;  /* 0x0000000840107981 */ /* 0x000ee2000c1e9d00 */
[----:B--2---:R-:W-:Y:S02]  /*58b0*/  LOP3.LUT R24, R12, 0xff, RZ, 0xc0, !PT ;  /* 0x000000ff0c187812 */ /* 0x004fe400078ec0ff */
[----:B------:R-:W-:Y:S02]  /*58c0*/  LOP3.LUT R26, R13, 0xff, RZ, 0xc0, !PT ;  /* 0x000000ff0d1a7812 */ /* 0x000fe400078ec0ff */
[----:B------:R-:W-:Y:S02]  /*58d0*/  IADD3 R24, PT, PT, R24, -0x80, RZ ;  /* 0xffffff8018187810 */ /* 0x000fe40007ffe0ff */
[----:B------:R-:W-:Y:S02]  /*58e0*/  LEA.HI R36, R12, 0xffffff80, RZ, 0x8 ;  /* 0xffffff800c247811 */ /* 0x000fe400078f40ff */
[----:B------:R0:W1:Y:S01]  /*58f0*/  I2F.F16 R32, R24 ;  /* 0x0000001800207306 */ /* 0x0000620000200c00 */
[----:B------:R-:W-:-:S02]  /*5900*/  IADD3 R26, PT, PT, R26, -0x80, RZ ;  /* 0xffffff801a1a7810 */ /* 0x000fc40007ffe0ff */
[----:B---3--:R-:W-:Y:S02]  /*5910*/  LEA.HI R39, R18, 0xffffff80, RZ, 0x8 ;  /* 0xffffff8012277811 */ /* 0x008fe400078f40ff */
        /* <DEDUP_REMOVED lines=16> */
[----:B------:R-:W-:Y:S01]  /*5a20*/  SHF.R.U32.HI R39, RZ, 0x8, R14 ;  /* 0x00000008ff277819 */ /* 0x000fe2000001160e */
[----:B------:R0:W1:Y:S01]  /*5a30*/  I2F.F16 R37, R12 ;  /* 0x0000000c00257306 */ /* 0x0000620000200c00 */
[C---:B------:R-:W-:Y:S02]  /*5a40*/  LEA.HI R34, R14.reuse, 0xffffff80, RZ, 0x8 ;  /* 0xffffff800e227811 */ /* 0x040fe400078f40ff */
[----:B------:R-:W-:Y:S02]  /*5a50*/  LOP3.LUT R27, R14, 0xff, RZ, 0xc0, !PT ;  /* 0x000000ff0e1b7812 */ /* 0x000fe400078ec0ff */
[----:B------:R-:W-:-:S02]  /*5a60*/  IADD3 R13, PT, PT, R13, -0x80, RZ ;  /* 0xffffff800d0d7810 */ /* 0x000fc40007ffe0ff */
[----:B------:R-:W-:Y:S01]  /*5a70*/  SHF.R.U32.HI R14, RZ, 0x10, R14 ;  /* 0x00000010ff0e7819 */ /* 0x000fe2000001160e */
[----:B------:R-:W1:Y:S01]  /*5a80*/  I2F.F16 R36, R36 ;  /* 0x0000002400247306 */ /* 0x000e620000200c00 */
[----:B0-----:R-:W-:Y:S02]  /*5a90*/  SHF.R.U32.HI R12, RZ, 0x8, R15 ;  /* 0x00000008ff0c7819 */ /* 0x001fe4000001160f */
[----:B------:R-:W-:Y:S02]  /*5aa0*/  LOP3.LUT R41, R39, 0xff, RZ, 0xc0, !PT ;  /* 0x000000ff27297812 */ /* 0x000fe400078ec0ff */
[----:B------:R-:W-:Y:S02]  /*5ab0*/  LOP3.LUT R12, R12, 0xff, RZ, 0xc0, !PT ;  /* 0x000000ff0c0c7812 */ /* 0x000fe400078ec0ff */
[----:B------:R-:W-:Y:S01]  /*5ac0*/  LOP3.LUT R14, R14, 0xff, RZ, 0xc0, !PT ;  /* 0x000000ff0e0e7812 */ /* 0x000fe200078ec0ff */
[----:B------:R0:W1:Y:S01]  /*5ad0*/  I2F.F16 R39, R13 ;  /* 0x0000000d00277306 */ /* 0x0000620000200c00 */
[----:B------:R-:W-:-:S02]  /*5ae0*/  IADD3 R48, PT, PT, R12, -0x80, RZ ;  /* 0xffffff800c307810 */ /* 0x000fc40007ffe0ff */
[----:B------:R-:W-:Y:S02]  /*5af0*/  LOP3.LUT R12, R16, 0xff, RZ, 0xc0, !PT ;  /* 0x000000ff100c7812 */ /* 0x000fe400078ec0ff */
[----:B------:R-:W-:Y:S02]  /*5b00*/  IADD3 R30, PT, PT, R27, -0x80, RZ ;  /* 0xffffff801b1e7810 */ /* 0x000fe40007ffe0ff */
[----:B------:R-:W-:Y:S01]  /*5b10*/  LEA.HI R33, R15, 0xffffff80, RZ, 0x8 ;  /* 0xffffff800f217811 */ /* 0x000fe200078f40ff */
[----:B------:R-:W1:Y:S01]  /*5b20*/  I2F.F16 R35, R35 ;  /* 0x0000002300237306 */ /* 0x000e620000200c00 */
[----:B0-----:R-:W-:Y:S02]  /*5b30*/  LOP3.LUT R13, R17, 0xff, RZ, 0xc0, !PT ;  /* 0x000000ff110d7812 */ /* 0x001fe400078ec0ff */
[----:B------:R-:W-:Y:S02]  /*5b40*/  LOP3.LUT R27, R15, 0xff, RZ, 0xc0, !PT ;  /* 0x000000ff0f1b7812 */ /* 0x000fe400078ec0ff */
[----:B------:R-:W-:-:S02]  /*5b50*/  IADD3 R14, PT, PT, R14, -0x80, RZ ;  /* 0xffffff800e0e7810 */ /* 0x000fc40007ffe0ff */
[----:B------:R-:W-:Y:S01]  /*5b60*/  IADD3 R45, PT, PT, R13, -0x80, RZ ;  /* 0xffffff800d2d7810 */ /* 0x000fe20007ffe0ff */
[----:B------:R-:W0:Y:S01]  /*5b70*/  I2F.F16 R34, R34 ;  /* 0x0000002200227306 */ /* 0x000e220000200c00 */
[----:B------:R-:W-:Y:S02]  /*5b80*/  SHF.R.U32.HI R15, RZ, 0x10, R15 ;  /* 0x00000010ff0f7819 */ /* 0x000fe4000001160f */
[----:B------:R-:W-:Y:S02]  /*5b90*/  IADD3 R12, PT, PT, R12, -0x80, RZ ;  /* 0xffffff800c0c7810 */ /* 0x000fe40007ffe0ff */
[----:B------:R-:W-:Y:S02]  /*5ba0*/  LOP3.LUT R13, R18, 0xff, RZ, 0xc0, !PT ;  /* 0x000000ff120d7812 */ /* 0x000fe400078ec0ff */
[----:B------:R-:W-:Y:S01]  /*5bb0*/  IADD3 R42, PT, PT, R41, -0x80, RZ ;  /* 0xffffff80292a7810 */ /* 0x000fe20007ffe0ff */
[----:B------:R5:W0:Y:S01]  /*5bc0*/  I2F.F16 R46, R12 ;  /* 0x0000000c002e7306 */ /* 0x000a220000200c00 */
[----:B------:R-:W-:-:S02]  /*5bd0*/  LOP3.LUT R15, R15, 0xff, RZ, 0xc0, !PT ;  /* 0x000000ff0f0f7812 */ /* 0x000fc400078ec0ff */
[----:B------:R-:W-:Y:S02]  /*5be0*/  IADD3 R44, PT, PT, R13, -0x80, RZ ;  /* 0xffffff800d2c7810 */ /* 0x000fe40007ffe0ff */
[----:B------:R-:W-:Y:S02]  /*5bf0*/  SHF.R.U32.HI R13, RZ, 0x8, R16 ;  /* 0x00000008ff0d7819 */ /* 0x000fe40000011610 */
[----:B------:R-:W-:Y:S01]  /*5c00*/  IADD3 R15, PT, PT, R15, -0x80, RZ ;  /* 0xffffff800f0f7810 */ /* 0x000fe20007ffe0ff */
[----:B------:R2:W0:Y:S01]  /*5c10*/  I2F.F16 R41, R14 ;  /* 0x0000000e00297306 */ /* 0x0004220000200c00 */
[----:B-----5:R-:W-:Y:S02]  /*5c20*/  SHF.R.U32.HI R12, RZ, 0x8, R17 ;  /* 0x00000008ff0c7819 */ /* 0x020fe40000011611 */
[----:B------:R-:W-:Y:S02]  /*5c30*/  LOP3.LUT R13, R13, 0xff, RZ, 0xc0, !PT ;  /* 0x000000ff0d0d7812 */ /* 0x000fe400078ec0ff */
[----:B------:R-:W-:-:S02]  /*5c40*/  LOP3.LUT R12, R12, 0xff, RZ, 0xc0, !PT ;  /* 0x000000ff0c0c7812 */ /* 0x000fc400078ec0ff */
[----:B------:R-:W-:Y:S01]  /*5c50*/  IADD3 R29, PT, PT, R27, -0x80, RZ ;  /* 0xffffff801b1d7810 */ /* 0x000fe20007ffe0ff */
[----:B------:R5:W0:Y:S01]  /*5c60*/  I2F.F16 R47, R15 ;  /* 0x0000000f002f7306 */ /* 0x000a220000200c00 */
[----:B--2---:R-:W-:Y:S02]  /*5c70*/  LOP3.LUT R14, R19, 0xff, RZ, 0xc0, !PT ;  /* 0x000000ff130e7812 */ /* 0x004fe400078ec0ff */
[----:B------:R-:W-:Y:S02]  /*5c80*/  LEA.HI R28, R16, 0xffffff80, RZ, 0x8 ;  /* 0xffffff80101c7811 */ /* 0x000fe400078f40ff */
[----:B------:R-:W-:Y:S02]  /*5c90*/  IADD3 R14, PT, PT, R14, -0x80, RZ ;  /* 0xffffff800e0e7810 */ /* 0x000fe40007ffe0ff */
[----:B------:R-:W-:Y:S01]  /*5ca0*/  LEA.HI R27, R17, 0xffffff80, RZ, 0x8 ;  /* 0xffffff80111b7811 */ /* 0x000fe200078f40ff */
[----:B------:R-:W2:Y:S01]  /*5cb0*/  I2F.F16 R33, R33 ;  /* 0x0000002100217306 */ /* 0x000ea20000200c00 */
[----:B------:R-:W-:-:S02]  /*5cc0*/  SHF.R.U32.HI R16, RZ, 0x10, R16 ;  /* 0x00000010ff107819 */ /* 0x000fc40000011610 */
[----:B------:R-:W-:Y:S02]  /*5cd0*/  SHF.R.U32.HI R17, RZ, 0x10, R17 ;  /* 0x00000010ff117819 */ /* 0x000fe40000011611 */
[----:B------:R-:W-:Y:S02]  /*5ce0*/  IADD3 R13, PT, PT, R13, -0x80, RZ ;  /* 0xffffff800d0d7810 */ /* 0x000fe40007ffe0ff */
[----:B------:R-:W-:Y:S01]  /*5cf0*/  IADD3 R12, PT, PT, R12, -0x80, RZ ;  /* 0xffffff800c0c7810 */ /* 0x000fe20007ffe0ff */
[----:B------:R3:W0:Y:S01]  /*5d00*/  I2F.F16 R43, R14 ;  /* 0x0000000e002b7306 */ /* 0x0006220000200c00 */
[--C-:B-----5:R-:W-:Y:S02]  /*5d10*/  SHF.R.U32.HI R15, RZ, 0x8, R19.reuse ;  /* 0x00000008ff0f7819 */ /* 0x120fe40000011613 */
[----:B------:R-:W-:Y:S02]  /*5d20*/  SHF.R.U32.HI R19, RZ, 0x10, R19 ;  /* 0x00000010ff137819 */ /* 0x000fe40000011613 */
[----:B------:R-:W-:-:S02]  /*5d30*/  LOP3.LUT R16, R16, 0xff, RZ, 0xc0, !PT ;  /* 0x000000ff10107812 */ /* 0x000fc400078ec0ff */
[----:B------:R-:W-:Y:S01]  /*5d40*/  LOP3.LUT R17, R17, 0xff, RZ, 0xc0, !PT ;  /* 0x000000ff11117812 */ /* 0x000fe200078ec0ff */
[----:B------:R5:W0:Y:S01]  /*5d50*/  I2F.F16 R49, R13 ;  /* 0x0000000d00317306 */ /* 0x000a220000200c00 */
[--C-:B---3--:R-:W-:Y:S02]  /*5d60*/  SHF.R.U32.HI R14, RZ, 0x8, R18.reuse ;  /* 0x00000008ff0e7819 */ /* 0x108fe40000011612 */
[----:B------:R-:W-:Y:S02]  /*5d70*/  SHF.R.U32.HI R18, RZ, 0x10, R18 ;  /* 0x00000010ff127819 */ /* 0x000fe40000011612 */
[----:B------:R-:W-:Y:S02]  /*5d80*/  LOP3.LUT R14, R14, 0xff, RZ, 0xc0, !PT ;  /* 0x000000ff0e0e7812 */ /* 0x000fe400078ec0ff */
[----:B------:R-:W-:Y:S01]  /*5d90*/  LOP3.LUT R15, R15, 0xff, RZ, 0xc0, !PT ;  /* 0x000000ff0f0f7812 */ /* 0x000fe200078ec0ff */
[----:B------:R3:W0:Y:S01]  /*5da0*/  I2F.F16 R50, R12 ;  /* 0x0000000c00327306 */ /* 0x0006220000200c00 */
[----:B-----5:R-:W-:-:S02]  /*5db0*/  LOP3.LUT R13, R18, 0xff, RZ, 0xc0, !PT ;  /* 0x000000ff120d7812 */ /* 0x020fc400078ec0ff */
[----:B------:R-:W-:Y:S02]  /*5dc0*/  IADD3 R16, PT, PT, R16, -0x80, RZ ;  /* 0xffffff8010107810 */ /* 0x000fe40007ffe0ff */
[----:B------:R-:W-:Y:S02]  /*5dd0*/  IADD3 R17, PT, PT, R17, -0x80, RZ ;  /* 0xffffff8011117810 */ /* 0x000fe40007ffe0ff */
[----:B------:R-:W-:Y:S01]  /*5de0*/  IADD3 R14, PT, PT, R14, -0x80, RZ ;  /* 0xffffff800e0e7810 */ /* 0x000fe20007ffe0ff */
[----:B------:R-:W0:Y:S01]  /*5df0*/  I2F.F16 R30, R30 ;  /* 0x0000001e001e7306 */ /* 0x000e220000200c00 */
[----:B---3--:R-:W-:Y:S02]  /*5e00*/  LOP3.LUT R12, R19, 0xff, RZ, 0xc0, !PT ;  /* 0x000000ff130c7812 */ /* 0x008fe400078ec0ff */
[----:B------:R-:W-:Y:S02]  /*5e10*/  IADD3 R13, PT, PT, R13, -0x80, RZ ;  /* 0xffffff800d0d7810 */ /* 0x000fe40007ffe0ff */
[----:B------:R-:W-:-:S02]  /*5e20*/  IADD3 R15, PT, PT, R15, -0x80, RZ ;  /* 0xffffff800f0f7810 */ /* 0x000fc40007ffe0ff */
[----:B------:R-:W-:Y:S01]  /*5e30*/  IADD3 R12, PT, PT, R12, -0x80, RZ ;  /* 0xffffff800c0c7810 */ /* 0x000fe20007ffe0ff */
[----:B------:R-:W3:Y:S08]  /*5e40*/  I2F.F16 R29, R29 ;  /* 0x0000001d001d7306 */ /* 0x000ef00000200c00 */
        /* <DEDUP_REMOVED lines=105> */
.L_x_154:
        /* <DEDUP_REMOVED lines=95> */
.L_x_156:
        /* <DEDUP_REMOVED lines=94> */
.L_x_157:
        /* <DEDUP_REMOVED lines=29> */
[----:B------:R-:W-:Y:S01]  /*7280*/  FFMA.FTZ R37, R67, R61, R30 ;  /* 0x0000003d43257223 */ /* 0x000fe2000001001e */
[----:B------:R-:W-:Y:S02]  /*7290*/  HADD2.F32 R69, -RZ, R48.H0_H0 ;  /* 0x20000030ff457230 */ /* 0x000fe40000004100 */
        /* <DEDUP_REMOVED lines=14> */
[----:B------:R-:W-:Y:S01]  /*7380*/  FFMA.FTZ R34, R33, R13, R12 ;  /* 0x0000000d21227223 */ /* 0x000fe2000001000c */
[----:B-1----:R-:W-:Y:S02]  /*7390*/  HADD2.F32 R13, -RZ, R14.H0_H0 ;  /* 0x2000000eff0d7230 */ /* 0x002fe40000004100 */
        /* <DEDUP_REMOVED lines=13> */
[-C--:B------:R-:W-:Y:S01]  /*7470*/  FFMA.FTZ R33, R30, R14.reuse, R33 ;  /* 0x0000000e1e217223 */ /* 0x080fe20000010021 */
[----:B------:R-:W-:Y:S01]  /*7480*/  FFMA.FTZ R13, R32, R14, R13 ;  /* 0x0000000e200d7223 */ /* 0x000fe2000001000d */
[-C--:B------:R-:W-:Y:S01]  /*7490*/  FFMA.FTZ R14, R16, R12.reuse, R29 ;  /* 0x0000000c100e7223 */ /* 0x080fe2000001001d */
[----:B------:R-:W-:Y:S01]  /*74a0*/  FFMA.FTZ R16, R18, R12, R31 ;  /* 0x0000000c12107223 */ /* 0x000fe2000001001f */
[----:B------:R-:W-:-:S02]  /*74b0*/  HADD2.F32 R15, -RZ, R15.H1_H1 ;  /* 0x3000000fff0f7230 */ /* 0x000fc40000004100 */
[----:B------:R-:W-:Y:S02]  /*74c0*/  HADD2.F32 R18, -RZ, R51.H0_H0 ;  /* 0x20000033ff127230 */ /* 0x000fe40000004100 */
        /* <DEDUP_REMOVED lines=25> */
.L_x_155:
        /* <DEDUP_REMOVED lines=199> */
.L_x_158:
        /* <DEDUP_REMOVED lines=95> */
.L_x_160:
        /* <DEDUP_REMOVED lines=94> */
.L_x_161:
        /* <DEDUP_REMOVED lines=91> */
.L_x_159:
        /* <DEDUP_REMOVED lines=8> */
.L_x_145:
[----:B------:R-:W1:Y:S02]  /*94d0*/  LDCU UR5, c[0x0][0x3cc] ;  /* 0x00007980ff0577ac */ /* 0x000e640008000800 */
[----:B-1----:R-:W-:-:S04]  /*94e0*/  VIMNMX R63, PT, PT, R63, UR5, PT ;  /* 0x000000053f3f7c48 */ /* 0x002fc8000bfe0100 */
[----:B------:R-:W-:-:S13]  /*94f0*/  ISETP.GT.AND P0, PT, R63, R58, PT ;  /* 0x0000003a3f00720c */ /* 0x000fda0003f04270 */
[----:B------:R-:W-:Y:S05]  /*9500*/  @!P0 BRA `(.L_x_163) ;  /* 0x0000002800588947 */ /* 0x000fea0003800000 */
[----:B0-----:R-:W0:Y:S01]  /*9510*/  LDC.64 R12, c[0x0][0x3b8] ;  /* 0x0000ee00ff0c7b82 */ /* 0x001e220000000a00 */
[----:B------:R-:W-:Y:S01]  /*9520*/  PRMT R11, R56, 0x9910, RZ ;  /* 0x00009910380b7816 */ /* 0x000fe200000000ff */
[----:B------:R-:W-:-:S03]  /*9530*/  UIADD3 UR4, UPT, UPT, UR4, 0x100, URZ ;  /* 0x0000010004047890 */ /* 0x000fc6000fffe0ff */
[----:B------:R-:W-:-:S04]  /*9540*/  ISETP.NE.AND P0, PT, R11, RZ, PT ;  /* 0x000000ff0b00720c */ /* 0x000fc80003f05270 */
[----:B------:R-:W-:Y:S01]  /*9550*/  ISETP.EQ.OR P0, PT, R59, 0x3, !P0 ;  /* 0x000000033b00780c */ /* 0x000fe20004702670 */
[----:B0-----:R-:W-:-:S03]  /*9560*/  IMAD.WIDE.U32 R12, R58, 0x4, R12 ;  /* 0x000000043a0c7825 */ /* 0x001fc600078e000c */
[----:B------:R-:W-:-:S04]  /*9570*/  IADD3 R60, P1, PT, R12, 0x2, RZ ;  /* 0x000000020c3c7810 */ /* 0x000fc80007f3e0ff */
[----:B------:R-:W-:-:S09]  /*9580*/  IADD3.X R61, PT, PT, RZ, R13, RZ, P1, !PT ;  /* 0x0000000dff3d7210 */ /* 0x000fd20000ffe4ff */
.L_x_172:
[----:B------:R-:W0:Y:S01]  /*9590*/  LDC R11, c[0x0][0x3ac] ;  /* 0x0000eb00ff0b7b82 */ /* 0x000e220000000800 */
[----:B------:R-:W-:Y:S01]  /*95a0*/  ISETP.NE.AND P3, PT, R58, R53, PT ;  /* 0x000000353a00720c */ /* 0x000fe20003f65270 */
[----:B------:R-:W2:-:S12]  /*95b0*/  LDG.E.128.CONSTANT R12, desc[UR8][R24.64] ;  /* 0x00000008180c7981 */ /* 0x000e98000c1e9d00 */
[----:B------:R-:W-:Y:S01]  /*95c0*/  @!P3 LEA R28, R52, R1, 0x3 ;  /* 0x00000001341cb211 */ /* 0x000fe200078e18ff */
[----:B------:R-:W3:Y:S05]  /*95d0*/  @!P3 LDG.E.U16.CONSTANT R27, desc[UR8][R60.64] ;  /* 0x000000083c1bb981 */ /* 0x000eea000c1e9500 */
[----:B------:R-:W4:Y:S01]  /*95e0*/  @!P3 LDL.64 R28, [R28+0x8] ;  /* 0x000008001c1cb983 */ /* 0x000f220000100a00 */
[----:B0-----:R-:W-:-:S04]  /*95f0*/  IMAD.WIDE R20, R11, 0x4, R24 ;  /* 0x000000040b147825 */ /* 0x001fc800078e0218 */
[----:B------:R-:W-:Y:S02]  /*9600*/  IMAD.WIDE R64, R11, 0x4, R20 ;  /* 0x000000040b407825 */ /* 0x000fe400078e0214 */
[----:B------:R-:W5:Y:S04]  /*9610*/  LDG.E.128.CONSTANT R20, desc[UR8][R20.64] ;  /* 0x0000000814147981 */ /* 0x000f68000c1e9d00 */
[----:B------:R-:W5:Y:S01]  /*9620*/  LDG.E.128.CONSTANT R16, desc[UR8][R64.64] ;  /* 0x0000000840107981 */ /* 0x000f62000c1e9d00 */
[----:B------:R-:W-:Y:S02]  /*9630*/  ISETP.NE.AND P2, PT, R57, RZ, PT ;  /* 0x000000ff3900720c */ /* 0x000fe40003f45270 */
[----:B------:R-:W-:Y:S02]  /*9640*/  ISETP.NE.AND P1, PT, R59, 0x1, PT ;  /* 0x000000013b00780c */ /* 0x000fe40003f25270 */
[----:B------:R-:W-:-:S02]  /*9650*/  @!P3 IADD3 R62, PT, PT, R52, 0x1, RZ ;  /* 0x00000001343eb810 */ /* 0x000fc40007ffe0ff */
[----:B--2---:R-:W-:Y:S02]  /*9660*/  LOP3.LUT R26, R12, 0x3f003f, RZ, 0xc0, !PT ;  /* 0x003f003f0c1a7812 */ /* 0x004fe400078ec0ff */
[--C-:B------:R-:W-:Y:S02]  /*9670*/  SHF.R.U32.HI R24, RZ, 0x6, R12.reuse ;  /* 0x00000006ff187819 */ /* 0x100fe4000001160c */
[----:B------:R-:W-:Y:S02]  /*9680*/  SHF.R.U32.HI R32, RZ, 0xc, R12 ;  /* 0x0000000cff207819 */ /* 0x000fe4000001160c */
[----:B------:R-:W-:Y:S02]  /*9690*/  LOP3.LUT R12, R13, 0x3f003f, RZ, 0xc0, !PT ;  /* 0x003f003f0d0c7812 */ /* 0x000fe400078ec0ff */
[--C-:B------:R-:W-:Y:S02]  /*96a0*/  SHF.R.U32.HI R25, RZ, 0x6, R13.reuse ;  /* 0x00000006ff197819 */ /* 0x100fe4000001160d */
[----:B------:R-:W-:-:S02]  /*96b0*/  SHF.R.U32.HI R38, RZ, 0xc, R13 ;  /* 0x0000000cff267819 */ /* 0x000fc4000001160d */
[----:B------:R-:W-:Y:S02]  /*96c0*/  SHF.R.U32.HI R41, RZ, 0xc, R14 ;  /* 0x0000000cff297819 */ /* 0x000fe4000001160e */
[----:B---3--:R-:W-:Y:S02]  /*96d0*/  @!P3 IADD3 R53, PT, PT, R27, R58, RZ ;  /* 0x0000003a1b35b210 */ /* 0x008fe40007ffe0ff */
[----:B----4-:R-:W-:Y:S02]  /*96e0*/  @!P3 PRMT R2, R28, 0x7610, R2 ;  /* 0x000076101c02b816 */ /* 0x010fe40000000002 */
[----:B------:R-:W-:Y:S02]  /*96f0*/  LOP3.LUT R27, R14, 0x3f003f, RZ, 0xc0, !PT ;  /* 0x003f003f0e1b7812 */ /* 0x000fe400078ec0ff */
[----:B------:R-:W-:Y:S02]  /*9700*/  SHF.R.U32.HI R13, RZ, 0x6, R14 ;  /* 0x00000006ff0d7819 */ /* 0x000fe4000001160e */
[----:B------:R-:W-:-:S02]  /*9710*/  @!P3 PRMT R2, R2, 0x7610, R28 ;  /* 0x000076100202b816 */ /* 0x000fc4000000001c */
[----:B------:R-:W-:Y:S02]  /*9720*/  LOP3.LUT R40, R15, 0x3f003f, RZ, 0xc0, !PT ;  /* 0x003f003f0f287812 */ /* 0x000fe400078ec0ff */
[--C-:B------:R-:W-:Y:S02]  /*9730*/  SHF.R.U32.HI R14, RZ, 0x6, R15.reuse ;  /* 0x00000006ff0e7819 */ /* 0x100fe4000001160f */
[----:B------:R-:W-:Y:S02]  /*9740*/  SHF.R.U32.HI R43, RZ, 0xc, R15 ;  /* 0x0000000cff2b7819 */ /* 0x000fe4000001160f */
[----:B------:R-:W-:Y:S02]  /*9750*/  LOP3.LUT R32, R32, 0xf000f, RZ, 0xc0, !PT ;  /* 0x000f000f20207812 */ /* 0x000fe400078ec0ff */
[----:B-----5:R-:W-:Y:S02]  /*9760*/  SHF.R.U32.HI R33, RZ, 0x8, R16 ;  /* 0x00000008ff217819 */ /* 0x020fe40000011610 */
[----:B------:R-:W-:-:S02]  /*9770*/  SHF.R.U32.HI R39, RZ, 0x8, R17 ;  /* 0x00000008ff277819 */ /* 0x000fc40000011611 */
[----:B------:R-:W-:Y:S02]  /*9780*/  LOP3.LUT R35, R17, 0x3f003f, RZ, 0xc0, !PT ;  /* 0x003f003f11237812 */ /* 0x000fe400078ec0ff */
[--C-:B------:R-:W-:Y:S02]  /*9790*/  SHF.R.U32.HI R28, RZ, 0x6, R17.reuse ;  /* 0x00000006ff1c7819 */ /* 0x100fe40000011611 */
[----:B------:R-:W-:Y:S02]  /*97a0*/  SHF.R.U32.HI R15, RZ, 0xa, R17 ;  /* 0x0000000aff0f7819 */ /* 0x000fe40000011611 */
[----:B------:R-:W-:Y:S02]  /*97b0*/  SHF.R.U32.HI R17, RZ, 0x8, R18 ;  /* 0x00000008ff117819 */ /* 0x000fe40000011612 */
[----:B------:R-:W-:Y:S02]  /*97c0*/  LOP3.LUT R42, R41, 0xf000f, RZ, 0xc0, !PT ;  /* 0x000f000f292a7812 */ /* 0x000fe400078ec0ff */
[----:B------:R-:W-:-:S02]  /*97d0*/  LOP3.LUT R34, R16, 0x3f003f, RZ, 0xc0, !PT ;  /* 0x003f003f10227812 */ /* 0x000fc400078ec0ff */
[--C-:B------:R-:W-:Y:S02]  /*97e0*/  SHF.R.U32.HI R31, RZ, 0x6, R16.reuse ;  /* 0x00000006ff1f7819 */ /* 0x100fe40000011610 */
[----:B------:R-:W-:Y:S02]  /*97f0*/  SHF.R.U32.HI R46, RZ, 0xa, R16 ;  /* 0x0000000aff2e7819 */ /* 0x000fe40000011610 */
[--C-:B------:R-:W-:Y:S02]  /*9800*/  SHF.R.U32.HI R44, RZ, 0x8, R19.reuse ;  /* 0x00000008ff2c7819 */ /* 0x100fe40000011613 */
[----:B------:R-:W-:Y:S02]  /*9810*/  LOP3.LUT R37, R19, 0x3f003f, RZ, 0xc0, !PT ;  /* 0x003f003f13257812 */ /* 0x000fe400078ec0ff */
[--C-:B------:R-:W-:Y:S02]  /*9820*/  SHF.R.U32.HI R30, RZ, 0x6, R19.reuse ;  /* 0x00000006ff1e7819 */ /* 0x100fe40000011613 */
[----:B------:R-:W-:-:S02]  /*9830*/  SHF.R.U32.HI R16, RZ, 0xa, R19 ;  /* 0x0000000aff107819 */ /* 0x000fc40000011613 */
[----:B------:R-:W-:Y:S02]  /*9840*/  LOP3.LUT R19, R32, 0x300030, R33, 0xf8, !PT ;  /* 0x0030003020137812 */ /* 0x000fe400078ef821 */
[----:B------:R-:W-:Y:S02]  /*9850*/  LOP3.LUT R38, R38, 0xf000f, RZ, 0xc0, !PT ;  /* 0x000f000f26267812 */ /* 0x000fe400078ec0ff */
[----:B------:R-:W-:Y:S02]  /*9860*/  LOP3.LUT R43, R43, 0xf000f, RZ, 0xc0, !PT ;  /* 0x000f000f2b2b7812 */ /* 0x000fe400078ec0ff */
[----:B------:R-:W-:Y:S02]  /*9870*/  LOP3.LUT R33, R42, 0x300030, R17, 0xf8, !PT ;  /* 0x003000302a217812 */ /* 0x000fe400078ef811 */
[----:B------:R-:W-:Y:S02]  /*9880*/  LOP3.LUT R45, R20, 0x3f003f, RZ, 0xc0, !PT ;  /* 0x003f003f142d7812 */ /* 0x000fe400078ec0ff */
[----:B------:R-:W-:-:S02]  /*9890*/  SHF.R.U32.HI R42, RZ, 0x6, R20 ;  /* 0x00000006ff2a7819 */ /* 0x000fc40000011614 */
[----:B------:R-:W-:Y:S02]  /*98a0*/  @!P3 PRMT R0, R29, 0x7610, R0 ;  /* 0x000076101d00b816 */ /* 0x000fe40000000000 */
[----:B------:R-:W-:Y:S02]  /*98b0*/  SHF.R.U32.HI R20, RZ, 0xc, R20 ;  /* 0x0000000cff147819 */ /* 0x000fe40000011614 */
[----:B------:R-:W-:Y:S02]  /*98c0*/  SHF.R.U32.HI R47, RZ, 0xc, R21 ;  /* 0x0000000cff2f7819 */ /* 0x000fe40000011615 */
[----:B------:R-:W-:Y:S02]  /*98d0*/  LOP3.LUT R32, R38, 0x300030, R39, 0xf8, !PT ;  /* 0x0030003026207812 */ /* 0x000fe400078ef827 */
[----:B------:R-:W-:Y:S02]  /*98e0*/  LOP3.LUT R17, R43, 0x300030, R44, 0xf8, !PT ;  /* 0x003000302b117812 */ /* 0x000fe400078ef82c */
[----:B------:R-:W-:-:S02]  /*98f0*/  SHF.R.U32.HI R48, RZ, 0xc, R22 ;  /* 0x0000000cff307819 */ /* 0x000fc40000011616 */
[----:B------:R-:W-:Y:S02]  /*9900*/  LOP3.LUT R44, R21, 0x3f003f, RZ, 0xc0, !PT ;  /* 0x003f003f152c7812 */ /* 0x000fe400078ec0ff */
[----:B------:R-:W-:Y:S02]  /*9910*/  SHF.R.U32.HI R38, RZ, 0x6, R21 ;  /* 0x00000006ff267819 */ /* 0x000fe40000011615 */
[----:B------:R-:W-:Y:S02]  /*9920*/  @!P3 PRMT R0, R0, 0x7610, R29 ;  /* 0x000076100000b816 */ /* 0x000fe4000000001d */
[----:B------:R-:W-:Y:S02]  /*9930*/  LOP3.LUT R43, R22, 0x3f003f, RZ, 0xc0, !PT ;  /* 0x003f003f162b7812 */ /* 0x000fe400078ec0ff */
[----:B------:R-:W-:Y:S02]  /*9940*/  SHF.R.U32.HI R39, RZ, 0x6, R22 ;  /* 0x00000006ff277819 */ /* 0x000fe40000011616 */
[----:B------:R-:W-:-:S02]  /*9950*/  LOP3.LUT R21, R20, 0xf000f, RZ, 0xc0, !PT ;  /* 0x000f000f14157812 */ /* 0x000fc400078ec0ff */
[----:B------:R-:W-:Y:S02]  /*9960*/  LOP3.LUT R36, R18, 0x3f003f, RZ, 0xc0, !PT ;  /* 0x003f003f12247812 */ /* 0x000fe400078ec0ff */
[----:B------:R-:W-:Y:S02]  /*9970*/  SHF.R.U32.HI R29, RZ, 0x6, R18 ;  /* 0x00000006ff1d7819 */ /* 0x000fe40000011612 */
[----:B------:R-:W-:Y:S02]  /*9980*/  LOP3.LUT R41, R23, 0x3f003f, RZ, 0xc0, !PT ;  /* 0x003f003f17297812 */ /* 0x000fe400078ec0ff */
[--C-:B------:R-:W-:Y:S02]  /*9990*/  SHF.R.U32.HI R22, RZ, 0x6, R23.reuse ;  /* 0x00000006ff167819 */ /* 0x100fe40000011617 */
[----:B------:R-:W-:Y:S02]  /*99a0*/  SHF.R.U32.HI R49, RZ, 0xc, R23 ;  /* 0x0000000cff317819 */ /* 0x000fe40000011617 */
[----:B------:R-:W-:-:S02]  /*99b0*/  LOP3.LUT R20, R47, 0xf000f, RZ, 0xc0, !PT ;  /* 0x000f000f2f147812 */ /* 0x000fc400078ec0ff */
[----:B------:R-:W-:Y:S02]  /*99c0*/  SHF.R.U32.HI R18, RZ, 0xa, R18 ;  /* 0x0000000aff127819 */ /* 0x000fe40000011612 */
[----:B------:R-:W-:Y:S02]  /*99d0*/  LOP3.LUT R23, R48, 0xf000f, RZ, 0xc0, !PT ;  /* 0x000f000f30177812 */ /* 0x000fe400078ec0ff */
[----:B------:R-:W-:Y:S02]  /*99e0*/  LOP3.LUT R20, R20, 0x300030, R15, 0xf8, !PT ;  /* 0x0030003014147812 */ /* 0x000fe400078ef80f */
[----:B------:R-:W-:Y:S02]  /*99f0*/  LOP3.LUT R13, R13, 0x3f003f, RZ, 0xc0, !PT ;  /* 0x003f003f0d0d7812 */ /* 0x000fe400078ec0ff */
[----:B------:R-:W-:Y:S02]  /*9a00*/  LOP3.LUT R14, R14, 0x3f003f, RZ, 0xc0, !PT ;  /* 0x003f003f0e0e7812 */ /* 0x000fe400078ec0ff */
[----:B------:R-:W-:-:S02]  /*9a10*/  LOP3.LUT R18, R23, 0x300030, R18, 0xf8, !PT ;  /* 0x0030003017127812 */ /* 0x000fc400078ef812 */
[----:B------:R-:W-:Y:S02]  /*9a20*/  LOP3.LUT R15, R12, 0x64006400, RZ, 0xfc, !PT ;  /* 0x640064000c0f7812 */ /* 0x000fe400078efcff */
[----:B------:R-:W-:Y:S02]  /*9a30*/  LOP3.LUT R23, R40, 0x64006400, RZ, 0xfc, !PT ;  /* 0x6400640028177812 */ /* 0x000fe400078efcff */
[----:B------:R-:W-:Y:S02]  /*9a40*/  LOP3.LUT R21, R21, 0x300030, R46, 0xf8, !PT ;  /* 0x0030003015157812 */ /* 0x000fe400078ef82e */
[----:B------:R-:W-:Y:S02]  /*9a50*/  LOP3.LUT R26, R26, 0x64006400, RZ, 0xfc, !PT ;  /* 0x640064001a1a7812 */ /* 0x000fe400078efcff */
[----:B------:R-:W-:Y:S02]  /*9a60*/  LOP3.LUT R27, R27, 0x64006400, RZ, 0xfc, !PT ;  /* 0x640064001b1b7812 */ /* 0x000fe400078efcff */
[----:B------:R-:W-:-:S02]  /*9a70*/  LOP3.LUT R40, R13, 0x64006400, RZ, 0xfc, !PT ;  /* 0x640064000d287812 */ /* 0x000fc400078efcff */
        /* <DEDUP_REMOVED lines=17> */
[----:B------:R-:W-:Y:S02]  /*9b90*/  LOP3.LUT R16, R49, 0x300030, R16, 0xf8, !PT ;  /* 0x0030003031107812 */ /* 0x000fe400078ef810 */
        /* <DEDUP_REMOVED lines=52> */
[----:B------:R-:W-:Y:S01]  /*9ee0*/  HADD2 R51, R16, -1056, -1056 ;  /* 0xe420e42010337430 */ /* 0x000fe20000000000 */
[----:B------:R-:W-:Y:S06]  /*9ef0*/  @!P2 BRA `(.L_x_164) ;  /* 0x0000000000a8a947 */ /* 0x000fec0003800000 */
        /* <DEDUP_REMOVED lines=42> */
.L_x_164:
[----:B------:R-:W-:Y:S01]  /*a1a0*/  @!P3 MOV R52, R62 ;  /* 0x0000003e0034b202 */ /* 0x000fe20000000f00 */
        /* <DEDUP_REMOVED lines=47> */
.L_x_166:
        /* <DEDUP_REMOVED lines=46> */
.L_x_167:
        /* <DEDUP_REMOVED lines=43> */
.L_x_165:
        /* <DEDUP_REMOVED lines=16> */
[--C-:B----4-:R-:W-:Y:S02]  /*ab30*/  SHF.R.U32.HI R39, RZ, 0x8, R17.reuse ;  /* 0x00000008ff277819 */ /* 0x110fe40000011611 */
[----:B------:R-:W-:Y:S02]  /*ab40*/  LOP3.LUT R33, R17, 0x3f003f, RZ, 0xc0, !PT ;  /* 0x003f003f11217812 */ /* 0x000fe400078ec0ff */
[--C-:B------:R-:W-:Y:S02]  /*ab50*/  SHF.R.U32.HI R24, RZ, 0x6, R17.reuse ;  /* 0x00000006ff187819 */ /* 0x100fe40000011611 */
[----:B------:R-:W-:Y:S02]  /*ab60*/  SHF.R.U32.HI R49, RZ, 0xa, R17 ;  /* 0x0000000aff317819 */ /* 0x000fe40000011611 */
[----:B------:R-:W-:-:S02]  /*ab70*/  LOP3.LUT R37, R15, 0x3f003f, RZ, 0xc0, !PT ;  /* 0x003f003f0f257812 */ /* 0x000fc400078ec0ff */
[----:B------:R-:W-:Y:S02]  /*ab80*/  SHF.R.U32.HI R14, RZ, 0x6, R15 ;  /* 0x00000006ff0e7819 */ /* 0x000fe4000001160f */
[--C-:B------:R-:W-:Y:S02]  /*ab90*/  SHF.R.U32.HI R17, RZ, 0x8, R18.reuse ;  /* 0x00000008ff117819 */ /* 0x100fe40000011612 */
[----:B------:R-:W-:Y:S02]  /*aba0*/  LOP3.LUT R34, R18, 0x3f003f, RZ, 0xc0, !PT ;  /* 0x003f003f12227812 */ /* 0x000fe400078ec0ff */
[--C-:B------:R-:W-:Y:S02]  /*abb0*/  SHF.R.U32.HI R25, RZ, 0x6, R18.reuse ;  /* 0x00000006ff197819 */ /* 0x100fe40000011612 */
[----:B------:R-:W-:Y:S02]  /*abc0*/  SHF.R.U32.HI R50, RZ, 0xa, R18 ;  /* 0x0000000aff327819 */ /* 0x000fe40000011612 */
[----:B------:R-:W-:-:S02]  /*abd0*/  SHF.R.U32.HI R15, RZ, 0x8, R16 ;  /* 0x00000008ff0f7819 */ /* 0x000fc40000011610 */
[----:B------:R-:W-:Y:S02]  /*abe0*/  LOP3.LUT R18, R35, 0xf000f, RZ, 0xc0, !PT ;  /* 0x000f000f23127812 */ /* 0x000fe400078ec0ff */
[----:B---3--:R-:W-:Y:S02]  /*abf0*/  SHF.R.U32.HI R47, RZ, 0xc, R23 ;  /* 0x0000000cff2f7819 */ /* 0x008fe40000011617 */
[----:B------:R-:W-:Y:S02]  /*ac00*/  LOP3.LUT R38, R38, 0xf000f, RZ, 0xc0, !PT ;  /* 0x000f000f26267812 */ /* 0x000fe400078ec0ff */
[----:B------:R-:W-:Y:S02]  /*ac10*/  LOP3.LUT R40, R40, 0xf000f, RZ, 0xc0, !PT ;  /* 0x000f000f28287812 */ /* 0x000fe400078ec0ff */
[----:B------:R-:W-:Y:S02]  /*ac20*/  SHF.R.U32.HI R42, RZ, 0x8, R19 ;  /* 0x00000008ff2a7819 */ /* 0x000fe40000011613 */
[----:B------:R-:W-:-:S02]  /*ac30*/  LOP3.LUT R41, R41, 0xf000f, RZ, 0xc0, !PT ;  /* 0x000f000f29297812 */ /* 0x000fc400078ec0ff */
[----:B------:R-:W-:Y:S02]  /*ac40*/  LOP3.LUT R32, R16, 0x3f003f, RZ, 0xc0, !PT ;  /* 0x003f003f10207812 */ /* 0x000fe400078ec0ff */
[--C-:B------:R-:W-:Y:S02]  /*ac50*/  SHF.R.U32.HI R27, RZ, 0x6, R16.reuse ;  /* 0x00000006ff1b7819 */ /* 0x100fe40000011610 */
[----:B------:R-:W-:Y:S02]  /*ac60*/  SHF.R.U32.HI R48, RZ, 0xa, R16 ;  /* 0x0000000aff307819 */ /* 0x000fe40000011610 */
[----:B------:R-:W-:Y:S02]  /*ac70*/  LOP3.LUT R28, R19, 0x3f003f, RZ, 0xc0, !PT ;  /* 0x003f003f131c7812 */ /* 0x000fe400078ec0ff */
[--C-:B------:R-:W-:Y:S02]  /*ac80*/  SHF.R.U32.HI R26, RZ, 0x6, R19.reuse ;  /* 0x00000006ff1a7819 */ /* 0x100fe40000011613 */
[----:B------:R-:W-:-:S02]  /*ac90*/  SHF.R.U32.HI R16, RZ, 0xa, R19 ;  /* 0x0000000aff107819 */ /* 0x000fc40000011613 */
[----:B------:R-:W-:Y:S02]  /*aca0*/  LOP3.LUT R35, R18, 0x300030, R15, 0xf8, !PT ;  /* 0x0030003012237812 */ /* 0x000fe400078ef80f */
[----:B------:R-:W-:Y:S02]  /*acb0*/  SHF.R.U32.HI R45, RZ, 0xc, R21 ;  /* 0x0000000cff2d7819 */ /* 0x000fe40000011615 */
[----:B------:R-:W-:Y:S02]  /*acc0*/  SHF.R.U32.HI R46, RZ, 0xc, R22 ;  /* 0x0000000cff2e7819 */ /* 0x000fe40000011616 */
[----:B------:R-:W-:Y:S02]  /*acd0*/  LOP3.LUT R47, R47, 0xf000f, RZ, 0xc0, !PT ;  /* 0x000f000f2f2f7812 */ /* 0x000fe400078ec0ff */
[----:B------:R-:W-:Y:S02]  /*ace0*/  LOP3.LUT R19, R38, 0x300030, R39, 0xf8, !PT ;  /* 0x0030003026137812 */ /* 0x000fe400078ef827 */
[----:B------:R-:W-:-:S02]  /*acf0*/  LOP3.LUT R18, R40, 0x300030, R17, 0xf8, !PT ;  /* 0x0030003028127812 */ /* 0x000fc400078ef811 */
[----:B------:R-:W-:Y:S02]  /*ad00*/  LOP3.LUT R17, R41, 0x300030, R42, 0xf8, !PT ;  /* 0x0030003029117812 */ /* 0x000fe400078ef82a */
[----:B------:R-:W-:Y:S02]  /*ad10*/  LOP3.LUT R44, R20, 0x3f003f, RZ, 0xc0, !PT ;  /* 0x003f003f142c7812 */ /* 0x000fe400078ec0ff */
[--C-:B------:R-:W-:Y:S02]  /*ad20*/  SHF.R.U32.HI R39, RZ, 0x6, R20.reuse ;  /* 0x00000006ff277819 */ /* 0x100fe40000011614 */
[----:B------:R-:W-:Y:S02]  /*ad30*/  SHF.R.U32.HI R40, RZ, 0xc, R20 ;  /* 0x0000000cff287819 */ /* 0x000fe40000011614 */
[----:B------:R-:W-:Y:S02]  /*ad40*/  LOP3.LUT R43, R22, 0x3f003f, RZ, 0xc0, !PT ;  /* 0x003f003f162b7812 */ /* 0x000fe400078ec0ff */
[----:B------:R-:W-:-:S02]  /*ad50*/  SHF.R.U32.HI R20, RZ, 0x6, R22 ;  /* 0x00000006ff147819 */ /* 0x000fc40000011616 */
[----:B------:R-:W-:Y:S02]  /*ad60*/  LOP3.LUT R41, R23, 0x3f003f, RZ, 0xc0, !PT ;  /* 0x003f003f17297812 */ /* 0x000fe400078ec0ff */
[----:B------:R-:W-:Y:S02]  /*ad70*/  SHF.R.U32.HI R38, RZ, 0x6, R23 ;  /* 0x00000006ff267819 */ /* 0x000fe40000011617 */
[----:B------:R-:W-:Y:S02]  /*ad80*/  LOP3.LUT R12, R12, 0x3f003f, RZ, 0xc0, !PT ;  /* 0x003f003f0c0c7812 */ /* 0x000fe400078ec0ff */
[----:B------:R-:W-:Y:S02]  /*ad90*/  LOP3.LUT R22, R45, 0xf000f, RZ, 0xc0, !PT ;  /* 0x000f000f2d167812 */ /* 0x000fe400078ec0ff */
[----:B------:R-:W-:Y:S02]  /*ada0*/  LOP3.LUT R23, R46, 0xf000f, RZ, 0xc0, !PT ;  /* 0x000f000f2e177812 */ /* 0x000fe400078ec0ff */
[----:B------:R-:W-:-:S02]  /*adb0*/  LOP3.LUT R16, R47, 0x300030, R16, 0xf8, !PT ;  /* 0x003000302f107812 */ /* 0x000fc400078ef810 */
[----:B------:R-:W-:Y:S02]  /*adc0*/  SHF.R.U32.HI R15, RZ, 0x6, R21 ;  /* 0x00000006ff0f7819 */ /* 0x000fe40000011615 */
        /* <DEDUP_REMOVED lines=8> */
[----:B------:R-:W-:Y:S02]  /*ae50*/  LOP3.LUT R50, R23, 0x300030, R50, 0xf8, !PT ;  /* 0x0030003017327812 */ /* 0x000fe400078ef832 */
[----:B------:R-:W-:Y:S02]  /*ae60*/  LOP3.LUT R36, R36, 0x64006400, RZ, 0xfc, !PT ;  /* 0x6400640024247812 */ /* 0x000fe400078efcff */
[----:B------:R-:W-:-:S02]  /*ae70*/  LOP3.LUT R31, R43, 0x64006400, RZ, 0xfc, !PT ;  /* 0x640064002b1f7812 */ /* 0x000fc400078efcff */
[----:B------:R-:W-:Y:S02]  /*ae80*/  LOP3.LUT R49, R22, 0x300030, R49, 0xf8, !PT ;  /* 0x0030003016317812 */ /* 0x000fe400078ef831 */
[----:B------:R-:W-:Y:S02]  /*ae90*/  LOP3.LUT R40, R29, 0x64006400, RZ, 0xfc, !PT ;  /* 0x640064001d287812 */ /* 0x000fe400078efcff */
[----:B------:R-:W-:Y:S01]  /*aea0*/  LOP3.LUT R23, R13, 0x64006400, RZ, 0xfc, !PT ;  /* 0x640064000d177812 */ /* 0x000fe200078efcff */
[----:B------:R-:W-:Y:S01]  /*aeb0*/  HADD2 R13, R45, -1056, -1056 ;  /* 0xe420e4202d0d7430 */ /* 0x000fe20000000000 */
[----:B------:R-:W-:Y:S01]  /*aec0*/  LOP3.LUT R37, R15, 0x3f003f, RZ, 0xc0, !PT ;  /* 0x003f003f0f257812 */ /* 0x000fe200078ec0ff */
[----:B------:R-:W-:Y:S01]  /*aed0*/  HADD2 R15, R47, -1056, -1056 ;  /* 0xe420e4202f0f7430 */ /* 0x000fe20000000000 */
        /* <DEDUP_REMOVED lines=106> */
.L_x_168:
[----:B------:R-:W-:Y:S05]  /*b580*/  @!P1 BRA `(.L_x_169) ;  /* 0x00000008001c9947 */ /* 0x000fea0003800000 */
        /* <DEDUP_REMOVED lines=46> */
.L_x_170:
        /* <DEDUP_REMOVED lines=46> */
.L_x_171:
        /* <DEDUP_REMOVED lines=43> */
.L_x_169:
[----:B------:R-:W-:Y:S01]  /*be00*/  IADD3 R58, PT, PT, R58, 0x20, RZ ;  /* 0x000000203a3a7810 */ /* 0x000fe20007ffe0ff */
[----:B------:R-:W-:Y:S01]  /*be10*/  UIADD3 UR4, UPT, UPT, UR4, 0x40, URZ ;  /* 0x0000004004047890 */ /* 0x000fe2000fffe0ff */
[----:B------:R-:W-:Y:S01]  /*be20*/  IADD3 R60, P3, PT, R60, 0x80, RZ ;  /* 0x000000803c3c7810 */ /* 0x000fe20007f7e0ff */
[----:B------:R-:W-:Y:S01]  /*be30*/  IMAD.WIDE R24, R11, 0x4, R64 ;  /* 0x000000040b187825 */ /* 0x000fe200078e0240 */
[----:B------:R-:W-:Y:S02]  /*be40*/  ISETP.GE.AND P2, PT, R58, R63, PT ;  /* 0x0000003f3a00720c */ /* 0x000fe40003f46270 */
[----:B------:R-:W-:-:S11]  /*be50*/  IADD3.X R61, PT, PT, RZ, R61, RZ, P3, !PT ;  /* 0x0000003dff3d7210 */ /* 0x000fd60001ffe4ff */
[----:B------:R-:W-:Y:S05]  /*be60*/  @!P2 BRA `(.L_x_172) ;  /* 0xffffffd400c8a947 */ /* 0x000fea000383ffff */
.L_x_163:
[----:B------:R-:W1:Y:S01]  /*be70*/  S2R R0, SR_CTAID.X ;  /* 0x0000000000007919 */ /* 0x000e620000002500 */
[----:B------:R-:W2:Y:S01]  /*be80*/  S2UR UR4, SR_CTAID.Y ;  /* 0x00000000000479c3 */ /* 0x000ea20000002600 */
[----:B0-----:R-:W-:Y:S01]  /*be90*/  HMUL2 R17, R3, R57.H0_H0 ;  /* 0x2000003903117232 */ /* 0x001fe20000000000 */
[----:B------:R-:W1:Y:S06]  /*bea0*/  S2R R15, SR_TID.X ;  /* 0x00000000000f7919 */ /* 0x000e6c0000002100 */
[----:B------:R-:W0:Y:S01]  /*beb0*/  LDC.64 R12, c[0x0][0x3a0] ;  /* 0x0000e800ff0c7b82 */ /* 0x000e220000000a00 */
[----:B-1----:R-:W-:-:S05]  /*bec0*/  LEA R0, R0, R15, 0x6 ;  /* 0x0000000f00007211 */ /* 0x002fca00078e30ff */
[----:B--2---:R-:W-:-:S05]  /*bed0*/  IMAD R0, R11, UR4, R0 ;  /* 0x000000040b007c24 */ /* 0x004fca000f8e0200 */
[----:B------:R-:W-:-:S05]  /*bee0*/  SHF.L.U32 R15, R0, 0x2, RZ ;  /* 0x00000002000f7819 */ /* 0x000fca00000006ff */
[----:B0-----:R-:W-:-:S05]  /*bef0*/  IMAD.WIDE R12, R15, 0x2, R12 ;  /* 0x000000020f0c7825 */ /* 0x001fca00078e020c */
        /* <DEDUP_REMOVED lines=8> */
.L_x_176:
[----:B------:R-:W0:Y:S02]  /*bf80*/  LDS R2, [R0] ;  /* 0x0000000000027984 */ /* 0x000e240000000800 */
[----:B0-----:R-:W-:-:S05]  /*bf90*/  HADD2 R3, R2, R17 ;  /* 0x0000001102037230 */ /* 0x001fca0000000000 */
[----:B------:R-:W0:Y:S02]  /*bfa0*/  ATOMS.CAST.SPIN P0, [R0], R2, R3 ;  /* 0x000000020000758d */ /* 0x000e240001800003 */
[----:B0-----:R-:W-:Y:S05]  /*bfb0*/  @!P0 BRA `(.L_x_176) ;  /* 0xfffffffc00f08947 */ /* 0x001fea000383ffff */
[----:B------:R-:W-:Y:S05]  /*bfc0*/  BRA `(.L_x_174) ;  /* 0x00000000000c7947 */ /* 0x000fea0003800000 */
.L_x_175:
[----:B------:R-:W2:Y:S02]  /*bfd0*/  LD.E R0, desc[UR8][R12.64] ;  /* 0x000000080c007980 */ /* 0x000ea4000c101900 */
[----:B--2---:R-:W-:-:S05]  /*bfe0*/  IADD3 R3, PT, PT, R17, R0, RZ ;  /* 0x0000000011037210 */ /* 0x004fca0007ffe0ff */
[----:B------:R0:W-:Y:S02]  /*bff0*/  ST.E desc[UR8][R12.64], R3 ;  /* 0x000000030c007985 */ /* 0x0001e4000c101908 */
.L_x_174:
[----:B------:R-:W-:Y:S05]  /*c000*/  BSYNC.RECONVERGENT B0 ;  /* 0x0000000000007941 */ /* 0x000fea0003800200 */
.L_x_173:
[----:B------:R1:W-:Y:S01]  /*c010*/  ATOM.E.ADD.F16x2.RN.STRONG.GPU P0, RZ, desc[UR8][R12.64+0x4], R57 ;  /* 0x800004390cff79a2 */ /* 0x0003e2000c10e108 */
[----:B------:R-:W-:Y:S04]  /*c020*/  BSSY.RECONVERGENT B0, `(.L_x_177) ;  /* 0x000000e000007945 */ /* 0x000fe80003800200 */
[----:B-1----:R-:W-:Y:S05]  /*c030*/  @P0 BRA `(.L_x_178) ;  /* 0x0000000000300947 */ /* 0x002fea0003800000 */
[----:B------:R-:W1:Y:S02]  /*c040*/  QSPC.E.S P0, RZ, [R12+0x4] ;  /* 0x000004000cff73aa */ /* 0x000e640000000500 */
[----:B-1----:R-:W-:Y:S05]  /*c050*/  @!P0 BRA `(.L_x_179) ;  /* 0x00000000001c8947 */ /* 0x002fea0003800000 */
[----:B------:R-:W-:-:S04]  /*c060*/  MOV R2, R12 ;  /* 0x0000000c00027202 */ /* 0x000fc80000000f00 */
[----:B------:R-:W-:-:S07]  /*c070*/  MOV R0, R2 ;  /* 0x0000000200007202 */ /* 0x000fce0000000f00 */
.L_x_180:
[----:B------:R-:W0:Y:S02]  /*c080*/  LDS R2, [R0+0x4] ;  /* 0x0000040000027984 */ /* 0x000e240000000800 */
[----:B0-----:R-:W-:-:S05]  /*c090*/  HFMA2 R3, R2, 1, 1, R57 ;  /* 0x3c003c0002037831 */ /* 0x001fca0000000039 */
[----:B------:R-:W0:Y:S02]  /*c0a0*/  ATOMS.CAST.SPIN P0, [R0+0x4], R2, R3 ;  /* 0x000004020000758d */ /* 0x000e240001800003 */
[----:B0-----:R-:W-:Y:S05]  /*c0b0*/  @!P0 BRA `(.L_x_180) ;  /* 0xfffffffc00f08947 */ /* 0x001fea000383ffff */
[----:B------:R-:W-:Y:S05]  /*c0c0*/  BRA `(.L_x_178) ;  /* 0x00000000000c7947 */ /* 0x000fea0003800000 */
.L_x_179:
[----:B------:R-:W0:Y:S02]  /*c0d0*/  LD.E R0, desc[UR8][R12.64+0x4] ;  /* 0x000004080c007980 */ /* 0x000e24000c101900 */
[----:B0-----:R-:W-:-:S05]  /*c0e0*/  IADD3 R3, PT, PT, R57, R0, RZ ;  /* 0x0000000039037210 */ /* 0x001fca0007ffe0ff */
[----:B------:R1:W-:Y:S02]  /*c0f0*/  ST.E desc[UR8][R12.64+0x4], R3 ;  /* 0x000004030c007985 */ /* 0x0003e4000c101908 */
.L_x_178:
[----:B------:R-:W-:Y:S05]  /*c100*/  BSYNC.RECONVERGENT B0 ;  /* 0x0000000000007941 */ /* 0x000fea0003800200 */
.L_x_177:
        /* <DEDUP_REMOVED lines=11> */
.L_x_184:
[----:B------:R-:W0:Y:S02]  /*c1c0*/  LDS R2, [R0] ;  /* 0x0000000000027984 */ /* 0x000e240000000800 */
[----:B0-----:R-:W-:-:S05]  /*c1d0*/  HADD2 R3, R2, R5 ;  /* 0x0000000502037230 */ /* 0x001fca0000000000 */
[----:B------:R-:W0:Y:S02]  /*c1e0*/  ATOMS.CAST.SPIN P0, [R0], R2, R3 ;  /* 0x000000020000758d */ /* 0x000e240001800003 */
[----:B0-----:R-:W-:Y:S05]  /*c1f0*/  @!P0 BRA `(.L_x_184) ;  /* 0xfffffffc00f08947 */ /* 0x001fea000383ffff */
[----:B------:R-:W-:Y:S05]  /*c200*/  BRA `(.L_x_182) ;  /* 0x00000000000c7947 */ /* 0x000fea0003800000 */
.L_x_183:
[----:B------:R-:W2:Y:S02]  /*c210*/  LD.E R0, desc[UR8][R12.64] ;  /* 0x000000080c007980 */ /* 0x000ea4000c101900 */
[----:B--2---:R-:W-:-:S05]  /*c220*/  IADD3 R3, PT, PT, R5, R0, RZ ;  /* 0x0000000005037210 */ /* 0x004fca0007ffe0ff */
[----:B------:R0:W-:Y:S02]  /*c230*/  ST.E desc[UR8][R12.64], R3 ;  /* 0x000000030c007985 */ /* 0x0001e4000c101908 */
.L_x_182:
[----:B------:R-:W-:Y:S05]  /*c240*/  BSYNC.RECONVERGENT B0 ;  /* 0x0000000000007941 */ /* 0x000fea0003800200 */
.L_x_181:
[----:B------:R1:W-:Y:S01]  /*c250*/  ATOM.E.ADD.F16x2.RN.STRONG.GPU P0, RZ, desc[UR8][R12.64+0x4], R15 ;  /* 0x8000040f0cff79a2 */ /* 0x0003e2000c10e108 */
[----:B------:R-:W-:Y:S04]  /*c260*/  BSSY.RECONVERGENT B0, `(.L_x_185) ;  /* 0x000000e000007945 */ /* 0x000fe80003800200 */
[----:B-1----:R-:W-:Y:S05]  /*c270*/  @P0 BRA `(.L_x_186) ;  /* 0x0000000000300947 */ /* 0x002fea0003800000 */
[----:B------:R-:W1:Y:S02]  /*c280*/  QSPC.E.S P0, RZ, [R12+0x4] ;  /* 0x000004000cff73aa */ /* 0x000e640000000500 */
[----:B-1----:R-:W-:Y:S05]  /*c290*/  @!P0 BRA `(.L_x_187) ;  /* 0x00000000001c8947 */ /* 0x002fea0003800000 */
[----:B------:R-:W-:-:S04]  /*c2a0*/  MOV R2, R12 ;  /* 0x0000000c00027202 */ /* 0x000fc80000000f00 */
[----:B------:R-:W-:-:S07]  /*c2b0*/  MOV R0, R2 ;  /* 0x0000000200007202 */ /* 0x000fce0000000f00 */
.L_x_188:
[----:B------:R-:W0:Y:S02]  /*c2c0*/  LDS R2, [R0+0x4] ;  /* 0x0000040000027984 */ /* 0x000e240000000800 */
[----:B0-----:R-:W-:-:S05]  /*c2d0*/  HFMA2 R3, R2, 1, 1, R15 ;  /* 0x3c003c0002037831 */ /* 0x001fca000000000f */
[----:B------:R-:W0:Y:S02]  /*c2e0*/  ATOMS.CAST.SPIN P0, [R0+0x4], R2, R3 ;  /* 0x000004020000758d */ /* 0x000e240001800003 */
[----:B0-----:R-:W-:Y:S05]  /*c2f0*/  @!P0 BRA `(.L_x_188) ;  /* 0xfffffffc00f08947 */ /* 0x001fea000383ffff */
[----:B------:R-:W-:Y:S05]  /*c300*/  BRA `(.L_x_186) ;  /* 0x00000000000c7947 */ /* 0x000fea0003800000 */
.L_x_187:
[----:B------:R-:W0:Y:S02]  /*c310*/  LD.E R0, desc[UR8][R12.64+0x4] ;  /* 0x000004080c007980 */ /* 0x000e24000c101900 */
[----:B0-----:R-:W-:-:S05]  /*c320*/  IADD3 R3, PT, PT, R15, R0, RZ ;  /* 0x000000000f037210 */ /* 0x001fca0007ffe0ff */
[----:B------:R1:W-:Y:S02]  /*c330*/  ST.E desc[UR8][R12.64+0x4], R3 ;  /* 0x000004030c007985 */ /* 0x0003e4000c101908 */
.L_x_186:
[----:B------:R-:W-:Y:S05]  /*c340*/  BSYNC.RECONVERGENT B0 ;  /* 0x0000000000007941 */ /* 0x000fea0003800200 */
.L_x_185:
        /* <DEDUP_REMOVED lines=12> */
.L_x_192:
[----:B------:R-:W0:Y:S02]  /*c410*/  LDS R2, [R0] ;  /* 0x0000000000027984 */ /* 0x000e240000000800 */
[----:B0-----:R-:W-:-:S05]  /*c420*/  HADD2 R3, R2, R7 ;  /* 0x0000000702037230 */ /* 0x001fca0000000000 */
[----:B------:R-:W0:Y:S02]  /*c430*/  ATOMS.CAST.SPIN P0, [R0], R2, R3 ;  /* 0x000000020000758d */ /* 0x000e240001800003 */
[----:B0-----:R-:W-:Y:S05]  /*c440*/  @!P0 BRA `(.L_x_192) ;  /* 0xfffffffc00f08947 */ /* 0x001fea000383ffff */
[----:B------:R-:W-:Y:S05]  /*c450*/  BRA `(.L_x_190) ;  /* 0x00000000000c7947 */ /* 0x000fea0003800000 */
.L_x_191:
[----:B------:R-:W2:Y:S02]  /*c460*/  LD.E R0, desc[UR8][R12.64] ;  /* 0x000000080c007980 */ /* 0x000ea4000c101900 */
[----:B--2---:R-:W-:-:S05]  /*c470*/  IADD3 R3, PT, PT, R7, R0, RZ ;  /* 0x0000000007037210 */ /* 0x004fca0007ffe0ff */
[----:B------:R0:W-:Y:S02]  /*c480*/  ST.E desc[UR8][R12.64], R3 ;  /* 0x000000030c007985 */ /* 0x0001e4000c101908 */
.L_x_190:
[----:B------:R-:W-:Y:S05]  /*c490*/  BSYNC.RECONVERGENT B0 ;  /* 0x0000000000007941 */ /* 0x000fea0003800200 */
.L_x_189:
[----:B------:R1:W-:Y:S01]  /*c4a0*/  ATOM.E.ADD.F16x2.RN.STRONG.GPU P0, RZ, desc[UR8][R12.64+0x4], R55 ;  /* 0x800004370cff79a2 */ /* 0x0003e2000c10e108 */
[----:B------:R-:W-:Y:S04]  /*c4b0*/  BSSY.RECONVERGENT B0, `(.L_x_193) ;  /* 0x000000e000007945 */ /* 0x000fe80003800200 */
[----:B-1----:R-:W-:Y:S05]  /*c4c0*/  @P0 BRA `(.L_x_194) ;  /* 0x0000000000300947 */ /* 0x002fea0003800000 */
[----:B------:R-:W1:Y:S02]  /*c4d0*/  QSPC.E.S P0, RZ, [R12+0x4] ;  /* 0x000004000cff73aa */ /* 0x000e640000000500 */
[----:B-1----:R-:W-:Y:S05]  /*c4e0*/  @!P0 BRA `(.L_x_195) ;  /* 0x00000000001c8947 */ /* 0x002fea0003800000 */
[----:B------:R-:W-:-:S04]  /*c4f0*/  MOV R2, R12 ;  /* 0x0000000c00027202 */ /* 0x000fc80000000f00 */
[----:B------:R-:W-:-:S07]  /*c500*/  MOV R0, R2 ;  /* 0x0000000200007202 */ /* 0x000fce0000000f00 */
.L_x_196:
[----:B------:R-:W0:Y:S02]  /*c510*/  LDS R2, [R0+0x4] ;  /* 0x0000040000027984 */ /* 0x000e240000000800 */
[----:B0-----:R-:W-:-:S05]  /*c520*/  HFMA2 R3, R2, 1, 1, R55 ;  /* 0x3c003c0002037831 */ /* 0x001fca0000000037 */
[----:B------:R-:W0:Y:S02]  /*c530*/  ATOMS.CAST.SPIN P0, [R0+0x4], R2, R3 ;  /* 0x000004020000758d */ /* 0x000e240001800003 */
[----:B0-----:R-:W-:Y:S05]  /*c540*/  @!P0 BRA `(.L_x_196) ;  /* 0xfffffffc00f08947 */ /* 0x001fea000383ffff */
[----:B------:R-:W-:Y:S05]  /*c550*/  BRA `(.L_x_194) ;  /* 0x00000000000c7947 */ /* 0x000fea0003800000 */
.L_x_195:
[----:B------:R-:W0:Y:S02]  /*c560*/  LD.E R0, desc[UR8][R12.64+0x4] ;  /* 0x000004080c007980 */ /* 0x000e24000c101900 */
[----:B0-----:R-:W-:-:S05]  /*c570*/  IADD3 R3, PT, PT, R55, R0, RZ ;  /* 0x0000000037037210 */ /* 0x001fca0007ffe0ff */
[----:B------:R1:W-:Y:S02]  /*c580*/  ST.E desc[UR8][R12.64+0x4], R3 ;  /* 0x000004030c007985 */ /* 0x0003e4000c101908 */
.L_x_194:
[----:B------:R-:W-:Y:S05]  /*c590*/  BSYNC.RECONVERGENT B0 ;  /* 0x0000000000007941 */ /* 0x000fea0003800200 */
.L_x_193:
        /* <DEDUP_REMOVED lines=12> */
.L_x_200:
[----:B------:R-:W0:Y:S02]  /*c660*/  LDS R2, [R0] ;  /* 0x0000000000027984 */ /* 0x000e240000000800 */
[----:B0-----:R-:W-:-:S05]  /*c670*/  HADD2 R3, R2, R9 ;  /* 0x0000000902037230 */ /* 0x001fca0000000000 */
[----:B------:R-:W0:Y:S02]  /*c680*/  ATOMS.CAST.SPIN P0, [R0], R2, R3 ;  /* 0x000000020000758d */ /* 0x000e240001800003 */
[----:B0-----:R-:W-:Y:S05]  /*c690*/  @!P0 BRA `(.L_x_200) ;  /* 0xfffffffc00f08947 */ /* 0x001fea000383ffff */
[----:B------:R-:W-:Y:S05]  /*c6a0*/  BRA `(.L_x_198) ;  /* 0x00000000000c7947 */ /* 0x000fea0003800000 */
.L_x_199:
[----:B------:R-:W2:Y:S02]  /*c6b0*/  LD.E R0, desc[UR8][R12.64] ;  /* 0x000000080c007980 */ /* 0x000ea4000c101900 */
[----:B--2---:R-:W-:-:S05]  /*c6c0*/  IADD3 R3, PT, PT, R9, R0, RZ ;  /* 0x0000000009037210 */ /* 0x004fca0007ffe0ff */
[----:B------:R0:W-:Y:S02]  /*c6d0*/  ST.E desc[UR8][R12.64], R3 ;  /* 0x000000030c007985 */ /* 0x0001e4000c101908 */
.L_x_198:
[----:B------:R-:W-:Y:S05]  /*c6e0*/  BSYNC.RECONVERGENT B0 ;  /* 0x0000000000007941 */ /* 0x000fea0003800200 */
.L_x_197:
[----:B------:R1:W-:Y:S02]  /*c6f0*/  ATOM.E.ADD.F16x2.RN.STRONG.GPU P0, RZ, desc[UR8][R12.64+0x4], R5 ;  /* 0x800004050cff79a2 */ /* 0x0003e4000c10e108 */
[----:B-1----:R-:W-:Y:S05]  /*c700*/  @P0 EXIT ;  /* 0x000000000000094d */ /* 0x002fea0003800000 */
[----:B------:R-:W1:Y:S02]  /*c710*/  QSPC.E.S P0, RZ, [R12+0x4] ;  /* 0x000004000cff73aa */ /* 0x000e640000000500 */
[----:B-1----:R-:W-:Y:S05]  /*c720*/  @!P0 BRA `(.L_x_201) ;  /* 0x00000000001c8947 */ /* 0x002fea0003800000 */
[----:B------:R-:W-:-:S04]  /*c730*/  MOV R2, R12 ;  /* 0x0000000c00027202 */ /* 0x000fc80000000f00 */
[----:B------:R-:W-:-:S07]  /*c740*/  MOV R0, R2 ;  /* 0x0000000200007202 */ /* 0x000fce0000000f00 */
.L_x_202:
[----:B------:R-:W0:Y:S02]  /*c750*/  LDS R2, [R0+0x4] ;  /* 0x0000040000027984 */ /* 0x000e240000000800 */
[----:B0-----:R-:W-:-:S05]  /*c760*/  HFMA2 R3, R2, 1, 1, R5 ;  /* 0x3c003c0002037831 */ /* 0x001fca0000000005 */
[----:B------:R-:W0:Y:S02]  /*c770*/  ATOMS.CAST.SPIN P0, [R0+0x4], R2, R3 ;  /* 0x000004020000758d */ /* 0x000e240001800003 */
[----:B0-----:R-:W-:Y:S05]  /*c780*/  @!P0 BRA `(.L_x_202) ;  /* 0xfffffffc00f08947 */ /* 0x001fea000383ffff */
[----:B------:R-:W-:Y:S05]  /*c790*/  EXIT ;  /* 0x000000000000794d */ /* 0x000fea0003800000 */
.L_x_201:
[----:B------:R-:W0:Y:S02]  /*c7a0*/  LD.E R0, desc[UR8][R12.64+0x4] ;  /* 0x000004080c007980 */ /* 0x000e24000c101900 */
[----:B0-----:R-:W-:-:S05]  /*c7b0*/  IADD3 R3, PT, PT, R5, R0, RZ ;  /* 0x0000000005037210 */ /* 0x001fca0007ffe0ff */
[----:B------:R-:W-:Y:S01]  /*c7c0*/  ST.E desc[UR8][R12.64+0x4], R3 ;  /* 0x000004030c007985 */ /* 0x000fe2000c101908 */
[----:B------:R-:W-:Y:S05]  /*c7d0*/  EXIT ;  /* 0x000000000000794d */ /* 0x000fea0003800000 */
.L_x_203:
        /* <DEDUP_REMOVED lines=10> */
.L_x_5287:


//--------------------- .text._Z23gemm_half_q_half_kernelILi4ELi40ELb1ELb1ELi64EEvPK6__halfPKjS4_S2_PS0_iiiiPKtS7_iiiiiibS2_i --------------------------
	.section	.text._Z23gemm_half_q_half_kernelILi4ELi40ELb1ELb1ELi64EEvPK6__halfPKjS4_S2_PS0_iiiiPKtS7_iiiiiibS2_i,"ax",@progbits
	.align	128
        .global         _Z23gemm_half_q_half_kernelILi4ELi40ELb1ELb1ELi64EEvPK6__halfPKjS4_S2_PS0_iiiiPKtS7_iiiiiibS2_i
        .type           _Z23gemm_half_q_half_kernelILi4ELi40ELb1ELb1ELi64EEvPK6__halfPKjS4_S2_PS0_iiiiPKtS7_iiiiiibS2_i,@function
        .size           _Z23gemm_half_q_half_kernelILi4ELi40ELb1ELb1ELi64EEvPK6__halfPKjS4_S2_PS0_iiiiPKtS7_iiiiiibS2_i,(.L_x_5288 - _Z23gemm_half_q_half_kernelILi4ELi40ELb1ELb1ELi64EEvPK6__halfPKjS4_S2_PS0_iiiiPKtS7_iiiiiibS2_i)
        .other          _Z23gemm_half_q_half_kernelILi4ELi40ELb1ELb1ELi64EEvPK6__halfPKjS4_S2_PS0_iiiiPKtS7_iiiiiibS2_i,@"STO_CUDA_ENTRY STV_DEFAULT"
_Z23gemm_half_q_half_kernelILi4ELi40ELb1ELb1ELi64EEvPK6__halfPKjS4_S2_PS0_iiiiPKtS7_iiiiiibS2_i:
.text._Z23gemm_half_q_half_kernelILi4ELi40ELb1ELb1ELi64EEvPK6__halfPKjS4_S2_PS0_iiiiPKtS7_iiiiiibS2_i:
[----:B------:R-:W0:Y:S08]  /*0000*/  LDC R1, c[0x0][0x37c] ;  /* 0x0000df00ff017b82 */ /* 0x000e300000000800 */
[----:B------:R-:W1:Y:S01]  /*0010*/  S2UR UR7, SR_CTAID.Y ;  /* 0x00000000000779c3 */ /* 0x000e620000002600 */
[----:B------:R-:W1:Y:S01]  /*0020*/  LDCU UR4, c[0x0][0x3a8] ;  /* 0x00007500ff0477ac */ /* 0x000e620008000800 */
[----:B0-----:R-:W-:Y:S01]  /*0030*/  IADD3 R1, PT, PT, R1, -0x10, RZ ;  /* 0xfffffff001017810 */ /* 0x001fe20007ffe0ff */
[----:B-1----:R-:W-:-:S06]  /*0040*/  UIMAD UR4, UR7, -0x4, UR4 ;  /* 0xfffffffc070478a4 */ /* 0x002fcc000f8e0204 */
[----:B------:R-:W-:-:S04]  /*0050*/  MOV R63, UR4 ;  /* 0x00000004003f7c02 */ /* 0x000fc80008000f00 */
        /* <DEDUP_REMOVED lines=29> */
.L_x_204:
        /* <DEDUP_REMOVED lines=42> */
.L_x_210:
[-C--:B------:R-:W-:Y:S02]  /*04d0*/  IADD3 R9, PT, PT, R17, R2.reuse, RZ ;  /* 0x0000000211097210 */ /* 0x080fe40007ffe0ff */
[C---:B------:R-:W-:Y:S02]  /*04e0*/  IADD3 R7, P2, PT, R20.reuse, R17, RZ ;  /* 0x0000001114077210 */ /* 0x040fe40007f5e0ff */
[----:B------:R-:W-:Y:S02]  /*04f0*/  IADD3 R11, PT, PT, R9, R2, RZ ;  /* 0x00000002090b7210 */ /* 0x000fe40007ffe0ff */
[----:B------:R-:W-:Y:S02]  /*0500*/  LEA.HI.X.SX32 R8, R17, RZ, 0x1, P2 ;  /* 0x000000ff11087211 */ /* 0x000fe400010f0eff */
[----:B------:R-:W-:Y:S02]  /*0510*/  LEA R6, P2, R7, UR10, 0x1 ;  /* 0x0000000a07067c11 */ /* 0x000fe4000f8408ff */
[----:B------:R-:W-:-:S02]  /*0520*/  IADD3 R14, P3, PT, R20, R9, RZ ;  /* 0x00000009140e7210 */ /* 0x000fc40007f7e0ff */
[----:B------:R-:W-:Y:S02]  /*0530*/  IADD3 R17, PT, PT, R11, R2, RZ ;  /* 0x000000020b117210 */ /* 0x000fe40007ffe0ff */
[----:B------:R-:W-:Y:S02]  /*0540*/  LEA.HI.X R7, R7, UR11, R8, 0x1, P2 ;  /* 0x0000000b07077c11 */ /* 0x000fe400090f0c08 */
[----:B------:R-:W-:Y:S02]  /*0550*/  LEA.HI.X.SX32 R9, R9, RZ, 0x1, P3 ;  /* 0x000000ff09097211 */ /* 0x000fe400018f0eff */
[----:B------:R-:W-:Y:S02]  /*0560*/  LEA R8, P2, R14, UR10, 0x1 ;  /* 0x0000000a0e087c11 */ /* 0x000fe4000f8408ff */
[C---:B------:R-:W-:Y:S01]  /*0570*/  IADD3 R18, P4, PT, R20.reuse, R11, RZ ;  /* 0x0000000b14127210 */ /* 0x040fe20007f9e0ff */
[----:B------:R-:W2:Y:S01]  /*0580*/  LDG.E.U16.CONSTANT R7, desc[UR8][R6.64] ;  /* 0x0000000806077981 */ /* 0x000ea2000c1e9500 */
[----:B------:R-:W-:-:S02]  /*0590*/  IADD3 R15, P5, PT, R20, R17, RZ ;  /* 0x00000011140f7210 */ /* 0x000fc40007fbe0ff */
[----:B------:R-:W-:Y:S02]  /*05a0*/  LEA.HI.X R9, R14, UR11, R9, 0x1, P2 ;  /* 0x0000000b0e097c11 */ /* 0x000fe400090f0c09 */
[----:B------:R-:W-:Y:S02]  /*05b0*/  LEA.HI.X.SX32 R11, R11, RZ, 0x1, P4 ;  /* 0x000000ff0b0b7211 */ /* 0x000fe400020f0eff */
[C---:B------:R-:W-:Y:S02]  /*05c0*/  LEA R10, P3, R18.reuse, UR10, 0x1 ;  /* 0x0000000a120a7c11 */ /* 0x040fe4000f8608ff */
[----:B------:R-:W-:Y:S01]  /*05d0*/  LEA.HI.X.SX32 R16, R17, RZ, 0x1, P5 ;  /* 0x000000ff11107211 */ /* 0x000fe200028f0eff */
[----:B------:R-:W3:Y:S01]  /*05e0*/  LDG.E.U16.CONSTANT R9, desc[UR8][R8.64] ;  /* 0x0000000808097981 */ /* 0x000ee2000c1e9500 */
[----:B------:R-:W-:Y:S02]  /*05f0*/  LEA R14, P2, R15, UR10, 0x1 ;  /* 0x0000000a0f0e7c11 */ /* 0x000fe4000f8408ff */
        /* <DEDUP_REMOVED lines=13> */
.L_x_209:
        /* <DEDUP_REMOVED lines=20> */
.L_x_211:
[----:B------:R-:W-:-:S13]  /*0810*/  ISETP.EQ.AND P2, PT, R13, RZ, PT ;  /* 0x000000ff0d00720c */ /* 0x000fda0003f42270 */
[----:B------:R-:W-:Y:S05]  /*0820*/  @!P0 BRA P2, `(.L_x_206) ;  /* 0x0000000400788947 */ /* 0x000fea0001000000 */
.L_x_208:
        /* <DEDUP_REMOVED lines=12> */
.L_x_207:
        /* <DEDUP_REMOVED lines=16> */
.L_x_214:
[-C--:B------:R-:W-:Y:S02]  /*09f0*/  IADD3 R9, PT, PT, R17, R2.reuse, RZ ;  /* 0x0000000211097210 */ /* 0x080fe40007ffe0ff */
[C---:B-----5:R-:W-:Y:S02]  /*0a00*/  IADD3 R7, P2, PT, R20.reuse, R17, RZ ;  /* 0x0000001114077210 */ /* 0x060fe40007f5e0ff */
[----:B------:R-:W-:Y:S02]  /*0a10*/  IADD3 R11, PT, PT, R9, R2, RZ ;  /* 0x00000002090b7210 */ /* 0x000fe40007ffe0ff */
[----:B------:R-:W-:Y:S02]  /*0a20*/  LEA.HI.X.SX32 R8, R17, RZ, 0x1, P2 ;  /* 0x000000ff11087211 */ /* 0x000fe400010f0eff */
[----:B0-----:R-:W-:Y:S02]  /*0a30*/  LEA R6, P2, R7, UR10, 0x1 ;  /* 0x0000000a07067c11 */ /* 0x001fe4000f8408ff */
        /* <DEDUP_REMOVED lines=27> */
.L_x_213:
        /* <DEDUP_REMOVED lines=21> */
.L_x_215:
[----:B------:R-:W-:-:S13]  /*0d40*/  ISETP.NE.OR P0, PT, R13, RZ, P0 ;  /* 0x000000ff0d00720c */ /* 0x000fda0000705670 */
[----:B------:R-:W-:Y:S05]  /*0d50*/  @!P0 BRA `(.L_x_206) ;  /* 0x00000000002c8947 */ /* 0x000fea0003800000 */
.L_x_212:
        /* <DEDUP_REMOVED lines=11> */
.L_x_206:
[----:B------:R-:W-:Y:S05]  /*0e10*/  BSYNC.RECONVERGENT B0 ;  /* 0x0000000000007941 */ /* 0x000fea0003800200 */
.L_x_205:
        /* <DEDUP_REMOVED lines=19> */
[----:B------:R-:W0:Y:S01]  /*0f50*/  LDC.64 R16, c[0x0][0x3a0] ;  /* 0x0000e800ff107b82 */ /* 0x000e220000000a00 */
[----:B------:R-:W-:-:S13]  /*0f60*/  PLOP3.LUT P0, PT, PT, PT, PT, 0x8, 0x80 ;  /* 0x000000000080781c */ /* 0x000fda0003f0e170 */
.L_x_219:
        /* <DEDUP_REMOVED lines=15> */
.L_x_218:
[----:B-1----:R-:W-:-:S04]  /*1060*/  IADD3 R6, PT, PT, RZ, -R4, RZ ;  /* 0x80000004ff067210 */ /* 0x002fc80007ffe0ff */
[----:B------:R-:W-:-:S13]  /*1070*/  ISETP.GT.AND P2, PT, R6, 0x1, PT ;  /* 0x000000010600780c */ /* 0x000fda0003f44270 */
[----:B------:R-:W-:Y:S05]  /*1080*/  @!P2 BRA `(.L_x_220) ;  /* 0x000000000024a947 */ /* 0x000fea0003800000 */
[----:B------:R-:W0:Y:S01]  /*1090*/  LDC.64 R8, c[0x0][0x3a0] ;  /* 0x0000e800ff087b82 */ /* 0x000e220000000a00 */
[CC--:B------:R-:W-:Y:S02]  /*10a0*/  IADD3 R11, PT, PT, R3.reuse, R58.reuse, RZ ;  /* 0x0000003a030b7210 */ /* 0x0c0fe40007ffe0ff */
[----:B------:R-:W-:Y:S02]  /*10b0*/  PLOP3.LUT P0, PT, PT, PT, PT, 0x8, 0x80 ;  /* 0x000000000080781c */ /* 0x000fe40003f0e170 */
[----:B------:R-:W-:Y:S01]  /*10c0*/  IADD3 R4, PT, PT, R4, 0x2, RZ ;  /* 0x0000000204047810 */ /* 0x000fe20007ffe0ff */
[----:B0-----:R-:W-:Y:S01]  /*10d0*/  IMAD.WIDE R6, R3, 0x2, R8 ;  /* 0x0000000203067825 */ /* 0x001fe200078e0208 */
[----:B------:R-:W-:-:S03]  /*10e0*/  IADD3 R3, PT, PT, R11, R58, RZ ;  /* 0x0000003a0b037210 */ /* 0x000fc60007ffe0ff */
[----:B------:R-:W-:Y:S01]  /*10f0*/  IMAD.WIDE R8, R11, 0x2, R8 ;  /* 0x000000020b087825 */ /* 0x000fe200078e0208 */
[----:B------:R0:W-:Y:S04]  /*1100*/  STG.E.64 desc[UR8][R6.64], RZ ;  /* 0x000000ff06007986 */ /* 0x0001e8000c101b08 */
[----:B------:R0:W-:Y:S02]  /*1110*/  STG.E.64 desc[UR8][R8.64], RZ ;  /* 0x000000ff08007986 */ /* 0x0001e4000c101b08 */
.L_x_220:
[----:B------:R-:W-:-:S13]  /*1120*/  ISETP.NE.OR P0, PT, R4, RZ, P0 ;  /* 0x000000ff0400720c */ /* 0x000fda0000705670 */
[----:B------:R-:W-:Y:S05]  /*1130*/  @!P0 BRA `(.L_x_216) ;  /* 0x00000000001c8947 */ /* 0x000fea0003800000 */
.L_x_217:
[----:B0-----:R-:W0:Y:S02]  /*1140*/  LDC.64 R6, c[0x0][0x3a0] ;  /* 0x0000e800ff067b82 */ /* 0x001e240000000a00 */
.L_x_221:
[C---:B0-----:R-:W-:Y:S01]  /*1150*/  IMAD.WIDE R8, R3.reuse, 0x2, R6 ;  /* 0x0000000203087825 */ /* 0x041fe200078e0206 */
[----:B------:R-:W-:Y:S02]  /*1160*/  IADD3 R4, PT, PT, R4, 0x1, RZ ;  /* 0x0000000104047810 */ /* 0x000fe40007ffe0ff */
[----:B------:R-:W-:Y:S02]  /*1170*/  IADD3 R3, PT, PT, R3, R58, RZ ;  /* 0x0000003a03037210 */ /* 0x000fe40007ffe0ff */
[----:B------:R1:W-:Y:S01]  /*1180*/  STG.E.64 desc[UR8][R8.64], RZ ;  /* 0x000000ff08007986 */ /* 0x0003e2000c101b08 */
[----:B------:R-:W-:-:S13]  /*1190*/  ISETP.NE.AND P0, PT, R4, RZ, PT ;  /* 0x000000ff0400720c */ /* 0x000fda0003f05270 */
[----:B-1----:R-:W-:Y:S05]  /*11a0*/  @P0 BRA `(.L_x_221) ;  /* 0xfffffffc00e80947 */ /* 0x002fea000383ffff */
.L_x_216:
        /* <DEDUP_REMOVED lines=15> */
.L_x_223:
        /* <DEDUP_REMOVED lines=9> */
[----:B0-----:R-:W-:Y:S01]  /*1330*/  IMAD.WIDE.U32 R8, R11, 0x2, R8 ;  /* 0x000000020b087825 */ /* 0x001fe200078e0008 */
[----:B------:R-:W-:-:S05]  /*1340*/  SHF.L.U32 R11, R18, 0x1, RZ ;  /* 0x00000001120b7819 */ /* 0x000fca00000006ff */
[----:B------:R0:W3:Y:S01]  /*1350*/  LDG.E.U16.CONSTANT R9, desc[UR8][R8.64] ;  /* 0x0000000808097981 */ /* 0x0000e2000c1e9500 */
[----:B------:R-:W-:-:S05]  /*1360*/  IMAD.WIDE.U32 R10, R11, 0x2, R14 ;  /* 0x000000020b0a7825 */ /* 0x000fca00078e000e */
[----:B------:R-:W4:Y:S01]  /*1370*/  LDG.E.U16.CONSTANT R21, desc[UR8][R10.64+0x2] ;  /* 0x000002080a157981 */ /* 0x000f22000c1e9500 */
[----:B--2---:R-:W-:-:S04]  /*1380*/  SHF.R.U32.HI R13, RZ, R0, R7 ;  /* 0x00000000ff0d7219 */ /* 0x004fc80000011607 */
[--C-:B------:R-:W-:Y:S02]  /*1390*/  SHF.R.U32.HI R6, RZ, 0x8, R13.reuse ;  /* 0x00000008ff067819 */ /* 0x100fe4000001160d */
[----:B------:R-:W-:Y:S02]  /*13a0*/  LOP3.LUT R17, R13, 0xf, RZ, 0xc0, !PT ;  /* 0x0000000f0d117812 */ /* 0x000fe400078ec0ff */
[----:B------:R-:W-:Y:S02]  /*13b0*/  LOP3.LUT R6, R6, 0xf, RZ, 0xc0, !PT ;  /* 0x0000000f06067812 */ /* 0x000fe400078ec0ff */
[----:B------:R-:W-:Y:S01]  /*13c0*/  SHF.R.U32.HI R19, RZ, 0x4, R13 ;  /* 0x00000004ff137819 */ /* 0x000fe2000001160d */
        /* <DEDUP_REMOVED lines=17> */
[----:B------:R-:W0:Y:S02]  /*14e0*/  I2F.F16 R11, R8 ;  /* 0x00000008000b7306 */ /* 0x000e240000200c00 */
[----:B0-----:R-:W-:Y:S01]  /*14f0*/  PRMT R10, R20, 0x5410, R11 ;  /* 0x00005410140a7816 */ /* 0x001fe2000000000b */
[-C--:B---3--:R-:W-:Y:S01]  /*1500*/  HMUL2 R11, R6, R9.reuse.H0_H0 ;  /* 0x20000009060b7232 */ /* 0x088fe20000000000 */
[C---:B------:R-:W-:Y:S02]  /*1510*/  LEA R6, R16.reuse, R1, 0x3 ;  /* 0x0000000110067211 */ /* 0x040fe400078e18ff */
[----:B------:R-:W-:Y:S01]  /*1520*/  IADD3 R16, PT, PT, R16, 0x1, RZ ;  /* 0x0000000110107810 */ /* 0x000fe20007ffe0ff */
[----:B------:R-:W-:-:S05]  /*1530*/  HMUL2 R10, R10, R9.H0_H0 ;  /* 0x200000090a0a7232 */ /* 0x000fca0000000000 */
[----:B------:R0:W-:Y:S01]  /*1540*/  STL.64 [R6], R10 ;  /* 0x0000000a06007387 */ /* 0x0001e20000100a00 */
[----:B------:R-:W-:Y:S05]  /*1550*/  @!P0 BRA `(.L_x_223) ;  /* 0xfffffffc00508947 */ /* 0x000fea000383ffff */
.L_x_222:
[----:B0-----:R0:W5:Y:S01]  /*1560*/  LDL.64 R6, [R1] ;  /* 0x0000000001067983 */ /* 0x0011620000100a00 */
[----:B------:R-:W1:Y:S01]  /*1570*/  LDCU UR4, c[0x0][0x3c8] ;  /* 0x00007900ff0477ac */ /* 0x000e620008000800 */
[----:B------:R-:W-:Y:S01]  /*1580*/  HFMA2 R4, -RZ, RZ, 0, 0 ;  /* 0x00000000ff047431 */ /* 0x000fe200000001ff */
[----:B------:R-:W-:Y:S02]  /*1590*/  MOV R9, RZ ;  /* 0x000000ff00097202 */ /* 0x000fe40000000f00 */
[----:B------:R-:W-:Y:S01]  /*15a0*/  CS2R R10, SRZ ;  /* 0x00000000000a7805 */ /* 0x000fe2000001ff00 */
[----:B------:R-:W2:Y:S01]  /*15b0*/  LDCU UR6, c[0x0][0x3cc] ;  /* 0x00007980ff0677ac */ /* 0x000ea20008000800 */
[----:B------:R-:W3:Y:S01]  /*15c0*/  LDCU UR5, c[0x0][0x3d0] ;  /* 0x00007a00ff0577ac */ /* 0x000ee20008000800 */
[----:B------:R-:W4:Y:S01]  /*15d0*/  LDCU UR10, c[0x0][0x3d4] ;  /* 0x00007a80ff0a77ac */ /* 0x000f220008000800 */
[----:B------:R-:W0:Y:S01]  /*15e0*/  LDCU UR11, c[0x0][0x3d8] ;  /* 0x00007b00ff0b77ac */ /* 0x000e220008000800 */
[----:B-1----:R-:W-:-:S02]  /*15f0*/  ISETP.GT.AND P0, PT, R57, UR4, PT ;  /* 0x0000000439007c0c */ /* 0x002fc4000bf04270 */
[C---:B------:R-:W-:Y:S02]  /*1600*/  VIMNMX R0, PT, PT, R57.reuse, UR4, PT ;  /* 0x0000000439007c48 */ /* 0x040fe4000bfe0100 */
[C---:B--2---:R-:W-:Y:S02]  /*1610*/  ISETP.GT.AND P2, PT, R57.reuse, UR6, PT ;  /* 0x0000000639007c0c */ /* 0x044fe4000bf44270 */
[----:B------:R-:W-:Y:S02]  /*1620*/  SHF.R.S32.HI R3, RZ, 0x1f, R0 ;  /* 0x0000001fff037819 */ /* 0x000fe40000011400 */
[----:B---3--:R-:W-:Y:S02]  /*1630*/  ISETP.GT.AND P3, PT, R57, UR5, PT ;  /* 0x0000000539007c0c */ /* 0x008fe4000bf64270 */
[----:B------:R-:W-:Y:S01]  /*1640*/  LEA.HI R3, R3, R0, RZ, 0x5 ;  /* 0x0000000003037211 */ /* 0x000fe200078f28ff */
[----:B------:R-:W-:Y:S01]  /*1650*/  HFMA2 R0, -RZ, RZ, 0, 0 ;  /* 0x00000000ff007431 */ /* 0x000fe200000001ff */
[----:B----4-:R-:W-:-:S02]  /*1660*/  ISETP.GT.AND P4, PT, R57, UR10, PT ;  /* 0x0000000a39007c0c */ /* 0x010fc4000bf84270 */
[----:B------:R-:W-:Y:S02]  /*1670*/  SHF.R.S32.HI R13, RZ, 0x5, R3 ;  /* 0x00000005ff0d7819 */ /* 0x000fe40000011403 */
        /* <DEDUP_REMOVED lines=9> */
.L_x_224:
        /* <DEDUP_REMOVED lines=8> */
.L_x_225:
        /* <DEDUP_REMOVED lines=8> */
.L_x_226:
        /* <DEDUP_REMOVED lines=8> */
.L_x_227:
        /* <DEDUP_REMOVED lines=8> */
.L_x_228:
[----:B------:R-:W-:Y:S01]  /*1910*/  LEA R0, R13, R0, 0x3 ;  /* 0x000000000d007211 */ /* 0x000fe200078e18ff */
[----:B------:R-:W0:Y:S01]  /*1920*/  S2UR UR5, SR_CgaCtaId ;  /* 0x00000000000579c3 */ /* 0x000e220000008800 */
[----:B------:R-:W1:Y:S01]  /*1930*/  LDCU.64 UR10, c[0x0][0x388] ;  /* 0x00007100ff0a77ac */ /* 0x000e620008000a00 */
[----:B------:R-:W-:Y:S02]  /*1940*/  SHF.R.S32.HI R3, RZ, 0x1f, R5 ;  /* 0x0000001fff037819 */ /* 0x000fe40000011405 */
[----:B------:R-:W-:Y:S01]  /*1950*/  IADD3 R0, PT, PT, R9, R0, R4 ;  /* 0x0000000009007210 */ /* 0x000fe20007ffe004 */
[----:B------:R-:W-:Y:S01]  /*1960*/  UMOV UR4, 0x400 ;  /* 0x0000040000047882 */ /* 0x000fe20000000000 */
[----:B------:R-:W-:Y:S02]  /*1970*/  VIMNMX R2, PT, PT, R2, UR6, PT ;  /* 0x0000000602027c48 */ /* 0x000fe4000bfe0100 */
[----:B------:R-:W-:Y:S02]  /*1980*/  IADD3 R11, PT, PT, R11, R0, R10 ;  /* 0x000000000b0b7210 */ /* 0x000fe40007ffe00a */
[----:B------:R-:W-:-:S02]  /*1990*/  PRMT R10, RZ, 0x5410, RZ ;  /* 0x00005410ff0a7816 */ /* 0x000fc400000000ff */
[----:B------:R-:W-:Y:S01]  /*19a0*/  PRMT R9, RZ, 0x5410, RZ ;  /* 0x00005410ff097816 */ /* 0x000fe200000000ff */
[----:B------:R-:W-:Y:S01]  /*19b0*/  IMAD R0, R11, R58, RZ ;  /* 0x0000003a0b007224 */ /* 0x000fe200078e02ff */
[----:B------:R-:W-:Y:S02]  /*19c0*/  MOV R11, RZ ;  /* 0x000000ff000b7202 */ /* 0x000fe40000000f00 */
        /* <DEDUP_REMOVED lines=9> */
[----:B-----5:R-:W-:Y:S02]  /*1a60*/  PRMT R2, R6, 0x7610, R6 ;  /* 0x0000761006027816 */ /* 0x020fe40000000006 */
        /* <DEDUP_REMOVED lines=11> */
[----:B------:R-:W-:Y:S01]  /*1b20*/  PRMT R11, R55, 0x9910, RZ ;  /* 0x00009910370b7816 */ /* 0x000fe200000000ff */
[----:B------:R-:W0:Y:S01]  /*1b30*/  LDCU UR5, c[0x0][0x3a8] ;  /* 0x00007500ff0577ac */ /* 0x000e220008000800 */
[----:B------:R-:W-:Y:S02]  /*1b40*/  VIMNMX R62, PT, PT, R61, UR6, PT ;  /* 0x000000063d3e7c48 */ /* 0x000fe4000bfe0100 */
[----:B------:R-:W-:Y:S01]  /*1b50*/  ISETP.NE.AND P0, PT, R11, RZ, PT ;  /* 0x000000ff0b00720c */ /* 0x000fe20003f05270 */
[----:B------:R-:W-:Y:S01]  /*1b60*/  HFMA2 R11, -RZ, RZ, 0, 0 ;  /* 0x00000000ff0b7431 */ /* 0x000fe200000001ff */
[----:B------:R-:W-:Y:S02]  /*1b70*/  IADD3 R60, P1, PT, R12, 0x2, RZ ;  /* 0x000000020c3c7810 */ /* 0x000fe40007f3e0ff */
[----:B------:R-:W-:Y:S02]  /*1b80*/  ISETP.EQ.OR P0, PT, R63, 0x3, !P0 ;  /* 0x000000033f00780c */ /* 0x000fe40004702670 */
[----:B------:R-:W-:-:S02]  /*1b90*/  IADD3.X R59, PT, PT, RZ, R13, RZ, P1, !PT ;  /* 0x0000000dff3b7210 */ /* 0x000fc40000ffe4ff */
[----:B------:R-:W-:-:S09]  /*1ba0*/  PRMT R10, R10, 0x5410, RZ ;  /* 0x000054100a0a7816 */ /* 0x000fd200000000ff */
.L_x_238:
[----:B------:R-:W1:Y:S01]  /*1bb0*/  LDC R58, c[0x0][0x3ac] ;  /* 0x0000eb00ff3a7b82 */ /* 0x000e620000000800 */
[----:B------:R-:W-:Y:S02]  /*1bc0*/  ISETP.NE.AND P3, PT, R57, R52, PT ;  /* 0x000000343900720c */ /* 0x000fe40003f65270 */
[----:B------:R-:W-:Y:S02]  /*1bd0*/  MOV R64, R66 ;  /* 0x0000004200407202 */ /* 0x000fe40000000f00 */
[----:B------:R-:W-:-:S05]  /*1be0*/  MOV R65, R67 ;  /* 0x0000004300417202 */ /* 0x000fca0000000f00 */
[----:B------:R-:W2:Y:S04]  /*1bf0*/  LDG.E.128.CONSTANT R12, desc[UR8][R64.64] ;  /* 0x00000008400c7981 */ /* 0x000ea8000c1e9d00 */
[----:B------:R-:W-:Y:S02]  /*1c00*/  @!P3 LEA R24, R11, R1, 0x3 ;  /* 0x000000010b18b211 */ /* 0x000fe400078e18ff */
[----:B------:R-:W-:-:S04]  /*1c10*/  @!P3 MOV R26, R60 ;  /* 0x0000003c001ab202 */ /* 0x000fc80000000f00 */
[----:B------:R-:W3:Y:S01]  /*1c20*/  @!P3 LDL.64 R24, [R24+0x8] ;  /* 0x000008001818b983 */ /* 0x000ee20000100a00 */
[----:B------:R-:W-:Y:S01]  /*1c30*/  @!P3 MOV R27, R59 ;  /* 0x0000003b001bb202 */ /* 0x000fe20000000f00 */
[----:B-1----:R-:W-:-:S04]  /*1c40*/  IMAD.WIDE R20, R58, 0x4, R64 ;  /* 0x000000043a147825 */ /* 0x002fc800078e0240 */
[----:B------:R1:W4:Y:S01]  /*1c50*/  @!P3 LDG.E.U16.CONSTANT R26, desc[UR8][R26.64] ;  /* 0x000000081a1ab981 */ /* 0x000322000c1e9500 */
[----:B------:R-:W-:-:S03]  /*1c60*/  IMAD.WIDE R66, R58, 0x4, R20 ;  /* 0x000000043a427825 */ /* 0x000fc600078e0214 */
[----:B------:R-:W5:Y:S04]  /*1c70*/  LDG.E.128.CONSTANT R20, desc[UR8][R20.64] ;  /* 0x0000000814147981 */ /* 0x000f68000c1e9d00 */
[----:B------:R-:W4:Y:S01]  /*1c80*/  LDG.E.128.CONSTANT R16, desc[UR8][R66.64] ;  /* 0x0000000842107981 */ /* 0x000f22000c1e9d00 */
[----:B------:R-:W0:Y:S01]  /*1c90*/  S2UR UR7, SR_CTAID.Y ;  /* 0x00000000000779c3 */ /* 0x000e220000002600 */
[----:B------:R-:W-:Y:S01]  /*1ca0*/  ISETP.NE.AND P2, PT, R56, RZ, PT ;  /* 0x000000ff3800720c */ /* 0x000fe20003f45270 */
[----:B0-----:R-:W-:Y:S01]  /*1cb0*/  UIMAD UR6, UR7, -0x4, UR5 ;  /* 0xfffffffc070678a4 */ /* 0x001fe2000f8e0205 */
[----:B--2---:R-:W-:Y:S02]  /*1cc0*/  LOP3.LUT R41, R12, 0x3f003f, RZ, 0xc0, !PT ;  /* 0x003f003f0c297812 */ /* 0x004fe400078ec0ff */
[----:B-1----:R-:W-:-:S02]  /*1cd0*/  SHF.R.U32.HI R27, RZ, 0x6, R12 ;  /* 0x00000006ff1b7819 */ /* 0x002fc4000001160c */
[----:B---3--:R-:W-:-:S04]  /*1ce0*/  @!P3 PRMT R2, R24, 0x7610, R2 ;  /* 0x000076101802b816 */ /* 0x008fc80000000002 */
[----:B------:R-:W-:Y:S02]  /*1cf0*/  @!P3 PRMT R2, R2, 0x7610, R24 ;  /* 0x000076100202b816 */ /* 0x000fe40000000018 */
[----:B------:R-:W-:Y:S02]  /*1d00*/  SHF.R.U32.HI R24, RZ, 0xc, R12 ;  /* 0x0000000cff187819 */ /* 0x000fe4000001160c */
[----:B------:R-:W-:Y:S02]  /*1d10*/  @!P3 PRMT R0, R25, 0x7610, R0 ;  /* 0x000076101900b816 */ /* 0x000fe40000000000 */
[----:B------:R-:W-:Y:S02]  /*1d20*/  LOP3.LUT R40, R13, 0x3f003f, RZ, 0xc0, !PT ;  /* 0x003f003f0d287812 */ /* 0x000fe400078ec0ff */
[--C-:B------:R-:W-:Y:S02]  /*1d30*/  SHF.R.U32.HI R12, RZ, 0x6, R13.reuse ;  /* 0x00000006ff0c7819 */ /* 0x100fe4000001160d */
[----:B------:R-:W-:-:S02]  /*1d40*/  SHF.R.U32.HI R30, RZ, 0xc, R13 ;  /* 0x0000000cff1e7819 */ /* 0x000fc4000001160d */
[----:B------:R-:W-:Y:S02]  /*1d50*/  LOP3.LUT R37, R14, 0x3f003f, RZ, 0xc0, !PT ;  /* 0x003f003f0e257812 */ /* 0x000fe400078ec0ff */
[--C-:B------:R-:W-:Y:S02]  /*1d60*/  SHF.R.U32.HI R28, RZ, 0x6, R14.reuse ;  /* 0x00000006ff1c7819 */ /* 0x100fe4000001160e */
[----:B------:R-:W-:Y:S02]  /*1d70*/  SHF.R.U32.HI R31, RZ, 0xc, R14 ;  /* 0x0000000cff1f7819 */ /* 0x000fe4000001160e */
[----:B------:R-:W-:Y:S02]  /*1d80*/  LOP3.LUT R14, R24, 0xf000f, RZ, 0xc0, !PT ;  /* 0x000f000f180e7812 */ /* 0x000fe400078ec0ff */
[----:B----4-:R-:W-:Y:S02]  /*1d90*/  SHF.R.U32.HI R13, RZ, 0x8, R16 ;  /* 0x00000008ff0d7819 */ /* 0x010fe40000011610 */
[----:B------:R-:W-:-:S02]  /*1da0*/  @!P3 IADD3 R52, PT, PT, R26, R57, RZ ;  /* 0x000000391a34b210 */ /* 0x000fc40007ffe0ff */
[----:B------:R-:W-:Y:S02]  /*1db0*/  SHF.R.U32.HI R38, RZ, 0xc, R15 ;  /* 0x0000000cff267819 */ /* 0x000fe4000001160f */
[----:B------:R-:W-:Y:S02]  /*1dc0*/  @!P3 PRMT R0, R0, 0x7610, R25 ;  /* 0x000076100000b816 */ /* 0x000fe40000000019 */
[----:B------:R-:W-:Y:S02]  /*1dd0*/  LOP3.LUT R32, R16, 0x3f003f, RZ, 0xc0, !PT ;  /* 0x003f003f10207812 */ /* 0x000fe400078ec0ff */
[--C-:B------:R-:W-:Y:S02]  /*1de0*/  SHF.R.U32.HI R26, RZ, 0x6, R16.reuse ;  /* 0x00000006ff1a7819 */ /* 0x100fe40000011610 */
[----:B------:R-:W-:Y:S02]  /*1df0*/  SHF.R.U32.HI R48, RZ, 0xa, R16 ;  /* 0x0000000aff307819 */ /* 0x000fe40000011610 */
[----:B------:R-:W-:-:S02]  /*1e00*/  SHF.R.U32.HI R16, RZ, 0x8, R17 ;  /* 0x00000008ff107819 */ /* 0x000fc40000011611 */
[----:B------:R-:W-:Y:S02]  /*1e10*/  LOP3.LUT R33, R17, 0x3f003f, RZ, 0xc0, !PT ;  /* 0x003f003f11217812 */ /* 0x000fe400078ec0ff */
[--C-:B------:R-:W-:Y:S02]  /*1e20*/  SHF.R.U32.HI R25, RZ, 0x6, R17.reuse ;  /* 0x00000006ff197819 */ /* 0x100fe40000011611 */
[----:B------:R-:W-:Y:S02]  /*1e30*/  SHF.R.U32.HI R49, RZ, 0xa, R17 ;  /* 0x0000000aff317819 */ /* 0x000fe40000011611 */
[----:B------:R-:W-:Y:S02]  /*1e40*/  LOP3.LUT R17, R14, 0x300030, R13, 0xf8, !PT ;  /* 0x003000300e117812 */ /* 0x000fe400078ef80d */
[----:B------:R-:W-:Y:S02]  /*1e50*/  SHF.R.U32.HI R46, RZ, 0x8, R19 ;  /* 0x00000008ff2e7819 */ /* 0x000fe40000011613 */
[----:B------:R-:W-:-:S02]  /*1e60*/  LOP3.LUT R13, R38, 0xf000f, RZ, 0xc0, !PT ;  /* 0x000f000f260d7812 */ /* 0x000fc400078ec0ff */
[----:B------:R-:W-:Y:S02]  /*1e70*/  LOP3.LUT R36, R15, 0x3f003f, RZ, 0xc0, !PT ;  /* 0x003f003f0f247812 */ /* 0x000fe400078ec0ff */
[----:B------:R-:W-:Y:S02]  /*1e80*/  SHF.R.U32.HI R29, RZ, 0x6, R15 ;  /* 0x00000006ff1d7819 */ /* 0x000fe4000001160f */
[----:B------:R-:W-:Y:S02]  /*1e90*/  SHF.R.U32.HI R44, RZ, 0x8, R18 ;  /* 0x00000008ff2c7819 */ /* 0x000fe40000011612 */
[----:B------:R-:W-:Y:S02]  /*1ea0*/  LOP3.LUT R15, R30, 0xf000f, RZ, 0xc0, !PT ;  /* 0x000f000f1e0f7812 */ /* 0x000fe400078ec0ff */
[----:B------:R-:W-:Y:S02]  /*1eb0*/  LOP3.LUT R31, R31, 0xf000f, RZ, 0xc0, !PT ;  /* 0x000f000f1f1f7812 */ /* 0x000fe400078ec0ff */
[----:B------:R-:W-:-:S02]  /*1ec0*/  LOP3.LUT R46, R13, 0x300030, R46, 0xf8, !PT ;  /* 0x003000300d2e7812 */ /* 0x000fc400078ef82e */
[----:B-----5:R-:W-:Y:S02]  /*1ed0*/  LOP3.LUT R42, R20, 0x3f003f, RZ, 0xc0, !PT ;  /* 0x003f003f142a7812 */ /* 0x020fe400078ec0ff */
[--C-:B------:R-:W-:Y:S02]  /*1ee0*/  SHF.R.U32.HI R38, RZ, 0x6, R20.reuse ;  /* 0x00000006ff267819 */ /* 0x100fe40000011614 */
[----:B------:R-:W-:Y:S02]  /*1ef0*/  SHF.R.U32.HI R20, RZ, 0xc, R20 ;  /* 0x0000000cff147819 */ /* 0x000fe40000011614 */
[----:B------:R-:W-:Y:S02]  /*1f00*/  LOP3.LUT R39, R21, 0x3f003f, RZ, 0xc0, !PT ;  /* 0x003f003f15277812 */ /* 0x000fe400078ec0ff */
[--C-:B------:R-:W-:Y:S02]  /*1f10*/  SHF.R.U32.HI R13, RZ, 0x6, R21.reuse ;  /* 0x00000006ff0d7819 */ /* 0x100fe40000011615 */
[----:B------:R-:W-:-:S02]  /*1f20*/  SHF.R.U32.HI R21, RZ, 0xc, R21 ;  /* 0x0000000cff157819 */ /* 0x000fc40000011615 */
[----:B------:R-:W-:Y:S02]  /*1f30*/  LOP3.LUT R30, R22, 0x3f003f, RZ, 0xc0, !PT ;  /* 0x003f003f161e7812 */ /* 0x000fe400078ec0ff */
[----:B------:R-:W-:Y:S02]  /*1f40*/  SHF.R.U32.HI R14, RZ, 0x6, R22 ;  /* 0x00000006ff0e7819 */ /* 0x000fe40000011616 */
        /* <DEDUP_REMOVED lines=8> */
[----:B------:R-:W-:Y:S02]  /*1fd0*/  LOP3.LUT R44, R31, 0x300030, R44, 0xf8, !PT ;  /* 0x003000301f2c7812 */ /* 0x000fe400078ef82c */
[----:B------:R-:W-:-:S02]  /*1fe0*/  LOP3.LUT R31, R23, 0x3f003f, RZ, 0xc0, !PT ;  /* 0x003f003f171f7812 */ /* 0x000fc400078ec0ff */
[--C-:B------:R-:W-:Y:S02]  /*1ff0*/  SHF.R.U32.HI R15, RZ, 0x6, R23.reuse ;  /* 0x00000006ff0f7819 */ /* 0x100fe40000011617 */
[----:B------:R-:W-:Y:S02]  /*2000*/  LOP3.LUT R19, R20, 0xf000f, RZ, 0xc0, !PT ;  /* 0x000f000f14137812 */ /* 0x000fe400078ec0ff */
[----:B------:R-:W-:Y:S02]  /*2010*/  SHF.R.U32.HI R23, RZ, 0xc, R23 ;  /* 0x0000000cff177819 */ /* 0x000fe40000011617 */
        /* <DEDUP_REMOVED lines=11> */
[----:B------:R-:W-:Y:S01]  /*20d0*/  LOP3.LUT R20, R12, 0x64006400, RZ, 0xfc, !PT ;  /* 0x640064000c147812 */ /* 0x000fe200078efcff */
[----:B------:R-:W-:Y:S01]  /*20e0*/  HADD2 R12, R41, -1056, -1056 ;  /* 0xe420e420290c7430 */ /* 0x000fe20000000000 */
[----:B------:R-:W-:Y:S02]  /*20f0*/  LOP3.LUT R48, R19, 0x300030, R48, 0xf8, !PT ;  /* 0x0030003013307812 */ /* 0x000fe400078ef830 */
[----:B------:R-:W-:Y:S02]  /*2100*/  LOP3.LUT R51, R22, 0x300030, R51, 0xf8, !PT ;  /* 0x0030003016337812 */ /* 0x000fe400078ef833 */
        /* <DEDUP_REMOVED lines=111> */
.L_x_230:
[----:B------:R-:W-:Y:S02]  /*2800*/  MOV R63, UR6 ;  /* 0x00000006003f7c02 */ /* 0x000fe40008000f00 */
[----:B------:R-:W-:Y:S02]  /*2810*/  @!P3 IADD3 R16, PT, PT, R11, 0x1, RZ ;  /* 0x000000010b10b810 */ /* 0x000fe40007ffe0ff */
[----:B------:R-:W-:Y:S02]  /*2820*/  ISETP.NE.AND P1, PT, R63, 0x1, PT ;  /* 0x000000013f00780c */ /* 0x000fe40003f25270 */
[----:B------:R-:W-:-:S11]  /*2830*/  @!P3 MOV R11, R16 ;  /* 0x00000010000bb202 */ /* 0x000fd60000000f00 */
        /* <DEDUP_REMOVED lines=47> */
.L_x_232:
        /* <DEDUP_REMOVED lines=46> */
.L_x_233:
        /* <DEDUP_REMOVED lines=43> */
.L_x_231:
[----:B------:R-:W-:-:S05]  /*30c0*/  IMAD.WIDE R24, R58, 0x4, R66 ;  /* 0x000000043a187825 */ /* 0x000fca00078e0242 */
[----:B------:R-:W2:Y:S01]  /*30d0*/  LDG.E.128.CONSTANT R12, desc[UR8][R24.64] ;  /* 0x00000008180c7981 */ /* 0x000ea2000c1e9d00 */
[----:B------:R-:W-:-:S04]  /*30e0*/  IMAD.WIDE R20, R58, 0x4, R24 ;  /* 0x000000043a147825 */ /* 0x000fc800078e0218 */
[----:B------:R-:W-:Y:S02]  /*30f0*/  IMAD.WIDE R66, R58, 0x4, R20 ;  /* 0x000000043a427825 */ /* 0x000fe400078e0214 */
[----:B------:R-:W3:Y:S04]  /*3100*/  LDG.E.128.CONSTANT R20, desc[UR8][R20.64] ;  /* 0x0000000814147981 */ /* 0x000ee8000c1e9d00 */
[----:B------:R-:W4:Y:S01]  /*3110*/  LDG.E.128.CONSTANT R16, desc[UR8][R66.64] ;  /* 0x0000000842107981 */ /* 0x000f22000c1e9d00 */
[----:B--2---:R-:W-:Y:S02]  /*3120*/  SHF.R.U32.HI R39, RZ, 0xc, R13 ;  /* 0x0000000cff277819 */ /* 0x004fe4000001160d */
[----:B------:R-:W-:Y:S02]  /*3130*/  LOP3.LUT R36, R14, 0x3f003f, RZ, 0xc0, !PT ;  /* 0x003f003f0e247812 */ /* 0x000fe400078ec0ff */
[----:B------:R-:W-:-:S02]  /*3140*/  SHF.R.U32.HI R30, RZ, 0x6, R14 ;  /* 0x00000006ff1e7819 */ /* 0x000fc4000001160e */
[----:B------:R-:W-:Y:S02]  /*3150*/  SHF.R.U32.HI R14, RZ, 0xc, R14 ;  /* 0x0000000cff0e7819 */ /* 0x000fe4000001160e */
[--C-:B------:R-:W-:Y:S02]  /*3160*/  SHF.R.U32.HI R31, RZ, 0xc, R12.reuse ;  /* 0x0000000cff1f7819 */ /* 0x100fe4000001160c */
[----:B------:R-:W-:Y:S02]  /*3170*/  LOP3.LUT R29, R12, 0x3f003f, RZ, 0xc0, !PT ;  /* 0x003f003f0c1d7812 */ /* 0x000fe400078ec0ff */
[----:B------:R-:W-:Y:S02]  /*3180*/  SHF.R.U32.HI R27, RZ, 0x6, R12 ;  /* 0x00000006ff1b7819 */ /* 0x000fe4000001160c */
[----:B----4-:R-:W-:Y:S02]  /*3190*/  SHF.R.U32.HI R42, RZ, 0x8, R17 ;  /* 0x00000008ff2a7819 */ /* 0x010fe40000011611 */
[----:B------:R-:W-:-:S02]  /*31a0*/  LOP3.LUT R39, R39, 0xf000f, RZ, 0xc0, !PT ;  /* 0x000f000f27277812 */ /* 0x000fc400078ec0ff */
        /* <DEDUP_REMOVED lines=14> */
[----:B------:R-:W-:Y:S02]  /*3290*/  LOP3.LUT R16, R31, 0xf000f, RZ, 0xc0, !PT ;  /* 0x000f000f1f107812 */ /* 0x000fe400078ec0ff */
[--C-:B------:R-:W-:Y:S02]  /*32a0*/  SHF.R.U32.HI R46, RZ, 0x8, R19.reuse ;  /* 0x00000008ff2e7819 */ /* 0x100fe40000011613 */
[----:B------:R-:W-:Y:S02]  /*32b0*/  LOP3.LUT R35, R19, 0x3f003f, RZ, 0xc0, !PT ;  /* 0x003f003f13237812 */ /* 0x000fe400078ec0ff */
[----:B------:R-:W-:-:S02]  /*32c0*/  SHF.R.U32.HI R17, RZ, 0x6, R19 ;  /* 0x00000006ff117819 */ /* 0x000fc40000011613 */
[----:B------:R-:W-:Y:S02]  /*32d0*/  SHF.R.U32.HI R51, RZ, 0xa, R19 ;  /* 0x0000000aff337819 */ /* 0x000fe40000011613 */
[----:B------:R-:W-:Y:S02]  /*32e0*/  LOP3.LUT R42, R39, 0x300030, R42, 0xf8, !PT ;  /* 0x00300030272a7812 */ /* 0x000fe400078ef82a */
[----:B------:R-:W-:Y:S02]  /*32f0*/  LOP3.LUT R19, R40, 0xf000f, RZ, 0xc0, !PT ;  /* 0x000f000f28137812 */ /* 0x000fe400078ec0ff */
[----:B---3--:R-:W-:Y:S02]  /*3300*/  LOP3.LUT R41, R20, 0x3f003f, RZ, 0xc0, !PT ;  /* 0x003f003f14297812 */ /* 0x008fe400078ec0ff */
[----:B------:R-:W-:Y:S02]  /*3310*/  SHF.R.U32.HI R39, RZ, 0x6, R20 ;  /* 0x00000006ff277819 */ /* 0x000fe40000011614 */
[----:B------:R-:W-:-:S02]  /*3320*/  LOP3.LUT R34, R18, 0x3f003f, RZ, 0xc0, !PT ;  /* 0x003f003f12227812 */ /* 0x000fc400078ec0ff */
[--C-:B------:R-:W-:Y:S02]  /*3330*/  SHF.R.U32.HI R24, RZ, 0x6, R18.reuse ;  /* 0x00000006ff187819 */ /* 0x100fe40000011612 */
[----:B------:R-:W-:Y:S02]  /*3340*/  SHF.R.U32.HI R50, RZ, 0xa, R18 ;  /* 0x0000000aff327819 */ /* 0x000fe40000011612 */
[----:B------:R-:W-:Y:S02]  /*3350*/  LOP3.LUT R44, R15, 0x300030, R44, 0xf8, !PT ;  /* 0x003000300f2c7812 */ /* 0x000fe400078ef82c */
[----:B------:R-:W-:Y:S02]  /*3360*/  SHF.R.U32.HI R20, RZ, 0xc, R20 ;  /* 0x0000000cff147819 */ /* 0x000fe40000011614 */
[----:B------:R-:W-:Y:S02]  /*3370*/  LOP3.LUT R16, R16, 0x300030, R13, 0xf8, !PT ;  /* 0x0030003010107812 */ /* 0x000fe400078ef80d */
[----:B------:R-:W-:-:S02]  /*3380*/  LOP3.LUT R40, R21, 0x3f003f, RZ, 0xc0, !PT ;  /* 0x003f003f15287812 */ /* 0x000fc400078ec0ff */
[--C-:B------:R-:W-:Y:S02]  /*3390*/  SHF.R.U32.HI R15, RZ, 0x6, R21.reuse ;  /* 0x00000006ff0f7819 */ /* 0x100fe40000011615 */
[----:B------:R-:W-:Y:S02]  /*33a0*/  SHF.R.U32.HI R18, RZ, 0xc, R21 ;  /* 0x0000000cff127819 */ /* 0x000fe40000011615 */
[----:B------:R-:W-:Y:S02]  /*33b0*/  SHF.R.U32.HI R43, RZ, 0xc, R23 ;  /* 0x0000000cff2b7819 */ /* 0x000fe40000011617 */
[----:B------:R-:W-:Y:S02]  /*33c0*/  LOP3.LUT R21, R22, 0x3f003f, RZ, 0xc0, !PT ;  /* 0x003f003f16157812 */ /* 0x000fe400078ec0ff */
[----:B------:R-:W-:Y:S02]  /*33d0*/  SHF.R.U32.HI R13, RZ, 0x6, R22 ;  /* 0x00000006ff0d7819 */ /* 0x000fe40000011616 */
[----:B------:R-:W-:-:S02]  /*33e0*/  LOP3.LUT R46, R19, 0x300030, R46, 0xf8, !PT ;  /* 0x00300030132e7812 */ /* 0x000fc400078ef82e */
        /* <DEDUP_REMOVED lines=8> */
[----:B------:R-:W-:Y:S02]  /*3470*/  LOP3.LUT R18, R18, 0xf000f, RZ, 0xc0, !PT ;  /* 0x000f000f12127812 */ /* 0x000fe400078ec0ff */
[----:B------:R-:W-:Y:S02]  /*3480*/  LOP3.LUT R51, R20, 0x300030, R51, 0xf8, !PT ;  /* 0x0030003014337812 */ /* 0x000fe400078ef833 */
[----:B------:R-:W-:Y:S02]  /*3490*/  LOP3.LUT R20, R27, 0x3f003f, RZ, 0xc0, !PT ;  /* 0x003f003f1b147812 */ /* 0x000fe400078ec0ff */
[----:B------:R-:W-:-:S02]  /*34a0*/  LOP3.LUT R50, R23, 0x300030, R50, 0xf8, !PT ;  /* 0x0030003017327812 */ /* 0x000fc400078ef832 */
[----:B------:R-:W-:Y:S02]  /*34b0*/  LOP3.LUT R27, R37, 0x3f003f, RZ, 0xc0, !PT ;  /* 0x003f003f251b7812 */ /* 0x000fe400078ec0ff */
[----:B------:R-:W-:Y:S02]  /*34c0*/  LOP3.LUT R36, R39, 0x3f003f, RZ, 0xc0, !PT ;  /* 0x003f003f27247812 */ /* 0x000fe400078ec0ff */
[----:B------:R-:W-:Y:S02]  /*34d0*/  LOP3.LUT R23, R28, 0x64006400, RZ, 0xfc, !PT ;  /* 0x640064001c177812 */ /* 0x000fe400078efcff */
[----:B------:R-:W-:Y:S01]  /*34e0*/  LOP3.LUT R37, R15, 0x3f003f, RZ, 0xc0, !PT ;  /* 0x003f003f0f257812 */ /* 0x000fe200078ec0ff */
[----:B------:R-:W-:Y:S01]  /*34f0*/  HADD2 R15, R45, -1056, -1056 ;  /* 0xe420e4202d0f7430 */ /* 0x000fe20000000000 */
[----:B------:R-:W-:Y:S01]  /*3500*/  LOP3.LUT R39, R14, 0x3f003f, RZ, 0xc0, !PT ;  /* 0x003f003f0e277812 */ /* 0x000fe200078ec0ff */
[----:B------:R-:W-:Y:S01]  /*3510*/  HADD2 R14, R43, -1056, -1056 ;  /* 0xe420e4202b0e7430 */ /* 0x000fe20000000000 */
[----:B------:R-:W-:-:S02]  /*3520*/  LOP3.LUT R49, R18, 0x300030, R49, 0xf8, !PT ;  /* 0x0030003012317812 */ /* 0x000fc400078ef831 */
        /* <DEDUP_REMOVED lines=110> */
.L_x_234:
        /* <DEDUP_REMOVED lines=47> */
.L_x_236:
        /* <DEDUP_REMOVED lines=46> */
.L_x_237:
        /* <DEDUP_REMOVED lines=43> */
.L_x_235:
        /* <DEDUP_REMOVED lines=8> */
.L_x_229:
        /* <DEDUP_REMOVED lines=12> */
.L_x_256:
[----:B------:R-:W-:Y:S01]  /*45d0*/  ISETP.NE.AND P3, PT, R57, R52, PT ;  /* 0x000000343900720c */ /* 0x000fe20003f65270 */
[----:B------:R-:W2:-:S12]  /*45e0*/  LDG.E.128.CONSTANT R12, desc[UR8][R64.64] ;  /* 0x00000008400c7981 */ /* 0x000e98000c1e9d00 */
[----:B------:R-:W-:Y:S01]  /*45f0*/  @!P3 LEA R22, R11, R1, 0x3 ;  /* 0x000000010b16b211 */ /* 0x000fe200078e18ff */
[----:B------:R0:W5:Y:S05]  /*4600*/  @!P3 LDG.E.U16.CONSTANT R40, desc[UR8][R18.64] ;  /* 0x000000081228b981 */ /* 0x00016a000c1e9500 */
[----:B------:R-:W3:Y:S01]  /*4610*/  @!P3 LDL.64 R22, [R22+0x8] ;  /* 0x000008001616b983 */ /* 0x000ee20000100a00 */
[----:B------:R-:W-:Y:S02]  /*4620*/  ISETP.NE.AND P2, PT, R56, RZ, PT ;  /* 0x000000ff3800720c */ /* 0x000fe40003f45270 */
[----:B------:R-:W-:Y:S02]  /*4630*/  MOV R17, 0x2c00 ;  /* 0x00002c0000117802 */ /* 0x000fe40000000f00 */
[----:B------:R-:W-:-:S02]  /*4640*/  ISETP.NE.AND P1, PT, R63, 0x1, PT ;  /* 0x000000013f00780c */ /* 0x000fc40003f25270 */
[----:B------:R-:W-:Y:S02]  /*4650*/  @!P3 IADD3 R41, PT, PT, R11, 0x1, RZ ;  /* 0x000000010b29b810 */ /* 0x000fe40007ffe0ff */
[C---:B--2---:R-:W-:Y:S02]  /*4660*/  LOP3.LUT R16, R12.reuse, 0xf000f, RZ, 0xc0, !PT ;  /* 0x000f000f0c107812 */ /* 0x044fe400078ec0ff */
[----:B------:R-:W-:Y:S02]  /*4670*/  LOP3.LUT R21, R12, 0xf000f0, RZ, 0xc0, !PT ;  /* 0x00f000f00c157812 */ /* 0x000fe400078ec0ff */
[----:B------:R-:W-:Y:S02]  /*4680*/  SHF.R.U32.HI R12, RZ, 0x8, R12 ;  /* 0x00000008ff0c7819 */ /* 0x000fe4000001160c */
[----:B------:R-:W-:Y:S02]  /*4690*/  SHF.R.U32.HI R25, RZ, 0x8, R13 ;  /* 0x00000008ff197819 */ /* 0x000fe4000001160d */
[----:B------:R-:W-:-:S02]  /*46a0*/  SHF.R.U32.HI R29, RZ, 0x8, R14 ;  /* 0x00000008ff1d7819 */ /* 0x000fc4000001160e */
[----:B------:R-:W-:Y:S02]  /*46b0*/  SHF.R.U32.HI R33, RZ, 0x8, R15 ;  /* 0x00000008ff217819 */ /* 0x000fe4000001160f */
[----:B------:R-:W-:Y:S02]  /*46c0*/  LOP3.LUT R27, R14, 0xf000f, RZ, 0xc0, !PT ;  /* 0x000f000f0e1b7812 */ /* 0x000fe400078ec0ff */
[----:B---3--:R-:W-:Y:S02]  /*46d0*/  @!P3 PRMT R2, R22, 0x7610, R2 ;  /* 0x000076101602b816 */ /* 0x008fe40000000002 */
[----:B------:R-:W-:Y:S02]  /*46e0*/  @!P3 PRMT R0, R23, 0x7610, R0 ;  /* 0x000076101700b816 */ /* 0x000fe40000000000 */
[----:B------:R-:W-:Y:S02]  /*46f0*/  @!P3 PRMT R2, R2, 0x7610, R22 ;  /* 0x000076100202b816 */ /* 0x000fe40000000016 */
[----:B------:R-:W-:-:S02]  /*4700*/  @!P3 PRMT R0, R0, 0x7610, R23 ;  /* 0x000076100000b816 */ /* 0x000fc40000000017 */
[C---:B------:R-:W-:Y:S02]  /*4710*/  LOP3.LUT R22, R13.reuse, 0xf000f, RZ, 0xc0, !PT ;  /* 0x000f000f0d167812 */ /* 0x040fe400078ec0ff */
[----:B------:R-:W-:Y:S02]  /*4720*/  LOP3.LUT R23, R13, 0xf000f0, RZ, 0xc0, !PT ;  /* 0x00f000f00d177812 */ /* 0x000fe400078ec0ff */
[----:B------:R-:W-:Y:S02]  /*4730*/  LOP3.LUT R28, R14, 0xf000f0, RZ, 0xc0, !PT ;  /* 0x00f000f00e1c7812 */ /* 0x000fe400078ec0ff */
[C---:B------:R-:W-:Y:S02]  /*4740*/  LOP3.LUT R30, R15.reuse, 0xf000f, RZ, 0xc0, !PT ;  /* 0x000f000f0f1e7812 */ /* 0x040fe400078ec0ff */
[----:B------:R-:W-:Y:S02]  /*4750*/  LOP3.LUT R31, R15, 0xf000f0, RZ, 0xc0, !PT ;  /* 0x00f000f00f1f7812 */ /* 0x000fe400078ec0ff */
[----:B------:R-:W-:-:S02]  /*4760*/  LOP3.LUT R24, R21, 0x64006400, RZ, 0xfc, !PT ;  /* 0x6400640015187812 */ /* 0x000fc400078efcff */
[C---:B------:R-:W-:Y:S02]  /*4770*/  LOP3.LUT R13, R12.reuse, 0xf000f, RZ, 0xc0, !PT ;  /* 0x000f000f0c0d7812 */ /* 0x040fe400078ec0ff */
        /* <DEDUP_REMOVED lines=23> */
[----:B------:R-:W-:-:S02]  /*48f0*/  HFMA2 R30, R32, R17.H0_H0, -72, -72 ;  /* 0xd480d480201e7431 */ /* 0x000fc40000040011 */
[----:B------:R-:W-:Y:S02]  /*4900*/  HADD2 R37, R21, -1032, -1032 ;  /* 0xe408e40815257430 */ /* 0x000fe40000000000 */
[----:B------:R-:W-:Y:S02]  /*4910*/  HADD2 R38, R16, -1032, -1032 ;  /* 0xe408e40810267430 */ /* 0x000fe40000000000 */
[-C--:B------:R-:W-:Y:S02]  /*4920*/  HFMA2 R24, R24, R17.reuse.H0_H0, -72, -72 ;  /* 0xd480d48018187431 */ /* 0x080fe40000040011 */
[----:B------:R-:W-:Y:S02]  /*4930*/  HADD2 R25, R22, -1032, -1032 ;  /* 0xe408e40816197430 */ /* 0x000fe40000000000 */
[----:B------:R-:W-:Y:S02]  /*4940*/  HFMA2 R26, R26, R17.H0_H0, -72, -72 ;  /* 0xd480d4801a1a7431 */ /* 0x000fe40000040011 */
[----:B------:R-:W-:-:S02]  /*4950*/  HADD2 R27, R27, -1032, -1032 ;  /* 0xe408e4081b1b7430 */ /* 0x000fc40000000000 */
[-C--:B------:R-:W-:Y:S02]  /*4960*/  HFMA2 R28, R28, R17.reuse.H0_H0, -72, -72 ;  /* 0xd480d4801c1c7431 */ /* 0x080fe40000040011 */
[----:B------:R-:W-:Y:S02]  /*4970*/  HADD2 R31, R13, -1032, -1032 ;  /* 0xe408e4080d1f7430 */ /* 0x000fe40000000000 */
[-C--:B------:R-:W-:Y:S02]  /*4980*/  HFMA2 R32, R12, R17.reuse.H0_H0, -72, -72 ;  /* 0xd480d4800c207431 */ /* 0x080fe40000040011 */
[----:B------:R-:W-:Y:S02]  /*4990*/  HADD2 R33, R14, -1032, -1032 ;  /* 0xe408e4080e217430 */ /* 0x000fe40000000000 */
[----:B------:R-:W-:Y:S02]  /*49a0*/  HFMA2 R34, R34, R17.H0_H0, -72, -72 ;  /* 0xd480d48022227431 */ /* 0x000fe40000040011 */
[----:B------:R-:W-:-:S02]  /*49b0*/  HADD2 R35, R15, -1032, -1032 ;  /* 0xe408e4080f237430 */ /* 0x000fc40000000000 */
[-C--:B------:R-:W-:Y:S02]  /*49c0*/  HFMA2 R36, R36, R17.reuse.H0_H0, -72, -72 ;  /* 0xd480d48024247431 */ /* 0x080fe40000040011 */
[----:B------:R-:W-:Y:S01]  /*49d0*/  HFMA2 R21, R42, R17.H0_H0, -72, -72 ;  /* 0xd480d4802a157431 */ /* 0x000fe20000040011 */
[----:B0-----:R-:W-:Y:S06]  /*49e0*/  @!P2 BRA `(.L_x_240) ;  /* 0x000000040068a947 */ /* 0x001fec0003800000 */
[----:B------:R-:W0:Y:S01]  /*49f0*/  LDS.64 R14, [UR4+-0x100] ;  /* 0xffff0004ff0e7984 */ /* 0x000e220008000a00 */
[--C-:B------:R-:W-:Y:S02]  /*4a00*/  HADD2.F32 R12, -RZ, R38.reuse.H0_H0 ;  /* 0x20000026ff0c7230 */ /* 0x100fe40000004100 */
[----:B------:R-:W-:Y:S01]  /*4a10*/  HADD2.F32 R44, -RZ, R25.H0_H0 ;  /* 0x20000019ff2c7230 */ /* 0x000fe20000004100 */
[----:B------:R-:W1:Y:S01]  /*4a20*/  LDS.64 R22, [UR4+-0xf8] ;  /* 0xffff0804ff167984 */ /* 0x000e620008000a00 */
[----:B------:R-:W-:Y:S02]  /*4a30*/  HADD2.F32 R16, -RZ, R29.H0_H0 ;  /* 0x2000001dff107230 */ /* 0x000fe40000004100 */
[----:B------:R-:W-:Y:S02]  /*4a40*/  HADD2.F32 R42, -RZ, R38.H1_H1 ;  /* 0x30000026ff2a7230 */ /* 0x000fe40000004100 */
[----:B------:R-:W-:Y:S02]  /*4a50*/  HADD2.F32 R46, -RZ, R25.H1_H1 ;  /* 0x30000019ff2e7230 */ /* 0x000fe40000004100 */
[----:B0-----:R-:W-:-:S02]  /*4a60*/  HADD2.F32 R13, -RZ, R14.H0_H0 ;  /* 0x2000000eff0d7230 */ /* 0x001fc40000004100 */
[----:B------:R-:W-:Y:S02]  /*4a70*/  HADD2.F32 R43, -RZ, R14.H1_H1 ;  /* 0x3000000eff2b7230 */ /* 0x000fe40000004100 */
[----:B------:R-:W-:Y:S02]  /*4a80*/  HADD2.F32 R14, -RZ, R27.H0_H0 ;  /* 0x2000001bff0e7230 */ /* 0x000fe40000004100 */
[----:B------:R-:W-:Y:S01]  /*4a90*/  FFMA.FTZ R45, R12, R13, RZ ;  /* 0x0000000d0c2d7223 */ /* 0x000fe200000100ff */
[C---:B------:R-:W-:Y:S01]  /*4aa0*/  FFMA.FTZ R44, R13.reuse, R44, RZ ;  /* 0x0000002c0d2c7223 */ /* 0x040fe200000100ff */
[C---:B------:R-:W-:Y:S01]  /*4ab0*/  FFMA.FTZ R47, R13.reuse, R16, RZ ;  /* 0x000000100d2f7223 */ /* 0x040fe200000100ff */
[----:B------:R-:W-:Y:S02]  /*4ac0*/  HADD2.F32 R39, -RZ, R15.H0_H0 ;  /* 0x2000000fff277230 */ /* 0x000fe40000004100 */
[----:B------:R-:W-:Y:S01]  /*4ad0*/  FFMA.FTZ R48, R13, R14, RZ ;  /* 0x0000000e0d307223 */ /* 0x000fe200000100ff */
[----:B------:R-:W-:-:S02]  /*4ae0*/  HADD2.F32 R14, -RZ, R27.H1_H1 ;  /* 0x3000001bff0e7230 */ /* 0x000fc40000004100 */
[----:B------:R-:W-:Y:S01]  /*4af0*/  FFMA.FTZ R42, R42, R43, R45 ;  /* 0x0000002b2a2a7223 */ /* 0x000fe2000001002d */
[----:B------:R-:W-:Y:S02]  /*4b00*/  HADD2.F32 R13, -RZ, R24.H0_H0 ;  /* 0x20000018ff0d7230 */ /* 0x000fe40000004100 */
[C---:B------:R-:W-:Y:S01]  /*4b10*/  FFMA.FTZ R44, R43.reuse, R46, R44 ;  /* 0x0000002e2b2c7223 */ /* 0x040fe2000001002c */
[----:B------:R-:W-:Y:S02]  /*4b20*/  HADD2.F32 R16, -RZ, R29.H1_H1 ;  /* 0x3000001dff107230 */ /* 0x000fe40000004100 */
[----:B------:R-:W-:Y:S01]  /*4b30*/  FFMA.FTZ R14, R43, R14, R48 ;  /* 0x0000000e2b0e7223 */ /* 0x000fe20000010030 */
[----:B------:R-:W-:Y:S02]  /*4b40*/  HADD2.F32 R45, -RZ, R28.H0_H0 ;  /* 0x2000001cff2d7230 */ /* 0x000fe40000004100 */
[----:B------:R-:W-:Y:S01]  /*4b50*/  FFMA.FTZ R13, R13, R39, R42 ;  /* 0x000000270d0d7223 */ /* 0x000fe2000001002a */
[----:B------:R-:W-:-:S02]  /*4b60*/  HADD2.F32 R12, -RZ, R26.H0_H0 ;  /* 0x2000001aff0c7230 */ /* 0x000fc40000004100 */
[----:B------:R-:W-:Y:S01]  /*4b70*/  FFMA.FTZ R46, R43, R16, R47 ;  /* 0x000000102b2e7223 */ /* 0x000fe2000001002f */
[----:B------:R-:W-:Y:S02]  /*4b80*/  HADD2.F32 R42, -RZ, R30.H0_H0 ;  /* 0x2000001eff2a7230 */ /* 0x000fe40000004100 */
[C---:B------:R-:W-:Y:S01]  /*4b90*/  FFMA.FTZ R45, R39.reuse, R45, R14 ;  /* 0x0000002d272d7223 */ /* 0x040fe2000001000e */
[----:B------:R-:W-:Y:S02]  /*4ba0*/  HADD2.F32 R15, -RZ, R15.H1_H1 ;  /* 0x3000000fff0f7230 */ /* 0x000fe40000004100 */
[C---:B------:R-:W-:Y:S01]  /*4bb0*/  FFMA.FTZ R44, R39.reuse, R12, R44 ;  /* 0x0000000c272c7223 */ /* 0x040fe2000001002c */
[----:B------:R-:W-:Y:S02]  /*4bc0*/  HADD2.F32 R14, -RZ, R26.H1_H1 ;  /* 0x3000001aff0e7230 */ /* 0x000fe40000004100 */
[----:B------:R-:W-:Y:S01]  /*4bd0*/  FFMA.FTZ R43, R39, R42, R46 ;  /* 0x0000002a272b7223 */ /* 0x000fe2000001002e */
[----:B------:R-:W-:-:S02]  /*4be0*/  HADD2.F32 R16, -RZ, R28.H1_H1 ;  /* 0x3000001cff107230 */ /* 0x000fc40000004100 */
[----:B------:R-:W-:Y:S02]  /*4bf0*/  HADD2.F32 R12, -RZ, R24.H1_H1 ;  /* 0x30000018ff0c7230 */ /* 0x000fe40000004100 */
[C---:B------:R-:W-:Y:S01]  /*4c00*/  FFMA.FTZ R39, R15.reuse, R14, R44 ;  /* 0x0000000e0f277223 */ /* 0x040fe2000001002c */
[----:B------:R-:W-:Y:S02]  /*4c10*/  HADD2.F32 R48, -RZ, R30.H1_H1 ;  /* 0x3000001eff307230 */ /* 0x000fe40000004100 */
[C---:B------:R-:W-:Y:S01]  /*4c20*/  FFMA.FTZ R45, R15.reuse, R16, R45 ;  /* 0x000000100f2d7223 */ /* 0x040fe2000001002d */
[----:B-1----:R-:W-:Y:S02]  /*4c30*/  HADD2.F32 R16, -RZ, R22.H0_H0 ;  /* 0x20000016ff107230 */ /* 0x002fe40000004100 */
        /* <DEDUP_REMOVED lines=16> */
[----:B------:R-:W-:Y:S01]  /*4d40*/  FFMA.FTZ R15, R15, R22, R14 ;  /* 0x000000160f0f7223 */ /* 0x000fe2000001000e */
[----:B------:R-:W-:Y:S02]  /*4d50*/  HADD2.F32 R12, -RZ, R23.H0_H0 ;  /* 0x20000017ff0c7230 */ /* 0x000fe40000004100 */
[C---:B------:R-:W-:Y:S01]  /*4d60*/  FFMA.FTZ R43, R22.reuse, R43, R44 ;  /* 0x0000002b162b7223 */ /* 0x040fe2000001002c */
[----:B------:R-:W-:Y:S02]  /*4d70*/  HADD2.F32 R16, -RZ, R34.H0_H0 ;  /* 0x20000022ff107230 */ /* 0x000fe40000004100 */
[----:B------:R-:W-:Y:S01]  /*4d80*/  FFMA.FTZ R45, R22, R45, R46 ;  /* 0x0000002d162d7223 */ /* 0x000fe2000001002e */
[----:B------:R-:W-:-:S02]  /*4d90*/  HADD2.F32 R14, -RZ, R32.H0_H0 ;  /* 0x20000020ff0e7230 */ /* 0x000fc40000004100 */
[----:B------:R-:W-:Y:S02]  /*4da0*/  HADD2.F32 R44, -RZ, R21.H0_H0 ;  /* 0x20000015ff2c7230 */ /* 0x000fe40000004100 */
[----:B------:R-:W-:Y:S01]  /*4db0*/  FFMA.FTZ R22, R12, R16, R13 ;  /* 0x000000100c167223 */ /* 0x000fe2000001000d */
[----:B------:R-:W-:Y:S02]  /*4dc0*/  HADD2.F32 R13, -RZ, R36.H0_H0 ;  /* 0x20000024ff0d7230 */ /* 0x000fe40000004100 */
[----:B------:R-:W-:Y:S01]  /*4dd0*/  FFMA.FTZ R15, R14, R12, R15 ;  /* 0x0000000c0e0f7223 */ /* 0x000fe2000001000f */
[----:B------:R-:W-:Y:S02]  /*4de0*/  HADD2.F32 R23, -RZ, R23.H1_H1 ;  /* 0x30000017ff177230 */ /* 0x000fe40000004100 */
[C---:B------:R-:W-:Y:S01]  /*4df0*/  FFMA.FTZ R44, R12.reuse, R44, R45 ;  /* 0x0000002c0c2c7223 */ /* 0x040fe2000001002d */
[----:B------:R-:W-:Y:S02]  /*4e00*/  HADD2.F32 R14, -RZ, R32.H1_H1 ;  /* 0x30000020ff0e7230 */ /* 0x000fe40000004100 */
[----:B------:R-:W-:Y:S01]  /*4e10*/  FFMA.FTZ R13, R12, R13, R43 ;  /* 0x0000000d0c0d7223 */ /* 0x000fe2000001002b */
[----:B------:R-:W-:-:S02]  /*4e20*/  HADD2.F32 R42, -RZ, R36.H1_H1 ;  /* 0x30000024ff2a7230 */ /* 0x000fc40000004100 */
[----:B------:R-:W-:Y:S02]  /*4e30*/  HADD2.F32 R16, -RZ, R34.H1_H1 ;  /* 0x30000022ff107230 */ /* 0x000fe40000004100 */
[----:B------:R-:W-:Y:S01]  /*4e40*/  FFMA.FTZ R14, R14, R23, R15 ;  /* 0x000000170e0e7223 */ /* 0x000fe2000001000f */
[----:B------:R-:W-:Y:S02]  /*4e50*/  HADD2.F32 R12, -RZ, R21.H1_H1 ;  /* 0x30000015ff0c7230 */ /* 0x000fe40000004100 */
[C---:B------:R-:W-:Y:S01]  /*4e60*/  FFMA.FTZ R42, R23.reuse, R42, R13 ;  /* 0x0000002a172a7223 */ /* 0x040fe2000001000d */
[--C-:B------:R-:W-:Y:S02]  /*4e70*/  HADD2.F32 R13, -RZ, R2.reuse.H0_H0 ;  /* 0x20000002ff0d7230 */ /* 0x100fe40000004100 */
[C---:B------:R-:W-:Y:S01]  /*4e80*/  FFMA.FTZ R16, R23.reuse, R16, R22 ;  /* 0x0000001017107223 */ /* 0x040fe20000010016 */
        /* <DEDUP_REMOVED lines=16> */
.L_x_240:
[----:B------:R-:W-:Y:S02]  /*4f90*/  @!P3 MOV R11, R41 ;  /* 0x00000029000bb202 */ /* 0x000fe40000000f00 */
[----:B-----5:R-:W-:Y:S01]  /*4fa0*/  @!P3 IADD3 R52, PT, PT, R40, R57, RZ ;  /* 0x000000392834b210 */ /* 0x020fe20007ffe0ff */
[----:B------:R-:W-:Y:S06]  /*4fb0*/  @!P1 BRA `(.L_x_241) ;  /* 0x00000010005c9947 */ /* 0x000fec0003800000 */
[----:B------:R-:W-:Y:S02]  /*4fc0*/  PRMT R12, R53, 0x9910, RZ ;  /* 0x00009910350c7816 */ /* 0x000fe400000000ff */
[----:B------:R-:W-:Y:S02]  /*4fd0*/  ISETP.NE.AND P4, PT, R63, 0x2, PT ;  /* 0x000000023f00780c */ /* 0x000fe40003f85270 */
[----:B------:R-:W-:-:S13]  /*4fe0*/  ISETP.NE.AND P3, PT, R12, RZ, PT ;  /* 0x000000ff0c00720c */ /* 0x000fda0003f65270 */
[----:B------:R-:W-:Y:S05]  /*4ff0*/  @!P3 BRA `(.L_x_242) ;  /* 0x000000040068b947 */ /* 0x000fea0003800000 */
[----:B------:R-:W0:Y:S01]  /*5000*/  LDS.64 R12, [UR4+-0x80] ;  /* 0xffff8004ff0c7984 */ /* 0x000e220008000a00 */
[----:B------:R-:W-:Y:S02]  /*5010*/  HADD2.F32 R44, -RZ, R38.H1_H1 ;  /* 0x30000026ff2c7230 */ /* 0x000fe40000004100 */
        /* <DEDUP_REMOVED lines=33> */
[-C--:B------:R-:W-:Y:S01]  /*5230*/  FFMA.FTZ R13, R14, R16.reuse, R13 ;  /* 0x000000100e0d7223 */ /* 0x080fe2000001000d */
[-C--:B------:R-:W-:Y:S01]  /*5240*/  FFMA.FTZ R43, R40, R16.reuse, R43 ;  /* 0x00000010282b7223 */ /* 0x080fe2000001002b */
[----:B-1----:R-:W-:Y:S02]  /*5250*/  HADD2.F32 R14, -RZ, R22.H0_H0 ;  /* 0x20000016ff0e7230 */ /* 0x002fe40000004100 */
[----:B------:R-:W-:Y:S01]  /*5260*/  FFMA.FTZ R15, R46, R16, R15 ;  /* 0x000000102e0f7223 */ /* 0x000fe2000001000f */
[----:B------:R-:W-:Y:S02]  /*5270*/  HADD2.F32 R16, -RZ, R31.H0_H0 ;  /* 0x2000001fff107230 */ /* 0x000fe40000004100 */
[----:B------:R-:W-:-:S02]  /*5280*/  HADD2.F32 R42, -RZ, R33.H0_H0 ;  /* 0x20000021ff2a7230 */ /* 0x000fc40000004100 */
[----:B------:R-:W-:Y:S02]  /*5290*/  HADD2.F32 R44, -RZ, R35.H0_H0 ;  /* 0x20000023ff2c7230 */ /* 0x000fe40000004100 */
[-C--:B------:R-:W-:Y:S01]  /*52a0*/  FFMA.FTZ R41, R16, R14.reuse, R41 ;  /* 0x0000000e10297223 */ /* 0x080fe20000010029 */
[----:B------:R-:W-:Y:S02]  /*52b0*/  HADD2.F32 R46, -RZ, R37.H0_H0 ;  /* 0x20000025ff2e7230 */ /* 0x000fe40000004100 */
[-C--:B------:R-:W-:Y:S01]  /*52c0*/  FFMA.FTZ R13, R42, R14.reuse, R13 ;  /* 0x0000000e2a0d7223 */ /* 0x080fe2000001000d */
[----:B------:R-:W-:Y:S02]  /*52d0*/  HADD2.F32 R22, -RZ, R22.H1_H1 ;  /* 0x30000016ff167230 */ /* 0x000fe40000004100 */
[-C--:B------:R-:W-:Y:S01]  /*52e0*/  FFMA.FTZ R43, R44, R14.reuse, R43 ;  /* 0x0000000e2c2b7223 */ /* 0x080fe2000001002b */
[----:B------:R-:W-:Y:S02]  /*52f0*/  HADD2.F32 R40, -RZ, R31.H1_H1 ;  /* 0x3000001fff287230 */ /* 0x000fe40000004100 */
[----:B------:R-:W-:Y:S01]  /*5300*/  FFMA.FTZ R15, R46, R14, R15 ;  /* 0x0000000e2e0f7223 */ /* 0x000fe2000001000f */
[----:B------:R-:W-:-:S02]  /*5310*/  HADD2.F32 R16, -RZ, R33.H1_H1 ;  /* 0x30000021ff107230 */ /* 0x000fc40000004100 */
[----:B------:R-:W-:Y:S02]  /*5320*/  HADD2.F32 R42, -RZ, R35.H1_H1 ;  /* 0x30000023ff2a7230 */ /* 0x000fe40000004100 */
[-C--:B------:R-:W-:Y:S01]  /*5330*/  FFMA.FTZ R41, R40, R22.reuse, R41 ;  /* 0x0000001628297223 */ /* 0x080fe20000010029 */
[----:B------:R-:W-:Y:S02]  /*5340*/  HADD2.F32 R44, -RZ, R37.H1_H1 ;  /* 0x30000025ff2c7230 */ /* 0x000fe40000004100 */
[-C--:B------:R-:W-:Y:S01]  /*5350*/  FFMA.FTZ R13, R16, R22.reuse, R13 ;  /* 0x00000016100d7223 */ /* 0x080fe2000001000d */
[----:B------:R-:W-:Y:S02]  /*5360*/  HADD2.F32 R12, -RZ, R23.H0_H0 ;  /* 0x20000017ff0c7230 */ /* 0x000fe40000004100 */
[-C--:B------:R-:W-:Y:S01]  /*5370*/  FFMA.FTZ R43, R42, R22.reuse, R43 ;  /* 0x000000162a2b7223 */ /* 0x080fe2000001002b */
[----:B------:R-:W-:Y:S02]  /*5380*/  HADD2.F32 R14, -RZ, R32.H0_H0 ;  /* 0x20000020ff0e7230 */ /* 0x000fe40000004100 */
[----:B------:R-:W-:Y:S01]  /*5390*/  FFMA.FTZ R15, R44, R22, R15 ;  /* 0x000000162c0f7223 */ /* 0x000fe2000001000f */
[----:B------:R-:W-:-:S02]  /*53a0*/  HADD2.F32 R40, -RZ, R34.H0_H0 ;  /* 0x20000022ff287230 */ /* 0x000fc40000004100 */
[--C-:B------:R-:W-:Y:S02]  /*53b0*/  HADD2.F32 R22, -RZ, R36.reuse.H0_H0 ;  /* 0x20000024ff167230 */ /* 0x100fe40000004100 */
[-C--:B------:R-:W-:Y:S01]  /*53c0*/  FFMA.FTZ R14, R14, R12.reuse, R41 ;  /* 0x0000000c0e0e7223 */ /* 0x080fe20000010029 */
[----:B------:R-:W-:Y:S02]  /*53d0*/  HADD2.F32 R23, -RZ, R23.H1_H1 ;  /* 0x30000017ff177230 */ /* 0x000fe40000004100 */
[-C--:B------:R-:W-:Y:S01]  /*53e0*/  FFMA.FTZ R16, R40, R12.reuse, R13 ;  /* 0x0000000c28107223 */ /* 0x080fe2000001000d */
[----:B------:R-:W-:Y:S02]  /*53f0*/  HADD2.F32 R41, -RZ, R36.H1_H1 ;  /* 0x30000024ff297230 */ /* 0x000fe40000004100 */
[----:B------:R-:W-:Y:S01]  /*5400*/  FFMA.FTZ R22, R22, R12, R43 ;  /* 0x0000000c16167223 */ /* 0x000fe2000001002b */
[----:B------:R-:W-:Y:S02]  /*5410*/  HADD2.F32 R40, -RZ, R21.H0_H0 ;  /* 0x20000015ff287230 */ /* 0x000fe40000004100 */
[----:B------:R-:W-:-:S02]  /*5420*/  HADD2.F32 R13, -RZ, R32.H1_H1 ;  /* 0x30000020ff0d7230 */ /* 0x000fc40000004100 */
[-C--:B------:R-:W-:Y:S01]  /*5430*/  FFMA.FTZ R22, R41, R23.reuse, R22 ;  /* 0x0000001729167223 */ /* 0x080fe20000010016 */
[----:B------:R-:W-:Y:S02]  /*5440*/  HADD2.F32 R39, -RZ, R34.H1_H1 ;  /* 0x30000022ff277230 */ /* 0x000fe40000004100 */
[----:B------:R-:W-:Y:S01]  /*5450*/  FFMA.FTZ R12, R40, R12, R15 ;  /* 0x0000000c280c7223 */ /* 0x000fe2000001000f */
        /* <DEDUP_REMOVED lines=20> */
.L_x_242:
[----:B------:R-:W-:Y:S05]  /*55a0*/  @!P4 BRA `(.L_x_241) ;  /* 0x0000000800e0c947 */ /* 0x000fea0003800000 */
[----:B------:R-:W-:-:S04]  /*55b0*/  PRMT R12, R54, 0x9910, RZ ;  /* 0x00009910360c7816 */ /* 0x000fc800000000ff */
[----:B------:R-:W-:-:S13]  /*55c0*/  ISETP.NE.AND P3, PT, R12, RZ, PT ;  /* 0x000000ff0c00720c */ /* 0x000fda0003f65270 */
[----:B------:R-:W-:Y:S05]  /*55d0*/  @!P3 BRA `(.L_x_243) ;  /* 0x000000040068b947 */ /* 0x000fea0003800000 */
[----:B------:R-:W0:Y:S01]  /*55e0*/  LDS.64 R12, [UR4] ;  /* 0x00000004ff0c7984 */ /* 0x000e220008000a00 */
[----:B------:R-:W-:Y:S02]  /*55f0*/  HADD2.F32 R44, -RZ, R38.H1_H1 ;  /* 0x30000026ff2c7230 */ /* 0x000fe40000004100 */
[----:B------:R-:W-:Y:S01]  /*5600*/  HADD2.F32 R14, -RZ, R27.H0_H0 ;  /* 0x2000001bff0e7230 */ /* 0x000fe20000004100 */
[----:B------:R-:W1:Y:S01]  /*5610*/  LDS.64 R22, [UR4+0x8] ;  /* 0x00000804ff167984 */ /* 0x000e620008000a00 */
        /* <DEDUP_REMOVED lines=86> */
.L_x_243:
[----:B------:R-:W-:Y:S05]  /*5b80*/  @P0 BRA `(.L_x_241) ;  /* 0x0000000400680947 */ /* 0x000fea0003800000 */
[----:B------:R-:W0:Y:S01]  /*5b90*/  LDS.64 R12, [UR4+0x80] ;  /* 0x00008004ff0c7984 */ /* 0x000e220008000a00 */
[----:B------:R-:W-:Y:S02]  /*5ba0*/  HADD2.F32 R44, -RZ, R25.H1_H1 ;  /* 0x30000019ff2c7230 */ /* 0x000fe40000004100 */
[----:B------:R-:W-:Y:S01]  /*5bb0*/  HADD2.F32 R14, -RZ, R27.H0_H0 ;  /* 0x2000001bff0e7230 */ /* 0x000fe20000004100 */
[----:B------:R-:W1:Y:S01]  /*5bc0*/  LDS.64 R22, [UR4+0x88] ;  /* 0x00008804ff167984 */ /* 0x000e620008000a00 */
[--C-:B------:R-:W-:Y:S02]  /*5bd0*/  HADD2.F32 R15, -RZ, R29.reuse.H0_H0 ;  /* 0x2000001dff0f7230 */ /* 0x100fe40000004100 */
[----:B------:R-:W-:Y:S02]  /*5be0*/  HADD2.F32 R46, -RZ, R29.H1_H1 ;  /* 0x3000001dff2e7230 */ /* 0x000fe40000004100 */
[--C-:B0-----:R-:W-:Y:S02]  /*5bf0*/  HADD2.F32 R39, -RZ, R12.reuse.H0_H0 ;  /* 0x2000000cff277230 */ /* 0x101fe40000004100 */
[----:B------:R-:W-:-:S02]  /*5c00*/  HADD2.F32 R40, -RZ, R12.H1_H1 ;  /* 0x3000000cff287230 */ /* 0x000fc40000004100 */
[--C-:B------:R-:W-:Y:S02]  /*5c10*/  HADD2.F32 R12, -RZ, R38.reuse.H0_H0 ;  /* 0x20000026ff0c7230 */ /* 0x100fe40000004100 */
[-C--:B------:R-:W-:Y:S01]  /*5c20*/  FFMA.FTZ R41, R14, R39.reuse, RZ ;  /* 0x000000270e297223 */ /* 0x080fe200000100ff */
[--C-:B------:R-:W-:Y:S02]  /*5c30*/  HADD2.F32 R42, -RZ, R13.reuse.H0_H0 ;  /* 0x2000000dff2a7230 */ /* 0x100fe40000004100 */
[----:B------:R-:W-:Y:S01]  /*5c40*/  FFMA.FTZ R15, R15, R39, RZ ;  /* 0x000000270f0f7223 */ /* 0x000fe200000100ff */
[----:B------:R-:W-:Y:S02]  /*5c50*/  HADD2.F32 R16, -RZ, R13.H1_H1 ;  /* 0x3000000dff107230 */ /* 0x000fe40000004100 */
[----:B------:R-:W-:Y:S02]  /*5c60*/  HADD2.F32 R38, -RZ, R38.H1_H1 ;  /* 0x30000026ff267230 */ /* 0x000fe40000004100 */
[----:B------:R-:W-:Y:S01]  /*5c70*/  FFMA.FTZ R15, R46, R40, R15 ;  /* 0x000000282e0f7223 */ /* 0x000fe2000001000f */
[----:B------:R-:W-:-:S02]  /*5c80*/  HADD2.F32 R13, -RZ, R25.H0_H0 ;  /* 0x20000019ff0d7230 */ /* 0x000fc40000004100 */
[-C--:B------:R-:W-:Y:S01]  /*5c90*/  FFMA.FTZ R25, R12, R39.reuse, RZ ;  /* 0x000000270c197223 */ /* 0x080fe200000100ff */
[----:B------:R-:W-:Y:S02]  /*5ca0*/  HADD2.F32 R12, -RZ, R24.H0_H0 ;  /* 0x20000018ff0c7230 */ /* 0x000fe40000004100 */
[----:B------:R-:W-:Y:S02]  /*5cb0*/  HADD2.F32 R14, -RZ, R26.H0_H0 ;  /* 0x2000001aff0e7230 */ /* 0x000fe40000004100 */
[----:B------:R-:W-:Y:S01]  /*5cc0*/  FFMA.FTZ R13, R13, R39, RZ ;  /* 0x000000270d0d7223 */ /* 0x000fe200000100ff */
[-C--:B------:R-:W-:Y:S01]  /*5cd0*/  FFMA.FTZ R25, R38, R40.reuse, R25 ;  /* 0x0000002826197223 */ /* 0x080fe20000010019 */
[----:B------:R-:W-:Y:S02]  /*5ce0*/  HADD2.F32 R38, -RZ, R27.H1_H1 ;  /* 0x3000001bff267230 */ /* 0x000fe40000004100 */
[----:B------:R-:W-:Y:S01]  /*5cf0*/  FFMA.FTZ R13, R44, R40, R13 ;  /* 0x000000282c0d7223 */ /* 0x000fe2000001000d */
[----:B------:R-:W-:Y:S01]  /*5d00*/  FFMA.FTZ R25, R12, R42, R25 ;  /* 0x0000002a0c197223 */ /* 0x000fe20000010019 */
[----:B------:R-:W-:-:S02]  /*5d10*/  HADD2.F32 R44, -RZ, R28.H0_H0 ;  /* 0x2000001cff2c7230 */ /* 0x000fc40000004100 */
[----:B------:R-:W-:Y:S01]  /*5d20*/  FFMA.FTZ R41, R38, R40, R41 ;  /* 0x0000002826297223 */ /* 0x000fe20000010029 */
[----:B------:R-:W-:Y:S02]  /*5d30*/  HADD2.F32 R12, -RZ, R30.H0_H0 ;  /* 0x2000001eff0c7230 */ /* 0x000fe40000004100 */
[-C--:B------:R-:W-:Y:S01]  /*5d40*/  FFMA.FTZ R13, R14, R42.reuse, R13 ;  /* 0x0000002a0e0d7223 */ /* 0x080fe2000001000d */
[----:B------:R-:W-:Y:S02]  /*5d50*/  HADD2.F32 R24, -RZ, R24.H1_H1 ;  /* 0x30000018ff187230 */ /* 0x000fe40000004100 */
[-C--:B------:R-:W-:Y:S01]  /*5d60*/  FFMA.FTZ R41, R44, R42.reuse, R41 ;  /* 0x0000002a2c297223 */ /* 0x080fe20000010029 */
[----:B------:R-:W-:Y:S02]  /*5d70*/  HADD2.F32 R26, -RZ, R26.H1_H1 ;  /* 0x3000001aff1a7230 */ /* 0x000fe40000004100 */
[----:B------:R-:W-:Y:S01]  /*5d80*/  FFMA.FTZ R15, R12, R42, R15 ;  /* 0x0000002a0c0f7223 */ /* 0x000fe2000001000f */
[----:B------:R-:W-:-:S02]  /*5d90*/  HADD2.F32 R28, -RZ, R28.H1_H1 ;  /* 0x3000001cff1c7230 */ /* 0x000fc40000004100 */
[-C--:B------:R-:W-:Y:S01]  /*5da0*/  FFMA.FTZ R25, R24, R16.reuse, R25 ;  /* 0x0000001018197223 */ /* 0x080fe20000010019 */
[----:B------:R-:W-:Y:S02]  /*5db0*/  HADD2.F32 R30, -RZ, R30.H1_H1 ;  /* 0x3000001eff1e7230 */ /* 0x000fe40000004100 */
[-C--:B------:R-:W-:Y:S01]  /*5dc0*/  FFMA.FTZ R13, R26, R16.reuse, R13 ;  /* 0x000000101a0d7223 */ /* 0x080fe2000001000d */
[----:B-1----:R-:W-:Y:S02]  /*5dd0*/  HADD2.F32 R12, -RZ, R22.H0_H0 ;  /* 0x20000016ff0c7230 */ /* 0x002fe40000004100 */
        /* <DEDUP_REMOVED lines=13> */
[----:B------:R-:W-:Y:S02]  /*5eb0*/  HADD2.F32 R14, -RZ, R23.H0_H0 ;  /* 0x20000017ff0e7230 */ /* 0x000fe40000004100 */
[-C--:B------:R-:W-:Y:S01]  /*5ec0*/  FFMA.FTZ R25, R24, R22.reuse, R25 ;  /* 0x0000001618197223 */ /* 0x080fe20000010019 */
[----:B------:R-:W-:Y:S02]  /*5ed0*/  HADD2.F32 R26, -RZ, R35.H1_H1 ;  /* 0x30000023ff1a7230 */ /* 0x000fe40000004100 */
[-C--:B------:R-:W-:Y:S01]  /*5ee0*/  FFMA.FTZ R13, R16, R22.reuse, R13 ;  /* 0x00000016100d7223 */ /* 0x080fe2000001000d */
[----:B------:R-:W-:Y:S02]  /*5ef0*/  HADD2.F32 R28, -RZ, R37.H1_H1 ;  /* 0x30000025ff1c7230 */ /* 0x000fe40000004100 */
[----:B------:R-:W-:Y:S02]  /*5f00*/  HADD2.F32 R12, -RZ, R32.H0_H0 ;  /* 0x20000020ff0c7230 */ /* 0x000fe40000004100 */
[----:B------:R-:W-:Y:S01]  /*5f10*/  FFMA.FTZ R41, R26, R22, R41 ;  /* 0x000000161a297223 */ /* 0x000fe20000010029 */
[----:B------:R-:W-:-:S02]  /*5f20*/  HADD2.F32 R24, -RZ, R34.H0_H0 ;  /* 0x20000022ff187230 */ /* 0x000fc40000004100 */
[----:B------:R-:W-:Y:S01]  /*5f30*/  FFMA.FTZ R15, R28, R22, R15 ;  /* 0x000000161c0f7223 */ /* 0x000fe2000001000f */
[----:B------:R-:W-:Y:S02]  /*5f40*/  HADD2.F32 R23, -RZ, R23.H1_H1 ;  /* 0x30000017ff177230 */ /* 0x000fe40000004100 */
[-C--:B------:R-:W-:Y:S01]  /*5f50*/  FFMA.FTZ R12, R12, R14.reuse, R25 ;  /* 0x0000000e0c0c7223 */ /* 0x080fe20000010019 */
[----:B------:R-:W-:Y:S02]  /*5f60*/  HADD2.F32 R22, -RZ, R36.H0_H0 ;  /* 0x20000024ff167230 */ /* 0x000fe40000004100 */
[-C--:B------:R-:W-:Y:S01]  /*5f70*/  FFMA.FTZ R16, R24, R14.reuse, R13 ;  /* 0x0000000e18107223 */ /* 0x080fe2000001000d */
[----:B------:R-:W-:Y:S02]  /*5f80*/  HADD2.F32 R25, -RZ, R34.H1_H1 ;  /* 0x30000022ff197230 */ /* 0x000fe40000004100 */
        /* <DEDUP_REMOVED lines=26> */
.L_x_241:
[----:B------:R-:W0:Y:S02]  /*6130*/  LDC R58, c[0x0][0x3ac] ;  /* 0x0000eb00ff3a7b82 */ /* 0x000e240000000800 */
[----:B0-----:R-:W-:-:S05]  /*6140*/  IMAD.WIDE R64, R58, 0x4, R64 ;  /* 0x000000043a407825 */ /* 0x001fca00078e0240 */
[----:B------:R-:W2:Y:S02]  /*6150*/  LDG.E.128.CONSTANT R12, desc[UR8][R64.64] ;  /* 0x00000008400c7981 */ /* 0x000ea4000c1e9d00 */
[C---:B--2---:R-:W-:Y:S02]  /*6160*/  LOP3.LUT R16, R12.reuse, 0xf000f, RZ, 0xc0, !PT ;  /* 0x000f000f0c107812 */ /* 0x044fe400078ec0ff */
[----:B------:R-:W-:Y:S02]  /*6170*/  LOP3.LUT R21, R12, 0xf000f0, RZ, 0xc0, !PT ;  /* 0x00f000f00c157812 */ /* 0x000fe400078ec0ff */
[----:B------:R-:W-:Y:S02]  /*6180*/  SHF.R.U32.HI R12, RZ, 0x8, R12 ;  /* 0x00000008ff0c7819 */ /* 0x000fe4000001160c */
[----:B------:R-:W-:Y:S02]  /*6190*/  SHF.R.U32.HI R25, RZ, 0x8, R13 ;  /* 0x00000008ff197819 */ /* 0x000fe4000001160d */
[----:B------:R-:W-:-:S02]  /*61a0*/  SHF.R.U32.HI R29, RZ, 0x8, R14 ;  /* 0x00000008ff1d7819 */ /* 0x000fc4000001160e */
[----:B------:R-:W-:Y:S02]  /*61b0*/  SHF.R.U32.HI R33, RZ, 0x8, R15 ;  /* 0x00000008ff217819 */ /* 0x000fe4000001160f */
[C---:B------:R-:W-:Y:S02]  /*61c0*/  LOP3.LUT R22, R13.reuse, 0xf000f, RZ, 0xc0, !PT ;  /* 0x000f000f0d167812 */ /* 0x040fe400078ec0ff */
[----:B------:R-:W-:Y:S02]  /*61d0*/  LOP3.LUT R23, R13, 0xf000f0, RZ, 0xc0, !PT ;  /* 0x00f000f00d177812 */ /* 0x000fe400078ec0ff */
[C---:B------:R-:W-:Y:S02]  /*61e0*/  LOP3.LUT R27, R14.reuse, 0xf000f, RZ, 0xc0, !PT ;  /* 0x000f000f0e1b7812 */ /* 0x040fe400078ec0ff */
        /* <DEDUP_REMOVED lines=21> */
[----:B------:R-:W-:Y:S02]  /*6340*/  LOP3.LUT R27, R27, 0x64006400, RZ, 0xfc, !PT ;  /* 0x640064001b1b7812 */ /* 0x000fe400078efcff */
        /* <DEDUP_REMOVED lines=14> */
[-C--:B------:R-:W-:Y:S02]  /*6430*/  HFMA2 R30, R32, R17.reuse.H0_H0, -72, -72 ;  /* 0xd480d480201e7431 */ /* 0x080fe40000040011 */
[-C--:B------:R-:W-:Y:S02]  /*6440*/  HFMA2 R32, R12, R17.reuse.H0_H0, -72, -72 ;  /* 0xd480d4800c207431 */ /* 0x080fe40000040011 */
[----:B------:R-:W-:Y:S02]  /*6450*/  HADD2 R33, R14, -1032, -1032 ;  /* 0xe408e4080e217430 */ /* 0x000fe40000000000 */
[----:B------:R-:W-:Y:S02]  /*6460*/  HFMA2 R34, R34, R17.H0_H0, -72, -72 ;  /* 0xd480d48022227431 */ /* 0x000fe40000040011 */
[----:B------:R-:W-:-:S02]  /*6470*/  HADD2 R35, R15, -1032, -1032 ;  /* 0xe408e4080f237430 */ /* 0x000fc40000000000 */
[-C--:B------:R-:W-:Y:S02]  /*6480*/  HFMA2 R36, R36, R17.reuse.H0_H0, -72, -72 ;  /* 0xd480d48024247431 */ /* 0x080fe40000040011 */
[----:B------:R-:W-:Y:S01]  /*6490*/  HFMA2 R21, R40, R17.H0_H0, -72, -72 ;  /* 0xd480d48028157431 */ /* 0x000fe20000040011 */
[----:B------:R-:W-:Y:S06]  /*64a0*/  @!P2 BRA `(.L_x_244) ;  /* 0x000000040068a947 */ /* 0x000fec0003800000 */
        /* <DEDUP_REMOVED lines=90> */
.L_x_244:
[----:B------:R-:W-:Y:S05]  /*6a50*/  @!P1 BRA `(.L_x_245) ;  /* 0x00000010005c9947 */ /* 0x000fea0003800000 */
        /* <DEDUP_REMOVED lines=11> */
[----:B------:R-:W-:-:S02]  /*6b10*/  HADD2.F32 R44, -RZ, R30.H1_H1 ;  /* 0x3000001eff2c7230 */ /* 0x000fc40000004100 */
[----:B------:R-:W-:Y:S02]  /*6b20*/  HADD2.F32 R46, -RZ, R37.H0_H0 ;  /* 0x20000025ff2e7230 */ /* 0x000fe40000004100 */
[--C-:B0-----:R-:W-:Y:S02]  /*6b30*/  HADD2.F32 R40, -RZ, R12.reuse.H0_H0 ;  /* 0x2000000cff287230 */ /* 0x101fe40000004100 */
[----:B------:R-:W-:Y:S02]  /*6b40*/  HADD2.F32 R41, -RZ, R12.H1_H1 ;  /* 0x3000000cff297230 */ /* 0x000fe40000004100 */
[----:B------:R-:W-:Y:S02]  /*6b50*/  HADD2.F32 R12, -RZ, R38.H0_H0 ;  /* 0x20000026ff0c7230 */ /* 0x000fe40000004100 */
[----:B------:R-:W-:Y:S01]  /*6b60*/  FFMA.FTZ R14, R14, R40, RZ ;  /* 0x000000280e0e7223 */ /* 0x000fe200000100ff */
[--C-:B------:R-:W-:Y:S02]  /*6b70*/  HADD2.F32 R39, -RZ, R13.reuse.H0_H0 ;  /* 0x2000000dff277230 */ /* 0x100fe40000004100 */
[----:B------:R-:W-:-:S02]  /*6b80*/  HADD2.F32 R16, -RZ, R13.H1_H1 ;  /* 0x3000000dff107230 */ /* 0x000fc40000004100 */
[----:B------:R-:W-:Y:S01]  /*6b90*/  FFMA.FTZ R12, R12, R40, RZ ;  /* 0x000000280c0c7223 */ /* 0x000fe200000100ff */
[----:B------:R-:W-:-:S03]  /*6ba0*/  HADD2.F32 R13, -RZ, R25.H0_H0 ;  /* 0x20000019ff0d7230 */ /* 0x000fc60000004100 */
[-C--:B------:R-:W-:Y:S01]  /*6bb0*/  FFMA.FTZ R12, R43, R41.reuse, R12 ;  /* 0x000000292b0c7223 */ /* 0x080fe2000001000c */
[----:B------:R-:W-:Y:S02]  /*6bc0*/  HADD2.F32 R43, -RZ, R27.H1_H1 ;  /* 0x3000001bff2b7230 */ /* 0x000fe40000004100 */
[-C--:B------:R-:W-:Y:S01]  /*6bd0*/  FFMA.FTZ R42, R13, R40.reuse, RZ ;  /* 0x000000280d2a7223 */ /* 0x080fe200000100ff */
[----:B------:R-:W-:Y:S01]  /*6be0*/  FFMA.FTZ R40, R15, R40, RZ ;  /* 0x000000280f287223 */ /* 0x000fe200000100ff */
[----:B------:R-:W-:Y:S02]  /*6bf0*/  HADD2.F32 R13, -RZ, R24.H0_H0 ;  /* 0x20000018ff0d7230 */ /* 0x000fe40000004100 */
[-C--:B------:R-:W-:Y:S01]  /*6c00*/  FFMA.FTZ R42, R45, R41.reuse, R42 ;  /* 0x000000292d2a7223 */ /* 0x080fe2000001002a */
[----:B------:R-:W-:Y:S02]  /*6c10*/  HADD2.F32 R15, -RZ, R26.H0_H0 ;  /* 0x2000001aff0f7230 */ /* 0x000fe40000004100 */
[----:B------:R-:W-:Y:S01]  /*6c20*/  FFMA.FTZ R14, R43, R41, R14 ;  /* 0x000000292b0e7223 */ /* 0x000fe2000001000e */
[----:B------:R-:W-:-:S02]  /*6c30*/  HADD2.F32 R45, -RZ, R28.H0_H0 ;  /* 0x2000001cff2d7230 */ /* 0x000fc40000004100 */
[----:B------:R-:W-:Y:S01]  /*6c40*/  FFMA.FTZ R40, R47, R41, R40 ;  /* 0x000000292f287223 */ /* 0x000fe20000010028 */
[----:B------:R-:W-:Y:S02]  /*6c50*/  HADD2.F32 R43, -RZ, R30.H0_H0 ;  /* 0x2000001eff2b7230 */ /* 0x000fe40000004100 */
[-C--:B------:R-:W-:Y:S01]  /*6c60*/  FFMA.FTZ R13, R13, R39.reuse, R12 ;  /* 0x000000270d0d7223 */ /* 0x080fe2000001000c */
[-C--:B------:R-:W-:Y:S01]  /*6c70*/  FFMA.FTZ R15, R15, R39.reuse, R42 ;  /* 0x000000270f0f7223 */ /* 0x080fe2000001002a */
[-C--:B------:R-:W-:Y:S01]  /*6c80*/  FFMA.FTZ R41, R45, R39.reuse, R14 ;  /* 0x000000272d297223 */ /* 0x080fe2000001000e */
[----:B------:R-:W-:Y:S02]  /*6c90*/  HADD2.F32 R12, -RZ, R24.H1_H1 ;  /* 0x30000018ff0c7230 */ /* 0x000fe40000004100 */
[----:B------:R-:W-:Y:S01]  /*6ca0*/  FFMA.FTZ R39, R43, R39, R40 ;  /* 0x000000272b277223 */ /* 0x000fe20000010028 */
[----:B------:R-:W-:Y:S02]  /*6cb0*/  HADD2.F32 R14, -RZ, R26.H1_H1 ;  /* 0x3000001aff0e7230 */ /* 0x000fe40000004100 */
[----:B------:R-:W-:-:S02]  /*6cc0*/  HADD2.F32 R42, -RZ, R28.H1_H1 ;  /* 0x3000001cff2a7230 */ /* 0x000fc40000004100 */
[-C--:B------:R-:W-:Y:S01]  /*6cd0*/  FFMA.FTZ R13, R12, R16.reuse, R13 ;  /* 0x000000100c0d7223 */ /* 0x080fe2000001000d */
[-C--:B------:R-:W-:Y:S01]  /*6ce0*/  FFMA.FTZ R39, R44, R16.reuse, R39 ;  /* 0x000000102c277223 */ /* 0x080fe20000010027 */
[-C--:B------:R-:W-:Y:S01]  /*6cf0*/  FFMA.FTZ R15, R14, R16.reuse, R15 ;  /* 0x000000100e0f7223 */ /* 0x080fe2000001000f */
[----:B-1----:R-:W-:Y:S02]  /*6d00*/  HADD2.F32 R14, -RZ, R22.H0_H0 ;  /* 0x20000016ff0e7230 */ /* 0x002fe40000004100 */
[----:B------:R-:W-:Y:S01]  /*6d10*/  FFMA.FTZ R41, R42, R16, R41 ;  /* 0x000000102a297223 */ /* 0x000fe20000010029 */
[----:B------:R-:W-:Y:S02]  /*6d20*/  HADD2.F32 R16, -RZ, R31.H0_H0 ;  /* 0x2000001fff107230 */ /* 0x000fe40000004100 */
[----:B------:R-:W-:Y:S02]  /*6d30*/  HADD2.F32 R42, -RZ, R33.H0_H0 ;  /* 0x20000021ff2a7230 */ /* 0x000fe40000004100 */
[----:B------:R-:W-:Y:S01]  /*6d40*/  FFMA.FTZ R39, R46, R14, R39 ;  /* 0x0000000e2e277223 */ /* 0x000fe20000010027 */
[----:B------:R-:W-:-:S02]  /*6d50*/  HADD2.F32 R44, -RZ, R35.H0_H0 ;  /* 0x20000023ff2c7230 */ /* 0x000fc40000004100 */
[-C--:B------:R-:W-:Y:S01]  /*6d60*/  FFMA.FTZ R13, R16, R14.reuse, R13 ;  /* 0x0000000e100d7223 */ /* 0x080fe2000001000d */
[----:B------:R-:W-:Y:S02]  /*6d70*/  HADD2.F32 R22, -RZ, R22.H1_H1 ;  /* 0x30000016ff167230 */ /* 0x000fe40000004100 */
[-C--:B------:R-:W-:Y:S01]  /*6d80*/  FFMA.FTZ R15, R42, R14.reuse, R15 ;  /* 0x0000000e2a0f7223 */ /* 0x080fe2000001000f */
[----:B------:R-:W-:Y:S02]  /*6d90*/  HADD2.F32 R40, -RZ, R31.H1_H1 ;  /* 0x3000001fff287230 */ /* 0x000fe40000004100 */
[----:B------:R-:W-:Y:S01]  /*6da0*/  FFMA.FTZ R41, R44, R14, R41 ;  /* 0x0000000e2c297223 */ /* 0x000fe20000010029 */
[----:B------:R-:W-:Y:S02]  /*6db0*/  HADD2.F32 R16, -RZ, R33.H1_H1 ;  /* 0x30000021ff107230 */ /* 0x000fe40000004100 */
[----:B------:R-:W-:Y:S02]  /*6dc0*/  HADD2.F32 R42, -RZ, R35.H1_H1 ;  /* 0x30000023ff2a7230 */ /* 0x000fe40000004100 */
[----:B------:R-:W-:Y:S01]  /*6dd0*/  FFMA.FTZ R13, R40, R22, R13 ;  /* 0x00000016280d7223 */ /* 0x000fe2000001000d */
[----:B------:R-:W-:-:S02]  /*6de0*/  HADD2.F32 R44, -RZ, R37.H1_H1 ;  /* 0x30000025ff2c7230 */ /* 0x000fc40000004100 */
[-C--:B------:R-:W-:Y:S01]  /*6df0*/  FFMA.FTZ R15, R16, R22.reuse, R15 ;  /* 0x00000016100f7223 */ /* 0x080fe2000001000f */
[--C-:B------:R-:W-:Y:S02]  /*6e00*/  HADD2.F32 R12, -RZ, R23.reuse.H0_H0 ;  /* 0x20000017ff0c7230 */ /* 0x100fe40000004100 */
[-C--:B------:R-:W-:Y:S01]  /*6e10*/  FFMA.FTZ R41, R42, R22.reuse, R41 ;  /* 0x000000162a297223 */ /* 0x080fe20000010029 */
[----:B------:R-:W-:Y:S02]  /*6e20*/  HADD2.F32 R14, -RZ, R32.H0_H0 ;  /* 0x20000020ff0e7230 */ /* 0x000fe40000004100 */
[----:B------:R-:W-:Y:S01]  /*6e30*/  FFMA.FTZ R39, R44, R22, R39 ;  /* 0x000000162c277223 */ /* 0x000fe20000010027 */
[----:B------:R-:W-:Y:S02]  /*6e40*/  HADD2.F32 R40, -RZ, R34.H0_H0 ;  /* 0x20000022ff287230 */ /* 0x000fe40000004100 */
[----:B------:R-:W-:Y:S02]  /*6e50*/  HADD2.F32 R22, -RZ, R36.H0_H0 ;  /* 0x20000024ff167230 */ /* 0x000fe40000004100 */
[----:B------:R-:W-:Y:S01]  /*6e60*/  FFMA.FTZ R14, R14, R12, R13 ;  /* 0x0000000c0e0e7223 */ /* 0x000fe2000001000d */
[----:B------:R-:W-:-:S02]  /*6e70*/  HADD2.F32 R23, -RZ, R23.H1_H1 ;  /* 0x30000017ff177230 */ /* 0x000fc40000004100 */
[-C--:B------:R-:W-:Y:S01]  /*6e80*/  FFMA.FTZ R16, R40, R12.reuse, R15 ;  /* 0x0000000c28107223 */ /* 0x080fe2000001000f */
[--C-:B------:R-:W-:Y:S02]  /*6e90*/  HADD2.F32 R40, -RZ, R21.reuse.H0_H0 ;  /* 0x20000015ff287230 */ /* 0x100fe40000004100 */
[-C--:B------:R-:W-:Y:S01]  /*6ea0*/  FFMA.FTZ R22, R22, R12.reuse, R41 ;  /* 0x0000000c16167223 */ /* 0x080fe20000010029 */
[----:B------:R-:W-:Y:S02]  /*6eb0*/  HADD2.F32 R13, -RZ, R32.H1_H1 ;  /* 0x30000020ff0d7230 */ /* 0x000fe40000004100 */
[----:B------:R-:W-:Y:S02]  /*6ec0*/  HADD2.F32 R15, -RZ, R34.H1_H1 ;  /* 0x30000022ff0f7230 */ /* 0x000fe40000004100 */
[----:B------:R-:W-:Y:S01]  /*6ed0*/  FFMA.FTZ R12, R40, R12, R39 ;  /* 0x0000000c280c7223 */ /* 0x000fe20000010027 */
[----:B------:R-:W-:Y:S02]  /*6ee0*/  HADD2.F32 R43, -RZ, R36.H1_H1 ;  /* 0x30000024ff2b7230 */ /* 0x000fe40000004100 */
[----:B------:R-:W-:Y:S01]  /*6ef0*/  FFMA.FTZ R14, R13, R23, R14 ;  /* 0x000000170d0e7223 */ /* 0x000fe2000001000e */
[----:B------:R-:W-:-:S02]  /*6f00*/  HADD2.F32 R41, -RZ, R21.H1_H1 ;  /* 0x30000015ff297230 */ /* 0x000fc40000004100 */
[-C--:B------:R-:W-:Y:S01]  /*6f10*/  FFMA.FTZ R16, R15, R23.reuse, R16 ;  /* 0x000000170f107223 */ /* 0x080fe20000010010 */
[--C-:B------:R-:W-:Y:S02]  /*6f20*/  HADD2.F32 R13, -RZ, R2.reuse.H0_H0 ;  /* 0x20000002ff0d7230 */ /* 0x100fe40000004100 */
[-C--:B------:R-:W-:Y:S01]  /*6f30*/  FFMA.FTZ R22, R43, R23.reuse, R22 ;  /* 0x000000172b167223 */ /* 0x080fe20000010016 */
[----:B------:R-:W-:Y:S02]  /*6f40*/  HADD2.F32 R15, -RZ, R2.H1_H1 ;  /* 0x30000002ff0f7230 */ /* 0x000fe40000004100 */
[----:B------:R-:W-:Y:S01]  /*6f50*/  FFMA.FTZ R12, R41, R23, R12 ;  /* 0x00000017290c7223 */ /* 0x000fe2000001000c */
        /* <DEDUP_REMOVED lines=14> */
.L_x_246:
[----:B------:R-:W-:Y:S05]  /*7040*/  @!P4 BRA `(.L_x_245) ;  /* 0x0000000800e0c947 */ /* 0x000fea0003800000 */
[----:B------:R-:W-:-:S04]  /*7050*/  PRMT R12, R54, 0x9910, RZ ;  /* 0x00009910360c7816 */ /* 0x000fc800000000ff */
[----:B------:R-:W-:-:S13]  /*7060*/  ISETP.NE.AND P3, PT, R12, RZ, PT ;  /* 0x000000ff0c00720c */ /* 0x000fda0003f65270 */
[----:B------:R-:W-:Y:S05]  /*7070*/  @!P3 BRA `(.L_x_247) ;  /* 0x000000040068b947 */ /* 0x000fea0003800000 */
[----:B------:R-:W0:Y:S01]  /*7080*/  LDS.64 R12, [UR4+0x10] ;  /* 0x00001004ff0c7984 */ /* 0x000e220008000a00 */
[----:B------:R-:W-:Y:S02]  /*7090*/  HADD2.F32 R43, -RZ, R38.H1_H1 ;  /* 0x30000026ff2b7230 */ /* 0x000fe40000004100 */
[----:B------:R-:W-:Y:S01]  /*70a0*/  HADD2.F32 R14, -RZ, R27.H0_H0 ;  /* 0x2000001bff0e7230 */ /* 0x000fe20000004100 */
[----:B------:R-:W1:Y:S01]  /*70b0*/  LDS.64 R22, [UR4+0x18] ;  /* 0x00001804ff167984 */ /* 0x000e620008000a00 */
        /* <DEDUP_REMOVED lines=86> */
.L_x_247:
[----:B------:R-:W-:Y:S05]  /*7620*/  @P0 BRA `(.L_x_245) ;  /* 0x0000000400680947 */ /* 0x000fea0003800000 */
        /* <DEDUP_REMOVED lines=9> */
[--C-:B------:R-:W-:Y:S02]  /*76c0*/  HADD2.F32 R40, -RZ, R12.reuse.H0_H0 ;  /* 0x2000000cff287230 */ /* 0x100fe40000004100 */
[--C-:B------:R-:W-:Y:S02]  /*76d0*/  HADD2.F32 R13, -RZ, R25.reuse.H0_H0 ;  /* 0x20000019ff0d7230 */ /* 0x100fe40000004100 */
[----:B------:R-:W-:Y:S02]  /*76e0*/  HADD2.F32 R41, -RZ, R12.H1_H1 ;  /* 0x3000000cff297230 */ /* 0x000fe40000004100 */
[-C--:B------:R-:W-:Y:S01]  /*76f0*/  FFMA.FTZ R14, R14, R40.reuse, RZ ;  /* 0x000000280e0e7223 */ /* 0x080fe200000100ff */
[----:B------:R-:W-:Y:S02]  /*7700*/  HADD2.F32 R12, -RZ, R38.H0_H0 ;  /* 0x20000026ff0c7230 */ /* 0x000fe40000004100 */
[----:B------:R-:W-:Y:S01]  /*7710*/  FFMA.FTZ R38, R13, R40, RZ ;  /* 0x000000280d267223 */ /* 0x000fe200000100ff */
[----:B------:R-:W-:-:S02]  /*7720*/  HADD2.F32 R25, -RZ, R25.H1_H1 ;  /* 0x30000019ff197230 */ /* 0x000fc40000004100 */
[-C--:B------:R-:W-:Y:S01]  /*7730*/  FFMA.FTZ R14, R27, R41.reuse, R14 ;  /* 0x000000291b0e7223 */ /* 0x080fe2000001000e */
[----:B------:R-:W-:Y:S02]  /*7740*/  HADD2.F32 R13, -RZ, R24.H0_H0 ;  /* 0x20000018ff0d7230 */ /* 0x000fe40000004100 */
[-C--:B------:R-:W-:Y:S01]  /*7750*/  FFMA.FTZ R12, R12, R40.reuse, RZ ;  /* 0x000000280c0c7223 */ /* 0x080fe200000100ff */
[----:B------:R-:W-:Y:S01]  /*7760*/  FFMA.FTZ R40, R15, R40, RZ ;  /* 0x000000280f287223 */ /* 0x000fe200000100ff */
[-C--:B------:R-:W-:Y:S01]  /*7770*/  FFMA.FTZ R38, R25, R41.reuse, R38 ;  /* 0x0000002919267223 */ /* 0x080fe20000010026 */
[----:B------:R-:W-:Y:S02]  /*7780*/  HADD2.F32 R15, -RZ, R26.H0_H0 ;  /* 0x2000001aff0f7230 */ /* 0x000fe40000004100 */
[-C--:B------:R-:W-:Y:S01]  /*7790*/  FFMA.FTZ R12, R43, R41.reuse, R12 ;  /* 0x000000292b0c7223 */ /* 0x080fe2000001000c */
[----:B------:R-:W-:Y:S02]  /*77a0*/  HADD2.F32 R25, -RZ, R28.H0_H0 ;  /* 0x2000001cff197230 */ /* 0x000fe40000004100 */
[----:B------:R-:W-:Y:S01]  /*77b0*/  FFMA.FTZ R40, R29, R41, R40 ;  /* 0x000000291d287223 */ /* 0x000fe20000010028 */
[----:B------:R-:W-:-:S02]  /*77c0*/  HADD2.F32 R27, -RZ, R30.H0_H0 ;  /* 0x2000001eff1b7230 */ /* 0x000fc40000004100 */
[-C--:B------:R-:W-:Y:S01]  /*77d0*/  FFMA.FTZ R13, R13, R39.reuse, R12 ;  /* 0x000000270d0d7223 */ /* 0x080fe2000001000c */
[-C--:B------:R-:W-:Y:S01]  /*77e0*/  FFMA.FTZ R15, R15, R39.reuse, R38 ;  /* 0x000000270f0f7223 */ /* 0x080fe20000010026 */
        /* <DEDUP_REMOVED lines=8> */
[--C-:B-1----:R-:W-:Y:S02]  /*7870*/  HADD2.F32 R12, -RZ, R22.reuse.H0_H0 ;  /* 0x20000016ff0c7230 */ /* 0x102fe40000004100 */
        /* <DEDUP_REMOVED lines=8> */
[----:B------:R-:W-:Y:S02]  /*7900*/  HADD2.F32 R30, -RZ, R37.H0_H0 ;  /* 0x20000025ff1e7230 */ /* 0x000fe40000004100 */
        /* <DEDUP_REMOVED lines=44> */
.L_x_245:
[----:B------:R-:W-:-:S05]  /*7bd0*/  IMAD.WIDE R64, R58, 0x4, R64 ;  /* 0x000000043a407825 */ /* 0x000fca00078e0240 */
        /* <DEDUP_REMOVED lines=144> */
.L_x_248:
        /* <DEDUP_REMOVED lines=95> */
.L_x_250:
        /* <DEDUP_REMOVED lines=94> */
.L_x_251:
        /* <DEDUP_REMOVED lines=91> */
.L_x_249:
[----:B------:R-:W-:-:S05]  /*9660*/  IMAD.WIDE R64, R58, 0x4, R64 ;  /* 0x000000043a407825 */ /* 0x000fca00078e0240 */
[----:B------:R-:W2:Y:S02]  /*9670*/  LDG.E.128.CONSTANT R12, desc[UR8][R64.64] ;  /* 0x00000008400c7981 */ /* 0x000ea4000c1e9d00 */
[C---:B--2---:R-:W-:Y:S02]  /*9680*/  LOP3.LUT R21, R12.reuse, 0xf000f0, RZ, 0xc0, !PT ;  /* 0x00f000f00c157812 */ /* 0x044fe400078ec0ff */
[----:B------:R-:W-:Y:S02]  /*9690*/  SHF.R.U32.HI R34, RZ, 0x8, R14 ;  /* 0x00000008ff227819 */ /* 0x000fe4000001160e */
[----:B------:R-:W-:Y:S02]  /*96a0*/  LOP3.LUT R16, R12, 0xf000f, RZ, 0xc0, !PT ;  /* 0x000f000f0c107812 */ /* 0x000fe400078ec0ff */
[----:B------:R-:W-:Y:S02]  /*96b0*/  SHF.R.U32.HI R22, RZ, 0x8, R12 ;  /* 0x00000008ff167819 */ /* 0x000fe4000001160c */
[----:B------:R-:W-:-:S02]  /*96c0*/  LOP3.LUT R23, R13, 0xf000f, RZ, 0xc0, !PT ;  /* 0x000f000f0d177812 */ /* 0x000fc400078ec0ff */
[----:B------:R-:W-:Y:S02]  /*96d0*/  LOP3.LUT R24, R13, 0xf000f0, RZ, 0xc0, !PT ;  /* 0x00f000f00d187812 */ /* 0x000fe400078ec0ff */
[----:B------:R-:W-:Y:S02]  /*96e0*/  SHF.R.U32.HI R30, RZ, 0x8, R13 ;  /* 0x00000008ff1e7819 */ /* 0x000fe4000001160d */
[----:B------:R-:W-:Y:S02]  /*96f0*/  LOP3.LUT R12, R21, 0x64006400, RZ, 0xfc, !PT ;  /* 0x64006400150c7812 */ /* 0x000fe400078efcff */
[----:B------:R-:W-:Y:S02]  /*9700*/  LOP3.LUT R13, R14, 0xf000f0, RZ, 0xc0, !PT ;  /* 0x00f000f00e0d7812 */ /* 0x000fe400078ec0ff */
[----:B------:R-:W-:Y:S02]  /*9710*/  LOP3.LUT R21, R34, 0xf000f0, RZ, 0xc0, !PT ;  /* 0x00f000f022157812 */ /* 0x000fe400078ec0ff */
[----:B------:R-:W-:-:S02]  /*9720*/  LOP3.LUT R32, R14, 0xf000f, RZ, 0xc0, !PT ;  /* 0x000f000f0e207812 */ /* 0x000fc400078ec0ff */
[----:B------:R-:W-:Y:S02]  /*9730*/  SHF.R.U32.HI R37, RZ, 0x8, R15 ;  /* 0x00000008ff257819 */ /* 0x000fe4000001160f */
[C---:B------:R-:W-:Y:S02]  /*9740*/  LOP3.LUT R35, R15.reuse, 0xf000f, RZ, 0xc0, !PT ;  /* 0x000f000f0f237812 */ /* 0x040fe400078ec0ff */
[----:B------:R-:W-:Y:S02]  /*9750*/  LOP3.LUT R14, R15, 0xf000f0, RZ, 0xc0, !PT ;  /* 0x00f000f00f0e7812 */ /* 0x000fe400078ec0ff */
[----:B------:R-:W-:Y:S02]  /*9760*/  LOP3.LUT R26, R13, 0x64006400, RZ, 0xfc, !PT ;  /* 0x640064000d1a7812 */ /* 0x000fe400078efcff */
[----:B------:R-:W-:Y:S02]  /*9770*/  LOP3.LUT R15, R30, 0xf000f0, RZ, 0xc0, !PT ;  /* 0x00f000f01e0f7812 */ /* 0x000fe400078ec0ff */
[----:B------:R-:W-:Y:S01]  /*9780*/  LOP3.LUT R36, R21, 0x64006400, RZ, 0xfc, !PT ;  /* 0x6400640015247812 */ /* 0x000fe200078efcff */
[----:B------:R-:W-:Y:S01]  /*9790*/  HFMA2 R21, R12, R17.H0_H0, -72, -72 ;  /* 0xd480d4800c157431 */ /* 0x000fe20000040011 */
[----:B------:R-:W-:-:S02]  /*97a0*/  LOP3.LUT R13, R22, 0xf000f0, RZ, 0xc0, !PT ;  /* 0x00f000f0160d7812 */ /* 0x000fc400078ec0ff */
[----:B------:R-:W-:Y:S01]  /*97b0*/  LOP3.LUT R30, R30, 0xf000f, RZ, 0xc0, !PT ;  /* 0x000f000f1e1e7812 */ /* 0x000fe200078ec0ff */
[----:B------:R-:W-:Y:S01]  /*97c0*/  HFMA2 R29, R36, R17.H0_H0, -72, -72 ;  /* 0xd480d480241d7431 */ /* 0x000fe20000040011 */
        /* <DEDUP_REMOVED lines=25> */
[----:B------:R-:W-:-:S02]  /*9960*/  HADD2 R38, R16, -1032, -1032 ;  /* 0xe408e40810267430 */ /* 0x000fc40000000000 */
[----:B------:R-:W-:Y:S02]  /*9970*/  HADD2 R32, R23, -1032, -1032 ;  /* 0xe408e40817207430 */ /* 0x000fe40000000000 */
[----:B------:R-:W-:Y:S02]  /*9980*/  HADD2 R33, R33, -1032, -1032 ;  /* 0xe408e40821217430 */ /* 0x000fe40000000000 */
[----:B------:R-:W-:Y:S02]  /*9990*/  HADD2 R35, R22, -1032, -1032 ;  /* 0xe408e40816237430 */ /* 0x000fe40000000000 */
[----:B------:R-:W-:Y:S02]  /*99a0*/  HADD2 R37, R37, -1032, -1032 ;  /* 0xe408e40825257430 */ /* 0x000fe40000000000 */
[----:B------:R-:W-:Y:S01]  /*99b0*/  HADD2 R30, R12, -1032, -1032 ;  /* 0xe408e4080c1e7430 */ /* 0x000fe20000000000 */
[----:B------:R-:W-:Y:S06]  /*99c0*/  @!P2 BRA `(.L_x_252) ;  /* 0x000000040068a947 */ /* 0x000fec0003800000 */
[----:B------:R-:W0:Y:S01]  /*99d0*/  LDS.64 R14, [UR4+-0xd0] ;  /* 0xffff3004ff0e7984 */ /* 0x000e220008000a00 */
[----:B------:R-:W-:Y:S02]  /*99e0*/  HADD2.F32 R12, -RZ, R38.H0_H0 ;  /* 0x20000026ff0c7230 */ /* 0x000fe40000004100 */
[----:B------:R-:W-:Y:S01]  /*99f0*/  HADD2.F32 R42, -RZ, R32.H0_H0 ;  /* 0x20000020ff2a7230 */ /* 0x000fe20000004100 */
[----:B------:R-:W1:Y:S01]  /*9a00*/  LDS.64 R22, [UR4+-0xc8] ;  /* 0xffff3804ff167984 */ /* 0x000e620008000a00 */
[----:B------:R-:W-:Y:S02]  /*9a10*/  HADD2.F32 R17, -RZ, R38.H1_H1 ;  /* 0x30000026ff117230 */ /* 0x000fe40000004100 */
[----:B------:R-:W-:Y:S02]  /*9a20*/  HADD2.F32 R16, -RZ, R34.H0_H0 ;  /* 0x20000022ff107230 */ /* 0x000fe40000004100 */
[----:B------:R-:W-:Y:S02]  /*9a30*/  HADD2.F32 R41, -RZ, R32.H1_H1 ;  /* 0x30000020ff297230 */ /* 0x000fe40000004100 */
[----:B0-----:R-:W-:-:S02]  /*9a40*/  HADD2.F32 R13, -RZ, R14.H0_H0 ;  /* 0x2000000eff0d7230 */ /* 0x001fc40000004100 */
[----:B------:R-:W-:Y:S02]  /*9a50*/  HADD2.F32 R40, -RZ, R14.H1_H1 ;  /* 0x3000000eff287230 */ /* 0x000fe40000004100 */
[----:B------:R-:W-:Y:S02]  /*9a60*/  HADD2.F32 R14, -RZ, R33.H0_H0 ;  /* 0x20000021ff0e7230 */ /* 0x000fe40000004100 */
[----:B------:R-:W-:Y:S01]  /*9a70*/  FFMA.FTZ R12, R12, R13, RZ ;  /* 0x0000000d0c0c7223 */ /* 0x000fe200000100ff */
[C---:B------:R-:W-:Y:S01]  /*9a80*/  FFMA.FTZ R43, R13.reuse, R42, RZ ;  /* 0x0000002a0d2b7223 */ /* 0x040fe200000100ff */
[----:B------:R-:W-:Y:S01]  /*9a90*/  FFMA.FTZ R44, R13, R16, RZ ;  /* 0x000000100d2c7223 */ /* 0x000fe200000100ff */
[----:B------:R-:W-:Y:S02]  /*9aa0*/  HADD2.F32 R39, -RZ, R15.H0_H0 ;  /* 0x2000000fff277230 */ /* 0x000fe40000004100 */
[----:B------:R-:W-:Y:S01]  /*9ab0*/  FFMA.FTZ R12, R17, R40, R12 ;  /* 0x00000028110c7223 */ /* 0x000fe2000001000c */
[----:B------:R-:W-:Y:S01]  /*9ac0*/  FFMA.FTZ R45, R13, R14, RZ ;  /* 0x0000000e0d2d7223 */ /* 0x000fe200000100ff */
[----:B------:R-:W-:-:S02]  /*9ad0*/  HADD2.F32 R17, -RZ, R33.H1_H1 ;  /* 0x30000021ff117230 */ /* 0x000fc40000004100 */
[C---:B------:R-:W-:Y:S01]  /*9ae0*/  FFMA.FTZ R14, R40.reuse, R41, R43 ;  /* 0x00000029280e7223 */ /* 0x040fe2000001002b */
[----:B------:R-:W-:Y:S02]  /*9af0*/  HADD2.F32 R43, -RZ, R34.H1_H1 ;  /* 0x30000022ff2b7230 */ /* 0x000fe40000004100 */
[----:B------:R-:W-:Y:S02]  /*9b00*/  HADD2.F32 R16, -RZ, R24.H0_H0 ;  /* 0x20000018ff107230 */ /* 0x000fe40000004100 */
[C---:B------:R-:W-:Y:S01]  /*9b10*/  FFMA.FTZ R42, R40.reuse, R17, R45 ;  /* 0x00000011282a7223 */ /* 0x040fe2000001002d */
[----:B------:R-:W-:Y:S02]  /*9b20*/  HADD2.F32 R13, -RZ, R21.H0_H0 ;  /* 0x20000015ff0d7230 */ /* 0x000fe40000004100 */
[----:B------:R-:W-:Y:S01]  /*9b30*/  FFMA.FTZ R44, R40, R43, R44 ;  /* 0x0000002b282c7223 */ /* 0x000fe2000001002c */
[----:B------:R-:W-:Y:S02]  /*9b40*/  HADD2.F32 R41, -RZ, R25.H0_H0 ;  /* 0x20000019ff297230 */ /* 0x000fe40000004100 */
[----:B------:R-:W-:Y:S01]  /*9b50*/  FFMA.FTZ R16, R39, R16, R14 ;  /* 0x0000001027107223 */ /* 0x000fe2000001000e */
[----:B------:R-:W-:-:S02]  /*9b60*/  HADD2.F32 R17, -RZ, R26.H0_H0 ;  /* 0x2000001aff117230 */ /* 0x000fc40000004100 */
[----:B------:R-:W-:Y:S01]  /*9b70*/  FFMA.FTZ R13, R13, R39, R12 ;  /* 0x000000270d0d7223 */ /* 0x000fe2000001000c */
[----:B------:R-:W-:Y:S02]  /*9b80*/  HADD2.F32 R15, -RZ, R15.H1_H1 ;  /* 0x3000000fff0f7230 */ /* 0x000fe40000004100 */
[C---:B------:R-:W-:Y:S01]  /*9b90*/  FFMA.FTZ R41, R39.reuse, R41, R42 ;  /* 0x0000002927297223 */ /* 0x040fe2000001002a */
[----:B------:R-:W-:Y:S02]  /*9ba0*/  HADD2.F32 R14, -RZ, R24.H1_H1 ;  /* 0x30000018ff0e7230 */ /* 0x000fe40000004100 */
[----:B------:R-:W-:Y:S01]  /*9bb0*/  FFMA.FTZ R39, R39, R17, R44 ;  /* 0x0000001127277223 */ /* 0x000fe2000001002c */
[----:B------:R-:W-:Y:S02]  /*9bc0*/  HADD2.F32 R12, -RZ, R21.H1_H1 ;  /* 0x30000015ff0c7230 */ /* 0x000fe40000004100 */
[----:B------:R-:W-:Y:S02]  /*9bd0*/  HADD2.F32 R42, -RZ, R26.H1_H1 ;  /* 0x3000001aff2a7230 */ /* 0x000fe40000004100 */
[----:B------:R-:W-:Y:S01]  /*9be0*/  FFMA.FTZ R17, R15, R14, R16 ;  /* 0x0000000e0f117223 */ /* 0x000fe20000010010 */
[----:B------:R-:W-:-:S02]  /*9bf0*/  HADD2.F32 R40, -RZ, R25.H1_H1 ;  /* 0x30000019ff287230 */ /* 0x000fc40000004100 */
[----:B------:R-:W-:Y:S01]  /*9c00*/  FFMA.FTZ R13, R12, R15, R13 ;  /* 0x0000000f0c0d7223 */ /* 0x000fe2000001000d */
[----:B-1----:R-:W-:Y:S02]  /*9c10*/  HADD2.F32 R16, -RZ, R22.H0_H0 ;  /* 0x20000016ff107230 */ /* 0x002fe40000004100 */
[C---:B------:R-:W-:Y:S01]  /*9c20*/  FFMA.FTZ R43, R15.reuse, R42, R39 ;  /* 0x0000002a0f2b7223 */ /* 0x040fe20000010027 */
[----:B------:R-:W-:Y:S02]  /*9c30*/  HADD2.F32 R14, -RZ, R35.H0_H0 ;  /* 0x20000023ff0e7230 */ /* 0x000fe40000004100 */
[----:B------:R-:W-:Y:S01]  /*9c40*/  FFMA.FTZ R41, R15, R40, R41 ;  /* 0x000000280f297223 */ /* 0x000fe20000010029 */
[----:B------:R-:W-:Y:S02]  /*9c50*/  HADD2.F32 R39, -RZ, R36.H0_H0 ;  /* 0x20000024ff277230 */ /* 0x000fe40000004100 */
[----:B------:R-:W-:Y:S02]  /*9c60*/  HADD2.F32 R40, -RZ, R37.H0_H0 ;  /* 0x20000025ff287230 */ /* 0x000fe40000004100 */
[----:B------:R-:W-:Y:S01]  /*9c70*/  FFMA.FTZ R14, R14, R16, R13 ;  /* 0x000000100e0e7223 */ /* 0x000fe2000001000d */
[----:B------:R-:W-:-:S02]  /*9c80*/  HADD2.F32 R42, -RZ, R30.H0_H0 ;  /* 0x2000001eff2a7230 */ /* 0x000fc40000004100 */
[C---:B------:R-:W-:Y:S01]  /*9c90*/  FFMA.FTZ R17, R16.reuse, R39, R17 ;  /* 0x0000002710117223 */ /* 0x040fe20000010011 */
        /* <DEDUP_REMOVED lines=8> */
[C---:B------:R-:W-:Y:S01]  /*9d20*/  FFMA.FTZ R13, R22.reuse, R13, R17 ;  /* 0x0000000d160d7223 */ /* 0x040fe20000010011 */
[----:B------:R-:W-:Y:S02]  /*9d30*/  HADD2.F32 R12, -RZ, R23.H0_H0 ;  /* 0x20000017ff0c7230 */ /* 0x000fe40000004100 */
[C---:B------:R-:W-:Y:S01]  /*9d40*/  FFMA.FTZ R39, R22.reuse, R39, R40 ;  /* 0x0000002716277223 */ /* 0x040fe20000010028 */
[----:B------:R-:W-:Y:S02]  /*9d50*/  HADD2.F32 R16, -RZ, R28.H0_H0 ;  /* 0x2000001cff107230 */ /* 0x000fe40000004100 */
[----:B------:R-:W-:Y:S01]  /*9d60*/  FFMA.FTZ R41, R22, R41, R42 ;  /* 0x0000002916297223 */ /* 0x000fe2000001002a */
[----:B------:R-:W-:Y:S02]  /*9d70*/  HADD2.F32 R14, -RZ, R27.H0_H0 ;  /* 0x2000001bff0e7230 */ /* 0x000fe40000004100 */
        /* <DEDUP_REMOVED lines=13> */
[--C-:B------:R-:W-:Y:S02]  /*9e50*/  HADD2.F32 R15, -RZ, R2.reuse.H0_H0 ;  /* 0x20000002ff0f7230 */ /* 0x100fe40000004100 */
[C---:B------:R-:W-:Y:S01]  /*9e60*/  FFMA.FTZ R13, R23.reuse, R40, R13 ;  /* 0x00000028170d7223 */ /* 0x040fe2000001000d */
        /* <DEDUP_REMOVED lines=16> */
.L_x_252:
[----:B------:R-:W-:Y:S05]  /*9f70*/  @!P1 BRA `(.L_x_253) ;  /* 0x00000010005c9947 */ /* 0x000fea0003800000 */
[----:B------:R-:W-:Y:S02]  /*9f80*/  PRMT R12, R53, 0x9910, RZ ;  /* 0x00009910350c7816 */ /* 0x000fe400000000ff */
[----:B------:R-:W-:Y:S02]  /*9f90*/  ISETP.NE.AND P3, PT, R63, 0x2, PT ;  /* 0x000000023f00780c */ /* 0x000fe40003f65270 */
[----:B------:R-:W-:-:S13]  /*9fa0*/  ISETP.NE.AND P2, PT, R12, RZ, PT ;  /* 0x000000ff0c00720c */ /* 0x000fda0003f45270 */
[----:B------:R-:W-:Y:S05]  /*9fb0*/  @!P2 BRA `(.L_x_254) ;  /* 0x000000040068a947 */ /* 0x000fea0003800000 */
[----:B------:R-:W0:Y:S01]  /*9fc0*/  LDS.64 R12, [UR4+-0x50] ;  /* 0xffffb004ff0c7984 */ /* 0x000e220008000a00 */
[----:B------:R-:W-:Y:S02]  /*9fd0*/  HADD2.F32 R14, -RZ, R33.H0_H0 ;  /* 0x20000021ff0e7230 */ /* 0x000fe40000004100 */
[----:B------:R-:W-:Y:S01]  /*9fe0*/  HADD2.F32 R15, -RZ, R34.H0_H0 ;  /* 0x20000022ff0f7230 */ /* 0x000fe20000004100 */
[----:B------:R-:W1:Y:S01]  /*9ff0*/  LDS.64 R16, [UR4+-0x48] ;  /* 0xffffb804ff107984 */ /* 0x000e620008000a00 */
[----:B------:R-:W-:Y:S02]  /*a000*/  HADD2.F32 R45, -RZ, R32.H1_H1 ;  /* 0x30000020ff2d7230 */ /* 0x000fe40000004100 */
[----:B------:R-:W-:Y:S02]  /*a010*/  HADD2.F32 R43, -RZ, R38.H1_H1 ;  /* 0x30000026ff2b7230 */ /* 0x000fe40000004100 */
[----:B------:R-:W-:Y:S02]  /*a020*/  HADD2.F32 R44, -RZ, R26.H1_H1 ;  /* 0x3000001aff2c7230 */ /* 0x000fe40000004100 */
[----:B------:R-:W-:-:S02]  /*a030*/  HADD2.F32 R46, -RZ, R30.H0_H0 ;  /* 0x2000001eff2e7230 */ /* 0x000fc40000004100 */
[--C-:B0-----:R-:W-:Y:S02]  /*a040*/  HADD2.F32 R41, -RZ, R13.reuse.H0_H0 ;  /* 0x2000000dff297230 */ /* 0x101fe40000004100 */
[----:B------:R-:W-:Y:S02]  /*a050*/  HADD2.F32 R22, -RZ, R13.H1_H1 ;  /* 0x3000000dff167230 */ /* 0x000fe40000004100 */
[----:B------:R-:W-:Y:S02]  /*a060*/  HADD2.F32 R23, -RZ, R12.H0_H0 ;  /* 0x2000000cff177230 */ /* 0x000fe40000004100 */
[----:B------:R-:W-:Y:S02]  /*a070*/  HADD2.F32 R13, -RZ, R32.H0_H0 ;  /* 0x20000020ff0d7230 */ /* 0x000fe40000004100 */
[----:B------:R-:W-:Y:S02]  /*a080*/  HADD2.F32 R39, -RZ, R12.H1_H1 ;  /* 0x3000000cff277230 */ /* 0x000fe40000004100 */
[----:B------:R-:W-:Y:S01]  /*a090*/  FFMA.FTZ R14, R14, R23, RZ ;  /* 0x000000170e0e7223 */ /* 0x000fe200000100ff */
[----:B------:R-:W-:-:S02]  /*a0a0*/  HADD2.F32 R12, -RZ, R38.H0_H0 ;  /* 0x20000026ff0c7230 */ /* 0x000fc40000004100 */
[-C--:B------:R-:W-:Y:S01]  /*a0b0*/  FFMA.FTZ R40, R13, R23.reuse, RZ ;  /* 0x000000170d287223 */ /* 0x080fe200000100ff */
[-C--:B------:R-:W-:Y:S01]  /*a0c0*/  FFMA.FTZ R42, R15, R23.reuse, RZ ;  /* 0x000000170f2a7223 */ /* 0x080fe200000100ff */
[----:B------:R-:W-:Y:S02]  /*a0d0*/  HADD2.F32 R13, -RZ, R21.H0_H0 ;  /* 0x20000015ff0d7230 */ /* 0x000fe40000004100 */
[----:B------:R-:W-:Y:S01]  /*a0e0*/  FFMA.FTZ R12, R12, R23, RZ ;  /* 0x000000170c0c7223 */ /* 0x000fe200000100ff */
[-C--:B------:R-:W-:Y:S01]  /*a0f0*/  FFMA.FTZ R40, R45, R39.reuse, R40 ;  /* 0x000000272d287223 */ /* 0x080fe20000010028 */
[----:B------:R-:W-:Y:S02]  /*a100*/  HADD2.F32 R23, -RZ, R33.H1_H1 ;  /* 0x30000021ff177230 */ /* 0x000fe40000004100 */
        /* <DEDUP_REMOVED lines=8> */
[-C--:B------:R-:W-:Y:S01]  /*a190*/  FFMA.FTZ R15, R15, R41.reuse, R40 ;  /* 0x000000290f0f7223 */ /* 0x080fe20000010028 */
[-C--:B------:R-:W-:Y:S01]  /*a1a0*/  FFMA.FTZ R23, R43, R41.reuse, R14 ;  /* 0x000000292b177223 */ /* 0x080fe2000001000e */
[----:B------:R-:W-:Y:S02]  /*a1b0*/  HADD2.F32 R12, -RZ, R21.H1_H1 ;  /* 0x30000015ff0c7230 */ /* 0x000fe40000004100 */
[----:B------:R-:W-:Y:S01]  /*a1c0*/  FFMA.FTZ R41, R39, R41, R42 ;  /* 0x0000002927297223 */ /* 0x000fe2000001002a */
[----:B------:R-:W-:-:S02]  /*a1d0*/  HADD2.F32 R14, -RZ, R24.H1_H1 ;  /* 0x30000018ff0e7230 */ /* 0x000fc40000004100 */
        /* <DEDUP_REMOVED lines=56> */
.L_x_254:
        /* <DEDUP_REMOVED lines=94> */
.L_x_255:
[----:B------:R-:W-:Y:S05]  /*ab40*/  @P0 BRA `(.L_x_253) ;  /* 0x0000000400680947 */ /* 0x000fea0003800000 */
[----:B------:R-:W0:Y:S01]  /*ab50*/  LDS.64 R12, [UR4+0xb0] ;  /* 0x0000b004ff0c7984 */ /* 0x000e220008000a00 */
[----:B------:R-:W-:Y:S02]  /*ab60*/  HADD2.F32 R43, -RZ, R38.H1_H1 ;  /* 0x30000026ff2b7230 */ /* 0x000fe40000004100 */
[--C-:B------:R-:W-:Y:S01]  /*ab70*/  HADD2.F32 R14, -RZ, R33.reuse.H0_H0 ;  /* 0x20000021ff0e7230 */ /* 0x100fe20000004100 */
        /* <DEDUP_REMOVED lines=19> */
[----:B------:R-:W-:Y:S02]  /*acb0*/  HADD2.F32 R23, -RZ, R25.H0_H0 ;  /* 0x20000019ff177230 */ /* 0x000fe40000004100 */
[----:B------:R-:W-:Y:S01]  /*acc0*/  FFMA.FTZ R32, R45, R39, R32 ;  /* 0x000000272d207223 */ /* 0x000fe20000010020 */
[----:B------:R-:W-:-:S02]  /*acd0*/  HADD2.F32 R33, -RZ, R26.H0_H0 ;  /* 0x2000001aff217230 */ /* 0x000fc40000004100 */
[----:B------:R-:W-:Y:S01]  /*ace0*/  FFMA.FTZ R38, R43, R39, R38 ;  /* 0x000000272b267223 */ /* 0x000fe20000010026 */
        /* <DEDUP_REMOVED lines=12> */
[----:B------:R-:W-:Y:S02]  /*adb0*/  HADD2.F32 R16, -RZ, R16.H1_H1 ;  /* 0x30000010ff107230 */ /* 0x000fe40000004100 */
[----:B------:R-:W-:Y:S01]  /*adc0*/  FFMA.FTZ R41, R26, R22, R41 ;  /* 0x000000161a297223 */ /* 0x000fe20000010029 */
[--C-:B------:R-:W-:Y:S02]  /*add0*/  HADD2.F32 R22, -RZ, R35.reuse.H0_H0 ;  /* 0x20000023ff167230 */ /* 0x100fe40000004100 */
[----:B------:R-:W-:Y:S02]  /*ade0*/  HADD2.F32 R26, -RZ, R36.H0_H0 ;  /* 0x20000024ff1a7230 */ /* 0x000fe40000004100 */
[----:B------:R-:W-:-:S02]  /*adf0*/  HADD2.F32 R24, -RZ, R35.H1_H1 ;  /* 0x30000023ff187230 */ /* 0x000fc40000004100 */
[-C--:B------:R-:W-:Y:S01]  /*ae00*/  FFMA.FTZ R13, R22, R12.reuse, R13 ;  /* 0x0000000c160d7223 */ /* 0x080fe2000001000d */
[--C-:B------:R-:W-:Y:S02]  /*ae10*/  HADD2.F32 R32, -RZ, R37.reuse.H0_H0 ;  /* 0x20000025ff207230 */ /* 0x100fe40000004100 */
        /* <DEDUP_REMOVED lines=45> */
.L_x_253:
[----:B------:R-:W-:Y:S01]  /*b0f0*/  IADD3 R57, PT, PT, R57, 0x20, RZ ;  /* 0x0000002039397810 */ /* 0x000fe20007ffe0ff */
[----:B------:R-:W-:Y:S01]  /*b100*/  UIADD3 UR4, UPT, UPT, UR4, 0x40, URZ ;  /* 0x0000004004047890 */ /* 0x000fe2000fffe0ff */
[----:B------:R-:W-:Y:S01]  /*b110*/  IADD3 R18, P3, PT, R18, 0x80, RZ ;  /* 0x0000008012127810 */ /* 0x000fe20007f7e0ff */
[----:B------:R-:W-:Y:S01]  /*b120*/  IMAD.WIDE R64, R58, 0x4, R64 ;  /* 0x000000043a407825 */ /* 0x000fe200078e0240 */
[----:B------:R-:W-:Y:S02]  /*b130*/  ISETP.GE.AND P2, PT, R57, R20, PT ;  /* 0x000000143900720c */ /* 0x000fe40003f46270 */
[----:B------:R-:W-:-:S11]  /*b140*/  IADD3.X R19, PT, PT, RZ, R19, RZ, P3, !PT ;  /* 0x00000013ff137210 */ /* 0x000fd60001ffe4ff */
[----:B------:R-:W-:Y:S05]  /*b150*/  @!P2 BRA `(.L_x_256) ;  /* 0xffffff94001ca947 */ /* 0x000fea000383ffff */
.L_x_239:
[----:B------:R-:W0:Y:S01]  /*b160*/  S2R R11, SR_CTAID.X ;  /* 0x00000000000b7919 */ /* 0x000e220000002500 */
[----:B------:R-:W1:Y:S01]  /*b170*/  LDC.64 R12, c[0x0][0x3a0] ;  /* 0x0000e800ff0c7b82 */ /* 0x000e620000000a00 */
[----:B------:R-:W-:Y:S01]  /*b180*/  HMUL2 R15, R3, R56.H0_H0 ;  /* 0x20000038030f7232 */ /* 0x000fe20000000000 */
[----:B------:R-:W0:Y:S02]  /*b190*/  S2R R0, SR_TID.X ;  /* 0x0000000000007919 */ /* 0x000e240000002100 */
[----:B0-----:R-:W-:-:S05]  /*b1a0*/  LEA R11, R11, R0, 0x6 ;  /* 0x000000000b0b7211 */ /* 0x001fca00078e30ff */
[----:B------:R-:W-:-:S05]  /*b1b0*/  IMAD R11, R58, UR7, R11 ;  /* 0x000000073a0b7c24 */ /* 0x000fca000f8e020b */
[----:B------:R-:W-:-:S05]  /*b1c0*/  SHF.L.U32 R11, R11, 0x2, RZ ;  /* 0x000000020b0b7819 */ /* 0x000fca00000006ff */
        /* <DEDUP_REMOVED lines=9> */
.L_x_260:
[----:B------:R-:W0:Y:S02]  /*b260*/  LDS R2, [R0] ;  /* 0x0000000000027984 */ /* 0x000e240000000800 */
[----:B0-----:R-:W-:-:S05]  /*b270*/  HFMA2 R3, R2, 1, 1, R15 ;  /* 0x3c003c0002037831 */ /* 0x001fca000000000f */
[----:B------:R-:W0:Y:S02]  /*b280*/  ATOMS.CAST.SPIN P0, [R0], R2, R3 ;  /* 0x000000020000758d */ /* 0x000e240001800003 */
[----:B0-----:R-:W-:Y:S05]  /*b290*/  @!P0 BRA `(.L_x_260) ;  /* 0xfffffffc00f08947 */ /* 0x001fea000383ffff */
[----:B------:R-:W-:Y:S05]  /*b2a0*/  BRA `(.L_x_258) ;  /* 0x00000000000c7947 */ /* 0x000fea0003800000 */
.L_x_259:
[----:B------:R-:W2:Y:S02]  /*b2b0*/  LD.E R0, desc[UR8][R12.64] ;  /* 0x000000080c007980 */ /* 0x000ea4000c101900 */
[----:B--2---:R-:W-:-:S05]  /*b2c0*/  IADD3 R3, PT, PT, R15, R0, RZ ;  /* 0x000000000f037210 */ /* 0x004fca0007ffe0ff */
[----:B------:R0:W-:Y:S02]  /*b2d0*/  ST.E desc[UR8][R12.64], R3 ;  /* 0x000000030c007985 */ /* 0x0001e4000c101908 */
.L_x_258:
[----:B------:R-:W-:Y:S05]  /*b2e0*/  BSYNC.RECONVERGENT B0 ;  /* 0x0000000000007941 */ /* 0x000fea0003800200 */
.L_x_257:
[----:B------:R1:W-:Y:S01]  /*b2f0*/  ATOM.E.ADD.F16x2.RN.STRONG.GPU P0, RZ, desc[UR8][R12.64+0x4], R11 ;  /* 0x8000040b0cff79a2 */ /* 0x0003e2000c10e108 */
[----:B------:R-:W-:Y:S04]  /*b300*/  BSSY.RECONVERGENT B0, `(.L_x_261) ;  /* 0x000000e000007945 */ /* 0x000fe80003800200 */
[----:B-1----:R-:W-:Y:S05]  /*b310*/  @P0 BRA `(.L_x_262) ;  /* 0x0000000000300947 */ /* 0x002fea0003800000 */
[----:B------:R-:W1:Y:S02]  /*b320*/  QSPC.E.S P0, RZ, [R12+0x4] ;  /* 0x000004000cff73aa */ /* 0x000e640000000500 */
[----:B-1----:R-:W-:Y:S05]  /*b330*/  @!P0 BRA `(.L_x_263) ;  /* 0x00000000001c8947 */ /* 0x002fea0003800000 */
[----:B------:R-:W-:-:S04]  /*b340*/  MOV R2, R12 ;  /* 0x0000000c00027202 */ /* 0x000fc80000000f00 */
[----:B------:R-:W-:-:S07]  /*b350*/  MOV R0, R2 ;  /* 0x0000000200007202 */ /* 0x000fce0000000f00 */
.L_x_264:
[----:B------:R-:W0:Y:S02]  /*b360*/  LDS R2, [R0+0x4] ;  /* 0x0000040000027984 */ /* 0x000e240000000800 */
[----:B0-----:R-:W-:-:S05]  /*b370*/  HADD2 R3, R2, R11 ;  /* 0x0000000b02037230 */ /* 0x001fca0000000000 */
[----:B------:R-:W0:Y:S02]  /*b380*/  ATOMS.CAST.SPIN P0, [R0+0x4], R2, R3 ;  /* 0x000004020000758d */ /* 0x000e240001800003 */
[----:B0-----:R-:W-:Y:S05]  /*b390*/  @!P0 BRA `(.L_x_264) ;  /* 0xfffffffc00f08947 */ /* 0x001fea000383ffff */
[----:B------:R-:W-:Y:S05]  /*b3a0*/  BRA `(.L_x_262) ;  /* 0x00000000000c7947 */ /* 0x000fea0003800000 */
.L_x_263:
[----:B------:R-:W0:Y:S02]  /*b3b0*/  LD.E R0, desc[UR8][R12.64+0x4] ;  /* 0x000004080c007980 */ /* 0x000e24000c101900 */
[----:B0-----:R-:W-:-:S05]  /*b3c0*/  IADD3 R3, PT, PT, R11, R0, RZ ;  /* 0x000000000b037210 */ /* 0x001fca0007ffe0ff */
[----:B------:R1:W-:Y:S02]  /*b3d0*/  ST.E desc[UR8][R12.64+0x4], R3 ;  /* 0x000004030c007985 */ /* 0x0003e4000c101908 */
.L_x_262:
[----:B------:R-:W-:Y:S05]  /*b3e0*/  BSYNC.RECONVERGENT B0 ;  /* 0x0000000000007941 */ /* 0x000fea0003800200 */
.L_x_261:
        /* <DEDUP_REMOVED lines=11> */
.L_x_268:
[----:B------:R-:W0:Y:S02]  /*b4a0*/  LDS R2, [R0] ;  /* 0x0000000000027984 */ /* 0x000e240000000800 */
[----:B0-----:R-:W-:-:S05]  /*b4b0*/  HFMA2 R3, R2, 1, 1, R5 ;  /* 0x3c003c0002037831 */ /* 0x001fca0000000005 */
[----:B------:R-:W0:Y:S02]  /*b4c0*/  ATOMS.CAST.SPIN P0, [R0], R2, R3 ;  /* 0x000000020000758d */ /* 0x000e240001800003 */
[----:B0-----:R-:W-:Y:S05]  /*b4d0*/  @!P0 BRA `(.L_x_268) ;  /* 0xfffffffc00f08947 */ /* 0x001fea000383ffff */
[----:B------:R-:W-:Y:S05]  /*b4e0*/  BRA `(.L_x_266) ;  /* 0x00000000000c7947 */ /* 0x000fea0003800000 */
.L_x_267:
[----:B------:R-:W2:Y:S02]  /*b4f0*/  LD.E R0, desc[UR8][R12.64] ;  /* 0x000000080c007980 */ /* 0x000ea4000c101900 */
[----:B--2---:R-:W-:-:S05]  /*b500*/  IADD3 R3, PT, PT, R5, R0, RZ ;  /* 0x0000000005037210 */ /* 0x004fca0007ffe0ff */
[----:B------:R0:W-:Y:S02]  /*b510*/  ST.E desc[UR8][R12.64], R3 ;  /* 0x000000030c007985 */ /* 0x0001e4000c101908 */
.L_x_266:
[----:B------:R-:W-:Y:S05]  /*b520*/  BSYNC.RECONVERGENT B0 ;  /* 0x0000000000007941 */ /* 0x000fea0003800200 */
.L_x_265:
[----:B------:R1:W-:Y:S01]  /*b530*/  ATOM.E.ADD.F16x2.RN.STRONG.GPU P0, RZ, desc[UR8][R12.64+0x4], R53 ;  /* 0x800004350cff79a2 */ /* 0x0003e2000c10e108 */
[----:B------:R-:W-:Y:S04]  /*b540*/  BSSY.RECONVERGENT B0, `(.L_x_269) ;  /* 0x000000e000007945 */ /* 0x000fe80003800200 */
[----:B-1----:R-:W-:Y:S05]  /*b550*/  @P0 BRA `(.L_x_270) ;  /* 0x0000000000300947 */ /* 0x002fea0003800000 */
[----:B------:R-:W1:Y:S02]  /*b560*/  QSPC.E.S P0, RZ, [R12+0x4] ;  /* 0x000004000cff73aa */ /* 0x000e640000000500 */
[----:B-1----:R-:W-:Y:S05]  /*b570*/  @!P0 BRA `(.L_x_271) ;  /* 0x00000000001c8947 */ /* 0x002fea0003800000 */
[----:B------:R-:W-:-:S04]  /*b580*/  MOV R2, R12 ;  /* 0x0000000c00027202 */ /* 0x000fc80000000f00 */
[----:B------:R-:W-:-:S07]  /*b590*/  MOV R0, R2 ;  /* 0x0000000200007202 */ /* 0x000fce0000000f00 */
.L_x_272:
[----:B------:R-:W0:Y:S02]  /*b5a0*/  LDS R2, [R0+0x4] ;  /* 0x0000040000027984 */ /* 0x000e240000000800 */
[----:B0-----:R-:W-:-:S05]  /*b5b0*/  HADD2 R3, R2, R53 ;  /* 0x0000003502037230 */ /* 0x001fca0000000000 */
[----:B------:R-:W0:Y:S02]  /*b5c0*/  ATOMS.CAST.SPIN P0, [R0+0x4], R2, R3 ;  /* 0x000004020000758d */ /* 0x000e240001800003 */
[----:B0-----:R-:W-:Y:S05]  /*b5d0*/  @!P0 BRA `(.L_x_272) ;  /* 0xfffffffc00f08947 */ /* 0x001fea000383ffff */
[----:B------:R-:W-:Y:S05]  /*b5e0*/  BRA `(.L_x_270) ;  /* 0x00000000000c7947 */ /* 0x000fea0003800000 */
.L_x_271:
[----:B------:R-:W0:Y:S02]  /*b5f0*/  LD.E R0, desc[UR8][R12.64+0x4] ;  /* 0x000004080c007980 */ /* 0x000e24000c101900 */
[----:B0-----:R-:W-:-:S05]  /*b600*/  IADD3 R3, PT, PT, R53, R0, RZ ;  /* 0x0000000035037210 */ /* 0x001fca0007ffe0ff */
[----:B------:R1:W-:Y:S02]  /*b610*/  ST.E desc[UR8][R12.64+0x4], R3 ;  /* 0x000004030c007985 */ /* 0x0003e4000c101908 */
.L_x_270:
[----:B------:R-:W-:Y:S05]  /*b620*/  BSYNC.RECONVERGENT B0 ;  /* 0x0000000000007941 */ /* 0x000fea0003800200 */
.L_x_269:
        /* <DEDUP_REMOVED lines=12> */
.L_x_276:
[----:B------:R-:W0:Y:S02]  /*b6f0*/  LDS R2, [R0] ;  /* 0x0000000000027984 */ /* 0x000e240000000800 */
[----:B0-----:R-:W-:-:S05]  /*b700*/  HFMA2 R3, R2, 1, 1, R7 ;  /* 0x3c003c0002037831 */ /* 0x001fca0000000007 */
[----:B------:R-:W0:Y:S02]  /*b710*/  ATOMS.CAST.SPIN P0, [R0], R2, R3 ;  /* 0x000000020000758d */ /* 0x000e240001800003 */
[----:B0-----:R-:W-:Y:S05]  /*b720*/  @!P0 BRA `(.L_x_276) ;  /* 0xfffffffc00f08947 */ /* 0x001fea000383ffff */
[----:B------:R-:W-:Y:S05]  /*b730*/  BRA `(.L_x_274) ;  /* 0x00000000000c7947 */ /* 0x000fea0003800000 */
.L_x_275:
[----:B------:R-:W2:Y:S02]  /*b740*/  LD.E R0, desc[UR8][R12.64] ;  /* 0x000000080c007980 */ /* 0x000ea4000c101900 */
[----:B--2---:R-:W-:-:S05]  /*b750*/  IADD3 R3, PT, PT, R7, R0, RZ ;  /* 0x0000000007037210 */ /* 0x004fca0007ffe0ff */
[----:B------:R0:W-:Y:S02]  /*b760*/  ST.E desc[UR8][R12.64], R3 ;  /* 0x000000030c007985 */ /* 0x0001e4000c101908 */
.L_x_274:
[----:B------:R-:W-:Y:S05]  /*b770*/  BSYNC.RECONVERGENT B0 ;  /* 0x0000000000007941 */ /* 0x000fea0003800200 */
.L_x_273:
[----:B------:R1:W-:Y:S01]  /*b780*/  ATOM.E.ADD.F16x2.RN.STRONG.GPU P0, RZ, desc[UR8][R12.64+0x4], R5 ;  /* 0x800004050cff79a2 */ /* 0x0003e2000c10e108 */
[----:B------:R-:W-:Y:S04]  /*b790*/  BSSY.RECONVERGENT B0, `(.L_x_277) ;  /* 0x000000e000007945 */ /* 0x000fe80003800200 */
[----:B-1----:R-:W-:Y:S05]  /*b7a0*/  @P0 BRA `(.L_x_278) ;  /* 0x0000000000300947 */ /* 0x002fea0003800000 */
[----:B------:R-:W1:Y:S02]  /*b7b0*/  QSPC.E.S P0, RZ, [R12+0x4] ;  /* 0x000004000cff73aa */ /* 0x000e640000000500 */
[----:B-1----:R-:W-:Y:S05]  /*b7c0*/  @!P0 BRA `(.L_x_279) ;  /* 0x00000000001c8947 */ /* 0x002fea0003800000 */
[----:B------:R-:W-:-:S04]  /*b7d0*/  MOV R2, R12 ;  /* 0x0000000c00027202 */ /* 0x000fc80000000f00 */
[----:B------:R-:W-:-:S07]  /*b7e0*/  MOV R0, R2 ;  /* 0x0000000200007202 */ /* 0x000fce0000000f00 */
.L_x_280:
[----:B------:R-:W0:Y:S02]  /*b7f0*/  LDS R2, [R0+0x4] ;  /* 0x0000040000027984 */ /* 0x000e240000000800 */
[----:B0-----:R-:W-:-:S05]  /*b800*/  HADD2 R3, R2, R5 ;  /* 0x0000000502037230 */ /* 0x001fca0000000000 */
[----:B------:R-:W0:Y:S02]  /*b810*/  ATOMS.CAST.SPIN P0, [R0+0x4], R2, R3 ;  /* 0x000004020000758d */ /* 0x000e240001800003 */
[----:B0-----:R-:W-:Y:S05]  /*b820*/  @!P0 BRA `(.L_x_280) ;  /* 0xfffffffc00f08947 */ /* 0x001fea000383ffff */
[----:B------:R-:W-:Y:S05]  /*b830*/  BRA `(.L_x_278) ;  /* 0x00000000000c7947 */ /* 0x000fea0003800000 */
.L_x_279:
[----:B------:R-:W0:Y:S02]  /*b840*/  LD.E R0, desc[UR8][R12.64+0x4] ;  /* 0x000004080c007980 */ /* 0x000e24000c101900 */
[----:B0-----:R-:W-:-:S05]  /*b850*/  IADD3 R3, PT, PT, R5, R0, RZ ;  /* 0x0000000005037210 */ /* 0x001fca0007ffe0ff */
[----:B------:R1:W-:Y:S02]  /*b860*/  ST.E desc[UR8][R12.64+0x4], R3 ;  /* 0x000004030c007985 */ /* 0x0003e4000c101908 */
.L_x_278:
[----:B------:R-:W-:Y:S05]  /*b870*/  BSYNC.RECONVERGENT B0 ;  /* 0x0000000000007941 */ /* 0x000fea0003800200 */
.L_x_277:
        /* <DEDUP_REMOVED lines=12> */
.L_x_284:
[----:B------:R-:W0:Y:S02]  /*b940*/  LDS R2, [R0] ;  /* 0x0000000000027984 */ /* 0x000e240000000800 */
[----:B0-----:R-:W-:-:S05]  /*b950*/  HFMA2 R3, R2, 1, 1, R9 ;  /* 0x3c003c0002037831 */ /* 0x001fca0000000009 */
[----:B------:R-:W0:Y:S02]  /*b960*/  ATOMS.CAST.SPIN P0, [R0], R2, R3 ;  /* 0x000000020000758d */ /* 0x000e240001800003 */
[----:B0-----:R-:W-:Y:S05]  /*b970*/  @!P0 BRA `(.L_x_284) ;  /* 0xfffffffc00f08947 */ /* 0x001fea000383ffff */
[----:B------:R-:W-:Y:S05]  /*b980*/  BRA `(.L_x_282) ;  /* 0x00000000000c7947 */ /* 0x000fea0003800000 */
.L_x_283:
[----:B------:R-:W2:Y:S02]  /*b990*/  LD.E R0, desc[UR8][R12.64] ;  /* 0x000000080c007980 */ /* 0x000ea4000c101900 */
[----:B--2---:R-:W-:-:S05]  /*b9a0*/  IADD3 R3, PT, PT, R9, R0, RZ ;  /* 0x0000000009037210 */ /* 0x004fca0007ffe0ff */
[----:B------:R0:W-:Y:S02]  /*b9b0*/  ST.E desc[UR8][R12.64], R3 ;  /* 0x000000030c007985 */ /* 0x0001e4000c101908 */
.L_x_282:
[----:B------:R-:W-:Y:S05]  /*b9c0*/  BSYNC.RECONVERGENT B0 ;  /* 0x0000000000007941 */ /* 0x000fea0003800200 */
.L_x_281:
[----:B------:R1:W-:Y:S02]  /*b9d0*/  ATOM.E.ADD.F16x2.RN.STRONG.GPU P0, RZ, desc[UR8][R12.64+0x4], R55 ;  /* 0x800004370cff79a2 */ /* 0x0003e4000c10e108 */
[----:B-1----:R-:W-:Y:S05]  /*b9e0*/  @P0 EXIT ;  /* 0x000000000000094d */ /* 0x002fea0003800000 */
[----:B------:R-:W1:Y:S02]  /*b9f0*/  QSPC.E.S P0, RZ, [R12+0x4] ;  /* 0x000004000cff73aa */ /* 0x000e640000000500 */
[----:B-1----:R-:W-:Y:S05]  /*ba00*/  @!P0 BRA `(.L_x_285) ;  /* 0x00000000001c8947 */ /* 0x002fea0003800000 */
[----:B------:R-:W-:-:S04]  /*ba10*/  MOV R2, R12 ;  /* 0x0000000c00027202 */ /* 0x000fc80000000f00 */
[----:B------:R-:W-:-:S07]  /*ba20*/  MOV R0, R2 ;  /* 0x0000000200007202 */ /* 0x000fce0000000f00 */
.L_x_286:
[----:B------:R-:W0:Y:S02]  /*ba30*/  LDS R2, [R0+0x4] ;  /* 0x0000040000027984 */ /* 0x000e240000000800 */
[----:B0-----:R-:W-:-:S05]  /*ba40*/  HADD2 R3, R2, R55 ;  /* 0x0000003702037230 */ /* 0x001fca0000000000 */
[----:B------:R-:W0:Y:S02]  /*ba50*/  ATOMS.CAST.SPIN P0, [R0+0x4], R2, R3 ;  /* 0x000004020000758d */ /* 0x000e240001800003 */
[----:B0-----:R-:W-:Y:S05]  /*ba60*/  @!P0 BRA `(.L_x_286) ;  /* 0xfffffffc00f08947 */ /* 0x001fea000383ffff */
[----:B------:R-:W-:Y:S05]  /*ba70*/  EXIT ;  /* 0x000000000000794d */ /* 0x000fea0003800000 */
.L_x_285:
[----:B------:R-:W0:Y:S02]  /*ba80*/  LD.E R0, desc[UR8][R12.64+0x4] ;  /* 0x000004080c007980 */ /* 0x000e24000c101900 */
[----:B0-----:R-:W-:-:S05]  /*ba90*/  IADD3 R3, PT, PT, R55, R0, RZ ;  /* 0x0000000037037210 */ /* 0x001fca0007ffe0ff */
[----:B------:R-:W-:Y:S01]  /*baa0*/  ST.E desc[UR8][R12.64+0x4], R3 ;  /* 0x000004030c007985 */ /* 0x000fe2000c101908 */
[----:B------:R-:W-:Y:S05]  /*bab0*/  EXIT ;  /* 0x000000000000794d */ /* 0x000fea0003800000 */
.L_x_287:
        /* <DEDUP_REMOVED lines=12> */
.L_x_5288:


//--------------------- .text._Z23gemm_half_q_half_kernelILi4ELi10ELb1ELb1ELi64EEvPK6__halfPKjS4_S2_PS0_iiiiPKtS7_iiiiiibS2_i --------------------------
	.section	.text._Z23gemm_half_q_half_kernelILi4ELi10ELb1ELb1ELi64EEvPK6__halfPKjS4_S2_PS0_iiiiPKtS7_iiiiiibS2_i,"ax",@progbits
	.align	128
        .global         _Z23gemm_half_q_half_kernelILi4ELi10ELb1ELb1ELi64EEvPK6__halfPKjS4_S2_PS0_iiiiPKtS7_iiiiiibS2_i
        .type           _Z23gemm_half_q_half_kernelILi4ELi10ELb1ELb1ELi64EEvPK6__halfPKjS4_S2_PS0_iiiiPKtS7_iiiiiibS2_i,@function
        .size           _Z23gemm_half_q_half_kernelILi4ELi10ELb1ELb1ELi64EEvPK6__halfPKjS4_S2_PS0_iiiiPKtS7_iiiiiibS2_i,(.L_x_5289 - _Z23gemm_half_q_half_kernelILi4ELi10ELb1ELb1ELi64EEvPK6__halfPKjS4_S2_PS0_iiiiPKtS7_iiiiiibS2_i)
        .other          _Z23gemm_half_q_half_kernelILi4ELi10ELb1ELb1ELi64EEvPK6__halfPKjS4_S2_PS0_iiiiPKtS7_iiiiiibS2_i,@"STO_CUDA_ENTRY STV_DEFAULT"
_Z23gemm_half_q_half_kernelILi4ELi10ELb1ELb1ELi64EEvPK6__halfPKjS4_S2_PS0_iiiiPKtS7_iiiiiibS2_i:
.text._Z23gemm_half_q_half_kernelILi4ELi10ELb1ELb1ELi64EEvPK6__halfPKjS4_S2_PS0_iiiiPKtS7_iiiiiibS2_i:
        /* <DEDUP_REMOVED lines=34> */
.L_x_288:
        /* <DEDUP_REMOVED lines=34> */
[----:B------:R-:W-:Y:S02]  /*0440*/  IADD3 R12, PT, PT, R6, 0x80, RZ ;  /* 0x00000080060c7810 */ /* 0x000fe40007ffe0ff */
[----:B------:R-:W-:-:S09]  /*0450*/  IADD3 R19, PT, PT, R7, R2, RZ ;  /* 0x0000000207137210 */ /* 0x000fd20007ffe0ff */
[----:B------:R-:W-:Y:S05]  /*0460*/  @P0 BRA `(.L_x_292) ;  /* 0x0000000000ec0947 */ /* 0x000fea0003800000 */
[----:B-1----:R-:W-:Y:S02]  /*0470*/  IADD3 R6, PT, PT, RZ, -R8, RZ ;  /* 0x80000008ff067210 */ /* 0x002fe40007ffe0ff */
[----:B------:R-:W-:Y:S02]  /*0480*/  PLOP3.LUT P0, PT, PT, PT, PT, 0x80, 0x8 ;  /* 0x000000000008781c */ /* 0x000fe40003f0f070 */
[----:B------:R-:W-:-:S13]  /*0490*/  ISETP.GT.AND P1, PT, R6, 0x3, PT ;  /* 0x000000030600780c */ /* 0x000fda0003f24270 */
[----:B------:R-:W-:Y:S05]  /*04a0*/  @!P1 BRA `(.L_x_293) ;  /* 0x0000000000849947 */ /* 0x000fea0003800000 */
[----:B------:R-:W-:-:S13]  /*04b0*/  PLOP3.LUT P0, PT, PT, PT, PT, 0x8, 0x80 ;  /* 0x000000000080781c */ /* 0x000fda0003f0e170 */
.L_x_294:
        /* <DEDUP_REMOVED lines=32> */
.L_x_293:
        /* <DEDUP_REMOVED lines=20> */
.L_x_295:
[----:B------:R-:W-:-:S13]  /*0800*/  ISETP.EQ.AND P1, PT, R8, RZ, PT ;  /* 0x000000ff0800720c */ /* 0x000fda0003f22270 */
[----:B------:R-:W-:Y:S05]  /*0810*/  @!P0 BRA P1, `(.L_x_290) ;  /* 0x0000000400788947 */ /* 0x000fea0000800000 */
.L_x_292:
[----:B------:R-:W-:-:S04]  /*0820*/  IADD3 R7, P0, PT, R22, R19, RZ ;  /* 0x0000001316077210 */ /* 0x000fc80007f1e0ff */
[----:B------:R-:W-:Y:S02]  /*0830*/  LEA.HI.X.SX32 R10, R19, RZ, 0x1, P0 ;  /* 0x000000ff130a7211 */ /* 0x000fe400000f0eff */
[----:B-1----:R-:W-:-:S04]  /*0840*/  LEA R6, P0, R7, UR6, 0x1 ;  /* 0x0000000607067c11 */ /* 0x002fc8000f8008ff */
        /* <DEDUP_REMOVED lines=9> */
.L_x_291:
        /* <DEDUP_REMOVED lines=16> */
.L_x_298:
        /* <DEDUP_REMOVED lines=8> */
[----:B------:R-:W-:Y:S02]  /*0a60*/  LEA.HI.X.SX32 R15, R15, RZ, 0x1, P2 ;  /* 0x000000ff0f0f7211 */ /* 0x000fe400010f0eff */
[----:B------:R-:W-:Y:S01]  /*0a70*/  LEA R14, P1, R18, UR6, 0x1 ;  /* 0x00000006120e7c11 */ /* 0x000fe2000f8208ff */
[----:B------:R-:W2:Y:S01]  /*0a80*/  LDG.E.U16.CONSTANT R11, desc[UR8][R10.64] ;  /* 0x000000080a0b7981 */ /* 0x000ea2000c1e9500 */
[C---:B------:R-:W-:Y:S02]  /*0a90*/  IADD3 R12, P3, PT, R20.reuse, R17, RZ ;  /* 0x00000011140c7210 */ /* 0x040fe40007f7e0ff */
[----:B------:R-:W-:-:S02]  /*0aa0*/  IADD3 R8, P4, PT, R20, R21, RZ ;  /* 0x0000001514087210 */ /* 0x000fc40007f9e0ff */
[----:B------:R-:W-:Y:S02]  /*0ab0*/  LEA.HI.X R15, R18, UR7, R15, 0x1, P1 ;  /* 0x00000007120f7c11 */ /* 0x000fe400088f0c0f */
[----:B------:R-:W-:Y:S02]  /*0ac0*/  LEA.HI.X.SX32 R17, R17, RZ, 0x1, P3 ;  /* 0x000000ff11117211 */ /* 0x000fe400018f0eff */
[----:B------:R-:W-:Y:S02]  /*0ad0*/  LEA R16, P2, R12, UR6, 0x1 ;  /* 0x000000060c107c11 */ /* 0x000fe4000f8408ff */
        /* <DEDUP_REMOVED lines=16> */
.L_x_297:
        /* <DEDUP_REMOVED lines=10> */
[C---:B------:R-:W-:Y:S02]  /*0c80*/  LEA R14, P1, R8.reuse, UR6, 0x1 ;  /* 0x00000006080e7c11 */ /* 0x040fe4000f8208ff */
        /* <DEDUP_REMOVED lines=10> */
.L_x_299:
[----:B------:R-:W-:-:S13]  /*0d30*/  ISETP.NE.OR P0, PT, R7, RZ, P0 ;  /* 0x000000ff0700720c */ /* 0x000fda0000705670 */
[----:B------:R-:W-:Y:S05]  /*0d40*/  @!P0 BRA `(.L_x_290) ;  /* 0x00000000002c8947 */ /* 0x000fea0003800000 */
.L_x_296:
[----:B-----5:R-:W-:-:S04]  /*0d50*/  IADD3 R8, P0, PT, R20, R21, RZ ;  /* 0x0000001514087210 */ /* 0x020fc80007f1e0ff */
[----:B------:R-:W-:Y:S02]  /*0d60*/  LEA.HI.X.SX32 R11, R21, RZ, 0x1, P0 ;  /* 0x000000ff150b7211 */ /* 0x000fe400000f0eff */
[----:B0-----:R-:W-:-:S04]  /*0d70*/  LEA R10, P0, R8, UR10, 0x1 ;  /* 0x0000000a080a7c11 */ /* 0x001fc8000f8008ff */
        /* <DEDUP_REMOVED lines=8> */
.L_x_290:
[----:B0-----:R-:W-:Y:S05]  /*0e00*/  BSYNC.RECONVERGENT B0 ;  /* 0x0000000000007941 */ /* 0x001fea0003800200 */
.L_x_289:
        /* <DEDUP_REMOVED lines=21> */
.L_x_303:
        /* <DEDUP_REMOVED lines=15> */
.L_x_302:
        /* <DEDUP_REMOVED lines=12> */
.L_x_304:
[----:B------:R-:W-:-:S13]  /*1110*/  ISETP.NE.OR P0, PT, R5, RZ, P0 ;  /* 0x000000ff0500720c */ /* 0x000fda0000705670 */
[----:B------:R-:W-:Y:S05]  /*1120*/  @!P0 BRA `(.L_x_300) ;  /* 0x00000000001c8947 */ /* 0x000fea0003800000 */
.L_x_301:
[----:B01----:R-:W0:Y:S02]  /*1130*/  LDC.64 R6, c[0x0][0x3a0] ;  /* 0x0000e800ff067b82 */ /* 0x003e240000000a00 */
.L_x_305:
[----:B0-----:R-:W-:Y:S01]  /*1140*/  IMAD.WIDE R10, R3, 0x2, R6 ;  /* 0x00000002030a7825 */ /* 0x001fe200078e0206 */
[----:B------:R-:W-:Y:S02]  /*1150*/  IADD3 R5, PT, PT, R5, 0x1, RZ ;  /* 0x0000000105057810 */ /* 0x000fe40007ffe0ff */
[----:B------:R-:W-:Y:S02]  /*1160*/  IADD3 R3, PT, PT, R3, R21, RZ ;  /* 0x0000001503037210 */ /* 0x000fe40007ffe0ff */
[----:B------:R2:W-:Y:S01]  /*1170*/  STG.E.64 desc[UR8][R10.64], RZ ;  /* 0x000000ff0a007986 */ /* 0x0005e2000c101b08 */
[----:B------:R-:W-:-:S13]  /*1180*/  ISETP.NE.AND P0, PT, R5, RZ, PT ;  /* 0x000000ff0500720c */ /* 0x000fda0003f05270 */
[----:B--2---:R-:W-:Y:S05]  /*1190*/  @P0 BRA `(.L_x_305) ;  /* 0xfffffffc00e80947 */ /* 0x004fea000383ffff */
.L_x_300:
[----:B01----:R-:W0:Y:S01]  /*11a0*/  LDC.64 R6, c[0x0][0x3b8] ;  /* 0x0000ee00ff067b82 */ /* 0x003e220000000a00 */
        /* <DEDUP_REMOVED lines=14> */
.L_x_307:
        /* <DEDUP_REMOVED lines=19> */
[----:B------:R-:W-:Y:S01]  /*13c0*/  IMAD R11, R20, R20, R20 ;  /* 0x00000014140b7224 */ /* 0x000fe200078e0214 */
[----:B------:R-:W-:Y:S02]  /*13d0*/  LOP3.LUT R18, R12, 0xf, RZ, 0xc0, !PT ;  /* 0x0000000f0c127812 */ /* 0x000fe400078ec0ff */
[----:B------:R-:W-:Y:S02]  /*13e0*/  SHF.R.U32.HI R12, RZ, 0xc, R12 ;  /* 0x0000000cff0c7819 */ /* 0x000fe4000001160c */
[----:B------:R-:W-:Y:S01]  /*13f0*/  IADD3 R20, PT, PT, R20, 0x1, R11 ;  /* 0x0000000114147810 */ /* 0x000fe20007ffe00b */
[----:B------:R-:W-:Y:S01]  /*1400*/  IMAD R11, R10, R10, R10 ;  /* 0x0000000a0a0b7224 */ /* 0x000fe200078e020a */
[----:B------:R-:W-:Y:S01]  /*1410*/  LOP3.LUT R12, R12, 0xf, RZ, 0xc0, !PT ;  /* 0x0000000f0c0c7812 */ /* 0x000fe200078ec0ff */
[----:B------:R-:W-:-:S03]  /*1420*/  IMAD R23, R18, R18, R18 ;  /* 0x0000001212177224 */ /* 0x000fc600078e0212 */
[----:B0-----:R-:W-:Y:S01]  /*1430*/  IADD3 R15, PT, PT, R10, 0x1, R11 ;  /* 0x000000010a0f7810 */ /* 0x001fe20007ffe00b */
[----:B------:R-:W-:Y:S01]  /*1440*/  IMAD R11, R12, R12, R12 ;  /* 0x0000000c0c0b7224 */ /* 0x000fe200078e020c */
[----:B------:R-:W-:Y:S01]  /*1450*/  IADD3 R23, PT, PT, R18, 0x1, R23 ;  /* 0x0000000112177810 */ /* 0x000fe20007ffe017 */
[----:B------:R-:W-:Y:S03]  /*1460*/  I2F.F16 R20, R20 ;  /* 0x0000001400147306 */ /* 0x000fe60000200c00 */
[----:B------:R-:W-:-:S05]  /*1470*/  IADD3 R11, PT, PT, R12, 0x1, R11 ;  /* 0x000000010c0b7810 */ /* 0x000fca0007ffe00b */
        /* <DEDUP_REMOVED lines=13> */
.L_x_306:
[----:B------:R0:W5:Y:S01]  /*1550*/  LDL.64 R52, [R1] ;  /* 0x0000000001347983 */ /* 0x0001620000100a00 */
[----:B------:R-:W1:Y:S01]  /*1560*/  LDCU UR4, c[0x0][0x3c8] ;  /* 0x00007900ff0477ac */ /* 0x000e620008000800 */
[----:B------:R-:W-:Y:S01]  /*1570*/  HFMA2 R5, -RZ, RZ, 0, 0 ;  /* 0x00000000ff057431 */ /* 0x000fe200000001ff */
[----:B------:R-:W-:Y:S02]  /*1580*/  CS2R R10, SRZ ;  /* 0x00000000000a7805 */ /* 0x000fe4000001ff00 */
[----:B------:R-:W-:Y:S01]  /*1590*/  MOV R12, RZ ;  /* 0x000000ff000c7202 */ /* 0x000fe20000000f00 */
        /* <DEDUP_REMOVED lines=22> */
.L_x_308:
        /* <DEDUP_REMOVED lines=8> */
.L_x_309:
        /* <DEDUP_REMOVED lines=8> */
.L_x_310:
        /* <DEDUP_REMOVED lines=8> */
.L_x_311:
        /* <DEDUP_REMOVED lines=8> */
.L_x_312:
        /* <DEDUP_REMOVED lines=26> */
[----:B-----5:R-:W-:Y:S02]  /*1aa0*/  IADD3 R50, PT, PT, R59, R50, RZ ;  /* 0x000000323b327210 */ /* 0x020fe40007ffe0ff */
        /* <DEDUP_REMOVED lines=12> */
.L_x_330:
[----:B------:R-:W-:Y:S02]  /*1b70*/  ISETP.NE.AND P3, PT, R59, R50, PT ;  /* 0x000000323b00720c */ /* 0x000fe40003f65270 */
[----:B------:R-:W-:Y:S02]  /*1b80*/  MOV R62, R14 ;  /* 0x0000000e003e7202 */ /* 0x000fe40000000f00 */
[----:B------:R-:W-:-:S05]  /*1b90*/  MOV R63, R15 ;  /* 0x0000000f003f7202 */ /* 0x000fca0000000f00 */
[----:B------:R-:W2:Y:S04]  /*1ba0*/  LDG.E.128.CONSTANT R8, desc[UR8][R62.64] ;  /* 0x000000083e087981 */ /* 0x000ea8000c1e9d00 */
[----:B------:R-:W-:-:S06]  /*1bb0*/  @!P3 LEA R6, R49, R1, 0x3 ;  /* 0x000000013106b211 */ /* 0x000fcc00078e18ff */
[----:B------:R-:W3:Y:S01]  /*1bc0*/  @!P3 LDL.64 R6, [R6+0x8] ;  /* 0x000008000606b983 */ /* 0x000ee20000100a00 */
[----:B------:R-:W-:Y:S02]  /*1bd0*/  @!P3 MOV R21, R19 ;  /* 0x000000130015b202 */ /* 0x000fe40000000f00 */
[----:B------:R-:W-:-:S03]  /*1be0*/  ISETP.NE.AND P1, PT, R57, RZ, PT ;  /* 0x000000ff3900720c */ /* 0x000fc60003f25270 */
[----:B------:R0:W5:Y:S01]  /*1bf0*/  @!P3 LDG.E.U16.CONSTANT R36, desc[UR8][R20.64] ;  /* 0x000000081424b981 */ /* 0x000162000c1e9500 */
[----:B------:R-:W-:Y:S02]  /*1c00*/  MOV R12, 0x2c00 ;  /* 0x00002c00000c7802 */ /* 0x000fe40000000f00 */
[----:B------:R-:W-:Y:S02]  /*1c10*/  ISETP.NE.AND P2, PT, R13, 0x1, PT ;  /* 0x000000010d00780c */ /* 0x000fe40003f45270 */
[----:B------:R-:W-:Y:S02]  /*1c20*/  @!P3 IADD3 R37, PT, PT, R49, 0x1, RZ ;  /* 0x000000013125b810 */ /* 0x000fe40007ffe0ff */
[----:B--2---:R-:W-:Y:S02]  /*1c30*/  LOP3.LUT R17, R10, 0xf000f, RZ, 0xc0, !PT ;  /* 0x000f000f0a117812 */ /* 0x004fe400078ec0ff */
[----:B------:R-:W-:Y:S02]  /*1c40*/  SHF.R.U32.HI R16, RZ, 0x8, R9 ;  /* 0x00000008ff107819 */ /* 0x000fe40000011609 */
[----:B------:R-:W-:-:S02]  /*1c50*/  SHF.R.U32.HI R22, RZ, 0x8, R10 ;  /* 0x00000008ff167819 */ /* 0x000fc4000001160a */
[----:B---3--:R-:W-:Y:S02]  /*1c60*/  @!P3 PRMT R52, R6, 0x7610, R52 ;  /* 0x000076100634b816 */ /* 0x008fe40000000034 */
[----:B------:R-:W-:Y:S02]  /*1c70*/  @!P3 PRMT R53, R7, 0x7610, R53 ;  /* 0x000076100735b816 */ /* 0x000fe40000000035 */
[----:B------:R-:W-:Y:S02]  /*1c80*/  @!P3 PRMT R52, R52, 0x7610, R6 ;  /* 0x000076103434b816 */ /* 0x000fe40000000006 */
[----:B------:R-:W-:Y:S02]  /*1c90*/  @!P3 PRMT R53, R53, 0x7610, R7 ;  /* 0x000076103535b816 */ /* 0x000fe40000000007 */
[C---:B------:R-:W-:Y:S02]  /*1ca0*/  LOP3.LUT R6, R8.reuse, 0xf000f, RZ, 0xc0, !PT ;  /* 0x000f000f08067812 */ /* 0x040fe400078ec0ff */
[----:B------:R-:W-:-:S02]  /*1cb0*/  LOP3.LUT R7, R8, 0xf000f0, RZ, 0xc0, !PT ;  /* 0x00f000f008077812 */ /* 0x000fc400078ec0ff */
[----:B------:R-:W-:Y:S02]  /*1cc0*/  SHF.R.U32.HI R8, RZ, 0x8, R8 ;  /* 0x00000008ff087819 */ /* 0x000fe40000011608 */
[----:B------:R-:W-:Y:S02]  /*1cd0*/  SHF.R.U32.HI R28, RZ, 0x8, R11 ;  /* 0x00000008ff1c7819 */ /* 0x000fe4000001160b */
[C---:B------:R-:W-:Y:S02]  /*1ce0*/  LOP3.LUT R14, R9.reuse, 0xf000f, RZ, 0xc0, !PT ;  /* 0x000f000f090e7812 */ /* 0x040fe400078ec0ff */
[----:B------:R-:W-:Y:S02]  /*1cf0*/  LOP3.LUT R15, R9, 0xf000f0, RZ, 0xc0, !PT ;  /* 0x00f000f0090f7812 */ /* 0x000fe400078ec0ff */
[----:B0-----:R-:W-:Y:S02]  /*1d00*/  LOP3.LUT R21, R10, 0xf000f0, RZ, 0xc0, !PT ;  /* 0x00f000f00a157812 */ /* 0x001fe400078ec0ff */
        /* <DEDUP_REMOVED lines=27> */
[-C--:B------:R-:W-:Y:S02]  /*1ec0*/  HFMA2 R21, R7, R12.reuse.H0_H0, -72, -72 ;  /* 0xd480d48007157431 */ /* 0x080fe4000004000c */
[----:B------:R-:W-:Y:S02]  /*1ed0*/  HADD2 R22, R14, -1032, -1032 ;  /* 0xe408e4080e167430 */ /* 0x000fe40000000000 */
[-C--:B------:R-:W-:Y:S02]  /*1ee0*/  HFMA2 R23, R15, R12.reuse.H0_H0, -72, -72 ;  /* 0xd480d4800f177431 */ /* 0x080fe4000004000c */
[----:B------:R-:W-:Y:S02]  /*1ef0*/  HADD2 R24, R24, -1032, -1032 ;  /* 0xe408e40818187430 */ /* 0x000fe40000000000 */
[----:B------:R-:W-:-:S02]  /*1f00*/  HFMA2 R25, R25, R12.H0_H0, -72, -72 ;  /* 0xd480d48019197431 */ /* 0x000fc4000004000c */
        /* <DEDUP_REMOVED lines=9> */
[----:B------:R-:W-:Y:S01]  /*1fa0*/  HFMA2 R16, R35, R12.H0_H0, -72, -72 ;  /* 0xd480d48023107431 */ /* 0x000fe2000004000c */
[----:B------:R-:W-:Y:S06]  /*1fb0*/  @!P1 BRA `(.L_x_314) ;  /* 0x0000000400689947 */ /* 0x000fec0003800000 */
[----:B------:R-:W0:Y:S01]  /*1fc0*/  LDS.64 R8, [UR4] ;  /* 0x00000004ff087984 */ /* 0x000e220008000a00 */
[--C-:B------:R-:W-:Y:S02]  /*1fd0*/  HADD2.F32 R6, -RZ, R17.reuse.H0_H0 ;  /* 0x20000011ff067230 */ /* 0x100fe40000004100 */
[----:B------:R-:W-:Y:S01]  /*1fe0*/  HADD2.F32 R10, -RZ, R26.H0_H0 ;  /* 0x2000001aff0a7230 */ /* 0x000fe20000004100 */
[----:B------:R-:W1:Y:S01]  /*1ff0*/  LDS.64 R14, [UR4+0x8] ;  /* 0x00000804ff0e7984 */ /* 0x000e620008000a00 */
[--C-:B------:R-:W-:Y:S02]  /*2000*/  HADD2.F32 R40, -RZ, R22.reuse.H0_H0 ;  /* 0x20000016ff287230 */ /* 0x100fe40000004100 */
        /* <DEDUP_REMOVED lines=8> */
[----:B------:R-:W-:Y:S02]  /*2090*/  HADD2.F32 R10, -RZ, R26.H1_H1 ;  /* 0x3000001aff0a7230 */ /* 0x000fe40000004100 */
[----:B------:R-:W-:Y:S01]  /*20a0*/  FFMA.FTZ R44, R7, R8, RZ ;  /* 0x00000008072c7223 */ /* 0x000fe200000100ff */
[----:B------:R-:W-:-:S02]  /*20b0*/  HADD2.F32 R8, -RZ, R24.H1_H1 ;  /* 0x30000018ff087230 */ /* 0x000fc40000004100 */
[----:B------:R-:W-:Y:S01]  /*20c0*/  FFMA.FTZ R38, R38, R35, R39 ;  /* 0x0000002326267223 */ /* 0x000fe20000010027 */
[----:B------:R-:W-:Y:S02]  /*20d0*/  HADD2.F32 R11, -RZ, R9.H0_H0 ;  /* 0x20000009ff0b7230 */ /* 0x000fe40000004100 */
[C---:B------:R-:W-:Y:S01]  /*20e0*/  FFMA.FTZ R40, R35.reuse, R42, R40 ;  /* 0x0000002a23287223 */ /* 0x040fe20000010028 */
[----:B------:R-:W-:Y:S02]  /*20f0*/  HADD2.F32 R39, -RZ, R25.H0_H0 ;  /* 0x20000019ff277230 */ /* 0x000fe40000004100 */
[C---:B------:R-:W-:Y:S01]  /*2100*/  FFMA.FTZ R8, R35.reuse, R8, R44 ;  /* 0x0000000823087223 */ /* 0x040fe2000001002c */
[----:B------:R-:W-:Y:S02]  /*2110*/  HADD2.F32 R7, -RZ, R21.H0_H0 ;  /* 0x20000015ff077230 */ /* 0x000fe40000004100 */
[----:B------:R-:W-:Y:S01]  /*2120*/  FFMA.FTZ R42, R35, R10, R41 ;  /* 0x0000000a232a7223 */ /* 0x000fe20000010029 */
[----:B------:R-:W-:-:S02]  /*2130*/  HADD2.F32 R6, -RZ, R23.H0_H0 ;  /* 0x20000017ff067230 */ /* 0x000fc40000004100 */
        /* <DEDUP_REMOVED lines=66> */
.L_x_314:
[----:B------:R-:W-:Y:S02]  /*2560*/  @!P3 MOV R49, R37 ;  /* 0x000000250031b202 */ /* 0x000fe40000000f00 */
[----:B-----5:R-:W-:Y:S01]  /*2570*/  @!P3 IADD3 R50, PT, PT, R36, R59, RZ ;  /* 0x0000003b2432b210 */ /* 0x020fe20007ffe0ff */
[----:B------:R-:W-:Y:S06]  /*2580*/  @!P2 BRA `(.L_x_315) ;  /* 0x00000010005ca947 */ /* 0x000fec0003800000 */
[----:B------:R-:W-:Y:S02]  /*2590*/  PRMT R6, R54, 0x9910, RZ ;  /* 0x0000991036067816 */ /* 0x000fe400000000ff */
[----:B------:R-:W-:Y:S02]  /*25a0*/  ISETP.NE.AND P4, PT, R13, 0x2, PT ;  /* 0x000000020d00780c */ /* 0x000fe40003f85270 */
[----:B------:R-:W-:-:S13]  /*25b0*/  ISETP.NE.AND P3, PT, R6, RZ, PT ;  /* 0x000000ff0600720c */ /* 0x000fda0003f65270 */
[----:B------:R-:W-:Y:S05]  /*25c0*/  @!P3 BRA `(.L_x_316) ;  /* 0x000000040068b947 */ /* 0x000fea0003800000 */
[----:B------:R-:W0:Y:S01]  /*25d0*/  LDS.64 R6, [UR4+0x80] ;  /* 0x00008004ff067984 */ /* 0x000e220008000a00 */
[----:B------:R-:W-:Y:S02]  /*25e0*/  HADD2.F32 R38, -RZ, R17.H1_H1 ;  /* 0x30000011ff267230 */ /* 0x000fe40000004100 */
[----:B------:R-:W-:Y:S01]  /*25f0*/  HADD2.F32 R8, -RZ, R24.H0_H0 ;  /* 0x20000018ff087230 */ /* 0x000fe20000004100 */
[----:B------:R-:W1:Y:S01]  /*2600*/  LDS.64 R10, [UR4+0x88] ;  /* 0x00008804ff0a7984 */ /* 0x000e620008000a00 */
[----:B------:R-:W-:Y:S02]  /*2610*/  HADD2.F32 R40, -RZ, R22.H1_H1 ;  /* 0x30000016ff287230 */ /* 0x000fe40000004100 */
[----:B------:R-:W-:Y:S02]  /*2620*/  HADD2.F32 R9, -RZ, R26.H0_H0 ;  /* 0x2000001aff097230 */ /* 0x000fe40000004100 */
[----:B------:R-:W-:Y:S02]  /*2630*/  HADD2.F32 R42, -RZ, R34.H0_H0 ;  /* 0x20000022ff2a7230 */ /* 0x000fe40000004100 */
        /* <DEDUP_REMOVED lines=8> */
[----:B------:R-:W-:-:S03]  /*26c0*/  HADD2.F32 R7, -RZ, R22.H0_H0 ;  /* 0x20000016ff077230 */ /* 0x000fc60000004100 */
[-C--:B------:R-:W-:Y:S01]  /*26d0*/  FFMA.FTZ R6, R38, R36.reuse, R37 ;  /* 0x0000002426067223 */ /* 0x080fe20000010025 */
[----:B------:R-:W-:Y:S02]  /*26e0*/  HADD2.F32 R38, -RZ, R24.H1_H1 ;  /* 0x30000018ff267230 */ /* 0x000fe40000004100 */
[----:B------:R-:W-:Y:S01]  /*26f0*/  FFMA.FTZ R7, R7, R35, RZ ;  /* 0x0000002307077223 */ /* 0x000fe200000100ff */
[----:B------:R-:W-:Y:S02]  /*2700*/  HADD2.F32 R35, -RZ, R23.H0_H0 ;  /* 0x20000017ff237230 */ /* 0x000fe40000004100 */
[----:B------:R-:W-:Y:S02]  /*2710*/  HADD2.F32 R37, -RZ, R25.H0_H0 ;  /* 0x20000019ff257230 */ /* 0x000fe40000004100 */
[-C--:B------:R-:W-:Y:S01]  /*2720*/  FFMA.FTZ R8, R40, R36.reuse, R7 ;  /* 0x0000002428087223 */ /* 0x080fe20000010007 */
[----:B------:R-:W-:Y:S02]  /*2730*/  HADD2.F32 R40, -RZ, R26.H1_H1 ;  /* 0x3000001aff287230 */ /* 0x000fe40000004100 */
        /* <DEDUP_REMOVED lines=67> */
.L_x_316:
        /* <DEDUP_REMOVED lines=94> */
.L_x_317:
[----:B------:R-:W-:Y:S05]  /*3150*/  @P0 BRA `(.L_x_315) ;  /* 0x0000000400680947 */ /* 0x000fea0003800000 */
[----:B------:R-:W0:Y:S01]  /*3160*/  LDS.64 R6, [UR4+0x180] ;  /* 0x00018004ff067984 */ /* 0x000e220008000a00 */
[----:B------:R-:W-:Y:S02]  /*3170*/  HADD2.F32 R10, -RZ, R24.H0_H0 ;  /* 0x20000018ff0a7230 */ /* 0x000fe40000004100 */
[----:B------:R-:W-:Y:S01]  /*3180*/  HADD2.F32 R38, -RZ, R17.H1_H1 ;  /* 0x30000011ff267230 */ /* 0x000fe20000004100 */
[----:B------:R-:W1:Y:S01]  /*3190*/  LDS.64 R8, [UR4+0x188] ;  /* 0x00018804ff087984 */ /* 0x000e620008000a00 */
[--C-:B------:R-:W-:Y:S02]  /*31a0*/  HADD2.F32 R11, -RZ, R26.reuse.H0_H0 ;  /* 0x2000001aff0b7230 */ /* 0x100fe40000004100 */
[----:B------:R-:W-:Y:S02]  /*31b0*/  HADD2.F32 R26, -RZ, R26.H1_H1 ;  /* 0x3000001aff1a7230 */ /* 0x000fe40000004100 */
[--C-:B0-----:R-:W-:Y:S02]  /*31c0*/  HADD2.F32 R15, -RZ, R7.reuse.H0_H0 ;  /* 0x20000007ff0f7230 */ /* 0x101fe40000004100 */
[----:B------:R-:W-:-:S02]  /*31d0*/  HADD2.F32 R14, -RZ, R7.H1_H1 ;  /* 0x30000007ff0e7230 */ /* 0x000fc40000004100 */
[----:B------:R-:W-:Y:S02]  /*31e0*/  HADD2.F32 R35, -RZ, R6.H0_H0 ;  /* 0x20000006ff237230 */ /* 0x000fe40000004100 */
[----:B------:R-:W-:Y:S02]  /*31f0*/  HADD2.F32 R7, -RZ, R22.H0_H0 ;  /* 0x20000016ff077230 */ /* 0x000fe40000004100 */
[----:B------:R-:W-:Y:S02]  /*3200*/  HADD2.F32 R36, -RZ, R6.H1_H1 ;  /* 0x30000006ff247230 */ /* 0x000fe40000004100 */
[-C--:B------:R-:W-:Y:S01]  /*3210*/  FFMA.FTZ R37, R10, R35.reuse, RZ ;  /* 0x000000230a257223 */ /* 0x080fe200000100ff */
[----:B------:R-:W-:Y:S02]  /*3220*/  HADD2.F32 R6, -RZ, R17.H0_H0 ;  /* 0x20000011ff067230 */ /* 0x000fe40000004100 */
[----:B------:R-:W-:Y:S01]  /*3230*/  FFMA.FTZ R7, R7, R35, RZ ;  /* 0x0000002307077223 */ /* 0x000fe200000100ff */
[----:B------:R-:W-:-:S02]  /*3240*/  HADD2.F32 R22, -RZ, R22.H1_H1 ;  /* 0x30000016ff167230 */ /* 0x000fc40000004100 */
[-C--:B------:R-:W-:Y:S01]  /*3250*/  FFMA.FTZ R11, R11, R35.reuse, RZ ;  /* 0x000000230b0b7223 */ /* 0x080fe200000100ff */
[----:B------:R-:W-:Y:S01]  /*3260*/  FFMA.FTZ R17, R6, R35, RZ ;  /* 0x0000002306117223 */ /* 0x000fe200000100ff */
[----:B------:R-:W-:Y:S02]  /*3270*/  HADD2.F32 R35, -RZ, R25.H0_H0 ;  /* 0x20000019ff237230 */ /* 0x000fe40000004100 */
[-C--:B------:R-:W-:Y:S01]  /*3280*/  FFMA.FTZ R10, R22, R36.reuse, R7 ;  /* 0x00000024160a7223 */ /* 0x080fe20000010007 */
[----:B------:R-:W-:Y:S02]  /*3290*/  HADD2.F32 R22, -RZ, R24.H1_H1 ;  /* 0x30000018ff167230 */ /* 0x000fe40000004100 */
[----:B------:R-:W-:Y:S01]  /*32a0*/  FFMA.FTZ R6, R38, R36, R17 ;  /* 0x0000002426067223 */ /* 0x000fe20000010011 */
[----:B------:R-:W-:Y:S02]  /*32b0*/  HADD2.F32 R17, -RZ, R23.H0_H0 ;  /* 0x20000017ff117230 */ /* 0x000fe40000004100 */
[----:B------:R-:W-:-:S02]  /*32c0*/  HADD2.F32 R7, -RZ, R21.H0_H0 ;  /* 0x20000015ff077230 */ /* 0x000fc40000004100 */
[-C--:B------:R-:W-:Y:S01]  /*32d0*/  FFMA.FTZ R22, R22, R36.reuse, R37 ;  /* 0x0000002416167223 */ /* 0x080fe20000010025 */
[----:B------:R-:W-:Y:S01]  /*32e0*/  FFMA.FTZ R36, R26, R36, R11 ;  /* 0x000000241a247223 */ /* 0x000fe2000001000b */
[-C--:B------:R-:W-:Y:S01]  /*32f0*/  FFMA.FTZ R11, R17, R15.reuse, R10 ;  /* 0x0000000f110b7223 */ /* 0x080fe2000001000a */
[----:B------:R-:W-:Y:S02]  /*3300*/  HADD2.F32 R10, -RZ, R23.H1_H1 ;  /* 0x30000017ff0a7230 */ /* 0x000fe40000004100 */
[-C--:B------:R-:W-:Y:S01]  /*3310*/  FFMA.FTZ R17, R35, R15.reuse, R22 ;  /* 0x0000000f23117223 */ /* 0x080fe20000010016 */
        /* <DEDUP_REMOVED lines=34> */
[----:B------:R-:W-:Y:S01]  /*3540*/  FFMA.FTZ R10, R14, R6, R11 ;  /* 0x000000060e0a7223 */ /* 0x000fe2000001000b */
[----:B------:R-:W-:Y:S02]  /*3550*/  HADD2.F32 R14, -RZ, R33.H0_H0 ;  /* 0x20000021ff0e7230 */ /* 0x000fe40000004100 */
[----:B------:R-:W-:Y:S02]  /*3560*/  HADD2.F32 R29, -RZ, R29.H1_H1 ;  /* 0x3000001dff1d7230 */ /* 0x000fe40000004100 */
        /* <DEDUP_REMOVED lines=9> */
[-C--:B------:R-:W-:Y:S01]  /*3600*/  FFMA.FTZ R14, R33, R9.reuse, R14 ;  /* 0x00000009210e7223 */ /* 0x080fe2000001000e */
[--C-:B------:R-:W-:Y:S02]  /*3610*/  HADD2.F32 R15, -RZ, R53.reuse.H0_H0 ;  /* 0x20000035ff0f7230 */ /* 0x100fe40000004100 */
        /* <DEDUP_REMOVED lines=14> */
.L_x_315:
[----:B------:R-:W0:Y:S02]  /*3700*/  LDC R21, c[0x0][0x3ac] ;  /* 0x0000eb00ff157b82 */ /* 0x000e240000000800 */
[----:B0-----:R-:W-:-:S05]  /*3710*/  IMAD.WIDE R14, R21, 0x4, R62 ;  /* 0x00000004150e7825 */ /* 0x001fca00078e023e */
[----:B------:R-:W2:Y:S02]  /*3720*/  LDG.E.128.CONSTANT R8, desc[UR8][R14.64] ;  /* 0x000000080e087981 */ /* 0x000ea4000c1e9d00 */
[C---:B--2---:R-:W-:Y:S02]  /*3730*/  LOP3.LUT R6, R8.reuse, 0xf000f, RZ, 0xc0, !PT ;  /* 0x000f000f08067812 */ /* 0x044fe400078ec0ff */
[----:B------:R-:W-:Y:S02]  /*3740*/  LOP3.LUT R7, R8, 0xf000f0, RZ, 0xc0, !PT ;  /* 0x00f000f008077812 */ /* 0x000fe400078ec0ff */
[----:B------:R-:W-:Y:S02]  /*3750*/  LOP3.LUT R23, R10, 0xf000f, RZ, 0xc0, !PT ;  /* 0x000f000f0a177812 */ /* 0x000fe400078ec0ff */
[----:B------:R-:W-:Y:S02]  /*3760*/  SHF.R.U32.HI R8, RZ, 0x8, R8 ;  /* 0x00000008ff087819 */ /* 0x000fe40000011608 */
[----:B------:R-:W-:-:S02]  /*3770*/  SHF.R.U32.HI R22, RZ, 0x8, R9 ;  /* 0x00000008ff167819 */ /* 0x000fc40000011609 */
[----:B------:R-:W-:Y:S02]  /*3780*/  SHF.R.U32.HI R25, RZ, 0x8, R10 ;  /* 0x00000008ff197819 */ /* 0x000fe4000001160a */
[----:B------:R-:W-:Y:S02]  /*3790*/  SHF.R.U32.HI R30, RZ, 0x8, R11 ;  /* 0x00000008ff1e7819 */ /* 0x000fe4000001160b */
[C---:B------:R-:W-:Y:S02]  /*37a0*/  LOP3.LUT R16, R9.reuse, 0xf000f, RZ, 0xc0, !PT ;  /* 0x000f000f09107812 */ /* 0x040fe400078ec0ff */
        /* <DEDUP_REMOVED lines=17> */
[----:B------:R-:W-:Y:S01]  /*38c0*/  HADD2 R34, R11, -1032, -1032 ;  /* 0xe408e4080b227430 */ /* 0x000fe20000000000 */
[----:B------:R-:W-:Y:S02]  /*38d0*/  LOP3.LUT R16, R16, 0x64006400, RZ, 0xfc, !PT ;  /* 0x6400640010107812 */ /* 0x000fe400078efcff */
[----:B------:R-:W-:Y:S02]  /*38e0*/  LOP3.LUT R17, R17, 0x64006400, RZ, 0xfc, !PT ;  /* 0x6400640011117812 */ /* 0x000fe400078efcff */
        /* <DEDUP_REMOVED lines=9> */
[----:B------:R-:W-:-:S02]  /*3980*/  LOP3.LUT R10, R10, 0x64006400, RZ, 0xfc, !PT ;  /* 0x640064000a0a7812 */ /* 0x000fc400078efcff */
[----:B------:R-:W-:Y:S01]  /*3990*/  LOP3.LUT R33, R22, 0x64006400, RZ, 0xfc, !PT ;  /* 0x6400640016217812 */ /* 0x000fe200078efcff */
[----:B------:R-:W-:Y:S01]  /*39a0*/  HADD2 R22, R6, -1032, -1032 ;  /* 0xe408e40806167430 */ /* 0x000fe20000000000 */
[----:B------:R-:W-:Y:S01]  /*39b0*/  LOP3.LUT R35, R25, 0x64006400, RZ, 0xfc, !PT ;  /* 0x6400640019237812 */ /* 0x000fe200078efcff */
[-C--:B------:R-:W-:Y:S01]  /*39c0*/  HFMA2 R25, R17, R12.reuse.H0_H0, -72, -72 ;  /* 0xd480d48011197431 */ /* 0x080fe2000004000c */
[----:B------:R-:W-:Y:S01]  /*39d0*/  LOP3.LUT R36, R23, 0x64006400, RZ, 0xfc, !PT ;  /* 0x6400640017247812 */ /* 0x000fe200078efcff */
[-C--:B------:R-:W-:Y:S01]  /*39e0*/  HFMA2 R23, R7, R12.reuse.H0_H0, -72, -72 ;  /* 0xd480d48007177431 */ /* 0x080fe2000004000c */
[----:B------:R-:W-:Y:S01]  /*39f0*/  LOP3.LUT R37, R30, 0x64006400, RZ, 0xfc, !PT ;  /* 0x640064001e257812 */ /* 0x000fe200078efcff */
[----:B------:R-:W-:Y:S02]  /*3a00*/  HADD2 R30, R9, -1032, -1032 ;  /* 0xe408e408091e7430 */ /* 0x000fe40000000000 */
[----:B------:R-:W-:Y:S02]  /*3a10*/  HFMA2 R31, R31, R12.H0_H0, -72, -72 ;  /* 0xd480d4801f1f7431 */ /* 0x000fe4000004000c */
[----:B------:R-:W-:-:S02]  /*3a20*/  HADD2 R32, R10, -1032, -1032 ;  /* 0xe408e4080a207430 */ /* 0x000fc40000000000 */
[-C--:B------:R-:W-:Y:S02]  /*3a30*/  HFMA2 R33, R33, R12.reuse.H0_H0, -72, -72 ;  /* 0xd480d48021217431 */ /* 0x080fe4000004000c */
[-C--:B------:R-:W-:Y:S02]  /*3a40*/  HFMA2 R35, R35, R12.reuse.H0_H0, -72, -72 ;  /* 0xd480d48023237431 */ /* 0x080fe4000004000c */
[----:B------:R-:W-:Y:S02]  /*3a50*/  HADD2 R36, R36, -1032, -1032 ;  /* 0xe408e40824247430 */ /* 0x000fe40000000000 */
[----:B------:R-:W-:Y:S01]  /*3a60*/  HFMA2 R11, R37, R12.H0_H0, -72, -72 ;  /* 0xd480d480250b7431 */ /* 0x000fe2000004000c */
[----:B------:R-:W-:Y:S06]  /*3a70*/  @!P1 BRA `(.L_x_318) ;  /* 0x0000000400689947 */ /* 0x000fec0003800000 */
[----:B------:R-:W0:Y:S01]  /*3a80*/  LDS.64 R8, [UR4+0x10] ;  /* 0x00001004ff087984 */ /* 0x000e220008000a00 */
[----:B------:R-:W-:Y:S02]  /*3a90*/  HADD2.F32 R6, -RZ, R22.H0_H0 ;  /* 0x20000016ff067230 */ /* 0x000fe40000004100 */
[----:B------:R-:W-:Y:S01]  /*3aa0*/  HADD2.F32 R40, -RZ, R24.H0_H0 ;  /* 0x20000018ff287230 */ /* 0x000fe20000004100 */
[----:B------:R-:W1:Y:S01]  /*3ab0*/  LDS.64 R16, [UR4+0x18] ;  /* 0x00001804ff107984 */ /* 0x000e620008000a00 */
[----:B------:R-:W-:Y:S02]  /*3ac0*/  HADD2.F32 R39, -RZ, R22.H1_H1 ;  /* 0x30000016ff277230 */ /* 0x000fe40000004100 */
[----:B------:R-:W-:Y:S02]  /*3ad0*/  HADD2.F32 R10, -RZ, R28.H0_H0 ;  /* 0x2000001cff0a7230 */ /* 0x000fe40000004100 */
[----:B------:R-:W-:Y:S02]  /*3ae0*/  HADD2.F32 R41, -RZ, R24.H1_H1 ;  /* 0x30000018ff297230 */ /* 0x000fe40000004100 */
[----:B0-----:R-:W-:-:S02]  /*3af0*/  HADD2.F32 R7, -RZ, R8.H0_H0 ;  /* 0x20000008ff077230 */ /* 0x001fc40000004100 */
[----:B------:R-:W-:Y:S02]  /*3b00*/  HADD2.F32 R38, -RZ, R8.H1_H1 ;  /* 0x30000008ff267230 */ /* 0x000fe40000004100 */
[--C-:B------:R-:W-:Y:S02]  /*3b10*/  HADD2.F32 R8, -RZ, R26.reuse.H0_H0 ;  /* 0x2000001aff087230 */ /* 0x100fe40000004100 */
        /* <DEDUP_REMOVED lines=8> */
[----:B------:R-:W-:Y:S02]  /*3ba0*/  HADD2.F32 R10, -RZ, R25.H0_H0 ;  /* 0x20000019ff0a7230 */ /* 0x000fe40000004100 */
[----:B------:R-:W-:Y:S02]  /*3bb0*/  HADD2.F32 R43, -RZ, R28.H1_H1 ;  /* 0x3000001cff2b7230 */ /* 0x000fe40000004100 */
        /* <DEDUP_REMOVED lines=70> */
.L_x_318:
        /* <DEDUP_REMOVED lines=11> */
[----:B------:R-:W-:Y:S02]  /*40d0*/  HADD2.F32 R45, -RZ, R27.H0_H0 ;  /* 0x2000001bff2d7230 */ /* 0x000fe40000004100 */
[----:B------:R-:W-:-:S02]  /*40e0*/  HADD2.F32 R44, -RZ, R36.H0_H0 ;  /* 0x20000024ff2c7230 */ /* 0x000fc40000004100 */
[--C-:B0-----:R-:W-:Y:S02]  /*40f0*/  HADD2.F32 R39, -RZ, R6.reuse.H0_H0 ;  /* 0x20000006ff277230 */ /* 0x101fe40000004100 */
[----:B------:R-:W-:Y:S02]  /*4100*/  HADD2.F32 R38, -RZ, R6.H1_H1 ;  /* 0x30000006ff267230 */ /* 0x000fe40000004100 */
[----:B------:R-:W-:Y:S02]  /*4110*/  HADD2.F32 R6, -RZ, R22.H0_H0 ;  /* 0x20000016ff067230 */ /* 0x000fe40000004100 */
[-C--:B------:R-:W-:Y:S01]  /*4120*/  FFMA.FTZ R43, R10, R39.reuse, RZ ;  /* 0x000000270a2b7223 */ /* 0x080fe200000100ff */
[--C-:B------:R-:W-:Y:S02]  /*4130*/  HADD2.F32 R37, -RZ, R7.reuse.H0_H0 ;  /* 0x20000007ff257230 */ /* 0x100fe40000004100 */
[----:B------:R-:W-:Y:S02]  /*4140*/  HADD2.F32 R17, -RZ, R7.H1_H1 ;  /* 0x30000007ff117230 */ /* 0x000fe40000004100 */
[----:B------:R-:W-:Y:S01]  /*4150*/  FFMA.FTZ R41, R6, R39, RZ ;  /* 0x0000002706297223 */ /* 0x000fe200000100ff */
[----:B------:R-:W-:-:S03]  /*4160*/  HADD2.F32 R7, -RZ, R24.H0_H0 ;  /* 0x20000018ff077230 */ /* 0x000fc60000004100 */
[-C--:B------:R-:W-:Y:S01]  /*4170*/  FFMA.FTZ R6, R40, R38.reuse, R41 ;  /* 0x0000002628067223 */ /* 0x080fe20000010029 */
[----:B------:R-:W-:Y:S02]  /*4180*/  HADD2.F32 R40, -RZ, R28.H1_H1 ;  /* 0x3000001cff287230 */ /* 0x000fe40000004100 */
[-C--:B------:R-:W-:Y:S01]  /*4190*/  FFMA.FTZ R7, R7, R39.reuse, RZ ;  /* 0x0000002707077223 */ /* 0x080fe200000100ff */
[----:B------:R-:W-:Y:S01]  /*41a0*/  FFMA.FTZ R39, R16, R39, RZ ;  /* 0x0000002710277223 */ /* 0x000fe200000100ff */
[----:B------:R-:W-:Y:S02]  /*41b0*/  HADD2.F32 R16, -RZ, R26.H1_H1 ;  /* 0x3000001aff107230 */ /* 0x000fe40000004100 */
[----:B------:R-:W-:Y:S02]  /*41c0*/  HADD2.F32 R41, -RZ, R25.H0_H0 ;  /* 0x20000019ff297230 */ /* 0x000fe40000004100 */
[----:B------:R-:W-:Y:S01]  /*41d0*/  FFMA.FTZ R10, R42, R38, R7 ;  /* 0x000000262a0a7223 */ /* 0x000fe20000010007 */
[----:B------:R-:W-:-:S02]  /*41e0*/  HADD2.F32 R7, -RZ, R23.H0_H0 ;  /* 0x20000017ff077230 */ /* 0x000fc40000004100 */
[-C--:B------:R-:W-:Y:S01]  /*41f0*/  FFMA.FTZ R16, R16, R38.reuse, R43 ;  /* 0x0000002610107223 */ /* 0x080fe2000001002b */
        /* <DEDUP_REMOVED lines=65> */
.L_x_320:
        /* <DEDUP_REMOVED lines=94> */
.L_x_321:
[----:B------:R-:W-:Y:S05]  /*4bf0*/  @P0 BRA `(.L_x_319) ;  /* 0x0000000400680947 */ /* 0x000fea0003800000 */
[----:B------:R-:W0:Y:S01]  /*4c00*/  LDS.64 R6, [UR4+0x190] ;  /* 0x00019004ff067984 */ /* 0x000e220008000a00 */
[----:B------:R-:W-:Y:S02]  /*4c10*/  HADD2.F32 R10, -RZ, R26.H0_H0 ;  /* 0x2000001aff0a7230 */ /* 0x000fe40000004100 */
[--C-:B------:R-:W-:Y:S01]  /*4c20*/  HADD2.F32 R16, -RZ, R28.reuse.H0_H0 ;  /* 0x2000001cff107230 */ /* 0x100fe20000004100 */
[----:B------:R-:W1:Y:S01]  /*4c30*/  LDS.64 R8, [UR4+0x198] ;  /* 0x00019804ff087984 */ /* 0x000e620008000a00 */
[----:B------:R-:W-:Y:S02]  /*4c40*/  HADD2.F32 R28, -RZ, R28.H1_H1 ;  /* 0x3000001cff1c7230 */ /* 0x000fe40000004100 */
[----:B------:R-:W-:Y:S02]  /*4c50*/  HADD2.F32 R45, -RZ, R27.H0_H0 ;  /* 0x2000001bff2d7230 */ /* 0x000fe40000004100 */
        /* <DEDUP_REMOVED lines=9> */
[----:B------:R-:W-:Y:S02]  /*4cf0*/  HADD2.F32 R22, -RZ, R22.H1_H1 ;  /* 0x30000016ff167230 */ /* 0x000fe40000004100 */
[-C--:B------:R-:W-:Y:S01]  /*4d00*/  FFMA.FTZ R41, R6, R39.reuse, RZ ;  /* 0x0000002706297223 */ /* 0x080fe200000100ff */
[----:B------:R-:W-:Y:S01]  /*4d10*/  FFMA.FTZ R39, R16, R39, RZ ;  /* 0x0000002710277223 */ /* 0x000fe200000100ff */
        /* <DEDUP_REMOVED lines=10> */
[----:B------:R-:W-:Y:S02]  /*4dc0*/  HADD2.F32 R23, -RZ, R25.H1_H1 ;  /* 0x30000019ff177230 */ /* 0x000fe40000004100 */
[----:B------:R-:W-:Y:S01]  /*4dd0*/  FFMA.FTZ R16, R45, R37, R16 ;  /* 0x000000252d107223 */ /* 0x000fe20000010010 */
[----:B------:R-:W-:Y:S02]  /*4de0*/  HADD2.F32 R39, -RZ, R29.H0_H0 ;  /* 0x2000001dff277230 */ /* 0x000fe40000004100 */
[----:B------:R-:W-:Y:S01]  /*4df0*/  FFMA.FTZ R7, R7, R17, R6 ;  /* 0x0000001107077223 */ /* 0x000fe20000010006 */
[----:B------:R-:W-:-:S02]  /*4e00*/  HADD2.F32 R25, -RZ, R27.H1_H1 ;  /* 0x3000001bff197230 */ /* 0x000fc40000004100 */
[----:B------:R-:W-:Y:S01]  /*4e10*/  FFMA.FTZ R23, R23, R17, R10 ;  /* 0x0000001117177223 */ /* 0x000fe2000001000a */
[----:B------:R-:W-:Y:S02]  /*4e20*/  HADD2.F32 R29, -RZ, R29.H1_H1 ;  /* 0x3000001dff1d7230 */ /* 0x000fe40000004100 */
[----:B------:R-:W-:Y:S01]  /*4e30*/  FFMA.FTZ R38, R39, R37, R38 ;  /* 0x0000002527267223 */ /* 0x000fe20000010026 */
        /* <DEDUP_REMOVED lines=54> */
.L_x_319:
[----:B------:R-:W-:-:S05]  /*51a0*/  IMAD.WIDE R14, R21, 0x4, R14 ;  /* 0x00000004150e7825 */ /* 0x000fca00078e020e */
        /* <DEDUP_REMOVED lines=144> */
.L_x_322:
        /* <DEDUP_REMOVED lines=95> */
.L_x_324:
        /* <DEDUP_REMOVED lines=94> */
.L_x_325:
        /* <DEDUP_REMOVED lines=91> */
.L_x_323:
        /* <DEDUP_REMOVED lines=8> */
[----:B------:R-:W-:Y:S02]  /*6cb0*/  LOP3.LUT R25, R22, 0x64006400, RZ, 0xfc, !PT ;  /* 0x6400640016197812 */ /* 0x000fe400078efcff */
[----:B------:R-:W-:Y:S02]  /*6cc0*/  LOP3.LUT R22, R34, 0xf000f0, RZ, 0xc0, !PT ;  /* 0x00f000f022167812 */ /* 0x000fe400078ec0ff */
[C---:B------:R-:W-:Y:S01]  /*6cd0*/  LOP3.LUT R7, R8.reuse, 0xf000f, RZ, 0xc0, !PT ;  /* 0x000f000f08077812 */ /* 0x040fe200078ec0ff */
[----:B------:R-:W-:Y:S01]  /*6ce0*/  HFMA2 R26, R25, R12.H0_H0, -72, -72 ;  /* 0xd480d480191a7431 */ /* 0x000fe2000004000c */
[----:B------:R-:W-:Y:S02]  /*6cf0*/  LOP3.LUT R16, R8, 0xf000f0, RZ, 0xc0, !PT ;  /* 0x00f000f008107812 */ /* 0x000fe400078ec0ff */
[----:B------:R-:W-:-:S02]  /*6d00*/  LOP3.LUT R24, R11, 0xf000f0, RZ, 0xc0, !PT ;  /* 0x00f000f00b187812 */ /* 0x000fc400078ec0ff */
[----:B------:R-:W-:Y:S02]  /*6d10*/  SHF.R.U32.HI R8, RZ, 0x8, R8 ;  /* 0x00000008ff087819 */ /* 0x000fe40000011608 */
[----:B------:R-:W-:Y:S02]  /*6d20*/  SHF.R.U32.HI R32, RZ, 0x8, R9 ;  /* 0x00000008ff207819 */ /* 0x000fe40000011609 */
[C---:B------:R-:W-:Y:S02]  /*6d30*/  LOP3.LUT R30, R9.reuse, 0xf000f, RZ, 0xc0, !PT ;  /* 0x000f000f091e7812 */ /* 0x040fe400078ec0ff */
        /* <DEDUP_REMOVED lines=33> */
[----:B------:R-:W-:Y:S02]  /*6f50*/  HADD2 R34, R8, -1032, -1032 ;  /* 0xe408e40808227430 */ /* 0x000fe40000000000 */
[----:B------:R-:W-:-:S02]  /*6f60*/  HADD2 R35, R35, -1032, -1032 ;  /* 0xe408e40823237430 */ /* 0x000fc40000000000 */
[----:B------:R-:W-:Y:S02]  /*6f70*/  HADD2 R36, R36, -1032, -1032 ;  /* 0xe408e40824247430 */ /* 0x000fe40000000000 */
[----:B------:R-:W-:Y:S01]  /*6f80*/  HADD2 R12, R11, -1032, -1032 ;  /* 0xe408e4080b0c7430 */ /* 0x000fe20000000000 */
[----:B------:R-:W-:Y:S06]  /*6f90*/  @!P1 BRA `(.L_x_326) ;  /* 0x0000000400689947 */ /* 0x000fec0003800000 */
[----:B------:R-:W0:Y:S01]  /*6fa0*/  LDS.64 R8, [UR4+0x30] ;  /* 0x00003004ff087984 */ /* 0x000e220008000a00 */
        /* <DEDUP_REMOVED lines=8> */
[--C-:B------:R-:W-:Y:S02]  /*7030*/  HADD2.F32 R8, -RZ, R32.reuse.H0_H0 ;  /* 0x20000020ff087230 */ /* 0x100fe40000004100 */
        /* <DEDUP_REMOVED lines=80> */
.L_x_326:
[----:B------:R-:W-:Y:S05]  /*7540*/  @!P2 BRA `(.L_x_327) ;  /* 0x00000010005ca947 */ /* 0x000fea0003800000 */
        /* <DEDUP_REMOVED lines=58> */
[----:B------:R-:W-:Y:S02]  /*78f0*/  HADD2.F32 R6, -RZ, R11.H0_H0 ;  /* 0x2000000bff067230 */ /* 0x000fe40000004100 */
        /* <DEDUP_REMOVED lines=35> */
.L_x_328:
        /* <DEDUP_REMOVED lines=94> */
.L_x_329:
[----:B------:R-:W-:Y:S05]  /*8110*/  @P0 BRA `(.L_x_327) ;  /* 0x0000000400680947 */ /* 0x000fea0003800000 */
[----:B------:R-:W0:Y:S01]  /*8120*/  LDS.64 R6, [UR4+0x1b0] ;  /* 0x0001b004ff067984 */ /* 0x000e220008000a00 */
[----:B------:R-:W-:Y:S02]  /*8130*/  HADD2.F32 R39, -RZ, R30.H1_H1 ;  /* 0x3000001eff277230 */ /* 0x000fe40000004100 */
[----:B------:R-:W-:Y:S01]  /*8140*/  HADD2.F32 R10, -RZ, R32.H0_H0 ;  /* 0x20000020ff0a7230 */ /* 0x000fe20000004100 */
[----:B------:R-:W1:Y:S01]  /*8150*/  LDS.64 R8, [UR4+0x1b8] ;  /* 0x0001b804ff087984 */ /* 0x000e620008000a00 */
[----:B------:R-:W-:Y:S02]  /*8160*/  HADD2.F32 R11, -RZ, R33.H0_H0 ;  /* 0x20000021ff0b7230 */ /* 0x000fe40000004100 */
[--C-:B0-----:R-:W-:Y:S02]  /*8170*/  HADD2.F32 R17, -RZ, R7.reuse.H0_H0 ;  /* 0x20000007ff117230 */ /* 0x101fe40000004100 */
[----:B------:R-:W-:Y:S02]  /*8180*/  HADD2.F32 R16, -RZ, R7.H1_H1 ;  /* 0x30000007ff107230 */ /* 0x000fe40000004100 */
[----:B------:R-:W-:-:S02]  /*8190*/  HADD2.F32 R38, -RZ, R6.H0_H0 ;  /* 0x20000006ff267230 */ /* 0x000fc40000004100 */
[--C-:B------:R-:W-:Y:S02]  /*81a0*/  HADD2.F32 R7, -RZ, R31.reuse.H0_H0 ;  /* 0x2000001fff077230 */ /* 0x100fe40000004100 */
[----:B------:R-:W-:Y:S02]  /*81b0*/  HADD2.F32 R37, -RZ, R6.H1_H1 ;  /* 0x30000006ff257230 */ /* 0x000fe40000004100 */
[-C--:B------:R-:W-:Y:S01]  /*81c0*/  FFMA.FTZ R10, R10, R38.reuse, RZ ;  /* 0x000000260a0a7223 */ /* 0x080fe200000100ff */
[----:B------:R-:W-:Y:S02]  /*81d0*/  HADD2.F32 R6, -RZ, R30.H0_H0 ;  /* 0x2000001eff067230 */ /* 0x000fe40000004100 */
[----:B------:R-:W-:Y:S01]  /*81e0*/  FFMA.FTZ R30, R7, R38, RZ ;  /* 0x00000026071e7223 */ /* 0x000fe200000100ff */
[----:B------:R-:W-:Y:S02]  /*81f0*/  HADD2.F32 R31, -RZ, R31.H1_H1 ;  /* 0x3000001fff1f7230 */ /* 0x000fe40000004100 */
[----:B------:R-:W-:-:S02]  /*8200*/  HADD2.F32 R7, -RZ, R28.H0_H0 ;  /* 0x2000001cff077230 */ /* 0x000fc40000004100 */
[-C--:B------:R-:W-:Y:S01]  /*8210*/  FFMA.FTZ R6, R6, R38.reuse, RZ ;  /* 0x0000002606067223 */ /* 0x080fe200000100ff */
[----:B------:R-:W-:Y:S01]  /*8220*/  FFMA.FTZ R38, R11, R38, RZ ;  /* 0x000000260b267223 */ /* 0x000fe200000100ff */
        /* <DEDUP_REMOVED lines=23> */
[----:B-1----:R-:W-:-:S02]  /*83a0*/  HADD2.F32 R10, -RZ, R8.H0_H0 ;  /* 0x20000008ff0a7230 */ /* 0x002fc40000004100 */
[----:B------:R-:W-:Y:S02]  /*83b0*/  HADD2.F32 R16, -RZ, R34.H0_H0 ;  /* 0x20000022ff107230 */ /* 0x000fe40000004100 */
        /* <DEDUP_REMOVED lines=17> */
[----:B------:R-:W-:Y:S02]  /*84d0*/  HADD2.F32 R9, -RZ, R9.H1_H1 ;  /* 0x30000009ff097230 */ /* 0x000fe40000004100 */
[-C--:B------:R-:W-:Y:S01]  /*84e0*/  FFMA.FTZ R8, R10, R6.reuse, R7 ;  /* 0x000000060a087223 */ /* 0x080fe20000010007 */
[----:B------:R-:W-:Y:S02]  /*84f0*/  HADD2.F32 R16, -RZ, R29.H0_H0 ;  /* 0x2000001dff107230 */ /* 0x000fe40000004100 */
[----:B------:R-:W-:Y:S01]  /*8500*/  FFMA.FTZ R10, R12, R6, R11 ;  /* 0x000000060c0a7223 */ /* 0x000fe2000001000b */
[----:B------:R-:W-:Y:S02]  /*8510*/  HADD2.F32 R12, -RZ, R22.H0_H0 ;  /* 0x20000016ff0c7230 */ /* 0x000fe40000004100 */
[----:B------:R-:W-:-:S02]  /*8520*/  HADD2.F32 R7, -RZ, R24.H1_H1 ;  /* 0x30000018ff077230 */ /* 0x000fc40000004100 */
[----:B------:R-:W-:Y:S02]  /*8530*/  HADD2.F32 R11, -RZ, R22.H1_H1 ;  /* 0x30000016ff0b7230 */ /* 0x000fe40000004100 */
[-C--:B------:R-:W-:Y:S01]  /*8540*/  FFMA.FTZ R12, R12, R6.reuse, R31 ;  /* 0x000000060c0c7223 */ /* 0x080fe2000001001f */
[----:B------:R-:W-:Y:S02]  /*8550*/  HADD2.F32 R23, -RZ, R23.H1_H1 ;  /* 0x30000017ff177230 */ /* 0x000fe40000004100 */
[----:B------:R-:W-:Y:S01]  /*8560*/  FFMA.FTZ R6, R16, R6, R17 ;  /* 0x0000000610067223 */ /* 0x000fe20000010011 */
[----:B------:R-:W-:Y:S02]  /*8570*/  HADD2.F32 R29, -RZ, R29.H1_H1 ;  /* 0x3000001dff1d7230 */ /* 0x000fe40000004100 */
[-C--:B------:R-:W-:Y:S01]  /*8580*/  FFMA.FTZ R8, R7, R9.reuse, R8 ;  /* 0x0000000907087223 */ /* 0x080fe20000010008 */
        /* <DEDUP_REMOVED lines=19> */
.L_x_327:
        /* <DEDUP_REMOVED lines=8> */
.L_x_313:
[----:B------:R-:W0:Y:S02]  /*8740*/  LDCU UR5, c[0x0][0x3dc] ;  /* 0x00007b80ff0577ac */ /* 0x000e240008000800 */
[----:B0-----:R-:W-:-:S04]  /*8750*/  VIMNMX R56, PT, PT, R56, UR5, PT ;  /* 0x0000000538387c48 */ /* 0x001fc8000bfe0100 */
[----:B------:R-:W-:-:S13]  /*8760*/  ISETP.GT.AND P0, PT, R56, R59, PT ;  /* 0x0000003b3800720c */ /* 0x000fda0003f04270 */
[----:B------:R-:W-:Y:S05]  /*8770*/  @!P0 BRA `(.L_x_331) ;  /* 0x0000001000f08947 */ /* 0x000fea0003800000 */
[----:B------:R-:W0:Y:S01]  /*8780*/  LDC.64 R6, c[0x0][0x3b8] ;  /* 0x0000ee00ff067b82 */ /* 0x000e220000000a00 */
[----:B------:R-:W-:Y:S01]  /*8790*/  PRMT R8, R55, 0x9910, RZ ;  /* 0x0000991037087816 */ /* 0x000fe200000000ff */
[----:B------:R-:W1:Y:S03]  /*87a0*/  LDCU UR6, c[0x0][0x3a8] ;  /* 0x00007500ff0677ac */ /* 0x000e660008000800 */
[----:B------:R-:W-:Y:S01]  /*87b0*/  ISETP.NE.AND P0, PT, R8, RZ, PT ;  /* 0x000000ff0800720c */ /* 0x000fe20003f05270 */
[----:B------:R-:W-:-:S03]  /*87c0*/  UIADD3 UR4, UPT, UPT, UR4, 0x100, URZ ;  /* 0x0000010004047890 */ /* 0x000fc6000fffe0ff */
[----:B------:R-:W-:Y:S01]  /*87d0*/  ISETP.EQ.OR P0, PT, R13, 0x3, !P0 ;  /* 0x000000030d00780c */ /* 0x000fe20004702670 */
[----:B0-----:R-:W-:-:S03]  /*87e0*/  IMAD.WIDE.U32 R6, R59, 0x4, R6 ;  /* 0x000000043b067825 */ /* 0x001fc600078e0006 */
[----:B------:R-:W-:-:S04]  /*87f0*/  IADD3 R60, P1, PT, R6, 0x2, RZ ;  /* 0x00000002063c7810 */ /* 0x000fc80007f3e0ff */
[----:B-1----:R-:W-:-:S09]  /*8800*/  IADD3.X R61, PT, PT, RZ, R7, RZ, P1, !PT ;  /* 0x00000007ff3d7210 */ /* 0x002fd20000ffe4ff */
.L_x_336:
[----:B------:R-:W-:Y:S01]  /*8810*/  ISETP.NE.AND P1, PT, R59, R50, PT ;  /* 0x000000323b00720c */ /* 0x000fe20003f25270 */
[----:B------:R-:W2:-:S12]  /*8820*/  LDG.E.128.CONSTANT R8, desc[UR8][R62.64] ;  /* 0x000000083e087981 */ /* 0x000e98000c1e9d00 */
[C---:B------:R-:W-:Y:S01]  /*8830*/  @!P1 LEA R6, R49.reuse, R1, 0x3 ;  /* 0x0000000131069211 */ /* 0x040fe200078e18ff */
[----:B------:R-:W3:Y:S05]  /*8840*/  @!P1 LDG.E.U16.CONSTANT R12, desc[UR8][R60.64] ;  /* 0x000000083c0c9981 */ /* 0x000eea000c1e9500 */
[----:B------:R-:W4:Y:S01]  /*8850*/  @!P1 LDL.64 R6, [R6+0x8] ;  /* 0x0000080006069983 */ /* 0x000f220000100a00 */
[----:B------:R-:W-:-:S04]  /*8860*/  @!P1 IADD3 R14, PT, PT, R49, 0x1, RZ ;  /* 0x00000001310e9810 */ /* 0x000fc80007ffe0ff */
[----:B------:R-:W-:Y:S01]  /*8870*/  @!P1 MOV R49, R14 ;  /* 0x0000000e00319202 */ /* 0x000fe20000000f00 */
[----:B------:R-:W0:Y:S01]  /*8880*/  S2UR UR5, SR_CTAID.Y ;  /* 0x00000000000579c3 */ /* 0x000e220000002600 */
[----:B------:R-:W-:Y:S01]  /*8890*/  MOV R13, 0x3400 ;  /* 0x00003400000d7802 */ /* 0x000fe20000000f00 */
[----:B------:R-:W-:Y:S01]  /*88a0*/  HFMA2 R29, -RZ, RZ, 0, 0.0625 ;  /* 0x00002c00ff1d7431 */ /* 0x000fe200000001ff */
[----:B------:R-:W-:Y:S01]  /*88b0*/  MOV R37, 0x2400 ;  /* 0x0000240000257802 */ /* 0x000fe20000000f00 */
[----:B0-----:R-:W-:-:S04]  /*88c0*/  UIMAD UR5, UR5, -0x4, UR6 ;  /* 0xfffffffc050578a4 */ /* 0x001fc8000f8e0206 */
[----:B------:R-:W-:Y:S01]  /*88d0*/  UISETP.NE.AND UP0, UPT, UR5, 0x1, UPT ;  /* 0x000000010500788c */ /* 0x000fe2000bf05270 */
[C---:B--2---:R-:W-:Y:S02]  /*88e0*/  LOP3.LUT R18, R9.reuse, 0x30003, RZ, 0xc0, !PT ;  /* 0x0003000309127812 */ /* 0x044fe400078ec0ff */
[C---:B------:R-:W-:Y:S02]  /*88f0*/  LOP3.LUT R14, R9.reuse, 0x300030, RZ, 0xc0, !PT ;  /* 0x00300030090e7812 */ /* 0x040fe400078ec0ff */
[----:B------:R-:W-:Y:S02]  /*8900*/  LOP3.LUT R30, R9, 0xc000c0, RZ, 0xc0, !PT ;  /* 0x00c000c0091e7812 */ /* 0x000fe400078ec0ff */
[----:B------:R-:W-:Y:S02]  /*8910*/  SHF.R.U32.HI R19, RZ, 0x8, R9 ;  /* 0x00000008ff137819 */ /* 0x000fe40000011609 */
[C---:B------:R-:W-:Y:S02]  /*8920*/  LOP3.LUT R20, R10.reuse, 0x30003, RZ, 0xc0, !PT ;  /* 0x000300030a147812 */ /* 0x040fe400078ec0ff */
[----:B------:R-:W-:-:S02]  /*8930*/  LOP3.LUT R24, R10, 0x300030, RZ, 0xc0, !PT ;  /* 0x003000300a187812 */ /* 0x000fc400078ec0ff */
[C---:B------:R-:W-:Y:S02]  /*8940*/  LOP3.LUT R32, R10.reuse, 0xc000c0, RZ, 0xc0, !PT ;  /* 0x00c000c00a207812 */ /* 0x040fe400078ec0ff */
[----:B----4-:R-:W-:Y:S02]  /*8950*/  @!P1 PRMT R53, R7, 0x7610, R53 ;  /* 0x0000761007359816 */ /* 0x010fe40000000035 */
[----:B------:R-:W-:Y:S02]  /*8960*/  SHF.R.U32.HI R22, RZ, 0x8, R10 ;  /* 0x00000008ff167819 */ /* 0x000fe4000001160a */
[----:B------:R-:W-:Y:S02]  /*8970*/  @!P1 PRMT R53, R53, 0x7610, R7 ;  /* 0x0000761035359816 */ /* 0x000fe40000000007 */
[----:B------:R-:W-:Y:S02]  /*8980*/  LOP3.LUT R7, R9, 0xc000c, RZ, 0xc0, !PT ;  /* 0x000c000c09077812 */ /* 0x000fe400078ec0ff */
[----:B------:R-:W-:-:S02]  /*8990*/  LOP3.LUT R9, R10, 0xc000c, RZ, 0xc0, !PT ;  /* 0x000c000c0a097812 */ /* 0x000fc400078ec0ff */
[----:B------:R-:W-:Y:S02]  /*89a0*/  @!P1 PRMT R52, R6, 0x7610, R52 ;  /* 0x0000761006349816 */ /* 0x000fe40000000034 */
[----:B------:R-:W-:Y:S02]  /*89b0*/  LOP3.LUT R10, R11, 0xc000c, RZ, 0xc0, !PT ;  /* 0x000c000c0b0a7812 */ /* 0x000fe400078ec0ff */
[----:B------:R-:W-:Y:S02]  /*89c0*/  SHF.R.U32.HI R17, RZ, 0x8, R8 ;  /* 0x00000008ff117819 */ /* 0x000fe40000011608 */
[----:B------:R-:W-:Y:S02]  /*89d0*/  LOP3.LUT R26, R9, 0x64006400, RZ, 0xfc, !PT ;  /* 0x64006400091a7812 */ /* 0x000fe400078efcff */
[----:B------:R-:W-:Y:S02]  /*89e0*/  @!P1 PRMT R52, R52, 0x7610, R6 ;  /* 0x0000761034349816 */ /* 0x000fe40000000006 */
[----:B------:R-:W-:-:S02]  /*89f0*/  LOP3.LUT R21, R11, 0x30003, RZ, 0xc0, !PT ;  /* 0x000300030b157812 */ /* 0x000fc400078ec0ff */
[C---:B------:R-:W-:Y:S02]  /*8a00*/  LOP3.LUT R25, R11.reuse, 0x300030, RZ, 0xc0, !PT ;  /* 0x003000300b197812 */ /* 0x040fe400078ec0ff */
[----:B------:R-:W-:Y:S02]  /*8a10*/  LOP3.LUT R33, R11, 0xc000c0, RZ, 0xc0, !PT ;  /* 0x00c000c00b217812 */ /* 0x000fe400078ec0ff */
[----:B------:R-:W-:Y:S02]  /*8a20*/  SHF.R.U32.HI R23, RZ, 0x8, R11 ;  /* 0x00000008ff177819 */ /* 0x000fe4000001160b */
        /* <DEDUP_REMOVED lines=8> */
[----:B---3--:R-:W-:-:S02]  /*8ab0*/  @!P1 IADD3 R50, PT, PT, R12, R59, RZ ;  /* 0x0000003b0c329210 */ /* 0x008fc40007ffe0ff */
[----:B------:R-:W-:Y:S02]  /*8ac0*/  LOP3.LUT R7, R17, 0xc000c, RZ, 0xc0, !PT ;  /* 0x000c000c11077812 */ /* 0x000fe400078ec0ff */
[----:B------:R-:W-:Y:S01]  /*8ad0*/  LOP3.LUT R12, R9, 0x64006400, RZ, 0xfc, !PT ;  /* 0x64006400090c7812 */ /* 0x000fe200078efcff */
[-C--:B------:R-:W-:Y:S01]  /*8ae0*/  HFMA2 R9, R34, R13.reuse.H0_H0, -258, -258 ;  /* 0xdc08dc0822097431 */ /* 0x080fe2000004000d */
[----:B------:R-:W-:Y:S02]  /*8af0*/  LOP3.LUT R28, R11, 0x64006400, RZ, 0xfc, !PT ;  /* 0x640064000b1c7812 */ /* 0x000fe400078efcff */
[----:B------:R-:W-:Y:S02]  /*8b00*/  LOP3.LUT R34, R14, 0x64006400, RZ, 0xfc, !PT ;  /* 0x640064000e227812 */ /* 0x000fe400078efcff */
[----:B------:R-:W-:Y:S02]  /*8b10*/  LOP3.LUT R27, R23, 0xc000c, RZ, 0xc0, !PT ;  /* 0x000c000c171b7812 */ /* 0x000fe400078ec0ff */
[----:B------:R-:W-:Y:S01]  /*8b20*/  LOP3.LUT R10, R7, 0x64006400, RZ, 0xfc, !PT ;  /* 0x64006400070a7812 */ /* 0x000fe200078efcff */
[----:B------:R-:W-:Y:S01]  /*8b30*/  HFMA2 R7, R8, R13.H0_H0, -258, -258 ;  /* 0xdc08dc0808077431 */ /* 0x000fe2000004000d */
[----:B------:R-:W-:-:S02]  /*8b40*/  LOP3.LUT R40, R25, 0x64006400, RZ, 0xfc, !PT ;  /* 0x6400640019287812 */ /* 0x000fc400078efcff */
[----:B------:R-:W-:Y:S01]  /*8b50*/  LOP3.LUT R14, R17, 0x300030, RZ, 0xc0, !PT ;  /* 0x00300030110e7812 */ /* 0x000fe200078ec0ff */
[-C--:B------:R-:W-:Y:S01]  /*8b60*/  HFMA2 R8, R26, R13.reuse.H0_H0, -258, -258 ;  /* 0xdc08dc081a087431 */ /* 0x080fe2000004000d */
[----:B------:R-:W-:Y:S01]  /*8b70*/  LOP3.LUT R25, R22, 0x300030, RZ, 0xc0, !PT ;  /* 0x0030003016197812 */ /* 0x000fe200078ec0ff */
[-C--:B------:R-:W-:Y:S01]  /*8b80*/  HFMA2 R11, R12, R13.reuse.H0_H0, -258, -258 ;  /* 0xdc08dc080c0b7431 */ /* 0x080fe2000004000d */
[----:B------:R-:W-:Y:S01]  /*8b90*/  LOP3.LUT R6, R6, 0x64006400, RZ, 0xfc, !PT ;  /* 0x6400640006067812 */ /* 0x000fe200078efcff */
[----:B------:R-:W-:Y:S01]  /*8ba0*/  HFMA2 R12, R28, R13.H0_H0, -258, -258 ;  /* 0xdc08dc081c0c7431 */ /* 0x000fe2000004000d */
[----:B------:R-:W-:Y:S02]  /*8bb0*/  LOP3.LUT R26, R15, 0x64006400, RZ, 0xfc, !PT ;  /* 0x640064000f1a7812 */ /* 0x000fe400078efcff */
[----:B------:R-:W-:Y:S02]  /*8bc0*/  LOP3.LUT R36, R27, 0x64006400, RZ, 0xfc, !PT ;  /* 0x640064001b247812 */ /* 0x000fe400078efcff */
[----:B------:R-:W-:-:S02]  /*8bd0*/  LOP3.LUT R28, R14, 0x64006400, RZ, 0xfc, !PT ;  /* 0x640064000e1c7812 */ /* 0x000fc400078efcff */
[----:B------:R-:W-:Y:S02]  /*8be0*/  LOP3.LUT R38, R25, 0x64006400, RZ, 0xfc, !PT ;  /* 0x6400640019267812 */ /* 0x000fe400078efcff */
[----:B------:R-:W-:Y:S01]  /*8bf0*/  LOP3.LUT R15, R19, 0x300030, RZ, 0xc0, !PT ;  /* 0x00300030130f7812 */ /* 0x000fe200078ec0ff */
[-C--:B------:R-:W-:Y:S01]  /*8c00*/  HFMA2 R6, R6, R13.reuse.H0_H0, -258, -258 ;  /* 0xdc08dc0806067431 */ /* 0x080fe2000004000d */
[----:B------:R-:W-:Y:S01]  /*8c10*/  LOP3.LUT R27, R23, 0x300030, RZ, 0xc0, !PT ;  /* 0x00300030171b7812 */ /* 0x000fe200078ec0ff */
[----:B------:R-:W-:Y:S01]  /*8c20*/  HFMA2 R10, R10, R13.H0_H0, -258, -258 ;  /* 0xdc08dc080a0a7431 */ /* 0x000fe2000004000d */
[----:B------:R-:W-:Y:S01]  /*8c30*/  ISETP.NE.AND P1, PT, R57, RZ, PT ;  /* 0x000000ff3900720c */ /* 0x000fe20003f25270 */
[----:B------:R-:W-:Y:S01]  /*8c40*/  HFMA2 R14, R26, R29.H0_H0, -66, -66 ;  /* 0xd420d4201a0e7431 */ /* 0x000fe2000004001d */
[----:B------:R-:W-:Y:S01]  /*8c50*/  LOP3.LUT R24, R24, 0x64006400, RZ, 0xfc, !PT ;  /* 0x6400640018187812 */ /* 0x000fe200078efcff */
[----:B------:R-:W-:Y:S01]  /*8c60*/  HFMA2 R13, R36, R13.H0_H0, -258, -258 ;  /* 0xdc08dc08240d7431 */ /* 0x000fe2000004000d */
        /* <DEDUP_REMOVED lines=10> */
[C---:B------:R-:W-:Y:S02]  /*8d10*/  LOP3.LUT R33, R22.reuse, 0xc000c0, RZ, 0xc0, !PT ;  /* 0x00c000c016217812 */ /* 0x040fe400078ec0ff */
        /* <DEDUP_REMOVED lines=22> */
[-C--:B------:R-:W-:Y:S02]  /*8e80*/  HFMA2 R30, R34, R37.reuse.H0_H0, -18, -18 ;  /* 0xcc80cc80221e7431 */ /* 0x080fe40000040025 */
[-C--:B------:R-:W-:Y:S02]  /*8e90*/  HFMA2 R34, R36, R37.reuse.H0_H0, -18, -18 ;  /* 0xcc80cc8024227431 */ /* 0x080fe40000040025 */
[-C--:B------:R-:W-:Y:S02]  /*8ea0*/  HFMA2 R31, R38, R37.reuse.H0_H0, -18, -18 ;  /* 0xcc80cc80261f7431 */ /* 0x080fe40000040025 */
[-C--:B------:R-:W-:Y:S02]  /*8eb0*/  HFMA2 R32, R32, R37.reuse.H0_H0, -18, -18 ;  /* 0xcc80cc8020207431 */ /* 0x080fe40000040025 */
[----:B------:R-:W-:-:S02]  /*8ec0*/  HFMA2 R33, R44, R37.H0_H0, -18, -18 ;  /* 0xcc80cc802c217431 */ /* 0x000fc40000040025 */
[-C--:B------:R-:W-:Y:S02]  /*8ed0*/  HFMA2 R35, R40, R37.reuse.H0_H0, -18, -18 ;  /* 0xcc80cc8028237431 */ /* 0x080fe40000040025 */
[-C--:B------:R-:W-:Y:S02]  /*8ee0*/  HFMA2 R36, R42, R37.reuse.H0_H0, -18, -18 ;  /* 0xcc80cc802a247431 */ /* 0x080fe40000040025 */
        /* <DEDUP_REMOVED lines=13> */
[----:B------:R-:W-:Y:S02]  /*8fc0*/  HFMA2 R64, R39, R16, RZ ;  /* 0x0000001027407231 */ /* 0x000fe400000000ff */
[-C--:B------:R-:W-:Y:S02]  /*8fd0*/  HFMA2 R58, R6, R17.reuse, R58 ;  /* 0x00000011063a7231 */ /* 0x080fe4000000003a */
[----:B------:R-:W-:-:S02]  /*8fe0*/  HFMA2 R64, R7, R17, R64 ;  /* 0x0000001107407231 */ /* 0x000fc40000000040 */
[-C--:B------:R-:W-:Y:S02]  /*8ff0*/  HFMA2 R58, R14, R18.reuse, R58 ;  /* 0x000000120e3a7231 */ /* 0x080fe4000000003a */
[----:B------:R-:W-:Y:S02]  /*9000*/  HFMA2 R64, R15, R18, R64 ;  /* 0x000000120f407231 */ /* 0x000fe40000000040 */
[-C--:B------:R-:W-:Y:S02]  /*9010*/  HFMA2 R58, R30, R19.reuse, R58 ;  /* 0x000000131e3a7231 */ /* 0x080fe4000000003a */
[----:B------:R-:W-:Y:S02]  /*9020*/  HFMA2 R64, R31, R19, R64 ;  /* 0x000000131f407231 */ /* 0x000fe40000000040 */
[-C--:B-1----:R-:W-:Y:S02]  /*9030*/  HFMA2 R58, R42, R20.reuse, R58 ;  /* 0x000000142a3a7231 */ /* 0x082fe4000000003a */
[----:B------:R-:W-:-:S02]  /*9040*/  HFMA2 R64, R43, R20, R64 ;  /* 0x000000142b407231 */ /* 0x000fc40000000040 */
[-C--:B------:R-:W-:Y:S02]  /*9050*/  HFMA2 R58, R10, R21.reuse, R58 ;  /* 0x000000150a3a7231 */ /* 0x080fe4000000003a */
[----:B------:R-:W-:Y:S02]  /*9060*/  HFMA2 R64, R11, R21, R64 ;  /* 0x000000150b407231 */ /* 0x000fe40000000040 */
[-C--:B------:R-:W-:Y:S02]  /*9070*/  HFMA2 R58, R26, R22.reuse, R58 ;  /* 0x000000161a3a7231 */ /* 0x080fe4000000003a */
[----:B------:R-:W-:Y:S02]  /*9080*/  HFMA2 R64, R27, R22, R64 ;  /* 0x000000161b407231 */ /* 0x000fe40000000040 */
[-C--:B------:R-:W-:Y:S02]  /*9090*/  HFMA2 R58, R34, R23.reuse, R58 ;  /* 0x00000017223a7231 */ /* 0x080fe4000000003a */
[----:B------:R-:W-:-:S02]  /*90a0*/  HFMA2 R64, R35, R23, R64 ;  /* 0x0000001723407231 */ /* 0x000fc40000000040 */
[----:B------:R-:W-:Y:S02]  /*90b0*/  HADD2 R58, R58.H0_H0, R58.H1_H1 ;  /* 0x3000003a3a3a7230 */ /* 0x000fe40000000800 */
[----:B------:R-:W-:-:S05]  /*90c0*/  HADD2 R64, R64.H0_H0, R64.H1_H1 ;  /* 0x3000004040407230 */ /* 0x000fca0000000800 */
[----:B------:R-:W-:-:S05]  /*90d0*/  PRMT R58, R58, 0x5410, R64 ;  /* 0x000054103a3a7816 */ /* 0x000fca0000000040 */
[----:B------:R-:W-:Y:S02]  /*90e0*/  HFMA2 R48, R58, R52, R48 ;  /* 0x000000343a307231 */ /* 0x000fe40000000030 */
[-C--:B------:R-:W-:Y:S02]  /*90f0*/  HFMA2 R58, R40, R16.reuse, RZ.H0_H0 ;  /* 0x00000010283a7231 */ /* 0x080fe400000400ff */
[----:B------:R-:W-:Y:S02]  /*9100*/  HFMA2 R16, R41, R16, RZ ;  /* 0x0000001029107231 */ /* 0x000fe400000000ff */
[-C--:B------:R-:W-:Y:S02]  /*9110*/  HFMA2 R58, R8, R17.reuse, R58 ;  /* 0x00000011083a7231 */ /* 0x080fe4000000003a */
[----:B------:R-:W-:Y:S02]  /*9120*/  HFMA2 R16, R9, R17, R16 ;  /* 0x0000001109107231 */ /* 0x000fe40000000010 */
[----:B------:R-:W-:-:S02]  /*9130*/  HFMA2 R58, R24, R18, R58 ;  /* 0x00000012183a7231 */ /* 0x000fc4000000003a */
[----:B------:R-:W-:Y:S02]  /*9140*/  HFMA2 R16, R25, R18, R16 ;  /* 0x0000001219107231 */ /* 0x000fe40000000010 */
[-C--:B------:R-:W-:Y:S02]  /*9150*/  HFMA2 R58, R32, R19.reuse, R58 ;  /* 0x00000013203a7231 */ /* 0x080fe4000000003a */
[----:B------:R-:W-:Y:S02]  /*9160*/  HFMA2 R16, R33, R19, R16 ;  /* 0x0000001321107231 */ /* 0x000fe40000000010 */
        /* <DEDUP_REMOVED lines=8> */
[----:B------:R-:W-:-:S02]  /*91f0*/  HADD2 R58, R58.H0_H0, R58.H1_H1 ;  /* 0x3000003a3a3a7230 */ /* 0x000fc40000000800 */
[----:B------:R-:W-:-:S05]  /*9200*/  HADD2 R16, R16.H0_H0, R16.H1_H1 ;  /* 0x3000001010107230 */ /* 0x000fca0000000800 */
[----:B------:R-:W-:-:S05]  /*9210*/  PRMT R58, R58, 0x5410, R16 ;  /* 0x000054103a3a7816 */ /* 0x000fca0000000010 */
[----:B------:R-:W-:-:S07]  /*9220*/  HFMA2 R47, R58, R53, R47 ;  /* 0x000000353a2f7231 */ /* 0x000fce000000002f */
.L_x_332:
[----:B------:R-:W-:Y:S05]  /*9230*/  BRA.U !UP0, `(.L_x_333) ;  /* 0x0000000908207547 */ /* 0x000fea000b800000 */
[----:B------:R-:W-:Y:S01]  /*9240*/  PRMT R16, R54, 0x9910, RZ ;  /* 0x0000991036107816 */ /* 0x000fe200000000ff */
[----:B------:R-:W-:-:S03]  /*9250*/  UISETP.NE.AND UP0, UPT, UR5, 0x2, UPT ;  /* 0x000000020500788c */ /* 0x000fc6000bf05270 */
[----:B------:R-:W-:-:S13]  /*9260*/  ISETP.NE.AND P1, PT, R16, RZ, PT ;  /* 0x000000ff1000720c */ /* 0x000fda0003f25270 */
[----:B------:R-:W-:Y:S05]  /*9270*/  @!P1 BRA `(.L_x_334) ;  /* 0x0000000000a89947 */ /* 0x000fea0003800000 */
        /* <DEDUP_REMOVED lines=42> */
.L_x_334:
[----:B------:R-:W-:Y:S05]  /*9520*/  BRA.U !UP0, `(.L_x_333) ;  /* 0x0000000508647547 */ /* 0x000fea000b800000 */
[----:B------:R-:W-:-:S04]  /*9530*/  PRMT R16, R51, 0x9910, RZ ;  /* 0x0000991033107816 */ /* 0x000fc800000000ff */
[----:B------:R-:W-:-:S13]  /*9540*/  ISETP.NE.AND P1, PT, R16, RZ, PT ;  /* 0x000000ff1000720c */ /* 0x000fda0003f25270 */
[----:B------:R-:W-:Y:S05]  /*9550*/  @!P1 BRA `(.L_x_335) ;  /* 0x0000000000a89947 */ /* 0x000fea0003800000 */
[----:B------:R-:W0:Y:S04]  /*9560*/  LDS.128 R16, [UR4] ;  /* 0x00000004ff107984 */ /* 0x000e280008000c00 */
[----:B------:R-:W1:Y:S01]  /*9570*/  LDS.128 R20, [UR4+0x10] ;  /* 0x00001004ff147984 */ /* 0x000e620008000c00 */
        /* <DEDUP_REMOVED lines=40> */
.L_x_335:
        /* <DEDUP_REMOVED lines=44> */
.L_x_333:
        /* <DEDUP_REMOVED lines=8> */
.L_x_331:
[----:B------:R-:W0:Y:S01]  /*9b40*/  S2R R6, SR_CTAID.X ;  /* 0x0000000000067919 */ /* 0x000e220000002500 */
[----:B------:R-:W1:Y:S01]  /*9b50*/  S2UR UR4, SR_CTAID.Y ;  /* 0x00000000000479c3 */ /* 0x000e620000002600 */
[----:B------:R-:W-:Y:S01]  /*9b60*/  HMUL2 R13, R48, R57.H0_H0 ;  /* 0x20000039300d7232 */ /* 0x000fe20000000000 */
[----:B------:R-:W0:Y:S06]  /*9b70*/  S2R R7, SR_TID.X ;  /* 0x0000000000077919 */ /* 0x000e2c0000002100 */
[----:B------:R-:W2:Y:S01]  /*9b80*/  LDC.64 R10, c[0x0][0x3a0] ;  /* 0x0000e800ff0a7b82 */ /* 0x000ea20000000a00 */
[----:B-1----:R-:W-:Y:S01]  /*9b90*/  USHF.L.U32 UR4, UR4, 0x2, URZ ;  /* 0x0000000204047899 */ /* 0x002fe200080006ff */
[----:B0-----:R-:W-:-:S04]  /*9ba0*/  LEA R6, R6, R7, 0x6 ;  /* 0x0000000706067211 */ /* 0x001fc800078e30ff */
[----:B------:R-:W-:-:S05]  /*9bb0*/  SHF.L.U32 R6, R6, 0x2, RZ ;  /* 0x0000000206067819 */ /* 0x000fca00000006ff */
[----:B------:R-:W-:Y:S02]  /*9bc0*/  IMAD R7, R21, UR4, R6 ;  /* 0x0000000415077c24 */ /* 0x000fe4000f8e0206 */
[----:B------:R-:W0:Y:S02]  /*9bd0*/  LDC R6, c[0x0][0x3a8] ;  /* 0x0000ea00ff067b82 */ /* 0x000e240000000800 */
[----:B--2---:R-:W-:-:S05]  /*9be0*/  IMAD.WIDE R10, R7, 0x2, R10 ;  /* 0x00000002070a7825 */ /* 0x004fca00078e020a */
[----:B------:R1:W-:Y:S01]  /*9bf0*/  ATOM.E.ADD.F16x2.RN.STRONG.GPU P1, RZ, desc[UR8][R10.64], R13 ;  /* 0x8000000d0aff79a2 */ /* 0x0003e2000c12e108 */
[----:B------:R-:W-:Y:S01]  /*9c00*/  BSSY.RECONVERGENT B0, `(.L_x_337) ;  /* 0x0000011000007945 */ /* 0x000fe20003800200 */
[----:B------:R-:W-:Y:S01]  /*9c10*/  HMUL2 R47, R47, R57.H0_H0 ;  /* 0x200000392f2f7232 */ /* 0x000fe20000000000 */
[----:B0-----:R-:W-:-:S04]  /*9c20*/  IADD3 R6, PT, PT, R6, -UR4, RZ ;  /* 0x8000000406067c10 */ /* 0x001fc8000fffe0ff */
[----:B------:R-:W-:Y:S01]  /*9c30*/  ISETP.NE.AND P0, PT, R6, 0x1, PT ;  /* 0x000000010600780c */ /* 0x000fe20003f05270 */
[----:B-1----:R-:W-:-:S12]  /*9c40*/  @P1 BRA `(.L_x_338) ;  /* 0x0000000000301947 */ /* 0x002fd80003800000 */
[----:B------:R-:W0:Y:S02]  /*9c50*/  QSPC.E.S P1, RZ, [R10] ;  /* 0x000000000aff73aa */ /* 0x000e240000020500 */
[----:B0-----:R-:W-:Y:S05]  /*9c60*/  @!P1 BRA `(.L_x_339) ;  /* 0x00000000001c9947 */ /* 0x001fea0003800000 */
[----:B------:R-:W-:-:S04]  /*9c70*/  MOV R8, R10 ;  /* 0x0000000a00087202 */ /* 0x000fc80000000f00 */
[----:B------:R-:W-:-:S07]  /*9c80*/  MOV R7, R8 ;  /* 0x0000000800077202 */ /* 0x000fce0000000f00 */
.L_x_340:
[----:B------:R-:W0:Y:S02]  /*9c90*/  LDS R8, [R7] ;  /* 0x0000000007087984 */ /* 0x000e240000000800 */
[----:B0-----:R-:W-:-:S05]  /*9ca0*/  HADD2 R9, R8, R13 ;  /* 0x0000000d08097230 */ /* 0x001fca0000000000 */
[----:B------:R-:W0:Y:S02]  /*9cb0*/  ATOMS.CAST.SPIN P1, [R7], R8, R9 ;  /* 0x000000080700758d */ /* 0x000e240001820009 */
[----:B0-----:R-:W-:Y:S05]  /*9cc0*/  @!P1 BRA `(.L_x_340) ;  /* 0xfffffffc00f09947 */ /* 0x001fea000383ffff */
[----:B------:R-:W-:Y:S05]  /*9cd0*/  BRA `(.L_x_338) ;  /* 0x00000000000c7947 */ /* 0x000fea0003800000 */
.L_x_339:
[----:B------:R-:W2:Y:S02]  /*9ce0*/  LD.E R7, desc[UR8][R10.64] ;  /* 0x000000080a077980 */ /* 0x000ea4000c101900 */
[----:B--2---:R-:W-:-:S05]  /*9cf0*/  IADD3 R7, PT, PT, R13, R7, RZ ;  /* 0x000000070d077210 */ /* 0x004fca0007ffe0ff */
[----:B------:R0:W-:Y:S02]  /*9d00*/  ST.E desc[UR8][R10.64], R7 ;  /* 0x000000070a007985 */ /* 0x0001e4000c101908 */
.L_x_338:
[----:B------:R-:W-:Y:S05]  /*9d10*/  BSYNC.RECONVERGENT B0 ;  /* 0x0000000000007941 */ /* 0x000fea0003800200 */
.L_x_337:
[----:B------:R1:W-:Y:S01]  /*9d20*/  ATOM.E.ADD.F16x2.RN.STRONG.GPU P1, RZ, desc[UR8][R10.64+0x4], R47 ;  /* 0x8000042f0aff79a2 */ /* 0x0003e2000c12e108 */
[----:B------:R-:W-:Y:S04]  /*9d30*/  BSSY.RECONVERGENT B0, `(.L_x_341) ;  /* 0x000000e000007945 */ /* 0x000fe80003800200 */
[----:B-1----:R-:W-:Y:S05]  /*9d40*/  @P1 BRA `(.L_x_342) ;  /* 0x0000000000301947 */ /* 0x002fea0003800000 */
[----:B------:R-:W1:Y:S02]  /*9d50*/  QSPC.E.S P1, RZ, [R10+0x4] ;  /* 0x000004000aff73aa */ /* 0x000e640000020500 */
[----:B-1----:R-:W-:Y:S05]  /*9d60*/  @!P1 BRA `(.L_x_343) ;  /* 0x00000000001c9947 */ /* 0x002fea0003800000 */
[----:B------:R-:W-:-:S04]  /*9d70*/  MOV R8, R10 ;  /* 0x0000000a00087202 */ /* 0x000fc80000000f00 */
[----:B0-----:R-:W-:-:S07]  /*9d80*/  MOV R7, R8 ;  /* 0x0000000800077202 */ /* 0x001fce0000000f00 */
.L_x_344:
[----:B------:R-:W0:Y:S02]  /*9d90*/  LDS R8, [R7+0x4] ;  /* 0x0000040007087984 */ /* 0x000e240000000800 */
[----:B0-----:R-:W-:-:S05]  /*9da0*/  HFMA2 R9, R8, 1, 1, R47 ;  /* 0x3c003c0008097831 */ /* 0x001fca000000002f */
[----:B------:R-:W0:Y:S02]  /*9db0*/  ATOMS.CAST.SPIN P1, [R7+0x4], R8, R9 ;  /* 0x000004080700758d */ /* 0x000e240001820009 */
[----:B0-----:R-:W-:Y:S05]  /*9dc0*/  @!P1 BRA `(.L_x_344) ;  /* 0xfffffffc00f09947 */ /* 0x001fea000383ffff */
[----:B------:R-:W-:Y:S05]  /*9dd0*/  BRA `(.L_x_342) ;  /* 0x00000000000c7947 */ /* 0x000fea0003800000 */
.L_x_343:
[----:B0-----:R-:W2:Y:S02]  /*9de0*/  LD.E R7, desc[UR8][R10.64+0x4] ;  /* 0x000004080a077980 */ /* 0x001ea4000c101900 */
[----:B--2---:R-:W-:-:S05]  /*9df0*/  IADD3 R7, PT, PT, R47, R7, RZ ;  /* 0x000000072f077210 */ /* 0x004fca0007ffe0ff */
[----:B------:R1:W-:Y:S02]  /*9e00*/  ST.E desc[UR8][R10.64+0x4], R7 ;  /* 0x000004070a007985 */ /* 0x0003e4000c101908 */
.L_x_342:
[----:B------:R-:W-:Y:S05]  /*9e10*/  BSYNC.RECONVERGENT B0 ;  /* 0x0000000000007941 */ /* 0x000fea0003800200 */
.L_x_341:
        /* <DEDUP_REMOVED lines=11> */
.L_x_348:
[----:B------:R-:W0:Y:S02]  /*9ed0*/  LDS R8, [R0] ;  /* 0x0000000000087984 */ /* 0x000e240000000800 */
[----:B0-----:R-:W-:-:S05]  /*9ee0*/  HADD2 R9, R8, R7 ;  /* 0x0000000708097230 */ /* 0x001fca0000000000 */
[----:B------:R-:W0:Y:S02]  /*9ef0*/  ATOMS.CAST.SPIN P0, [R0], R8, R9 ;  /* 0x000000080000758d */ /* 0x000e240001800009 */
[----:B0-----:R-:W-:Y:S05]  /*9f00*/  @!P0 BRA `(.L_x_348) ;  /* 0xfffffffc00f08947 */ /* 0x001fea000383ffff */
[----:B------:R-:W-:Y:S05]  /*9f10*/  BRA `(.L_x_346) ;  /* 0x00000000000c7947 */ /* 0x000fea0003800000 */
.L_x_347:
[----:B------:R-:W2:Y:S02]  /*9f20*/  LD.E R0, desc[UR8][R10.64] ;  /* 0x000000080a007980 */ /* 0x000ea4000c101900 */
[----:B--2---:R-:W-:-:S05]  /*9f30*/  IADD3 R7, PT, PT, R7, R0, RZ ;  /* 0x0000000007077210 */ /* 0x004fca0007ffe0ff */
[----:B------:R0:W-:Y:S02]  /*9f40*/  ST.E desc[UR8][R10.64], R7 ;  /* 0x000000070a007985 */ /* 0x0001e4000c101908 */
.L_x_346:
[----:B------:R-:W-:Y:S05]  /*9f50*/  BSYNC.RECONVERGENT B0 ;  /* 0x0000000000007941 */ /* 0x000fea0003800200 */
.L_x_345:
[----:B------:R1:W-:Y:S01]  /*9f60*/  ATOM.E.ADD.F16x2.RN.STRONG.GPU P0, RZ, desc[UR8][R10.64+0x4], R13 ;  /* 0x8000040d0aff79a2 */ /* 0x0003e2000c10e108 */
[----:B------:R-:W-:Y:S04]  /*9f70*/  BSSY.RECONVERGENT B0, `(.L_x_349) ;  /* 0x000000e000007945 */ /* 0x000fe80003800200 */
[----:B-1----:R-:W-:Y:S05]  /*9f80*/  @P0 BRA `(.L_x_350) ;  /* 0x0000000000300947 */ /* 0x002fea0003800000 */
[----:B------:R-:W1:Y:S02]  /*9f90*/  QSPC.E.S P0, RZ, [R10+0x4] ;  /* 0x000004000aff73aa */ /* 0x000e640000000500 */
[----:B-1----:R-:W-:Y:S05]  /*9fa0*/  @!P0 BRA `(.L_x_351) ;  /* 0x00000000001c8947 */ /* 0x002fea0003800000 */
[----:B------:R-:W-:-:S04]  /*9fb0*/  MOV R8, R10 ;  /* 0x0000000a00087202 */ /* 0x000fc80000000f00 */
[----:B------:R-:W-:-:S07]  /*9fc0*/  MOV R0, R8 ;  /* 0x0000000800007202 */ /* 0x000fce0000000f00 */
.L_x_352:
[----:B------:R-:W1:Y:S02]  /*9fd0*/  LDS R8, [R0+0x4] ;  /* 0x0000040000087984 */ /* 0x000e640000000800 */
[----:B-1----:R-:W-:-:S05]  /*9fe0*/  HFMA2 R9, R8, 1, 1, R13 ;  /* 0x3c003c0008097831 */ /* 0x002fca000000000d */
[----:B------:R-:W1:Y:S02]  /*9ff0*/  ATOMS.CAST.SPIN P0, [R0+0x4], R8, R9 ;  /* 0x000004080000758d */ /* 0x000e640001800009 */
[----:B-1----:R-:W-:Y:S05]  /*a000*/  @!P0 BRA `(.L_x_352) ;  /* 0xfffffffc00f08947 */ /* 0x002fea000383ffff */
[----:B------:R-:W-:Y:S05]  /*a010*/  BRA `(.L_x_350) ;  /* 0x00000000000c7947 */ /* 0x000fea0003800000 */
.L_x_351:
[----:B------:R-:W0:Y:S02]  /*a020*/  LD.E R0, desc[UR8][R10.64+0x4] ;  /* 0x000004080a007980 */ /* 0x000e24000c101900 */
[----:B0-----:R-:W-:-:S05]  /*a030*/  IADD3 R7, PT, PT, R13, R0, RZ ;  /* 0x000000000d077210 */ /* 0x001fca0007ffe0ff */
[----:B------:R1:W-:Y:S02]  /*a040*/  ST.E desc[UR8][R10.64+0x4], R7 ;  /* 0x000004070a007985 */ /* 0x0003e4000c101908 */
.L_x_350:
[----:B------:R-:W-:Y:S05]  /*a050*/  BSYNC.RECONVERGENT B0 ;  /* 0x0000000000007941 */ /* 0x000fea0003800200 */
.L_x_349:
        /* <DEDUP_REMOVED lines=12> */
.L_x_356:
[----:B------:R-:W0:Y:S02]  /*a120*/  LDS R2, [R0] ;  /* 0x0000000000027984 */ /* 0x000e240000000800 */
[----:B0-----:R-:W-:-:S05]  /*a130*/  HADD2 R3, R2, R7 ;  /* 0x0000000702037230 */ /* 0x001fca0000000000 */
[----:B------:R-:W0:Y:S02]  /*a140*/  ATOMS.CAST.SPIN P0, [R0], R2, R3 ;  /* 0x000000020000758d */ /* 0x000e240001800003 */
[----:B0-----:R-:W-:Y:S05]  /*a150*/  @!P0 BRA `(.L_x_356) ;  /* 0xfffffffc00f08947 */ /* 0x001fea000383ffff */
[----:B------:R-:W-:Y:S05]  /*a160*/  BRA `(.L_x_354) ;  /* 0x00000000000c7947 */ /* 0x000fea0003800000 */
.L_x_355:
[----:B------:R-:W2:Y:S02]  /*a170*/  LD.E R0, desc[UR8][R10.64] ;  /* 0x000000080a007980 */ /* 0x000ea4000c101900 */
[----:B--2---:R-:W-:-:S05]  /*a180*/  IADD3 R3, PT, PT, R7, R0, RZ ;  /* 0x0000000007037210 */ /* 0x004fca0007ffe0ff */
[----:B------:R0:W-:Y:S02]  /*a190*/  ST.E desc[UR8][R10.64], R3 ;  /* 0x000000030a007985 */ /* 0x0001e4000c101908 */
.L_x_354:
[----:B------:R-:W-:Y:S05]  /*a1a0*/  BSYNC.RECONVERGENT B0 ;  /* 0x0000000000007941 */ /* 0x000fea0003800200 */
.L_x_353:
[----:B------:R1:W-:Y:S01]  /*a1b0*/  ATOM.E.ADD.F16x2.RN.STRONG.GPU P0, RZ, desc[UR8][R10.64+0x4], R51 ;  /* 0x800004330aff79a2 */ /* 0x0003e2000c10e108 */
[----:B------:R-:W-:Y:S04]  /*a1c0*/  BSSY.RECONVERGENT B0, `(.L_x_357) ;  /* 0x000000e000007945 */ /* 0x000fe80003800200 */
[----:B-1----:R-:W-:Y:S05]  /*a1d0*/  @P0 BRA `(.L_x_358) ;  /* 0x0000000000300947 */ /* 0x002fea0003800000 */
[----:B------:R-:W1:Y:S02]  /*a1e0*/  QSPC.E.S P0, RZ, [R10+0x4] ;  /* 0x000004000aff73aa */ /* 0x000e640000000500 */
[----:B-1----:R-:W-:Y:S05]  /*a1f0*/  @!P0 BRA `(.L_x_359) ;  /* 0x00000000001c8947 */ /* 0x002fea0003800000 */
[----:B------:R-:W-:-:S04]  /*a200*/  MOV R2, R10 ;  /* 0x0000000a00027202 */ /* 0x000fc80000000f00 */
[----:B------:R-:W-:-:S07]  /*a210*/  MOV R0, R2 ;  /* 0x0000000200007202 */ /* 0x000fce0000000f00 */
.L_x_360:
[----:B------:R-:W0:Y:S02]  /*a220*/  LDS R2, [R0+0x4] ;  /* 0x0000040000027984 */ /* 0x000e240000000800 */
[----:B0-----:R-:W-:-:S05]  /*a230*/  HFMA2 R3, R2, 1, 1, R51 ;  /* 0x3c003c0002037831 */ /* 0x001fca0000000033 */
[----:B------:R-:W0:Y:S02]  /*a240*/  ATOMS.CAST.SPIN P0, [R0+0x4], R2, R3 ;  /* 0x000004020000758d */ /* 0x000e240001800003 */
[----:B0-----:R-:W-:Y:S05]  /*a250*/  @!P0 BRA `(.L_x_360) ;  /* 0xfffffffc00f08947 */ /* 0x001fea000383ffff */
[----:B------:R-:W-:Y:S05]  /*a260*/  BRA `(.L_x_358) ;  /* 0x00000000000c7947 */ /* 0x000fea0003800000 */
.L_x_359:
[----:B------:R-:W0:Y:S02]  /*a270*/  LD.E R0, desc[UR8][R10.64+0x4] ;  /* 0x000004080a007980 */ /* 0x000e24000c101900 */
[----:B0-----:R-:W-:-:S05]  /*a280*/  IADD3 R3, PT, PT, R51, R0, RZ ;  /* 0x0000000033037210 */ /* 0x001fca0007ffe0ff */
[----:B------:R1:W-:Y:S02]  /*a290*/  ST.E desc[UR8][R10.64+0x4], R3 ;  /* 0x000004030a007985 */ /* 0x0003e4000c101908 */
.L_x_358:
[----:B------:R-:W-:Y:S05]  /*a2a0*/  BSYNC.RECONVERGENT B0 ;  /* 0x0000000000007941 */ /* 0x000fea0003800200 */
.L_x_357:
        /* <DEDUP_REMOVED lines=12> */
.L_x_364:
[----:B------:R-:W0:Y:S02]  /*a370*/  LDS R2, [R0] ;  /* 0x0000000000027984 */ /* 0x000e240000000800 */
[----:B0-----:R-:W-:-:S05]  /*a380*/  HADD2 R3, R2, R7 ;  /* 0x0000000702037230 */ /* 0x001fca0000000000 */
[----:B------:R-:W0:Y:S02]  /*a390*/  ATOMS.CAST.SPIN P0, [R0], R2, R3 ;  /* 0x000000020000758d */ /* 0x000e240001800003 */
[----:B0-----:R-:W-:Y:S05]  /*a3a0*/  @!P0 BRA `(.L_x_364) ;  /* 0xfffffffc00f08947 */ /* 0x001fea000383ffff */
[----:B------:R-:W-:Y:S05]  /*a3b0*/  BRA `(.L_x_362) ;  /* 0x00000000000c7947 */ /* 0x000fea0003800000 */
.L_x_363:
[----:B------:R-:W2:Y:S02]  /*a3c0*/  LD.E R0, desc[UR8][R10.64] ;  /* 0x000000080a007980 */ /* 0x000ea4000c101900 */
[----:B--2---:R-:W-:-:S05]  /*a3d0*/  IADD3 R3, PT, PT, R7, R0, RZ ;  /* 0x0000000007037210 */ /* 0x004fca0007ffe0ff */
[----:B------:R0:W-:Y:S02]  /*a3e0*/  ST.E desc[UR8][R10.64], R3 ;  /* 0x000000030a007985 */ /* 0x0001e4000c101908 */
.L_x_362:
[----:B------:R-:W-:Y:S05]  /*a3f0*/  BSYNC.RECONVERGENT B0 ;  /* 0x0000000000007941 */ /* 0x000fea0003800200 */
.L_x_361:
[----:B------:R1:W-:Y:S02]  /*a400*/  ATOM.E.ADD.F16x2.RN.STRONG.GPU P0, RZ, desc[UR8][R10.64+0x4], R5 ;  /* 0x800004050aff79a2 */ /* 0x0003e4000c10e108 */
[----:B-1----:R-:W-:Y:S05]  /*a410*/  @P0 EXIT ;  /* 0x000000000000094d */ /* 0x002fea0003800000 */
[----:B------:R-:W1:Y:S02]  /*a420*/  QSPC.E.S P0, RZ, [R10+0x4] ;  /* 0x000004000aff73aa */ /* 0x000e640000000500 */
[----:B-1----:R-:W-:Y:S05]  /*a430*/  @!P0 BRA `(.L_x_365) ;  /* 0x00000000001c8947 */ /* 0x002fea0003800000 */
[----:B------:R-:W-:-:S04]  /*a440*/  MOV R2, R10 ;  /* 0x0000000a00027202 */ /* 0x000fc80000000f00 */
[----:B------:R-:W-:-:S07]  /*a450*/  MOV R0, R2 ;  /* 0x0000000200007202 */ /* 0x000fce0000000f00 */
.L_x_366:
[----:B------:R-:W0:Y:S02]  /*a460*/  LDS R2, [R0+0x4] ;  /* 0x0000040000027984 */ /* 0x000e240000000800 */
[----:B0-----:R-:W-:-:S05]  /*a470*/  HFMA2 R3, R2, 1, 1, R5 ;  /* 0x3c003c0002037831 */ /* 0x001fca0000000005 */
[----:B------:R-:W0:Y:S02]  /*a480*/  ATOMS.CAST.SPIN P0, [R0+0x4], R2, R3 ;  /* 0x000004020000758d */ /* 0x000e240001800003 */
[----:B0-----:R-:W-:Y:S05]  /*a490*/  @!P0 BRA `(.L_x_366) ;  /* 0xfffffffc00f08947 */ /* 0x001fea000383ffff */
[----:B------:R-:W-:Y:S05]  /*a4a0*/  EXIT ;  /* 0x000000000000794d */ /* 0x000fea0003800000 */
.L_x_365:
[----:B------:R-:W0:Y:S02]  /*a4b0*/  LD.E R0, desc[UR8][R10.64+0x4] ;  /* 0x000004080a007980 */ /* 0x000e24000c101900 */
[----:B0-----:R-:W-:-:S05]  /*a4c0*/  IADD3 R3, PT, PT, R5, R0, RZ ;  /* 0x0000000005037210 */ /* 0x001fca0007ffe0ff */
[----:B------:R-:W-:Y:S01]  /*a4d0*/  ST.E desc[UR8][R10.64+0x4], R3 ;  /* 0x000004030a007985 */ /* 0x000fe2000c101908 */
[----:B------:R-:W-:Y:S05]  /*a4e0*/  EXIT ;  /* 0x000000000000794d */ /* 0x000fea0003800000 */
.L_x_367:
        /* <DEDUP_REMOVED lines=9> */
.L_x_5289:


//--------------------- .text._Z23gemm_half_q_half_kernelILi4ELi172ELb1ELb1ELi64EEvPK6__halfPKjS4_S2_PS0_iiiiPKtS7_iiiiiibS2_i --------------------------
	.section	.text._Z23gemm_half_q_half_kernelILi4ELi172ELb1ELb1ELi64EEvPK6__halfPKjS4_S2_PS0_iiiiPKtS7_iiiiiibS2_i,"ax",@progbits
	.align	128
        .global         _Z23gemm_half_q_half_kernelILi4ELi172ELb1ELb1ELi64EEvPK6__halfPKjS4_S2_PS0_iiiiPKtS7_iiiiiibS2_i
        .type           _Z23gemm_half_q_half_kernelILi4ELi172ELb1ELb1ELi64EEvPK6__halfPKjS4_S2_PS0_iiiiPKtS7_iiiiiibS2_i,@function
        .size           _Z23gemm_half_q_half_kernelILi4ELi172ELb1ELb1ELi64EEvPK6__halfPKjS4_S2_PS0_iiiiPKtS7_iiiiiibS2_i,(.L_x_5290 - _Z23gemm_half_q_half_kernelILi4ELi172ELb1ELb1ELi64EEvPK6__halfPKjS4_S2_PS0_iiiiPKtS7_iiiiiibS2_i)
        .other          _Z23gemm_half_q_half_kernelILi4ELi172ELb1ELb1ELi64EEvPK6__halfPKjS4_S2_PS0_iiiiPKtS7_iiiiiibS2_i,@"STO_CUDA_ENTRY STV_DEFAULT"
_Z23gemm_half_q_half_kernelILi4ELi172ELb1ELb1ELi64EEvPK6__halfPKjS4_S2_PS0_iiiiPKtS7_iiiiiibS2_i:
.text._Z23gemm_half_q_half_kernelILi4ELi172ELb1ELb1ELi64EEvPK6__halfPKjS4_S2_PS0_iiiiPKtS7_iiiiiibS2_i:
        /* <DEDUP_REMOVED lines=13> */
[----:B------:R-:W-:-:S06]  /*00d0*/  ISETP.NE.AND P1, PT, R96, 0x1, PT ;  /* 0x000000016000780c */ /* 0x000fcc0003f25270 */
[----:B------:R-:W0:Y:S01]  /*00e0*/  S2UR UR4, SR_CTAID.X ;  /* 0x00000000000479c3 */ /* 0x000e220000002500 */
[----:B------:R-:W-:Y:S01]  /*00f0*/  PRMT R93, RZ, 0x7610, R93 ;  /* 0x00007610ff5d7816 */ /* 0x000fe2000000005d */
[----:B------:R-:W4:Y:S01]  /*0100*/  S2R R9, SR_CTAID.Z ;  /* 0x0000000000097919 */ /* 0x000f220000002700 */
[----:B------:R-:W-:Y:S02]  /*0110*/  PRMT R92, RZ, 0x7610, R92 ;  /* 0x00007610ff5c7816 */ /* 0x000fe4000000005c */
[----:B------:R-:W-:Y:S02]  /*0120*/  PRMT R91, RZ, 0x7610, R91 ;  /* 0x00007610ff5b7816 */ /* 0x000fe4000000005b */
[----:B---3--:R-:W-:Y:S01]  /*0130*/  PRMT R8, R95, 0x7610, R8 ;  /* 0x000076105f087816 */ /* 0x008fe20000000008 */
[----:B012-4-:R-:W-:Y:S06]  /*0140*/  @!P1 BRA `(.L_x_368) ;  /* 0x00000000003c9947 */ /* 0x017fec0003800000 */
        /* <DEDUP_REMOVED lines=15> */
.L_x_368:
[----:B------:R-:W-:Y:S02]  /*0240*/  PRMT R3, R8, 0x9910, RZ ;  /* 0x0000991008037816 */ /* 0x000fe400000000ff */
[----:B------:R-:W-:Y:S02]  /*0250*/  SHF.L.U32 R97, R9, 0x6, RZ ;  /* 0x0000000609617819 */ /* 0x000fe400000006ff */
[----:B------:R-:W-:Y:S02]  /*0260*/  ISETP.NE.AND P0, PT, R3, RZ, PT ;  /* 0x000000ff0300720c */ /* 0x000fe40003f05270 */
[----:B------:R-:W-:-:S11]  /*0270*/  VIADDMNMX R88, R97, 0x40, R2, PT ;  /* 0x0000004061587846 */ /* 0x000fd60003800102 */
[----:B------:R-:W-:Y:S05]  /*0280*/  @!P0 EXIT ;  /* 0x000000000000894d */ /* 0x000fea0003800000 */
        /* <DEDUP_REMOVED lines=36> */
.L_x_374:
        /* <DEDUP_REMOVED lines=32> */
.L_x_373:
        /* <DEDUP_REMOVED lines=20> */
.L_x_375:
[----:B------:R-:W-:-:S13]  /*0810*/  ISETP.EQ.AND P2, PT, R14, RZ, PT ;  /* 0x000000ff0e00720c */ /* 0x000fda0003f42270 */
[----:B------:R-:W-:Y:S05]  /*0820*/  @!P0 BRA P2, `(.L_x_370) ;  /* 0x0000000400788947 */ /* 0x000fea0001000000 */
.L_x_372:
        /* <DEDUP_REMOVED lines=12> */
.L_x_371:
        /* <DEDUP_REMOVED lines=16> */
.L_x_378:
        /* <DEDUP_REMOVED lines=32> */
.L_x_377:
        /* <DEDUP_REMOVED lines=21> */
.L_x_379:
[----:B------:R-:W-:-:S13]  /*0d40*/  ISETP.NE.OR P0, PT, R14, RZ, P0 ;  /* 0x000000ff0e00720c */ /* 0x000fda0000705670 */
[----:B------:R-:W-:Y:S05]  /*0d50*/  @!P0 BRA `(.L_x_370) ;  /* 0x00000000002c8947 */ /* 0x000fea0003800000 */
.L_x_376:
        /* <DEDUP_REMOVED lines=11> */
.L_x_370:
[----:B------:R-:W-:Y:S05]  /*0e10*/  BSYNC.RECONVERGENT B0 ;  /* 0x0000000000007941 */ /* 0x000fea0003800200 */
.L_x_369:
        /* <DEDUP_REMOVED lines=21> */
.L_x_383:
        /* <DEDUP_REMOVED lines=15> */
.L_x_382:
        /* <DEDUP_REMOVED lines=12> */
.L_x_384:
[----:B------:R-:W-:-:S13]  /*1120*/  ISETP.NE.OR P0, PT, R8, RZ, P0 ;  /* 0x000000ff0800720c */ /* 0x000fda0000705670 */
[----:B------:R-:W-:Y:S05]  /*1130*/  @!P0 BRA `(.L_x_380) ;  /* 0x00000000001c8947 */ /* 0x000fea0003800000 */
.L_x_381:
[----:B0-----:R-:W0:Y:S02]  /*1140*/  LDC.64 R4, c[0x0][0x3a0] ;  /* 0x0000e800ff047b82 */ /* 0x001e240000000a00 */
.L_x_385:
[C---:B0-----:R-:W-:Y:S01]  /*1150*/  IMAD.WIDE R6, R3.reuse, 0x2, R4 ;  /* 0x0000000203067825 */ /* 0x041fe200078e0204 */
[----:B------:R-:W-:Y:S02]  /*1160*/  IADD3 R8, PT, PT, R8, 0x1, RZ ;  /* 0x0000000108087810 */ /* 0x000fe40007ffe0ff */
[----:B------:R-:W-:Y:S02]  /*1170*/  IADD3 R3, PT, PT, R3, R85, RZ ;  /* 0x0000005503037210 */ /* 0x000fe40007ffe0ff */
[----:B------:R1:W-:Y:S01]  /*1180*/  STG.E.64 desc[UR8][R6.64], RZ ;  /* 0x000000ff06007986 */ /* 0x0003e2000c101b08 */
[----:B------:R-:W-:-:S13]  /*1190*/  ISETP.NE.AND P0, PT, R8, RZ, PT ;  /* 0x000000ff0800720c */ /* 0x000fda0003f05270 */
[----:B-1----:R-:W-:Y:S05]  /*11a0*/  @P0 BRA `(.L_x_385) ;  /* 0xfffffffc00e80947 */ /* 0x002fea000383ffff */
.L_x_380:
        /* <DEDUP_REMOVED lines=15> */
.L_x_387:
        /* <DEDUP_REMOVED lines=13> */
[----:B------:R1:W4:Y:S01]  /*1370*/  LDG.E.U16.CONSTANT R22, desc[UR8][R12.64+0x2] ;  /* 0x000002080c167981 */ /* 0x000322000c1e9500 */
[----:B--2---:R-:W-:-:S04]  /*1380*/  SHF.R.U32.HI R16, RZ, R0, R5 ;  /* 0x00000000ff107219 */ /* 0x004fc80000011605 */
[--C-:B------:R-:W-:Y:S02]  /*1390*/  SHF.R.U32.HI R18, RZ, 0x4, R16.reuse ;  /* 0x00000004ff127819 */ /* 0x100fe40000011610 */
[----:B------:R-:W-:Y:S02]  /*13a0*/  SHF.R.U32.HI R4, RZ, 0x8, R16 ;  /* 0x00000008ff047819 */ /* 0x000fe40000011610 */
[----:B------:R-:W-:Y:S02]  /*13b0*/  LOP3.LUT R18, R18, 0xf, RZ, 0xc0, !PT ;  /* 0x0000000f12127812 */ /* 0x000fe400078ec0ff */
[----:B------:R-:W-:Y:S02]  /*13c0*/  LOP3.LUT R4, R4, 0xf, RZ, 0xc0, !PT ;  /* 0x0000000f04047812 */ /* 0x000fe400078ec0ff */
[----:B------:R-:W-:Y:S01]  /*13d0*/  LOP3.LUT R17, R16, 0xf, RZ, 0xc0, !PT ;  /* 0x0000000f10117812 */ /* 0x000fe200078ec0ff */
[----:B------:R-:W-:Y:S01]  /*13e0*/  IMAD R5, R18, R18, R18 ;  /* 0x0000001212057224 */ /* 0x000fe200078e0212 */
[----:B------:R-:W-:-:S03]  /*13f0*/  SHF.R.U32.HI R16, RZ, 0xc, R16 ;  /* 0x0000000cff107819 */ /* 0x000fc60000011610 */
[C---:B------:R-:W-:Y:S01]  /*1400*/  IMAD R20, R17.reuse, R17, R17 ;  /* 0x0000001111147224 */ /* 0x040fe200078e0211 */
[----:B------:R-:W-:Y:S01]  /*1410*/  IADD3 R18, PT, PT, R18, 0x1, R5 ;  /* 0x0000000112127810 */ /* 0x000fe20007ffe005 */
[----:B------:R-:W-:Y:S01]  /*1420*/  IMAD R5, R4, R4, R4 ;  /* 0x0000000404057224 */ /* 0x000fe200078e0204 */
[----:B------:R-:W-:Y:S02]  /*1430*/  LOP3.LUT R16, R16, 0xf, RZ, 0xc0, !PT ;  /* 0x0000000f10107812 */ /* 0x000fe400078ec0ff */
[----:B------:R-:W-:Y:S01]  /*1440*/  IADD3 R20, PT, PT, R17, 0x1, R20 ;  /* 0x0000000111147810 */ /* 0x000fe20007ffe014 */
[----:B0-----:R-:W-:Y:S01]  /*1450*/  I2F.F16 R7, R18 ;  /* 0x0000001200077306 */ /* 0x001fe20000200c00 */
[----:B-1----:R-:W-:Y:S01]  /*1460*/  IADD3 R12, PT, PT, R4, 0x1, R5 ;  /* 0x00000001040c7810 */ /* 0x002fe20007ffe005 */
[----:B------:R-:W-:Y:S01]  /*1470*/  IMAD R5, R16, R16, R16 ;  /* 0x0000001010057224 */ /* 0x000fe200078e0210 */
[C---:B------:R-:W-:Y:S02]  /*1480*/  LEA R4, R14.reuse, R1, 0x3 ;  /* 0x000000010e047211 */ /* 0x040fe400078e18ff */
[----:B------:R-:W-:-:S02]  /*1490*/  IADD3 R14, PT, PT, R14, 0x1, RZ ;  /* 0x000000010e0e7810 */ /* 0x000fc40007ffe0ff */
[----:B------:R-:W-:Y:S01]  /*14a0*/  IADD3 R5, PT, PT, R16, 0x1, R5 ;  /* 0x0000000110057810 */ /* 0x000fe20007ffe005 */
[----:B------:R-:W0:Y:S01]  /*14b0*/  I2F.F16 R20, R20 ;  /* 0x0000001400147306 */ /* 0x000e220000200c00 */
[----:B----4-:R-:W-:-:S04]  /*14c0*/  IADD3 R15, PT, PT, R22, R15, RZ ;  /* 0x0000000f160f7210 */ /* 0x010fc80007ffe0ff */
[----:B------:R-:W-:-:S03]  /*14d0*/  ISETP.GE.AND P0, PT, R15, R88, PT ;  /* 0x000000580f00720c */ /* 0x000fc60003f06270 */
[----:B------:R-:W-:Y:S01]  /*14e0*/  I2F.F16 R12, R12 ;  /* 0x0000000c000c7306 */ /* 0x000fe20000200c00 */
[----:B0-----:R-:W-:-:S07]  /*14f0*/  PRMT R7, R20, 0x5410, R7 ;  /* 0x0000541014077816 */ /* 0x001fce0000000007 */
[----:B------:R-:W0:Y:S01]  /*1500*/  I2F.F16 R5, R5 ;  /* 0x0000000500057306 */ /* 0x000e220000200c00 */
[----:B---3--:R-:W-:Y:S01]  /*1510*/  HMUL2 R16, R7, R6.H0_H0 ;  /* 0x2000000607107232 */ /* 0x008fe20000000000 */
[----:B0-----:R-:W-:-:S05]  /*1520*/  PRMT R5, R12, 0x5410, R5 ;  /* 0x000054100c057816 */ /* 0x001fca0000000005 */
[----:B------:R-:W-:-:S05]  /*1530*/  HMUL2 R17, R5, R6.H0_H0 ;  /* 0x2000000605117232 */ /* 0x000fca0000000000 */
[----:B------:R0:W-:Y:S01]  /*1540*/  STL.64 [R4], R16 ;  /* 0x0000001004007387 */ /* 0x0001e20000100a00 */
[----:B------:R-:W-:Y:S05]  /*1550*/  @!P0 BRA `(.L_x_387) ;  /* 0xfffffffc00508947 */ /* 0x000fea000383ffff */
.L_x_386:
[----:B------:R1:W5:Y:S01]  /*1560*/  LDL.64 R100, [R1] ;  /* 0x0000000001647983 */ /* 0x0003620000100a00 */
[----:B------:R-:W2:Y:S01]  /*1570*/  LDCU UR6, c[0x0][0x3c8] ;  /* 0x00007900ff0677ac */ /* 0x000ea20008000800 */
[----:B------:R-:W-:Y:S01]  /*1580*/  HFMA2 R7, -RZ, RZ, 0, 0 ;  /* 0x00000000ff077431 */ /* 0x000fe200000001ff */
[----:B0-----:R-:W-:Y:S02]  /*1590*/  CS2R R4, SRZ ;  /* 0x0000000000047805 */ /* 0x001fe4000001ff00 */
[----:B------:R-:W-:Y:S01]  /*15a0*/  MOV R8, RZ ;  /* 0x000000ff00087202 */ /* 0x000fe20000000f00 */
[----:B------:R-:W0:Y:S01]  /*15b0*/  LDCU UR4, c[0x0][0x3cc] ;  /* 0x00007980ff0477ac */ /* 0x000e220008000800 */
[----:B------:R-:W3:Y:S01]  /*15c0*/  LDCU UR5, c[0x0][0x3d0] ;  /* 0x00007a00ff0577ac */ /* 0x000ee20008000800 */
[----:B------:R-:W4:Y:S01]  /*15d0*/  LDCU UR10, c[0x0][0x3d4] ;  /* 0x00007a80ff0a77ac */ /* 0x000f220008000800 */
[----:B------:R-:W1:Y:S01]  /*15e0*/  LDCU UR11, c[0x0][0x3d8] ;  /* 0x00007b00ff0b77ac */ /* 0x000e620008000800 */
[----:B--2---:R-:W-:-:S02]  /*15f0*/  ISETP.GT.AND P0, PT, R97, UR6, PT ;  /* 0x0000000661007c0c */ /* 0x004fc4000bf04270 */
[C---:B------:R-:W-:Y:S02]  /*1600*/  VIMNMX R0, PT, PT, R97.reuse, UR6, PT ;  /* 0x0000000661007c48 */ /* 0x040fe4000bfe0100 */
[C---:B0-----:R-:W-:Y:S02]  /*1610*/  ISETP.GT.AND P2, PT, R97.reuse, UR4, PT ;  /* 0x0000000461007c0c */ /* 0x041fe4000bf44270 */
[----:B------:R-:W-:Y:S02]  /*1620*/  SHF.R.S32.HI R3, RZ, 0x1f, R0 ;  /* 0x0000001fff037819 */ /* 0x000fe40000011400 */
[----:B---3--:R-:W-:Y:S02]  /*1630*/  ISETP.GT.AND P3, PT, R97, UR5, PT ;  /* 0x0000000561007c0c */ /* 0x008fe4000bf64270 */
[----:B------:R-:W-:Y:S01]  /*1640*/  LEA.HI R3, R3, R0, RZ, 0x5 ;  /* 0x0000000003037211 */ /* 0x000fe200078f28ff */
[----:B------:R-:W-:Y:S01]  /*1650*/  HFMA2 R0, -RZ, RZ, 0, 0 ;  /* 0x00000000ff007431 */ /* 0x000fe200000001ff */
[----:B----4-:R-:W-:-:S02]  /*1660*/  ISETP.GT.AND P4, PT, R97, UR10, PT ;  /* 0x0000000a61007c0c */ /* 0x010fc4000bf84270 */
        /* <DEDUP_REMOVED lines=10> */
.L_x_388:
        /* <DEDUP_REMOVED lines=8> */
.L_x_389:
        /* <DEDUP_REMOVED lines=8> */
.L_x_390:
        /* <DEDUP_REMOVED lines=8> */
.L_x_391:
        /* <DEDUP_REMOVED lines=8> */
.L_x_392:
        /* <DEDUP_REMOVED lines=39> */
.L_x_410:
[----:B0-----:R-:W0:Y:S01]  /*1b80*/  LDC R85, c[0x0][0x3ac] ;  /* 0x0000eb00ff557b82 */ /* 0x001e220000000800 */
[----:B------:R-:W-:Y:S02]  /*1b90*/  MOV R14, R28 ;  /* 0x0000001c000e7202 */ /* 0x000fe40000000f00 */
[----:B------:R-:W-:-:S05]  /*1ba0*/  MOV R15, R29 ;  /* 0x0000001d000f7202 */ /* 0x000fca0000000f00 */
[----:B------:R-:W2:Y:S01]  /*1bb0*/  LDG.E.128.CONSTANT R20, desc[UR8][R14.64] ;  /* 0x000000080e147981 */ /* 0x000ea2000c1e9d00 */
[----:B0-----:R-:W-:-:S05]  /*1bc0*/  IMAD.WIDE R28, R85, 0x4, R14 ;  /* 0x00000004551c7825 */ /* 0x001fca00078e020e */
[----:B------:R-:W3:Y:S01]  /*1bd0*/  LDG.E.128.CONSTANT R24, desc[UR8][R28.64] ;  /* 0x000000081c187981 */ /* 0x000ee2000c1e9d00 */
[----:B------:R-:W-:-:S13]  /*1be0*/  ISETP.NE.AND P3, PT, R97, R90, PT ;  /* 0x0000005a6100720c */ /* 0x000fda0003f65270 */
[----:B------:R-:W-:-:S06]  /*1bf0*/  @!P3 LEA R10, R89, R1, 0x3 ;  /* 0x00000001590ab211 */ /* 0x000fcc00078e18ff */
[----:B------:R-:W4:Y:S01]  /*1c00*/  @!P3 LDL.64 R10, [R10+0x8] ;  /* 0x000008000a0ab983 */ /* 0x000f220000100a00 */
[----:B------:R-:W-:Y:S02]  /*1c10*/  @!P3 MOV R12, R18 ;  /* 0x00000012000cb202 */ /* 0x000fe40000000f00 */
[----:B------:R-:W-:-:S05]  /*1c20*/  @!P3 MOV R13, R17 ;  /* 0x00000011000db202 */ /* 0x000fca0000000f00 */
[----:B------:R0:W5:Y:S01]  /*1c30*/  @!P3 LDG.E.U16.CONSTANT R44, desc[UR8][R12.64] ;  /* 0x000000080c2cb981 */ /* 0x000162000c1e9500 */
[----:B------:R-:W-:Y:S02]  /*1c40*/  ISETP.NE.AND P2, PT, R95, RZ, PT ;  /* 0x000000ff5f00720c */ /* 0x000fe40003f45270 */
[----:B------:R-:W-:Y:S02]  /*1c50*/  ISETP.NE.AND P1, PT, R96, 0x1, PT ;  /* 0x000000016000780c */ /* 0x000fe40003f25270 */
[----:B------:R-:W-:Y:S02]  /*1c60*/  @!P3 IADD3 R56, PT, PT, R89, 0x1, RZ ;  /* 0x000000015938b810 */ /* 0x000fe40007ffe0ff */
[----:B--2---:R-:W-:Y:S02]  /*1c70*/  LOP3.LUT R9, R20, 0xff, RZ, 0xc0, !PT ;  /* 0x000000ff14097812 */ /* 0x004fe400078ec0ff */
[----:B0-----:R-:W-:Y:S02]  /*1c80*/  LOP3.LUT R12, R21, 0xff, RZ, 0xc0, !PT ;  /* 0x000000ff150c7812 */ /* 0x001fe400078ec0ff */
[----:B------:R-:W-:-:S02]  /*1c90*/  IADD3 R9, PT, PT, R9, -0x80, RZ ;  /* 0xffffff8009097810 */ /* 0x000fc40007ffe0ff */
[----:B------:R-:W-:Y:S02]  /*1ca0*/  IADD3 R12, PT, PT, R12, -0x80, RZ ;  /* 0xffffff800c0c7810 */ /* 0x000fe40007ffe0ff */
[----:B------:R0:W1:Y:S01]  /*1cb0*/  I2F.F16 R37, R9 ;  /* 0x0000000900257306 */ /* 0x0000620000200c00 */
[----:B------:R-:W-:Y:S02]  /*1cc0*/  LEA.HI R19, R20, 0xffffff80, RZ, 0x8 ;  /* 0xffffff8014137811 */ /* 0x000fe400078f40ff */
[C---:B------:R-:W-:Y:S02]  /*1cd0*/  LOP3.LUT R13, R22.reuse, 0xff, RZ, 0xc0, !PT ;  /* 0x000000ff160d7812 */ /* 0x040fe400078ec0ff */
[----:B------:R-:W-:Y:S02]  /*1ce0*/  LEA.HI R31, R22, 0xffffff80, RZ, 0x8 ;  /* 0xffffff80161f7811 */ /* 0x000fe400078f40ff */
[----:B------:R-:W-:Y:S01]  /*1cf0*/  IADD3 R13, PT, PT, R13, -0x80, RZ ;  /* 0xffffff800d0d7810 */ /* 0x000fe20007ffe0ff */
[----:B------:R2:W1:Y:S01]  /*1d00*/  I2F.F16 R40, R12 ;  /* 0x0000000c00287306 */ /* 0x0004620000200c00 */
[----:B0-----:R-:W-:-:S02]  /*1d10*/  SHF.R.U32.HI R9, RZ, 0x8, R20 ;  /* 0x00000008ff097819 */ /* 0x001fc40000011614 */
[----:B------:R-:W-:Y:S02]  /*1d20*/  SHF.R.U32.HI R20, RZ, 0x10, R20 ;  /* 0x00000010ff147819 */ /* 0x000fe40000011614 */
[----:B------:R-:W-:Y:S02]  /*1d30*/  LOP3.LUT R9, R9, 0xff, RZ, 0xc0, !PT ;  /* 0x000000ff09097812 */ /* 0x000fe400078ec0ff */
[----:B------:R-:W-:Y:S01]  /*1d40*/  LOP3.LUT R20, R20, 0xff, RZ, 0xc0, !PT ;  /* 0x000000ff14147812 */ /* 0x000fe200078ec0ff */
[----:B------:R0:W1:Y:S01]  /*1d50*/  I2F.F16 R38, R13 ;  /* 0x0000000d00267306 */ /* 0x0000620000200c00 */
[----:B--2---:R-:W-:Y:S02]  /*1d60*/  SHF.R.U32.HI R12, RZ, 0x8, R21 ;  /* 0x00000008ff0c7819 */ /* 0x004fe40000011615 */
[----:B------:R-:W-:Y:S02]  /*1d70*/  IADD3 R9, PT, PT, R9, -0x80, RZ ;  /* 0xffffff8009097810 */ /* 0x000fe40007ffe0ff */
[----:B------:R-:W-:-:S02]  /*1d80*/  LOP3.LUT R12, R12, 0xff, RZ, 0xc0, !PT ;  /* 0x000000ff0c0c7812 */ /* 0x000fc400078ec0ff */
[----:B------:R-:W-:Y:S01]  /*1d90*/  IADD3 R20, PT, PT, R20, -0x80, RZ ;  /* 0xffffff8014147810 */ /* 0x000fe20007ffe0ff */
[----:B------:R2:W1:Y:S01]  /*1da0*/  I2F.F16 R41, R9 ;  /* 0x0000000900297306 */ /* 0x0004620000200c00 */
[----:B------:R-:W-:Y:S02]  /*1db0*/  IADD3 R12, PT, PT, R12, -0x80, RZ ;  /* 0xffffff800c0c7810 */ /* 0x000fe40007ffe0ff */
[--C-:B0-----:R-:W-:Y:S02]  /*1dc0*/  SHF.R.U32.HI R13, RZ, 0x8, R22.reuse ;  /* 0x00000008ff0d7819 */ /* 0x101fe40000011616 */
[----:B------:R-:W-:Y:S02]  /*1dd0*/  SHF.R.U32.HI R22, RZ, 0x10, R22 ;  /* 0x00000010ff167819 */ /* 0x000fe40000011616 */
[C---:B------:R-:W-:Y:S01]  /*1de0*/  LEA.HI R32, R23.reuse, 0xffffff80, RZ, 0x8 ;  /* 0xffffff8017207811 */ /* 0x040fe200078f40ff */
[----:B------:R0:W1:Y:S01]  /*1df0*/  I2F.F16 R42, R20 ;  /* 0x00000014002a7306 */ /* 0x0000620000200c00 */
[----:B------:R-:W-:-:S02]  /*1e00*/  LOP3.LUT R33, R23, 0xff, RZ, 0xc0, !PT ;  /* 0x000000ff17217812 */ /* 0x000fc400078ec0ff */
[----:B--2---:R-:W-:Y:S02]  /*1e10*/  LOP3.LUT R9, R22, 0xff, RZ, 0xc0, !PT ;  /* 0x000000ff16097812 */ /* 0x004fe400078ec0ff */
[----:B------:R-:W-:Y:S02]  /*1e20*/  LOP3.LUT R13, R13, 0xff, RZ, 0xc0, !PT ;  /* 0x000000ff0d0d7812 */ /* 0x000fe400078ec0ff */
[----:B------:R-:W-:Y:S01]  /*1e30*/  IADD3 R46, PT, PT, R9, -0x80, RZ ;  /* 0xffffff80092e7810 */ /* 0x000fe20007ffe0ff */
[----:B------:R3:W2:Y:S01]  /*1e40*/  I2F.F16 R43, R12 ;  /* 0x0000000c002b7306 */ /* 0x0006a20000200c00 */
[--C-:B0-----:R-:W-:Y:S02]  /*1e50*/  SHF.R.U32.HI R20, RZ, 0x8, R23.reuse ;  /* 0x00000008ff147819 */ /* 0x101fe40000011617 */
[----:B------:R-:W-:Y:S02]  /*1e60*/  SHF.R.U32.HI R23, RZ, 0x10, R23 ;  /* 0x00000010ff177819 */ /* 0x000fe40000011617 */
[----:B------:R-:W-:-:S02]  /*1e70*/  IADD3 R13, PT, PT, R13, -0x80, RZ ;  /* 0xffffff800d0d7810 */ /* 0x000fc40007ffe0ff */
[----:B------:R-:W-:Y:S01]  /*1e80*/  LOP3.LUT R9, R23, 0xff, RZ, 0xc0, !PT ;  /* 0x000000ff17097812 */ /* 0x000fe200078ec0ff */
[----:B------:R-:W0:Y:S01]  /*1e90*/  I2F.F16 R19, R19 ;  /* 0x0000001300137306 */ /* 0x000e220000200c00 */
[----:B---3--:R-:W-:Y:S02]  /*1ea0*/  LOP3.LUT R12, R25, 0xff, RZ, 0xc0, !PT ;  /* 0x000000ff190c7812 */ /* 0x008fe400078ec0ff */
[----:B------:R-:W-:Y:S02]  /*1eb0*/  LEA.HI R30, R21, 0xffffff80, RZ, 0x8 ;  /* 0xffffff80151e7811 */ /* 0x000fe400078f40ff */
[----:B------:R-:W-:Y:S02]  /*1ec0*/  IADD3 R49, PT, PT, R12, -0x80, RZ ;  /* 0xffffff800c317810 */ /* 0x000fe40007ffe0ff */
[----:B------:R-:W-:Y:S01]  /*1ed0*/  LOP3.LUT R12, R26, 0xff, RZ, 0xc0, !PT ;  /* 0x000000ff1a0c7812 */ /* 0x000fe200078ec0ff */
[----:B------:R3:W0:Y:S01]  /*1ee0*/  I2F.F16 R22, R13 ;  /* 0x0000000d00167306 */ /* 0x0006220000200c00 */
[----:B------:R-:W-:-:S02]  /*1ef0*/  IADD3 R47, PT, PT, R9, -0x80, RZ ;  /* 0xffffff80092f7810 */ /* 0x000fc40007ffe0ff */
[----:B------:R-:W-:Y:S02]  /*1f00*/  IADD3 R50, PT, PT, R12, -0x80, RZ ;  /* 0xffffff800c327810 */ /* 0x000fe40007ffe0ff */
[----:B------:R-:W-:Y:S02]  /*1f10*/  SHF.R.U32.HI R21, RZ, 0x10, R21 ;  /* 0x00000010ff157819 */ /* 0x000fe40000011615 */
[C---:B------:R-:W-:Y:S01]  /*1f20*/  LOP3.LUT R9, R24.reuse, 0xff, RZ, 0xc0, !PT ;  /* 0x000000ff18097812 */ /* 0x040fe200078ec0ff */
[----:B------:R-:W0:Y:S01]  /*1f30*/  I2F.F16 R30, R30 ;  /* 0x0000001e001e7306 */ /* 0x000e220000200c00 */
[----:B---3--:R-:W-:Y:S02]  /*1f40*/  LOP3.LUT R13, R27, 0xff, RZ, 0xc0, !PT ;  /* 0x000000ff1b0d7812 */ /* 0x008fe400078ec0ff */
[----:B------:R-:W-:Y:S02]  /*1f50*/  SHF.R.U32.HI R12, RZ, 0x8, R24 ;  /* 0x00000008ff0c7819 */ /* 0x000fe40000011618 */
[----:B------:R-:W-:-:S02]  /*1f60*/  LEA.HI R34, R24, 0xffffff80, RZ, 0x8 ;  /* 0xffffff8018227811 */ /* 0x000fc400078f40ff */
[----:B------:R-:W-:Y:S01]  /*1f70*/  LOP3.LUT R21, R21, 0xff, RZ, 0xc0, !PT ;  /* 0x000000ff15157812 */ /* 0x000fe200078ec0ff */
[----:B------:R-:W3:Y:S01]  /*1f80*/  I2F.F16 R31, R31 ;  /* 0x0000001f001f7306 */ /* 0x000ee20000200c00 */
[----:B------:R-:W-:Y:S02]  /*1f90*/  IADD3 R9, PT, PT, R9, -0x80, RZ ;  /* 0xffffff8009097810 */ /* 0x000fe40007ffe0ff */
[----:B------:R-:W-:Y:S02]  /*1fa0*/  IADD3 R51, PT, PT, R13, -0x80, RZ ;  /* 0xffffff800d337810 */ /* 0x000fe40007ffe0ff */
[----:B------:R-:W-:Y:S02]  /*1fb0*/  LOP3.LUT R12, R12, 0xff, RZ, 0xc0, !PT ;  /* 0x000000ff0c0c7812 */ /* 0x000fe400078ec0ff */
[----:B------:R-:W-:Y:S01]  /*1fc0*/  SHF.R.U32.HI R24, RZ, 0x10, R24 ;  /* 0x00000010ff187819 */ /* 0x000fe20000011618 */
[----:B------:R1:W0:Y:S01]  /*1fd0*/  I2F.F16 R48, R9 ;  /* 0x0000000900307306 */ /* 0x0002220000200c00 */
[----:B------:R-:W-:-:S02]  /*1fe0*/  SHF.R.U32.HI R13, RZ, 0x8, R25 ;  /* 0x00000008ff0d7819 */ /* 0x000fc40000011619 */
[----:B------:R-:W-:Y:S02]  /*1ff0*/  LOP3.LUT R20, R20, 0xff, RZ, 0xc0, !PT ;  /* 0x000000ff14147812 */ /* 0x000fe400078ec0ff */
[----:B------:R-:W-:Y:S02]  /*2000*/  IADD3 R21, PT, PT, R21, -0x80, RZ ;  /* 0xffffff8015157810 */ /* 0x000fe40007ffe0ff */
[----:B------:R-:W-:Y:S01]  /*2010*/  IADD3 R12, PT, PT, R12, -0x80, RZ ;  /* 0xffffff800c0c7810 */ /* 0x000fe20007ffe0ff */
[----:B------:R-:W0:Y:S01]  /*2020*/  I2F.F16 R32, R32 ;  /* 0x0000002000207306 */ /* 0x000e220000200c00 */
[----:B-1----:R-:W-:Y:S02]  /*2030*/  LOP3.LUT R9, R24, 0xff, RZ, 0xc0, !PT ;  /* 0x000000ff18097812 */ /* 0x002fe400078ec0ff */
[----:B------:R-:W-:Y:S02]  /*2040*/  LOP3.LUT R13, R13, 0xff, RZ, 0xc0, !PT ;  /* 0x000000ff0d0d7812 */ /* 0x000fe400078ec0ff */
[----:B------:R-:W-:-:S02]  /*2050*/  LEA.HI R35, R25, 0xffffff80, RZ, 0x8 ;  /* 0xffffff8019237811 */ /* 0x000fc400078f40ff */
[----:B------:R-:W-:Y:S01]  /*2060*/  IADD3 R20, PT, PT, R20, -0x80, RZ ;  /* 0xffffff8014147810 */ /* 0x000fe20007ffe0ff */
[----:B------:R1:W0:Y:S01]  /*2070*/  I2F.F16 R45, R21 ;  /* 0x00000015002d7306 */ /* 0x0002220000200c00 */
[----:B------:R-:W-:Y:S02]  /*2080*/  SHF.R.U32.HI R25, RZ, 0x10, R25 ;  /* 0x00000010ff197819 */ /* 0x000fe40000011619 */
[----:B------:R-:W-:Y:S02]  /*2090*/  LEA.HI R36, R26, 0xffffff80, RZ, 0x8 ;  /* 0xffffff801a247811 */ /* 0x000fe400078f40ff */
[----:B------:R-:W-:Y:S02]  /*20a0*/  LEA.HI R39, R27, 0xffffff80, RZ, 0x8 ;  /* 0xffffff801b277811 */ /* 0x000fe400078f40ff */
[----:B------:R-:W-:Y:S01]  /*20b0*/  IADD3 R9, PT, PT, R9, -0x80, RZ ;  /* 0xffffff8009097810 */ /* 0x000fe20007ffe0ff */
[----:B------:R2:W0:Y:S01]  /*20c0*/  I2F.F16 R24, R12 ;  /* 0x0000000c00187306 */ /* 0x0004220000200c00 */
[----:B------:R-:W-:-:S02]  /*20d0*/  IADD3 R13, PT, PT, R13, -0x80, RZ ;  /* 0xffffff800d0d7810 */ /* 0x000fc40007ffe0ff */
[--C-:B-1----:R-:W-:Y:S02]  /*20e0*/  SHF.R.U32.HI R21, RZ, 0x8, R26.reuse ;  /* 0x00000008ff157819 */ /* 0x102fe4000001161a */
[----:B------:R-:W-:Y:S02]  /*20f0*/  SHF.R.U32.HI R26, RZ, 0x10, R26 ;  /* 0x00000010ff1a7819 */ /* 0x000fe4000001161a */
[----:B------:R-:W-:Y:S01]  /*2100*/  LOP3.LUT R21, R21, 0xff, RZ, 0xc0, !PT ;  /* 0x000000ff15157812 */ /* 0x000fe200078ec0ff */
[----:B------:R1:W0:Y:S01]  /*2110*/  I2F.F16 R23, R20 ;  /* 0x0000001400177306 */ /* 0x0002220000200c00 */
[--C-:B--2---:R-:W-:Y:S02]  /*2120*/  SHF.R.U32.HI R12, RZ, 0x8, R27.reuse ;  /* 0x00000008ff0c7819 */ /* 0x104fe4000001161b */
[----:B------:R-:W-:Y:S02]  /*2130*/  SHF.R.U32.HI R27, RZ, 0x10, R27 ;  /* 0x00000010ff1b7819 */ /* 0x000fe4000001161b */
[----:B------:R-:W-:-:S02]  /*2140*/  LOP3.LUT R12, R12, 0xff, RZ, 0xc0, !PT ;  /* 0x000000ff0c0c7812 */ /* 0x000fc400078ec0ff */
[----:B------:R-:W-:Y:S01]  /*2150*/  IADD3 R33, PT, PT, R33, -0x80, RZ ;  /* 0xffffff8021217810 */ /* 0x000fe20007ffe0ff */
[----:B------:R2:W0:Y:S01]  /*2160*/  I2F.F16 R52, R9 ;  /* 0x0000000900347306 */ /* 0x0004220000200c00 */
[----:B-1----:R-:W-:Y:S02]  /*2170*/  LOP3.LUT R20, R25, 0xff, RZ, 0xc0, !PT ;  /* 0x000000ff19147812 */ /* 0x002fe400078ec0ff */
[----:B------:R-:W-:Y:S02]  /*2180*/  IADD3 R21, PT, PT, R21, -0x80, RZ ;  /* 0xffffff8015157810 */ /* 0x000fe40007ffe0ff */
[----:B------:R-:W-:Y:S02]  /*2190*/  IADD3 R20, PT, PT, R20, -0x80, RZ ;  /* 0xffffff8014147810 */ /* 0x000fe40007ffe0ff */
[----:B------:R-:W-:Y:S01]  /*21a0*/  IADD3 R12, PT, PT, R12, -0x80, RZ ;  /* 0xffffff800c0c7810 */ /* 0x000fe20007ffe0ff */
[----:B------:R1:W0:Y:S01]  /*21b0*/  I2F.F16 R25, R13 ;  /* 0x0000000d00197306 */ /* 0x0002220000200c00 */
[----:B--2---:R-:W-:-:S02]  /*21c0*/  LOP3.LUT R9, R26, 0xff, RZ, 0xc0, !PT ;  /* 0x000000ff1a097812 */ /* 0x004fc400078ec0ff */
[----:B----4-:R-:W-:Y:S02]  /*21d0*/  @!P3 PRMT R100, R10, 0x7610, R100 ;  /* 0x000076100a64b816 */ /* 0x010fe40000000064 */
[----:B------:R-:W-:Y:S02]  /*21e0*/  IADD3 R9, PT, PT, R9, -0x80, RZ ;  /* 0xffffff8009097810 */ /* 0x000fe40007ffe0ff */
[----:B------:R-:W-:Y:S01]  /*21f0*/  @!P3 PRMT R101, R11, 0x7610, R101 ;  /* 0x000076100b65b816 */ /* 0x000fe20000000065 */
[----:B------:R-:W2:Y:S01]  /*2200*/  I2F.F16 R33, R33 ;  /* 0x0000002100217306 */ /* 0x000ea20000200c00 */
[----:B-1----:R-:W-:Y:S02]  /*2210*/  LOP3.LUT R13, R27, 0xff, RZ, 0xc0, !PT ;  /* 0x000000ff1b0d7812 */ /* 0x002fe400078ec0ff */
[----:B------:R-:W-:Y:S02]  /*2220*/  @!P3 PRMT R100, R100, 0x7610, R10 ;  /* 0x000076106464b816 */ /* 0x000fe4000000000a */
[----:B------:R-:W-:-:S02]  /*2230*/  IADD3 R13, PT, PT, R13, -0x80, RZ ;  /* 0xffffff800d0d7810 */ /* 0x000fc40007ffe0ff */
[----:B------:R-:W-:Y:S01]  /*2240*/  @!P3 PRMT R101, R101, 0x7610, R11 ;  /* 0x000076106565b816 */ /* 0x000fe2000000000b */
[----:B------:R-:W1:Y:S08]  /*2250*/  I2F.F16 R34, R34 ;  /* 0x0000002200227306 */ /* 0x000e700000200c00 */
[----:B------:R-:W4:Y:S08]  /*2260*/  I2F.F16 R35, R35 ;  /* 0x0000002300237306 */ /* 0x000f300000200c00 */
        /* <DEDUP_REMOVED lines=103> */
.L_x_394:
        /* <DEDUP_REMOVED lines=24> */
[----:B------:R-:W-:Y:S02]  /*2a60*/  HADD2.F32 R58, -RZ, R22.H0_H0 ;  /* 0x20000016ff3a7230 */ /* 0x000fe40000004100 */
        /* <DEDUP_REMOVED lines=12> */
[----:B------:R-:W-:Y:S02]  /*2b30*/  HADD2.F32 R9, -RZ, R19.H0_H0 ;  /* 0x20000013ff097230 */ /* 0x000fe40000004100 */
[----:B------:R-:W-:Y:S02]  /*2b40*/  HADD2.F32 R11, -RZ, R30.H0_H0 ;  /* 0x2000001eff0b7230 */ /* 0x000fe40000004100 */
[----:B------:R-:W-:Y:S01]  /*2b50*/  FFMA.FTZ R56, R44, R56, R13 ;  /* 0x000000382c387223 */ /* 0x000fe2000001000d */
[----:B------:R-:W-:-:S02]  /*2b60*/  HADD2.F32 R59, -RZ, R31.H0_H0 ;  /* 0x2000001fff3b7230 */ /* 0x000fc40000004100 */
        /* <DEDUP_REMOVED lines=12> */
[----:B------:R-:W-:Y:S02]  /*2c30*/  HADD2.F32 R59, -RZ, R51.H0_H0 ;  /* 0x20000033ff3b7230 */ /* 0x000fe40000004100 */
[----:B------:R-:W-:Y:S01]  /*2c40*/  FFMA.FTZ R57, R57, R9, R58 ;  /* 0x0000000939397223 */ /* 0x000fe2000001003a */
        /* <DEDUP_REMOVED lines=18> */
[----:B------:R-:W-:-:S02]  /*2d70*/  HADD2.F32 R13, -RZ, R35.H0_H0 ;  /* 0x20000023ff0d7230 */ /* 0x000fc40000004100 */
[----:B------:R-:W-:Y:S01]  /*2d80*/  FFMA.FTZ R12, R56, R12, R9 ;  /* 0x0000000c380c7223 */ /* 0x000fe20000010009 */
[----:B------:R-:W-:Y:S02]  /*2d90*/  HADD2.F32 R59, -RZ, R36.H0_H0 ;  /* 0x20000024ff3b7230 */ /* 0x000fe40000004100 */
[-C--:B------:R-:W-:Y:S01]  /*2da0*/  FFMA.FTZ R10, R11, R21.reuse, R10 ;  /* 0x000000150b0a7223 */ /* 0x080fe2000001000a */
[----:B------:R-:W-:Y:S02]  /*2db0*/  HADD2.F32 R57, -RZ, R39.H0_H0 ;  /* 0x20000027ff397230 */ /* 0x000fe40000004100 */
        /* <DEDUP_REMOVED lines=19> */
.L_x_396:
        /* <DEDUP_REMOVED lines=94> */
.L_x_397:
        /* <DEDUP_REMOVED lines=24> */
[----:B------:R-:W-:Y:S02]  /*3650*/  HADD2.F32 R40, -RZ, R23.H0_H0 ;  /* 0x20000017ff287230 */ /* 0x000fe40000004100 */
[-C--:B------:R-:W-:Y:S01]  /*3660*/  FFMA.FTZ R11, R11, R13.reuse, RZ ;  /* 0x0000000d0b0b7223 */ /* 0x080fe200000100ff */
[----:B------:R-:W-:Y:S01]  /*3670*/  FFMA.FTZ R13, R12, R13, RZ ;  /* 0x0000000d0c0d7223 */ /* 0x000fe200000100ff */
        /* <DEDUP_REMOVED lines=15> */
[----:B-1----:R-:W-:Y:S02]  /*3770*/  HADD2.F32 R9, -RZ, R20.H0_H0 ;  /* 0x20000014ff097230 */ /* 0x002fe40000004100 */
[-C--:B------:R-:W-:Y:S01]  /*3780*/  FFMA.FTZ R56, R11, R57.reuse, R56 ;  /* 0x000000390b387223 */ /* 0x080fe20000010038 */
[----:B------:R-:W-:Y:S02]  /*3790*/  HADD2.F32 R11, -RZ, R48.H0_H0 ;  /* 0x20000030ff0b7230 */ /* 0x000fe40000004100 */
[----:B------:R-:W-:Y:S01]  /*37a0*/  FFMA.FTZ R10, R19, R57, R10 ;  /* 0x00000039130a7223 */ /* 0x000fe2000001000a */
[----:B------:R-:W-:-:S02]  /*37b0*/  HADD2.F32 R20, -RZ, R20.H1_H1 ;  /* 0x30000014ff147230 */ /* 0x000fc40000004100 */
[----:B------:R-:W-:Y:S01]  /*37c0*/  FFMA.FTZ R38, R31, R57, R38 ;  /* 0x000000391f267223 */ /* 0x000fe20000010026 */
[----:B------:R-:W-:Y:S02]  /*37d0*/  HADD2.F32 R19, -RZ, R50.H0_H0 ;  /* 0x20000032ff137230 */ /* 0x000fe40000004100 */
[-C--:B------:R-:W-:Y:S01]  /*37e0*/  FFMA.FTZ R11, R11, R9.reuse, R10 ;  /* 0x000000090b0b7223 */ /* 0x080fe2000001000a */
[-C--:B------:R-:W-:Y:S01]  /*37f0*/  FFMA.FTZ R13, R13, R9.reuse, R22 ;  /* 0x000000090d0d7223 */ /* 0x080fe20000010016 */
[----:B------:R-:W-:Y:S02]  /*3800*/  HADD2.F32 R22, -RZ, R25.H0_H0 ;  /* 0x20000019ff167230 */ /* 0x000fe40000004100 */
[-C--:B------:R-:W-:Y:S01]  /*3810*/  FFMA.FTZ R19, R19, R9.reuse, R38 ;  /* 0x0000000913137223 */ /* 0x080fe20000010026 */
[----:B------:R-:W-:Y:S01]  /*3820*/  FFMA.FTZ R11, R24, R20, R11 ;  /* 0x00000014180b7223 */ /* 0x000fe2000001000b */
        /* <DEDUP_REMOVED lines=21> */
[-C--:B------:R-:W-:Y:S01]  /*3980*/  FFMA.FTZ R22, R13, R21.reuse, R22 ;  /* 0x000000150d167223 */ /* 0x080fe20000010016 */
[--C-:B------:R-:W-:Y:S02]  /*3990*/  HADD2.F32 R13, -RZ, R101.reuse.H0_H0 ;  /* 0x20000065ff0d7230 */ /* 0x100fe40000004100 */
[----:B------:R-:W-:Y:S01]  /*39a0*/  FFMA.FTZ R12, R39, R21, R12 ;  /* 0x00000015270c7223 */ /* 0x000fe2000001000c */
[----:B------:R-:W-:Y:S02]  /*39b0*/  HADD2.F32 R19, -RZ, R101.H1_H1 ;  /* 0x30000065ff137230 */ /* 0x000fe40000004100 */
[----:B------:R-:W-:Y:S01]  /*39c0*/  FMUL.FTZ R10, R9, R10 ;  /* 0x0000000a090a7220 */ /* 0x000fe20000410000 */
[----:B------:R-:W-:Y:S01]  /*39d0*/  FMUL.FTZ R20, R11, R20 ;  /* 0x000000140b147220 */ /* 0x000fe20000410000 */
[----:B------:R-:W-:Y:S01]  /*39e0*/  FMUL.FTZ R22, R13, R22 ;  /* 0x000000160d167220 */ /* 0x000fe20000410000 */
[----:B------:R-:W-:-:S02]  /*39f0*/  FMUL.FTZ R12, R19, R12 ;  /* 0x0000000c130c7220 */ /* 0x000fc40000410000 */
[----:B------:R-:W-:Y:S02]  /*3a00*/  F2FP.F16.F32.PACK_AB R10, RZ, R10 ;  /* 0x0000000aff0a723e */ /* 0x000fe400000000ff */
[----:B------:R-:W-:Y:S02]  /*3a10*/  F2FP.F16.F32.PACK_AB R20, RZ, R20 ;  /* 0x00000014ff14723e */ /* 0x000fe400000000ff */
[----:B------:R-:W-:Y:S02]  /*3a20*/  F2FP.F16.F32.PACK_AB R22, RZ, R22 ;  /* 0x00000016ff16723e */ /* 0x000fe400000000ff */
[----:B------:R-:W-:Y:S02]  /*3a30*/  F2FP.F16.F32.PACK_AB R12, RZ, R12 ;  /* 0x0000000cff0c723e */ /* 0x000fe400000000ff */
[----:B------:R-:W-:Y:S02]  /*3a40*/  PRMT R10, R10, 0x5410, R20 ;  /* 0x000054100a0a7816 */ /* 0x000fe40000000014 */
[----:B------:R-:W-:-:S03]  /*3a50*/  PRMT R22, R22, 0x5410, R12 ;  /* 0x0000541016167816 */ /* 0x000fc6000000000c */
[----:B------:R-:W-:Y:S02]  /*3a60*/  HFMA2 R2, R10, 1, 1, R2 ;  /* 0x3c003c000a027831 */ /* 0x000fe40000000002 */
[----:B------:R-:W-:-:S07]  /*3a70*/  HADD2 R0, R22, R0 ;  /* 0x0000000016007230 */ /* 0x000fce0000000000 */
.L_x_395:
        /* <DEDUP_REMOVED lines=199> */
.L_x_398:
        /* <DEDUP_REMOVED lines=95> */
.L_x_400:
        /* <DEDUP_REMOVED lines=94> */
.L_x_401:
        /* <DEDUP_REMOVED lines=30> */
[----:B------:R-:W-:Y:S02]  /*54a0*/  HADD2.F32 R23, -RZ, R46.H0_H0 ;  /* 0x2000002eff177230 */ /* 0x000fe40000004100 */
[----:B------:R-:W-:Y:S01]  /*54b0*/  FFMA.FTZ R40, R11, R13, RZ ;  /* 0x0000000d0b287223 */ /* 0x000fe200000100ff */
[----:B------:R-:W-:Y:S02]  /*54c0*/  HADD2.F32 R13, -RZ, R22.H0_H0 ;  /* 0x20000016ff0d7230 */ /* 0x000fe40000004100 */
[-C--:B------:R-:W-:Y:S01]  /*54d0*/  FFMA.FTZ R10, R43, R55.reuse, R10 ;  /* 0x000000372b0a7223 */ /* 0x080fe2000001000a */
[----:B------:R-:W-:Y:S02]  /*54e0*/  HADD2.F32 R11, -RZ, R44.H0_H0 ;  /* 0x2000002cff0b7230 */ /* 0x000fe40000004100 */
[----:B------:R-:W-:Y:S01]  /*54f0*/  FFMA.FTZ R38, R41, R55, R38 ;  /* 0x0000003729267223 */ /* 0x000fe20000010026 */
[----:B------:R-:W-:-:S02]  /*5500*/  HADD2.F32 R22, -RZ, R31.H0_H0 ;  /* 0x2000001fff167230 */ /* 0x000fc40000004100 */
[----:B------:R-:W-:Y:S01]  /*5510*/  FFMA.FTZ R40, R13, R55, R40 ;  /* 0x000000370d287223 */ /* 0x000fe20000010028 */
[-C--:B------:R-:W-:Y:S01]  /*5520*/  FFMA.FTZ R11, R11, R57.reuse, R10 ;  /* 0x000000390b0b7223 */ /* 0x080fe2000001000a */
[----:B------:R-:W-:Y:S02]  /*5530*/  HADD2.F32 R10, -RZ, R19.H0_H0 ;  /* 0x20000013ff0a7230 */ /* 0x000fe40000004100 */
[-C--:B------:R-:W-:Y:S01]  /*5540*/  FFMA.FTZ R9, R9, R57.reuse, R38 ;  /* 0x0000003909097223 */ /* 0x080fe20000010026 */
[-C--:B------:R-:W-:Y:S01]  /*5550*/  FFMA.FTZ R13, R45, R57.reuse, R40 ;  /* 0x000000392d0d7223 */ /* 0x080fe20000010028 */
[----:B------:R-:W-:Y:S01]  /*5560*/  FFMA.FTZ R57, R23, R57, R12 ;  /* 0x0000003917397223 */ /* 0x000fe2000001000c */
[-C--:B------:R-:W-:Y:S01]  /*5570*/  FFMA.FTZ R11, R30, R56.reuse, R11 ;  /* 0x000000381e0b7223 */ /* 0x080fe2000001000b */
[-C--:B------:R-:W-:Y:S01]  /*5580*/  FFMA.FTZ R9, R10, R56.reuse, R9 ;  /* 0x000000380a097223 */ /* 0x080fe20000010009 */
[----:B------:R-:W-:Y:S01]  /*5590*/  FFMA.FTZ R13, R22, R56, R13 ;  /* 0x00000038160d7223 */ /* 0x000fe2000001000d */
[----:B-1----:R-:W-:-:S02]  /*55a0*/  HADD2.F32 R10, -RZ, R20.H0_H0 ;  /* 0x20000014ff0a7230 */ /* 0x002fc40000004100 */
[----:B------:R-:W-:Y:S01]  /*55b0*/  FFMA.FTZ R57, R32, R56, R57 ;  /* 0x0000003820397223 */ /* 0x000fe20000010039 */
[----:B------:R-:W-:Y:S02]  /*55c0*/  HADD2.F32 R22, -RZ, R47.H0_H0 ;  /* 0x2000002fff167230 */ /* 0x000fe40000004100 */
[----:B------:R-:W-:Y:S02]  /*55d0*/  HADD2.F32 R20, -RZ, R20.H1_H1 ;  /* 0x30000014ff147230 */ /* 0x000fe40000004100 */
[-C--:B------:R-:W-:Y:S01]  /*55e0*/  FFMA.FTZ R11, R48, R10.reuse, R11 ;  /* 0x0000000a300b7223 */ /* 0x080fe2000001000b */
[----:B------:R-:W-:Y:S02]  /*55f0*/  HADD2.F32 R30, -RZ, R49.H0_H0 ;  /* 0x20000031ff1e7230 */ /* 0x000fe40000004100 */
[-C--:B------:R-:W-:Y:S01]  /*5600*/  FFMA.FTZ R9, R22, R10.reuse, R9 ;  /* 0x0000000a16097223 */ /* 0x080fe20000010009 */
[----:B------:R-:W-:Y:S02]  /*5610*/  HADD2.F32 R22, -RZ, R25.H0_H0 ;  /* 0x20000019ff167230 */ /* 0x000fe40000004100 */
[----:B------:R-:W-:Y:S01]  /*5620*/  FFMA.FTZ R57, R50, R10, R57 ;  /* 0x0000000a32397223 */ /* 0x000fe20000010039 */
[----:B------:R-:W-:-:S02]  /*5630*/  HADD2.F32 R12, -RZ, R21.H0_H0 ;  /* 0x20000015ff0c7230 */ /* 0x000fc40000004100 */
[----:B------:R-:W-:Y:S01]  /*5640*/  FFMA.FTZ R9, R24, R20, R9 ;  /* 0x0000001418097223 */ /* 0x000fe20000010009 */
[----:B------:R-:W-:Y:S01]  /*5650*/  FFMA.FTZ R13, R30, R10, R13 ;  /* 0x0000000a1e0d7223 */ /* 0x000fe2000001000d */
[----:B------:R-:W-:Y:S02]  /*5660*/  HADD2.F32 R24, -RZ, R27.H0_H0 ;  /* 0x2000001bff187230 */ /* 0x000fe40000004100 */
[-C--:B------:R-:W-:Y:S01]  /*5670*/  FFMA.FTZ R11, R22, R20.reuse, R11 ;  /* 0x00000014160b7223 */ /* 0x080fe2000001000b */
[----:B------:R-:W-:Y:S02]  /*5680*/  HADD2.F32 R10, -RZ, R51.H0_H0 ;  /* 0x20000033ff0a7230 */ /* 0x000fe40000004100 */
[-C--:B------:R-:W-:Y:S01]  /*5690*/  FFMA.FTZ R13, R26, R20.reuse, R13 ;  /* 0x000000141a0d7223 */ /* 0x080fe2000001000d */
[----:B------:R-:W-:Y:S02]  /*56a0*/  HADD2.F32 R22, -RZ, R53.H0_H0 ;  /* 0x20000035ff167230 */ /* 0x000fe40000004100 */
[----:B------:R-:W-:Y:S01]  /*56b0*/  FFMA.FTZ R57, R24, R20, R57 ;  /* 0x0000001418397223 */ /* 0x000fe20000010039 */
[-C--:B------:R-:W-:Y:S01]  /*56c0*/  FFMA.FTZ R20, R52, R12.reuse, R11 ;  /* 0x0000000c34147223 */ /* 0x080fe2000001000b */
[----:B------:R-:W-:Y:S01]  /*56d0*/  FFMA.FTZ R10, R10, R12, R9 ;  /* 0x0000000c0a0a7223 */ /* 0x000fe20000010009 */
[----:B------:R-:W-:-:S02]  /*56e0*/  HADD2.F32 R21, -RZ, R21.H1_H1 ;  /* 0x30000015ff157230 */ /* 0x000fc40000004100 */
        /* <DEDUP_REMOVED lines=24> */
.L_x_399:
        /* <DEDUP_REMOVED lines=199> */
.L_x_402:
        /* <DEDUP_REMOVED lines=95> */
.L_x_404:
        /* <DEDUP_REMOVED lines=94> */
.L_x_405:
        /* <DEDUP_REMOVED lines=91> */
.L_x_403:
        /* <DEDUP_REMOVED lines=199> */
.L_x_406:
        /* <DEDUP_REMOVED lines=95> */
.L_x_408:
        /* <DEDUP_REMOVED lines=94> */
.L_x_409:
        /* <DEDUP_REMOVED lines=91> */
.L_x_407:
        /* <DEDUP_REMOVED lines=8> */
.L_x_393:
        /* <DEDUP_REMOVED lines=11> */
.L_x_420:
[----:B------:R-:W0:Y:S01]  /*9580*/  LDC R85, c[0x0][0x3ac] ;  /* 0x0000eb00ff557b82 */ /* 0x000e220000000800 */
[----:B------:R-:W-:Y:S01]  /*9590*/  ISETP.NE.AND P3, PT, R97, R90, PT ;  /* 0x0000005a6100720c */ /* 0x000fe20003f65270 */
[----:B------:R-:W2:-:S12]  /*95a0*/  LDG.E.128.CONSTANT R12, desc[UR8][R30.64] ;  /* 0x000000081e0c7981 */ /* 0x000e98000c1e9d00 */
[----:B------:R-:W-:-:S06]  /*95b0*/  @!P3 LEA R32, R89, R1, 0x3 ;  /* 0x000000015920b211 */ /* 0x000fcc00078e18ff */
[----:B------:R-:W3:Y:S01]  /*95c0*/  @!P3 LDL.64 R32, [R32+0x8] ;  /* 0x000008002020b983 */ /* 0x000ee20000100a00 */
[----:B0-----:R-:W-:-:S04]  /*95d0*/  IMAD.WIDE R20, R85, 0x4, R30 ;  /* 0x0000000455147825 */ /* 0x001fc800078e021e */
[----:B------:R-:W-:Y:S02]  /*95e0*/  IMAD.WIDE R28, R85, 0x4, R20 ;  /* 0x00000004551c7825 */ /* 0x000fe400078e0214 */
[----:B------:R-:W4:Y:S04]  /*95f0*/  LDG.E.128.CONSTANT R20, desc[UR8][R20.64] ;  /* 0x0000000814147981 */ /* 0x000f28000c1e9d00 */
[----:B------:R-:W4:Y:S01]  /*9600*/  LDG.E.128.CONSTANT R16, desc[UR8][R28.64] ;  /* 0x000000081c107981 */ /* 0x000f22000c1e9d00 */
[----:B------:R-:W-:Y:S02]  /*9610*/  @!P3 MOV R25, R9 ;  /* 0x000000090019b202 */ /* 0x000fe40000000f00 */
[----:B------:R-:W-:-:S03]  /*9620*/  @!P3 IADD3 R11, PT, PT, R89, 0x1, RZ ;  /* 0x00000001590bb810 */ /* 0x000fc60007ffe0ff */
[----:B------:R0:W5:Y:S01]  /*9630*/  @!P3 LDG.E.U16.CONSTANT R10, desc[UR8][R24.64] ;  /* 0x00000008180ab981 */ /* 0x000162000c1e9500 */
[----:B------:R-:W-:Y:S02]  /*9640*/  @!P3 MOV R89, R11 ;  /* 0x0000000b0059b202 */ /* 0x000fe40000000f00 */
[----:B------:R-:W-:Y:S02]  /*9650*/  ISETP.NE.AND P2, PT, R95, RZ, PT ;  /* 0x000000ff5f00720c */ /* 0x000fe40003f45270 */
[----:B------:R-:W-:Y:S02]  /*9660*/  ISETP.NE.AND P1, PT, R96, 0x1, PT ;  /* 0x000000016000780c */ /* 0x000fe40003f25270 */
[----:B--2---:R-:W-:Y:S02]  /*9670*/  LOP3.LUT R27, R12, 0x3f003f, RZ, 0xc0, !PT ;  /* 0x003f003f0c1b7812 */ /* 0x004fe400078ec0ff */
[----:B------:R-:W-:Y:S02]  /*9680*/  SHF.R.U32.HI R38, RZ, 0x6, R13 ;  /* 0x00000006ff267819 */ /* 0x000fe4000001160d */
[----:B------:R-:W-:-:S02]  /*9690*/  LOP3.LUT R44, R14, 0x3f003f, RZ, 0xc0, !PT ;  /* 0x003f003f0e2c7812 */ /* 0x000fc400078ec0ff */
[--C-:B------:R-:W-:Y:S02]  /*96a0*/  SHF.R.U32.HI R45, RZ, 0x6, R14.reuse ;  /* 0x00000006ff2d7819 */ /* 0x100fe4000001160e */
[----:B------:R-:W-:Y:S02]  /*96b0*/  SHF.R.U32.HI R39, RZ, 0xc, R14 ;  /* 0x0000000cff277819 */ /* 0x000fe4000001160e */
[----:B------:R-:W-:Y:S02]  /*96c0*/  SHF.R.U32.HI R42, RZ, 0xc, R15 ;  /* 0x0000000cff2a7819 */ /* 0x000fe4000001160f */
[----:B---3--:R-:W-:Y:S02]  /*96d0*/  @!P3 PRMT R100, R32, 0x7610, R100 ;  /* 0x000076102064b816 */ /* 0x008fe40000000064 */
[----:B------:R-:W-:Y:S02]  /*96e0*/  @!P3 PRMT R101, R33, 0x7610, R101 ;  /* 0x000076102165b816 */ /* 0x000fe40000000065 */
[----:B------:R-:W-:-:S02]  /*96f0*/  @!P3 PRMT R100, R100, 0x7610, R32 ;  /* 0x000076106464b816 */ /* 0x000fc40000000020 */
[----:B------:R-:W-:Y:S02]  /*9700*/  @!P3 PRMT R101, R101, 0x7610, R33 ;  /* 0x000076106565b816 */ /* 0x000fe40000000021 */
[--C-:B------:R-:W-:Y:S02]  /*9710*/  SHF.R.U32.HI R32, RZ, 0x6, R12.reuse ;  /* 0x00000006ff207819 */ /* 0x100fe4000001160c */
[----:B------:R-:W-:Y:S02]  /*9720*/  SHF.R.U32.HI R12, RZ, 0xc, R12 ;  /* 0x0000000cff0c7819 */ /* 0x000fe4000001160c */
[----:B------:R-:W-:Y:S02]  /*9730*/  LOP3.LUT R33, R13, 0x3f003f, RZ, 0xc0, !PT ;  /* 0x003f003f0d217812 */ /* 0x000fe400078ec0ff */
[----:B------:R-:W-:Y:S02]  /*9740*/  SHF.R.U32.HI R13, RZ, 0xc, R13 ;  /* 0x0000000cff0d7819 */ /* 0x000fe4000001160d */
[----:B----4-:R-:W-:-:S02]  /*9750*/  SHF.R.U32.HI R14, RZ, 0x8, R17 ;  /* 0x00000008ff0e7819 */ /* 0x010fc40000011611 */
[----:B------:R-:W-:Y:S02]  /*9760*/  LOP3.LUT R43, R17, 0x3f003f, RZ, 0xc0, !PT ;  /* 0x003f003f112b7812 */ /* 0x000fe400078ec0ff */
[--C-:B------:R-:W-:Y:S02]  /*9770*/  SHF.R.U32.HI R35, RZ, 0x6, R17.reuse ;  /* 0x00000006ff237819 */ /* 0x100fe40000011611 */
[----:B------:R-:W-:Y:S02]  /*9780*/  SHF.R.U32.HI R41, RZ, 0xa, R17 ;  /* 0x0000000aff297819 */ /* 0x000fe40000011611 */
[----:B------:R-:W-:Y:S02]  /*9790*/  LOP3.LUT R52, R15, 0x3f003f, RZ, 0xc0, !PT ;  /* 0x003f003f0f347812 */ /* 0x000fe400078ec0ff */
[----:B------:R-:W-:Y:S02]  /*97a0*/  SHF.R.U32.HI R53, RZ, 0x6, R15 ;  /* 0x00000006ff357819 */ /* 0x000fe4000001160f */
[----:B------:R-:W-:-:S02]  /*97b0*/  SHF.R.U32.HI R11, RZ, 0x8, R16 ;  /* 0x00000008ff0b7819 */ /* 0x000fc40000011610 */
[----:B------:R-:W-:Y:S02]  /*97c0*/  LOP3.LUT R36, R16, 0x3f003f, RZ, 0xc0, !PT ;  /* 0x003f003f10247812 */ /* 0x000fe400078ec0ff */
[--C-:B------:R-:W-:Y:S02]  /*97d0*/  SHF.R.U32.HI R37, RZ, 0x6, R16.reuse ;  /* 0x00000006ff257819 */ /* 0x100fe40000011610 */
[----:B0-----:R-:W-:Y:S02]  /*97e0*/  SHF.R.U32.HI R25, RZ, 0xa, R16 ;  /* 0x0000000aff197819 */ /* 0x001fe40000011610 */
        /* <DEDUP_REMOVED lines=23> */
[----:B------:R-:W-:Y:S02]  /*9960*/  SHF.R.U32.HI R21, RZ, 0xc, R21 ;  /* 0x0000000cff157819 */ /* 0x000fe40000011615 */
[----:B------:R-:W-:Y:S02]  /*9970*/  SHF.R.U32.HI R23, RZ, 0xc, R23 ;  /* 0x0000000cff177819 */ /* 0x000fe40000011617 */
[----:B------:R-:W-:Y:S02]  /*9980*/  SHF.R.U32.HI R40, RZ, 0xc, R22 ;  /* 0x0000000cff287819 */ /* 0x000fe40000011616 */
[----:B------:R-:W-:-:S02]  /*9990*/  LOP3.LUT R47, R22, 0x3f003f, RZ, 0xc0, !PT ;  /* 0x003f003f162f7812 */ /* 0x000fc400078ec0ff */
[----:B------:R-:W-:Y:S02]  /*99a0*/  SHF.R.U32.HI R48, RZ, 0x6, R22 ;  /* 0x00000006ff307819 */ /* 0x000fe40000011616 */
        /* <DEDUP_REMOVED lines=31> */
[----:B------:R-:W-:Y:S01]  /*9ba0*/  LOP3.LUT R38, R36, 0x64006400, RZ, 0xfc, !PT ;  /* 0x6400640024267812 */ /* 0x000fe200078efcff */
[----:B------:R-:W-:Y:S01]  /*9bb0*/  HADD2 R36, R47, -1056, -1056 ;  /* 0xe420e4202f247430 */ /* 0x000fe20000000000 */
        /* <DEDUP_REMOVED lines=94> */
.L_x_412:
        /* <DEDUP_REMOVED lines=50> */
.L_x_414:
        /* <DEDUP_REMOVED lines=46> */
.L_x_415:
        /* <DEDUP_REMOVED lines=43> */
.L_x_413:
        /* <DEDUP_REMOVED lines=9> */
[----:B------:R-:W-:Y:S02]  /*aae0*/  SHF.R.U32.HI R35, RZ, 0xc, R13 ;  /* 0x0000000cff237819 */ /* 0x000fe4000001160d */
[----:B------:R-:W-:Y:S02]  /*aaf0*/  SHF.R.U32.HI R39, RZ, 0xc, R14 ;  /* 0x0000000cff277819 */ /* 0x000fe4000001160e */
[----:B------:R-:W-:Y:S02]  /*ab00*/  SHF.R.U32.HI R42, RZ, 0xc, R15 ;  /* 0x0000000cff2a7819 */ /* 0x000fe4000001160f */
[----:B------:R-:W-:Y:S02]  /*ab10*/  LOP3.LUT R33, R13, 0x3f003f, RZ, 0xc0, !PT ;  /* 0x003f003f0d217812 */ /* 0x000fe400078ec0ff */
[----:B------:R-:W-:Y:S02]  /*ab20*/  SHF.R.U32.HI R34, RZ, 0x6, R13 ;  /* 0x00000006ff227819 */ /* 0x000fe4000001160d */
[----:B------:R-:W-:-:S02]  /*ab30*/  LOP3.LUT R40, R14, 0x3f003f, RZ, 0xc0, !PT ;  /* 0x003f003f0e287812 */ /* 0x000fc400078ec0ff */
[----:B------:R-:W-:Y:S02]  /*ab40*/  SHF.R.U32.HI R41, RZ, 0x6, R14 ;  /* 0x00000006ff297819 */ /* 0x000fe4000001160e */
[----:B------:R-:W-:Y:S02]  /*ab50*/  LOP3.LUT R47, R15, 0x3f003f, RZ, 0xc0, !PT ;  /* 0x003f003f0f2f7812 */ /* 0x000fe400078ec0ff */
[----:B------:R-:W-:Y:S02]  /*ab60*/  SHF.R.U32.HI R48, RZ, 0x6, R15 ;  /* 0x00000006ff307819 */ /* 0x000fe4000001160f */
[--C-:B----4-:R-:W-:Y:S02]  /*ab70*/  SHF.R.U32.HI R13, RZ, 0x8, R16.reuse ;  /* 0x00000008ff0d7819 */ /* 0x110fe40000011610 */
        /* <DEDUP_REMOVED lines=8> */
[----:B------:R-:W-:Y:S02]  /*ac00*/  SHF.R.U32.HI R15, RZ, 0x8, R18 ;  /* 0x00000008ff0f7819 */ /* 0x000fe40000011612 */
[----:B------:R-:W-:Y:S02]  /*ac10*/  SHF.R.U32.HI R17, RZ, 0x8, R19 ;  /* 0x00000008ff117819 */ /* 0x000fe40000011613 */
[----:B------:R-:W-:Y:S02]  /*ac20*/  LOP3.LUT R35, R35, 0xf000f, RZ, 0xc0, !PT ;  /* 0x000f000f23237812 */ /* 0x000fe400078ec0ff */
[----:B------:R-:W-:Y:S02]  /*ac30*/  LOP3.LUT R16, R39, 0xf000f, RZ, 0xc0, !PT ;  /* 0x000f000f27107812 */ /* 0x000fe400078ec0ff */
[----:B------:R-:W-:Y:S02]  /*ac40*/  LOP3.LUT R42, R42, 0xf000f, RZ, 0xc0, !PT ;  /* 0x000f000f2a2a7812 */ /* 0x000fe400078ec0ff */
[----:B------:R-:W-:-:S02]  /*ac50*/  LOP3.LUT R13, R12, 0x300030, R13, 0xf8, !PT ;  /* 0x003000300c0d7812 */ /* 0x000fc400078ef80d */
[----:B------:R-:W-:Y:S02]  /*ac60*/  LOP3.LUT R44, R18, 0x3f003f, RZ, 0xc0, !PT ;  /* 0x003f003f122c7812 */ /* 0x000fe400078ec0ff */
[--C-:B------:R-:W-:Y:S02]  /*ac70*/  SHF.R.U32.HI R45, RZ, 0x6, R18.reuse ;  /* 0x00000006ff2d7819 */ /* 0x100fe40000011612 */
[----:B------:R-:W-:Y:S02]  /*ac80*/  SHF.R.U32.HI R46, RZ, 0xa, R18 ;  /* 0x0000000aff2e7819 */ /* 0x000fe40000011612 */
[----:B------:R-:W-:Y:S02]  /*ac90*/  LOP3.LUT R14, R35, 0x300030, R14, 0xf8, !PT ;  /* 0x00300030230e7812 */ /* 0x000fe400078ef80e */
        /* <DEDUP_REMOVED lines=8> */
[----:B------:R-:W-:Y:S02]  /*ad20*/  SHF.R.U32.HI R39, RZ, 0xc, R23 ;  /* 0x0000000cff277819 */ /* 0x000fe40000011617 */
[----:B------:R-:W-:Y:S02]  /*ad30*/  LOP3.LUT R42, R22, 0x3f003f, RZ, 0xc0, !PT ;  /* 0x003f003f162a7812 */ /* 0x000fe400078ec0ff */
[----:B------:R-:W-:Y:S02]  /*ad40*/  SHF.R.U32.HI R43, RZ, 0x6, R22 ;  /* 0x00000006ff2b7819 */ /* 0x000fe40000011616 */
[----:B------:R-:W-:Y:S02]  /*ad50*/  LOP3.LUT R51, R19, 0x3f003f, RZ, 0xc0, !PT ;  /* 0x003f003f13337812 */ /* 0x000fe400078ec0ff */
[--C-:B------:R-:W-:Y:S02]  /*ad60*/  SHF.R.U32.HI R52, RZ, 0x6, R19.reuse ;  /* 0x00000006ff347819 */ /* 0x100fe40000011613 */
[----:B------:R-:W-:-:S02]  /*ad70*/  SHF.R.U32.HI R53, RZ, 0xa, R19 ;  /* 0x0000000aff357819 */ /* 0x000fc40000011613 */
[----:B------:R-:W-:Y:S02]  /*ad80*/  SHF.R.U32.HI R22, RZ, 0xc, R22 ;  /* 0x0000000cff167819 */ /* 0x000fe40000011616 */
[----:B------:R-:W-:Y:S02]  /*ad90*/  LOP3.LUT R19, R20, 0xf000f, RZ, 0xc0, !PT ;  /* 0x000f000f14137812 */ /* 0x000fe400078ec0ff */
[----:B------:R-:W-:Y:S02]  /*ada0*/  LOP3.LUT R21, R21, 0xf000f, RZ, 0xc0, !PT ;  /* 0x000f000f15157812 */ /* 0x000fe400078ec0ff */
[----:B------:R-:W-:Y:S02]  /*adb0*/  LOP3.LUT R49, R23, 0x3f003f, RZ, 0xc0, !PT ;  /* 0x003f003f17317812 */ /* 0x000fe400078ec0ff */
[----:B------:R-:W-:Y:S02]  /*adc0*/  LOP3.LUT R20, R39, 0xf000f, RZ, 0xc0, !PT ;  /* 0x000f000f27147812 */ /* 0x000fe400078ec0ff */
[----:B------:R-:W-:-:S02]  /*add0*/  SHF.R.U32.HI R50, RZ, 0x6, R23 ;  /* 0x00000006ff327819 */ /* 0x000fc40000011617 */
[----:B------:R-:W-:Y:S02]  /*ade0*/  LOP3.LUT R23, R22, 0xf000f, RZ, 0xc0, !PT ;  /* 0x000f000f16177812 */ /* 0x000fe400078ec0ff */
[----:B------:R-:W-:Y:S02]  /*adf0*/  LOP3.LUT R27, R27, 0x3f003f, RZ, 0xc0, !PT ;  /* 0x003f003f1b1b7812 */ /* 0x000fe400078ec0ff */
[----:B------:R-:W-:Y:S02]  /*ae00*/  LOP3.LUT R39, R21, 0x300030, R36, 0xf8, !PT ;  /* 0x0030003015277812 */ /* 0x000fe400078ef824 */
        /* <DEDUP_REMOVED lines=121> */
.L_x_416:
        /* <DEDUP_REMOVED lines=47> */
.L_x_418:
        /* <DEDUP_REMOVED lines=46> */
.L_x_419:
        /* <DEDUP_REMOVED lines=44> */
.L_x_417:
        /* <DEDUP_REMOVED lines=8> */
.L_x_411:
        /* <DEDUP_REMOVED lines=13> */
.L_x_438:
        /* <DEDUP_REMOVED lines=10> */
[----:B--2---:R-:W-:Y:S02]  /*c020*/  LOP3.LUT R9, R12, 0xf000f, RZ, 0xc0, !PT ;  /* 0x000f000f0c097812 */ /* 0x004fe400078ec0ff */
[C---:B------:R-:W-:Y:S02]  /*c030*/  LOP3.LUT R19, R13.reuse, 0xf000f, RZ, 0xc0, !PT ;  /* 0x000f000f0d137812 */ /* 0x040fe400078ec0ff */
[----:B------:R-:W-:Y:S02]  /*c040*/  LOP3.LUT R25, R13, 0xf000f0, RZ, 0xc0, !PT ;  /* 0x00f000f00d197812 */ /* 0x000fe400078ec0ff */
[----:B------:R-:W-:Y:S02]  /*c050*/  SHF.R.U32.HI R13, RZ, 0x8, R13 ;  /* 0x00000008ff0d7819 */ /* 0x000fe4000001160d */
[----:B------:R-:W-:Y:S02]  /*c060*/  SHF.R.U32.HI R29, RZ, 0x8, R14 ;  /* 0x00000008ff1d7819 */ /* 0x000fe4000001160e */
[----:B------:R-:W-:-:S02]  /*c070*/  SHF.R.U32.HI R33, RZ, 0x8, R15 ;  /* 0x00000008ff217819 */ /* 0x000fc4000001160f */
[----:B---3--:R-:W-:Y:S02]  /*c080*/  @!P3 PRMT R100, R10, 0x7610, R100 ;  /* 0x000076100a64b816 */ /* 0x008fe40000000064 */
[----:B------:R-:W-:Y:S02]  /*c090*/  @!P3 PRMT R101, R11, 0x7610, R101 ;  /* 0x000076100b65b816 */ /* 0x000fe40000000065 */
[----:B------:R-:W-:Y:S02]  /*c0a0*/  @!P3 PRMT R100, R100, 0x7610, R10 ;  /* 0x000076106464b816 */ /* 0x000fe4000000000a */
[----:B------:R-:W-:Y:S02]  /*c0b0*/  LOP3.LUT R10, R12, 0xf000f0, RZ, 0xc0, !PT ;  /* 0x00f000f00c0a7812 */ /* 0x000fe400078ec0ff */
[----:B------:R-:W-:Y:S02]  /*c0c0*/  SHF.R.U32.HI R12, RZ, 0x8, R12 ;  /* 0x00000008ff0c7819 */ /* 0x000fe4000001160c */
[----:B------:R-:W-:-:S02]  /*c0d0*/  @!P3 PRMT R101, R101, 0x7610, R11 ;  /* 0x000076106565b816 */ /* 0x000fc4000000000b */
[C---:B------:R-:W-:Y:S02]  /*c0e0*/  LOP3.LUT R27, R14.reuse, 0xf000f, RZ, 0xc0, !PT ;  /* 0x000f000f0e1b7812 */ /* 0x040fe400078ec0ff */
[----:B------:R-:W-:Y:S02]  /*c0f0*/  LOP3.LUT R28, R14, 0xf000f0, RZ, 0xc0, !PT ;  /* 0x00f000f00e1c7812 */ /* 0x000fe400078ec0ff */
[C---:B------:R-:W-:Y:S02]  /*c100*/  LOP3.LUT R30, R15.reuse, 0xf000f, RZ, 0xc0, !PT ;  /* 0x000f000f0f1e7812 */ /* 0x040fe400078ec0ff */
        /* <DEDUP_REMOVED lines=132> */
.L_x_422:
        /* <DEDUP_REMOVED lines=98> */
.L_x_424:
        /* <DEDUP_REMOVED lines=94> */
.L_x_425:
[----:B------:R-:W-:Y:S05]  /*d550*/  @P0 BRA `(.L_x_423) ;  /* 0x0000000400680947 */ /* 0x000fea0003800000 */
[----:B------:R-:W0:Y:S01]  /*d560*/  LDS.64 R10, [UR4+0x180] ;  /* 0x00018004ff0a7984 */ /* 0x000e220008000a00 */
[--C-:B------:R-:W-:Y:S02]  /*d570*/  HADD2.F32 R9, -RZ, R25.reuse.H0_H0 ;  /* 0x20000019ff097230 */ /* 0x100fe40000004100 */
[----:B------:R-:W-:Y:S01]  /*d580*/  HADD2.F32 R44, -RZ, R25.H1_H1 ;  /* 0x30000019ff2c7230 */ /* 0x000fe20000004100 */
[----:B------:R-:W1:Y:S01]  /*d590*/  LDS.64 R40, [UR4+0x188] ;  /* 0x00018804ff287984 */ /* 0x000e620008000a00 */
[--C-:B------:R-:W-:Y:S02]  /*d5a0*/  HADD2.F32 R12, -RZ, R29.reuse.H0_H0 ;  /* 0x2000001dff0c7230 */ /* 0x100fe40000004100 */
[----:B------:R-:W-:Y:S02]  /*d5b0*/  HADD2.F32 R46, -RZ, R29.H1_H1 ;  /* 0x3000001dff2e7230 */ /* 0x000fe40000004100 */
[--C-:B0-----:R-:W-:Y:S02]  /*d5c0*/  HADD2.F32 R13, -RZ, R10.reuse.H0_H0 ;  /* 0x2000000aff0d7230 */ /* 0x101fe40000004100 */
[----:B------:R-:W-:-:S02]  /*d5d0*/  HADD2.F32 R18, -RZ, R10.H1_H1 ;  /* 0x3000000aff127230 */ /* 0x000fc40000004100 */
[--C-:B------:R-:W-:Y:S02]  /*d5e0*/  HADD2.F32 R10, -RZ, R24.reuse.H0_H0 ;  /* 0x20000018ff0a7230 */ /* 0x100fe40000004100 */
[-C--:B------:R-:W-:Y:S01]  /*d5f0*/  FFMA.FTZ R9, R9, R13.reuse, RZ ;  /* 0x0000000d09097223 */ /* 0x080fe200000100ff */
[----:B------:R-:W-:Y:S02]  /*d600*/  HADD2.F32 R24, -RZ, R24.H1_H1 ;  /* 0x30000018ff187230 */ /* 0x000fe40000004100 */
[--C-:B------:R-:W-:Y:S02]  /*d610*/  HADD2.F32 R42, -RZ, R11.reuse.H0_H0 ;  /* 0x2000000bff2a7230 */ /* 0x100fe40000004100 */
[----:B------:R-:W-:Y:S01]  /*d620*/  FFMA.FTZ R25, R10, R13, RZ ;  /* 0x0000000d0a197223 */ /* 0x000fe200000100ff */
[----:B------:R-:W-:Y:S02]  /*d630*/  HADD2.F32 R39, -RZ, R11.H1_H1 ;  /* 0x3000000bff277230 */ /* 0x000fe40000004100 */
[----:B------:R-:W-:Y:S01]  /*d640*/  FFMA.FTZ R9, R44, R18, R9 ;  /* 0x000000122c097223 */ /* 0x000fe20000010009 */
[----:B------:R-:W-:-:S02]  /*d650*/  HADD2.F32 R11, -RZ, R27.H0_H0 ;  /* 0x2000001bff0b7230 */ /* 0x000fc40000004100 */
[-C--:B------:R-:W-:Y:S01]  /*d660*/  FFMA.FTZ R25, R24, R18.reuse, R25 ;  /* 0x0000001218197223 */ /* 0x080fe20000010019 */
[----:B------:R-:W-:Y:S02]  /*d670*/  HADD2.F32 R24, -RZ, R27.H1_H1 ;  /* 0x3000001bff187230 */ /* 0x000fe40000004100 */
[----:B------:R-:W-:Y:S02]  /*d680*/  HADD2.F32 R10, -RZ, R19.H0_H0 ;  /* 0x20000013ff0a7230 */ /* 0x000fe40000004100 */
[-C--:B------:R-:W-:Y:S01]  /*d690*/  FFMA.FTZ R11, R11, R13.reuse, RZ ;  /* 0x0000000d0b0b7223 */ /* 0x080fe200000100ff */
[----:B------:R-:W-:Y:S01]  /*d6a0*/  FFMA.FTZ R13, R12, R13, RZ ;  /* 0x0000000d0c0d7223 */ /* 0x000fe200000100ff */
[----:B------:R-:W-:Y:S02]  /*d6b0*/  HADD2.F32 R12, -RZ, R26.H0_H0 ;  /* 0x2000001aff0c7230 */ /* 0x000fe40000004100 */
[----:B------:R-:W-:Y:S02]  /*d6c0*/  HADD2.F32 R44, -RZ, R28.H0_H0 ;  /* 0x2000001cff2c7230 */ /* 0x000fe40000004100 */
[-C--:B------:R-:W-:Y:S01]  /*d6d0*/  FFMA.FTZ R11, R24, R18.reuse, R11 ;  /* 0x00000012180b7223 */ /* 0x080fe2000001000b */
[----:B------:R-:W-:Y:S01]  /*d6e0*/  FFMA.FTZ R13, R46, R18, R13 ;  /* 0x000000122e0d7223 */ /* 0x000fe2000001000d */
        /* <DEDUP_REMOVED lines=8> */
[----:B------:R-:W-:Y:S01]  /*d770*/  FFMA.FTZ R18, R9, R39, R12 ;  /* 0x0000002709127223 */ /* 0x000fe2000001000c */
[----:B-1----:R-:W-:-:S02]  /*d780*/  HADD2.F32 R9, -RZ, R40.H0_H0 ;  /* 0x20000028ff097230 */ /* 0x002fc40000004100 */
[-C--:B------:R-:W-:Y:S01]  /*d790*/  FFMA.FTZ R24, R11, R39.reuse, R24 ;  /* 0x000000270b187223 */ /* 0x080fe20000010018 */
[----:B------:R-:W-:Y:S02]  /*d7a0*/  HADD2.F32 R13, -RZ, R33.H0_H0 ;  /* 0x20000021ff0d7230 */ /* 0x000fe40000004100 */
[----:B------:R-:W-:Y:S01]  /*d7b0*/  FFMA.FTZ R10, R19, R39, R10 ;  /* 0x00000027130a7223 */ /* 0x000fe2000001000a */
[----:B------:R-:W-:Y:S02]  /*d7c0*/  HADD2.F32 R11, -RZ, R31.H0_H0 ;  /* 0x2000001fff0b7230 */ /* 0x000fe40000004100 */
[----:B------:R-:W-:Y:S02]  /*d7d0*/  HADD2.F32 R25, -RZ, R30.H1_H1 ;  /* 0x3000001eff197230 */ /* 0x000fe40000004100 */
[-C--:B------:R-:W-:Y:S01]  /*d7e0*/  FFMA.FTZ R13, R13, R9.reuse, R18 ;  /* 0x000000090d0d7223 */ /* 0x080fe20000010012 */
[----:B------:R-:W-:Y:S02]  /*d7f0*/  HADD2.F32 R19, -RZ, R35.H0_H0 ;  /* 0x20000023ff137230 */ /* 0x000fe40000004100 */
        /* <DEDUP_REMOVED lines=11> */
[----:B------:R-:W-:Y:S02]  /*d8b0*/  HADD2.F32 R26, -RZ, R35.H1_H1 ;  /* 0x30000023ff1a7230 */ /* 0x000fe40000004100 */
[----:B------:R-:W-:Y:S01]  /*d8c0*/  FFMA.FTZ R9, R25, R9, R42 ;  /* 0x0000000919097223 */ /* 0x000fe2000001002a */
[----:B------:R-:W-:Y:S02]  /*d8d0*/  HADD2.F32 R10, -RZ, R32.H0_H0 ;  /* 0x20000020ff0a7230 */ /* 0x000fe40000004100 */
[----:B------:R-:W-:Y:S01]  /*d8e0*/  FFMA.FTZ R18, R24, R12, R13 ;  /* 0x0000000c18127223 */ /* 0x000fe2000001000d */
[----:B------:R-:W-:Y:S02]  /*d8f0*/  HADD2.F32 R28, -RZ, R37.H1_H1 ;  /* 0x30000025ff1c7230 */ /* 0x000fe40000004100 */
[----:B------:R-:W-:Y:S01]  /*d900*/  FFMA.FTZ R19, R26, R40, R19 ;  /* 0x000000281a137223 */ /* 0x000fe20000010013 */
[----:B------:R-:W-:Y:S02]  /*d910*/  HADD2.F32 R24, -RZ, R36.H0_H0 ;  /* 0x20000024ff187230 */ /* 0x000fe40000004100 */
[----:B------:R-:W-:Y:S01]  /*d920*/  FFMA.FTZ R10, R10, R12, R11 ;  /* 0x0000000c0a0a7223 */ /* 0x000fe2000001000b */
[----:B------:R-:W-:-:S02]  /*d930*/  HADD2.F32 R41, -RZ, R41.H1_H1 ;  /* 0x30000029ff297230 */ /* 0x000fc40000004100 */
[----:B------:R-:W-:Y:S01]  /*d940*/  FFMA.FTZ R9, R28, R40, R9 ;  /* 0x000000281c097223 */ /* 0x000fe20000010009 */
        /* <DEDUP_REMOVED lines=27> */
.L_x_423:
[----:B------:R-:W0:Y:S02]  /*db00*/  LDC R85, c[0x0][0x3ac] ;  /* 0x0000eb00ff557b82 */ /* 0x000e240000000800 */
[----:B0-----:R-:W-:-:S05]  /*db10*/  IMAD.WIDE R24, R85, 0x4, R16 ;  /* 0x0000000455187825 */ /* 0x001fca00078e0210 */
[----:B------:R-:W2:Y:S02]  /*db20*/  LDG.E.128.CONSTANT R16, desc[UR8][R24.64] ;  /* 0x0000000818107981 */ /* 0x000ea4000c1e9d00 */
[C---:B--2---:R-:W-:Y:S02]  /*db30*/  LOP3.LUT R26, R18.reuse, 0xf000f, RZ, 0xc0, !PT ;  /* 0x000f000f121a7812 */ /* 0x044fe400078ec0ff */
[----:B------:R-:W-:Y:S02]  /*db40*/  LOP3.LUT R27, R18, 0xf000f0, RZ, 0xc0, !PT ;  /* 0x00f000f0121b7812 */ /* 0x000fe400078ec0ff */
[C---:B------:R-:W-:Y:S02]  /*db50*/  LOP3.LUT R12, R17.reuse, 0xf000f, RZ, 0xc0, !PT ;  /* 0x000f000f110c7812 */ /* 0x040fe400078ec0ff */
[----:B------:R-:W-:Y:S02]  /*db60*/  LOP3.LUT R13, R17, 0xf000f0, RZ, 0xc0, !PT ;  /* 0x00f000f0110d7812 */ /* 0x000fe400078ec0ff */
[----:B------:R-:W-:-:S02]  /*db70*/  SHF.R.U32.HI R18, RZ, 0x8, R18 ;  /* 0x00000008ff127819 */ /* 0x000fc40000011612 */
[C---:B------:R-:W-:Y:S02]  /*db80*/  LOP3.LUT R9, R16.reuse, 0xf000f, RZ, 0xc0, !PT ;  /* 0x000f000f10097812 */ /* 0x040fe400078ec0ff */
[----:B------:R-:W-:Y:S02]  /*db90*/  LOP3.LUT R10, R16, 0xf000f0, RZ, 0xc0, !PT ;  /* 0x00f000f0100a7812 */ /* 0x000fe400078ec0ff */
        /* <DEDUP_REMOVED lines=11> */
[----:B------:R-:W-:Y:S02]  /*dc50*/  LOP3.LUT R17, R17, 0xf000f0, RZ, 0xc0, !PT ;  /* 0x00f000f011117812 */ /* 0x000fe400078ec0ff */
[C---:B------:R-:W-:Y:S02]  /*dc60*/  LOP3.LUT R26, R33.reuse, 0xf000f, RZ, 0xc0, !PT ;  /* 0x000f000f211a7812 */ /* 0x040fe400078ec0ff */
[----:B------:R-:W-:Y:S02]  /*dc70*/  LOP3.LUT R16, R16, 0xf000f0, RZ, 0xc0, !PT ;  /* 0x00f000f010107812 */ /* 0x000fe400078ec0ff */
[----:B------:R-:W-:Y:S02]  /*dc80*/  LOP3.LUT R33, R33, 0xf000f0, RZ, 0xc0, !PT ;  /* 0x00f000f021217812 */ /* 0x000fe400078ec0ff */
[----:B------:R-:W-:Y:S01]  /*dc90*/  LOP3.LUT R30, R27, 0x64006400, RZ, 0xfc, !PT ;  /* 0x640064001b1e7812 */ /* 0x000fe200078efcff */
[-C--:B------:R-:W-:Y:S01]  /*dca0*/  HFMA2 R27, R28, R23.reuse.H0_H0, -72, -72 ;  /* 0xd480d4801c1b7431 */ /* 0x080fe20000040017 */
[----:B------:R-:W-:Y:S01]  /*dcb0*/  LOP3.LUT R31, R31, 0x64006400, RZ, 0xfc, !PT ;  /* 0x640064001f1f7812 */ /* 0x000fe200078efcff */
[----:B------:R-:W-:Y:S01]  /*dcc0*/  HADD2 R28, R29, -1032, -1032 ;  /* 0xe408e4081d1c7430 */ /* 0x000fe20000000000 */
[----:B------:R-:W-:Y:S01]  /*dcd0*/  LOP3.LUT R38, R18, 0x64006400, RZ, 0xfc, !PT ;  /* 0x6400640012267812 */ /* 0x000fe200078efcff */
[-C--:B------:R-:W-:Y:S01]  /*dce0*/  HFMA2 R29, R30, R23.reuse.H0_H0, -72, -72 ;  /* 0xd480d4801e1d7431 */ /* 0x080fe20000040017 */
        /* <DEDUP_REMOVED lines=9> */
[----:B------:R-:W-:Y:S01]  /*dd80*/  HADD2 R38, R39, -1032, -1032 ;  /* 0xe408e40827267430 */ /* 0x000fe20000000000 */
        /* <DEDUP_REMOVED lines=10> */
[-C--:B------:R-:W-:Y:S02]  /*de30*/  HFMA2 R33, R16, R23.reuse.H0_H0, -72, -72 ;  /* 0xd480d48010217431 */ /* 0x080fe40000040017 */
[----:B------:R-:W-:Y:S02]  /*de40*/  HADD2 R34, R13, -1032, -1032 ;  /* 0xe408e4080d227430 */ /* 0x000fe40000000000 */
[----:B------:R-:W-:Y:S02]  /*de50*/  HADD2 R36, R17, -1032, -1032 ;  /* 0xe408e40811247430 */ /* 0x000fe40000000000 */
        /* <DEDUP_REMOVED lines=92> */
.L_x_426:
        /* <DEDUP_REMOVED lines=95> */
.L_x_428:
        /* <DEDUP_REMOVED lines=94> */
.L_x_429:
        /* <DEDUP_REMOVED lines=91> */
.L_x_427:
[----:B------:R-:W-:-:S05]  /*f5a0*/  IMAD.WIDE R24, R85, 0x4, R24 ;  /* 0x0000000455187825 */ /* 0x000fca00078e0218 */
        /* <DEDUP_REMOVED lines=144> */
.L_x_430:
        /* <DEDUP_REMOVED lines=95> */
.L_x_432:
        /* <DEDUP_REMOVED lines=94> */
.L_x_433:
        /* <DEDUP_REMOVED lines=91> */
.L_x_431:
[----:B------:R-:W-:-:S05]  /*11030*/  IMAD.WIDE R24, R85, 0x4, R24 ;  /* 0x0000000455187825 */ /* 0x000fca00078e0218 */
[----:B------:R-:W2:Y:S02]  /*11040*/  LDG.E.128.CONSTANT R16, desc[UR8][R24.64] ;  /* 0x0000000818107981 */ /* 0x000ea4000c1e9d00 */
[C---:B--2---:R-:W-:Y:S02]  /*11050*/  LOP3.LUT R12, R17.reuse, 0xf000f, RZ, 0xc0, !PT ;  /* 0x000f000f110c7812 */ /* 0x044fe400078ec0ff */
[----:B------:R-:W-:Y:S02]  /*11060*/  LOP3.LUT R11, R17, 0xf000f0, RZ, 0xc0, !PT ;  /* 0x00f000f0110b7812 */ /* 0x000fe400078ec0ff */
[C---:B------:R-:W-:Y:S02]  /*11070*/  LOP3.LUT R31, R18.reuse, 0xf000f, RZ, 0xc0, !PT ;  /* 0x000f000f121f7812 */ /* 0x040fe400078ec0ff */
[----:B------:R-:W-:Y:S02]  /*11080*/  LOP3.LUT R13, R18, 0xf000f0, RZ, 0xc0, !PT ;  /* 0x00f000f0120d7812 */ /* 0x000fe400078ec0ff */
[----:B------:R-:W-:-:S02]  /*11090*/  SHF.R.U32.HI R33, RZ, 0x8, R18 ;  /* 0x00000008ff217819 */ /* 0x000fc40000011612 */
[----:B------:R-:W-:Y:S02]  /*110a0*/  SHF.R.U32.HI R17, RZ, 0x8, R17 ;  /* 0x00000008ff117819 */ /* 0x000fe40000011611 */
[----:B------:R-:W-:Y:S02]  /*110b0*/  LOP3.LUT R18, R19, 0xf000f0, RZ, 0xc0, !PT ;  /* 0x00f000f013127812 */ /* 0x000fe400078ec0ff */
[C---:B------:R-:W-:Y:S02]  /*110c0*/  LOP3.LUT R10, R16.reuse, 0xf000f0, RZ, 0xc0, !PT ;  /* 0x00f000f0100a7812 */ /* 0x040fe400078ec0ff */
[----:B------:R-:W-:Y:S02]  /*110d0*/  LOP3.LUT R32, R13, 0x64006400, RZ, 0xfc, !PT ;  /* 0x640064000d207812 */ /* 0x000fe400078efcff */
[----:B------:R-:W-:Y:S02]  /*110e0*/  LOP3.LUT R9, R16, 0xf000f, RZ, 0xc0, !PT ;  /* 0x000f000f10097812 */ /* 0x000fe400078ec0ff */
[----:B------:R-:W-:-:S02]  /*110f0*/  SHF.R.U32.HI R37, RZ, 0x8, R19 ;  /* 0x00000008ff257819 */ /* 0x000fc40000011613 */
[----:B------:R-:W-:Y:S02]  /*11100*/  LOP3.LUT R36, R18, 0x64006400, RZ, 0xfc, !PT ;  /* 0x6400640012247812 */ /* 0x000fe400078efcff */
[----:B------:R-:W-:Y:S02]  /*11110*/  LOP3.LUT R13, R17, 0xf000f0, RZ, 0xc0, !PT ;  /* 0x00f000f0110d7812 */ /* 0x000fe400078ec0ff */
[----:B------:R-:W-:Y:S01]  /*11120*/  SHF.R.U32.HI R16, RZ, 0x8, R16 ;  /* 0x00000008ff107819 */ /* 0x000fe20000011610 */
[----:B------:R-:W-:Y:S01]  /*11130*/  HFMA2 R27, R36, R23.H0_H0, -72, -72 ;  /* 0xd480d480241b7431 */ /* 0x000fe20000040017 */
        /* <DEDUP_REMOVED lines=15> */
[----:B------:R-:W-:Y:S01]  /*11230*/  LOP3.LUT R38, R19, 0x64006400, RZ, 0xfc, !PT ;  /* 0x6400640013267812 */ /* 0x000fe200078efcff */
[-C--:B------:R-:W-:Y:S01]  /*11240*/  HFMA2 R19, R26, R23.reuse.H0_H0, -72, -72 ;  /* 0xd480d4801a137431 */ /* 0x080fe20000040017 */
[----:B------:R-:W-:Y:S01]  /*11250*/  LOP3.LUT R28, R11, 0x64006400, RZ, 0xfc, !PT ;  /* 0x640064000b1c7812 */ /* 0x000fe200078efcff */
[-C--:B------:R-:W-:Y:S01]  /*11260*/  HFMA2 R26, R32, R23.reuse.H0_H0, -72, -72 ;  /* 0xd480d480201a7431 */ /* 0x080fe20000040017 */
[----:B------:R-:W-:Y:S02]  /*11270*/  LOP3.LUT R9, R9, 0x64006400, RZ, 0xfc, !PT ;  /* 0x6400640009097812 */ /* 0x000fe400078efcff */
        /* <DEDUP_REMOVED lines=108> */
.L_x_434:
        /* <DEDUP_REMOVED lines=95> */
.L_x_436:
        /* <DEDUP_REMOVED lines=94> */
.L_x_437:
        /* <DEDUP_REMOVED lines=91> */
.L_x_435:
        /* <DEDUP_REMOVED lines=8> */
.L_x_421:
        /* <DEDUP_REMOVED lines=12> */
.L_x_444:
[----:B------:R-:W0:Y:S01]  /*12c00*/  LDC R85, c[0x0][0x3ac] ;  /* 0x0000eb00ff557b82 */ /* 0x000e220000000800 */
[----:B------:R-:W-:Y:S01]  /*12c10*/  ISETP.NE.AND P2, PT, R97, R90, PT ;  /* 0x0000005a6100720c */ /* 0x000fe20003f45270 */
[----:B------:R-:W2:-:S12]  /*12c20*/  LDG.E.128.CONSTANT R12, desc[UR8][R30.64] ;  /* 0x000000081e0c7981 */ /* 0x000e98000c1e9d00 */
[----:B------:R-:W-:Y:S01]  /*12c30*/  @!P2 LEA R28, R89, R1, 0x3 ;  /* 0x00000001591ca211 */ /* 0x000fe200078e18ff */
[----:B------:R-:W3:Y:S05]  /*12c40*/  @!P2 LDG.E.U16.CONSTANT R26, desc[UR8][R86.64] ;  /* 0x00000008561aa981 */ /* 0x000eea000c1e9500 */
[----:B------:R-:W4:Y:S01]  /*12c50*/  @!P2 LDL.64 R28, [R28+0x8] ;  /* 0x000008001c1ca983 */ /* 0x000f220000100a00 */
[----:B0-----:R-:W-:-:S05]  /*12c60*/  IMAD.WIDE R10, R85, 0x4, R30 ;  /* 0x00000004550a7825 */ /* 0x001fca00078e021e */
[----:B------:R0:W5:Y:S01]  /*12c70*/  LDG.E.128.CONSTANT R20, desc[UR8][R10.64] ;  /* 0x000000080a147981 */ /* 0x000162000c1e9d00 */
[----:B------:R-:W-:-:S05]  /*12c80*/  IMAD.WIDE R98, R85, 0x4, R10 ;  /* 0x0000000455627825 */ /* 0x000fca00078e020a */
[----:B------:R-:W3:Y:S01]  /*12c90*/  LDG.E.128.CONSTANT R16, desc[UR8][R98.64] ;  /* 0x0000000862107981 */ /* 0x000ee2000c1e9d00 */
[----:B------:R-:W-:Y:S01]  /*12ca0*/  MOV R24, 0x3000 ;  /* 0x0000300000187802 */ /* 0x000fe20000000f00 */
[----:B------:R-:W-:Y:S01]  /*12cb0*/  HFMA2 R40, -RZ, RZ, 0, 0.015625 ;  /* 0x00002400ff287431 */ /* 0x000fe200000001ff */
[----:B------:R-:W-:Y:S02]  /*12cc0*/  ISETP.NE.AND P3, PT, R95, RZ, PT ;  /* 0x000000ff5f00720c */ /* 0x000fe40003f65270 */
[----:B------:R-:W-:Y:S02]  /*12cd0*/  ISETP.NE.AND P1, PT, R96, 0x1, PT ;  /* 0x000000016000780c */ /* 0x000fe40003f25270 */
[----:B------:R-:W-:Y:S02]  /*12ce0*/  @!P2 IADD3 R102, PT, PT, R89, 0x1, RZ ;  /* 0x000000015966a810 */ /* 0x000fe40007ffe0ff */
[C---:B--2---:R-:W-:Y:S02]  /*12cf0*/  LOP3.LUT R52, R12.reuse, 0x70007, RZ, 0xc0, !PT ;  /* 0x000700070c347812 */ /* 0x044fe400078ec0ff */
[----:B------:R-:W-:-:S02]  /*12d00*/  LOP3.LUT R9, R12, 0x380038, RZ, 0xc0, !PT ;  /* 0x003800380c097812 */ /* 0x000fc400078ec0ff */
[--C-:B------:R-:W-:Y:S02]  /*12d10*/  SHF.R.U32.HI R49, RZ, 0x6, R12.reuse ;  /* 0x00000006ff317819 */ /* 0x100fe4000001160c */
[----:B------:R-:W-:Y:S02]  /*12d20*/  SHF.R.U32.HI R12, RZ, 0xf, R12 ;  /* 0x0000000fff0c7819 */ /* 0x000fe4000001160c */
[----:B------:R-:W-:Y:S02]  /*12d30*/  SHF.R.U32.HI R27, RZ, 0xf, R14 ;  /* 0x0000000fff1b7819 */ /* 0x000fe4000001160e */
[C---:B------:R-:W-:Y:S02]  /*12d40*/  LOP3.LUT R53, R13.reuse, 0x70007, RZ, 0xc0, !PT ;  /* 0x000700070d357812 */ /* 0x040fe400078ec0ff */
[----:B------:R-:W-:Y:S02]  /*12d50*/  LOP3.LUT R25, R13, 0x380038, RZ, 0xc0, !PT ;  /* 0x003800380d197812 */ /* 0x000fe400078ec0ff */
[----:B------:R-:W-:-:S02]  /*12d60*/  SHF.R.U32.HI R50, RZ, 0x6, R13 ;  /* 0x00000006ff327819 */ /* 0x000fc4000001160d */
[----:B----4-:R-:W-:Y:S02]  /*12d70*/  @!P2 PRMT R100, R28, 0x7610, R100 ;  /* 0x000076101c64a816 */ /* 0x010fe40000000064 */
[----:B0-----:R-:W-:Y:S02]  /*12d80*/  SHF.R.U32.HI R10, RZ, 0xf, R13 ;  /* 0x0000000fff0a7819 */ /* 0x001fe4000001160d */
[----:B------:R-:W-:Y:S02]  /*12d90*/  @!P2 PRMT R100, R100, 0x7610, R28 ;  /* 0x000076106464a816 */ /* 0x000fe4000000001c */
[----:B------:R-:W-:Y:S02]  /*12da0*/  SHF.R.U32.HI R30, RZ, 0xf, R15 ;  /* 0x0000000fff1e7819 */ /* 0x000fe4000001160f */
[----:B------:R-:W-:Y:S02]  /*12db0*/  LOP3.LUT R12, R12, 0x10001, RZ, 0xc0, !PT ;  /* 0x000100010c0c7812 */ /* 0x000fe400078ec0ff */
[----:B-----5:R-:W-:-:S02]  /*12dc0*/  LOP3.LUT R36, R20, 0x70007, RZ, 0xc0, !PT ;  /* 0x0007000714247812 */ /* 0x020fc400078ec0ff */
[----:B------:R-:W-:Y:S02]  /*12dd0*/  LOP3.LUT R11, R20, 0x380038, RZ, 0xc0, !PT ;  /* 0x00380038140b7812 */ /* 0x000fe400078ec0ff */
[--C-:B------:R-:W-:Y:S02]  /*12de0*/  SHF.R.U32.HI R28, RZ, 0x6, R20.reuse ;  /* 0x00000006ff1c7819 */ /* 0x100fe40000011614 */
[----:B------:R-:W-:Y:S02]  /*12df0*/  SHF.R.U32.HI R13, RZ, 0xe, R20 ;  /* 0x0000000eff0d7819 */ /* 0x000fe40000011614 */
[----:B------:R-:W-:Y:S02]  /*12e00*/  @!P2 PRMT R101, R29, 0x7610, R101 ;  /* 0x000076101d65a816 */ /* 0x000fe40000000065 */
[----:B---3--:R-:W-:Y:S02]  /*12e10*/  @!P2 IADD3 R90, PT, PT, R26, R97, RZ ;  /* 0x000000611a5aa210 */ /* 0x008fe40007ffe0ff */
[----:B------:R-:W-:-:S02]  /*12e20*/  LOP3.LUT R42, R22, 0x70007, RZ, 0xc0, !PT ;  /* 0x00070007162a7812 */ /* 0x000fc400078ec0ff */
[----:B------:R-:W-:Y:S02]  /*12e30*/  LOP3.LUT R20, R22, 0x380038, RZ, 0xc0, !PT ;  /* 0x0038003816147812 */ /* 0x000fe400078ec0ff */
[----:B------:R-:W-:Y:S02]  /*12e40*/  SHF.R.U32.HI R37, RZ, 0x6, R22 ;  /* 0x00000006ff257819 */ /* 0x000fe40000011616 */
[C---:B------:R-:W-:Y:S02]  /*12e50*/  LOP3.LUT R54, R14.reuse, 0x70007, RZ, 0xc0, !PT ;  /* 0x000700070e367812 */ /* 0x040fe400078ec0ff */
[----:B------:R-:W-:Y:S02]  /*12e60*/  LOP3.LUT R26, R14, 0x380038, RZ, 0xc0, !PT ;  /* 0x003800380e1a7812 */ /* 0x000fe400078ec0ff */
[----:B------:R-:W-:Y:S02]  /*12e70*/  SHF.R.U32.HI R51, RZ, 0x6, R14 ;  /* 0x00000006ff337819 */ /* 0x000fe4000001160e */
[----:B------:R-:W-:-:S02]  /*12e80*/  SHF.R.U32.HI R22, RZ, 0xe, R22 ;  /* 0x0000000eff167819 */ /* 0x000fc40000011616 */
[C---:B------:R-:W-:Y:S02]  /*12e90*/  LOP3.LUT R47, R23.reuse, 0x70007, RZ, 0xc0, !PT ;  /* 0x00070007172f7812 */ /* 0x040fe400078ec0ff */
[----:B------:R-:W-:Y:S02]  /*12ea0*/  LOP3.LUT R58, R23, 0x380038, RZ, 0xc0, !PT ;  /* 0x00380038173a7812 */ /* 0x000fe400078ec0ff */
[--C-:B------:R-:W-:Y:S02]  /*12eb0*/  SHF.R.U32.HI R43, RZ, 0x6, R23.reuse ;  /* 0x00000006ff2b7819 */ /* 0x100fe40000011617 */
[----:B------:R-:W-:Y:S02]  /*12ec0*/  LOP3.LUT R27, R27, 0x10001, RZ, 0xc0, !PT ;  /* 0x000100011b1b7812 */ /* 0x000fe400078ec0ff */
[----:B------:R-:W-:Y:S02]  /*12ed0*/  SHF.R.U32.HI R23, RZ, 0xe, R23 ;  /* 0x0000000eff177819 */ /* 0x000fe40000011617 */
[----:B------:R-:W-:-:S02]  /*12ee0*/  LOP3.LUT R14, R10, 0x10001, RZ, 0xc0, !PT ;  /* 0x000100010a0e7812 */ /* 0x000fc400078ec0ff */
[----:B------:R-:W-:Y:S02]  /*12ef0*/  LOP3.LUT R30, R30, 0x10001, RZ, 0xc0, !PT ;  /* 0x000100011e1e7812 */ /* 0x000fe400078ec0ff */
[----:B------:R-:W-:Y:S02]  /*12f00*/  LOP3.LUT R10, R12, 0x20002, R13, 0xf8, !PT ;  /* 0x000200020c0a7812 */ /* 0x000fe400078ef80d */
[----:B------:R-:W-:Y:S02]  /*12f10*/  SHF.R.U32.HI R31, RZ, 0xd, R16 ;  /* 0x0000000dff1f7819 */ /* 0x000fe40000011610 */
[----:B------:R-:W-:Y:S02]  /*12f20*/  @!P2 PRMT R101, R101, 0x7610, R29 ;  /* 0x000076106565a816 */ /* 0x000fe4000000001d */
[C---:B------:R-:W-:Y:S02]  /*12f30*/  LOP3.LUT R66, R15.reuse, 0x70007, RZ, 0xc0, !PT ;  /* 0x000700070f427812 */ /* 0x040fe400078ec0ff */
[----:B------:R-:W-:-:S02]  /*12f40*/  LOP3.LUT R56, R15, 0x380038, RZ, 0xc0, !PT ;  /* 0x003800380f387812 */ /* 0x000fc400078ec0ff */
[----:B------:R-:W-:Y:S02]  /*12f50*/  SHF.R.U32.HI R55, RZ, 0x6, R15 ;  /* 0x00000006ff377819 */ /* 0x000fe4000001160f */
[C---:B------:R-:W-:Y:S02]  /*12f60*/  LOP3.LUT R38, R21.reuse, 0x70007, RZ, 0xc0, !PT ;  /* 0x0007000715267812 */ /* 0x040fe400078ec0ff */
[----:B------:R-:W-:Y:S02]  /*12f70*/  LOP3.LUT R15, R21, 0x380038, RZ, 0xc0, !PT ;  /* 0x00380038150f7812 */ /* 0x000fe400078ec0ff */
[----:B------:R-:W-:Y:S02]  /*12f80*/  SHF.R.U32.HI R29, RZ, 0x6, R21 ;  /* 0x00000006ff1d7819 */ /* 0x000fe40000011615 */
[----:B------:R-:W-:Y:S02]  /*12f90*/  LOP3.LUT R34, R27, 0x20002, R22, 0xf8, !PT ;  /* 0x000200021b227812 */ /* 0x000fe400078ef816 */
[----:B------:R-:W-:-:S02]  /*12fa0*/  SHF.R.U32.HI R33, RZ, 0xd, R18 ;  /* 0x0000000dff217819 */ /* 0x000fc40000011612 */
[C---:B------:R-:W-:Y:S02]  /*12fb0*/  LOP3.LUT R48, R19.reuse, 0x70007, RZ, 0xc0, !PT ;  /* 0x0007000713307812 */ /* 0x040fe400078ec0ff */
[----:B------:R-:W-:Y:S02]  /*12fc0*/  LOP3.LUT R59, R19, 0x380038, RZ, 0xc0, !PT ;  /* 0x00380038133b7812 */ /* 0x000fe400078ec0ff */
[----:B------:R-:W-:Y:S02]  /*12fd0*/  SHF.R.U32.HI R46, RZ, 0x6, R19 ;  /* 0x00000006ff2e7819 */ /* 0x000fe40000011613 */
[----:B------:R-:W-:Y:S02]  /*12fe0*/  SHF.R.U32.HI R21, RZ, 0xe, R21 ;  /* 0x0000000eff157819 */ /* 0x000fe40000011615 */
[----:B------:R-:W-:Y:S02]  /*12ff0*/  LOP3.LUT R60, R30, 0x20002, R23, 0xf8, !PT ;  /* 0x000200021e3c7812 */ /* 0x000fe400078ef817 */
[----:B------:R-:W-:-:S02]  /*13000*/  SHF.R.U32.HI R19, RZ, 0xd, R19 ;  /* 0x0000000dff137819 */ /* 0x000fc40000011613 */
[C---:B------:R-:W-:Y:S02]  /*13010*/  LOP3.LUT R35, R16.reuse, 0x70007, RZ, 0xc0, !PT ;  /* 0x0007000710237812 */ /* 0x040fe400078ec0ff */
[----:B------:R-:W-:Y:S02]  /*13020*/  LOP3.LUT R12, R16, 0x380038, RZ, 0xc0, !PT ;  /* 0x00380038100c7812 */ /* 0x000fe400078ec0ff */
[----:B------:R-:W-:Y:S02]  /*13030*/  SHF.R.U32.HI R30, RZ, 0x6, R16 ;  /* 0x00000006ff1e7819 */ /* 0x000fe40000011610 */
[----:B------:R-:W-:Y:S02]  /*13040*/  LOP3.LUT R31, R10, 0x40004, R31, 0xf8, !PT ;  /* 0x000400040a1f7812 */ /* 0x000fe400078ef81f */
[----:B------:R-:W-:Y:S02]  /*13050*/  LOP3.LUT R13, R50, 0x380038, RZ, 0xc0, !PT ;  /* 0x00380038320d7812 */ /* 0x000fe400078ec0ff */
[----:B------:R-:W-:-:S02]  /*13060*/  LOP3.LUT R10, R49, 0x380038, RZ, 0xc0, !PT ;  /* 0x00380038310a7812 */ /* 0x000fc400078ec0ff */
[----:B------:R-:W-:Y:S02]  /*13070*/  LOP3.LUT R16, R51, 0x380038, RZ, 0xc0, !PT ;  /* 0x0038003833107812 */ /* 0x000fe400078ec0ff */
[----:B------:R-:W-:Y:S02]  /*13080*/  LOP3.LUT R33, R34, 0x40004, R33, 0xf8, !PT ;  /* 0x0004000422217812 */ /* 0x000fe400078ef821 */
[----:B------:R-:W-:Y:S02]  /*13090*/  LOP3.LUT R21, R14, 0x20002, R21, 0xf8, !PT ;  /* 0x000200020e157812 */ /* 0x000fe400078ef815 */
[----:B------:R-:W-:Y:S02]  /*130a0*/  LOP3.LUT R34, R60, 0x40004, R19, 0xf8, !PT ;  /* 0x000400043c227812 */ /* 0x000fe400078ef813 */
[C---:B------:R-:W-:Y:S02]  /*130b0*/  LOP3.LUT R39, R17.reuse, 0x70007, RZ, 0xc0, !PT ;  /* 0x0007000711277812 */ /* 0x040fe400078ec0ff */
[----:B------:R-:W-:-:S02]  /*130c0*/  LOP3.LUT R14, R17, 0x380038, RZ, 0xc0, !PT ;  /* 0x00380038110e7812 */ /* 0x000fc400078ec0ff */
[--C-:B------:R-:W-:Y:S02]  /*130d0*/  SHF.R.U32.HI R41, RZ, 0x6, R17.reuse ;  /* 0x00000006ff297819 */ /* 0x100fe40000011611 */
[----:B------:R-:W-:Y:S02]  /*130e0*/  SHF.R.U32.HI R32, RZ, 0xd, R17 ;  /* 0x0000000dff207819 */ /* 0x000fe40000011611 */
[----:B------:R-:W-:Y:S02]  /*130f0*/  LOP3.LUT R25, R25, 0x64006400, RZ, 0xfc, !PT ;  /* 0x6400640019197812 */ /* 0x000fe400078efcff */
[----:B------:R-:W-:Y:S02]  /*13100*/  LOP3.LUT R19, R56, 0x64006400, RZ, 0xfc, !PT ;  /* 0x6400640038137812 */ /* 0x000fe400078efcff */
[----:B------:R-:W-:Y:S02]  /*13110*/  LOP3.LUT R13, R13, 0x64006400, RZ, 0xfc, !PT ;  /* 0x640064000d0d7812 */ /* 0x000fe400078efcff */
[----:B------:R-:W-:-:S02]  /*13120*/  LOP3.LUT R45, R18, 0x70007, RZ, 0xc0, !PT ;  /* 0x00070007122d7812 */ /* 0x000fc400078ec0ff */
[----:B------:R-:W-:Y:S02]  /*13130*/  LOP3.LUT R22, R18, 0x380038, RZ, 0xc0, !PT ;  /* 0x0038003812167812 */ /* 0x000fe400078ec0ff */
[----:B------:R-:W-:Y:S02]  /*13140*/  SHF.R.U32.HI R44, RZ, 0x6, R18 ;  /* 0x00000006ff2c7819 */ /* 0x000fe40000011612 */
[----:B------:R-:W-:Y:S02]  /*13150*/  LOP3.LUT R9, R9, 0x64006400, RZ, 0xfc, !PT ;  /* 0x6400640009097812 */ /* 0x000fe400078efcff */
[----:B------:R-:W-:Y:S02]  /*13160*/  LOP3.LUT R75, R10, 0x64006400, RZ, 0xfc, !PT ;  /* 0x640064000a4b7812 */ /* 0x000fe400078efcff */
[----:B------:R-:W-:Y:S02]  /*13170*/  LOP3.LUT R17, R16, 0x64006400, RZ, 0xfc, !PT ;  /* 0x6400640010117812 */ /* 0x000fe400078efcff */
[----:B------:R-:W-:-:S02]  /*13180*/  LOP3.LUT R18, R55, 0x380038, RZ, 0xc0, !PT ;  /* 0x0038003837127812 */ /* 0x000fc400078ec0ff */
        /* <DEDUP_REMOVED lines=33> */
[-C--:B------:R-:W-:Y:S02]  /*133a0*/  HFMA2 R58, R11, R24.reuse.H0_H0, -132, -132 ;  /* 0xd820d8200b3a7431 */ /* 0x080fe40000040018 */
[-C--:B------:R-:W-:Y:S02]  /*133b0*/  HFMA2 R59, R15, R24.reuse.H0_H0, -132, -132 ;  /* 0xd820d8200f3b7431 */ /* 0x080fe40000040018 */
        /* <DEDUP_REMOVED lines=36> */
[----:B------:R-:W-:Y:S01]  /*13600*/  HFMA2 R64, R25, R40.H0_H0, -20, -20 ;  /* 0xcd00cd0019407431 */ /* 0x000fe20000040028 */
[----:B------:R-:W-:Y:S02]  /*13610*/  LOP3.LUT R27, R24, 0x64006400, RZ, 0xfc, !PT ;  /* 0x64006400181b7812 */ /* 0x000fe400078efcff */
[----:B------:R-:W-:Y:S02]  /*13620*/  LOP3.LUT R55, R55, 0x70007, RZ, 0xc0, !PT ;  /* 0x0007000737377812 */ /* 0x000fe400078ec0ff */
[----:B------:R-:W-:Y:S02]  /*13630*/  LOP3.LUT R23, R23, 0x64006400, RZ, 0xfc, !PT ;  /* 0x6400640017177812 */ /* 0x000fe400078efcff */
[----:B------:R-:W-:-:S02]  /*13640*/  LOP3.LUT R69, R26, 0x64006400, RZ, 0xfc, !PT ;  /* 0x640064001a457812 */ /* 0x000fc400078efcff */
[----:B------:R-:W-:Y:S02]  /*13650*/  LOP3.LUT R25, R22, 0x64006400, RZ, 0xfc, !PT ;  /* 0x6400640016197812 */ /* 0x000fe400078efcff */
[----:B------:R-:W-:Y:S01]  /*13660*/  LOP3.LUT R73, R68, 0x64006400, RZ, 0xfc, !PT ;  /* 0x6400640044497812 */ /* 0x000fe200078efcff */
[-C--:B------:R-:W-:Y:S01]  /*13670*/  HFMA2 R26, R27, R40.reuse.H0_H0, -20, -20 ;  /* 0xcd00cd001b1a7431 */ /* 0x080fe20000040028 */
[----:B------:R-:W-:Y:S02]  /*13680*/  LOP3.LUT R53, R53, 0x64006400, RZ, 0xfc, !PT ;  /* 0x6400640035357812 */ /* 0x000fe400078efcff */
[----:B------:R-:W-:Y:S02]  /*13690*/  LOP3.LUT R54, R54, 0x64006400, RZ, 0xfc, !PT ;  /* 0x6400640036367812 */ /* 0x000fe400078efcff */
[----:B------:R-:W-:Y:S01]  /*136a0*/  LOP3.LUT R55, R55, 0x64006400, RZ, 0xfc, !PT ;  /* 0x6400640037377812 */ /* 0x000fe200078efcff */
[-C--:B------:R-:W-:Y:S01]  /*136b0*/  HFMA2 R22, R23, R40.reuse.H0_H0, -20, -20 ;  /* 0xcd00cd0017167431 */ /* 0x080fe20000040028 */
        /* <DEDUP_REMOVED lines=89> */
[----:B------:R-:W0:Y:S01]  /*13c50*/  LDS.128 R32, [UR4+-0xe0] ;  /* 0xffff2004ff207984 */ /* 0x000e220008000c00 */
        /* <DEDUP_REMOVED lines=16> */
[----:B------:R-:W1:Y:S01]  /*13d60*/  LDS.128 R36, [UR4+-0xd0] ;  /* 0xffff3004ff247984 */ /* 0x000e620008000c00 */
        /* <DEDUP_REMOVED lines=42> */
.L_x_440:
        /* <DEDUP_REMOVED lines=82> */
.L_x_442:
        /* <DEDUP_REMOVED lines=80> */
.L_x_443:
        /* <DEDUP_REMOVED lines=77> */
.L_x_441:
[----:B------:R-:W-:Y:S01]  /*14f00*/  IADD3 R97, PT, PT, R97, 0x20, RZ ;  /* 0x0000002061617810 */ /* 0x000fe20007ffe0ff */
[----:B------:R-:W-:Y:S01]  /*14f10*/  UIADD3 UR4, UPT, UPT, UR4, 0x40, URZ ;  /* 0x0000004004047890 */ /* 0x000fe2000fffe0ff */
[----:B------:R-:W-:Y:S01]  /*14f20*/  IADD3 R86, P3, PT, R86, 0x80, RZ ;  /* 0x0000008056567810 */ /* 0x000fe20007f7e0ff */
[----:B------:R-:W-:Y:S01]  /*14f30*/  IMAD.WIDE R30, R85, 0x4, R98 ;  /* 0x00000004551e7825 */ /* 0x000fe200078e0262 */
[----:B------:R-:W-:Y:S02]  /*14f40*/  ISETP.GE.AND P2, PT, R97, R88, PT ;  /* 0x000000586100720c */ /* 0x000fe40003f46270 */
[----:B------:R-:W-:-:S11]  /*14f50*/  IADD3.X R87, PT, PT, RZ, R87, RZ, P3, !PT ;  /* 0x00000057ff577210 */ /* 0x000fd60001ffe4ff */
[----:B------:R-:W-:Y:S05]  /*14f60*/  @!P2 BRA `(.L_x_444) ;  /* 0xffffffdc0024a947 */ /* 0x000fea000383ffff */
.L_x_439:
[----:B------:R-:W0:Y:S01]  /*14f70*/  LDC.64 R10, c[0x0][0x3a0] ;  /* 0x0000e800ff0a7b82 */ /* 0x000e220000000a00 */
[----:B------:R-:W-:Y:S02]  /*14f80*/  IMAD R9, R85, UR7, R94 ;  /* 0x0000000755097c24 */ /* 0x000fe4000f8e025e */
[----:B------:R-:W-:Y:S02]  /*14f90*/  HMUL2 R13, R8, R95.H0_H0 ;  /* 0x2000005f080d7232 */ /* 0x000fe40000000000 */
        /* <DEDUP_REMOVED lines=9> */
.L_x_448:
[----:B------:R-:W0:Y:S02]  /*15030*/  LDS R8, [R7] ;  /* 0x0000000007087984 */ /* 0x000e240000000800 */
[----:B0-----:R-:W-:-:S05]  /*15040*/  HADD2 R9, R8, R13 ;  /* 0x0000000d08097230 */ /* 0x001fca0000000000 */
[----:B------:R-:W0:Y:S02]  /*15050*/  ATOMS.CAST.SPIN P0, [R7], R8, R9 ;  /* 0x000000080700758d */ /* 0x000e240001800009 */
[----:B0-----:R-:W-:Y:S05]  /*15060*/  @!P0 BRA `(.L_x_448) ;  /* 0xfffffffc00f08947 */ /* 0x001fea000383ffff */
[----:B------:R-:W-:Y:S05]  /*15070*/  BRA `(.L_x_446) ;  /* 0x00000000000c7947 */ /* 0x000fea0003800000 */
.L_x_447:
[----:B------:R-:W2:Y:S02]  /*15080*/  LD.E R7, desc[UR8][R10.64] ;  /* 0x000000080a077980 */ /* 0x000ea4000c101900 */
[----:B--2---:R-:W-:-:S05]  /*15090*/  IADD3 R7, PT, PT, R13, R7, RZ ;  /* 0x000000070d077210 */ /* 0x004fca0007ffe0ff */
[----:B------:R0:W-:Y:S02]  /*150a0*/  ST.E desc[UR8][R10.64], R7 ;  /* 0x000000070a007985 */ /* 0x0001e4000c101908 */
.L_x_446:
[----:B------:R-:W-:Y:S05]  /*150b0*/  BSYNC.RECONVERGENT B0 ;  /* 0x0000000000007941 */ /* 0x000fea0003800200 */
.L_x_445:
[----:B------:R1:W-:Y:S01]  /*150c0*/  ATOM.E.ADD.F16x2.RN.STRONG.GPU P0, RZ, desc[UR8][R10.64+0x4], R95 ;  /* 0x8000045f0aff79a2 */ /* 0x0003e2000c10e108 */
[----:B------:R-:W-:Y:S04]  /*150d0*/  BSSY.RECONVERGENT B0, `(.L_x_449) ;  /* 0x000000e000007945 */ /* 0x000fe80003800200 */
[----:B-1----:R-:W-:Y:S05]  /*150e0*/  @P0 BRA `(.L_x_450) ;  /* 0x0000000000300947 */ /* 0x002fea0003800000 */
[----:B------:R-:W1:Y:S02]  /*150f0*/  QSPC.E.S P0, RZ, [R10+0x4] ;  /* 0x000004000aff73aa */ /* 0x000e640000000500 */
[----:B-1----:R-:W-:Y:S05]  /*15100*/  @!P0 BRA `(.L_x_451) ;  /* 0x00000000001c8947 */ /* 0x002fea0003800000 */
[----:B------:R-:W-:-:S04]  /*15110*/  MOV R8, R10 ;  /* 0x0000000a00087202 */ /* 0x000fc80000000f00 */
[----:B0-----:R-:W-:-:S07]  /*15120*/  MOV R7, R8 ;  /* 0x0000000800077202 */ /* 0x001fce0000000f00 */
.L_x_452:
[----:B------:R-:W0:Y:S02]  /*15130*/  LDS R8, [R7+0x4] ;  /* 0x0000040007087984 */ /* 0x000e240000000800 */
[----:B0-----:R-:W-:-:S05]  /*15140*/  HFMA2 R9, R8, 1, 1, R95 ;  /* 0x3c003c0008097831 */ /* 0x001fca000000005f */
[----:B------:R-:W0:Y:S02]  /*15150*/  ATOMS.CAST.SPIN P0, [R7+0x4], R8, R9 ;  /* 0x000004080700758d */ /* 0x000e240001800009 */
[----:B0-----:R-:W-:Y:S05]  /*15160*/  @!P0 BRA `(.L_x_452) ;  /* 0xfffffffc00f08947 */ /* 0x001fea000383ffff */
[----:B------:R-:W-:Y:S05]  /*15170*/  BRA `(.L_x_450) ;  /* 0x00000000000c7947 */ /* 0x000fea0003800000 */
.L_x_451:
[----:B0-----:R-:W2:Y:S02]  /*15180*/  LD.E R7, desc[UR8][R10.64+0x4] ;  /* 0x000004080a077980 */ /* 0x001ea4000c101900 */
[----:B--2---:R-:W-:-:S05]  /*15190*/  IADD3 R7, PT, PT, R95, R7, RZ ;  /* 0x000000075f077210 */ /* 0x004fca0007ffe0ff */
[----:B------:R1:W-:Y:S02]  /*151a0*/  ST.E desc[UR8][R10.64+0x4], R7 ;  /* 0x000004070a007985 */ /* 0x0003e4000c101908 */
.L_x_450:
[----:B------:R-:W-:Y:S05]  /*151b0*/  BSYNC.RECONVERGENT B0 ;  /* 0x0000000000007941 */ /* 0x000fea0003800200 */
.L_x_449:
        /* <DEDUP_REMOVED lines=11> */
.L_x_456:
[----:B------:R-:W0:Y:S02]  /*15270*/  LDS R6, [R5] ;  /* 0x0000000005067984 */ /* 0x000e240000000800 */
[----:B0-----:R-:W-:-:S05]  /*15280*/  HADD2 R7, R6, R9 ;  /* 0x0000000906077230 */ /* 0x001fca0000000000 */
[----:B------:R-:W0:Y:S02]  /*15290*/  ATOMS.CAST.SPIN P0, [R5], R6, R7 ;  /* 0x000000060500758d */ /* 0x000e240001800007 */
[----:B0-----:R-:W-:Y:S05]  /*152a0*/  @!P0 BRA `(.L_x_456) ;  /* 0xfffffffc00f08947 */ /* 0x001fea000383ffff */
[----:B------:R-:W-:Y:S05]  /*152b0*/  BRA `(.L_x_454) ;  /* 0x00000000000c7947 */ /* 0x000fea0003800000 */
.L_x_455:
[----:B------:R-:W2:Y:S02]  /*152c0*/  LD.E R5, desc[UR8][R10.64] ;  /* 0x000000080a057980 */ /* 0x000ea4000c101900 */
[----:B--2---:R-:W-:-:S05]  /*152d0*/  IADD3 R5, PT, PT, R9, R5, RZ ;  /* 0x0000000509057210 */ /* 0x004fca0007ffe0ff */
[----:B------:R0:W-:Y:S02]  /*152e0*/  ST.E desc[UR8][R10.64], R5 ;  /* 0x000000050a007985 */ /* 0x0001e4000c101908 */
.L_x_454:
[----:B------:R-:W-:Y:S05]  /*152f0*/  BSYNC.RECONVERGENT B0 ;  /* 0x0000000000007941 */ /* 0x000fea0003800200 */
.L_x_453:
[----:B------:R1:W-:Y:S01]  /*15300*/  ATOM.E.ADD.F16x2.RN.STRONG.GPU P0, RZ, desc[UR8][R10.64+0x4], R13 ;  /* 0x8000040d0aff79a2 */ /* 0x0003e2000c10e108 */
[----:B------:R-:W-:Y:S04]  /*15310*/  BSSY.RECONVERGENT B0, `(.L_x_457) ;  /* 0x000000e000007945 */ /* 0x000fe80003800200 */
[----:B-1----:R-:W-:Y:S05]  /*15320*/  @P0 BRA `(.L_x_458) ;  /* 0x0000000000300947 */ /* 0x002fea0003800000 */
[----:B------:R-:W1:Y:S02]  /*15330*/  QSPC.E.S P0, RZ, [R10+0x4] ;  /* 0x000004000aff73aa */ /* 0x000e640000000500 */
[----:B-1----:R-:W-:Y:S05]  /*15340*/  @!P0 BRA `(.L_x_459) ;  /* 0x00000000001c8947 */ /* 0x002fea0003800000 */
[----:B------:R-:W-:-:S04]  /*15350*/  MOV R6, R10 ;  /* 0x0000000a00067202 */ /* 0x000fc80000000f00 */
[----:B0-----:R-:W-:-:S07]  /*15360*/  MOV R5, R6 ;  /* 0x0000000600057202 */ /* 0x001fce0000000f00 */
.L_x_460:
[----:B------:R-:W0:Y:S02]  /*15370*/  LDS R6, [R5+0x4] ;  /* 0x0000040005067984 */ /* 0x000e240000000800 */
[----:B0-----:R-:W-:-:S05]  /*15380*/  HFMA2 R7, R6, 1, 1, R13 ;  /* 0x3c003c0006077831 */ /* 0x001fca000000000d */
[----:B------:R-:W0:Y:S02]  /*15390*/  ATOMS.CAST.SPIN P0, [R5+0x4], R6, R7 ;  /* 0x000004060500758d */ /* 0x000e240001800007 */
[----:B0-----:R-:W-:Y:S05]  /*153a0*/  @!P0 BRA `(.L_x_460) ;  /* 0xfffffffc00f08947 */ /* 0x001fea000383ffff */
[----:B------:R-:W-:Y:S05]  /*153b0*/  BRA `(.L_x_458) ;  /* 0x00000000000c7947 */ /* 0x000fea0003800000 */
.L_x_459:
[----:B0-----:R-:W2:Y:S02]  /*153c0*/  LD.E R5, desc[UR8][R10.64+0x4] ;  /* 0x000004080a057980 */ /* 0x001ea4000c101900 */
[----:B--2---:R-:W-:-:S05]  /*153d0*/  IADD3 R5, PT, PT, R13, R5, RZ ;  /* 0x000000050d057210 */ /* 0x004fca0007ffe0ff */
[----:B------:R1:W-:Y:S02]  /*153e0*/  ST.E desc[UR8][R10.64+0x4], R5 ;  /* 0x000004050a007985 */ /* 0x0003e4000c101908 */
.L_x_458:
[----:B------:R-:W-:Y:S05]  /*153f0*/  BSYNC.RECONVERGENT B0 ;  /* 0x0000000000007941 */ /* 0x000fea0003800200 */
.L_x_457:
        /* <DEDUP_REMOVED lines=12> */
.L_x_464:
[----:B------:R-:W0:Y:S02]  /*154c0*/  LDS R4, [R3] ;  /* 0x0000000003047984 */ /* 0x000e240000000800 */
[----:B0-----:R-:W-:-:S05]  /*154d0*/  HADD2 R5, R4, R7 ;  /* 0x0000000704057230 */ /* 0x001fca0000000000 */
[----:B------:R-:W0:Y:S02]  /*154e0*/  ATOMS.CAST.SPIN P0, [R3], R4, R5 ;  /* 0x000000040300758d */ /* 0x000e240001800005 */
[----:B0-----:R-:W-:Y:S05]  /*154f0*/  @!P0 BRA `(.L_x_464) ;  /* 0xfffffffc00f08947 */ /* 0x001fea000383ffff */
[----:B------:R-:W-:Y:S05]  /*15500*/  BRA `(.L_x_462) ;  /* 0x00000000000c7947 */ /* 0x000fea0003800000 */
.L_x_463:
[----:B------:R-:W2:Y:S02]  /*15510*/  LD.E R3, desc[UR8][R10.64] ;  /* 0x000000080a037980 */ /* 0x000ea4000c101900 */
[----:B--2---:R-:W-:-:S05]  /*15520*/  IADD3 R3, PT, PT, R7, R3, RZ ;  /* 0x0000000307037210 */ /* 0x004fca0007ffe0ff */
[----:B------:R0:W-:Y:S02]  /*15530*/  ST.E desc[UR8][R10.64], R3 ;  /* 0x000000030a007985 */ /* 0x0001e4000c101908 */
.L_x_462:
[----:B------:R-:W-:Y:S05]  /*15540*/  BSYNC.RECONVERGENT B0 ;  /* 0x0000000000007941 */ /* 0x000fea0003800200 */
.L_x_461:
[----:B------:R1:W-:Y:S01]  /*15550*/  ATOM.E.ADD.F16x2.RN.STRONG.GPU P0, RZ, desc[UR8][R10.64+0x4], R91 ;  /* 0x8000045b0aff79a2 */ /* 0x0003e2000c10e108 */
[----:B------:R-:W-:Y:S04]  /*15560*/  BSSY.RECONVERGENT B0, `(.L_x_465) ;  /* 0x000000e000007945 */ /* 0x000fe80003800200 */
[----:B-1----:R-:W-:Y:S05]  /*15570*/  @P0 BRA `(.L_x_466) ;  /* 0x0000000000300947 */ /* 0x002fea0003800000 */
[----:B------:R-:W1:Y:S02]  /*15580*/  QSPC.E.S P0, RZ, [R10+0x4] ;  /* 0x000004000aff73aa */ /* 0x000e640000000500 */
[----:B-1----:R-:W-:Y:S05]  /*15590*/  @!P0 BRA `(.L_x_467) ;  /* 0x00000000001c8947 */ /* 0x002fea0003800000 */
[----:B------:R-:W-:-:S04]  /*155a0*/  MOV R4, R10 ;  /* 0x0000000a00047202 */ /* 0x000fc80000000f00 */
[----:B0-----:R-:W-:-:S07]  /*155b0*/  MOV R3, R4 ;  /* 0x0000000400037202 */ /* 0x001fce0000000f00 */
.L_x_468:
[----:B------:R-:W0:Y:S02]  /*155c0*/  LDS R4, [R3+0x4] ;  /* 0x0000040003047984 */ /* 0x000e240000000800 */
[----:B0-----:R-:W-:-:S05]  /*155d0*/  HFMA2 R5, R4, 1, 1, R91 ;  /* 0x3c003c0004057831 */ /* 0x001fca000000005b */
[----:B------:R-:W0:Y:S02]  /*155e0*/  ATOMS.CAST.SPIN P0, [R3+0x4], R4, R5 ;  /* 0x000004040300758d */ /* 0x000e240001800005 */
[----:B0-----:R-:W-:Y:S05]  /*155f0*/  @!P0 BRA `(.L_x_468) ;  /* 0xfffffffc00f08947 */ /* 0x001fea000383ffff */
[----:B------:R-:W-:Y:S05]  /*15600*/  BRA `(.L_x_466) ;  /* 0x00000000000c7947 */ /* 0x000fea0003800000 */
.L_x_467:
[----:B0-----:R-:W2:Y:S02]  /*15610*/  LD.E R3, desc[UR8][R10.64+0x4] ;  /* 0x000004080a037980 */ /* 0x001ea4000c101900 */
[----:B--2---:R-:W-:-:S05]  /*15620*/  IADD3 R3, PT, PT, R91, R3, RZ ;  /* 0x000000035b037210 */ /* 0x004fca0007ffe0ff */
[----:B------:R1:W-:Y:S02]  /*15630*/  ST.E desc[UR8][R10.64+0x4], R3 ;  /* 0x000004030a007985 */ /* 0x0003e4000c101908 */
.L_x_466:
[----:B------:R-:W-:Y:S05]  /*15640*/  BSYNC.RECONVERGENT B0 ;  /* 0x0000000000007941 */ /* 0x000fea0003800200 */
.L_x_465:
        /* <DEDUP_REMOVED lines=12> */
.L_x_472:
[----:B------:R-:W0:Y:S02]  /*15710*/  LDS R2, [R0] ;  /* 0x0000000000027984 */ /* 0x000e240000000800 */
[----:B0-----:R-:W-:-:S05]  /*15720*/  HADD2 R3, R2, R5 ;  /* 0x0000000502037230 */ /* 0x001fca0000000000 */
[----:B------:R-:W0:Y:S02]  /*15730*/  ATOMS.CAST.SPIN P0, [R0], R2, R3 ;  /* 0x000000020000758d */ /* 0x000e240001800003 */
[----:B0-----:R-:W-:Y:S05]  /*15740*/  @!P0 BRA `(.L_x_472) ;  /* 0xfffffffc00f08947 */ /* 0x001fea000383ffff */
[----:B------:R-:W-:Y:S05]  /*15750*/  BRA `(.L_x_470) ;  /* 0x00000000000c7947 */ /* 0x000fea0003800000 */
.L_x_471:
[----:B------:R-:W2:Y:S02]  /*15760*/  LD.E R0, desc[UR8][R10.64] ;  /* 0x000000080a007980 */ /* 0x000ea4000c101900 */
[----:B--2---:R-:W-:-:S05]  /*15770*/  IADD3 R3, PT, PT, R5, R0, RZ ;  /* 0x0000000005037210 */ /* 0x004fca0007ffe0ff */
[----:B------:R0:W-:Y:S02]  /*15780*/  ST.E desc[UR8][R10.64], R3 ;  /* 0x000000030a007985 */ /* 0x0001e4000c101908 */
.L_x_470:
[----:B------:R-:W-:Y:S05]  /*15790*/  BSYNC.RECONVERGENT B0 ;  /* 0x0000000000007941 */ /* 0x000fea0003800200 */
.L_x_469:
[----:B------:R1:W-:Y:S02]  /*157a0*/  ATOM.E.ADD.F16x2.RN.STRONG.GPU P0, RZ, desc[UR8][R10.64+0x4], R93 ;  /* 0x8000045d0aff79a2 */ /* 0x0003e4000c10e108 */
[----:B-1----:R-:W-:Y:S05]  /*157b0*/  @P0 EXIT ;  /* 0x000000000000094d */ /* 0x002fea0003800000 */
[----:B------:R-:W1:Y:S02]  /*157c0*/  QSPC.E.S P0, RZ, [R10+0x4] ;  /* 0x000004000aff73aa */ /* 0x000e640000000500 */
[----:B-1----:R-:W-:Y:S05]  /*157d0*/  @!P0 BRA `(.L_x_473) ;  /* 0x00000000001c8947 */ /* 0x002fea0003800000 */
[----:B------:R-:W-:-:S04]  /*157e0*/  MOV R2, R10 ;  /* 0x0000000a00027202 */ /* 0x000fc80000000f00 */
[----:B------:R-:W-:-:S07]  /*157f0*/  MOV R0, R2 ;  /* 0x0000000200007202 */ /* 0x000fce0000000f00 */
.L_x_474:
[----:B------:R-:W0:Y:S02]  /*15800*/  LDS R2, [R0+0x4] ;  /* 0x0000040000027984 */ /* 0x000e240000000800 */
[----:B0-----:R-:W-:-:S05]  /*15810*/  HFMA2 R3, R2, 1, 1, R93 ;  /* 0x3c003c0002037831 */ /* 0x001fca000000005d */
[----:B------:R-:W0:Y:S02]  /*15820*/  ATOMS.CAST.SPIN P0, [R0+0x4], R2, R3 ;  /* 0x000004020000758d */ /* 0x000e240001800003 */
[----:B0-----:R-:W-:Y:S05]  /*15830*/  @!P0 BRA `(.L_x_474) ;  /* 0xfffffffc00f08947 */ /* 0x001fea000383ffff */
[----:B------:R-:W-:Y:S05]  /*15840*/  EXIT ;  /* 0x000000000000794d */ /* 0x000fea0003800000 */
.L_x_473:
[----:B------:R-:W0:Y:S02]  /*15850*/  LD.E R0, desc[UR8][R10.64+0x4] ;  /* 0x000004080a007980 */ /* 0x000e24000c101900 */
[----:B0-----:R-:W-:-:S05]  /*15860*/  IADD3 R3, PT, PT, R93, R0, RZ ;  /* 0x000000005d037210 */ /* 0x001fca0007ffe0ff */
[----:B------:R-:W-:Y:S01]  /*15870*/  ST.E desc[UR8][R10.64+0x4], R3 ;  /* 0x000004030a007985 */ /* 0x000fe2000c101908 */
[----:B------:R-:W-:Y:S05]  /*15880*/  EXIT ;  /* 0x000000000000794d */ /* 0x000fea0003800000 */
.L_x_475:
        /* <DEDUP_REMOVED lines=15> */
.L_x_5290:


//--------------------- .text._Z23gemm_half_q_half_kernelILi4ELi176ELb1ELb1ELi64EEvPK6__halfPKjS4_S2_PS0_iiiiPKtS7_iiiiiibS2_i --------------------------
	.section	.text._Z23gemm_half_q_half_kernelILi4ELi176ELb1ELb1ELi64EEvPK6__halfPKjS4_S2_PS0_iiiiPKtS7_iiiiiibS2_i,"ax",@progbits
	.align	128
        .global         _Z23gemm_half_q_half_kernelILi4ELi176ELb1ELb1ELi64EEvPK6__halfPKjS4_S2_PS0_iiiiPKtS7_iiiiiibS2_i
        .type           _Z23gemm_half_q_half_kernelILi4ELi176ELb1ELb1ELi64EEvPK6__halfPKjS4_S2_PS0_iiiiPKtS7_iiiiiibS2_i,@function
        .size           _Z23gemm_half_q_half_kernelILi4ELi176ELb1ELb1ELi64EEvPK6__halfPKjS4_S2_PS0_iiiiPKtS7_iiiiiibS2_i,(.L_x_5291 - _Z23gemm_half_q_half_kernelILi4ELi176ELb1ELb1ELi64EEvPK6__halfPKjS4_S2_PS0_iiiiPKtS7_iiiiiibS2_i)
        .other          _Z23gemm_half_q_half_kernelILi4ELi176ELb1ELb1ELi64EEvPK6__halfPKjS4_S2_PS0_iiiiPKtS7_iiiiiibS2_i,@"STO_CUDA_ENTRY STV_DEFAULT"
_Z23gemm_half_q_half_kernelILi4ELi176ELb1ELb1ELi64EEvPK6__halfPKjS4_S2_PS0_iiiiPKtS7_iiiiiibS2_i:
.text._Z23gemm_half_q_half_kernelILi4ELi176ELb1ELb1ELi64EEvPK6__halfPKjS4_S2_PS0_iiiiPKtS7_iiiiiibS2_i:
        /* <DEDUP_REMOVED lines=34> */
.L_x_476:
        /* <DEDUP_REMOVED lines=34> */
[----:B------:R-:W-:Y:S02]  /*0440*/  IADD3 R18, PT, PT, R5, 0x80, RZ ;  /* 0x0000008005127810 */ /* 0x000fe40007ffe0ff */
[----:B-1----:R-:W-:-:S09]  /*0450*/  IADD3 R5, PT, PT, R11, R2, RZ ;  /* 0x000000020b057210 */ /* 0x002fd20007ffe0ff */
[----:B------:R-:W-:Y:S05]  /*0460*/  @P0 BRA `(.L_x_480) ;  /* 0x0000000000ec0947 */ /* 0x000fea0003800000 */
[----:B------:R-:W-:Y:S02]  /*0470*/  IADD3 R6, PT, PT, RZ, -R8, RZ ;  /* 0x80000008ff067210 */ /* 0x000fe40007ffe0ff */
[----:B------:R-:W-:Y:S02]  /*0480*/  PLOP3.LUT P0, PT, PT, PT, PT, 0x80, 0x8 ;  /* 0x000000000008781c */ /* 0x000fe40003f0f070 */
[----:B------:R-:W-:-:S13]  /*0490*/  ISETP.GT.AND P1, PT, R6, 0x3, PT ;  /* 0x000000030600780c */ /* 0x000fda0003f24270 */
[----:B------:R-:W-:Y:S05]  /*04a0*/  @!P1 BRA `(.L_x_481) ;  /* 0x0000000000849947 */ /* 0x000fea0003800000 */
[----:B------:R-:W-:-:S13]  /*04b0*/  PLOP3.LUT P0, PT, PT, PT, PT, 0x8, 0x80 ;  /* 0x000000000080781c */ /* 0x000fda0003f0e170 */
.L_x_482:
[C---:B------:R-:W-:Y:S02]  /*04c0*/  IADD3 R7, P1, PT, R24.reuse, R5, RZ ;  /* 0x0000000518077210 */ /* 0x040fe40007f3e0ff */
        /* <DEDUP_REMOVED lines=31> */
.L_x_481:
        /* <DEDUP_REMOVED lines=20> */
.L_x_483:
[----:B------:R-:W-:-:S13]  /*0800*/  ISETP.EQ.AND P1, PT, R8, RZ, PT ;  /* 0x000000ff0800720c */ /* 0x000fda0003f22270 */
[----:B------:R-:W-:Y:S05]  /*0810*/  @!P0 BRA P1, `(.L_x_478) ;  /* 0x0000000400788947 */ /* 0x000fea0000800000 */
.L_x_480:
        /* <DEDUP_REMOVED lines=12> */
.L_x_479:
        /* <DEDUP_REMOVED lines=16> */
.L_x_486:
[-C--:B------:R-:W-:Y:S02]  /*09e0*/  IADD3 R11, PT, PT, R19, R2.reuse, RZ ;  /* 0x00000002130b7210 */ /* 0x080fe40007ffe0ff */
[C---:B-----5:R-:W-:Y:S02]  /*09f0*/  IADD3 R7, P1, PT, R22.reuse, R19, RZ ;  /* 0x0000001316077210 */ /* 0x060fe40007f3e0ff */
[----:B------:R-:W-:Y:S02]  /*0a00*/  IADD3 R13, PT, PT, R11, R2, RZ ;  /* 0x000000020b0d7210 */ /* 0x000fe40007ffe0ff */
[----:B------:R-:W-:Y:S02]  /*0a10*/  LEA.HI.X.SX32 R10, R19, RZ, 0x1, P1 ;  /* 0x000000ff130a7211 */ /* 0x000fe400008f0eff */
[----:B-1----:R-:W-:Y:S02]  /*0a20*/  LEA R6, P1, R7, UR6, 0x1 ;  /* 0x0000000607067c11 */ /* 0x002fe4000f8208ff */
[----:B------:R-:W-:-:S02]  /*0a30*/  IADD3 R14, P2, PT, R22, R11, RZ ;  /* 0x0000000b160e7210 */ /* 0x000fc40007f5e0ff */
[----:B------:R-:W-:Y:S02]  /*0a40*/  IADD3 R19, PT, PT, R13, R2, RZ ;  /* 0x000000020d137210 */ /* 0x000fe40007ffe0ff */
[----:B------:R-:W-:Y:S02]  /*0a50*/  LEA.HI.X R7, R7, UR7, R10, 0x1, P1 ;  /* 0x0000000707077c11 */ /* 0x000fe400088f0c0a */
[----:B------:R-:W-:Y:S02]  /*0a60*/  LEA.HI.X.SX32 R11, R11, RZ, 0x1, P2 ;  /* 0x000000ff0b0b7211 */ /* 0x000fe400010f0eff */
[----:B------:R-:W-:Y:S01]  /*0a70*/  LEA R10, P1, R14, UR6, 0x1 ;  /* 0x000000060e0a7c11 */ /* 0x000fe2000f8208ff */
[----:B------:R-:W2:Y:S01]  /*0a80*/  LDG.E.U16.CONSTANT R6, desc[UR8][R6.64] ;  /* 0x0000000806067981 */ /* 0x000ea2000c1e9500 */
[C---:B------:R-:W-:Y:S02]  /*0a90*/  IADD3 R20, P3, PT, R22.reuse, R13, RZ ;  /* 0x0000000d16147210 */ /* 0x040fe40007f7e0ff */
[----:B------:R-:W-:-:S02]  /*0aa0*/  IADD3 R15, P4, PT, R22, R19, RZ ;  /* 0x00000013160f7210 */ /* 0x000fc40007f9e0ff */
[----:B------:R-:W-:Y:S02]  /*0ab0*/  LEA.HI.X R11, R14, UR7, R11, 0x1, P1 ;  /* 0x000000070e0b7c11 */ /* 0x000fe400088f0c0b */
[----:B------:R-:W-:Y:S02]  /*0ac0*/  LEA.HI.X.SX32 R13, R13, RZ, 0x1, P3 ;  /* 0x000000ff0d0d7211 */ /* 0x000fe400018f0eff */
[C---:B------:R-:W-:Y:S01]  /*0ad0*/  LEA R12, P2, R20.reuse, UR6, 0x1 ;  /* 0x00000006140c7c11 */ /* 0x040fe2000f8408ff */
[----:B------:R-:W3:Y:S01]  /*0ae0*/  LDG.E.U16.CONSTANT R10, desc[UR8][R10.64] ;  /* 0x000000080a0a7981 */ /* 0x000ee2000c1e9500 */
[----:B------:R-:W-:Y:S02]  /*0af0*/  LEA.HI.X.SX32 R18, R19, RZ, 0x1, P4 ;  /* 0x000000ff13127211 */ /* 0x000fe400020f0eff */
        /* <DEDUP_REMOVED lines=14> */
.L_x_485:
        /* <DEDUP_REMOVED lines=21> */
.L_x_487:
[----:B------:R-:W-:-:S13]  /*0d30*/  ISETP.NE.OR P0, PT, R8, RZ, P0 ;  /* 0x000000ff0800720c */ /* 0x000fda0000705670 */
[----:B------:R-:W-:Y:S05]  /*0d40*/  @!P0 BRA `(.L_x_478) ;  /* 0x00000000002c8947 */ /* 0x000fea0003800000 */
.L_x_484:
        /* <DEDUP_REMOVED lines=11> */
.L_x_478:
[----:B0-----:R-:W-:Y:S05]  /*0e00*/  BSYNC.RECONVERGENT B0 ;  /* 0x0000000000007941 */ /* 0x001fea0003800200 */
.L_x_477:
        /* <DEDUP_REMOVED lines=9> */
[----:B-1----:R-:W-:Y:S01]  /*0ea0*/  IADD3 R5, PT, PT, RZ, -R3, RZ ;  /* 0x80000003ff057210 */ /* 0x002fe20007ffe0ff */
[----:B------:R-:W-:-:S03]  /*0eb0*/  IMAD R3, R16, R85, RZ ;  /* 0x0000005510037224 */ /* 0x000fc600078e02ff */
        /* <DEDUP_REMOVED lines=10> */
.L_x_491:
        /* <DEDUP_REMOVED lines=15> */
.L_x_490:
        /* <DEDUP_REMOVED lines=12> */
.L_x_492:
[----:B------:R-:W-:-:S13]  /*1110*/  ISETP.NE.OR P0, PT, R5, RZ, P0 ;  /* 0x000000ff0500720c */ /* 0x000fda0000705670 */
[----:B------:R-:W-:Y:S05]  /*1120*/  @!P0 BRA `(.L_x_488) ;  /* 0x00000000001c8947 */ /* 0x000fea0003800000 */
.L_x_489:
[----:B0-----:R-:W0:Y:S02]  /*1130*/  LDC.64 R6, c[0x0][0x3a0] ;  /* 0x0000e800ff067b82 */ /* 0x001e240000000a00 */
.L_x_493:
[----:B0-----:R-:W-:Y:S01]  /*1140*/  IMAD.WIDE R10, R3, 0x2, R6 ;  /* 0x00000002030a7825 */ /* 0x001fe200078e0206 */
[----:B------:R-:W-:Y:S02]  /*1150*/  IADD3 R5, PT, PT, R5, 0x1, RZ ;  /* 0x0000000105057810 */ /* 0x000fe40007ffe0ff */
[----:B------:R-:W-:Y:S02]  /*1160*/  IADD3 R3, PT, PT, R3, R85, RZ ;  /* 0x0000005503037210 */ /* 0x000fe40007ffe0ff */
[----:B------:R2:W-:Y:S01]  /*1170*/  STG.E.64 desc[UR8][R10.64], RZ ;  /* 0x000000ff0a007986 */ /* 0x0005e2000c101b08 */
[----:B------:R-:W-:-:S13]  /*1180*/  ISETP.NE.AND P0, PT, R5, RZ, PT ;  /* 0x000000ff0500720c */ /* 0x000fda0003f05270 */
[----:B--2---:R-:W-:Y:S05]  /*1190*/  @P0 BRA `(.L_x_493) ;  /* 0xfffffffc00e80947 */ /* 0x004fea000383ffff */
.L_x_488:
[----:B0-----:R-:W1:Y:S01]  /*11a0*/  LDC.64 R10, c[0x0][0x3b8] ;  /* 0x0000ee00ff0a7b82 */ /* 0x001e620000000a00 */
[----:B------:R-:W-:-:S05]  /*11b0*/  SHF.L.U32 R7, R9, 0x7, RZ ;  /* 0x0000000709077819 */ /* 0x000fca00000006ff */
        /* <DEDUP_REMOVED lines=13> */
.L_x_495:
        /* <DEDUP_REMOVED lines=12> */
[----:B------:R-:W3:Y:S04]  /*1350*/  LDG.E.U16.CONSTANT R13, desc[UR8][R12.64] ;  /* 0x000000080c0d7981 */ /* 0x000ee8000c1e9500 */
[----:B------:R0:W4:Y:S01]  /*1360*/  LDG.E.U16.CONSTANT R22, desc[UR8][R14.64+0x2] ;  /* 0x000002080e167981 */ /* 0x000122000c1e9500 */
        /* <DEDUP_REMOVED lines=10> */
[----:B0-----:R-:W-:Y:S01]  /*1410*/  IADD3 R14, PT, PT, R6, 0x1, R7 ;  /* 0x00000001060e7810 */ /* 0x001fe20007ffe007 */
[C---:B------:R-:W-:Y:S01]  /*1420*/  IMAD R12, R21.reuse, R21, R21 ;  /* 0x00000015150c7224 */ /* 0x040fe200078e0215 */
[----:B------:R-:W-:Y:S01]  /*1430*/  IADD3 R23, PT, PT, R20, 0x1, R23 ;  /* 0x0000000114177810 */ /* 0x000fe20007ffe017 */
[----:B------:R-:W-:Y:S01]  /*1440*/  IMAD R7, R18, R18, R18 ;  /* 0x0000001212077224 */ /* 0x000fe200078e0212 */
[----:B------:R-:W-:Y:S02]  /*1450*/  LEA R6, R8, R1, 0x3 ;  /* 0x0000000108067211 */ /* 0x000fe400078e18ff */
[----:B------:R-:W-:Y:S01]  /*1460*/  IADD3 R12, PT, PT, R21, 0x1, R12 ;  /* 0x00000001150c7810 */ /* 0x000fe20007ffe00c */
[----:B------:R-:W-:Y:S01]  /*1470*/  I2F.F16 R14, R14 ;  /* 0x0000000e000e7306 */ /* 0x000fe20000200c00 */
[----:B------:R-:W-:-:S02]  /*1480*/  IADD3 R7, PT, PT, R18, 0x1, R7 ;  /* 0x0000000112077810 */ /* 0x000fc40007ffe007 */
[----:B------:R-:W-:Y:S02]  /*1490*/  IADD3 R8, PT, PT, R8, 0x1, RZ ;  /* 0x0000000108087810 */ /* 0x000fe40007ffe0ff */
[----:B----4-:R-:W-:-:S03]  /*14a0*/  IADD3 R19, PT, PT, R22, R19, RZ ;  /* 0x0000001316137210 */ /* 0x010fc60007ffe0ff */
[----:B------:R-:W-:Y:S01]  /*14b0*/  I2F.F16 R23, R23 ;  /* 0x0000001700177306 */ /* 0x000fe20000200c00 */
[----:B------:R-:W-:-:S07]  /*14c0*/  ISETP.GE.AND P0, PT, R19, R88, PT ;  /* 0x000000581300720c */ /* 0x000fce0003f06270 */
[----:B------:R-:W0:Y:S08]  /*14d0*/  I2F.F16 R12, R12 ;  /* 0x0000000c000c7306 */ /* 0x000e300000200c00 */
[----:B------:R-:W1:Y:S01]  /*14e0*/  I2F.F16 R7, R7 ;  /* 0x0000000700077306 */ /* 0x000e620000200c00 */
[----:B0-----:R-:W-:-:S05]  /*14f0*/  PRMT R12, R23, 0x5410, R12 ;  /* 0x00005410170c7816 */ /* 0x001fca000000000c */
[----:B---3--:R-:W-:Y:S01]  /*1500*/  HMUL2 R20, R12, R13.H0_H0 ;  /* 0x2000000d0c147232 */ /* 0x008fe20000000000 */
[----:B-1----:R-:W-:-:S05]  /*1510*/  PRMT R14, R14, 0x5410, R7 ;  /* 0x000054100e0e7816 */ /* 0x002fca0000000007 */
[----:B------:R-:W-:-:S05]  /*1520*/  HMUL2 R21, R14, R13.H0_H0 ;  /* 0x2000000d0e157232 */ /* 0x000fca0000000000 */
[----:B------:R0:W-:Y:S01]  /*1530*/  STL.64 [R6], R20 ;  /* 0x0000001406007387 */ /* 0x0001e20000100a00 */
[----:B------:R-:W-:Y:S05]  /*1540*/  @!P0 BRA `(.L_x_495) ;  /* 0xfffffffc00508947 */ /* 0x000fea000383ffff */
.L_x_494:
[----:B0-----:R0:W5:Y:S01]  /*1550*/  LDL.64 R6, [R1] ;  /* 0x0000000001067983 */ /* 0x0011620000100a00 */
        /* <DEDUP_REMOVED lines=26> */
.L_x_496:
        /* <DEDUP_REMOVED lines=8> */
.L_x_497:
        /* <DEDUP_REMOVED lines=8> */
.L_x_498:
        /* <DEDUP_REMOVED lines=8> */
.L_x_499:
        /* <DEDUP_REMOVED lines=8> */
.L_x_500:
        /* <DEDUP_REMOVED lines=8> */
[----:B------:R-:W-:-:S02]  /*1980*/  PRMT R96, R7, 0x7610, R7 ;  /* 0x0000761007607816 */ /* 0x000fc40000000007 */
[----:B------:R-:W-:Y:S01]  /*1990*/  MOV R89, RZ ;  /* 0x000000ff00597202 */ /* 0x000fe20000000f00 */
        /* <DEDUP_REMOVED lines=31> */
.L_x_518:
        /* <DEDUP_REMOVED lines=214> */
.L_x_502:
        /* <DEDUP_REMOVED lines=97> */
.L_x_504:
        /* <DEDUP_REMOVED lines=94> */
.L_x_505:
        /* <DEDUP_REMOVED lines=91> */
.L_x_503:
        /* <DEDUP_REMOVED lines=199> */
.L_x_506:
        /* <DEDUP_REMOVED lines=95> */
.L_x_508:
        /* <DEDUP_REMOVED lines=94> */
.L_x_509:
        /* <DEDUP_REMOVED lines=91> */
.L_x_507:
        /* <DEDUP_REMOVED lines=199> */
.L_x_510:
        /* <DEDUP_REMOVED lines=95> */
.L_x_512:
        /* <DEDUP_REMOVED lines=94> */
.L_x_513:
        /* <DEDUP_REMOVED lines=91> */
.L_x_511:
        /* <DEDUP_REMOVED lines=199> */
.L_x_514:
        /* <DEDUP_REMOVED lines=95> */
.L_x_516:
        /* <DEDUP_REMOVED lines=94> */
.L_x_517:
        /* <DEDUP_REMOVED lines=91> */
.L_x_515:
        /* <DEDUP_REMOVED lines=8> */
.L_x_501:
        /* <DEDUP_REMOVED lines=11> */
.L_x_528:
[----:B------:R-:W0:Y:S01]  /*9590*/  LDC R85, c[0x0][0x3ac] ;  /* 0x0000eb00ff557b82 */ /* 0x000e220000000800 */
[----:B------:R-:W-:Y:S01]  /*95a0*/  ISETP.NE.AND P3, PT, R97, R90, PT ;  /* 0x0000005a6100720c */ /* 0x000fe20003f65270 */
[----:B------:R-:W2:Y:S06]  /*95b0*/  LDG.E.128.CONSTANT R12, desc[UR8][R32.64] ;  /* 0x00000008200c7981 */ /* 0x000eac000c1e9d00 */
[----:B------:R-:W1:Y:S06]  /*95c0*/  LDC R61, c[0x0][0x3a8] ;  /* 0x0000ea00ff3d7b82 */ /* 0x000e6c0000000800 */
[----:B------:R-:W-:Y:S01]  /*95d0*/  @!P3 LEA R34, R89, R1, 0x3 ;  /* 0x000000015922b211 */ /* 0x000fe200078e18ff */
[----:B------:R3:W5:Y:S05]  /*95e0*/  @!P3 LDG.E.U16.CONSTANT R10, desc[UR8][R18.64] ;  /* 0x00000008120ab981 */ /* 0x00076a000c1e9500 */
[----:B------:R-:W4:Y:S01]  /*95f0*/  @!P3 LDL.64 R34, [R34+0x8] ;  /* 0x000008002222b983 */ /* 0x000f220000100a00 */
[----:B0-----:R-:W-:-:S04]  /*9600*/  IMAD.WIDE R24, R85, 0x4, R32 ;  /* 0x0000000455187825 */ /* 0x001fc800078e0220 */
[----:B------:R-:W-:Y:S02]  /*9610*/  IMAD.WIDE R30, R85, 0x4, R24 ;  /* 0x00000004551e7825 */ /* 0x000fe400078e0218 */
[----:B------:R-:W3:Y:S04]  /*9620*/  LDG.E.128.CONSTANT R24, desc[UR8][R24.64] ;  /* 0x0000000818187981 */ /* 0x000ee8000c1e9d00 */
[----:B------:R-:W3:Y:S01]  /*9630*/  LDG.E.128.CONSTANT R20, desc[UR8][R30.64] ;  /* 0x000000081e147981 */ /* 0x000ee2000c1e9d00 */
[----:B------:R-:W-:-:S04]  /*9640*/  @!P3 IADD3 R9, PT, PT, R89, 0x1, RZ ;  /* 0x000000015909b810 */ /* 0x000fc80007ffe0ff */
[----:B------:R-:W-:Y:S02]  /*9650*/  @!P3 MOV R89, R9 ;  /* 0x000000090059b202 */ /* 0x000fe40000000f00 */
[----:B------:R-:W-:Y:S02]  /*9660*/  ISETP.NE.AND P2, PT, R95, RZ, PT ;  /* 0x000000ff5f00720c */ /* 0x000fe40003f45270 */
[----:B--2---:R-:W-:Y:S02]  /*9670*/  LOP3.LUT R17, R12, 0x3f003f, RZ, 0xc0, !PT ;  /* 0x003f003f0c117812 */ /* 0x004fe400078ec0ff */
[--C-:B------:R-:W-:Y:S02]  /*9680*/  SHF.R.U32.HI R29, RZ, 0x6, R12.reuse ;  /* 0x00000006ff1d7819 */ /* 0x100fe4000001160c */
[----:B------:R-:W-:Y:S02]  /*9690*/  SHF.R.U32.HI R12, RZ, 0xc, R12 ;  /* 0x0000000cff0c7819 */ /* 0x000fe4000001160c */
[----:B------:R-:W-:-:S02]  /*96a0*/  LOP3.LUT R44, R14, 0x3f003f, RZ, 0xc0, !PT ;  /* 0x003f003f0e2c7812 */ /* 0x000fc400078ec0ff */
[--C-:B------:R-:W-:Y:S02]  /*96b0*/  SHF.R.U32.HI R46, RZ, 0x6, R14.reuse ;  /* 0x00000006ff2e7819 */ /* 0x100fe4000001160e */
[----:B------:R-:W-:Y:S02]  /*96c0*/  SHF.R.U32.HI R40, RZ, 0xc, R14 ;  /* 0x0000000cff287819 */ /* 0x000fe4000001160e */
[----:B------:R-:W-:Y:S02]  /*96d0*/  SHF.R.U32.HI R42, RZ, 0xc, R15 ;  /* 0x0000000cff2a7819 */ /* 0x000fe4000001160f */
[----:B----4-:R-:W-:Y:S02]  /*96e0*/  @!P3 PRMT R94, R34, 0x7610, R94 ;  /* 0x00007610225eb816 */ /* 0x010fe4000000005e */
[----:B------:R-:W-:Y:S02]  /*96f0*/  @!P3 PRMT R96, R35, 0x7610, R96 ;  /* 0x000076102360b816 */ /* 0x000fe40000000060 */
[----:B------:R-:W-:-:S02]  /*9700*/  @!P3 PRMT R94, R94, 0x7610, R34 ;  /* 0x000076105e5eb816 */ /* 0x000fc40000000022 */
[----:B------:R-:W-:Y:S02]  /*9710*/  @!P3 PRMT R96, R96, 0x7610, R35 ;  /* 0x000076106060b816 */ /* 0x000fe40000000023 */
[----:B------:R-:W-:Y:S02]  /*9720*/  LOP3.LUT R34, R13, 0x3f003f, RZ, 0xc0, !PT ;  /* 0x003f003f0d227812 */ /* 0x000fe400078ec0ff */
[--C-:B------:R-:W-:Y:S02]  /*9730*/  SHF.R.U32.HI R35, RZ, 0x6, R13.reuse ;  /* 0x00000006ff237819 */ /* 0x100fe4000001160d */
[----:B------:R-:W-:Y:S02]  /*9740*/  SHF.R.U32.HI R13, RZ, 0xc, R13 ;  /* 0x0000000cff0d7819 */ /* 0x000fe4000001160d */
[----:B------:R-:W-:Y:S02]  /*9750*/  LOP3.LUT R51, R15, 0x3f003f, RZ, 0xc0, !PT ;  /* 0x003f003f0f337812 */ /* 0x000fe400078ec0ff */
[----:B---3--:R-:W-:-:S02]  /*9760*/  SHF.R.U32.HI R14, RZ, 0x8, R21 ;  /* 0x00000008ff0e7819 */ /* 0x008fc40000011615 */
[----:B------:R-:W-:Y:S02]  /*9770*/  LOP3.LUT R45, R21, 0x3f003f, RZ, 0xc0, !PT ;  /* 0x003f003f152d7812 */ /* 0x000fe400078ec0ff */
[--C-:B------:R-:W-:Y:S02]  /*9780*/  SHF.R.U32.HI R37, RZ, 0x6, R21.reuse ;  /* 0x00000006ff257819 */ /* 0x100fe40000011615 */
[----:B------:R-:W-:Y:S02]  /*9790*/  SHF.R.U32.HI R43, RZ, 0xa, R21 ;  /* 0x0000000aff2b7819 */ /* 0x000fe40000011615 */
[----:B------:R-:W-:Y:S02]  /*97a0*/  SHF.R.U32.HI R54, RZ, 0x6, R15 ;  /* 0x00000006ff367819 */ /* 0x000fe4000001160f */
[----:B------:R-:W-:Y:S02]  /*97b0*/  SHF.R.U32.HI R11, RZ, 0x8, R20 ;  /* 0x00000008ff0b7819 */ /* 0x000fe40000011614 */
[----:B------:R-:W-:-:S02]  /*97c0*/  LOP3.LUT R38, R20, 0x3f003f, RZ, 0xc0, !PT ;  /* 0x003f003f14267812 */ /* 0x000fc400078ec0ff */
[--C-:B------:R-:W-:Y:S02]  /*97d0*/  SHF.R.U32.HI R39, RZ, 0x6, R20.reuse ;  /* 0x00000006ff277819 */ /* 0x100fe40000011614 */
[----:B------:R-:W-:Y:S02]  /*97e0*/  SHF.R.U32.HI R9, RZ, 0xa, R20 ;  /* 0x0000000aff097819 */ /* 0x000fe40000011614 */
[--C-:B------:R-:W-:Y:S02]  /*97f0*/  SHF.R.U32.HI R41, RZ, 0x8, R22.reuse ;  /* 0x00000008ff297819 */ /* 0x100fe40000011616 */
[----:B------:R-:W-:Y:S02]  /*9800*/  LOP3.LUT R36, R22, 0x3f003f, RZ, 0xc0, !PT ;  /* 0x003f003f16247812 */ /* 0x000fe400078ec0ff */
[--C-:B------:R-:W-:Y:S02]  /*9810*/  SHF.R.U32.HI R21, RZ, 0x6, R22.reuse ;  /* 0x00000006ff157819 */ /* 0x100fe40000011616 */
[----:B------:R-:W-:-:S02]  /*9820*/  SHF.R.U32.HI R49, RZ, 0xa, R22 ;  /* 0x0000000aff317819 */ /* 0x000fc40000011616 */
[----:B------:R-:W-:Y:S02]  /*9830*/  LOP3.LUT R12, R12, 0xf000f, RZ, 0xc0, !PT ;  /* 0x000f000f0c0c7812 */ /* 0x000fe400078ec0ff */
[--C-:B------:R-:W-:Y:S02]  /*9840*/  SHF.R.U32.HI R22, RZ, 0x8, R23.reuse ;  /* 0x00000008ff167819 */ /* 0x100fe40000011617 */
[----:B------:R-:W-:Y:S02]  /*9850*/  LOP3.LUT R20, R23, 0x3f003f, RZ, 0xc0, !PT ;  /* 0x003f003f17147812 */ /* 0x000fe400078ec0ff */
[--C-:B------:R-:W-:Y:S02]  /*9860*/  SHF.R.U32.HI R15, RZ, 0x6, R23.reuse ;  /* 0x00000006ff0f7819 */ /* 0x100fe40000011617 */
[----:B------:R-:W-:Y:S02]  /*9870*/  SHF.R.U32.HI R57, RZ, 0xa, R23 ;  /* 0x0000000aff397819 */ /* 0x000fe40000011617 */
[----:B------:R-:W-:-:S02]  /*9880*/  LOP3.LUT R13, R13, 0xf000f, RZ, 0xc0, !PT ;  /* 0x000f000f0d0d7812 */ /* 0x000fc400078ec0ff */
[----:B------:R-:W-:Y:S02]  /*9890*/  LOP3.LUT R23, R42, 0xf000f, RZ, 0xc0, !PT ;  /* 0x000f000f2a177812 */ /* 0x000fe400078ec0ff */
[----:B------:R-:W-:Y:S02]  /*98a0*/  LOP3.LUT R40, R40, 0xf000f, RZ, 0xc0, !PT ;  /* 0x000f000f28287812 */ /* 0x000fe400078ec0ff */
[----:B------:R-:W-:Y:S02]  /*98b0*/  LOP3.LUT R11, R12, 0x300030, R11, 0xf8, !PT ;  /* 0x003000300c0b7812 */ /* 0x000fe400078ef80b */
[----:B------:R-:W-:Y:S02]  /*98c0*/  LOP3.LUT R13, R13, 0x300030, R14, 0xf8, !PT ;  /* 0x003000300d0d7812 */ /* 0x000fe400078ef80e */
[----:B------:R-:W-:Y:S02]  /*98d0*/  LOP3.LUT R12, R23, 0x300030, R22, 0xf8, !PT ;  /* 0x00300030170c7812 */ /* 0x000fe400078ef816 */
[----:B------:R-:W-:-:S02]  /*98e0*/  SHF.R.U32.HI R42, RZ, 0xc, R26 ;  /* 0x0000000cff2a7819 */ /* 0x000fc4000001161a */
        /* <DEDUP_REMOVED lines=10> */
[----:B------:R-:W-:Y:S02]  /*9990*/  LOP3.LUT R52, R42, 0xf000f, RZ, 0xc0, !PT ;  /* 0x000f000f2a347812 */ /* 0x000fe400078ec0ff */
[----:B------:R-:W-:-:S02]  /*99a0*/  LOP3.LUT R29, R29, 0x3f003f, RZ, 0xc0, !PT ;  /* 0x003f003f1d1d7812 */ /* 0x000fc400078ec0ff */
[----:B------:R-:W-:Y:S02]  /*99b0*/  LOP3.LUT R47, R26, 0x3f003f, RZ, 0xc0, !PT ;  /* 0x003f003f1a2f7812 */ /* 0x000fe400078ec0ff */
[----:B------:R-:W-:Y:S02]  /*99c0*/  LOP3.LUT R35, R35, 0x3f003f, RZ, 0xc0, !PT ;  /* 0x003f003f23237812 */ /* 0x000fe400078ec0ff */
[----:B------:R-:W-:Y:S02]  /*99d0*/  SHF.R.U32.HI R50, RZ, 0x6, R26 ;  /* 0x00000006ff327819 */ /* 0x000fe4000001161a */
        /* <DEDUP_REMOVED lines=30> */
[----:B-1----:R-:W-:Y:S01]  /*9bc0*/  IMAD R9, R16, -0x4, R61 ;  /* 0xfffffffc10097824 */ /* 0x002fe200078e023d */
        /* <DEDUP_REMOVED lines=22> */
[----:B------:R-:W-:Y:S01]  /*9d30*/  ISETP.NE.AND P1, PT, R9, 0x1, PT ;  /* 0x000000010900780c */ /* 0x000fe20003f25270 */
        /* <DEDUP_REMOVED lines=72> */
.L_x_520:
        /* <DEDUP_REMOVED lines=50> */
.L_x_522:
        /* <DEDUP_REMOVED lines=46> */
.L_x_523:
        /* <DEDUP_REMOVED lines=43> */
.L_x_521:
        /* <DEDUP_REMOVED lines=11> */
[----:B------:R-:W-:Y:S02]  /*ab20*/  LOP3.LUT R35, R13, 0x3f003f, RZ, 0xc0, !PT ;  /* 0x003f003f0d237812 */ /* 0x000fe400078ec0ff */
[--C-:B------:R-:W-:Y:S02]  /*ab30*/  SHF.R.U32.HI R36, RZ, 0x6, R13.reuse ;  /* 0x00000006ff247819 */ /* 0x100fe4000001160d */
        /* <DEDUP_REMOVED lines=18> */
[----:B------:R-:W-:Y:S02]  /*ac60*/  LOP3.LUT R13, R12, 0x300030, R13, 0xf8, !PT ;  /* 0x003000300c0d7812 */ /* 0x000fe400078ef80d */
[----:B------:R-:W-:-:S02]  /*ac70*/  LOP3.LUT R37, R37, 0xf000f, RZ, 0xc0, !PT ;  /* 0x000f000f25257812 */ /* 0x000fc400078ec0ff */
[----:B------:R-:W-:Y:S02]  /*ac80*/  LOP3.LUT R15, R20, 0x300030, R15, 0xf8, !PT ;  /* 0x00300030140f7812 */ /* 0x000fe400078ef80f */
[----:B------:R-:W-:Y:S02]  /*ac90*/  LOP3.LUT R12, R44, 0x300030, R21, 0xf8, !PT ;  /* 0x003000302c0c7812 */ /* 0x000fe400078ef815 */
[----:B---3--:R-:W-:Y:S02]  /*aca0*/  LOP3.LUT R20, R24, 0x3f003f, RZ, 0xc0, !PT ;  /* 0x003f003f18147812 */ /* 0x008fe400078ec0ff */
[--C-:B------:R-:W-:Y:S02]  /*acb0*/  SHF.R.U32.HI R21, RZ, 0x6, R24.reuse ;  /* 0x00000006ff157819 */ /* 0x100fe40000011618 */
[----:B------:R-:W-:Y:S02]  /*acc0*/  SHF.R.U32.HI R24, RZ, 0xc, R24 ;  /* 0x0000000cff187819 */ /* 0x000fe40000011618 */
[----:B------:R-:W-:-:S02]  /*acd0*/  SHF.R.U32.HI R41, RZ, 0xc, R27 ;  /* 0x0000000cff297819 */ /* 0x000fc4000001161b */
[----:B------:R-:W-:Y:S02]  /*ace0*/  LOP3.LUT R46, R22, 0x3f003f, RZ, 0xc0, !PT ;  /* 0x003f003f162e7812 */ /* 0x000fe400078ec0ff */
[--C-:B------:R-:W-:Y:S02]  /*acf0*/  SHF.R.U32.HI R47, RZ, 0x6, R22.reuse ;  /* 0x00000006ff2f7819 */ /* 0x100fe40000011616 */
[----:B------:R-:W-:Y:S02]  /*ad00*/  SHF.R.U32.HI R48, RZ, 0xa, R22 ;  /* 0x0000000aff307819 */ /* 0x000fe40000011616 */
[----:B------:R-:W-:Y:S02]  /*ad10*/  LOP3.LUT R14, R37, 0x300030, R14, 0xf8, !PT ;  /* 0x00300030250e7812 */ /* 0x000fe400078ef80e */
[----:B------:R-:W-:Y:S02]  /*ad20*/  LOP3.LUT R44, R26, 0x3f003f, RZ, 0xc0, !PT ;  /* 0x003f003f1a2c7812 */ /* 0x000fe400078ec0ff */
[----:B------:R-:W-:-:S02]  /*ad30*/  SHF.R.U32.HI R45, RZ, 0x6, R26 ;  /* 0x00000006ff2d7819 */ /* 0x000fc4000001161a */
[----:B------:R-:W-:Y:S02]  /*ad40*/  LOP3.LUT R53, R23, 0x3f003f, RZ, 0xc0, !PT ;  /* 0x003f003f17357812 */ /* 0x000fe400078ec0ff */
[--C-:B------:R-:W-:Y:S02]  /*ad50*/  SHF.R.U32.HI R54, RZ, 0x6, R23.reuse ;  /* 0x00000006ff367819 */ /* 0x100fe40000011617 */
[----:B------:R-:W-:Y:S02]  /*ad60*/  SHF.R.U32.HI R55, RZ, 0xa, R23 ;  /* 0x0000000aff377819 */ /* 0x000fe40000011617 */
[----:B------:R-:W-:Y:S02]  /*ad70*/  LOP3.LUT R22, R25, 0x3f003f, RZ, 0xc0, !PT ;  /* 0x003f003f19167812 */ /* 0x000fe400078ec0ff */
[----:B------:R-:W-:Y:S02]  /*ad80*/  SHF.R.U32.HI R37, RZ, 0x6, R25 ;  /* 0x00000006ff257819 */ /* 0x000fe40000011619 */
        /* <DEDUP_REMOVED lines=131> */
.L_x_524:
        /* <DEDUP_REMOVED lines=47> */
.L_x_526:
        /* <DEDUP_REMOVED lines=46> */
.L_x_527:
        /* <DEDUP_REMOVED lines=43> */
.L_x_525:
        /* <DEDUP_REMOVED lines=8> */
.L_x_519:
        /* <DEDUP_REMOVED lines=8> */
[----:B------:R-:W-:Y:S02]  /*bf40*/  UIADD3 UR4, UPT, UPT, UR4, 0x100, URZ ;  /* 0x0000010004047890 */ /* 0x000fe4000fffe0ff */
[----:B------:R-:W2:Y:S01]  /*bf50*/  LDC R9, c[0x0][0x3a8] ;  /* 0x0000ea00ff097b82 */ /* 0x000ea20000000800 */
[----:B0-----:R-:W-:-:S03]  /*bf60*/  IMAD.WIDE.U32 R10, R97, 0x4, R10 ;  /* 0x00000004610a7825 */ /* 0x001fc600078e000a */
[----:B------:R-:W-:Y:S01]  /*bf70*/  IADD3 R86, P1, PT, R10, 0x2, RZ ;  /* 0x000000020a567810 */ /* 0x000fe20007f3e0ff */
[----:B--2---:R-:W-:-:S03]  /*bf80*/  IMAD R9, R16, -0x4, R9 ;  /* 0xfffffffc10097824 */ /* 0x004fc600078e0209 */
[----:B------:R-:W-:Y:S02]  /*bf90*/  IADD3.X R87, PT, PT, RZ, R11, RZ, P1, !PT ;  /* 0x0000000bff577210 */ /* 0x000fe40000ffe4ff */
[----:B-1----:R-:W-:-:S13]  /*bfa0*/  ISETP.EQ.OR P0, PT, R9, 0x3, !P0 ;  /* 0x000000030900780c */ /* 0x002fda0004702670 */
.L_x_534:
[----:B------:R-:W0:Y:S01]  /*bfb0*/  LDC R85, c[0x0][0x3ac] ;  /* 0x0000eb00ff557b82 */ /* 0x000e220000000800 */
[----:B------:R-:W-:Y:S01]  /*bfc0*/  ISETP.NE.AND P1, PT, R97, R90, PT ;  /* 0x0000005a6100720c */ /* 0x000fe20003f25270 */
[----:B------:R1:W2:-:S12]  /*bfd0*/  LDG.E.128.CONSTANT R12, desc[UR8][R32.64] ;  /* 0x00000008200c7981 */ /* 0x000298000c1e9d00 */
[----:B------:R-:W-:Y:S01]  /*bfe0*/  @!P1 LEA R40, R89, R1, 0x3 ;  /* 0x0000000159289211 */ /* 0x000fe200078e18ff */
[----:B------:R-:W3:Y:S05]  /*bff0*/  @!P1 LDG.E.U16.CONSTANT R36, desc[UR8][R86.64] ;  /* 0x0000000856249981 */ /* 0x000eea000c1e9500 */
[----:B------:R-:W4:Y:S01]  /*c000*/  @!P1 LDL.64 R40, [R40+0x8] ;  /* 0x0000080028289983 */ /* 0x000f220000100a00 */
[----:B0-----:R-:W-:-:S05]  /*c010*/  IMAD.WIDE R10, R85, 0x4, R32 ;  /* 0x00000004550a7825 */ /* 0x001fca00078e0220 */
[----:B------:R-:W5:Y:S01]  /*c020*/  LDG.E.128.CONSTANT R28, desc[UR8][R10.64] ;  /* 0x000000080a1c7981 */ /* 0x000f62000c1e9d00 */
[----:B------:R-:W-:-:S05]  /*c030*/  IMAD.WIDE R34, R85, 0x4, R10 ;  /* 0x0000000455227825 */ /* 0x000fca00078e020a */
[----:B------:R0:W5:Y:S01]  /*c040*/  LDG.E.128.CONSTANT R20, desc[UR8][R34.64] ;  /* 0x0000000822147981 */ /* 0x000162000c1e9d00 */
[----:B------:R-:W-:-:S05]  /*c050*/  IMAD.WIDE R38, R85, 0x4, R34 ;  /* 0x0000000455267825 */ /* 0x000fca00078e0222 */
[----:B------:R5:W5:Y:S01]  /*c060*/  LDG.E.128.CONSTANT R16, desc[UR8][R38.64] ;  /* 0x0000000826107981 */ /* 0x000b62000c1e9d00 */
[----:B------:R-:W-:-:S05]  /*c070*/  IMAD.WIDE R98, R85, 0x4, R38 ;  /* 0x0000000455627825 */ /* 0x000fca00078e0226 */
[----:B------:R-:W5:Y:S01]  /*c080*/  LDG.E.128.CONSTANT R24, desc[UR8][R98.64] ;  /* 0x0000000862187981 */ /* 0x000f62000c1e9d00 */
[----:B------:R-:W-:-:S04]  /*c090*/  MOV R9, 0x2800 ;  /* 0x0000280000097802 */ /* 0x000fc80000000f00 */
[----:B-1----:R-:W-:Y:S01]  /*c0a0*/  PRMT R32, R9, 0x7610, R32 ;  /* 0x0000761009207816 */ /* 0x002fe20000000020 */
[----:B------:R-:W1:Y:S01]  /*c0b0*/  S2UR UR5, SR_CTAID.Y ;  /* 0x00000000000579c3 */ /* 0x000e620000002600 */
[----:B------:R-:W-:Y:S02]  /*c0c0*/  ISETP.NE.AND P2, PT, R95, RZ, PT ;  /* 0x000000ff5f00720c */ /* 0x000fe40003f45270 */
[----:B------:R-:W-:Y:S01]  /*c0d0*/  @!P1 IADD3 R100, PT, PT, R89, 0x1, RZ ;  /* 0x0000000159649810 */ /* 0x000fe20007ffe0ff */
[----:B-1----:R-:W-:-:S04]  /*c0e0*/  UIMAD UR5, UR5, -0x4, UR6 ;  /* 0xfffffffc050578a4 */ /* 0x002fc8000f8e0206 */
[----:B------:R-:W-:Y:S01]  /*c0f0*/  UISETP.NE.AND UP0, UPT, UR5, 0x1, UPT ;  /* 0x000000010500788c */ /* 0x000fe2000bf05270 */
[C---:B--2---:R-:W-:Y:S02]  /*c100*/  LOP3.LUT R47, R13.reuse, 0x1f001f, RZ, 0xc0, !PT ;  /* 0x001f001f0d2f7812 */ /* 0x044fe400078ec0ff */
[--C-:B------:R-:W-:Y:S02]  /*c110*/  SHF.R.U32.HI R46, RZ, 0xa, R13.reuse ;  /* 0x0000000aff2e7819 */ /* 0x100fe4000001160d */
[----:B------:R-:W-:Y:S02]  /*c120*/  LOP3.LUT R56, R13, 0x3e003e0, RZ, 0xc0, !PT ;  /* 0x03e003e00d387812 */ /* 0x000fe400078ec0ff */
[----:B0-----:R-:W-:Y:S02]  /*c130*/  SHF.R.U32.HI R34, RZ, 0xf, R13 ;  /* 0x0000000fff227819 */ /* 0x001fe4000001160d */
[----:B------:R-:W-:Y:S02]  /*c140*/  SHF.R.U32.HI R33, RZ, 0xf, R12 ;  /* 0x0000000fff217819 */ /* 0x000fe4000001160c */
[----:B------:R-:W-:-:S02]  /*c150*/  LOP3.LUT R50, R14, 0x1f001f, RZ, 0xc0, !PT ;  /* 0x001f001f0e327812 */ /* 0x000fc400078ec0ff */
[--C-:B------:R-:W-:Y:S02]  /*c160*/  SHF.R.U32.HI R54, RZ, 0xa, R14.reuse ;  /* 0x0000000aff367819 */ /* 0x100fe4000001160e */
[----:B------:R-:W-:Y:S02]  /*c170*/  LOP3.LUT R13, R14, 0x3e003e0, RZ, 0xc0, !PT ;  /* 0x03e003e00e0d7812 */ /* 0x000fe400078ec0ff */
[----:B------:R-:W-:Y:S02]  /*c180*/  SHF.R.U32.HI R35, RZ, 0xf, R14 ;  /* 0x0000000fff237819 */ /* 0x000fe4000001160e */
[C---:B------:R-:W-:Y:S02]  /*c190*/  LOP3.LUT R70, R15.reuse, 0x1f001f, RZ, 0xc0, !PT ;  /* 0x001f001f0f467812 */ /* 0x040fe400078ec0ff */
[----:B------:R-:W-:Y:S02]  /*c1a0*/  SHF.R.U32.HI R69, RZ, 0xa, R15 ;  /* 0x0000000aff457819 */ /* 0x000fe4000001160f */
[----:B------:R-:W-:-:S02]  /*c1b0*/  LOP3.LUT R14, R15, 0x3e003e0, RZ, 0xc0, !PT ;  /* 0x03e003e00f0e7812 */ /* 0x000fc400078ec0ff */
[----:B---3--:R-:W-:Y:S02]  /*c1c0*/  @!P1 IADD3 R90, PT, PT, R36, R97, RZ ;  /* 0x00000061245a9210 */ /* 0x008fe40007ffe0ff */
[----:B------:R-:W-:Y:S02]  /*c1d0*/  SHF.R.U32.HI R15, RZ, 0xf, R15 ;  /* 0x0000000fff0f7819 */ /* 0x000fe4000001160f */
[----:B----4-:R-:W-:Y:S02]  /*c1e0*/  @!P1 PRMT R96, R41, 0x7610, R96 ;  /* 0x0000761029609816 */ /* 0x010fe40000000060 */
[C---:B-----5:R-:W-:Y:S02]  /*c1f0*/  LOP3.LUT R39, R28.reuse, 0x1f001f, RZ, 0xc0, !PT ;  /* 0x001f001f1c277812 */ /* 0x060fe400078ec0ff */
[----:B------:R-:W-:Y:S02]  /*c200*/  SHF.R.U32.HI R36, RZ, 0xa, R28 ;  /* 0x0000000aff247819 */ /* 0x000fe4000001161c */
[----:B------:R-:W-:-:S02]  /*c210*/  LOP3.LUT R9, R28, 0x3e003e0, RZ, 0xc0, !PT ;  /* 0x03e003e01c097812 */ /* 0x000fc400078ec0ff */
[----:B------:R-:W-:Y:S02]  /*c220*/  SHF.R.U32.HI R28, RZ, 0xe, R28 ;  /* 0x0000000eff1c7819 */ /* 0x000fe4000001161c */
[C---:B------:R-:W-:Y:S02]  /*c230*/  LOP3.LUT R49, R29.reuse, 0x1f001f, RZ, 0xc0, !PT ;  /* 0x001f001f1d317812 */ /* 0x040fe400078ec0ff */
[--C-:B------:R-:W-:Y:S02]  /*c240*/  SHF.R.U32.HI R44, RZ, 0xa, R29.reuse ;  /* 0x0000000aff2c7819 */ /* 0x100fe4000001161d */
[----:B------:R-:W-:Y:S02]  /*c250*/  LOP3.LUT R11, R29, 0x3e003e0, RZ, 0xc0, !PT ;  /* 0x03e003e01d0b7812 */ /* 0x000fe400078ec0ff */
[----:B------:R-:W-:Y:S02]  /*c260*/  LOP3.LUT R33, R33, 0x10001, RZ, 0xc0, !PT ;  /* 0x0001000121217812 */ /* 0x000fe400078ec0ff */
[----:B------:R-:W-:-:S02]  /*c270*/  SHF.R.U32.HI R29, RZ, 0xe, R29 ;  /* 0x0000000eff1d7819 */ /* 0x000fc4000001161d */
[C---:B------:R-:W-:Y:S02]  /*c280*/  LOP3.LUT R52, R30.reuse, 0x1f001f, RZ, 0xc0, !PT ;  /* 0x001f001f1e347812 */ /* 0x040fe400078ec0ff */
[--C-:B------:R-:W-:Y:S02]  /*c290*/  SHF.R.U32.HI R51, RZ, 0xa, R30.reuse ;  /* 0x0000000aff337819 */ /* 0x100fe4000001161e */
[----:B------:R-:W-:Y:S02]  /*c2a0*/  LOP3.LUT R10, R30, 0x3e003e0, RZ, 0xc0, !PT ;  /* 0x03e003e01e0a7812 */ /* 0x000fe400078ec0ff */
[----:B------:R-:W-:Y:S02]  /*c2b0*/  LOP3.LUT R34, R34, 0x10001, RZ, 0xc0, !PT ;  /* 0x0001000122227812 */ /* 0x000fe400078ec0ff */
[----:B------:R-:W-:Y:S02]  /*c2c0*/  SHF.R.U32.HI R30, RZ, 0xe, R30 ;  /* 0x0000000eff1e7819 */ /* 0x000fe4000001161e */
[----:B------:R-:W-:-:S02]  /*c2d0*/  SHF.R.U32.HI R38, RZ, 0xe, R31 ;  /* 0x0000000eff267819 */ /* 0x000fc4000001161f */
[----:B------:R-:W-:Y:S02]  /*c2e0*/  LOP3.LUT R35, R35, 0x10001, RZ, 0xc0, !PT ;  /* 0x0001000123237812 */ /* 0x000fe400078ec0ff */
[----:B------:R-:W-:Y:S02]  /*c2f0*/  LOP3.LUT R15, R15, 0x10001, RZ, 0xc0, !PT ;  /* 0x000100010f0f7812 */ /* 0x000fe400078ec0ff */
[----:B------:R-:W-:Y:S02]  /*c300*/  @!P1 PRMT R96, R96, 0x7610, R41 ;  /* 0x0000761060609816 */ /* 0x000fe40000000029 */
[C---:B------:R-:W-:Y:S02]  /*c310*/  LOP3.LUT R37, R12.reuse, 0x1f001f, RZ, 0xc0, !PT ;  /* 0x001f001f0c257812 */ /* 0x040fe400078ec0ff */
[----:B------:R-:W-:Y:S02]  /*c320*/  SHF.R.U32.HI R41, RZ, 0xa, R12 ;  /* 0x0000000aff297819 */ /* 0x000fe4000001160c */
[----:B------:R-:W-:-:S02]  /*c330*/  LOP3.LUT R57, R12, 0x3e003e0, RZ, 0xc0, !PT ;  /* 0x03e003e00c397812 */ /* 0x000fc400078ec0ff */
[----:B------:R-:W-:Y:S02]  /*c340*/  LOP3.LUT R33, R33, 0x20002, R28, 0xf8, !PT ;  /* 0x0002000221217812 */ /* 0x000fe400078ef81c */
[C---:B------:R-:W-:Y:S02]  /*c350*/  LOP3.LUT R61, R31.reuse, 0x1f001f, RZ, 0xc0, !PT ;  /* 0x001f001f1f3d7812 */ /* 0x040fe400078ec0ff */
[----:B------:R-:W-:Y:S02]  /*c360*/  SHF.R.U32.HI R68, RZ, 0xa, R31 ;  /* 0x0000000aff447819 */ /* 0x000fe4000001161f */
[----:B------:R-:W-:Y:S02]  /*c370*/  LOP3.LUT R12, R31, 0x3e003e0, RZ, 0xc0, !PT ;  /* 0x03e003e01f0c7812 */ /* 0x000fe400078ec0ff */
[----:B------:R-:W-:Y:S02]  /*c380*/  LOP3.LUT R28, R34, 0x20002, R29, 0xf8, !PT ;  /* 0x00020002221c7812 */ /* 0x000fe400078ef81d */
[----:B------:R-:W-:-:S02]  /*c390*/  LOP3.LUT R29, R35, 0x20002, R30, 0xf8, !PT ;  /* 0x00020002231d7812 */ /* 0x000fc400078ef81e */
[----:B------:R-:W-:Y:S02]  /*c3a0*/  LOP3.LUT R31, R15, 0x20002, R38, 0xf8, !PT ;  /* 0x000200020f1f7812 */ /* 0x000fe400078ef826 */
[C---:B------:R-:W-:Y:S02]  /*c3b0*/  LOP3.LUT R34, R20.reuse, 0x1f001f, RZ, 0xc0, !PT ;  /* 0x001f001f14227812 */ /* 0x040fe400078ec0ff */
[----:B------:R-:W-:Y:S02]  /*c3c0*/  SHF.R.U32.HI R35, RZ, 0xa, R20 ;  /* 0x0000000aff237819 */ /* 0x000fe40000011614 */
[----:B------:R-:W-:Y:S02]  /*c3d0*/  LOP3.LUT R15, R20, 0x3e003e0, RZ, 0xc0, !PT ;  /* 0x03e003e0140f7812 */ /* 0x000fe400078ec0ff */
[----:B------:R-:W-:Y:S02]  /*c3e0*/  LOP3.LUT R43, R21, 0x1f001f, RZ, 0xc0, !PT ;  /* 0x001f001f152b7812 */ /* 0x000fe400078ec0ff */
[----:B------:R-:W-:-:S02]  /*c3f0*/  SHF.R.U32.HI R42, RZ, 0xa, R21 ;  /* 0x0000000aff2a7819 */ /* 0x000fc40000011615 */
[----:B------:R-:W-:Y:S02]  /*c400*/  LOP3.LUT R59, R21, 0x3e003e0, RZ, 0xc0, !PT ;  /* 0x03e003e0153b7812 */ /* 0x000fe400078ec0ff */
[----:B------:R-:W-:Y:S02]  /*c410*/  @!P1 PRMT R94, R40, 0x7610, R94 ;  /* 0x00007610285e9816 */ /* 0x000fe4000000005e */
[----:B------:R-:W-:Y:S02]  /*c420*/  SHF.R.U32.HI R20, RZ, 0xd, R20 ;  /* 0x0000000dff147819 */ /* 0x000fe40000011614 */
[----:B------:R-:W-:Y:S02]  /*c430*/  SHF.R.U32.HI R21, RZ, 0xd, R21 ;  /* 0x0000000dff157819 */ /* 0x000fe40000011615 */
[----:B------:R-:W-:Y:S02]  /*c440*/  LOP3.LUT R55, R22, 0x1f001f, RZ, 0xc0, !PT ;  /* 0x001f001f16377812 */ /* 0x000fe400078ec0ff */
[----:B------:R-:W-:-:S02]  /*c450*/  SHF.R.U32.HI R53, RZ, 0xa, R22 ;  /* 0x0000000aff357819 */ /* 0x000fc40000011616 */
[----:B------:R-:W-:Y:S02]  /*c460*/  LOP3.LUT R58, R22, 0x3e003e0, RZ, 0xc0, !PT ;  /* 0x03e003e0163a7812 */ /* 0x000fe400078ec0ff */
[----:B------:R-:W-:Y:S02]  /*c470*/  SHF.R.U32.HI R22, RZ, 0xd, R22 ;  /* 0x0000000dff167819 */ /* 0x000fe40000011616 */
[----:B------:R-:W-:Y:S02]  /*c480*/  SHF.R.U32.HI R30, RZ, 0xd, R23 ;  /* 0x0000000dff1e7819 */ /* 0x000fe40000011617 */
[----:B------:R-:W-:Y:S02]  /*c490*/  @!P1 PRMT R94, R94, 0x7610, R40 ;  /* 0x000076105e5e9816 */ /* 0x000fe40000000028 */
[----:B------:R-:W-:Y:S02]  /*c4a0*/  LOP3.LUT R33, R33, 0x40004, R20, 0xf8, !PT ;  /* 0x0004000421217812 */ /* 0x000fe400078ef814 */
[----:B------:R-:W-:-:S02]  /*c4b0*/  LOP3.LUT R28, R28, 0x40004, R21, 0xf8, !PT ;  /* 0x000400041c1c7812 */ /* 0x000fc400078ef815 */
[C---:B------:R-:W-:Y:S02]  /*c4c0*/  LOP3.LUT R38, R16.reuse, 0x1f001f, RZ, 0xc0, !PT ;  /* 0x001f001f10267812 */ /* 0x040fe400078ec0ff */
[--C-:B------:R-:W-:Y:S02]  /*c4d0*/  SHF.R.U32.HI R40, RZ, 0xa, R16.reuse ;  /* 0x0000000aff287819 */ /* 0x100fe40000011610 */
[----:B------:R-:W-:Y:S02]  /*c4e0*/  LOP3.LUT R71, R16, 0x3e003e0, RZ, 0xc0, !PT ;  /* 0x03e003e010477812 */ /* 0x000fe400078ec0ff */
[----:B------:R-:W-:Y:S02]  /*c4f0*/  SHF.R.U32.HI R20, RZ, 0xc, R16 ;  /* 0x0000000cff147819 */ /* 0x000fe40000011610 */
[----:B------:R-:W-:Y:S02]  /*c500*/  LOP3.LUT R45, R17, 0x1f001f, RZ, 0xc0, !PT ;  /* 0x001f001f112d7812 */ /* 0x000fe400078ec0ff */
[----:B------:R-:W-:-:S02]  /*c510*/  SHF.R.U32.HI R48, RZ, 0xa, R17 ;  /* 0x0000000aff307819 */ /* 0x000fc40000011611 */
[----:B------:R-:W-:Y:S02]  /*c520*/  LOP3.LUT R72, R17, 0x3e003e0, RZ, 0xc0, !PT ;  /* 0x03e003e011487812 */ /* 0x000fe400078ec0ff */
[----:B------:R-:W-:Y:S02]  /*c530*/  SHF.R.U32.HI R21, RZ, 0xc, R17 ;  /* 0x0000000cff157819 */ /* 0x000fe40000011611 */
[C---:B------:R-:W-:Y:S02]  /*c540*/  LOP3.LUT R67, R23.reuse, 0x1f001f, RZ, 0xc0, !PT ;  /* 0x001f001f17437812 */ /* 0x040fe400078ec0ff */
[----:B------:R-:W-:Y:S02]  /*c550*/  SHF.R.U32.HI R62, RZ, 0xa, R23 ;  /* 0x0000000aff3e7819 */ /* 0x000fe40000011617 */
[----:B------:R-:W-:Y:S02]  /*c560*/  LOP3.LUT R60, R23, 0x3e003e0, RZ, 0xc0, !PT ;  /* 0x03e003e0173c7812 */ /* 0x000fe400078ec0ff */
        /* <DEDUP_REMOVED lines=8> */
[----:B------:R-:W-:Y:S02]  /*c5f0*/  SHF.R.U32.HI R18, RZ, 0xc, R18 ;  /* 0x0000000cff127819 */ /* 0x000fe40000011612 */
[----:B------:R-:W-:Y:S02]  /*c600*/  SHF.R.U32.HI R19, RZ, 0xc, R19 ;  /* 0x0000000cff137819 */ /* 0x000fe40000011613 */
[----:B------:R-:W-:Y:S02]  /*c610*/  LOP3.LUT R29, R33, 0x80008, R20, 0xf8, !PT ;  /* 0x00080008211d7812 */ /* 0x000fe400078ef814 */
[----:B------:R-:W-:Y:S02]  /*c620*/  LOP3.LUT R31, R28, 0x80008, R21, 0xf8, !PT ;  /* 0x000800081c1f7812 */ /* 0x000fe400078ef815 */
[----:B------:R-:W-:-:S02]  /*c630*/  LOP3.LUT R75, R23, 0x80008, R18, 0xf8, !PT ;  /* 0x00080008174b7812 */ /* 0x000fc400078ef812 */
[----:B------:R-:W-:Y:S02]  /*c640*/  LOP3.LUT R76, R30, 0x80008, R19, 0xf8, !PT ;  /* 0x000800081e4c7812 */ /* 0x000fe400078ef813 */
[C---:B------:R-:W-:Y:S02]  /*c650*/  LOP3.LUT R20, R24.reuse, 0x1f001f, RZ, 0xc0, !PT ;  /* 0x001f001f18147812 */ /* 0x040fe400078ec0ff */
[--C-:B------:R-:W-:Y:S02]  /*c660*/  SHF.R.U32.HI R21, RZ, 0xa, R24.reuse ;  /* 0x0000000aff157819 */ /* 0x100fe40000011618 */
[----:B------:R-:W-:Y:S02]  /*c670*/  LOP3.LUT R18, R24, 0x3e003e0, RZ, 0xc0, !PT ;  /* 0x03e003e018127812 */ /* 0x000fe400078ec0ff */
        /* <DEDUP_REMOVED lines=8> */
[----:B------:R-:W-:Y:S02]  /*c700*/  SHF.R.U32.HI R74, RZ, 0xb, R26 ;  /* 0x0000000bff4a7819 */ /* 0x000fe4000001161a */
[C---:B------:R-:W-:Y:S02]  /*c710*/  LOP3.LUT R77, R27.reuse, 0x3e003e0, RZ, 0xc0, !PT ;  /* 0x03e003e01b4d7812 */ /* 0x040fe400078ec0ff */
[----:B------:R-:W-:Y:S02]  /*c720*/  LOP3.LUT R26, R27, 0x1f001f, RZ, 0xc0, !PT ;  /* 0x001f001f1b1a7812 */ /* 0x000fe400078ec0ff */
[--C-:B------:R-:W-:Y:S02]  /*c730*/  SHF.R.U32.HI R33, RZ, 0xa, R27.reuse ;  /* 0x0000000aff217819 */ /* 0x100fe4000001161b */
[----:B------:R-:W-:Y:S02]  /*c740*/  SHF.R.U32.HI R27, RZ, 0xb, R27 ;  /* 0x0000000bff1b7819 */ /* 0x000fe4000001161b */
[----:B------:R-:W-:-:S02]  /*c750*/  LOP3.LUT R28, R29, 0x100010, R28, 0xf8, !PT ;  /* 0x001000101d1c7812 */ /* 0x000fc400078ef81c */
[----:B------:R-:W-:Y:S02]  /*c760*/  LOP3.LUT R29, R31, 0x100010, R30, 0xf8, !PT ;  /* 0x001000101f1d7812 */ /* 0x000fe400078ef81e */
[----:B------:R-:W-:Y:S02]  /*c770*/  LOP3.LUT R31, R76, 0x100010, R27, 0xf8, !PT ;  /* 0x001000104c1f7812 */ /* 0x000fe400078ef81b */
[----:B------:R-:W-:Y:S02]  /*c780*/  LOP3.LUT R27, R56, 0x64006400, RZ, 0xfc, !PT ;  /* 0x64006400381b7812 */ /* 0x000fe400078efcff */
[----:B------:R-:W-:Y:S02]  /*c790*/  LOP3.LUT R79, R14, 0x64006400, RZ, 0xfc, !PT ;  /* 0x640064000e4f7812 */ /* 0x000fe400078efcff */
[----:B------:R-:W-:Y:S01]  /*c7a0*/  LOP3.LUT R13, R13, 0x64006400, RZ, 0xfc, !PT ;  /* 0x640064000d0d7812 */ /* 0x000fe200078efcff */
[----:B------:R-:W-:Y:S01]  /*c7b0*/  HFMA2 R76, R27, R32.H0_H0, -48, -48 ;  /* 0xd200d2001b4c7431 */ /* 0x000fe20000040020 */
[----:B------:R-:W-:-:S02]  /*c7c0*/  LOP3.LUT R57, R57, 0x64006400, RZ, 0xfc, !PT ;  /* 0x6400640039397812 */ /* 0x000fc400078efcff */
[----:B------:R-:W-:Y:S02]  /*c7d0*/  LOP3.LUT R27, R10, 0x64006400, RZ, 0xfc, !PT ;  /* 0x640064000a1b7812 */ /* 0x000fe400078efcff */
[----:B------:R-:W-:Y:S01]  /*c7e0*/  LOP3.LUT R30, R75, 0x100010, R74, 0xf8, !PT ;  /* 0x001000104b1e7812 */ /* 0x000fe200078ef84a */
        /* <DEDUP_REMOVED lines=27> */
[-C--:B------:R-:W-:Y:S01]  /*c9a0*/  HFMA2 R17, R19, R32.reuse.H0_H0, -48, -48 ;  /* 0xd200d20013117431 */ /* 0x080fe20000040020 */
[----:B------:R-:W-:Y:S01]  /*c9b0*/  LOP3.LUT R36, R36, 0x1f001f, RZ, 0xc0, !PT ;  /* 0x001f001f24247812 */ /* 0x000fe200078ec0ff */
[-C--:B------:R-:W-:Y:S01]  /*c9c0*/  HFMA2 R57, R57, R32.reuse.H0_H0, -48, -48 ;  /* 0xd200d20039397431 */ /* 0x080fe20000040020 */
[----:B------:R-:W-:Y:S01]  /*c9d0*/  LOP3.LUT R49, R49, 0x64006400, RZ, 0xfc, !PT ;  /* 0x6400640031317812 */ /* 0x000fe200078efcff */
[-C--:B------:R-:W-:Y:S02]  /*c9e0*/  HFMA2 R10, R79, R32.reuse.H0_H0, -48, -48 ;  /* 0xd200d2004f0a7431 */ /* 0x080fe40000040020 */
[-C--:B------:R-:W-:Y:S02]  /*c9f0*/  HFMA2 R11, R101, R32.reuse.H0_H0, -48, -48 ;  /* 0xd200d200650b7431 */ /* 0x080fe40000040020 */
[----:B------:R-:W-:-:S02]  /*ca00*/  HFMA2 R12, R71, R32.H0_H0, -48, -48 ;  /* 0xd200d200470c7431 */ /* 0x000fc40000040020 */
        /* <DEDUP_REMOVED lines=9> */
[----:B------:R-:W-:Y:S01]  /*caa0*/  LOP3.LUT R68, R68, 0x64006400, RZ, 0xfc, !PT ;  /* 0x6400640044447812 */ /* 0x000fe200078efcff */
[----:B------:R-:W-:Y:S01]  /*cab0*/  HADD2 R80, R39, -1040, -1040 ;  /* 0xe410e41027507430 */ /* 0x000fe20000000000 */
        /* <DEDUP_REMOVED lines=18> */
[----:B------:R-:W-:Y:S02]  /*cbe0*/  LOP3.LUT R44, R44, 0x64006400, RZ, 0xfc, !PT ;  /* 0x640064002c2c7812 */ /* 0x000fe400078efcff */
[----:B------:R-:W-:Y:S02]  /*cbf0*/  LOP3.LUT R34, R34, 0x64006400, RZ, 0xfc, !PT ;  /* 0x6400640022227812 */ /* 0x000fe400078efcff */
        /* <DEDUP_REMOVED lines=8> */
[----:B------:R-:W-:Y:S01]  /*cc80*/  LOP3.LUT R43, R39, 0x64006400, RZ, 0xfc, !PT ;  /* 0x64006400272b7812 */ /* 0x000fe200078efcff */
[----:B------:R-:W-:Y:S01]  /*cc90*/  HADD2 R71, R70, -1040, -1040 ;  /* 0xe410e41046477430 */ /* 0x000fe20000000000 */
[----:B------:R-:W-:Y:S01]  /*cca0*/  LOP3.LUT R35, R35, 0x1f001f, RZ, 0xc0, !PT ;  /* 0x001f001f23237812 */ /* 0x000fe200078ec0ff */
[----:B------:R-:W-:Y:S01]  /*ccb0*/  HADD2 R82, R41, -1040, -1040 ;  /* 0xe410e41029527430 */ /* 0x000fe20000000000 */
        /* <DEDUP_REMOVED lines=142> */
.L_x_530:
[----:B------:R-:W-:Y:S01]  /*d5a0*/  @!P1 MOV R89, R100 ;  /* 0x0000006400599202 */ /* 0x000fe20000000f00 */
[----:B------:R-:W-:Y:S06]  /*d5b0*/  BRA.U !UP0, `(.L_x_531) ;  /* 0x0000000d08b47547 */ /* 0x000fec000b800000 */
[----:B------:R-:W-:Y:S01]  /*d5c0*/  PRMT R28, R92, 0x9910, RZ ;  /* 0x000099105c1c7816 */ /* 0x000fe200000000ff */
[----:B------:R-:W-:-:S03]  /*d5d0*/  UISETP.NE.AND UP0, UPT, UR5, 0x2, UPT ;  /* 0x000000020500788c */ /* 0x000fc6000bf05270 */
        /* <DEDUP_REMOVED lines=78> */
.L_x_532:
[----:B------:R-:W-:Y:S05]  /*dac0*/  BRA.U !UP0, `(.L_x_531) ;  /* 0x0000000908707547 */ /* 0x000fea000b800000 */
        /* <DEDUP_REMOVED lines=79> */
.L_x_533:
        /* <DEDUP_REMOVED lines=77> */
.L_x_531:
[----:B------:R-:W-:Y:S01]  /*e490*/  IADD3 R97, PT, PT, R97, 0x20, RZ ;  /* 0x0000002061617810 */ /* 0x000fe20007ffe0ff */
[----:B------:R-:W-:Y:S01]  /*e4a0*/  UIADD3 UR4, UPT, UPT, UR4, 0x40, URZ ;  /* 0x0000004004047890 */ /* 0x000fe2000fffe0ff */
[----:B------:R-:W-:Y:S01]  /*e4b0*/  IADD3 R86, P2, PT, R86, 0x80, RZ ;  /* 0x0000008056567810 */ /* 0x000fe20007f5e0ff */
[----:B------:R-:W-:Y:S01]  /*e4c0*/  IMAD.WIDE R32, R85, 0x4, R98 ;  /* 0x0000000455207825 */ /* 0x000fe200078e0262 */
[----:B------:R-:W-:Y:S02]  /*e4d0*/  ISETP.GE.AND P1, PT, R97, R88, PT ;  /* 0x000000586100720c */ /* 0x000fe40003f26270 */
[----:B------:R-:W-:-:S11]  /*e4e0*/  IADD3.X R87, PT, PT, RZ, R87, RZ, P2, !PT ;  /* 0x00000057ff577210 */ /* 0x000fd600017fe4ff */
[----:B------:R-:W-:Y:S05]  /*e4f0*/  @!P1 BRA `(.L_x_534) ;  /* 0xffffffd800ac9947 */ /* 0x000fea000383ffff */
.L_x_529:
        /* <DEDUP_REMOVED lines=21> */
.L_x_538:
[----:B------:R-:W0:Y:S02]  /*e650*/  LDS R8, [R7] ;  /* 0x0000000007087984 */ /* 0x000e240000000800 */
[----:B0-----:R-:W-:-:S05]  /*e660*/  HADD2 R9, R8, R13 ;  /* 0x0000000d08097230 */ /* 0x001fca0000000000 */
[----:B------:R-:W0:Y:S02]  /*e670*/  ATOMS.CAST.SPIN P1, [R7], R8, R9 ;  /* 0x000000080700758d */ /* 0x000e240001820009 */
[----:B0-----:R-:W-:Y:S05]  /*e680*/  @!P1 BRA `(.L_x_538) ;  /* 0xfffffffc00f09947 */ /* 0x001fea000383ffff */
[----:B------:R-:W-:Y:S05]  /*e690*/  BRA `(.L_x_536) ;  /* 0x00000000000c7947 */ /* 0x000fea0003800000 */
.L_x_537:
[----:B------:R-:W2:Y:S02]  /*e6a0*/  LD.E R7, desc[UR8][R10.64] ;  /* 0x000000080a077980 */ /* 0x000ea4000c101900 */
[----:B--2---:R-:W-:-:S05]  /*e6b0*/  IADD3 R7, PT, PT, R13, R7, RZ ;  /* 0x000000070d077210 */ /* 0x004fca0007ffe0ff */
[----:B------:R0:W-:Y:S02]  /*e6c0*/  ST.E desc[UR8][R10.64], R7 ;  /* 0x000000070a007985 */ /* 0x0001e4000c101908 */
.L_x_536:
[----:B------:R-:W-:Y:S05]  /*e6d0*/  BSYNC.RECONVERGENT B0 ;  /* 0x0000000000007941 */ /* 0x000fea0003800200 */
.L_x_535:
[----:B------:R1:W-:Y:S01]  /*e6e0*/  ATOM.E.ADD.F16x2.RN.STRONG.GPU P1, RZ, desc[UR8][R10.64+0x4], R95 ;  /* 0x8000045f0aff79a2 */ /* 0x0003e2000c12e108 */
[----:B------:R-:W-:Y:S04]  /*e6f0*/  BSSY.RECONVERGENT B0, `(.L_x_539) ;  /* 0x000000e000007945 */ /* 0x000fe80003800200 */
[----:B-1----:R-:W-:Y:S05]  /*e700*/  @P1 BRA `(.L_x_540) ;  /* 0x0000000000301947 */ /* 0x002fea0003800000 */
[----:B------:R-:W1:Y:S02]  /*e710*/  QSPC.E.S P1, RZ, [R10+0x4] ;  /* 0x000004000aff73aa */ /* 0x000e640000020500 */
[----:B-1----:R-:W-:Y:S05]  /*e720*/  @!P1 BRA `(.L_x_541) ;  /* 0x00000000001c9947 */ /* 0x002fea0003800000 */
[----:B------:R-:W-:-:S04]  /*e730*/  MOV R8, R10 ;  /* 0x0000000a00087202 */ /* 0x000fc80000000f00 */
[----:B0-----:R-:W-:-:S07]  /*e740*/  MOV R7, R8 ;  /* 0x0000000800077202 */ /* 0x001fce0000000f00 */
.L_x_542:
[----:B------:R-:W0:Y:S02]  /*e750*/  LDS R8, [R7+0x4] ;  /* 0x0000040007087984 */ /* 0x000e240000000800 */
[----:B0-----:R-:W-:-:S05]  /*e760*/  HFMA2 R9, R8, 1, 1, R95 ;  /* 0x3c003c0008097831 */ /* 0x001fca000000005f */
[----:B------:R-:W0:Y:S02]  /*e770*/  ATOMS.CAST.SPIN P1, [R7+0x4], R8, R9 ;  /* 0x000004080700758d */ /* 0x000e240001820009 */
[----:B0-----:R-:W-:Y:S05]  /*e780*/  @!P1 BRA `(.L_x_542) ;  /* 0xfffffffc00f09947 */ /* 0x001fea000383ffff */
[----:B------:R-:W-:Y:S05]  /*e790*/  BRA `(.L_x_540) ;  /* 0x00000000000c7947 */ /* 0x000fea0003800000 */
.L_x_541:
[----:B0-----:R-:W2:Y:S02]  /*e7a0*/  LD.E R7, desc[UR8][R10.64+0x4] ;  /* 0x000004080a077980 */ /* 0x001ea4000c101900 */
[----:B--2---:R-:W-:-:S05]  /*e7b0*/  IADD3 R7, PT, PT, R95, R7, RZ ;  /* 0x000000075f077210 */ /* 0x004fca0007ffe0ff */
[----:B------:R1:W-:Y:S02]  /*e7c0*/  ST.E desc[UR8][R10.64+0x4], R7 ;  /* 0x000004070a007985 */ /* 0x0003e4000c101908 */
.L_x_540:
[----:B------:R-:W-:Y:S05]  /*e7d0*/  BSYNC.RECONVERGENT B0 ;  /* 0x0000000000007941 */ /* 0x000fea0003800200 */
.L_x_539:
        /* <DEDUP_REMOVED lines=11> */
.L_x_546:
[----:B------:R-:W0:Y:S02]  /*e890*/  LDS R6, [R5] ;  /* 0x0000000005067984 */ /* 0x000e240000000800 */
[----:B0-----:R-:W-:-:S05]  /*e8a0*/  HADD2 R7, R6, R9 ;  /* 0x0000000906077230 */ /* 0x001fca0000000000 */
[----:B------:R-:W0:Y:S02]  /*e8b0*/  ATOMS.CAST.SPIN P0, [R5], R6, R7 ;  /* 0x000000060500758d */ /* 0x000e240001800007 */
[----:B0-----:R-:W-:Y:S05]  /*e8c0*/  @!P0 BRA `(.L_x_546) ;  /* 0xfffffffc00f08947 */ /* 0x001fea000383ffff */
[----:B------:R-:W-:Y:S05]  /*e8d0*/  BRA `(.L_x_544) ;  /* 0x00000000000c7947 */ /* 0x000fea0003800000 */
.L_x_545:
[----:B------:R-:W2:Y:S02]  /*e8e0*/  LD.E R5, desc[UR8][R10.64] ;  /* 0x000000080a057980 */ /* 0x000ea4000c101900 */
[----:B--2---:R-:W-:-:S05]  /*e8f0*/  IADD3 R5, PT, PT, R9, R5, RZ ;  /* 0x0000000509057210 */ /* 0x004fca0007ffe0ff */
[----:B------:R0:W-:Y:S02]  /*e900*/  ST.E desc[UR8][R10.64], R5 ;  /* 0x000000050a007985 */ /* 0x0001e4000c101908 */
.L_x_544:
[----:B------:R-:W-:Y:S05]  /*e910*/  BSYNC.RECONVERGENT B0 ;  /* 0x0000000000007941 */ /* 0x000fea0003800200 */
.L_x_543:
[----:B------:R1:W-:Y:S01]  /*e920*/  ATOM.E.ADD.F16x2.RN.STRONG.GPU P0, RZ, desc[UR8][R10.64+0x4], R13 ;  /* 0x8000040d0aff79a2 */ /* 0x0003e2000c10e108 */
[----:B------:R-:W-:Y:S04]  /*e930*/  BSSY.RECONVERGENT B0, `(.L_x_547) ;  /* 0x000000e000007945 */ /* 0x000fe80003800200 */
[----:B-1----:R-:W-:Y:S05]  /*e940*/  @P0 BRA `(.L_x_548) ;  /* 0x0000000000300947 */ /* 0x002fea0003800000 */
[----:B------:R-:W1:Y:S02]  /*e950*/  QSPC.E.S P0, RZ, [R10+0x4] ;  /* 0x000004000aff73aa */ /* 0x000e640000000500 */
[----:B-1----:R-:W-:Y:S05]  /*e960*/  @!P0 BRA `(.L_x_549) ;  /* 0x00000000001c8947 */ /* 0x002fea0003800000 */
[----:B------:R-:W-:-:S04]  /*e970*/  MOV R6, R10 ;  /* 0x0000000a00067202 */ /* 0x000fc80000000f00 */
[----:B0-----:R-:W-:-:S07]  /*e980*/  MOV R5, R6 ;  /* 0x0000000600057202 */ /* 0x001fce0000000f00 */
.L_x_550:
[----:B------:R-:W0:Y:S02]  /*e990*/  LDS R6, [R5+0x4] ;  /* 0x0000040005067984 */ /* 0x000e240000000800 */
[----:B0-----:R-:W-:-:S05]  /*e9a0*/  HFMA2 R7, R6, 1, 1, R13 ;  /* 0x3c003c0006077831 */ /* 0x001fca000000000d */
[----:B------:R-:W0:Y:S02]  /*e9b0*/  ATOMS.CAST.SPIN P0, [R5+0x4], R6, R7 ;  /* 0x000004060500758d */ /* 0x000e240001800007 */
[----:B0-----:R-:W-:Y:S05]  /*e9c0*/  @!P0 BRA `(.L_x_550) ;  /* 0xfffffffc00f08947 */ /* 0x001fea000383ffff */
[----:B------:R-:W-:Y:S05]  /*e9d0*/  BRA `(.L_x_548) ;  /* 0x00000000000c7947 */ /* 0x000fea0003800000 */
.L_x_549:
[----:B0-----:R-:W2:Y:S02]  /*e9e0*/  LD.E R5, desc[UR8][R10.64+0x4] ;  /* 0x000004080a057980 */ /* 0x001ea4000c101900 */
[----:B--2---:R-:W-:-:S05]  /*e9f0*/  IADD3 R5, PT, PT, R13, R5, RZ ;  /* 0x000000050d057210 */ /* 0x004fca0007ffe0ff */
[----:B------:R1:W-:Y:S02]  /*ea00*/  ST.E desc[UR8][R10.64+0x4], R5 ;  /* 0x000004050a007985 */ /* 0x0003e4000c101908 */
.L_x_548:
[----:B------:R-:W-:Y:S05]  /*ea10*/  BSYNC.RECONVERGENT B0 ;  /* 0x0000000000007941 */ /* 0x000fea0003800200 */
.L_x_547:
        /* <DEDUP_REMOVED lines=12> */
.L_x_554:
[----:B------:R-:W0:Y:S02]  /*eae0*/  LDS R4, [R3] ;  /* 0x0000000003047984 */ /* 0x000e240000000800 */
[----:B0-----:R-:W-:-:S05]  /*eaf0*/  HADD2 R5, R4, R7 ;  /* 0x0000000704057230 */ /* 0x001fca0000000000 */
[----:B------:R-:W0:Y:S02]  /*eb00*/  ATOMS.CAST.SPIN P0, [R3], R4, R5 ;  /* 0x000000040300758d */ /* 0x000e240001800005 */
[----:B0-----:R-:W-:Y:S05]  /*eb10*/  @!P0 BRA `(.L_x_554) ;  /* 0xfffffffc00f08947 */ /* 0x001fea000383ffff */
[----:B------:R-:W-:Y:S05]  /*eb20*/  BRA `(.L_x_552) ;  /* 0x00000000000c7947 */ /* 0x000fea0003800000 */
.L_x_553:
[----:B------:R-:W2:Y:S02]  /*eb30*/  LD.E R3, desc[UR8][R10.64] ;  /* 0x000000080a037980 */ /* 0x000ea4000c101900 */
[----:B--2---:R-:W-:-:S05]  /*eb40*/  IADD3 R3, PT, PT, R7, R3, RZ ;  /* 0x0000000307037210 */ /* 0x004fca0007ffe0ff */
[----:B------:R0:W-:Y:S02]  /*eb50*/  ST.E desc[UR8][R10.64], R3 ;  /* 0x000000030a007985 */ /* 0x0001e4000c101908 */
.L_x_552:
[----:B------:R-:W-:Y:S05]  /*eb60*/  BSYNC.RECONVERGENT B0 ;  /* 0x0000000000007941 */ /* 0x000fea0003800200 */
.L_x_551:
[----:B------:R1:W-:Y:S01]  /*eb70*/  ATOM.E.ADD.F16x2.RN.STRONG.GPU P0, RZ, desc[UR8][R10.64+0x4], R91 ;  /* 0x8000045b0aff79a2 */ /* 0x0003e2000c10e108 */
[----:B------:R-:W-:Y:S04]  /*eb80*/  BSSY.RECONVERGENT B0, `(.L_x_555) ;  /* 0x000000e000007945 */ /* 0x000fe80003800200 */
[----:B-1----:R-:W-:Y:S05]  /*eb90*/  @P0 BRA `(.L_x_556) ;  /* 0x0000000000300947 */ /* 0x002fea0003800000 */
[----:B------:R-:W1:Y:S02]  /*eba0*/  QSPC.E.S P0, RZ, [R10+0x4] ;  /* 0x000004000aff73aa */ /* 0x000e640000000500 */
[----:B-1----:R-:W-:Y:S05]  /*ebb0*/  @!P0 BRA `(.L_x_557) ;  /* 0x00000000001c8947 */ /* 0x002fea0003800000 */
[----:B------:R-:W-:-:S04]  /*ebc0*/  MOV R4, R10 ;  /* 0x0000000a00047202 */ /* 0x000fc80000000f00 */
[----:B0-----:R-:W-:-:S07]  /*ebd0*/  MOV R3, R4 ;  /* 0x0000000400037202 */ /* 0x001fce0000000f00 */
.L_x_558:
[----:B------:R-:W0:Y:S02]  /*ebe0*/  LDS R4, [R3+0x4] ;  /* 0x0000040003047984 */ /* 0x000e240000000800 */
[----:B0-----:R-:W-:-:S05]  /*ebf0*/  HFMA2 R5, R4, 1, 1, R91 ;  /* 0x3c003c0004057831 */ /* 0x001fca000000005b */
[----:B------:R-:W0:Y:S02]  /*ec00*/  ATOMS.CAST.SPIN P0, [R3+0x4], R4, R5 ;  /* 0x000004040300758d */ /* 0x000e240001800005 */
[----:B0-----:R-:W-:Y:S05]  /*ec10*/  @!P0 BRA `(.L_x_558) ;  /* 0xfffffffc00f08947 */ /* 0x001fea000383ffff */
[----:B------:R-:W-:Y:S05]  /*ec20*/  BRA `(.L_x_556) ;  /* 0x00000000000c7947 */ /* 0x000fea0003800000 */
.L_x_557:
[----:B0-----:R-:W2:Y:S02]  /*ec30*/  LD.E R3, desc[UR8][R10.64+0x4] ;  /* 0x000004080a037980 */ /* 0x001ea4000c101900 */
[----:B--2---:R-:W-:-:S05]  /*ec40*/  IADD3 R3, PT, PT, R91, R3, RZ ;  /* 0x000000035b037210 */ /* 0x004fca0007ffe0ff */
[----:B------:R1:W-:Y:S02]  /*ec50*/  ST.E desc[UR8][R10.64+0x4], R3 ;  /* 0x000004030a007985 */ /* 0x0003e4000c101908 */
.L_x_556:
[----:B------:R-:W-:Y:S05]  /*ec60*/  BSYNC.RECONVERGENT B0 ;  /* 0x0000000000007941 */ /* 0x000fea0003800200 */
.L_x_555:
        /* <DEDUP_REMOVED lines=12> */
.L_x_562:
[----:B------:R-:W0:Y:S02]  /*ed30*/  LDS R2, [R0] ;  /* 0x0000000000027984 */ /* 0x000e240000000800 */
[----:B0-----:R-:W-:-:S05]  /*ed40*/  HADD2 R3, R2, R5 ;  /* 0x0000000502037230 */ /* 0x001fca0000000000 */
[----:B------:R-:W0:Y:S02]  /*ed50*/  ATOMS.CAST.SPIN P0, [R0], R2, R3 ;  /* 0x000000020000758d */ /* 0x000e240001800003 */
[----:B0-----:R-:W-:Y:S05]  /*ed60*/  @!P0 BRA `(.L_x_562) ;  /* 0xfffffffc00f08947 */ /* 0x001fea000383ffff */
[----:B------:R-:W-:Y:S05]  /*ed70*/  BRA `(.L_x_560) ;  /* 0x00000000000c7947 */ /* 0x000fea0003800000 */
.L_x_561:
[----:B------:R-:W2:Y:S02]  /*ed80*/  LD.E R0, desc[UR8][R10.64] ;  /* 0x000000080a007980 */ /* 0x000ea4000c101900 */
[----:B--2---:R-:W-:-:S05]  /*ed90*/  IADD3 R3, PT, PT, R5, R0, RZ ;  /* 0x0000000005037210 */ /* 0x004fca0007ffe0ff */
[----:B------:R0:W-:Y:S02]  /*eda0*/  ST.E desc[UR8][R10.64], R3 ;  /* 0x000000030a007985 */ /* 0x0001e4000c101908 */
.L_x_560:
[----:B------:R-:W-:Y:S05]  /*edb0*/  BSYNC.RECONVERGENT B0 ;  /* 0x0000000000007941 */ /* 0x000fea0003800200 */
.L_x_559:
[----:B------:R1:W-:Y:S02]  /*edc0*/  ATOM.E.ADD.F16x2.RN.STRONG.GPU P0, RZ, desc[UR8][R10.64+0x4], R93 ;  /* 0x8000045d0aff79a2 */ /* 0x0003e4000c10e108 */
[----:B-1----:R-:W-:Y:S05]  /*edd0*/  @P0 EXIT ;  /* 0x000000000000094d */ /* 0x002fea0003800000 */
[----:B------:R-:W1:Y:S02]  /*ede0*/  QSPC.E.S P0, RZ, [R10+0x4] ;  /* 0x000004000aff73aa */ /* 0x000e640000000500 */
[----:B-1----:R-:W-:Y:S05]  /*edf0*/  @!P0 BRA `(.L_x_563) ;  /* 0x00000000001c8947 */ /* 0x002fea0003800000 */
[----:B------:R-:W-:-:S04]  /*ee00*/  MOV R2, R10 ;  /* 0x0000000a00027202 */ /* 0x000fc80000000f00 */
[----:B------:R-:W-:-:S07]  /*ee10*/  MOV R0, R2 ;  /* 0x0000000200007202 */ /* 0x000fce0000000f00 */
.L_x_564:
[----:B------:R-:W0:Y:S02]  /*ee20*/  LDS R2, [R0+0x4] ;  /* 0x0000040000027984 */ /* 0x000e240000000800 */
[----:B0-----:R-:W-:-:S05]  /*ee30*/  HFMA2 R3, R2, 1, 1, R93 ;  /* 0x3c003c0002037831 */ /* 0x001fca000000005d */
[----:B------:R-:W0:Y:S02]  /*ee40*/  ATOMS.CAST.SPIN P0, [R0+0x4], R2, R3 ;  /* 0x000004020000758d */ /* 0x000e240001800003 */
[----:B0-----:R-:W-:Y:S05]  /*ee50*/  @!P0 BRA `(.L_x_564) ;  /* 0xfffffffc00f08947 */ /* 0x001fea000383ffff */
[----:B------:R-:W-:Y:S05]  /*ee60*/  EXIT ;  /* 0x000000000000794d */ /* 0x000fea0003800000 */
.L_x_563:
[----:B------:R-:W0:Y:S02]  /*ee70*/  LD.E R0, desc[UR8][R10.64+0x4] ;  /* 0x000004080a007980 */ /* 0x000e24000c101900 */
[----:B0-----:R-:W-:-:S05]  /*ee80*/  IADD3 R3, PT, PT, R93, R0, RZ ;  /* 0x000000005d037210 */ /* 0x001fca0007ffe0ff */
[----:B------:R-:W-:Y:S01]  /*ee90*/  ST.E desc[UR8][R10.64+0x4], R3 ;  /* 0x000004030a007985 */ /* 0x000fe2000c101908 */
[----:B------:R-:W-:Y:S05]  /*eea0*/  EXIT ;  /* 0x000000000000794d */ /* 0x000fea0003800000 */
.L_x_565:
        /* <DEDUP_REMOVED lines=13> */
.L_x_5291:


//--------------------- .text._Z23gemm_half_q_half_kernelILi4ELi152ELb1ELb1ELi64EEvPK6__halfPKjS4_S2_PS0_iiiiPKtS7_iiiiiibS2_i --------------------------
	.section	.text._Z23gemm_half_q_half_kernelILi4ELi152ELb1ELb1ELi64EEvPK6__halfPKjS4_S2_PS0_iiiiPKtS7_iiiiiibS2_i,"ax",@progbits
	.align	128
        .global         _Z23gemm_half_q_half_kernelILi4ELi152ELb1ELb1ELi64EEvPK6__halfPKjS4_S2_PS0_iiiiPKtS7_iiiiiibS2_i
        .type           _Z23gemm_half_q_half_kernelILi4ELi152ELb1ELb1ELi64EEvPK6__halfPKjS4_S2_PS0_iiiiPKtS7_iiiiiibS2_i,@function
        .size           _Z23gemm_half_q_half_kernelILi4ELi152ELb1ELb1ELi64EEvPK6__halfPKjS4_S2_PS0_iiiiPKtS7_iiiiiibS2_i,(.L_x_5292 - _Z23gemm_half_q_half_kernelILi4ELi152ELb1ELb1ELi64EEvPK6__halfPKjS4_S2_PS0_iiiiPKtS7_iiiiiibS2_i)
        .other          _Z23gemm_half_q_half_kernelILi4ELi152ELb1ELb1ELi64EEvPK6__halfPKjS4_S2_PS0_iiiiPKtS7_iiiiiibS2_i,@"STO_CUDA_ENTRY STV_DEFAULT"
_Z23gemm_half_q_half_kernelILi4ELi152ELb1ELb1ELi64EEvPK6__halfPKjS4_S2_PS0_iiiiPKtS7_iiiiiibS2_i:
.text._Z23gemm_half_q_half_kernelILi4ELi152ELb1ELb1ELi64EEvPK6__halfPKjS4_S2_PS0_iiiiPKtS7_iiiiiibS2_i:
        /* <DEDUP_REMOVED lines=36> */
.L_x_566:
        /* <DEDUP_REMOVED lines=41> */
.L_x_572:
        /* <DEDUP_REMOVED lines=32> */
.L_x_571:
        /* <DEDUP_REMOVED lines=20> */
.L_x_573:
[----:B------:R-:W-:-:S13]  /*0810*/  ISETP.EQ.AND P2, PT, R14, RZ, PT ;  /* 0x000000ff0e00720c */ /* 0x000fda0003f42270 */
[----:B------:R-:W-:Y:S05]  /*0820*/  @!P0 BRA P2, `(.L_x_568) ;  /* 0x0000000400788947 */ /* 0x000fea0001000000 */
.L_x_570:
        /* <DEDUP_REMOVED lines=12> */
.L_x_569:
        /* <DEDUP_REMOVED lines=16> */
.L_x_576:
        /* <DEDUP_REMOVED lines=32> */
.L_x_575:
        /* <DEDUP_REMOVED lines=21> */
.L_x_577:
[----:B------:R-:W-:-:S13]  /*0d40*/  ISETP.NE.OR P0, PT, R14, RZ, P0 ;  /* 0x000000ff0e00720c */ /* 0x000fda0000705670 */
[----:B------:R-:W-:Y:S05]  /*0d50*/  @!P0 BRA `(.L_x_568) ;  /* 0x00000000002c8947 */ /* 0x000fea0003800000 */
.L_x_574:
        /* <DEDUP_REMOVED lines=11> */
.L_x_568:
[----:B------:R-:W-:Y:S05]  /*0e10*/  BSYNC.RECONVERGENT B0 ;  /* 0x0000000000007941 */ /* 0x000fea0003800200 */
.L_x_567:
        /* <DEDUP_REMOVED lines=21> */
.L_x_581:
        /* <DEDUP_REMOVED lines=15> */
.L_x_580:
        /* <DEDUP_REMOVED lines=12> */
.L_x_582:
[----:B------:R-:W-:-:S13]  /*1120*/  ISETP.NE.OR P0, PT, R8, RZ, P0 ;  /* 0x000000ff0800720c */ /* 0x000fda0000705670 */
[----:B------:R-:W-:Y:S05]  /*1130*/  @!P0 BRA `(.L_x_578) ;  /* 0x00000000001c8947 */ /* 0x000fea0003800000 */
.L_x_579:
[----:B0-----:R-:W0:Y:S02]  /*1140*/  LDC.64 R4, c[0x0][0x3a0] ;  /* 0x0000e800ff047b82 */ /* 0x001e240000000a00 */
.L_x_583:
[C---:B0-----:R-:W-:Y:S01]  /*1150*/  IMAD.WIDE R6, R3.reuse, 0x2, R4 ;  /* 0x0000000203067825 */ /* 0x041fe200078e0204 */
[----:B------:R-:W-:Y:S02]  /*1160*/  IADD3 R8, PT, PT, R8, 0x1, RZ ;  /* 0x0000000108087810 */ /* 0x000fe40007ffe0ff */
[----:B------:R-:W-:Y:S02]  /*1170*/  IADD3 R3, PT, PT, R3, R85, RZ ;  /* 0x0000005503037210 */ /* 0x000fe40007ffe0ff */
[----:B------:R1:W-:Y:S01]  /*1180*/  STG.E.64 desc[UR8][R6.64], RZ ;  /* 0x000000ff06007986 */ /* 0x0003e2000c101b08 */
[----:B------:R-:W-:-:S13]  /*1190*/  ISETP.NE.AND P0, PT, R8, RZ, PT ;  /* 0x000000ff0800720c */ /* 0x000fda0003f05270 */
[----:B-1----:R-:W-:Y:S05]  /*11a0*/  @P0 BRA `(.L_x_583) ;  /* 0xfffffffc00e80947 */ /* 0x002fea000383ffff */
.L_x_578:
        /* <DEDUP_REMOVED lines=15> */
.L_x_585:
        /* <DEDUP_REMOVED lines=44> */
.L_x_584:
        /* <DEDUP_REMOVED lines=27> */
.L_x_586:
        /* <DEDUP_REMOVED lines=8> */
.L_x_587:
        /* <DEDUP_REMOVED lines=8> */
.L_x_588:
        /* <DEDUP_REMOVED lines=8> */
.L_x_589:
        /* <DEDUP_REMOVED lines=8> */
.L_x_590:
        /* <DEDUP_REMOVED lines=40> */
.L_x_608:
        /* <DEDUP_REMOVED lines=214> */
.L_x_592:
        /* <DEDUP_REMOVED lines=97> */
.L_x_594:
        /* <DEDUP_REMOVED lines=94> */
.L_x_595:
        /* <DEDUP_REMOVED lines=91> */
.L_x_593:
        /* <DEDUP_REMOVED lines=199> */
.L_x_596:
        /* <DEDUP_REMOVED lines=95> */
.L_x_598:
        /* <DEDUP_REMOVED lines=94> */
.L_x_599:
        /* <DEDUP_REMOVED lines=91> */
.L_x_597:
        /* <DEDUP_REMOVED lines=199> */
.L_x_600:
        /* <DEDUP_REMOVED lines=95> */
.L_x_602:
        /* <DEDUP_REMOVED lines=94> */
.L_x_603:
        /* <DEDUP_REMOVED lines=91> */
.L_x_601:
        /* <DEDUP_REMOVED lines=199> */
.L_x_604:
        /* <DEDUP_REMOVED lines=95> */
.L_x_606:
        /* <DEDUP_REMOVED lines=94> */
.L_x_607:
        /* <DEDUP_REMOVED lines=91> */
.L_x_605:
        /* <DEDUP_REMOVED lines=8> */
.L_x_591:
[----:B------:R-:W1:Y:S02]  /*94e0*/  LDCU UR5, c[0x0][0x3d0] ;  /* 0x00007a00ff0577ac */ /* 0x000e640008000800 */
[----:B-1----:R-:W-:-:S04]  /*94f0*/  VIMNMX R88, PT, PT, R96, UR5, PT ;  /* 0x0000000560587c48 */ /* 0x002fc8000bfe0100 */
[----:B------:R-:W-:-:S13]  /*9500*/  ISETP.GT.AND P0, PT, R88, R97, PT ;  /* 0x000000615800720c */ /* 0x000fda0003f04270 */
[----:B------:R-:W-:Y:S05]  /*9510*/  @!P0 BRA `(.L_x_609) ;  /* 0x0000002400708947 */ /* 0x000fea0003800000 */
[----:B0-----:R-:W0:Y:S01]  /*9520*/  LDC.64 R10, c[0x0][0x3b8] ;  /* 0x0000ee00ff0a7b82 */ /* 0x001e220000000a00 */
[----:B------:R-:W-:-:S04]  /*9530*/  PRMT R9, R93, 0x9910, RZ ;  /* 0x000099105d097816 */ /* 0x000fc800000000ff */
[----:B------:R-:W-:-:S04]  /*9540*/  ISETP.NE.AND P0, PT, R9, RZ, PT ;  /* 0x000000ff0900720c */ /* 0x000fc80003f05270 */
[----:B------:R-:W-:Y:S01]  /*9550*/  ISETP.EQ.OR P0, PT, R98, 0x3, !P0 ;  /* 0x000000036200780c */ /* 0x000fe20004702670 */
[----:B0-----:R-:W-:-:S03]  /*9560*/  IMAD.WIDE.U32 R10, R97, 0x4, R10 ;  /* 0x00000004610a7825 */ /* 0x001fc600078e000a */
[----:B------:R-:W-:-:S04]  /*9570*/  IADD3 R86, P1, PT, R10, 0x2, RZ ;  /* 0x000000020a567810 */ /* 0x000fc80007f3e0ff */
[----:B------:R-:W-:-:S09]  /*9580*/  IADD3.X R87, PT, PT, RZ, R11, RZ, P1, !PT ;  /* 0x0000000bff577210 */ /* 0x000fd20000ffe4ff */
.L_x_614:
[----:B------:R-:W0:Y:S01]  /*9590*/  LDC R85, c[0x0][0x3ac] ;  /* 0x0000eb00ff557b82 */ /* 0x000e220000000800 */
[----:B------:R-:W-:Y:S01]  /*95a0*/  ISETP.NE.AND P2, PT, R97, R90, PT ;  /* 0x0000005a6100720c */ /* 0x000fe20003f45270 */
[----:B------:R-:W2:-:S12]  /*95b0*/  LDG.E.128.CONSTANT R12, desc[UR8][R106.64] ;  /* 0x000000086a0c7981 */ /* 0x000e98000c1e9d00 */
[----:B------:R-:W-:Y:S01]  /*95c0*/  @!P2 LEA R40, R89, R1, 0x3 ;  /* 0x000000015928a211 */ /* 0x000fe200078e18ff */
[----:B------:R-:W3:Y:S05]  /*95d0*/  @!P2 LDG.E.U16.CONSTANT R38, desc[UR8][R86.64] ;  /* 0x000000085626a981 */ /* 0x000eea000c1e9500 */
[----:B------:R-:W4:Y:S01]  /*95e0*/  @!P2 LDL.64 R40, [R40+0x8] ;  /* 0x000008002828a983 */ /* 0x000f220000100a00 */
[----:B0-----:R-:W-:-:S05]  /*95f0*/  IMAD.WIDE R10, R85, 0x4, R106 ;  /* 0x00000004550a7825 */ /* 0x001fca00078e026a */
[----:B------:R-:W5:Y:S01]  /*9600*/  LDG.E.128.CONSTANT R16, desc[UR8][R10.64] ;  /* 0x000000080a107981 */ /* 0x000f62000c1e9d00 */
[----:B------:R-:W-:-:S05]  /*9610*/  IMAD.WIDE R34, R85, 0x4, R10 ;  /* 0x0000000455227825 */ /* 0x000fca00078e020a */
[----:B------:R0:W3:Y:S01]  /*9620*/  LDG.E.128.CONSTANT R20, desc[UR8][R34.64] ;  /* 0x0000000822147981 */ /* 0x0000e2000c1e9d00 */
[----:B------:R-:W-:-:S05]  /*9630*/  IMAD.WIDE R36, R85, 0x4, R34 ;  /* 0x0000000455247825 */ /* 0x000fca00078e0222 */
[----:B------:R1:W3:Y:S01]  /*9640*/  LDG.E.128.CONSTANT R24, desc[UR8][R36.64] ;  /* 0x0000000824187981 */ /* 0x0002e2000c1e9d00 */
[----:B------:R-:W-:-:S05]  /*9650*/  IMAD.WIDE R100, R85, 0x4, R36 ;  /* 0x0000000455647825 */ /* 0x000fca00078e0224 */
[----:B------:R-:W3:Y:S01]  /*9660*/  LDG.E.128.CONSTANT R28, desc[UR8][R100.64] ;  /* 0x00000008641c7981 */ /* 0x000ee2000c1e9d00 */
[----:B------:R-:W-:Y:S02]  /*9670*/  MOV R32, 0x2800 ;  /* 0x0000280000207802 */ /* 0x000fe40000000f00 */
[----:B------:R-:W-:Y:S02]  /*9680*/  ISETP.NE.AND P3, PT, R95, RZ, PT ;  /* 0x000000ff5f00720c */ /* 0x000fe40003f65270 */
[----:B------:R-:W-:Y:S02]  /*9690*/  ISETP.NE.AND P1, PT, R98, 0x1, PT ;  /* 0x000000016200780c */ /* 0x000fe40003f25270 */
[----:B------:R-:W-:Y:S02]  /*96a0*/  @!P2 IADD3 R102, PT, PT, R89, 0x1, RZ ;  /* 0x000000015966a810 */ /* 0x000fe40007ffe0ff */
[----:B--2---:R-:W-:Y:S02]  /*96b0*/  LOP3.LUT R45, R13, 0x1f001f, RZ, 0xc0, !PT ;  /* 0x001f001f0d2d7812 */ /* 0x004fe400078ec0ff */
[----:B------:R-:W-:-:S02]  /*96c0*/  SHF.R.U32.HI R46, RZ, 0xa, R13 ;  /* 0x0000000aff2e7819 */ /* 0x000fc4000001160d */
[----:B------:R-:W-:Y:S02]  /*96d0*/  LOP3.LUT R57, R13, 0x3e003e0, RZ, 0xc0, !PT ;  /* 0x03e003e00d397812 */ /* 0x000fe400078ec0ff */
[----:B0-----:R-:W-:Y:S02]  /*96e0*/  SHF.R.U32.HI R35, RZ, 0xf, R13 ;  /* 0x0000000fff237819 */ /* 0x001fe4000001160d */
[----:B------:R-:W-:Y:S02]  /*96f0*/  SHF.R.U32.HI R34, RZ, 0xf, R12 ;  /* 0x0000000fff227819 */ /* 0x000fe4000001160c */
[----:B------:R-:W-:Y:S02]  /*9700*/  LOP3.LUT R50, R14, 0x1f001f, RZ, 0xc0, !PT ;  /* 0x001f001f0e327812 */ /* 0x000fe400078ec0ff */
[----:B------:R-:W-:Y:S02]  /*9710*/  SHF.R.U32.HI R53, RZ, 0xa, R14 ;  /* 0x0000000aff357819 */ /* 0x000fe4000001160e */
[----:B----4-:R-:W-:-:S02]  /*9720*/  @!P2 PRMT R104, R40, 0x7610, R104 ;  /* 0x000076102868a816 */ /* 0x010fc40000000068 */
[----:B------:R-:W-:Y:S02]  /*9730*/  @!P2 PRMT R99, R41, 0x7610, R99 ;  /* 0x000076102963a816 */ /* 0x000fe40000000063 */
[----:B------:R-:W-:Y:S02]  /*9740*/  @!P2 PRMT R104, R104, 0x7610, R40 ;  /* 0x000076106868a816 */ /* 0x000fe40000000028 */
[----:B------:R-:W-:Y:S02]  /*9750*/  LOP3.LUT R13, R14, 0x3e003e0, RZ, 0xc0, !PT ;  /* 0x03e003e00e0d7812 */ /* 0x000fe400078ec0ff */
[----:B------:R-:W-:Y:S02]  /*9760*/  SHF.R.U32.HI R39, RZ, 0xf, R14 ;  /* 0x0000000fff277819 */ /* 0x000fe4000001160e */
[----:B------:R-:W-:Y:S02]  /*9770*/  SHF.R.U32.HI R40, RZ, 0xf, R15 ;  /* 0x0000000fff287819 */ /* 0x000fe4000001160f */
[----:B------:R-:W-:-:S02]  /*9780*/  LOP3.LUT R66, R15, 0x1f001f, RZ, 0xc0, !PT ;  /* 0x001f001f0f427812 */ /* 0x000fc400078ec0ff */
[----:B------:R-:W-:Y:S02]  /*9790*/  SHF.R.U32.HI R67, RZ, 0xa, R15 ;  /* 0x0000000aff437819 */ /* 0x000fe4000001160f */
[----:B------:R-:W-:Y:S02]  /*97a0*/  LOP3.LUT R14, R15, 0x3e003e0, RZ, 0xc0, !PT ;  /* 0x03e003e00f0e7812 */ /* 0x000fe400078ec0ff */
[----:B------:R-:W-:Y:S02]  /*97b0*/  @!P2 PRMT R99, R99, 0x7610, R41 ;  /* 0x000076106363a816 */ /* 0x000fe40000000029 */
[C---:B-----5:R-:W-:Y:S02]  /*97c0*/  LOP3.LUT R33, R16.reuse, 0x1f001f, RZ, 0xc0, !PT ;  /* 0x001f001f10217812 */ /* 0x060fe400078ec0ff */
[----:B-1----:R-:W-:Y:S02]  /*97d0*/  SHF.R.U32.HI R37, RZ, 0xa, R16 ;  /* 0x0000000aff257819 */ /* 0x002fe40000011610 */
[----:B------:R-:W-:-:S02]  /*97e0*/  LOP3.LUT R9, R16, 0x3e003e0, RZ, 0xc0, !PT ;  /* 0x03e003e010097812 */ /* 0x000fc400078ec0ff */
[----:B------:R-:W-:Y:S02]  /*97f0*/  SHF.R.U32.HI R15, RZ, 0xe, R16 ;  /* 0x0000000eff0f7819 */ /* 0x000fe40000011610 */
[C---:B------:R-:W-:Y:S02]  /*9800*/  LOP3.LUT R41, R17.reuse, 0x1f001f, RZ, 0xc0, !PT ;  /* 0x001f001f11297812 */ /* 0x040fe400078ec0ff */
[--C-:B------:R-:W-:Y:S02]  /*9810*/  SHF.R.U32.HI R44, RZ, 0xa, R17.reuse ;  /* 0x0000000aff2c7819 */ /* 0x100fe40000011611 */
[----:B------:R-:W-:Y:S02]  /*9820*/  LOP3.LUT R10, R17, 0x3e003e0, RZ, 0xc0, !PT ;  /* 0x03e003e0110a7812 */ /* 0x000fe400078ec0ff */
[----:B------:R-:W-:Y:S02]  /*9830*/  SHF.R.U32.HI R16, RZ, 0xe, R17 ;  /* 0x0000000eff107819 */ /* 0x000fe40000011611 */
[----:B------:R-:W-:-:S02]  /*9840*/  SHF.R.U32.HI R42, RZ, 0xe, R19 ;  /* 0x0000000eff2a7819 */ /* 0x000fc40000011613 */
[----:B------:R-:W-:Y:S02]  /*9850*/  LOP3.LUT R34, R34, 0x10001, RZ, 0xc0, !PT ;  /* 0x0001000122227812 */ /* 0x000fe400078ec0ff */
[----:B------:R-:W-:Y:S02]  /*9860*/  LOP3.LUT R35, R35, 0x10001, RZ, 0xc0, !PT ;  /* 0x0001000123237812 */ /* 0x000fe400078ec0ff */
[----:B------:R-:W-:Y:S02]  /*9870*/  LOP3.LUT R17, R40, 0x10001, RZ, 0xc0, !PT ;  /* 0x0001000128117812 */ /* 0x000fe400078ec0ff */
[----:B---3--:R-:W-:Y:S02]  /*9880*/  @!P2 IADD3 R90, PT, PT, R38, R97, RZ ;  /* 0x00000061265aa210 */ /* 0x008fe40007ffe0ff */
        /* <DEDUP_REMOVED lines=46> */
[----:B------:R-:W-:Y:S02]  /*9b70*/  SHF.R.U32.HI R26, RZ, 0xc, R26 ;  /* 0x0000000cff1a7819 */ /* 0x000fe4000001161a */
[----:B------:R-:W-:Y:S02]  /*9b80*/  LOP3.LUT R59, R21, 0x80008, R24, 0xf8, !PT ;  /* 0x00080008153b7812 */ /* 0x000fe400078ef818 */
[----:B------:R-:W-:Y:S02]  /*9b90*/  LOP3.LUT R58, R20, 0x80008, R25, 0xf8, !PT ;  /* 0x00080008143a7812 */ /* 0x000fe400078ef819 */
[----:B------:R-:W-:-:S02]  /*9ba0*/  LOP3.LUT R68, R27, 0x1f001f, RZ, 0xc0, !PT ;  /* 0x001f001f1b447812 */ /* 0x000fc400078ec0ff */
[----:B------:R-:W-:Y:S02]  /*9bb0*/  SHF.R.U32.HI R69, RZ, 0xa, R27 ;  /* 0x0000000aff457819 */ /* 0x000fe4000001161b */
[----:B------:R-:W-:Y:S02]  /*9bc0*/  LOP3.LUT R72, R27, 0x3e003e0, RZ, 0xc0, !PT ;  /* 0x03e003e01b487812 */ /* 0x000fe400078ec0ff */
[C---:B------:R-:W-:Y:S02]  /*9bd0*/  LOP3.LUT R20, R28.reuse, 0x1f001f, RZ, 0xc0, !PT ;  /* 0x001f001f1c147812 */ /* 0x040fe400078ec0ff */
[----:B------:R-:W-:Y:S02]  /*9be0*/  SHF.R.U32.HI R21, RZ, 0xa, R28 ;  /* 0x0000000aff157819 */ /* 0x000fe4000001161c */
[----:B------:R-:W-:Y:S02]  /*9bf0*/  LOP3.LUT R73, R28, 0x3e003e0, RZ, 0xc0, !PT ;  /* 0x03e003e01c497812 */ /* 0x000fe400078ec0ff */
[----:B------:R-:W-:-:S02]  /*9c00*/  LOP3.LUT R24, R30, 0x1f001f, RZ, 0xc0, !PT ;  /* 0x001f001f1e187812 */ /* 0x000fc400078ec0ff */
[----:B------:R-:W-:Y:S02]  /*9c10*/  SHF.R.U32.HI R25, RZ, 0xa, R30 ;  /* 0x0000000aff197819 */ /* 0x000fe4000001161e */
[----:B------:R-:W-:Y:S02]  /*9c20*/  LOP3.LUT R78, R30, 0x3e003e0, RZ, 0xc0, !PT ;  /* 0x03e003e01e4e7812 */ /* 0x000fe400078ec0ff */
[----:B------:R-:W-:Y:S02]  /*9c30*/  SHF.R.U32.HI R27, RZ, 0xc, R27 ;  /* 0x0000000cff1b7819 */ /* 0x000fe4000001161b */
[----:B------:R-:W-:Y:S02]  /*9c40*/  LOP3.LUT R75, R23, 0x80008, R26, 0xf8, !PT ;  /* 0x00080008174b7812 */ /* 0x000fe400078ef81a */
[----:B------:R-:W-:Y:S02]  /*9c50*/  SHF.R.U32.HI R28, RZ, 0xb, R28 ;  /* 0x0000000bff1c7819 */ /* 0x000fe4000001161c */
[----:B------:R-:W-:-:S02]  /*9c60*/  SHF.R.U32.HI R30, RZ, 0xb, R30 ;  /* 0x0000000bff1e7819 */ /* 0x000fc4000001161e */
[----:B------:R-:W-:Y:S02]  /*9c70*/  LOP3.LUT R13, R13, 0x64006400, RZ, 0xfc, !PT ;  /* 0x640064000d0d7812 */ /* 0x000fe400078efcff */
[----:B------:R-:W-:Y:S02]  /*9c80*/  LOP3.LUT R79, R31, 0x3e003e0, RZ, 0xc0, !PT ;  /* 0x03e003e01f4f7812 */ /* 0x000fe400078ec0ff */
[----:B------:R-:W-:Y:S02]  /*9c90*/  LOP3.LUT R60, R22, 0x80008, R27, 0xf8, !PT ;  /* 0x00080008163c7812 */ /* 0x000fe400078ef81b */
[----:B------:R-:W-:Y:S02]  /*9ca0*/  LOP3.LUT R28, R59, 0x100010, R28, 0xf8, !PT ;  /* 0x001000103b1c7812 */ /* 0x000fe400078ef81c */
[----:B------:R-:W-:Y:S01]  /*9cb0*/  LOP3.LUT R30, R75, 0x100010, R30, 0xf8, !PT ;  /* 0x001000104b1e7812 */ /* 0x000fe200078ef81e */
[----:B------:R-:W-:Y:S01]  /*9cc0*/  HFMA2 R75, R13, R32.H0_H0, -48, -48 ;  /* 0xd200d2000d4b7431 */ /* 0x000fe20000040020 */
[----:B------:R-:W-:-:S02]  /*9cd0*/  LOP3.LUT R57, R57, 0x64006400, RZ, 0xfc, !PT ;  /* 0x6400640039397812 */ /* 0x000fc400078efcff */
[----:B------:R-:W-:Y:S02]  /*9ce0*/  LOP3.LUT R67, R67, 0x1f001f, RZ, 0xc0, !PT ;  /* 0x001f001f43437812 */ /* 0x000fe400078ec0ff */
[C---:B------:R-:W-:Y:S02]  /*9cf0*/  LOP3.LUT R22, R29.reuse, 0x1f001f, RZ, 0xc0, !PT ;  /* 0x001f001f1d167812 */ /* 0x040fe400078ec0ff */
[----:B------:R-:W-:Y:S02]  /*9d00*/  SHF.R.U32.HI R23, RZ, 0xa, R29 ;  /* 0x0000000aff177819 */ /* 0x000fe4000001161d */
[----:B------:R-:W-:Y:S02]  /*9d10*/  LOP3.LUT R77, R29, 0x3e003e0, RZ, 0xc0, !PT ;  /* 0x03e003e01d4d7812 */ /* 0x000fe400078ec0ff */
[----:B------:R-:W-:Y:S02]  /*9d20*/  LOP3.LUT R59, R14, 0x64006400, RZ, 0xfc, !PT ;  /* 0x640064000e3b7812 */ /* 0x000fe400078efcff */
[----:B------:R-:W-:-:S02]  /*9d30*/  LOP3.LUT R38, R38, 0x64006400, RZ, 0xfc, !PT ;  /* 0x6400640026267812 */ /* 0x000fc400078efcff */
[----:B------:R-:W-:Y:S02]  /*9d40*/  SHF.R.U32.HI R29, RZ, 0xb, R29 ;  /* 0x0000000bff1d7819 */ /* 0x000fe4000001161d */
        /* <DEDUP_REMOVED lines=8> */
[----:B------:R-:W-:Y:S01]  /*9dd0*/  LOP3.LUT R29, R58, 0x100010, R29, 0xf8, !PT ;  /* 0x001000103a1d7812 */ /* 0x000fe200078ef81d */
[----:B------:R-:W-:Y:S01]  /*9de0*/  HADD2 R84, R38, -1040, -1040 ;  /* 0xe410e41026547430 */ /* 0x000fe20000000000 */
[----:B------:R-:W-:Y:S01]  /*9df0*/  LOP3.LUT R57, R12, 0x64006400, RZ, 0xfc, !PT ;  /* 0x640064000c397812 */ /* 0x000fe200078efcff */
[-C--:B------:R-:W-:Y:S01]  /*9e00*/  HFMA2 R58, R13, R32.reuse.H0_H0, -48, -48 ;  /* 0xd200d2000d3a7431 */ /* 0x080fe20000040020 */
[----:B------:R-:W-:Y:S01]  /*9e10*/  LOP3.LUT R26, R31, 0x1f001f, RZ, 0xc0, !PT ;  /* 0x001f001f1f1a7812 */ /* 0x000fe200078ec0ff */
[-C--:B------:R-:W-:Y:S01]  /*9e20*/  HFMA2 R12, R19, R32.reuse.H0_H0, -48, -48 ;  /* 0xd200d200130c7431 */ /* 0x080fe20000040020 */
[----:B------:R-:W-:Y:S01]  /*9e30*/  SHF.R.U32.HI R27, RZ, 0xa, R31 ;  /* 0x0000000aff1b7819 */ /* 0x000fe2000001161f */
[-C--:B------:R-:W-:Y:S01]  /*9e40*/  HFMA2 R19, R79, R32.reuse.H0_H0, -48, -48 ;  /* 0xd200d2004f137431 */ /* 0x080fe20000040020 */
[----:B------:R-:W-:Y:S01]  /*9e50*/  LOP3.LUT R59, R10, 0x64006400, RZ, 0xfc, !PT ;  /* 0x640064000a3b7812 */ /* 0x000fe200078efcff */
[----:B------:R-:W-:Y:S01]  /*9e60*/  HFMA2 R10, R17, R32.H0_H0, -48, -48 ;  /* 0xd200d200110a7431 */ /* 0x000fe20000040020 */
[----:B------:R-:W-:-:S02]  /*9e70*/  LOP3.LUT R36, R36, 0x64006400, RZ, 0xfc, !PT ;  /* 0x6400640024247812 */ /* 0x000fc400078efcff */
[----:B------:R-:W-:Y:S01]  /*9e80*/  LOP3.LUT R38, R61, 0x64006400, RZ, 0xfc, !PT ;  /* 0x640064003d267812 */ /* 0x000fe200078efcff */
[----:B------:R-:W-:Y:S01]  /*9e90*/  HADD2 R79, R67, -1040, -1040 ;  /* 0xe410e410434f7430 */ /* 0x000fe20000000000 */
[----:B------:R-:W-:Y:S02]  /*9ea0*/  SHF.R.U32.HI R31, RZ, 0xb, R31 ;  /* 0x0000000bff1f7819 */ /* 0x000fe4000001161f */
        /* <DEDUP_REMOVED lines=20> */
[----:B------:R-:W-:Y:S01]  /*9ff0*/  LOP3.LUT R31, R60, 0x100010, R31, 0xf8, !PT ;  /* 0x001000103c1f7812 */ /* 0x000fe200078ef81f */
[----:B------:R-:W-:Y:S01]  /*a000*/  HFMA2 R60, R9, R32.H0_H0, -48, -48 ;  /* 0xd200d200093c7431 */ /* 0x000fe20000040020 */
        /* <DEDUP_REMOVED lines=180> */
.L_x_610:
        /* <DEDUP_REMOVED lines=84> */
.L_x_612:
        /* <DEDUP_REMOVED lines=80> */
.L_x_613:
        /* <DEDUP_REMOVED lines=77> */
.L_x_611:
        /* <DEDUP_REMOVED lines=8> */
.L_x_609:
        /* <DEDUP_REMOVED lines=12> */
.L_x_632:
        /* <DEDUP_REMOVED lines=9> */
[----:B--2---:R-:W-:Y:S02]  /*bc30*/  LOP3.LUT R18, R21, 0xf000f0, RZ, 0xc0, !PT ;  /* 0x00f000f015127812 */ /* 0x004fe400078ec0ff */
[C---:B------:R-:W-:Y:S02]  /*bc40*/  LOP3.LUT R24, R22.reuse, 0xf000f, RZ, 0xc0, !PT ;  /* 0x000f000f16187812 */ /* 0x040fe400078ec0ff */
[----:B------:R-:W-:Y:S02]  /*bc50*/  LOP3.LUT R25, R22, 0xf000f0, RZ, 0xc0, !PT ;  /* 0x00f000f016197812 */ /* 0x000fe400078ec0ff */
[----:B------:R-:W-:Y:S02]  /*bc60*/  SHF.R.U32.HI R22, RZ, 0x8, R22 ;  /* 0x00000008ff167819 */ /* 0x000fe40000011616 */
[----:B------:R-:W-:-:S02]  /*bc70*/  LOP3.LUT R9, R20, 0xf000f, RZ, 0xc0, !PT ;  /* 0x000f000f14097812 */ /* 0x000fc400078ec0ff */
[----:B---3--:R-:W-:Y:S02]  /*bc80*/  @!P3 PRMT R99, R11, 0x7610, R99 ;  /* 0x000076100b63b816 */ /* 0x008fe40000000063 */
[----:B------:R-:W-:Y:S02]  /*bc90*/  @!P3 PRMT R104, R10, 0x7610, R104 ;  /* 0x000076100a68b816 */ /* 0x000fe40000000068 */
[----:B------:R-:W-:Y:S02]  /*bca0*/  @!P3 PRMT R99, R99, 0x7610, R11 ;  /* 0x000076106363b816 */ /* 0x000fe4000000000b */
[----:B------:R-:W-:Y:S02]  /*bcb0*/  LOP3.LUT R11, R21, 0xf000f, RZ, 0xc0, !PT ;  /* 0x000f000f150b7812 */ /* 0x000fe400078ec0ff */
[----:B------:R-:W-:Y:S02]  /*bcc0*/  SHF.R.U32.HI R21, RZ, 0x8, R21 ;  /* 0x00000008ff157819 */ /* 0x000fe40000011615 */
[----:B------:R-:W-:-:S02]  /*bcd0*/  @!P3 PRMT R104, R104, 0x7610, R10 ;  /* 0x000076106868b816 */ /* 0x000fc4000000000a */
[----:B------:R-:W-:Y:S02]  /*bce0*/  LOP3.LUT R10, R20, 0xf000f0, RZ, 0xc0, !PT ;  /* 0x00f000f0140a7812 */ /* 0x000fe400078ec0ff */
[----:B------:R-:W-:Y:S02]  /*bcf0*/  LOP3.LUT R19, R18, 0x64006400, RZ, 0xfc, !PT ;  /* 0x6400640012137812 */ /* 0x000fe400078efcff */
[----:B------:R-:W-:Y:S02]  /*bd00*/  SHF.R.U32.HI R20, RZ, 0x8, R20 ;  /* 0x00000008ff147819 */ /* 0x000fe40000011614 */
[C---:B------:R-:W-:Y:S02]  /*bd10*/  LOP3.LUT R26, R23.reuse, 0xf000f, RZ, 0xc0, !PT ;  /* 0x000f000f171a7812 */ /* 0x040fe400078ec0ff */
[----:B------:R-:W-:Y:S02]  /*bd20*/  LOP3.LUT R27, R23, 0xf000f0, RZ, 0xc0, !PT ;  /* 0x00f000f0171b7812 */ /* 0x000fe400078ec0ff */
[----:B------:R-:W-:-:S02]  /*bd30*/  SHF.R.U32.HI R28, RZ, 0x8, R23 ;  /* 0x00000008ff1c7819 */ /* 0x000fc40000011617 */
        /* <DEDUP_REMOVED lines=23> */
[----:B------:R-:W-:Y:S01]  /*beb0*/  LOP3.LUT R35, R28, 0x64006400, RZ, 0xfc, !PT ;  /* 0x640064001c237812 */ /* 0x000fe200078efcff */
[----:B------:R-:W-:Y:S02]  /*bec0*/  HFMA2 R24, R25, R14.H0_H0, -72, -72 ;  /* 0xd480d48019187431 */ /* 0x000fe4000004000e */
[----:B------:R-:W-:Y:S02]  /*bed0*/  HADD2 R31, R32, -1032, -1032 ;  /* 0xe408e408201f7430 */ /* 0x000fe40000000000 */
        /* <DEDUP_REMOVED lines=10> */
[-C--:B------:R-:W-:Y:S02]  /*bf80*/  HFMA2 R28, R11, R14.reuse.H0_H0, -72, -72 ;  /* 0xd480d4800b1c7431 */ /* 0x080fe4000004000e */
[----:B------:R-:W-:Y:S02]  /*bf90*/  HADD2 R29, R18, -1032, -1032 ;  /* 0xe408e408121d7430 */ /* 0x000fe40000000000 */
[----:B------:R-:W-:Y:S01]  /*bfa0*/  HFMA2 R34, R35, R14.H0_H0, -72, -72 ;  /* 0xd480d48023227431 */ /* 0x000fe2000004000e */
[----:B0-----:R-:W-:Y:S06]  /*bfb0*/  @!P2 BRA `(.L_x_616) ;  /* 0x000000040068a947 */ /* 0x001fec0003800000 */
[----:B------:R-:W0:Y:S01]  /*bfc0*/  LDS.64 R36, [UR4+-0x100] ;  /* 0xffff0004ff247984 */ /* 0x000e220008000a00 */
[----:B------:R-:W-:Y:S02]  /*bfd0*/  HADD2.F32 R9, -RZ, R21.H0_H0 ;  /* 0x20000015ff097230 */ /* 0x000fe40000004100 */
[----:B------:R-:W-:Y:S01]  /*bfe0*/  HADD2.F32 R13, -RZ, R25.H0_H0 ;  /* 0x20000019ff0d7230 */ /* 0x000fe20000004100 */
[----:B------:R-:W1:Y:S01]  /*bff0*/  LDS.64 R18, [UR4+-0xf8] ;  /* 0xffff0804ff127984 */ /* 0x000e620008000a00 */
[----:B------:R-:W-:Y:S02]  /*c000*/  HADD2.F32 R11, -RZ, R23.H0_H0 ;  /* 0x20000017ff0b7230 */ /* 0x000fe40000004100 */
[----:B------:R-:W-:Y:S02]  /*c010*/  HADD2.F32 R35, -RZ, R21.H1_H1 ;  /* 0x30000015ff237230 */ /* 0x000fe40000004100 */
[----:B------:R-:W-:Y:S02]  /*c020*/  HADD2.F32 R41, -RZ, R20.H1_H1 ;  /* 0x30000014ff297230 */ /* 0x000fe40000004100 */
[----:B0-----:R-:W-:-:S02]  /*c030*/  HADD2.F32 R10, -RZ, R36.H0_H0 ;  /* 0x20000024ff0a7230 */ /* 0x001fc40000004100 */
[--C-:B------:R-:W-:Y:S02]  /*c040*/  HADD2.F32 R39, -RZ, R37.reuse.H0_H0 ;  /* 0x20000025ff277230 */ /* 0x100fe40000004100 */
[----:B------:R-:W-:Y:S02]  /*c050*/  HADD2.F32 R40, -RZ, R37.H1_H1 ;  /* 0x30000025ff287230 */ /* 0x000fe40000004100 */
[----:B------:R-:W-:Y:S01]  /*c060*/  FFMA.FTZ R38, R9, R10, RZ ;  /* 0x0000000a09267223 */ /* 0x000fe200000100ff */
[----:B------:R-:W-:Y:S02]  /*c070*/  HADD2.F32 R37, -RZ, R20.H0_H0 ;  /* 0x20000014ff257230 */ /* 0x000fe40000004100 */
[C---:B------:R-:W-:Y:S01]  /*c080*/  FFMA.FTZ R46, R10.reuse, R13, RZ ;  /* 0x0000000d0a2e7223 */ /* 0x040fe200000100ff */
[----:B------:R-:W-:Y:S02]  /*c090*/  HADD2.F32 R36, -RZ, R36.H1_H1 ;  /* 0x30000024ff247230 */ /* 0x000fe40000004100 */
[----:B------:R-:W-:Y:S01]  /*c0a0*/  FFMA.FTZ R43, R10, R11, RZ ;  /* 0x0000000b0a2b7223 */ /* 0x000fe200000100ff */
[----:B------:R-:W-:-:S02]  /*c0b0*/  HADD2.F32 R13, -RZ, R25.H1_H1 ;  /* 0x30000019ff0d7230 */ /* 0x000fc40000004100 */
[----:B------:R-:W-:Y:S01]  /*c0c0*/  FFMA.FTZ R37, R10, R37, RZ ;  /* 0x000000250a257223 */ /* 0x000fe200000100ff */
[----:B------:R-:W-:Y:S02]  /*c0d0*/  HADD2.F32 R11, -RZ, R23.H1_H1 ;  /* 0x30000017ff0b7230 */ /* 0x000fe40000004100 */
[----:B------:R-:W-:Y:S01]  /*c0e0*/  FFMA.FTZ R35, R35, R36, R38 ;  /* 0x0000002423237223 */ /* 0x000fe20000010026 */
[----:B------:R-:W-:Y:S02]  /*c0f0*/  HADD2.F32 R9, -RZ, R22.H0_H0 ;  /* 0x20000016ff097230 */ /* 0x000fe40000004100 */
[C---:B------:R-:W-:Y:S01]  /*c100*/  FFMA.FTZ R38, R36.reuse, R41, R37 ;  /* 0x0000002924267223 */ /* 0x040fe20000010025 */
[----:B------:R-:W-:Y:S02]  /*c110*/  HADD2.F32 R10, -RZ, R15.H0_H0 ;  /* 0x2000000fff0a7230 */ /* 0x000fe40000004100 */
[----:B------:R-:W-:Y:S01]  /*c120*/  FFMA.FTZ R46, R36, R13, R46 ;  /* 0x0000000d242e7223 */ /* 0x000fe2000001002e */
[----:B------:R-:W-:-:S02]  /*c130*/  HADD2.F32 R37, -RZ, R24.H0_H0 ;  /* 0x20000018ff257230 */ /* 0x000fc40000004100 */
[----:B------:R-:W-:Y:S01]  /*c140*/  FFMA.FTZ R44, R36, R11, R43 ;  /* 0x0000000b242c7223 */ /* 0x000fe2000001002b */
[C---:B------:R-:W-:Y:S01]  /*c150*/  FFMA.FTZ R13, R39.reuse, R9, R38 ;  /* 0x00000009270d7223 */ /* 0x040fe20000010026 */
[----:B------:R-:W-:Y:S02]  /*c160*/  HADD2.F32 R9, -RZ, R15.H1_H1 ;  /* 0x3000000fff097230 */ /* 0x000fe40000004100 */
[----:B------:R-:W-:Y:S01]  /*c170*/  FFMA.FTZ R10, R10, R39, R35 ;  /* 0x000000270a0a7223 */ /* 0x000fe20000010023 */
[----:B------:R-:W-:Y:S02]  /*c180*/  HADD2.F32 R11, -RZ, R22.H1_H1 ;  /* 0x30000016ff0b7230 */ /* 0x000fe40000004100 */
[----:B------:R-:W-:Y:S01]  /*c190*/  FFMA.FTZ R44, R39, R37, R44 ;  /* 0x00000025272c7223 */ /* 0x000fe2000001002c */
[----:B------:R-:W-:Y:S02]  /*c1a0*/  HADD2.F32 R36, -RZ, R26.H0_H0 ;  /* 0x2000001aff247230 */ /* 0x000fe40000004100 */
[----:B------:R-:W-:Y:S01]  /*c1b0*/  FFMA.FTZ R9, R9, R40, R10 ;  /* 0x0000002809097223 */ /* 0x000fe2000001000a */
[----:B------:R-:W-:-:S02]  /*c1c0*/  HADD2.F32 R35, -RZ, R24.H1_H1 ;  /* 0x30000018ff237230 */ /* 0x000fc40000004100 */
[C---:B------:R-:W-:Y:S01]  /*c1d0*/  FFMA.FTZ R38, R40.reuse, R11, R13 ;  /* 0x0000000b28267223 */ /* 0x040fe2000001000d */
[----:B------:R-:W-:Y:S02]  /*c1e0*/  HADD2.F32 R37, -RZ, R26.H1_H1 ;  /* 0x3000001aff257230 */ /* 0x000fe40000004100 */
[----:B------:R-:W-:Y:S01]  /*c1f0*/  FFMA.FTZ R36, R39, R36, R46 ;  /* 0x0000002427247223 */ /* 0x000fe2000001002e */
[--C-:B-1----:R-:W-:Y:S02]  /*c200*/  HADD2.F32 R13, -RZ, R18.reuse.H0_H0 ;  /* 0x20000012ff0d7230 */ /* 0x102fe40000004100 */
[C---:B------:R-:W-:Y:S01]  /*c210*/  FFMA.FTZ R44, R40.reuse, R35, R44 ;  /* 0x00000023282c7223 */ /* 0x040fe2000001002c */
[----:B------:R-:W-:Y:S02]  /*c220*/  HADD2.F32 R10, -RZ, R27.H0_H0 ;  /* 0x2000001bff0a7230 */ /* 0x000fe40000004100 */
[----:B------:R-:W-:Y:S01]  /*c230*/  FFMA.FTZ R40, R40, R37, R36 ;  /* 0x0000002528287223 */ /* 0x000fe20000010024 */
[----:B------:R-:W-:-:S02]  /*c240*/  HADD2.F32 R18, -RZ, R18.H1_H1 ;  /* 0x30000012ff127230 */ /* 0x000fc40000004100 */
        /* <DEDUP_REMOVED lines=13> */
[----:B------:R-:W-:Y:S02]  /*c320*/  HADD2.F32 R39, -RZ, R33.H1_H1 ;  /* 0x30000021ff277230 */ /* 0x000fe40000004100 */
[----:B------:R-:W-:Y:S01]  /*c330*/  FFMA.FTZ R38, R18, R11, R19 ;  /* 0x0000000b12267223 */ /* 0x000fe20000010013 */
[----:B------:R-:W-:-:S02]  /*c340*/  HADD2.F32 R9, -RZ, R28.H0_H0 ;  /* 0x2000001cff097230 */ /* 0x000fc40000004100 */
[C---:B------:R-:W-:Y:S01]  /*c350*/  FFMA.FTZ R44, R18.reuse, R37, R44 ;  /* 0x00000025122c7223 */ /* 0x040fe2000001002c */
[----:B------:R-:W-:Y:S02]  /*c360*/  HADD2.F32 R13, -RZ, R30.H0_H0 ;  /* 0x2000001eff0d7230 */ /* 0x000fe40000004100 */
[----:B------:R-:W-:Y:S01]  /*c370*/  FFMA.FTZ R40, R18, R39, R40 ;  /* 0x0000002712287223 */ /* 0x000fe20000010028 */
[----:B------:R-:W-:Y:S02]  /*c380*/  HADD2.F32 R18, -RZ, R32.H0_H0 ;  /* 0x20000020ff127230 */ /* 0x000fe40000004100 */
[----:B------:R-:W-:Y:S01]  /*c390*/  FFMA.FTZ R10, R9, R35, R10 ;  /* 0x00000023090a7223 */ /* 0x000fe2000001000a */
[----:B------:R-:W-:Y:S02]  /*c3a0*/  HADD2.F32 R11, -RZ, R30.H1_H1 ;  /* 0x3000001eff0b7230 */ /* 0x000fe40000004100 */
[----:B------:R-:W-:Y:S01]  /*c3b0*/  FFMA.FTZ R13, R35, R13, R38 ;  /* 0x0000000d230d7223 */ /* 0x000fe20000010026 */
[----:B------:R-:W-:-:S02]  /*c3c0*/  HADD2.F32 R37, -RZ, R34.H0_H0 ;  /* 0x20000022ff257230 */ /* 0x000fc40000004100 */
        /* <DEDUP_REMOVED lines=25> */
.L_x_616:
        /* <DEDUP_REMOVED lines=97> */
.L_x_618:
[----:B------:R-:W-:Y:S05]  /*cb70*/  @!P4 BRA `(.L_x_617) ;  /* 0x0000000800e0c947 */ /* 0x000fea0003800000 */
[----:B------:R-:W-:-:S04]  /*cb80*/  PRMT R9, R91, 0x9910, RZ ;  /* 0x000099105b097816 */ /* 0x000fc800000000ff */
[----:B------:R-:W-:-:S13]  /*cb90*/  ISETP.NE.AND P3, PT, R9, RZ, PT ;  /* 0x000000ff0900720c */ /* 0x000fda0003f65270 */
[----:B------:R-:W-:Y:S05]  /*cba0*/  @!P3 BRA `(.L_x_619) ;  /* 0x000000040068b947 */ /* 0x000fea0003800000 */
[----:B------:R-:W0:Y:S01]  /*cbb0*/  LDS.64 R10, [UR4] ;  /* 0x00000004ff0a7984 */ /* 0x000e220008000a00 */
        /* <DEDUP_REMOVED lines=89> */
.L_x_619:
        /* <DEDUP_REMOVED lines=18> */
[----:B------:R-:W-:Y:S02]  /*d270*/  HADD2.F32 R23, -RZ, R23.H1_H1 ;  /* 0x30000017ff177230 */ /* 0x000fe40000004100 */
[----:B------:R-:W-:Y:S01]  /*d280*/  FFMA.FTZ R10, R39, R35, R10 ;  /* 0x00000023270a7223 */ /* 0x000fe2000001000a */
[----:B------:R-:W-:Y:S02]  /*d290*/  HADD2.F32 R9, -RZ, R15.H0_H0 ;  /* 0x2000000fff097230 */ /* 0x000fe40000004100 */
[----:B------:R-:W-:Y:S01]  /*d2a0*/  FFMA.FTZ R38, R11, R13, RZ ;  /* 0x0000000d0b267223 */ /* 0x000fe200000100ff */
[----:B------:R-:W-:Y:S02]  /*d2b0*/  HADD2.F32 R11, -RZ, R22.H0_H0 ;  /* 0x20000016ff0b7230 */ /* 0x000fe40000004100 */
        /* <DEDUP_REMOVED lines=37> */
[--C-:B------:R-:W-:Y:S02]  /*d510*/  HADD2.F32 R20, -RZ, R32.reuse.H0_H0 ;  /* 0x20000020ff147230 */ /* 0x100fe40000004100 */
[-C--:B------:R-:W-:Y:S01]  /*d520*/  FFMA.FTZ R10, R10, R12.reuse, R9 ;  /* 0x0000000c0a0a7223 */ /* 0x080fe20000010009 */
[----:B------:R-:W-:Y:S02]  /*d530*/  HADD2.F32 R19, -RZ, R19.H1_H1 ;  /* 0x30000013ff137230 */ /* 0x000fe40000004100 */
[-C--:B------:R-:W-:Y:S01]  /*d540*/  FFMA.FTZ R18, R22, R12.reuse, R11 ;  /* 0x0000000c16127223 */ /* 0x080fe2000001000b */
[----:B------:R-:W-:Y:S02]  /*d550*/  HADD2.F32 R15, -RZ, R32.H1_H1 ;  /* 0x30000020ff0f7230 */ /* 0x000fe40000004100 */
[----:B------:R-:W-:Y:S01]  /*d560*/  FFMA.FTZ R20, R20, R12, R13 ;  /* 0x0000000c14147223 */ /* 0x000fe2000001000d */
[----:B------:R-:W-:-:S02]  /*d570*/  HADD2.F32 R22, -RZ, R34.H0_H0 ;  /* 0x20000022ff167230 */ /* 0x000fc40000004100 */
[----:B------:R-:W-:Y:S02]  /*d580*/  HADD2.F32 R9, -RZ, R28.H1_H1 ;  /* 0x3000001cff097230 */ /* 0x000fe40000004100 */
        /* <DEDUP_REMOVED lines=23> */
.L_x_617:
[----:B------:R-:W0:Y:S02]  /*d700*/  LDC R85, c[0x0][0x3ac] ;  /* 0x0000eb00ff557b82 */ /* 0x000e240000000800 */
[----:B0-----:R-:W-:-:S05]  /*d710*/  IMAD.WIDE R106, R85, 0x4, R106 ;  /* 0x00000004556a7825 */ /* 0x001fca00078e026a */
[----:B------:R-:W2:Y:S02]  /*d720*/  LDG.E.128.CONSTANT R20, desc[UR8][R106.64] ;  /* 0x000000086a147981 */ /* 0x000ea4000c1e9d00 */
[C---:B--2---:R-:W-:Y:S02]  /*d730*/  LOP3.LUT R19, R22.reuse, 0xf000f, RZ, 0xc0, !PT ;  /* 0x000f000f16137812 */ /* 0x044fe400078ec0ff */
[----:B------:R-:W-:Y:S02]  /*d740*/  LOP3.LUT R24, R22, 0xf000f0, RZ, 0xc0, !PT ;  /* 0x00f000f016187812 */ /* 0x000fe400078ec0ff */
[----:B------:R-:W-:Y:S02]  /*d750*/  SHF.R.U32.HI R22, RZ, 0x8, R22 ;  /* 0x00000008ff167819 */ /* 0x000fe40000011616 */
[C---:B------:R-:W-:Y:S02]  /*d760*/  LOP3.LUT R9, R20.reuse, 0xf000f, RZ, 0xc0, !PT ;  /* 0x000f000f14097812 */ /* 0x040fe400078ec0ff */
[----:B------:R-:W-:-:S02]  /*d770*/  LOP3.LUT R10, R20, 0xf000f0, RZ, 0xc0, !PT ;  /* 0x00f000f0140a7812 */ /* 0x000fc400078ec0ff */
[C---:B------:R-:W-:Y:S02]  /*d780*/  LOP3.LUT R11, R21.reuse, 0xf000f, RZ, 0xc0, !PT ;  /* 0x000f000f150b7812 */ /* 0x040fe400078ec0ff */
[----:B------:R-:W-:Y:S02]  /*d790*/  LOP3.LUT R13, R21, 0xf000f0, RZ, 0xc0, !PT ;  /* 0x00f000f0150d7812 */ /* 0x000fe400078ec0ff */
[----:B------:R-:W-:Y:S02]  /*d7a0*/  SHF.R.U32.HI R20, RZ, 0x8, R20 ;  /* 0x00000008ff147819 */ /* 0x000fe40000011614 */
[----:B------:R-:W-:Y:S02]  /*d7b0*/  SHF.R.U32.HI R21, RZ, 0x8, R21 ;  /* 0x00000008ff157819 */ /* 0x000fe40000011615 */
[----:B------:R-:W-:Y:S02]  /*d7c0*/  SHF.R.U32.HI R28, RZ, 0x8, R23 ;  /* 0x00000008ff1c7819 */ /* 0x000fe40000011617 */
[----:B------:R-:W-:-:S02]  /*d7d0*/  LOP3.LUT R25, R24, 0x64006400, RZ, 0xfc, !PT ;  /* 0x6400640018197812 */ /* 0x000fc400078efcff */
[----:B------:R-:W-:Y:S02]  /*d7e0*/  LOP3.LUT R24, R22, 0xf000f, RZ, 0xc0, !PT ;  /* 0x000f000f16187812 */ /* 0x000fe400078ec0ff */
[C---:B------:R-:W-:Y:S02]  /*d7f0*/  LOP3.LUT R26, R23.reuse, 0xf000f, RZ, 0xc0, !PT ;  /* 0x000f000f171a7812 */ /* 0x040fe400078ec0ff */
[----:B------:R-:W-:Y:S02]  /*d800*/  LOP3.LUT R15, R10, 0x64006400, RZ, 0xfc, !PT ;  /* 0x640064000a0f7812 */ /* 0x000fe400078efcff */
[----:B------:R-:W-:Y:S02]  /*d810*/  LOP3.LUT R22, R22, 0xf000f0, RZ, 0xc0, !PT ;  /* 0x00f000f016167812 */ /* 0x000fe400078ec0ff */
[----:B------:R-:W-:Y:S01]  /*d820*/  LOP3.LUT R27, R23, 0xf000f0, RZ, 0xc0, !PT ;  /* 0x00f000f0171b7812 */ /* 0x000fe200078ec0ff */
[----:B------:R-:W-:Y:S01]  /*d830*/  HFMA2 R15, R15, R14.H0_H0, -72, -72 ;  /* 0xd480d4800f0f7431 */ /* 0x000fe2000004000e */
        /* <DEDUP_REMOVED lines=10> */
[----:B------:R-:W-:Y:S01]  /*d8e0*/  HFMA2 R32, R33, R14.H0_H0, -72, -72 ;  /* 0xd480d48021207431 */ /* 0x000fe2000004000e */
[----:B------:R-:W-:Y:S02]  /*d8f0*/  LOP3.LUT R27, R27, 0x64006400, RZ, 0xfc, !PT ;  /* 0x640064001b1b7812 */ /* 0x000fe400078efcff */
[----:B------:R-:W-:Y:S01]  /*d900*/  LOP3.LUT R34, R29, 0x64006400, RZ, 0xfc, !PT ;  /* 0x640064001d227812 */ /* 0x000fe200078efcff */
[----:B------:R-:W-:Y:S01]  /*d910*/  HADD2 R23, R23, -1032, -1032 ;  /* 0xe408e40817177430 */ /* 0x000fe20000000000 */
[----:B------:R-:W-:-:S02]  /*d920*/  LOP3.LUT R9, R9, 0x64006400, RZ, 0xfc, !PT ;  /* 0x6400640009097812 */ /* 0x000fc400078efcff */
[----:B------:R-:W-:Y:S01]  /*d930*/  LOP3.LUT R13, R13, 0x64006400, RZ, 0xfc, !PT ;  /* 0x640064000d0d7812 */ /* 0x000fe200078efcff */
[----:B------:R-:W-:Y:S01]  /*d940*/  HADD2 R33, R34, -1032, -1032 ;  /* 0xe408e40822217430 */ /* 0x000fe20000000000 */
[----:B------:R-:W-:Y:S02]  /*d950*/  LOP3.LUT R10, R10, 0x64006400, RZ, 0xfc, !PT ;  /* 0x640064000a0a7812 */ /* 0x000fe400078efcff */
[----:B------:R-:W-:Y:S01]  /*d960*/  LOP3.LUT R11, R20, 0x64006400, RZ, 0xfc, !PT ;  /* 0x64006400140b7812 */ /* 0x000fe200078efcff */
[----:B------:R-:W-:Y:S01]  /*d970*/  HADD2 R20, R12, -1032, -1032 ;  /* 0xe408e4080c147430 */ /* 0x000fe20000000000 */
[----:B------:R-:W-:Y:S01]  /*d980*/  LOP3.LUT R18, R18, 0x64006400, RZ, 0xfc, !PT ;  /* 0x6400640012127812 */ /* 0x000fe200078efcff */
[-C--:B------:R-:W-:Y:S01]  /*d990*/  HFMA2 R22, R13, R14.reuse.H0_H0, -72, -72 ;  /* 0xd480d4800d167431 */ /* 0x080fe2000004000e */
[----:B------:R-:W-:Y:S01]  /*d9a0*/  LOP3.LUT R19, R21, 0x64006400, RZ, 0xfc, !PT ;  /* 0x6400640015137812 */ /* 0x000fe200078efcff */
[----:B------:R-:W-:Y:S01]  /*d9b0*/  HADD2 R21, R9, -1032, -1032 ;  /* 0xe408e40809157430 */ /* 0x000fe20000000000 */
[----:B------:R-:W-:Y:S01]  /*d9c0*/  LOP3.LUT R31, R24, 0x64006400, RZ, 0xfc, !PT ;  /* 0x64006400181f7812 */ /* 0x000fe200078efcff */
[----:B------:R-:W-:Y:S01]  /*d9d0*/  HFMA2 R24, R25, R14.H0_H0, -72, -72 ;  /* 0xd480d48019187431 */ /* 0x000fe2000004000e */
        /* <DEDUP_REMOVED lines=100> */
.L_x_620:
        /* <DEDUP_REMOVED lines=95> */
.L_x_622:
        /* <DEDUP_REMOVED lines=94> */
.L_x_623:
        /* <DEDUP_REMOVED lines=91> */
.L_x_621:
[----:B------:R-:W-:-:S05]  /*f1a0*/  IMAD.WIDE R106, R85, 0x4, R106 ;  /* 0x00000004556a7825 */ /* 0x000fca00078e026a */
        /* <DEDUP_REMOVED lines=144> */
.L_x_624:
        /* <DEDUP_REMOVED lines=95> */
.L_x_626:
        /* <DEDUP_REMOVED lines=94> */
.L_x_627:
        /* <DEDUP_REMOVED lines=91> */
.L_x_625:
[----:B------:R-:W-:-:S05]  /*10c30*/  IMAD.WIDE R106, R85, 0x4, R106 ;  /* 0x00000004556a7825 */ /* 0x000fca00078e026a */
[----:B------:R-:W2:Y:S02]  /*10c40*/  LDG.E.128.CONSTANT R20, desc[UR8][R106.64] ;  /* 0x000000086a147981 */ /* 0x000ea4000c1e9d00 */
[C---:B--2---:R-:W-:Y:S02]  /*10c50*/  LOP3.LUT R9, R20.reuse, 0xf000f, RZ, 0xc0, !PT ;  /* 0x000f000f14097812 */ /* 0x044fe400078ec0ff */
[----:B------:R-:W-:Y:S02]  /*10c60*/  LOP3.LUT R10, R20, 0xf000f0, RZ, 0xc0, !PT ;  /* 0x00f000f0140a7812 */ /* 0x000fe400078ec0ff */
[----:B------:R-:W-:Y:S02]  /*10c70*/  SHF.R.U32.HI R12, RZ, 0x8, R20 ;  /* 0x00000008ff0c7819 */ /* 0x000fe40000011614 */
[----:B------:R-:W-:Y:S02]  /*10c80*/  LOP3.LUT R20, R23, 0xf000f0, RZ, 0xc0, !PT ;  /* 0x00f000f017147812 */ /* 0x000fe400078ec0ff */
[----:B------:R-:W-:-:S02]  /*10c90*/  SHF.R.U32.HI R28, RZ, 0x8, R22 ;  /* 0x00000008ff1c7819 */ /* 0x000fc40000011616 */
[----:B------:R-:W-:Y:S02]  /*10ca0*/  SHF.R.U32.HI R30, RZ, 0x8, R23 ;  /* 0x00000008ff1e7819 */ /* 0x000fe40000011617 */
[----:B------:R-:W-:Y:S02]  /*10cb0*/  LOP3.LUT R31, R20, 0x64006400, RZ, 0xfc, !PT ;  /* 0x64006400141f7812 */ /* 0x000fe400078efcff */
[C---:B------:R-:W-:Y:S02]  /*10cc0*/  LOP3.LUT R27, R22.reuse, 0xf000f, RZ, 0xc0, !PT ;  /* 0x000f000f161b7812 */ /* 0x040fe400078ec0ff */
        /* <DEDUP_REMOVED lines=135> */
.L_x_628:
[----:B------:R-:W-:Y:S05]  /*11540*/  @!P1 BRA `(.L_x_629) ;  /* 0x00000010005c9947 */ /* 0x000fea0003800000 */
[----:B------:R-:W-:Y:S02]  /*11550*/  PRMT R9, R92, 0x9910, RZ ;  /* 0x000099105c097816 */ /* 0x000fe400000000ff */
[----:B------:R-:W-:Y:S02]  /*11560*/  ISETP.NE.AND P3, PT, R98, 0x2, PT ;  /* 0x000000026200780c */ /* 0x000fe40003f65270 */
[----:B------:R-:W-:-:S13]  /*11570*/  ISETP.NE.AND P2, PT, R9, RZ, PT ;  /* 0x000000ff0900720c */ /* 0x000fda0003f45270 */
[----:B------:R-:W-:Y:S05]  /*11580*/  @!P2 BRA `(.L_x_630) ;  /* 0x000000040068a947 */ /* 0x000fea0003800000 */
[----:B------:R-:W0:Y:S01]  /*11590*/  LDS.64 R10, [UR4+-0x50] ;  /* 0xffffb004ff0a7984 */ /* 0x000e220008000a00 */
[--C-:B------:R-:W-:Y:S02]  /*115a0*/  HADD2.F32 R9, -RZ, R28.reuse.H0_H0 ;  /* 0x2000001cff097230 */ /* 0x100fe40000004100 */
[----:B------:R-:W-:Y:S01]  /*115b0*/  HADD2.F32 R38, -RZ, R28.H1_H1 ;  /* 0x3000001cff267230 */ /* 0x000fe20000004100 */
[----:B------:R-:W1:Y:S01]  /*115c0*/  LDS.64 R14, [UR4+-0x48] ;  /* 0xffffb804ff0e7984 */ /* 0x000e620008000a00 */
        /* <DEDUP_REMOVED lines=86> */
.L_x_630:
        /* <DEDUP_REMOVED lines=94> */
.L_x_631:
        /* <DEDUP_REMOVED lines=21> */
[----:B------:R-:W-:Y:S02]  /*12260*/  HADD2.F32 R28, -RZ, R20.H0_H0 ;  /* 0x20000014ff1c7230 */ /* 0x000fe40000004100 */
[----:B------:R-:W-:Y:S01]  /*12270*/  FFMA.FTZ R13, R12, R13, RZ ;  /* 0x0000000d0c0d7223 */ /* 0x000fe200000100ff */
[----:B------:R-:W-:Y:S02]  /*12280*/  HADD2.F32 R12, -RZ, R19.H0_H0 ;  /* 0x20000013ff0c7230 */ /* 0x000fe40000004100 */
[----:B------:R-:W-:Y:S01]  /*12290*/  FFMA.FTZ R11, R26, R34, R11 ;  /* 0x000000221a0b7223 */ /* 0x000fe2000001000b */
[----:B------:R-:W-:Y:S01]  /*122a0*/  FFMA.FTZ R10, R10, R36, R9 ;  /* 0x000000240a0a7223 */ /* 0x000fe20000010009 */
[----:B------:R-:W-:-:S02]  /*122b0*/  HADD2.F32 R9, -RZ, R18.H1_H1 ;  /* 0x30000012ff097230 */ /* 0x000fc40000004100 */
[----:B------:R-:W-:Y:S01]  /*122c0*/  FFMA.FTZ R13, R38, R34, R13 ;  /* 0x00000022260d7223 */ /* 0x000fe2000001000d */
[-C--:B------:R-:W-:Y:S01]  /*122d0*/  FFMA.FTZ R26, R28, R36.reuse, R11 ;  /* 0x000000241c1a7223 */ /* 0x080fe2000001000b */
[----:B------:R-:W-:Y:S02]  /*122e0*/  HADD2.F32 R28, -RZ, R21.H0_H0 ;  /* 0x20000015ff1c7230 */ /* 0x000fe40000004100 */
[-C--:B------:R-:W-:Y:S01]  /*122f0*/  FFMA.FTZ R12, R12, R36.reuse, R37 ;  /* 0x000000240c0c7223 */ /* 0x080fe20000010025 */
[----:B------:R-:W-:Y:S02]  /*12300*/  HADD2.F32 R19, -RZ, R19.H1_H1 ;  /* 0x30000013ff137230 */ /* 0x000fe40000004100 */
[----:B------:R-:W-:Y:S01]  /*12310*/  FFMA.FTZ R10, R9, R35, R10 ;  /* 0x00000023090a7223 */ /* 0x000fe2000001000a */
[----:B------:R-:W-:Y:S02]  /*12320*/  HADD2.F32 R11, -RZ, R20.H1_H1 ;  /* 0x30000014ff0b7230 */ /* 0x000fe40000004100 */
[----:B------:R-:W-:Y:S01]  /*12330*/  FFMA.FTZ R36, R28, R36, R13 ;  /* 0x000000241c247223 */ /* 0x000fe2000001000d */
[----:B------:R-:W-:-:S02]  /*12340*/  HADD2.F32 R21, -RZ, R21.H1_H1 ;  /* 0x30000015ff157230 */ /* 0x000fc40000004100 */
[-C--:B------:R-:W-:Y:S01]  /*12350*/  FFMA.FTZ R18, R19, R35.reuse, R12 ;  /* 0x0000002313127223 */ /* 0x080fe2000001000c */
[----:B-1----:R-:W-:Y:S02]  /*12360*/  HADD2.F32 R9, -RZ, R14.H0_H0 ;  /* 0x2000000eff097230 */ /* 0x002fe40000004100 */
[-C--:B------:R-:W-:Y:S01]  /*12370*/  FFMA.FTZ R26, R11, R35.reuse, R26 ;  /* 0x000000230b1a7223 */ /* 0x080fe2000001001a */
[----:B------:R-:W-:Y:S02]  /*12380*/  HADD2.F32 R13, -RZ, R31.H0_H0 ;  /* 0x2000001fff0d7230 */ /* 0x000fe40000004100 */
        /* <DEDUP_REMOVED lines=51> */
.L_x_629:
[----:B------:R-:W-:Y:S01]  /*126c0*/  IADD3 R97, PT, PT, R97, 0x20, RZ ;  /* 0x0000002061617810 */ /* 0x000fe20007ffe0ff */
[----:B------:R-:W-:Y:S01]  /*126d0*/  UIADD3 UR4, UPT, UPT, UR4, 0x40, URZ ;  /* 0x0000004004047890 */ /* 0x000fe2000fffe0ff */
[----:B------:R-:W-:Y:S01]  /*126e0*/  IADD3 R16, P3, PT, R16, 0x80, RZ ;  /* 0x0000008010107810 */ /* 0x000fe20007f7e0ff */
[----:B------:R-:W-:Y:S01]  /*126f0*/  IMAD.WIDE R106, R85, 0x4, R106 ;  /* 0x00000004556a7825 */ /* 0x000fe200078e026a */
[----:B------:R-:W-:Y:S02]  /*12700*/  ISETP.GE.AND P2, PT, R97, R96, PT ;  /* 0x000000606100720c */ /* 0x000fe40003f46270 */
[----:B------:R-:W-:-:S11]  /*12710*/  IADD3.X R17, PT, PT, RZ, R17, RZ, P3, !PT ;  /* 0x00000011ff117210 */ /* 0x000fd60001ffe4ff */
[----:B------:R-:W-:Y:S05]  /*12720*/  @!P2 BRA `(.L_x_632) ;  /* 0xffffff94001ca947 */ /* 0x000fea000383ffff */
.L_x_615:
[----:B0-----:R-:W0:Y:S01]  /*12730*/  LDC.64 R10, c[0x0][0x3a0] ;  /* 0x0000e800ff0a7b82 */ /* 0x001e220000000a00 */
        /* <DEDUP_REMOVED lines=11> */
.L_x_636:
[----:B------:R-:W0:Y:S02]  /*127f0*/  LDS R8, [R7] ;  /* 0x0000000007087984 */ /* 0x000e240000000800 */
[----:B0-----:R-:W-:-:S05]  /*12800*/  HFMA2 R9, R8, 1, 1, R13 ;  /* 0x3c003c0008097831 */ /* 0x001fca000000000d */
[----:B------:R-:W0:Y:S02]  /*12810*/  ATOMS.CAST.SPIN P0, [R7], R8, R9 ;  /* 0x000000080700758d */ /* 0x000e240001800009 */
[----:B0-----:R-:W-:Y:S05]  /*12820*/  @!P0 BRA `(.L_x_636) ;  /* 0xfffffffc00f08947 */ /* 0x001fea000383ffff */
[----:B------:R-:W-:Y:S05]  /*12830*/  BRA `(.L_x_634) ;  /* 0x00000000000c7947 */ /* 0x000fea0003800000 */
.L_x_635:
[----:B------:R-:W2:Y:S02]  /*12840*/  LD.E R7, desc[UR8][R10.64] ;  /* 0x000000080a077980 */ /* 0x000ea4000c101900 */
[----:B--2---:R-:W-:-:S05]  /*12850*/  IADD3 R7, PT, PT, R13, R7, RZ ;  /* 0x000000070d077210 */ /* 0x004fca0007ffe0ff */
[----:B------:R0:W-:Y:S02]  /*12860*/  ST.E desc[UR8][R10.64], R7 ;  /* 0x000000070a007985 */ /* 0x0001e4000c101908 */
.L_x_634:
[----:B------:R-:W-:Y:S05]  /*12870*/  BSYNC.RECONVERGENT B0 ;  /* 0x0000000000007941 */ /* 0x000fea0003800200 */
.L_x_633:
[----:B------:R1:W-:Y:S01]  /*12880*/  ATOM.E.ADD.F16x2.RN.STRONG.GPU P0, RZ, desc[UR8][R10.64+0x4], R95 ;  /* 0x8000045f0aff79a2 */ /* 0x0003e2000c10e108 */
[----:B------:R-:W-:Y:S04]  /*12890*/  BSSY.RECONVERGENT B0, `(.L_x_637) ;  /* 0x000000e000007945 */ /* 0x000fe80003800200 */
[----:B-1----:R-:W-:Y:S05]  /*128a0*/  @P0 BRA `(.L_x_638) ;  /* 0x0000000000300947 */ /* 0x002fea0003800000 */
[----:B------:R-:W1:Y:S02]  /*128b0*/  QSPC.E.S P0, RZ, [R10+0x4] ;  /* 0x000004000aff73aa */ /* 0x000e640000000500 */
[----:B-1----:R-:W-:Y:S05]  /*128c0*/  @!P0 BRA `(.L_x_639) ;  /* 0x00000000001c8947 */ /* 0x002fea0003800000 */
[----:B------:R-:W-:-:S04]  /*128d0*/  MOV R8, R10 ;  /* 0x0000000a00087202 */ /* 0x000fc80000000f00 */
[----:B0-----:R-:W-:-:S07]  /*128e0*/  MOV R7, R8 ;  /* 0x0000000800077202 */ /* 0x001fce0000000f00 */
.L_x_640:
[----:B------:R-:W0:Y:S02]  /*128f0*/  LDS R8, [R7+0x4] ;  /* 0x0000040007087984 */ /* 0x000e240000000800 */
[----:B0-----:R-:W-:-:S05]  /*12900*/  HADD2 R9, R8, R95 ;  /* 0x0000005f08097230 */ /* 0x001fca0000000000 */
[----:B------:R-:W0:Y:S02]  /*12910*/  ATOMS.CAST.SPIN P0, [R7+0x4], R8, R9 ;  /* 0x000004080700758d */ /* 0x000e240001800009 */
[----:B0-----:R-:W-:Y:S05]  /*12920*/  @!P0 BRA `(.L_x_640) ;  /* 0xfffffffc00f08947 */ /* 0x001fea000383ffff */
[----:B------:R-:W-:Y:S05]  /*12930*/  BRA `(.L_x_638) ;  /* 0x00000000000c7947 */ /* 0x000fea0003800000 */
.L_x_639:
[----:B0-----:R-:W2:Y:S02]  /*12940*/  LD.E R7, desc[UR8][R10.64+0x4] ;  /* 0x000004080a077980 */ /* 0x001ea4000c101900 */
[----:B--2---:R-:W-:-:S05]  /*12950*/  IADD3 R7, PT, PT, R95, R7, RZ ;  /* 0x000000075f077210 */ /* 0x004fca0007ffe0ff */
[----:B------:R1:W-:Y:S02]  /*12960*/  ST.E desc[UR8][R10.64+0x4], R7 ;  /* 0x000004070a007985 */ /* 0x0003e4000c101908 */
.L_x_638:
[----:B------:R-:W-:Y:S05]  /*12970*/  BSYNC.RECONVERGENT B0 ;  /* 0x0000000000007941 */ /* 0x000fea0003800200 */
.L_x_637:
        /* <DEDUP_REMOVED lines=11> */
.L_x_644:
[----:B------:R-:W0:Y:S02]  /*12a30*/  LDS R6, [R5] ;  /* 0x0000000005067984 */ /* 0x000e240000000800 */
[----:B0-----:R-:W-:-:S05]  /*12a40*/  HFMA2 R7, R6, 1, 1, R9 ;  /* 0x3c003c0006077831 */ /* 0x001fca0000000009 */
[----:B------:R-:W0:Y:S02]  /*12a50*/  ATOMS.CAST.SPIN P0, [R5], R6, R7 ;  /* 0x000000060500758d */ /* 0x000e240001800007 */
[----:B0-----:R-:W-:Y:S05]  /*12a60*/  @!P0 BRA `(.L_x_644) ;  /* 0xfffffffc00f08947 */ /* 0x001fea000383ffff */
[----:B------:R-:W-:Y:S05]  /*12a70*/  BRA `(.L_x_642) ;  /* 0x00000000000c7947 */ /* 0x000fea0003800000 */
.L_x_643:
[----:B------:R-:W2:Y:S02]  /*12a80*/  LD.E R5, desc[UR8][R10.64] ;  /* 0x000000080a057980 */ /* 0x000ea4000c101900 */
[----:B--2---:R-:W-:-:S05]  /*12a90*/  IADD3 R5, PT, PT, R9, R5, RZ ;  /* 0x0000000509057210 */ /* 0x004fca0007ffe0ff */
[----:B------:R0:W-:Y:S02]  /*12aa0*/  ST.E desc[UR8][R10.64], R5 ;  /* 0x000000050a007985 */ /* 0x0001e4000c101908 */
.L_x_642:
[----:B------:R-:W-:Y:S05]  /*12ab0*/  BSYNC.RECONVERGENT B0 ;  /* 0x0000000000007941 */ /* 0x000fea0003800200 */
.L_x_641:
[----:B------:R1:W-:Y:S01]  /*12ac0*/  ATOM.E.ADD.F16x2.RN.STRONG.GPU P0, RZ, desc[UR8][R10.64+0x4], R13 ;  /* 0x8000040d0aff79a2 */ /* 0x0003e2000c10e108 */
[----:B------:R-:W-:Y:S04]  /*12ad0*/  BSSY.RECONVERGENT B0, `(.L_x_645) ;  /* 0x000000e000007945 */ /* 0x000fe80003800200 */
[----:B-1----:R-:W-:Y:S05]  /*12ae0*/  @P0 BRA `(.L_x_646) ;  /* 0x0000000000300947 */ /* 0x002fea0003800000 */
[----:B------:R-:W1:Y:S02]  /*12af0*/  QSPC.E.S P0, RZ, [R10+0x4] ;  /* 0x000004000aff73aa */ /* 0x000e640000000500 */
[----:B-1----:R-:W-:Y:S05]  /*12b00*/  @!P0 BRA `(.L_x_647) ;  /* 0x00000000001c8947 */ /* 0x002fea0003800000 */
[----:B------:R-:W-:-:S04]  /*12b10*/  MOV R6, R10 ;  /* 0x0000000a00067202 */ /* 0x000fc80000000f00 */
[----:B0-----:R-:W-:-:S07]  /*12b20*/  MOV R5, R6 ;  /* 0x0000000600057202 */ /* 0x001fce0000000f00 */
.L_x_648:
[----:B------:R-:W0:Y:S02]  /*12b30*/  LDS R6, [R5+0x4] ;  /* 0x0000040005067984 */ /* 0x000e240000000800 */
[----:B0-----:R-:W-:-:S05]  /*12b40*/  HADD2 R7, R6, R13 ;  /* 0x0000000d06077230 */ /* 0x001fca0000000000 */
[----:B------:R-:W0:Y:S02]  /*12b50*/  ATOMS.CAST.SPIN P0, [R5+0x4], R6, R7 ;  /* 0x000004060500758d */ /* 0x000e240001800007 */
[----:B0-----:R-:W-:Y:S05]  /*12b60*/  @!P0 BRA `(.L_x_648) ;  /* 0xfffffffc00f08947 */ /* 0x001fea000383ffff */
[----:B------:R-:W-:Y:S05]  /*12b70*/  BRA `(.L_x_646) ;  /* 0x00000000000c7947 */ /* 0x000fea0003800000 */
.L_x_647:
[----:B0-----:R-:W2:Y:S02]  /*12b80*/  LD.E R5, desc[UR8][R10.64+0x4] ;  /* 0x000004080a057980 */ /* 0x001ea4000c101900 */
[----:B--2---:R-:W-:-:S05]  /*12b90*/  IADD3 R5, PT, PT, R13, R5, RZ ;  /* 0x000000050d057210 */ /* 0x004fca0007ffe0ff */
[----:B------:R1:W-:Y:S02]  /*12ba0*/  ST.E desc[UR8][R10.64+0x4], R5 ;  /* 0x000004050a007985 */ /* 0x0003e4000c101908 */
.L_x_646:
[----:B------:R-:W-:Y:S05]  /*12bb0*/  BSYNC.RECONVERGENT B0 ;  /* 0x0000000000007941 */ /* 0x000fea0003800200 */
.L_x_645:
        /* <DEDUP_REMOVED lines=12> */
.L_x_652:
[----:B------:R-:W0:Y:S02]  /*12c80*/  LDS R4, [R3] ;  /* 0x0000000003047984 */ /* 0x000e240000000800 */
[----:B0-----:R-:W-:-:S05]  /*12c90*/  HFMA2 R5, R4, 1, 1, R7 ;  /* 0x3c003c0004057831 */ /* 0x001fca0000000007 */
[----:B------:R-:W0:Y:S02]  /*12ca0*/  ATOMS.CAST.SPIN P0, [R3], R4, R5 ;  /* 0x000000040300758d */ /* 0x000e240001800005 */
[----:B0-----:R-:W-:Y:S05]  /*12cb0*/  @!P0 BRA `(.L_x_652) ;  /* 0xfffffffc00f08947 */ /* 0x001fea000383ffff */
[----:B------:R-:W-:Y:S05]  /*12cc0*/  BRA `(.L_x_650) ;  /* 0x00000000000c7947 */ /* 0x000fea0003800000 */
.L_x_651:
[----:B------:R-:W2:Y:S02]  /*12cd0*/  LD.E R3, desc[UR8][R10.64] ;  /* 0x000000080a037980 */ /* 0x000ea4000c101900 */
[----:B--2---:R-:W-:-:S05]  /*12ce0*/  IADD3 R3, PT, PT, R7, R3, RZ ;  /* 0x0000000307037210 */ /* 0x004fca0007ffe0ff */
[----:B------:R0:W-:Y:S02]  /*12cf0*/  ST.E desc[UR8][R10.64], R3 ;  /* 0x000000030a007985 */ /* 0x0001e4000c101908 */
.L_x_650:
[----:B------:R-:W-:Y:S05]  /*12d00*/  BSYNC.RECONVERGENT B0 ;  /* 0x0000000000007941 */ /* 0x000fea0003800200 */
.L_x_649:
[----:B------:R1:W-:Y:S01]  /*12d10*/  ATOM.E.ADD.F16x2.RN.STRONG.GPU P0, RZ, desc[UR8][R10.64+0x4], R91 ;  /* 0x8000045b0aff79a2 */ /* 0x0003e2000c10e108 */
[----:B------:R-:W-:Y:S04]  /*12d20*/  BSSY.RECONVERGENT B0, `(.L_x_653) ;  /* 0x000000e000007945 */ /* 0x000fe80003800200 */
[----:B-1----:R-:W-:Y:S05]  /*12d30*/  @P0 BRA `(.L_x_654) ;  /* 0x0000000000300947 */ /* 0x002fea0003800000 */
[----:B------:R-:W1:Y:S02]  /*12d40*/  QSPC.E.S P0, RZ, [R10+0x4] ;  /* 0x000004000aff73aa */ /* 0x000e640000000500 */
[----:B-1----:R-:W-:Y:S05]  /*12d50*/  @!P0 BRA `(.L_x_655) ;  /* 0x00000000001c8947 */ /* 0x002fea0003800000 */
[----:B------:R-:W-:-:S04]  /*12d60*/  MOV R4, R10 ;  /* 0x0000000a00047202 */ /* 0x000fc80000000f00 */
[----:B0-----:R-:W-:-:S07]  /*12d70*/  MOV R3, R4 ;  /* 0x0000000400037202 */ /* 0x001fce0000000f00 */
.L_x_656:
[----:B------:R-:W0:Y:S02]  /*12d80*/  LDS R4, [R3+0x4] ;  /* 0x0000040003047984 */ /* 0x000e240000000800 */
[----:B0-----:R-:W-:-:S05]  /*12d90*/  HADD2 R5, R4, R91 ;  /* 0x0000005b04057230 */ /* 0x001fca0000000000 */
[----:B------:R-:W0:Y:S02]  /*12da0*/  ATOMS.CAST.SPIN P0, [R3+0x4], R4, R5 ;  /* 0x000004040300758d */ /* 0x000e240001800005 */
[----:B0-----:R-:W-:Y:S05]  /*12db0*/  @!P0 BRA `(.L_x_656) ;  /* 0xfffffffc00f08947 */ /* 0x001fea000383ffff */
[----:B------:R-:W-:Y:S05]  /*12dc0*/  BRA `(.L_x_654) ;  /* 0x00000000000c7947 */ /* 0x000fea0003800000 */
.L_x_655:
[----:B0-----:R-:W2:Y:S02]  /*12dd0*/  LD.E R3, desc[UR8][R10.64+0x4] ;  /* 0x000004080a037980 */ /* 0x001ea4000c101900 */
[----:B--2---:R-:W-:-:S05]  /*12de0*/  IADD3 R3, PT, PT, R91, R3, RZ ;  /* 0x000000035b037210 */ /* 0x004fca0007ffe0ff */
[----:B------:R1:W-:Y:S02]  /*12df0*/  ST.E desc[UR8][R10.64+0x4], R3 ;  /* 0x000004030a007985 */ /* 0x0003e4000c101908 */
.L_x_654:
[----:B------:R-:W-:Y:S05]  /*12e00*/  BSYNC.RECONVERGENT B0 ;  /* 0x0000000000007941 */ /* 0x000fea0003800200 */
.L_x_653:
        /* <DEDUP_REMOVED lines=12> */
.L_x_660:
[----:B------:R-:W0:Y:S02]  /*12ed0*/  LDS R2, [R0] ;  /* 0x0000000000027984 */ /* 0x000e240000000800 */
[----:B0-----:R-:W-:-:S05]  /*12ee0*/  HFMA2 R3, R2, 1, 1, R5 ;  /* 0x3c003c0002037831 */ /* 0x001fca0000000005 */
[----:B------:R-:W0:Y:S02]  /*12ef0*/  ATOMS.CAST.SPIN P0, [R0], R2, R3 ;  /* 0x000000020000758d */ /* 0x000e240001800003 */
[----:B0-----:R-:W-:Y:S05]  /*12f00*/  @!P0 BRA `(.L_x_660) ;  /* 0xfffffffc00f08947 */ /* 0x001fea000383ffff */
[----:B------:R-:W-:Y:S05]  /*12f10*/  BRA `(.L_x_658) ;  /* 0x00000000000c7947 */ /* 0x000fea0003800000 */
.L_x_659:
[----:B------:R-:W2:Y:S02]  /*12f20*/  LD.E R0, desc[UR8][R10.64] ;  /* 0x000000080a007980 */ /* 0x000ea4000c101900 */
[----:B--2---:R-:W-:-:S05]  /*12f30*/  IADD3 R3, PT, PT, R5, R0, RZ ;  /* 0x0000000005037210 */ /* 0x004fca0007ffe0ff */
[----:B------:R0:W-:Y:S02]  /*12f40*/  ST.E desc[UR8][R10.64], R3 ;  /* 0x000000030a007985 */ /* 0x0001e4000c101908 */
.L_x_658:
[----:B------:R-:W-:Y:S05]  /*12f50*/  BSYNC.RECONVERGENT B0 ;  /* 0x0000000000007941 */ /* 0x000fea0003800200 */
.L_x_657:
[----:B------:R1:W-:Y:S02]  /*12f60*/  ATOM.E.ADD.F16x2.RN.STRONG.GPU P0, RZ, desc[UR8][R10.64+0x4], R93 ;  /* 0x8000045d0aff79a2 */ /* 0x0003e4000c10e108 */
[----:B-1----:R-:W-:Y:S05]  /*12f70*/  @P0 EXIT ;  /* 0x000000000000094d */ /* 0x002fea0003800000 */
[----:B------:R-:W1:Y:S02]  /*12f80*/  QSPC.E.S P0, RZ, [R10+0x4] ;  /* 0x000004000aff73aa */ /* 0x000e640000000500 */
[----:B-1----:R-:W-:Y:S05]  /*12f90*/  @!P0 BRA `(.L_x_661) ;  /* 0x00000000001c8947 */ /* 0x002fea0003800000 */
[----:B------:R-:W-:-:S04]  /*12fa0*/  MOV R2, R10 ;  /* 0x0000000a00027202 */ /* 0x000fc80000000f00 */
[----:B------:R-:W-:-:S07]  /*12fb0*/  MOV R0, R2 ;  /* 0x0000000200007202 */ /* 0x000fce0000000f00 */
.L_x_662:
[----:B------:R-:W0:Y:S02]  /*12fc0*/  LDS R2, [R0+0x4] ;  /* 0x0000040000027984 */ /* 0x000e240000000800 */
[----:B0-----:R-:W-:-:S05]  /*12fd0*/  HADD2 R3, R2, R93 ;  /* 0x0000005d02037230 */ /* 0x001fca0000000000 */
[----:B------:R-:W0:Y:S02]  /*12fe0*/  ATOMS.CAST.SPIN P0, [R0+0x4], R2, R3 ;  /* 0x000004020000758d */ /* 0x000e240001800003 */
[----:B0-----:R-:W-:Y:S05]  /*12ff0*/  @!P0 BRA `(.L_x_662) ;  /* 0xfffffffc00f08947 */ /* 0x001fea000383ffff */
[----:B------:R-:W-:Y:S05]  /*13000*/  EXIT ;  /* 0x000000000000794d */ /* 0x000fea0003800000 */
.L_x_661:
[----:B------:R-:W0:Y:S02]  /*13010*/  LD.E R0, desc[UR8][R10.64+0x4] ;  /* 0x000004080a007980 */ /* 0x000e24000c101900 */
[----:B0-----:R-:W-:-:S05]  /*13020*/  IADD3 R3, PT, PT, R93, R0, RZ ;  /* 0x000000005d037210 */ /* 0x001fca0007ffe0ff */
[----:B------:R-:W-:Y:S01]  /*13030*/  ST.E desc[UR8][R10.64+0x4], R3 ;  /* 0x000004030a007985 */ /* 0x000fe2000c101908 */
[----:B------:R-:W-:Y:S05]  /*13040*/  EXIT ;  /* 0x000000000000794d */ /* 0x000fea0003800000 */
.L_x_663:
        /* <DEDUP_REMOVED lines=11> */
.L_x_5292:


//--------------------- .text._Z23gemm_half_q_half_kernelILi4ELi140ELb1ELb1ELi64EEvPK6__halfPKjS4_S2_PS0_iiiiPKtS7_iiiiiibS2_i --------------------------
	.section	.text._Z23gemm_half_q_half_kernelILi4ELi140ELb1ELb1ELi64EEvPK6__halfPKjS4_S2_PS0_iiiiPKtS7_iiiiiibS2_i,"ax",@progbits
	.align	128
        .global         _Z23gemm_half_q_half_kernelILi4ELi140ELb1ELb1ELi64EEvPK6__halfPKjS4_S2_PS0_iiiiPKtS7_iiiiiibS2_i
        .type           _Z23gemm_half_q_half_kernelILi4ELi140ELb1ELb1ELi64EEvPK6__halfPKjS4_S2_PS0_iiiiPKtS7_iiiiiibS2_i,@function
        .size           _Z23gemm_half_q_half_kernelILi4ELi140ELb1ELb1ELi64EEvPK6__halfPKjS4_S2_PS0_iiiiPKtS7_iiiiiibS2_i,(.L_x_5293 - _Z23gemm_half_q_half_kernelILi4ELi140ELb1ELb1ELi64EEvPK6__halfPKjS4_S2_PS0_iiiiPKtS7_iiiiiibS2_i)
        .other          _Z23gemm_half_q_half_kernelILi4ELi140ELb1ELb1ELi64EEvPK6__halfPKjS4_S2_PS0_iiiiPKtS7_iiiiiibS2_i,@"STO_CUDA_ENTRY STV_DEFAULT"
_Z23gemm_half_q_half_kernelILi4ELi140ELb1ELb1ELi64EEvPK6__halfPKjS4_S2_PS0_iiiiPKtS7_iiiiiibS2_i:
.text._Z23gemm_half_q_half_kernelILi4ELi140ELb1ELb1ELi64EEvPK6__halfPKjS4_S2_PS0_iiiiPKtS7_iiiiiibS2_i:
        /* <DEDUP_REMOVED lines=36> */
.L_x_664:
        /* <DEDUP_REMOVED lines=41> */
.L_x_670:
        /* <DEDUP_REMOVED lines=32> */
.L_x_669:
        /* <DEDUP_REMOVED lines=20> */
.L_x_671:
[----:B------:R-:W-:-:S13]  /*0810*/  ISETP.EQ.AND P2, PT, R14, RZ, PT ;  /* 0x000000ff0e00720c */ /* 0x000fda0003f42270 */
[----:B------:R-:W-:Y:S05]  /*0820*/  @!P0 BRA P2, `(.L_x_666) ;  /* 0x0000000400788947 */ /* 0x000fea0001000000 */
.L_x_668:
        /* <DEDUP_REMOVED lines=12> */
.L_x_667:
        /* <DEDUP_REMOVED lines=16> */
.L_x_674:
        /* <DEDUP_REMOVED lines=32> */
.L_x_673:
        /* <DEDUP_REMOVED lines=21> */
.L_x_675:
[----:B------:R-:W-:-:S13]  /*0d40*/  ISETP.NE.OR P0, PT, R14, RZ, P0 ;  /* 0x000000ff0e00720c */ /* 0x000fda0000705670 */
[----:B------:R-:W-:Y:S05]  /*0d50*/  @!P0 BRA `(.L_x_666) ;  /* 0x00000000002c8947 */ /* 0x000fea0003800000 */
.L_x_672:
        /* <DEDUP_REMOVED lines=11> */
.L_x_666:
[----:B------:R-:W-:Y:S05]  /*0e10*/  BSYNC.RECONVERGENT B0 ;  /* 0x0000000000007941 */ /* 0x000fea0003800200 */
.L_x_665:
        /* <DEDUP_REMOVED lines=21> */
.L_x_679:
        /* <DEDUP_REMOVED lines=15> */
.L_x_678:
        /* <DEDUP_REMOVED lines=12> */
.L_x_680:
[----:B------:R-:W-:-:S13]  /*1120*/  ISETP.NE.OR P0, PT, R8, RZ, P0 ;  /* 0x000000ff0800720c */ /* 0x000fda0000705670 */
[----:B------:R-:W-:Y:S05]  /*1130*/  @!P0 BRA `(.L_x_676) ;  /* 0x00000000001c8947 */ /* 0x000fea0003800000 */
.L_x_677:
[----:B0-----:R-:W0:Y:S02]  /*1140*/  LDC.64 R4, c[0x0][0x3a0] ;  /* 0x0000e800ff047b82 */ /* 0x001e240000000a00 */
.L_x_681:
[C---:B0-----:R-:W-:Y:S01]  /*1150*/  IMAD.WIDE R6, R3.reuse, 0x2, R4 ;  /* 0x0000000203067825 */ /* 0x041fe200078e0204 */
[----:B------:R-:W-:Y:S02]  /*1160*/  IADD3 R8, PT, PT, R8, 0x1, RZ ;  /* 0x0000000108087810 */ /* 0x000fe40007ffe0ff */
[----:B------:R-:W-:Y:S02]  /*1170*/  IADD3 R3, PT, PT, R3, R85, RZ ;  /* 0x0000005503037210 */ /* 0x000fe40007ffe0ff */
[----:B------:R1:W-:Y:S01]  /*1180*/  STG.E.64 desc[UR8][R6.64], RZ ;  /* 0x000000ff06007986 */ /* 0x0003e2000c101b08 */
[----:B------:R-:W-:-:S13]  /*1190*/  ISETP.NE.AND P0, PT, R8, RZ, PT ;  /* 0x000000ff0800720c */ /* 0x000fda0003f05270 */
[----:B-1----:R-:W-:Y:S05]  /*11a0*/  @P0 BRA `(.L_x_681) ;  /* 0xfffffffc00e80947 */ /* 0x002fea000383ffff */
.L_x_676:
        /* <DEDUP_REMOVED lines=15> */
.L_x_683:
        /* <DEDUP_REMOVED lines=44> */
.L_x_682:
        /* <DEDUP_REMOVED lines=27> */
.L_x_684:
        /* <DEDUP_REMOVED lines=8> */
.L_x_685:
        /* <DEDUP_REMOVED lines=8> */
.L_x_686:
        /* <DEDUP_REMOVED lines=8> */
.L_x_687:
        /* <DEDUP_REMOVED lines=8> */
.L_x_688:
        /* <DEDUP_REMOVED lines=39> */
.L_x_706:
        /* <DEDUP_REMOVED lines=214> */
.L_x_690:
        /* <DEDUP_REMOVED lines=97> */
.L_x_692:
        /* <DEDUP_REMOVED lines=94> */
.L_x_693:
        /* <DEDUP_REMOVED lines=91> */
.L_x_691:
        /* <DEDUP_REMOVED lines=199> */
.L_x_694:
        /* <DEDUP_REMOVED lines=95> */
.L_x_696:
        /* <DEDUP_REMOVED lines=94> */
.L_x_697:
        /* <DEDUP_REMOVED lines=91> */
.L_x_695:
        /* <DEDUP_REMOVED lines=199> */
.L_x_698:
        /* <DEDUP_REMOVED lines=95> */
.L_x_700:
        /* <DEDUP_REMOVED lines=94> */
.L_x_701:
        /* <DEDUP_REMOVED lines=91> */
.L_x_699:
        /* <DEDUP_REMOVED lines=199> */
.L_x_702:
        /* <DEDUP_REMOVED lines=95> */
.L_x_704:
        /* <DEDUP_REMOVED lines=94> */
.L_x_705:
        /* <DEDUP_REMOVED lines=91> */
.L_x_703:
[----:B------:R-:W-:Y:S01]  /*9450*/  IADD3 R97, PT, PT, R97, 0x20, RZ ;  /* 0x0000002061617810 */ /* 0x000fe20007ffe0ff */
[----:B------:R-:W-:Y:S01]  /*9460*/  UIADD3 UR4, UPT, UPT, UR4, 0x40, URZ ;  /* 0x0000004004047890 */ /* 0x000fe2000fffe0ff */
[----:B------:R-:W-:Y:S01]  /*9470*/  IADD3 R18, P3, PT, R18, 0x80, RZ ;  /* 0x0000008012127810 */ /* 0x000fe20007f7e0ff */
[----:B------:R-:W-:Y:S01]  /*9480*/  IMAD.WIDE R28, R85, 0x4, R28 ;  /* 0x00000004551c7825 */ /* 0x000fe200078e021c */
[----:B------:R-:W-:Y:S02]  /*9490*/  ISETP.GE.AND P2, PT, R97, R16, PT ;  /* 0x000000106100720c */ /* 0x000fe40003f46270 */
[----:B------:R-:W-:-:S11]  /*94a0*/  IADD3.X R17, PT, PT, RZ, R17, RZ, P3, !PT ;  /* 0x00000011ff117210 */ /* 0x000fd60001ffe4ff */
[----:B------:R-:W-:Y:S05]  /*94b0*/  @!P2 BRA `(.L_x_706) ;  /* 0xffffff8400b0a947 */ /* 0x000fea000383ffff */
[----:B0-----:R-:W-:-:S07]  /*94c0*/  IMAD.WIDE R26, R85, 0x20, R14 ;  /* 0x00000020551a7825 */ /* 0x001fce00078e020e */
.L_x_689:
        /* <DEDUP_REMOVED lines=13> */
.L_x_724:
        /* <DEDUP_REMOVED lines=157> */
.L_x_708:
        /* <DEDUP_REMOVED lines=98> */
.L_x_710:
        /* <DEDUP_REMOVED lines=94> */
.L_x_711:
        /* <DEDUP_REMOVED lines=91> */
.L_x_709:
        /* <DEDUP_REMOVED lines=146> */
.L_x_712:
        /* <DEDUP_REMOVED lines=95> */
.L_x_714:
        /* <DEDUP_REMOVED lines=94> */
.L_x_715:
        /* <DEDUP_REMOVED lines=91> */
.L_x_713:
        /* <DEDUP_REMOVED lines=145> */
.L_x_716:
        /* <DEDUP_REMOVED lines=95> */
.L_x_718:
        /* <DEDUP_REMOVED lines=94> */
.L_x_719:
        /* <DEDUP_REMOVED lines=91> */
.L_x_717:
        /* <DEDUP_REMOVED lines=145> */
.L_x_720:
        /* <DEDUP_REMOVED lines=95> */
.L_x_722:
        /* <DEDUP_REMOVED lines=94> */
.L_x_723:
        /* <DEDUP_REMOVED lines=91> */
.L_x_721:
        /* <DEDUP_REMOVED lines=8> */
.L_x_707:
        /* <DEDUP_REMOVED lines=12> */
.L_x_730:
        /* <DEDUP_REMOVED lines=9> */
[----:B------:R-:W5:Y:S01]  /*102b0*/  LDG.E.128.CONSTANT R16, desc[UR8][R98.64] ;  /* 0x0000000862107981 */ /* 0x000f62000c1e9d00 */
        /* <DEDUP_REMOVED lines=12> */
[----:B----4-:R-:W-:-:S02]  /*10380*/  @!P2 PRMT R100, R30, 0x7610, R100 ;  /* 0x000076101e64a816 */ /* 0x010fc40000000064 */
[----:B------:R-:W-:Y:S02]  /*10390*/  @!P2 PRMT R101, R31, 0x7610, R101 ;  /* 0x000076101f65a816 */ /* 0x000fe40000000065 */
[----:B------:R-:W-:Y:S02]  /*103a0*/  @!P2 PRMT R100, R100, 0x7610, R30 ;  /* 0x000076106464a816 */ /* 0x000fe4000000001e */
[----:B---3--:R-:W-:Y:S02]  /*103b0*/  @!P2 IADD3 R90, PT, PT, R28, R97, RZ ;  /* 0x000000611c5aa210 */ /* 0x008fe40007ffe0ff */
[--C-:B------:R-:W-:Y:S02]  /*103c0*/  SHF.R.U32.HI R50, RZ, 0x6, R13.reuse ;  /* 0x00000006ff327819 */ /* 0x100fe4000001160d */
[----:B0-----:R-:W-:Y:S02]  /*103d0*/  SHF.R.U32.HI R10, RZ, 0xf, R13 ;  /* 0x0000000fff0a7819 */ /* 0x001fe4000001160d */
[----:B------:R-:W-:-:S02]  /*103e0*/  SHF.R.U32.HI R30, RZ, 0xf, R15 ;  /* 0x0000000fff1e7819 */ /* 0x000fc4000001160f */
[C---:B-----5:R-:W-:Y:S02]  /*103f0*/  LOP3.LUT R36, R20.reuse, 0x70007, RZ, 0xc0, !PT ;  /* 0x0007000714247812 */ /* 0x060fe400078ec0ff */
[----:B------:R-:W-:Y:S02]  /*10400*/  LOP3.LUT R11, R20, 0x380038, RZ, 0xc0, !PT ;  /* 0x00380038140b7812 */ /* 0x000fe400078ec0ff */
[--C-:B------:R-:W-:Y:S02]  /*10410*/  SHF.R.U32.HI R28, RZ, 0x6, R20.reuse ;  /* 0x00000006ff1c7819 */ /* 0x100fe40000011614 */
[----:B------:R-:W-:Y:S02]  /*10420*/  SHF.R.U32.HI R13, RZ, 0xe, R20 ;  /* 0x0000000eff0d7819 */ /* 0x000fe40000011614 */
[----:B------:R-:W-:Y:S02]  /*10430*/  LOP3.LUT R12, R12, 0x10001, RZ, 0xc0, !PT ;  /* 0x000100010c0c7812 */ /* 0x000fe400078ec0ff */
        /* <DEDUP_REMOVED lines=9> */
[----:B------:R-:W-:Y:S02]  /*104d0*/  SHF.R.U32.HI R43, RZ, 0x6, R23 ;  /* 0x00000006ff2b7819 */ /* 0x000fe40000011617 */
[----:B------:R-:W-:Y:S02]  /*104e0*/  LOP3.LUT R27, R27, 0x10001, RZ, 0xc0, !PT ;  /* 0x000100011b1b7812 */ /* 0x000fe400078ec0ff */
[----:B------:R-:W-:Y:S02]  /*104f0*/  @!P2 PRMT R101, R101, 0x7610, R31 ;  /* 0x000076106565a816 */ /* 0x000fe4000000001f */
[----:B------:R-:W-:-:S02]  /*10500*/  SHF.R.U32.HI R23, RZ, 0xe, R23 ;  /* 0x0000000eff177819 */ /* 0x000fc40000011617 */
[----:B------:R-:W-:Y:S02]  /*10510*/  LOP3.LUT R14, R10, 0x10001, RZ, 0xc0, !PT ;  /* 0x000100010a0e7812 */ /* 0x000fe400078ec0ff */
[----:B------:R-:W-:Y:S02]  /*10520*/  LOP3.LUT R30, R30, 0x10001, RZ, 0xc0, !PT ;  /* 0x000100011e1e7812 */ /* 0x000fe400078ec0ff */
[----:B------:R-:W-:Y:S02]  /*10530*/  LOP3.LUT R10, R12, 0x20002, R13, 0xf8, !PT ;  /* 0x000200020c0a7812 */ /* 0x000fe400078ef80d */
[----:B------:R-:W-:Y:S02]  /*10540*/  SHF.R.U32.HI R31, RZ, 0xd, R16 ;  /* 0x0000000dff1f7819 */ /* 0x000fe40000011610 */
        /* <DEDUP_REMOVED lines=270> */
.L_x_726:
        /* <DEDUP_REMOVED lines=82> */
.L_x_728:
        /* <DEDUP_REMOVED lines=80> */
.L_x_729:
        /* <DEDUP_REMOVED lines=77> */
.L_x_727:
[----:B------:R-:W-:Y:S01]  /*12520*/  IADD3 R97, PT, PT, R97, 0x20, RZ ;  /* 0x0000002061617810 */ /* 0x000fe20007ffe0ff */
[----:B------:R-:W-:Y:S01]  /*12530*/  UIADD3 UR4, UPT, UPT, UR4, 0x40, URZ ;  /* 0x0000004004047890 */ /* 0x000fe2000fffe0ff */
[----:B------:R-:W-:Y:S01]  /*12540*/  IADD3 R86, P3, PT, R86, 0x80, RZ ;  /* 0x0000008056567810 */ /* 0x000fe20007f7e0ff */
[----:B------:R-:W-:Y:S01]  /*12550*/  IMAD.WIDE R26, R85, 0x4, R98 ;  /* 0x00000004551a7825 */ /* 0x000fe200078e0262 */
[----:B------:R-:W-:Y:S02]  /*12560*/  ISETP.GE.AND P2, PT, R97, R88, PT ;  /* 0x000000586100720c */ /* 0x000fe40003f46270 */
[----:B------:R-:W-:-:S11]  /*12570*/  IADD3.X R87, PT, PT, RZ, R87, RZ, P3, !PT ;  /* 0x00000057ff577210 */ /* 0x000fd60001ffe4ff */
[----:B------:R-:W-:Y:S05]  /*12580*/  @!P2 BRA `(.L_x_730) ;  /* 0xffffffdc0024a947 */ /* 0x000fea000383ffff */
.L_x_725:
        /* <DEDUP_REMOVED lines=12> */
.L_x_734:
[----:B------:R-:W0:Y:S02]  /*12650*/  LDS R8, [R7] ;  /* 0x0000000007087984 */ /* 0x000e240000000800 */
[----:B0-----:R-:W-:-:S05]  /*12660*/  HADD2 R9, R8, R13 ;  /* 0x0000000d08097230 */ /* 0x001fca0000000000 */
[----:B------:R-:W0:Y:S02]  /*12670*/  ATOMS.CAST.SPIN P0, [R7], R8, R9 ;  /* 0x000000080700758d */ /* 0x000e240001800009 */
[----:B0-----:R-:W-:Y:S05]  /*12680*/  @!P0 BRA `(.L_x_734) ;  /* 0xfffffffc00f08947 */ /* 0x001fea000383ffff */
[----:B------:R-:W-:Y:S05]  /*12690*/  BRA `(.L_x_732) ;  /* 0x00000000000c7947 */ /* 0x000fea0003800000 */
.L_x_733:
[----:B------:R-:W2:Y:S02]  /*126a0*/  LD.E R7, desc[UR8][R10.64] ;  /* 0x000000080a077980 */ /* 0x000ea4000c101900 */
[----:B--2---:R-:W-:-:S05]  /*126b0*/  IADD3 R7, PT, PT, R13, R7, RZ ;  /* 0x000000070d077210 */ /* 0x004fca0007ffe0ff */
[----:B------:R0:W-:Y:S02]  /*126c0*/  ST.E desc[UR8][R10.64], R7 ;  /* 0x000000070a007985 */ /* 0x0001e4000c101908 */
.L_x_732:
[----:B------:R-:W-:Y:S05]  /*126d0*/  BSYNC.RECONVERGENT B0 ;  /* 0x0000000000007941 */ /* 0x000fea0003800200 */
.L_x_731:
[----:B------:R1:W-:Y:S01]  /*126e0*/  ATOM.E.ADD.F16x2.RN.STRONG.GPU P0, RZ, desc[UR8][R10.64+0x4], R95 ;  /* 0x8000045f0aff79a2 */ /* 0x0003e2000c10e108 */
[----:B------:R-:W-:Y:S04]  /*126f0*/  BSSY.RECONVERGENT B0, `(.L_x_735) ;  /* 0x000000e000007945 */ /* 0x000fe80003800200 */
[----:B-1----:R-:W-:Y:S05]  /*12700*/  @P0 BRA `(.L_x_736) ;  /* 0x0000000000300947 */ /* 0x002fea0003800000 */
[----:B------:R-:W1:Y:S02]  /*12710*/  QSPC.E.S P0, RZ, [R10+0x4] ;  /* 0x000004000aff73aa */ /* 0x000e640000000500 */
[----:B-1----:R-:W-:Y:S05]  /*12720*/  @!P0 BRA `(.L_x_737) ;  /* 0x00000000001c8947 */ /* 0x002fea0003800000 */
[----:B------:R-:W-:-:S04]  /*12730*/  MOV R8, R10 ;  /* 0x0000000a00087202 */ /* 0x000fc80000000f00 */
[----:B0-----:R-:W-:-:S07]  /*12740*/  MOV R7, R8 ;  /* 0x0000000800077202 */ /* 0x001fce0000000f00 */
.L_x_738:
[----:B------:R-:W0:Y:S02]  /*12750*/  LDS R8, [R7+0x4] ;  /* 0x0000040007087984 */ /* 0x000e240000000800 */
[----:B0-----:R-:W-:-:S05]  /*12760*/  HFMA2 R9, R8, 1, 1, R95 ;  /* 0x3c003c0008097831 */ /* 0x001fca000000005f */
[----:B------:R-:W0:Y:S02]  /*12770*/  ATOMS.CAST.SPIN P0, [R7+0x4], R8, R9 ;  /* 0x000004080700758d */ /* 0x000e240001800009 */
[----:B0-----:R-:W-:Y:S05]  /*12780*/  @!P0 BRA `(.L_x_738) ;  /* 0xfffffffc00f08947 */ /* 0x001fea000383ffff */
[----:B------:R-:W-:Y:S05]  /*12790*/  BRA `(.L_x_736) ;  /* 0x00000000000c7947 */ /* 0x000fea0003800000 */
.L_x_737:
[----:B0-----:R-:W2:Y:S02]  /*127a0*/  LD.E R7, desc[UR8][R10.64+0x4] ;  /* 0x000004080a077980 */ /* 0x001ea4000c101900 */
[----:B--2---:R-:W-:-:S05]  /*127b0*/  IADD3 R7, PT, PT, R95, R7, RZ ;  /* 0x000000075f077210 */ /* 0x004fca0007ffe0ff */
[----:B------:R1:W-:Y:S02]  /*127c0*/  ST.E desc[UR8][R10.64+0x4], R7 ;  /* 0x000004070a007985 */ /* 0x0003e4000c101908 */
.L_x_736:
[----:B------:R-:W-:Y:S05]  /*127d0*/  BSYNC.RECONVERGENT B0 ;  /* 0x0000000000007941 */ /* 0x000fea0003800200 */
.L_x_735:
        /* <DEDUP_REMOVED lines=11> */
.L_x_742:
[----:B------:R-:W0:Y:S02]  /*12890*/  LDS R6, [R5] ;  /* 0x0000000005067984 */ /* 0x000e240000000800 */
[----:B0-----:R-:W-:-:S05]  /*128a0*/  HADD2 R7, R6, R9 ;  /* 0x0000000906077230 */ /* 0x001fca0000000000 */
[----:B------:R-:W0:Y:S02]  /*128b0*/  ATOMS.CAST.SPIN P0, [R5], R6, R7 ;  /* 0x000000060500758d */ /* 0x000e240001800007 */
[----:B0-----:R-:W-:Y:S05]  /*128c0*/  @!P0 BRA `(.L_x_742) ;  /* 0xfffffffc00f08947 */ /* 0x001fea000383ffff */
[----:B------:R-:W-:Y:S05]  /*128d0*/  BRA `(.L_x_740) ;  /* 0x00000000000c7947 */ /* 0x000fea0003800000 */
.L_x_741:
[----:B------:R-:W2:Y:S02]  /*128e0*/  LD.E R5, desc[UR8][R10.64] ;  /* 0x000000080a057980 */ /* 0x000ea4000c101900 */
[----:B--2---:R-:W-:-:S05]  /*128f0*/  IADD3 R5, PT, PT, R9, R5, RZ ;  /* 0x0000000509057210 */ /* 0x004fca0007ffe0ff */
[----:B------:R0:W-:Y:S02]  /*12900*/  ST.E desc[UR8][R10.64], R5 ;  /* 0x000000050a007985 */ /* 0x0001e4000c101908 */
.L_x_740:
[----:B------:R-:W-:Y:S05]  /*12910*/  BSYNC.RECONVERGENT B0 ;  /* 0x0000000000007941 */ /* 0x000fea0003800200 */
.L_x_739:
[----:B------:R1:W-:Y:S01]  /*12920*/  ATOM.E.ADD.F16x2.RN.STRONG.GPU P0, RZ, desc[UR8][R10.64+0x4], R13 ;  /* 0x8000040d0aff79a2 */ /* 0x0003e2000c10e108 */
[----:B------:R-:W-:Y:S04]  /*12930*/  BSSY.RECONVERGENT B0, `(.L_x_743) ;  /* 0x000000e000007945 */ /* 0x000fe80003800200 */
[----:B-1----:R-:W-:Y:S05]  /*12940*/  @P0 BRA `(.L_x_744) ;  /* 0x0000000000300947 */ /* 0x002fea0003800000 */
[----:B------:R-:W1:Y:S02]  /*12950*/  QSPC.E.S P0, RZ, [R10+0x4] ;  /* 0x000004000aff73aa */ /* 0x000e640000000500 */
[----:B-1----:R-:W-:Y:S05]  /*12960*/  @!P0 BRA `(.L_x_745) ;  /* 0x00000000001c8947 */ /* 0x002fea0003800000 */
[----:B------:R-:W-:-:S04]  /*12970*/  MOV R6, R10 ;  /* 0x0000000a00067202 */ /* 0x000fc80000000f00 */
[----:B0-----:R-:W-:-:S07]  /*12980*/  MOV R5, R6 ;  /* 0x0000000600057202 */ /* 0x001fce0000000f00 */
.L_x_746:
[----:B------:R-:W0:Y:S02]  /*12990*/  LDS R6, [R5+0x4] ;  /* 0x0000040005067984 */ /* 0x000e240000000800 */
[----:B0-----:R-:W-:-:S05]  /*129a0*/  HFMA2 R7, R6, 1, 1, R13 ;  /* 0x3c003c0006077831 */ /* 0x001fca000000000d */
[----:B------:R-:W0:Y:S02]  /*129b0*/  ATOMS.CAST.SPIN P0, [R5+0x4], R6, R7 ;  /* 0x000004060500758d */ /* 0x000e240001800007 */
[----:B0-----:R-:W-:Y:S05]  /*129c0*/  @!P0 BRA `(.L_x_746) ;  /* 0xfffffffc00f08947 */ /* 0x001fea000383ffff */
[----:B------:R-:W-:Y:S05]  /*129d0*/  BRA `(.L_x_744) ;  /* 0x00000000000c7947 */ /* 0x000fea0003800000 */
.L_x_745:
[----:B0-----:R-:W2:Y:S02]  /*129e0*/  LD.E R5, desc[UR8][R10.64+0x4] ;  /* 0x000004080a057980 */ /* 0x001ea4000c101900 */
[----:B--2---:R-:W-:-:S05]  /*129f0*/  IADD3 R5, PT, PT, R13, R5, RZ ;  /* 0x000000050d057210 */ /* 0x004fca0007ffe0ff */
[----:B------:R1:W-:Y:S02]  /*12a00*/  ST.E desc[UR8][R10.64+0x4], R5 ;  /* 0x000004050a007985 */ /* 0x0003e4000c101908 */
.L_x_744:
[----:B------:R-:W-:Y:S05]  /*12a10*/  BSYNC.RECONVERGENT B0 ;  /* 0x0000000000007941 */ /* 0x000fea0003800200 */
.L_x_743:
        /* <DEDUP_REMOVED lines=12> */
.L_x_750:
[----:B------:R-:W0:Y:S02]  /*12ae0*/  LDS R4, [R3] ;  /* 0x0000000003047984 */ /* 0x000e240000000800 */
[----:B0-----:R-:W-:-:S05]  /*12af0*/  HADD2 R5, R4, R7 ;  /* 0x0000000704057230 */ /* 0x001fca0000000000 */
[----:B------:R-:W0:Y:S02]  /*12b00*/  ATOMS.CAST.SPIN P0, [R3], R4, R5 ;  /* 0x000000040300758d */ /* 0x000e240001800005 */
[----:B0-----:R-:W-:Y:S05]  /*12b10*/  @!P0 BRA `(.L_x_750) ;  /* 0xfffffffc00f08947 */ /* 0x001fea000383ffff */
[----:B------:R-:W-:Y:S05]  /*12b20*/  BRA `(.L_x_748) ;  /* 0x00000000000c7947 */ /* 0x000fea0003800000 */
.L_x_749:
[----:B------:R-:W2:Y:S02]  /*12b30*/  LD.E R3, desc[UR8][R10.64] ;  /* 0x000000080a037980 */ /* 0x000ea4000c101900 */
[----:B--2---:R-:W-:-:S05]  /*12b40*/  IADD3 R3, PT, PT, R7, R3, RZ ;  /* 0x0000000307037210 */ /* 0x004fca0007ffe0ff */
[----:B------:R0:W-:Y:S02]  /*12b50*/  ST.E desc[UR8][R10.64], R3 ;  /* 0x000000030a007985 */ /* 0x0001e4000c101908 */
.L_x_748:
[----:B------:R-:W-:Y:S05]  /*12b60*/  BSYNC.RECONVERGENT B0 ;  /* 0x0000000000007941 */ /* 0x000fea0003800200 */
.L_x_747:
[----:B------:R1:W-:Y:S01]  /*12b70*/  ATOM.E.ADD.F16x2.RN.STRONG.GPU P0, RZ, desc[UR8][R10.64+0x4], R91 ;  /* 0x8000045b0aff79a2 */ /* 0x0003e2000c10e108 */
[----:B------:R-:W-:Y:S04]  /*12b80*/  BSSY.RECONVERGENT B0, `(.L_x_751) ;  /* 0x000000e000007945 */ /* 0x000fe80003800200 */
[----:B-1----:R-:W-:Y:S05]  /*12b90*/  @P0 BRA `(.L_x_752) ;  /* 0x0000000000300947 */ /* 0x002fea0003800000 */
[----:B------:R-:W1:Y:S02]  /*12ba0*/  QSPC.E.S P0, RZ, [R10+0x4] ;  /* 0x000004000aff73aa */ /* 0x000e640000000500 */
[----:B-1----:R-:W-:Y:S05]  /*12bb0*/  @!P0 BRA `(.L_x_753) ;  /* 0x00000000001c8947 */ /* 0x002fea0003800000 */
[----:B------:R-:W-:-:S04]  /*12bc0*/  MOV R4, R10 ;  /* 0x0000000a00047202 */ /* 0x000fc80000000f00 */
[----:B0-----:R-:W-:-:S07]  /*12bd0*/  MOV R3, R4 ;  /* 0x0000000400037202 */ /* 0x001fce0000000f00 */
.L_x_754:
[----:B------:R-:W0:Y:S02]  /*12be0*/  LDS R4, [R3+0x4] ;  /* 0x0000040003047984 */ /* 0x000e240000000800 */
[----:B0-----:R-:W-:-:S05]  /*12bf0*/  HFMA2 R5, R4, 1, 1, R91 ;  /* 0x3c003c0004057831 */ /* 0x001fca000000005b */
[----:B------:R-:W0:Y:S02]  /*12c00*/  ATOMS.CAST.SPIN P0, [R3+0x4], R4, R5 ;  /* 0x000004040300758d */ /* 0x000e240001800005 */
[----:B0-----:R-:W-:Y:S05]  /*12c10*/  @!P0 BRA `(.L_x_754) ;  /* 0xfffffffc00f08947 */ /* 0x001fea000383ffff */
[----:B------:R-:W-:Y:S05]  /*12c20*/  BRA `(.L_x_752) ;  /* 0x00000000000c7947 */ /* 0x000fea0003800000 */
.L_x_753:
[----:B0-----:R-:W2:Y:S02]  /*12c30*/  LD.E R3, desc[UR8][R10.64+0x4] ;  /* 0x000004080a037980 */ /* 0x001ea4000c101900 */
[----:B--2---:R-:W-:-:S05]  /*12c40*/  IADD3 R3, PT, PT, R91, R3, RZ ;  /* 0x000000035b037210 */ /* 0x004fca0007ffe0ff */
[----:B------:R1:W-:Y:S02]  /*12c50*/  ST.E desc[UR8][R10.64+0x4], R3 ;  /* 0x000004030a007985 */ /* 0x0003e4000c101908 */
.L_x_752:
[----:B------:R-:W-:Y:S05]  /*12c60*/  BSYNC.RECONVERGENT B0 ;  /* 0x0000000000007941 */ /* 0x000fea0003800200 */
.L_x_751:
        /* <DEDUP_REMOVED lines=12> */
.L_x_758:
[----:B------:R-:W0:Y:S02]  /*12d30*/  LDS R2, [R0] ;  /* 0x0000000000027984 */ /* 0x000e240000000800 */
[----:B0-----:R-:W-:-:S05]  /*12d40*/  HADD2 R3, R2, R5 ;  /* 0x0000000502037230 */ /* 0x001fca0000000000 */
[----:B------:R-:W0:Y:S02]  /*12d50*/  ATOMS.CAST.SPIN P0, [R0], R2, R3 ;  /* 0x000000020000758d */ /* 0x000e240001800003 */
[----:B0-----:R-:W-:Y:S05]  /*12d60*/  @!P0 BRA `(.L_x_758) ;  /* 0xfffffffc00f08947 */ /* 0x001fea000383ffff */
[----:B------:R-:W-:Y:S05]  /*12d70*/  BRA `(.L_x_756) ;  /* 0x00000000000c7947 */ /* 0x000fea0003800000 */
.L_x_757:
[----:B------:R-:W2:Y:S02]  /*12d80*/  LD.E R0, desc[UR8][R10.64] ;  /* 0x000000080a007980 */ /* 0x000ea4000c101900 */
[----:B--2---:R-:W-:-:S05]  /*12d90*/  IADD3 R3, PT, PT, R5, R0, RZ ;  /* 0x0000000005037210 */ /* 0x004fca0007ffe0ff */
[----:B------:R0:W-:Y:S02]  /*12da0*/  ST.E desc[UR8][R10.64], R3 ;  /* 0x000000030a007985 */ /* 0x0001e4000c101908 */
.L_x_756:
[----:B------:R-:W-:Y:S05]  /*12db0*/  BSYNC.RECONVERGENT B0 ;  /* 0x0000000000007941 */ /* 0x000fea0003800200 */
.L_x_755:
[----:B------:R1:W-:Y:S02]  /*12dc0*/  ATOM.E.ADD.F16x2.RN.STRONG.GPU P0, RZ, desc[UR8][R10.64+0x4], R93 ;  /* 0x8000045d0aff79a2 */ /* 0x0003e4000c10e108 */
[----:B-1----:R-:W-:Y:S05]  /*12dd0*/  @P0 EXIT ;  /* 0x000000000000094d */ /* 0x002fea0003800000 */
[----:B------:R-:W1:Y:S02]  /*12de0*/  QSPC.E.S P0, RZ, [R10+0x4] ;  /* 0x000004000aff73aa */ /* 0x000e640000000500 */
[----:B-1----:R-:W-:Y:S05]  /*12df0*/  @!P0 BRA `(.L_x_759) ;  /* 0x00000000001c8947 */ /* 0x002fea0003800000 */
[----:B------:R-:W-:-:S04]  /*12e00*/  MOV R2, R10 ;  /* 0x0000000a00027202 */ /* 0x000fc80000000f00 */
[----:B------:R-:W-:-:S07]  /*12e10*/  MOV R0, R2 ;  /* 0x0000000200007202 */ /* 0x000fce0000000f00 */
.L_x_760:
[----:B------:R-:W0:Y:S02]  /*12e20*/  LDS R2, [R0+0x4] ;  /* 0x0000040000027984 */ /* 0x000e240000000800 */
[----:B0-----:R-:W-:-:S05]  /*12e30*/  HFMA2 R3, R2, 1, 1, R93 ;  /* 0x3c003c0002037831 */ /* 0x001fca000000005d */
[----:B------:R-:W0:Y:S02]  /*12e40*/  ATOMS.CAST.SPIN P0, [R0+0x4], R2, R3 ;  /* 0x000004020000758d */ /* 0x000e240001800003 */
[----:B0-----:R-:W-:Y:S05]  /*12e50*/  @!P0 BRA `(.L_x_760) ;  /* 0xfffffffc00f08947 */ /* 0x001fea000383ffff */
[----:B------:R-:W-:Y:S05]  /*12e60*/  EXIT ;  /* 0x000000000000794d */ /* 0x000fea0003800000 */
.L_x_759:
[----:B------:R-:W0:Y:S02]  /*12e70*/  LD.E R0, desc[UR8][R10.64+0x4] ;  /* 0x000004080a007980 */ /* 0x000e24000c101900 */
[----:B0-----:R-:W-:-:S05]  /*12e80*/  IADD3 R3, PT, PT, R93, R0, RZ ;  /* 0x000000005d037210 */ /* 0x001fca0007ffe0ff */
[----:B------:R-:W-:Y:S01]  /*12e90*/  ST.E desc[UR8][R10.64+0x4], R3 ;  /* 0x000004030a007985 */ /* 0x000fe2000c101908 */
[----:B------:R-:W-:Y:S05]  /*12ea0*/  EXIT ;  /* 0x000000000000794d */ /* 0x000fea0003800000 */
.L_x_761:
        /* <DEDUP_REMOVED lines=13> */
.L_x_5293:


//--------------------- .text._Z23gemm_half_q_half_kernelILi4ELi20ELb1ELb1ELi64EEvPK6__halfPKjS4_S2_PS0_iiiiPKtS7_iiiiiibS2_i --------------------------
	.section	.text._Z23gemm_half_q_half_kernelILi4ELi20ELb1ELb1ELi64EEvPK6__halfPKjS4_S2_PS0_iiiiPKtS7_iiiiiibS2_i,"ax",@progbits
	.align	128
        .global         _Z23gemm_half_q_half_kernelILi4ELi20ELb1ELb1ELi64EEvPK6__halfPKjS4_S2_PS0_iiiiPKtS7_iiiiiibS2_i
        .type           _Z23gemm_half_q_half_kernelILi4ELi20ELb1ELb1ELi64EEvPK6__halfPKjS4_S2_PS0_iiiiPKtS7_iiiiiibS2_i,@function
        .size           _Z23gemm_half_q_half_kernelILi4ELi20ELb1ELb1ELi64EEvPK6__halfPKjS4_S2_PS0_iiiiPKtS7_iiiiiibS2_i,(.L_x_5294 - _Z23gemm_half_q_half_kernelILi4ELi20ELb1ELb1ELi64EEvPK6__halfPKjS4_S2_PS0_iiiiPKtS7_iiiiiibS2_i)
        .other          _Z23gemm_half_q_half_kernelILi4ELi20ELb1ELb1ELi64EEvPK6__halfPKjS4_S2_PS0_iiiiPKtS7_iiiiiibS2_i,@"STO_CUDA_ENTRY STV_DEFAULT"
_Z23gemm_half_q_half_kernelILi4ELi20ELb1ELb1ELi64EEvPK6__halfPKjS4_S2_PS0_iiiiPKtS7_iiiiiibS2_i:
.text._Z23gemm_half_q_half_kernelILi4ELi20ELb1ELb1ELi64EEvPK6__halfPKjS4_S2_PS0_iiiiPKtS7_iiiiiibS2_i:
        /* <DEDUP_REMOVED lines=36> */
.L_x_762:
        /* <DEDUP_REMOVED lines=41> */
.L_x_768:
        /* <DEDUP_REMOVED lines=32> */
.L_x_767:
        /* <DEDUP_REMOVED lines=20> */
.L_x_769:
[----:B------:R-:W-:-:S13]  /*0810*/  ISETP.EQ.AND P2, PT, R8, RZ, PT ;  /* 0x000000ff0800720c */ /* 0x000fda0003f42270 */
[----:B------:R-:W-:Y:S05]  /*0820*/  @!P0 BRA P2, `(.L_x_764) ;  /* 0x0000000400788947 */ /* 0x000fea0001000000 */
.L_x_766:
        /* <DEDUP_REMOVED lines=12> */
.L_x_765:
        /* <DEDUP_REMOVED lines=16> */
.L_x_772:
[----:B-----5:R-:W-:Y:S02]  /*09f0*/  IADD3 R7, P2, PT, R17, R8, RZ ;  /* 0x0000000811077210 */ /* 0x020fe40007f5e0ff */
[CC--:B------:R-:W-:Y:S02]  /*0a00*/  IADD3 R10, PT, PT, R8.reuse, R5.reuse, RZ ;  /* 0x00000005080a7210 */ /* 0x0c0fe40007ffe0ff */
[----:B------:R-:W-:Y:S02]  /*0a10*/  LEA.HI.X.SX32 R12, R8, RZ, 0x1, P2 ;  /* 0x000000ff080c7211 */ /* 0x000fe400010f0eff */
[----:B------:R-:W-:Y:S02]  /*0a20*/  IADD3 R8, PT, PT, R10, R5, RZ ;  /* 0x000000050a087210 */ /* 0x000fe40007ffe0ff */
[----:B0-----:R-:W-:Y:S02]  /*0a30*/  LEA R6, P2, R7, UR12, 0x1 ;  /* 0x0000000c07067c11 */ /* 0x001fe4000f8408ff */
        /* <DEDUP_REMOVED lines=27> */
.L_x_771:
        /* <DEDUP_REMOVED lines=21> */
.L_x_773:
[----:B------:R-:W-:-:S13]  /*0d40*/  ISETP.NE.OR P0, PT, R4, RZ, P0 ;  /* 0x000000ff0400720c */ /* 0x000fda0000705670 */
[----:B------:R-:W-:Y:S05]  /*0d50*/  @!P0 BRA `(.L_x_764) ;  /* 0x00000000002c8947 */ /* 0x000fea0003800000 */
.L_x_770:
        /* <DEDUP_REMOVED lines=11> */
.L_x_764:
[----:B------:R-:W-:Y:S05]  /*0e10*/  BSYNC.RECONVERGENT B0 ;  /* 0x0000000000007941 */ /* 0x000fea0003800200 */
.L_x_763:
        /* <DEDUP_REMOVED lines=21> */
.L_x_777:
        /* <DEDUP_REMOVED lines=15> */
.L_x_776:
[----:B------:R-:W-:-:S04]  /*1060*/  IADD3 R4, PT, PT, RZ, -R2, RZ ;  /* 0x80000002ff047210 */ /* 0x000fc80007ffe0ff */
[----:B------:R-:W-:-:S13]  /*1070*/  ISETP.GT.AND P2, PT, R4, 0x1, PT ;  /* 0x000000010400780c */ /* 0x000fda0003f44270 */
[----:B------:R-:W-:Y:S05]  /*1080*/  @!P2 BRA `(.L_x_778) ;  /* 0x000000000024a947 */ /* 0x000fea0003800000 */
[----:B-1----:R-:W0:Y:S01]  /*1090*/  LDC.64 R10, c[0x0][0x3a0] ;  /* 0x0000e800ff0a7b82 */ /* 0x002e220000000a00 */
        /* <DEDUP_REMOVED lines=8> */
.L_x_778:
[----:B------:R-:W-:-:S13]  /*1120*/  ISETP.NE.OR P0, PT, R2, RZ, P0 ;  /* 0x000000ff0200720c */ /* 0x000fda0000705670 */
[----:B------:R-:W-:Y:S05]  /*1130*/  @!P0 BRA `(.L_x_774) ;  /* 0x00000000001c8947 */ /* 0x000fea0003800000 */
.L_x_775:
[----:B01----:R-:W0:Y:S02]  /*1140*/  LDC.64 R6, c[0x0][0x3a0] ;  /* 0x0000e800ff067b82 */ /* 0x003e240000000a00 */
.L_x_779:
[----:B0-----:R-:W-:Y:S01]  /*1150*/  IMAD.WIDE R10, R0, 0x2, R6 ;  /* 0x00000002000a7825 */ /* 0x001fe200078e0206 */
[----:B------:R-:W-:Y:S02]  /*1160*/  IADD3 R2, PT, PT, R2, 0x1, RZ ;  /* 0x0000000102027810 */ /* 0x000fe40007ffe0ff */
[----:B------:R-:W-:Y:S02]  /*1170*/  IADD3 R0, PT, PT, R0, R87, RZ ;  /* 0x0000005700007210 */ /* 0x000fe40007ffe0ff */
[----:B------:R2:W-:Y:S01]  /*1180*/  STG.E.64 desc[UR8][R10.64], RZ ;  /* 0x000000ff0a007986 */ /* 0x0005e2000c101b08 */
[----:B------:R-:W-:-:S13]  /*1190*/  ISETP.NE.AND P0, PT, R2, RZ, PT ;  /* 0x000000ff0200720c */ /* 0x000fda0003f05270 */
[----:B--2---:R-:W-:Y:S05]  /*11a0*/  @P0 BRA `(.L_x_779) ;  /* 0xfffffffc00e80947 */ /* 0x004fea000383ffff */
.L_x_774:
        /* <DEDUP_REMOVED lines=15> */
.L_x_781:
        /* <DEDUP_REMOVED lines=16> */
[--C-:B------:R-:W-:Y:S02]  /*13a0*/  SHF.R.U32.HI R2, RZ, 0x8, R15.reuse ;  /* 0x00000008ff027819 */ /* 0x100fe4000001160f */
[----:B------:R-:W-:Y:S02]  /*13b0*/  LOP3.LUT R18, R18, 0xf, RZ, 0xc0, !PT ;  /* 0x0000000f12127812 */ /* 0x000fe400078ec0ff */
[----:B------:R-:W-:Y:S02]  /*13c0*/  LOP3.LUT R2, R2, 0xf, RZ, 0xc0, !PT ;  /* 0x0000000f02027812 */ /* 0x000fe400078ec0ff */
[----:B------:R-:W-:Y:S01]  /*13d0*/  LOP3.LUT R17, R15, 0xf, RZ, 0xc0, !PT ;  /* 0x0000000f0f117812 */ /* 0x000fe200078ec0ff */
[----:B------:R-:W-:Y:S01]  /*13e0*/  IMAD R3, R18, R18, R18 ;  /* 0x0000001212037224 */ /* 0x000fe200078e0212 */
[----:B------:R-:W-:-:S03]  /*13f0*/  SHF.R.U32.HI R15, RZ, 0xc, R15 ;  /* 0x0000000cff0f7819 */ /* 0x000fc6000001160f */
[----:B------:R-:W-:Y:S01]  /*1400*/  IMAD R20, R17, R17, R17 ;  /* 0x0000001111147224 */ /* 0x000fe200078e0211 */
[----:B------:R-:W-:Y:S01]  /*1410*/  IADD3 R18, PT, PT, R18, 0x1, R3 ;  /* 0x0000000112127810 */ /* 0x000fe20007ffe003 */
[C---:B------:R-:W-:Y:S01]  /*1420*/  IMAD R3, R2.reuse, R2, R2 ;  /* 0x0000000202037224 */ /* 0x040fe200078e0202 */
[----:B------:R-:W-:Y:S02]  /*1430*/  LOP3.LUT R15, R15, 0xf, RZ, 0xc0, !PT ;  /* 0x0000000f0f0f7812 */ /* 0x000fe400078ec0ff */
[----:B------:R-:W-:Y:S01]  /*1440*/  IADD3 R20, PT, PT, R17, 0x1, R20 ;  /* 0x0000000111147810 */ /* 0x000fe20007ffe014 */
[----:B0-----:R-:W-:Y:S01]  /*1450*/  I2F.F16 R7, R18 ;  /* 0x0000001200077306 */ /* 0x001fe20000200c00 */
[----:B------:R-:W-:Y:S01]  /*1460*/  IADD3 R3, PT, PT, R2, 0x1, R3 ;  /* 0x0000000102037810 */ /* 0x000fe20007ffe003 */
[----:B------:R-:W-:-:S05]  /*1470*/  IMAD R2, R15, R15, R15 ;  /* 0x0000000f0f027224 */ /* 0x000fca00078e020f */
[----:B------:R-:W-:Y:S01]  /*1480*/  IADD3 R15, PT, PT, R15, 0x1, R2 ;  /* 0x000000010f0f7810 */ /* 0x000fe20007ffe002 */
[----:B------:R-:W0:Y:S01]  /*1490*/  I2F.F16 R20, R20 ;  /* 0x0000001400147306 */ /* 0x000e220000200c00 */
[----:B----4-:R-:W-:-:S04]  /*14a0*/  IADD3 R16, PT, PT, R13, R16, RZ ;  /* 0x000000100d107210 */ /* 0x010fc80007ffe0ff */
[----:B------:R-:W-:-:S03]  /*14b0*/  ISETP.GE.AND P0, PT, R16, R99, PT ;  /* 0x000000631000720c */ /* 0x000fc60003f06270 */
[----:B------:R-:W-:Y:S01]  /*14c0*/  I2F.F16 R3, R3 ;  /* 0x0000000300037306 */ /* 0x000fe20000200c00 */
[----:B0-----:R-:W-:-:S07]  /*14d0*/  PRMT R7, R20, 0x5410, R7 ;  /* 0x0000541014077816 */ /* 0x001fce0000000007 */
[----:B------:R-:W0:Y:S01]  /*14e0*/  I2F.F16 R2, R15 ;  /* 0x0000000f00027306 */ /* 0x000e220000200c00 */
[-C--:B---3--:R-:W-:Y:S01]  /*14f0*/  HMUL2 R20, R7, R6.reuse.H0_H0 ;  /* 0x2000000607147232 */ /* 0x088fe20000000000 */
[----:B0-----:R-:W-:Y:S02]  /*1500*/  PRMT R3, R3, 0x5410, R2 ;  /* 0x0000541003037816 */ /* 0x001fe40000000002 */
[C---:B------:R-:W-:Y:S02]  /*1510*/  LEA R2, R14.reuse, R1, 0x3 ;  /* 0x000000010e027211 */ /* 0x040fe400078e18ff */
[----:B------:R-:W-:Y:S01]  /*1520*/  IADD3 R14, PT, PT, R14, 0x1, RZ ;  /* 0x000000010e0e7810 */ /* 0x000fe20007ffe0ff */
[----:B------:R-:W-:-:S05]  /*1530*/  HMUL2 R21, R3, R6.H0_H0 ;  /* 0x2000000603157232 */ /* 0x000fca0000000000 */
[----:B------:R0:W-:Y:S01]  /*1540*/  STL.64 [R2], R20 ;  /* 0x0000001402007387 */ /* 0x0001e20000100a00 */
[----:B------:R-:W-:Y:S05]  /*1550*/  @!P0 BRA `(.L_x_781) ;  /* 0xfffffffc00508947 */ /* 0x000fea000383ffff */
.L_x_780:
[----:B------:R1:W5:Y:S01]  /*1560*/  LDL.64 R84, [R1] ;  /* 0x0000000001547983 */ /* 0x0003620000100a00 */
[----:B------:R-:W2:Y:S01]  /*1570*/  LDCU UR4, c[0x0][0x3c8] ;  /* 0x00007900ff0477ac */ /* 0x000ea20008000800 */
[----:B0-----:R-:W-:Y:S01]  /*1580*/  HFMA2 R2, -RZ, RZ, 0, 0 ;  /* 0x00000000ff027431 */ /* 0x001fe200000001ff */
[----:B------:R-:W-:Y:S02]  /*1590*/  CS2R R6, SRZ ;  /* 0x0000000000067805 */ /* 0x000fe4000001ff00 */
        /* <DEDUP_REMOVED lines=9> */
[C---:B---3--:R-:W-:Y:S02]  /*1630*/  ISETP.GT.AND P3, PT, R96.reuse, UR6, PT ;  /* 0x0000000660007c0c */ /* 0x048fe4000bf64270 */
        /* <DEDUP_REMOVED lines=13> */
.L_x_782:
        /* <DEDUP_REMOVED lines=8> */
.L_x_783:
        /* <DEDUP_REMOVED lines=8> */
.L_x_784:
        /* <DEDUP_REMOVED lines=8> */
.L_x_785:
        /* <DEDUP_REMOVED lines=8> */
.L_x_786:
        /* <DEDUP_REMOVED lines=40> */
.L_x_792:
[----:B------:R-:W0:Y:S01]  /*1b90*/  LDC R87, c[0x0][0x3ac] ;  /* 0x0000eb00ff577b82 */ /* 0x000e220000000800 */
[----:B------:R-:W-:Y:S02]  /*1ba0*/  ISETP.NE.AND P2, PT, R96, R89, PT ;  /* 0x000000596000720c */ /* 0x000fe40003f45270 */
[----:B------:R-:W-:Y:S02]  /*1bb0*/  MOV R104, R102 ;  /* 0x0000006600687202 */ /* 0x000fe40000000f00 */
[----:B------:R-:W-:-:S05]  /*1bc0*/  MOV R105, R103 ;  /* 0x0000006700697202 */ /* 0x000fca0000000f00 */
[----:B------:R-:W2:Y:S04]  /*1bd0*/  LDG.E.128.CONSTANT R12, desc[UR8][R104.64] ;  /* 0x00000008680c7981 */ /* 0x000ea8000c1e9d00 */
[----:B------:R-:W-:Y:S02]  /*1be0*/  @!P2 LEA R9, R88, R1, 0x3 ;  /* 0x000000015809a211 */ /* 0x000fe400078e18ff */
[----:B------:R-:W-:-:S03]  /*1bf0*/  @!P2 MOV R101, R95 ;  /* 0x0000005f0065a202 */ /* 0x000fc60000000f00 */
[----:B------:R-:W3:Y:S04]  /*1c00*/  @!P2 LDL.64 R38, [R9+0x8] ;  /* 0x000008000926a983 */ /* 0x000ee80000100a00 */
[----:B------:R-:W4:Y:S01]  /*1c10*/  @!P2 LDG.E.U16.CONSTANT R33, desc[UR8][R100.64] ;  /* 0x000000086421a981 */ /* 0x000f22000c1e9500 */
[----:B0-----:R-:W-:-:S05]  /*1c20*/  IMAD.WIDE R10, R87, 0x4, R104 ;  /* 0x00000004570a7825 */ /* 0x001fca00078e0268 */
[----:B------:R-:W5:Y:S01]  /*1c30*/  LDG.E.128.CONSTANT R16, desc[UR8][R10.64] ;  /* 0x000000080a107981 */ /* 0x000f62000c1e9d00 */
[----:B------:R-:W-:-:S05]  /*1c40*/  IMAD.WIDE R34, R87, 0x4, R10 ;  /* 0x0000000457227825 */ /* 0x000fca00078e020a */
[----:B------:R-:W5:Y:S01]  /*1c50*/  LDG.E.128.CONSTANT R20, desc[UR8][R34.64] ;  /* 0x0000000822147981 */ /* 0x000f62000c1e9d00 */
[----:B------:R-:W-:-:S05]  /*1c60*/  IMAD.WIDE R36, R87, 0x4, R34 ;  /* 0x0000000457247825 */ /* 0x000fca00078e0222 */
[----:B------:R0:W5:Y:S01]  /*1c70*/  LDG.E.128.CONSTANT R24, desc[UR8][R36.64] ;  /* 0x0000000824187981 */ /* 0x000162000c1e9d00 */
[----:B------:R-:W-:-:S05]  /*1c80*/  IMAD.WIDE R102, R87, 0x4, R36 ;  /* 0x0000000457667825 */ /* 0x000fca00078e0224 */
[----:B------:R-:W5:Y:S01]  /*1c90*/  LDG.E.128.CONSTANT R28, desc[UR8][R102.64] ;  /* 0x00000008661c7981 */ /* 0x000f62000c1e9d00 */
[----:B------:R-:W-:Y:S02]  /*1ca0*/  MOV R32, 0x2800 ;  /* 0x0000280000207802 */ /* 0x000fe40000000f00 */
[----:B------:R-:W-:Y:S02]  /*1cb0*/  ISETP.NE.AND P3, PT, R94, RZ, PT ;  /* 0x000000ff5e00720c */ /* 0x000fe40003f65270 */
[----:B------:R-:W-:Y:S02]  /*1cc0*/  ISETP.NE.AND P1, PT, R93, 0x1, PT ;  /* 0x000000015d00780c */ /* 0x000fe40003f25270 */
[----:B--2---:R-:W-:Y:S02]  /*1cd0*/  SHF.R.U32.HI R44, RZ, 0xf, R15 ;  /* 0x0000000fff2c7819 */ /* 0x004fe4000001160f */
[C---:B0-----:R-:W-:Y:S02]  /*1ce0*/  LOP3.LUT R37, R13.reuse, 0x1f001f, RZ, 0xc0, !PT ;  /* 0x001f001f0d257812 */ /* 0x041fe400078ec0ff */
[----:B------:R-:W-:-:S02]  /*1cf0*/  LOP3.LUT R10, R13, 0x3e003e0, RZ, 0xc0, !PT ;  /* 0x03e003e00d0a7812 */ /* 0x000fc400078ec0ff */
[----:B---3--:R-:W-:Y:S02]  /*1d00*/  @!P2 PRMT R86, R38, 0x7610, R86 ;  /* 0x000076102656a816 */ /* 0x008fe40000000056 */
[----:B------:R-:W-:Y:S02]  /*1d10*/  @!P2 PRMT R85, R39, 0x7610, R85 ;  /* 0x000076102755a816 */ /* 0x000fe40000000055 */
[----:B------:R-:W-:Y:S02]  /*1d20*/  @!P2 PRMT R86, R86, 0x7610, R38 ;  /* 0x000076105656a816 */ /* 0x000fe40000000026 */
[----:B------:R-:W-:Y:S02]  /*1d30*/  @!P2 PRMT R85, R85, 0x7610, R39 ;  /* 0x000076105555a816 */ /* 0x000fe40000000027 */
[--C-:B------:R-:W-:Y:S02]  /*1d40*/  SHF.R.U32.HI R38, RZ, 0xa, R13.reuse ;  /* 0x0000000aff267819 */ /* 0x100fe4000001160d */
[----:B------:R-:W-:-:S02]  /*1d50*/  SHF.R.U32.HI R39, RZ, 0xf, R13 ;  /* 0x0000000fff277819 */ /* 0x000fc4000001160d */
[----:B----4-:R-:W-:Y:S02]  /*1d60*/  @!P2 IADD3 R89, PT, PT, R33, R96, RZ ;  /* 0x000000602159a210 */ /* 0x010fe40007ffe0ff */
[----:B------:R-:W-:Y:S02]  /*1d70*/  SHF.R.U32.HI R43, RZ, 0xf, R14 ;  /* 0x0000000fff2b7819 */ /* 0x000fe4000001160e */
[C---:B-----5:R-:W-:Y:S02]  /*1d80*/  LOP3.LUT R52, R16.reuse, 0x1f001f, RZ, 0xc0, !PT ;  /* 0x001f001f10347812 */ /* 0x060fe400078ec0ff */
[--C-:B------:R-:W-:Y:S02]  /*1d90*/  SHF.R.U32.HI R49, RZ, 0xa, R16.reuse ;  /* 0x0000000aff317819 */ /* 0x100fe40000011610 */
        /* <DEDUP_REMOVED lines=20> */
[----:B------:R-:W-:Y:S02]  /*1ee0*/  LOP3.LUT R43, R43, 0x10001, RZ, 0xc0, !PT ;  /* 0x000100012b2b7812 */ /* 0x000fe400078ec0ff */
[----:B------:R-:W-:Y:S02]  /*1ef0*/  LOP3.LUT R35, R35, 0x10001, RZ, 0xc0, !PT ;  /* 0x0001000123237812 */ /* 0x000fe400078ec0ff */
[C---:B------:R-:W-:Y:S02]  /*1f00*/  LOP3.LUT R41, R14.reuse, 0x1f001f, RZ, 0xc0, !PT ;  /* 0x001f001f0e297812 */ /* 0x040fe400078ec0ff */
[----:B------:R-:W-:Y:S02]  /*1f10*/  SHF.R.U32.HI R42, RZ, 0xa, R14 ;  /* 0x0000000aff2a7819 */ /* 0x000fe4000001160e */
[----:B------:R-:W-:Y:S02]  /*1f20*/  LOP3.LUT R11, R14, 0x3e003e0, RZ, 0xc0, !PT ;  /* 0x03e003e00e0b7812 */ /* 0x000fe400078ec0ff */
        /* <DEDUP_REMOVED lines=8> */
[----:B------:R-:W-:Y:S02]  /*1fb0*/  LOP3.LUT R43, R43, 0x20002, R18, 0xf8, !PT ;  /* 0x000200022b2b7812 */ /* 0x000fe400078ef812 */
[C---:B------:R-:W-:Y:S02]  /*1fc0*/  LOP3.LUT R50, R20.reuse, 0x1f001f, RZ, 0xc0, !PT ;  /* 0x001f001f14327812 */ /* 0x040fe400078ec0ff */
[----:B------:R-:W-:Y:S02]  /*1fd0*/  SHF.R.U32.HI R51, RZ, 0xa, R20 ;  /* 0x0000000aff337819 */ /* 0x000fe40000011614 */
[----:B------:R-:W-:Y:S02]  /*1fe0*/  LOP3.LUT R17, R20, 0x3e003e0, RZ, 0xc0, !PT ;  /* 0x03e003e014117812 */ /* 0x000fe400078ec0ff */
[----:B------:R-:W-:-:S02]  /*1ff0*/  SHF.R.U32.HI R22, RZ, 0xd, R22 ;  /* 0x0000000dff167819 */ /* 0x000fc40000011616 */
[----:B------:R-:W-:Y:S02]  /*2000*/  LOP3.LUT R35, R35, 0x20002, R36, 0xf8, !PT ;  /* 0x0002000223237812 */ /* 0x000fe400078ef824 */
[----:B------:R-:W-:Y:S02]  /*2010*/  SHF.R.U32.HI R20, RZ, 0xd, R20 ;  /* 0x0000000dff147819 */ /* 0x000fe40000011614 */
[----:B------:R-:W-:Y:S02]  /*2020*/  SHF.R.U32.HI R40, RZ, 0xd, R23 ;  /* 0x0000000dff287819 */ /* 0x000fe40000011617 */
[----:B------:R-:W-:Y:S02]  /*2030*/  SHF.R.U32.HI R36, RZ, 0xd, R21 ;  /* 0x0000000dff247819 */ /* 0x000fe40000011615 */
[----:B------:R-:W-:Y:S02]  /*2040*/  LOP3.LUT R68, R23, 0x1f001f, RZ, 0xc0, !PT ;  /* 0x001f001f17447812 */ /* 0x000fe400078ec0ff */
[----:B------:R-:W-:-:S02]  /*2050*/  SHF.R.U32.HI R67, RZ, 0xa, R23 ;  /* 0x0000000aff437819 */ /* 0x000fc40000011617 */
[----:B------:R-:W-:Y:S02]  /*2060*/  LOP3.LUT R56, R23, 0x3e003e0, RZ, 0xc0, !PT ;  /* 0x03e003e017387812 */ /* 0x000fe400078ec0ff */
[C---:B------:R-:W-:Y:S02]  /*2070*/  LOP3.LUT R54, R21.reuse, 0x1f001f, RZ, 0xc0, !PT ;  /* 0x001f001f15367812 */ /* 0x040fe400078ec0ff */
[----:B------:R-:W-:Y:S02]  /*2080*/  SHF.R.U32.HI R53, RZ, 0xa, R21 ;  /* 0x0000000aff357819 */ /* 0x000fe40000011615 */
[----:B------:R-:W-:Y:S02]  /*2090*/  LOP3.LUT R18, R21, 0x3e003e0, RZ, 0xc0, !PT ;  /* 0x03e003e015127812 */ /* 0x000fe400078ec0ff */
[----:B------:R-:W-:Y:S02]  /*20a0*/  LOP3.LUT R23, R43, 0x40004, R22, 0xf8, !PT ;  /* 0x000400042b177812 */ /* 0x000fe400078ef816 */
[----:B------:R-:W-:-:S02]  /*20b0*/  LOP3.LUT R21, R35, 0x40004, R20, 0xf8, !PT ;  /* 0x0004000423157812 */ /* 0x000fc400078ef814 */
[----:B------:R-:W-:Y:S02]  /*20c0*/  LOP3.LUT R22, R47, 0x40004, R40, 0xf8, !PT ;  /* 0x000400042f167812 */ /* 0x000fe400078ef828 */
[----:B------:R-:W-:Y:S02]  /*20d0*/  LOP3.LUT R20, R39, 0x40004, R36, 0xf8, !PT ;  /* 0x0004000427147812 */ /* 0x000fe400078ef824 */
        /* <DEDUP_REMOVED lines=13> */
[----:B------:R-:W-:Y:S02]  /*21b0*/  SHF.R.U32.HI R27, RZ, 0xc, R27 ;  /* 0x0000000cff1b7819 */ /* 0x000fe4000001161b */
[----:B------:R-:W-:Y:S02]  /*21c0*/  SHF.R.U32.HI R24, RZ, 0xc, R24 ;  /* 0x0000000cff187819 */ /* 0x000fe40000011618 */
[----:B------:R-:W-:-:S02]  /*21d0*/  SHF.R.U32.HI R25, RZ, 0xc, R25 ;  /* 0x0000000cff197819 */ /* 0x000fc40000011619 */
[----:B------:R-:W-:Y:S02]  /*21e0*/  LOP3.LUT R59, R23, 0x80008, R26, 0xf8, !PT ;  /* 0x00080008173b7812 */ /* 0x000fe400078ef81a */
[----:B------:R-:W-:Y:S02]  /*21f0*/  LOP3.LUT R60, R22, 0x80008, R27, 0xf8, !PT ;  /* 0x00080008163c7812 */ /* 0x000fe400078ef81b */
[----:B------:R-:W-:Y:S02]  /*2200*/  LOP3.LUT R57, R21, 0x80008, R24, 0xf8, !PT ;  /* 0x0008000815397812 */ /* 0x000fe400078ef818 */
[----:B------:R-:W-:Y:S02]  /*2210*/  LOP3.LUT R58, R20, 0x80008, R25, 0xf8, !PT ;  /* 0x00080008143a7812 */ /* 0x000fe400078ef819 */
[C---:B------:R-:W-:Y:S02]  /*2220*/  LOP3.LUT R80, R31.reuse, 0x3e003e0, RZ, 0xc0, !PT ;  /* 0x03e003e01f507812 */ /* 0x040fe400078ec0ff */
[----:B------:R-:W-:-:S02]  /*2230*/  LOP3.LUT R26, R31, 0x1f001f, RZ, 0xc0, !PT ;  /* 0x001f001f1f1a7812 */ /* 0x000fc400078ec0ff */
[----:B------:R-:W-:Y:S02]  /*2240*/  SHF.R.U32.HI R27, RZ, 0xa, R31 ;  /* 0x0000000aff1b7819 */ /* 0x000fe4000001161f */
[C---:B------:R-:W-:Y:S02]  /*2250*/  LOP3.LUT R20, R28.reuse, 0x1f001f, RZ, 0xc0, !PT ;  /* 0x001f001f1c147812 */ /* 0x040fe400078ec0ff */
[----:B------:R-:W-:Y:S02]  /*2260*/  SHF.R.U32.HI R21, RZ, 0xa, R28 ;  /* 0x0000000aff157819 */ /* 0x000fe4000001161c */
[----:B------:R-:W-:Y:S02]  /*2270*/  LOP3.LUT R77, R28, 0x3e003e0, RZ, 0xc0, !PT ;  /* 0x03e003e01c4d7812 */ /* 0x000fe400078ec0ff */
[----:B------:R-:W-:Y:S02]  /*2280*/  LOP3.LUT R22, R29, 0x1f001f, RZ, 0xc0, !PT ;  /* 0x001f001f1d167812 */ /* 0x000fe400078ec0ff */
[----:B------:R-:W-:-:S02]  /*2290*/  SHF.R.U32.HI R23, RZ, 0xa, R29 ;  /* 0x0000000aff177819 */ /* 0x000fc4000001161d */
[----:B------:R-:W-:Y:S02]  /*22a0*/  LOP3.LUT R78, R29, 0x3e003e0, RZ, 0xc0, !PT ;  /* 0x03e003e01d4e7812 */ /* 0x000fe400078ec0ff */
[----:B------:R-:W-:Y:S02]  /*22b0*/  SHF.R.U32.HI R31, RZ, 0xb, R31 ;  /* 0x0000000bff1f7819 */ /* 0x000fe4000001161f */
[----:B------:R-:W-:Y:S02]  /*22c0*/  LOP3.LUT R11, R11, 0x64006400, RZ, 0xfc, !PT ;  /* 0x640064000b0b7812 */ /* 0x000fe400078efcff */
[----:B------:R-:W-:Y:S02]  /*22d0*/  LOP3.LUT R13, R13, 0x64006400, RZ, 0xfc, !PT ;  /* 0x640064000d0d7812 */ /* 0x000fe400078efcff */
[----:B------:R-:W-:Y:S02]  /*22e0*/  SHF.R.U32.HI R28, RZ, 0xb, R28 ;  /* 0x0000000bff1c7819 */ /* 0x000fe4000001161c */
[----:B------:R-:W-:-:S02]  /*22f0*/  SHF.R.U32.HI R29, RZ, 0xb, R29 ;  /* 0x0000000bff1d7819 */ /* 0x000fc4000001161d */
[----:B------:R-:W-:Y:S02]  /*2300*/  LOP3.LUT R15, R15, 0x64006400, RZ, 0xfc, !PT ;  /* 0x640064000f0f7812 */ /* 0x000fe400078efcff */
[C---:B------:R-:W-:Y:S02]  /*2310*/  LOP3.LUT R24, R30.reuse, 0x1f001f, RZ, 0xc0, !PT ;  /* 0x001f001f1e187812 */ /* 0x040fe400078ec0ff */
[----:B------:R-:W-:Y:S02]  /*2320*/  SHF.R.U32.HI R25, RZ, 0xa, R30 ;  /* 0x0000000aff197819 */ /* 0x000fe4000001161e */
[----:B------:R-:W-:Y:S02]  /*2330*/  LOP3.LUT R79, R30, 0x3e003e0, RZ, 0xc0, !PT ;  /* 0x03e003e01e4f7812 */ /* 0x000fe400078ec0ff */
[----:B------:R-:W-:Y:S02]  /*2340*/  LOP3.LUT R9, R9, 0x64006400, RZ, 0xfc, !PT ;  /* 0x6400640009097812 */ /* 0x000fe400078efcff */
[----:B------:R-:W-:-:S02]  /*2350*/  LOP3.LUT R17, R17, 0x64006400, RZ, 0xfc, !PT ;  /* 0x6400640011117812 */ /* 0x000fc400078efcff */
[----:B------:R-:W-:Y:S02]  /*2360*/  LOP3.LUT R19, R19, 0x64006400, RZ, 0xfc, !PT ;  /* 0x6400640013137812 */ /* 0x000fe400078efcff */
[----:B------:R-:W-:Y:S01]  /*2370*/  SHF.R.U32.HI R30, RZ, 0xb, R30 ;  /* 0x0000000bff1e7819 */ /* 0x000fe2000001161e */
[-C--:B------:R-:W-:Y:S01]  /*2380*/  HFMA2 R75, R11, R32.reuse.H0_H0, -48, -48 ;  /* 0xd200d2000b4b7431 */ /* 0x080fe20000040020 */
[----:B------:R-:W-:Y:S01]  /*2390*/  LOP3.LUT R31, R60, 0x100010, R31, 0xf8, !PT ;  /* 0x001000103c1f7812 */ /* 0x000fe200078ef81f */
[-C--:B------:R-:W-:Y:S01]  /*23a0*/  HFMA2 R60, R13, R32.reuse.H0_H0, -48, -48 ;  /* 0xd200d2000d3c7431 */ /* 0x080fe20000040020 */
[----:B------:R-:W-:Y:S02]  /*23b0*/  LOP3.LUT R28, R57, 0x100010, R28, 0xf8, !PT ;  /* 0x00100010391c7812 */ /* 0x000fe400078ef81c */
        /* <DEDUP_REMOVED lines=21> */
[----:B------:R-:W-:-:S02]  /*2510*/  HFMA2 R12, R13, R32.H0_H0, -48, -48 ;  /* 0xd200d2000d0c7431 */ /* 0x000fc40000040020 */
[-C--:B------:R-:W-:Y:S01]  /*2520*/  HFMA2 R76, R57, R32.reuse.H0_H0, -48, -48 ;  /* 0xd200d200394c7431 */ /* 0x080fe20000040020 */
[----:B------:R-:W-:Y:S01]  /*2530*/  LOP3.LUT R82, R33, 0x64006400, RZ, 0xfc, !PT ;  /* 0x6400640021527812 */ /* 0x000fe200078efcff */
[-C--:B------:R-:W-:Y:S01]  /*2540*/  HFMA2 R13, R15, R32.reuse.H0_H0, -48, -48 ;  /* 0xd200d2000f0d7431 */ /* 0x080fe20000040020 */
        /* <DEDUP_REMOVED lines=11> */
[----:B------:R-:W-:Y:S01]  /*2600*/  HFMA2 R19, R19, R32.H0_H0, -48, -48 ;  /* 0xd200d20013137431 */ /* 0x000fe20000040020 */
        /* <DEDUP_REMOVED lines=75> */
[----:B------:R-:W-:Y:S01]  /*2ac0*/  @!P2 IADD3 R101, PT, PT, R88, 0x1, RZ ;  /* 0x000000015865a810 */ /* 0x000fe20007ffe0ff */
        /* <DEDUP_REMOVED lines=107> */
.L_x_788:
[----:B------:R-:W-:Y:S01]  /*3180*/  @!P2 MOV R88, R101 ;  /* 0x000000650058a202 */ /* 0x000fe20000000f00 */
        /* <DEDUP_REMOVED lines=81> */
.L_x_790:
        /* <DEDUP_REMOVED lines=80> */
.L_x_791:
        /* <DEDUP_REMOVED lines=77> */
.L_x_789:
        /* <DEDUP_REMOVED lines=8> */
.L_x_787:
        /* <DEDUP_REMOVED lines=12> */
.L_x_798:
[----:B------:R-:W0:Y:S01]  /*41b0*/  LDC R87, c[0x0][0x3ac] ;  /* 0x0000eb00ff577b82 */ /* 0x000e220000000800 */
[----:B------:R-:W-:Y:S01]  /*41c0*/  ISETP.NE.AND P2, PT, R96, R89, PT ;  /* 0x000000596000720c */ /* 0x000fe20003f45270 */
[----:B------:R-:W2:-:S12]  /*41d0*/  LDG.E.128.CONSTANT R12, desc[UR8][R104.64] ;  /* 0x00000008680c7981 */ /* 0x000e98000c1e9d00 */
[----:B------:R-:W-:Y:S02]  /*41e0*/  @!P2 LEA R26, R88, R1, 0x3 ;  /* 0x00000001581aa211 */ /* 0x000fe400078e18ff */
[----:B------:R-:W-:-:S04]  /*41f0*/  @!P2 MOV R101, R95 ;  /* 0x0000005f0065a202 */ /* 0x000fc80000000f00 */
        /* <DEDUP_REMOVED lines=17> */
[----:B------:R-:W-:-:S02]  /*4310*/  SHF.R.U32.HI R30, RZ, 0xf, R15 ;  /* 0x0000000fff1e7819 */ /* 0x000fc4000001160f */
[----:B---3--:R-:W-:Y:S02]  /*4320*/  @!P2 PRMT R85, R27, 0x7610, R85 ;  /* 0x000076101b55a816 */ /* 0x008fe40000000055 */
[----:B------:R-:W-:Y:S02]  /*4330*/  @!P2 PRMT R86, R26, 0x7610, R86 ;  /* 0x000076101a56a816 */ /* 0x000fe40000000056 */
[----:B----4-:R-:W-:Y:S02]  /*4340*/  @!P2 IADD3 R89, PT, PT, R9, R96, RZ ;  /* 0x000000600959a210 */ /* 0x010fe40007ffe0ff */
[----:B------:R-:W-:Y:S02]  /*4350*/  LOP3.LUT R9, R12, 0x380038, RZ, 0xc0, !PT ;  /* 0x003800380c097812 */ /* 0x000fe400078ec0ff */
[----:B------:R-:W-:Y:S02]  /*4360*/  SHF.R.U32.HI R12, RZ, 0xf, R12 ;  /* 0x0000000fff0c7819 */ /* 0x000fe4000001160c */
[----:B------:R-:W-:-:S02]  /*4370*/  @!P2 PRMT R85, R85, 0x7610, R27 ;  /* 0x000076105555a816 */ /* 0x000fc4000000001b */
[----:B------:R-:W-:Y:S02]  /*4380*/  SHF.R.U32.HI R27, RZ, 0xf, R14 ;  /* 0x0000000fff1b7819 */ /* 0x000fe4000001160e */
[C---:B-----5:R-:W-:Y:S02]  /*4390*/  LOP3.LUT R36, R20.reuse, 0x70007, RZ, 0xc0, !PT ;  /* 0x0007000714247812 */ /* 0x060fe400078ec0ff */
[----:B------:R-:W-:Y:S02]  /*43a0*/  LOP3.LUT R11, R20, 0x380038, RZ, 0xc0, !PT ;  /* 0x00380038140b7812 */ /* 0x000fe400078ec0ff */
[--C-:B------:R-:W-:Y:S02]  /*43b0*/  SHF.R.U32.HI R28, RZ, 0x6, R20.reuse ;  /* 0x00000006ff1c7819 */ /* 0x100fe40000011614 */
[----:B------:R-:W-:Y:S02]  /*43c0*/  SHF.R.U32.HI R13, RZ, 0xe, R20 ;  /* 0x0000000eff0d7819 */ /* 0x000fe40000011614 */
[----:B------:R-:W-:-:S02]  /*43d0*/  LOP3.LUT R12, R12, 0x10001, RZ, 0xc0, !PT ;  /* 0x000100010c0c7812 */ /* 0x000fc400078ec0ff */
[----:B------:R-:W-:Y:S02]  /*43e0*/  @!P2 PRMT R86, R86, 0x7610, R26 ;  /* 0x000076105656a816 */ /* 0x000fe4000000001a */
[C---:B------:R-:W-:Y:S02]  /*43f0*/  LOP3.LUT R42, R22.reuse, 0x70007, RZ, 0xc0, !PT ;  /* 0x00070007162a7812 */ /* 0x040fe400078ec0ff */
[----:B------:R-:W-:Y:S02]  /*4400*/  LOP3.LUT R20, R22, 0x380038, RZ, 0xc0, !PT ;  /* 0x0038003816147812 */ /* 0x000fe400078ec0ff */
[----:B------:R-:W-:Y:S02]  /*4410*/  SHF.R.U32.HI R37, RZ, 0x6, R22 ;  /* 0x00000006ff257819 */ /* 0x000fe40000011616 */
[C---:B------:R-:W-:Y:S02]  /*4420*/  LOP3.LUT R54, R14.reuse, 0x70007, RZ, 0xc0, !PT ;  /* 0x000700070e367812 */ /* 0x040fe400078ec0ff */
[----:B------:R-:W-:-:S02]  /*4430*/  LOP3.LUT R26, R14, 0x380038, RZ, 0xc0, !PT ;  /* 0x003800380e1a7812 */ /* 0x000fc400078ec0ff */
[----:B------:R-:W-:Y:S02]  /*4440*/  SHF.R.U32.HI R51, RZ, 0x6, R14 ;  /* 0x00000006ff337819 */ /* 0x000fe4000001160e */
[----:B------:R-:W-:Y:S02]  /*4450*/  SHF.R.U32.HI R22, RZ, 0xe, R22 ;  /* 0x0000000eff167819 */ /* 0x000fe40000011616 */
[C---:B------:R-:W-:Y:S02]  /*4460*/  LOP3.LUT R47, R23.reuse, 0x70007, RZ, 0xc0, !PT ;  /* 0x00070007172f7812 */ /* 0x040fe400078ec0ff */
[----:B------:R-:W-:Y:S02]  /*4470*/  LOP3.LUT R58, R23, 0x380038, RZ, 0xc0, !PT ;  /* 0x00380038173a7812 */ /* 0x000fe400078ec0ff */
[----:B------:R-:W-:Y:S02]  /*4480*/  SHF.R.U32.HI R43, RZ, 0x6, R23 ;  /* 0x00000006ff2b7819 */ /* 0x000fe40000011617 */
[----:B------:R-:W-:-:S02]  /*4490*/  LOP3.LUT R27, R27, 0x10001, RZ, 0xc0, !PT ;  /* 0x000100011b1b7812 */ /* 0x000fc400078ec0ff */
[----:B------:R-:W-:Y:S02]  /*44a0*/  SHF.R.U32.HI R23, RZ, 0xe, R23 ;  /* 0x0000000eff177819 */ /* 0x000fe40000011617 */
[----:B------:R-:W-:Y:S02]  /*44b0*/  LOP3.LUT R14, R10, 0x10001, RZ, 0xc0, !PT ;  /* 0x000100010a0e7812 */ /* 0x000fe400078ec0ff */
[----:B------:R-:W-:Y:S02]  /*44c0*/  LOP3.LUT R30, R30, 0x10001, RZ, 0xc0, !PT ;  /* 0x000100011e1e7812 */ /* 0x000fe400078ec0ff */
[----:B------:R-:W-:Y:S02]  /*44d0*/  LOP3.LUT R10, R12, 0x20002, R13, 0xf8, !PT ;  /* 0x000200020c0a7812 */ /* 0x000fe400078ef80d */
[----:B------:R-:W-:Y:S02]  /*44e0*/  SHF.R.U32.HI R31, RZ, 0xd, R16 ;  /* 0x0000000dff1f7819 */ /* 0x000fe40000011610 */
[----:B------:R-:W-:-:S02]  /*44f0*/  LOP3.LUT R66, R15, 0x70007, RZ, 0xc0, !PT ;  /* 0x000700070f427812 */ /* 0x000fc400078ec0ff */
[----:B------:R-:W-:Y:S02]  /*4500*/  LOP3.LUT R56, R15, 0x380038, RZ, 0xc0, !PT ;  /* 0x003800380f387812 */ /* 0x000fe400078ec0ff */
[----:B------:R-:W-:Y:S02]  /*4510*/  SHF.R.U32.HI R55, RZ, 0x6, R15 ;  /* 0x00000006ff377819 */ /* 0x000fe4000001160f */
[C---:B------:R-:W-:Y:S02]  /*4520*/  LOP3.LUT R38, R21.reuse, 0x70007, RZ, 0xc0, !PT ;  /* 0x0007000715267812 */ /* 0x040fe400078ec0ff */
[----:B------:R-:W-:Y:S02]  /*4530*/  LOP3.LUT R15, R21, 0x380038, RZ, 0xc0, !PT ;  /* 0x00380038150f7812 */ /* 0x000fe400078ec0ff */
[----:B------:R-:W-:Y:S02]  /*4540*/  SHF.R.U32.HI R29, RZ, 0x6, R21 ;  /* 0x00000006ff1d7819 */ /* 0x000fe40000011615 */
[----:B------:R-:W-:-:S02]  /*4550*/  LOP3.LUT R34, R27, 0x20002, R22, 0xf8, !PT ;  /* 0x000200021b227812 */ /* 0x000fc400078ef816 */
[----:B------:R-:W-:Y:S02]  /*4560*/  SHF.R.U32.HI R33, RZ, 0xd, R18 ;  /* 0x0000000dff217819 */ /* 0x000fe40000011612 */
[C---:B------:R-:W-:Y:S02]  /*4570*/  LOP3.LUT R48, R19.reuse, 0x70007, RZ, 0xc0, !PT ;  /* 0x0007000713307812 */ /* 0x040fe400078ec0ff */
[----:B------:R-:W-:Y:S02]  /*4580*/  LOP3.LUT R59, R19, 0x380038, RZ, 0xc0, !PT ;  /* 0x00380038133b7812 */ /* 0x000fe400078ec0ff */
[----:B------:R-:W-:Y:S02]  /*4590*/  SHF.R.U32.HI R46, RZ, 0x6, R19 ;  /* 0x00000006ff2e7819 */ /* 0x000fe40000011613 */
[----:B------:R-:W-:Y:S02]  /*45a0*/  SHF.R.U32.HI R21, RZ, 0xe, R21 ;  /* 0x0000000eff157819 */ /* 0x000fe40000011615 */
[----:B------:R-:W-:-:S02]  /*45b0*/  LOP3.LUT R60, R30, 0x20002, R23, 0xf8, !PT ;  /* 0x000200021e3c7812 */ /* 0x000fc400078ef817 */
[----:B------:R-:W-:Y:S02]  /*45c0*/  SHF.R.U32.HI R19, RZ, 0xd, R19 ;  /* 0x0000000dff137819 */ /* 0x000fe40000011613 */
[C---:B------:R-:W-:Y:S02]  /*45d0*/  LOP3.LUT R35, R16.reuse, 0x70007, RZ, 0xc0, !PT ;  /* 0x0007000710237812 */ /* 0x040fe400078ec0ff */
[----:B------:R-:W-:Y:S02]  /*45e0*/  LOP3.LUT R12, R16, 0x380038, RZ, 0xc0, !PT ;  /* 0x00380038100c7812 */ /* 0x000fe400078ec0ff */
[----:B------:R-:W-:Y:S02]  /*45f0*/  SHF.R.U32.HI R30, RZ, 0x6, R16 ;  /* 0x00000006ff1e7819 */ /* 0x000fe40000011610 */
[----:B------:R-:W-:Y:S02]  /*4600*/  LOP3.LUT R31, R10, 0x40004, R31, 0xf8, !PT ;  /* 0x000400040a1f7812 */ /* 0x000fe400078ef81f */
[----:B------:R-:W-:-:S02]  /*4610*/  LOP3.LUT R13, R50, 0x380038, RZ, 0xc0, !PT ;  /* 0x00380038320d7812 */ /* 0x000fc400078ec0ff */
[----:B------:R-:W-:Y:S02]  /*4620*/  LOP3.LUT R10, R49, 0x380038, RZ, 0xc0, !PT ;  /* 0x00380038310a7812 */ /* 0x000fe400078ec0ff */
[----:B------:R-:W-:Y:S02]  /*4630*/  LOP3.LUT R16, R51, 0x380038, RZ, 0xc0, !PT ;  /* 0x0038003833107812 */ /* 0x000fe400078ec0ff */
[----:B------:R-:W-:Y:S02]  /*4640*/  LOP3.LUT R33, R34, 0x40004, R33, 0xf8, !PT ;  /* 0x0004000422217812 */ /* 0x000fe400078ef821 */
[----:B------:R-:W-:Y:S02]  /*4650*/  LOP3.LUT R21, R14, 0x20002, R21, 0xf8, !PT ;  /* 0x000200020e157812 */ /* 0x000fe400078ef815 */
[----:B------:R-:W-:Y:S02]  /*4660*/  LOP3.LUT R34, R60, 0x40004, R19, 0xf8, !PT ;  /* 0x000400043c227812 */ /* 0x000fe400078ef813 */
[----:B------:R-:W-:-:S02]  /*4670*/  LOP3.LUT R39, R17, 0x70007, RZ, 0xc0, !PT ;  /* 0x0007000711277812 */ /* 0x000fc400078ec0ff */
[----:B------:R-:W-:Y:S02]  /*4680*/  LOP3.LUT R14, R17, 0x380038, RZ, 0xc0, !PT ;  /* 0x00380038110e7812 */ /* 0x000fe400078ec0ff */
[--C-:B------:R-:W-:Y:S02]  /*4690*/  SHF.R.U32.HI R41, RZ, 0x6, R17.reuse ;  /* 0x00000006ff297819 */ /* 0x100fe40000011611 */
[----:B------:R-:W-:Y:S02]  /*46a0*/  SHF.R.U32.HI R32, RZ, 0xd, R17 ;  /* 0x0000000dff207819 */ /* 0x000fe40000011611 */
[----:B------:R-:W-:Y:S02]  /*46b0*/  LOP3.LUT R25, R25, 0x64006400, RZ, 0xfc, !PT ;  /* 0x6400640019197812 */ /* 0x000fe400078efcff */
[----:B------:R-:W-:Y:S02]  /*46c0*/  LOP3.LUT R19, R56, 0x64006400, RZ, 0xfc, !PT ;  /* 0x6400640038137812 */ /* 0x000fe400078efcff */
[----:B------:R-:W-:-:S02]  /*46d0*/  LOP3.LUT R13, R13, 0x64006400, RZ, 0xfc, !PT ;  /* 0x640064000d0d7812 */ /* 0x000fc400078efcff */
[C---:B------:R-:W-:Y:S02]  /*46e0*/  LOP3.LUT R45, R18.reuse, 0x70007, RZ, 0xc0, !PT ;  /* 0x00070007122d7812 */ /* 0x040fe400078ec0ff */
[----:B------:R-:W-:Y:S02]  /*46f0*/  LOP3.LUT R22, R18, 0x380038, RZ, 0xc0, !PT ;  /* 0x0038003812167812 */ /* 0x000fe400078ec0ff */
[----:B------:R-:W-:Y:S02]  /*4700*/  SHF.R.U32.HI R44, RZ, 0x6, R18 ;  /* 0x00000006ff2c7819 */ /* 0x000fe40000011612 */
[----:B------:R-:W-:Y:S02]  /*4710*/  LOP3.LUT R9, R9, 0x64006400, RZ, 0xfc, !PT ;  /* 0x6400640009097812 */ /* 0x000fe400078efcff */
[----:B------:R-:W-:Y:S02]  /*4720*/  LOP3.LUT R75, R10, 0x64006400, RZ, 0xfc, !PT ;  /* 0x640064000a4b7812 */ /* 0x000fe400078efcff */
[----:B------:R-:W-:-:S02]  /*4730*/  LOP3.LUT R17, R16, 0x64006400, RZ, 0xfc, !PT ;  /* 0x6400640010117812 */ /* 0x000fc400078efcff */
[----:B------:R-:W-:Y:S02]  /*4740*/  LOP3.LUT R18, R55, 0x380038, RZ, 0xc0, !PT ;  /* 0x0038003837127812 */ /* 0x000fe400078ec0ff */
        /* <DEDUP_REMOVED lines=232> */
.L_x_794:
        /* <DEDUP_REMOVED lines=82> */
.L_x_796:
        /* <DEDUP_REMOVED lines=80> */
.L_x_797:
        /* <DEDUP_REMOVED lines=77> */
.L_x_795:
[----:B------:R-:W-:Y:S01]  /*64c0*/  IADD3 R96, PT, PT, R96, 0x20, RZ ;  /* 0x0000002060607810 */ /* 0x000fe20007ffe0ff */
[----:B------:R-:W-:Y:S01]  /*64d0*/  UIADD3 UR4, UPT, UPT, UR4, 0x40, URZ ;  /* 0x0000004004047890 */ /* 0x000fe2000fffe0ff */
[----:B------:R-:W-:Y:S01]  /*64e0*/  IADD3 R100, P3, PT, R100, 0x80, RZ ;  /* 0x0000008064647810 */ /* 0x000fe20007f7e0ff */
[----:B------:R-:W-:Y:S01]  /*64f0*/  IMAD.WIDE R104, R87, 0x4, R102 ;  /* 0x0000000457687825 */ /* 0x000fe200078e0266 */
[----:B------:R-:W-:Y:S02]  /*6500*/  ISETP.GE.AND P2, PT, R96, R99, PT ;  /* 0x000000636000720c */ /* 0x000fe40003f46270 */
[----:B------:R-:W-:-:S11]  /*6510*/  IADD3.X R95, PT, PT, RZ, R95, RZ, P3, !PT ;  /* 0x0000005fff5f7210 */ /* 0x000fd60001ffe4ff */
[----:B------:R-:W-:Y:S05]  /*6520*/  @!P2 BRA `(.L_x_798) ;  /* 0xffffffdc0020a947 */ /* 0x000fea000383ffff */
.L_x_793:
        /* <DEDUP_REMOVED lines=12> */
.L_x_802:
[----:B------:R-:W0:Y:S02]  /*65f0*/  LDS R8, [R7] ;  /* 0x0000000007087984 */ /* 0x000e240000000800 */
[----:B0-----:R-:W-:-:S05]  /*6600*/  HADD2 R9, R8, R13 ;  /* 0x0000000d08097230 */ /* 0x001fca0000000000 */
[----:B------:R-:W0:Y:S02]  /*6610*/  ATOMS.CAST.SPIN P0, [R7], R8, R9 ;  /* 0x000000080700758d */ /* 0x000e240001800009 */
[----:B0-----:R-:W-:Y:S05]  /*6620*/  @!P0 BRA `(.L_x_802) ;  /* 0xfffffffc00f08947 */ /* 0x001fea000383ffff */
[----:B------:R-:W-:Y:S05]  /*6630*/  BRA `(.L_x_800) ;  /* 0x00000000000c7947 */ /* 0x000fea0003800000 */
.L_x_801:
[----:B------:R-:W2:Y:S02]  /*6640*/  LD.E R7, desc[UR8][R10.64] ;  /* 0x000000080a077980 */ /* 0x000ea4000c101900 */
[----:B--2---:R-:W-:-:S05]  /*6650*/  IADD3 R7, PT, PT, R13, R7, RZ ;  /* 0x000000070d077210 */ /* 0x004fca0007ffe0ff */
[----:B------:R0:W-:Y:S02]  /*6660*/  ST.E desc[UR8][R10.64], R7 ;  /* 0x000000070a007985 */ /* 0x0001e4000c101908 */
.L_x_800:
[----:B------:R-:W-:Y:S05]  /*6670*/  BSYNC.RECONVERGENT B0 ;  /* 0x0000000000007941 */ /* 0x000fea0003800200 */
.L_x_799:
[----:B------:R1:W-:Y:S01]  /*6680*/  ATOM.E.ADD.F16x2.RN.STRONG.GPU P0, RZ, desc[UR8][R10.64+0x4], R15 ;  /* 0x8000040f0aff79a2 */ /* 0x0003e2000c10e108 */
[----:B------:R-:W-:Y:S04]  /*6690*/  BSSY.RECONVERGENT B0, `(.L_x_803) ;  /* 0x000000e000007945 */ /* 0x000fe80003800200 */
[----:B-1----:R-:W-:Y:S05]  /*66a0*/  @P0 BRA `(.L_x_804) ;  /* 0x0000000000300947 */ /* 0x002fea0003800000 */
[----:B------:R-:W1:Y:S02]  /*66b0*/  QSPC.E.S P0, RZ, [R10+0x4] ;  /* 0x000004000aff73aa */ /* 0x000e640000000500 */
[----:B-1----:R-:W-:Y:S05]  /*66c0*/  @!P0 BRA `(.L_x_805) ;  /* 0x00000000001c8947 */ /* 0x002fea0003800000 */
[----:B------:R-:W-:-:S04]  /*66d0*/  MOV R8, R10 ;  /* 0x0000000a00087202 */ /* 0x000fc80000000f00 */
[----:B0-----:R-:W-:-:S07]  /*66e0*/  MOV R7, R8 ;  /* 0x0000000800077202 */ /* 0x001fce0000000f00 */
.L_x_806:
[----:B------:R-:W0:Y:S02]  /*66f0*/  LDS R8, [R7+0x4] ;  /* 0x0000040007087984 */ /* 0x000e240000000800 */
[----:B0-----:R-:W-:-:S05]  /*6700*/  HFMA2 R9, R8, 1, 1, R15 ;  /* 0x3c003c0008097831 */ /* 0x001fca000000000f */
[----:B------:R-:W0:Y:S02]  /*6710*/  ATOMS.CAST.SPIN P0, [R7+0x4], R8, R9 ;  /* 0x000004080700758d */ /* 0x000e240001800009 */
[----:B0-----:R-:W-:Y:S05]  /*6720*/  @!P0 BRA `(.L_x_806) ;  /* 0xfffffffc00f08947 */ /* 0x001fea000383ffff */
[----:B------:R-:W-:Y:S05]  /*6730*/  BRA `(.L_x_804) ;  /* 0x00000000000c7947 */ /* 0x000fea0003800000 */
.L_x_805:
[----:B0-----:R-:W2:Y:S02]  /*6740*/  LD.E R7, desc[UR8][R10.64+0x4] ;  /* 0x000004080a077980 */ /* 0x001ea4000c101900 */
[----:B--2---:R-:W-:-:S05]  /*6750*/  IADD3 R7, PT, PT, R15, R7, RZ ;  /* 0x000000070f077210 */ /* 0x004fca0007ffe0ff */
[----:B------:R1:W-:Y:S02]  /*6760*/  ST.E desc[UR8][R10.64+0x4], R7 ;  /* 0x000004070a007985 */ /* 0x0003e4000c101908 */
.L_x_804:
[----:B------:R-:W-:Y:S05]  /*6770*/  BSYNC.RECONVERGENT B0 ;  /* 0x0000000000007941 */ /* 0x000fea0003800200 */
.L_x_803:
        /* <DEDUP_REMOVED lines=11> */
.L_x_810:
[----:B------:R-:W0:Y:S02]  /*6830*/  LDS R6, [R5] ;  /* 0x0000000005067984 */ /* 0x000e240000000800 */
[----:B0-----:R-:W-:-:S05]  /*6840*/  HADD2 R7, R6, R9 ;  /* 0x0000000906077230 */ /* 0x001fca0000000000 */
[----:B------:R-:W0:Y:S02]  /*6850*/  ATOMS.CAST.SPIN P0, [R5], R6, R7 ;  /* 0x000000060500758d */ /* 0x000e240001800007 */
[----:B0-----:R-:W-:Y:S05]  /*6860*/  @!P0 BRA `(.L_x_810) ;  /* 0xfffffffc00f08947 */ /* 0x001fea000383ffff */
[----:B------:R-:W-:Y:S05]  /*6870*/  BRA `(.L_x_808) ;  /* 0x00000000000c7947 */ /* 0x000fea0003800000 */
.L_x_809:
[----:B------:R-:W2:Y:S02]  /*6880*/  LD.E R5, desc[UR8][R10.64] ;  /* 0x000000080a057980 */ /* 0x000ea4000c101900 */
[----:B--2---:R-:W-:-:S05]  /*6890*/  IADD3 R5, PT, PT, R9, R5, RZ ;  /* 0x0000000509057210 */ /* 0x004fca0007ffe0ff */
[----:B------:R0:W-:Y:S02]  /*68a0*/  ST.E desc[UR8][R10.64], R5 ;  /* 0x000000050a007985 */ /* 0x0001e4000c101908 */
.L_x_808:
[----:B------:R-:W-:Y:S05]  /*68b0*/  BSYNC.RECONVERGENT B0 ;  /* 0x0000000000007941 */ /* 0x000fea0003800200 */
.L_x_807:
[----:B------:R1:W-:Y:S01]  /*68c0*/  ATOM.E.ADD.F16x2.RN.STRONG.GPU P0, RZ, desc[UR8][R10.64+0x4], R91 ;  /* 0x8000045b0aff79a2 */ /* 0x0003e2000c10e108 */
[----:B------:R-:W-:Y:S04]  /*68d0*/  BSSY.RECONVERGENT B0, `(.L_x_811) ;  /* 0x000000e000007945 */ /* 0x000fe80003800200 */
[----:B-1----:R-:W-:Y:S05]  /*68e0*/  @P0 BRA `(.L_x_812) ;  /* 0x0000000000300947 */ /* 0x002fea0003800000 */
[----:B------:R-:W1:Y:S02]  /*68f0*/  QSPC.E.S P0, RZ, [R10+0x4] ;  /* 0x000004000aff73aa */ /* 0x000e640000000500 */
[----:B-1----:R-:W-:Y:S05]  /*6900*/  @!P0 BRA `(.L_x_813) ;  /* 0x00000000001c8947 */ /* 0x002fea0003800000 */
[----:B------:R-:W-:-:S04]  /*6910*/  MOV R6, R10 ;  /* 0x0000000a00067202 */ /* 0x000fc80000000f00 */
[----:B0-----:R-:W-:-:S07]  /*6920*/  MOV R5, R6 ;  /* 0x0000000600057202 */ /* 0x001fce0000000f00 */
.L_x_814:
[----:B------:R-:W0:Y:S02]  /*6930*/  LDS R6, [R5+0x4] ;  /* 0x0000040005067984 */ /* 0x000e240000000800 */
[----:B0-----:R-:W-:-:S05]  /*6940*/  HFMA2 R7, R6, 1, 1, R91 ;  /* 0x3c003c0006077831 */ /* 0x001fca000000005b */
[----:B------:R-:W0:Y:S02]  /*6950*/  ATOMS.CAST.SPIN P0, [R5+0x4], R6, R7 ;  /* 0x000004060500758d */ /* 0x000e240001800007 */
[----:B0-----:R-:W-:Y:S05]  /*6960*/  @!P0 BRA `(.L_x_814) ;  /* 0xfffffffc00f08947 */ /* 0x001fea000383ffff */
[----:B------:R-:W-:Y:S05]  /*6970*/  BRA `(.L_x_812) ;  /* 0x00000000000c7947 */ /* 0x000fea0003800000 */
.L_x_813:
[----:B0-----:R-:W2:Y:S02]  /*6980*/  LD.E R5, desc[UR8][R10.64+0x4] ;  /* 0x000004080a057980 */ /* 0x001ea4000c101900 */
[----:B--2---:R-:W-:-:S05]  /*6990*/  IADD3 R5, PT, PT, R91, R5, RZ ;  /* 0x000000055b057210 */ /* 0x004fca0007ffe0ff */
[----:B------:R1:W-:Y:S02]  /*69a0*/  ST.E desc[UR8][R10.64+0x4], R5 ;  /* 0x000004050a007985 */ /* 0x0003e4000c101908 */
.L_x_812:
[----:B------:R-:W-:Y:S05]  /*69b0*/  BSYNC.RECONVERGENT B0 ;  /* 0x0000000000007941 */ /* 0x000fea0003800200 */
.L_x_811:
        /* <DEDUP_REMOVED lines=12> */
.L_x_818:
[----:B------:R-:W0:Y:S02]  /*6a80*/  LDS R4, [R3] ;  /* 0x0000000003047984 */ /* 0x000e240000000800 */
[----:B0-----:R-:W-:-:S05]  /*6a90*/  HADD2 R5, R4, R7 ;  /* 0x0000000704057230 */ /* 0x001fca0000000000 */
[----:B------:R-:W0:Y:S02]  /*6aa0*/  ATOMS.CAST.SPIN P0, [R3], R4, R5 ;  /* 0x000000040300758d */ /* 0x000e240001800005 */
[----:B0-----:R-:W-:Y:S05]  /*6ab0*/  @!P0 BRA `(.L_x_818) ;  /* 0xfffffffc00f08947 */ /* 0x001fea000383ffff */
[----:B------:R-:W-:Y:S05]  /*6ac0*/  BRA `(.L_x_816) ;  /* 0x00000000000c7947 */ /* 0x000fea0003800000 */
.L_x_817:
[----:B------:R-:W2:Y:S02]  /*6ad0*/  LD.E R3, desc[UR8][R10.64] ;  /* 0x000000080a037980 */ /* 0x000ea4000c101900 */
[----:B--2---:R-:W-:-:S05]  /*6ae0*/  IADD3 R3, PT, PT, R7, R3, RZ ;  /* 0x0000000307037210 */ /* 0x004fca0007ffe0ff */
[----:B------:R0:W-:Y:S02]  /*6af0*/  ST.E desc[UR8][R10.64], R3 ;  /* 0x000000030a007985 */ /* 0x0001e4000c101908 */
.L_x_816:
[----:B------:R-:W-:Y:S05]  /*6b00*/  BSYNC.RECONVERGENT B0 ;  /* 0x0000000000007941 */ /* 0x000fea0003800200 */
.L_x_815:
[----:B------:R1:W-:Y:S01]  /*6b10*/  ATOM.E.ADD.F16x2.RN.STRONG.GPU P0, RZ, desc[UR8][R10.64+0x4], R9 ;  /* 0x800004090aff79a2 */ /* 0x0003e2000c10e108 */
[----:B------:R-:W-:Y:S04]  /*6b20*/  BSSY.RECONVERGENT B0, `(.L_x_819) ;  /* 0x000000e000007945 */ /* 0x000fe80003800200 */
[----:B-1----:R-:W-:Y:S05]  /*6b30*/  @P0 BRA `(.L_x_820) ;  /* 0x0000000000300947 */ /* 0x002fea0003800000 */
[----:B------:R-:W1:Y:S02]  /*6b40*/  QSPC.E.S P0, RZ, [R10+0x4] ;  /* 0x000004000aff73aa */ /* 0x000e640000000500 */
[----:B-1----:R-:W-:Y:S05]  /*6b50*/  @!P0 BRA `(.L_x_821) ;  /* 0x00000000001c8947 */ /* 0x002fea0003800000 */
[----:B------:R-:W-:-:S04]  /*6b60*/  MOV R4, R10 ;  /* 0x0000000a00047202 */ /* 0x000fc80000000f00 */
[----:B0-----:R-:W-:-:S07]  /*6b70*/  MOV R3, R4 ;  /* 0x0000000400037202 */ /* 0x001fce0000000f00 */
.L_x_822:
[----:B------:R-:W0:Y:S02]  /*6b80*/  LDS R4, [R3+0x4] ;  /* 0x0000040003047984 */ /* 0x000e240000000800 */
[----:B0-----:R-:W-:-:S05]  /*6b90*/  HFMA2 R5, R4, 1, 1, R9 ;  /* 0x3c003c0004057831 */ /* 0x001fca0000000009 */
[----:B------:R-:W0:Y:S02]  /*6ba0*/  ATOMS.CAST.SPIN P0, [R3+0x4], R4, R5 ;  /* 0x000004040300758d */ /* 0x000e240001800005 */
[----:B0-----:R-:W-:Y:S05]  /*6bb0*/  @!P0 BRA `(.L_x_822) ;  /* 0xfffffffc00f08947 */ /* 0x001fea000383ffff */
[----:B------:R-:W-:Y:S05]  /*6bc0*/  BRA `(.L_x_820) ;  /* 0x00000000000c7947 */ /* 0x000fea0003800000 */
.L_x_821:
[----:B0-----:R-:W2:Y:S02]  /*6bd0*/  LD.E R3, desc[UR8][R10.64+0x4] ;  /* 0x000004080a037980 */ /* 0x001ea4000c101900 */
[----:B--2---:R-:W-:-:S05]  /*6be0*/  IADD3 R3, PT, PT, R9, R3, RZ ;  /* 0x0000000309037210 */ /* 0x004fca0007ffe0ff */
[----:B------:R1:W-:Y:S02]  /*6bf0*/  ST.E desc[UR8][R10.64+0x4], R3 ;  /* 0x000004030a007985 */ /* 0x0003e4000c101908 */
.L_x_820:
[----:B------:R-:W-:Y:S05]  /*6c00*/  BSYNC.RECONVERGENT B0 ;  /* 0x0000000000007941 */ /* 0x000fea0003800200 */
.L_x_819:
        /* <DEDUP_REMOVED lines=12> */
.L_x_826:
[----:B------:R-:W0:Y:S02]  /*6cd0*/  LDS R2, [R0] ;  /* 0x0000000000027984 */ /* 0x000e240000000800 */
[----:B0-----:R-:W-:-:S05]  /*6ce0*/  HADD2 R3, R2, R5 ;  /* 0x0000000502037230 */ /* 0x001fca0000000000 */
[----:B------:R-:W0:Y:S02]  /*6cf0*/  ATOMS.CAST.SPIN P0, [R0], R2, R3 ;  /* 0x000000020000758d */ /* 0x000e240001800003 */
[----:B0-----:R-:W-:Y:S05]  /*6d00*/  @!P0 BRA `(.L_x_826) ;  /* 0xfffffffc00f08947 */ /* 0x001fea000383ffff */
[----:B------:R-:W-:Y:S05]  /*6d10*/  BRA `(.L_x_824) ;  /* 0x00000000000c7947 */ /* 0x000fea0003800000 */
.L_x_825:
[----:B------:R-:W2:Y:S02]  /*6d20*/  LD.E R0, desc[UR8][R10.64] ;  /* 0x000000080a007980 */ /* 0x000ea4000c101900 */
[----:B--2---:R-:W-:-:S05]  /*6d30*/  IADD3 R3, PT, PT, R5, R0, RZ ;  /* 0x0000000005037210 */ /* 0x004fca0007ffe0ff */
[----:B------:R0:W-:Y:S02]  /*6d40*/  ST.E desc[UR8][R10.64], R3 ;  /* 0x000000030a007985 */ /* 0x0001e4000c101908 */
.L_x_824:
[----:B------:R-:W-:Y:S05]  /*6d50*/  BSYNC.RECONVERGENT B0 ;  /* 0x0000000000007941 */ /* 0x000fea0003800200 */
.L_x_823:
[----:B------:R1:W-:Y:S02]  /*6d60*/  ATOM.E.ADD.F16x2.RN.STRONG.GPU P0, RZ, desc[UR8][R10.64+0x4], R7 ;  /* 0x800004070aff79a2 */ /* 0x0003e4000c10e108 */
[----:B-1----:R-:W-:Y:S05]  /*6d70*/  @P0 EXIT ;  /* 0x000000000000094d */ /* 0x002fea0003800000 */
[----:B------:R-:W1:Y:S02]  /*6d80*/  QSPC.E.S P0, RZ, [R10+0x4] ;  /* 0x000004000aff73aa */ /* 0x000e640000000500 */
[----:B-1----:R-:W-:Y:S05]  /*6d90*/  @!P0 BRA `(.L_x_827) ;  /* 0x00000000001c8947 */ /* 0x002fea0003800000 */
[----:B------:R-:W-:-:S04]  /*6da0*/  MOV R2, R10 ;  /* 0x0000000a00027202 */ /* 0x000fc80000000f00 */
[----:B------:R-:W-:-:S07]  /*6db0*/  MOV R0, R2 ;  /* 0x0000000200007202 */ /* 0x000fce0000000f00 */
.L_x_828:
[----:B------:R-:W0:Y:S02]  /*6dc0*/  LDS R2, [R0+0x4] ;  /* 0x0000040000027984 */ /* 0x000e240000000800 */
[----:B0-----:R-:W-:-:S05]  /*6dd0*/  HFMA2 R3, R2, 1, 1, R7 ;  /* 0x3c003c0002037831 */ /* 0x001fca0000000007 */
[----:B------:R-:W0:Y:S02]  /*6de0*/  ATOMS.CAST.SPIN P0, [R0+0x4], R2, R3 ;  /* 0x000004020000758d */ /* 0x000e240001800003 */
[----:B0-----:R-:W-:Y:S05]  /*6df0*/  @!P0 BRA `(.L_x_828) ;  /* 0xfffffffc00f08947 */ /* 0x001fea000383ffff */
[----:B------:R-:W-:Y:S05]  /*6e00*/  EXIT ;  /* 0x000000000000794d */ /* 0x000fea0003800000 */
.L_x_827:
[----:B------:R-:W0:Y:S02]  /*6e10*/  LD.E R0, desc[UR8][R10.64+0x4] ;  /* 0x000004080a007980 */ /* 0x000e24000c101900 */
[----:B0-----:R-:W-:-:S05]  /*6e20*/  IADD3 R3, PT, PT, R7, R0, RZ ;  /* 0x0000000007037210 */ /* 0x001fca0007ffe0ff */
[----:B------:R-:W-:Y:S01]  /*6e30*/  ST.E desc[UR8][R10.64+0x4], R3 ;  /* 0x000004030a007985 */ /* 0x000fe2000c101908 */
[----:B------:R-:W-:Y:S05]  /*6e40*/  EXIT ;  /* 0x000000000000794d */ /* 0x000fea0003800000 */
.L_x_829:
        /* <DEDUP_REMOVED lines=11> */
.L_x_5294:


//--------------------- .text._Z23gemm_half_q_half_kernelILi4ELi38ELb1ELb1ELi64EEvPK6__halfPKjS4_S2_PS0_iiiiPKtS7_iiiiiibS2_i --------------------------
	.section	.text._Z23gemm_half_q_half_kernelILi4ELi38ELb1ELb1ELi64EEvPK6__halfPKjS4_S2_PS0_iiiiPKtS7_iiiiiibS2_i,"ax",@progbits
	.align	128
        .global         _Z23gemm_half_q_half_kernelILi4ELi38ELb1ELb1ELi64EEvPK6__halfPKjS4_S2_PS0_iiiiPKtS7_iiiiiibS2_i
        .type           _Z23gemm_half_q_half_kernelILi4ELi38ELb1ELb1ELi64EEvPK6__halfPKjS4_S2_PS0_iiiiPKtS7_iiiiiibS2_i,@function
        .size           _Z23gemm_half_q_half_kernelILi4ELi38ELb1ELb1ELi64EEvPK6__halfPKjS4_S2_PS0_iiiiPKtS7_iiiiiibS2_i,(.L_x_5295 - _Z23gemm_half_q_half_kernelILi4ELi38ELb1ELb1ELi64EEvPK6__halfPKjS4_S2_PS0_iiiiPKtS7_iiiiiibS2_i)
        .other          _Z23gemm_half_q_half_kernelILi4ELi38ELb1ELb1ELi64EEvPK6__halfPKjS4_S2_PS0_iiiiPKtS7_iiiiiibS2_i,@"STO_CUDA_ENTRY STV_DEFAULT"
_Z23gemm_half_q_half_kernelILi4ELi38ELb1ELb1ELi64EEvPK6__halfPKjS4_S2_PS0_iiiiPKtS7_iiiiiibS2_i:
.text._Z23gemm_half_q_half_kernelILi4ELi38ELb1ELb1ELi64EEvPK6__halfPKjS4_S2_PS0_iiiiPKtS7_iiiiiibS2_i:
        /* <DEDUP_REMOVED lines=36> */
.L_x_830:
        /* <DEDUP_REMOVED lines=41> */
.L_x_836:
        /* <DEDUP_REMOVED lines=32> */
.L_x_835:
        /* <DEDUP_REMOVED lines=20> */
.L_x_837:
[----:B------:R-:W-:-:S13]  /*0810*/  ISETP.EQ.AND P2, PT, R14, RZ, PT ;  /* 0x000000ff0e00720c */ /* 0x000fda0003f42270 */
[----:B------:R-:W-:Y:S05]  /*0820*/  @!P0 BRA P2, `(.L_x_832) ;  /* 0x0000000400788947 */ /* 0x000fea0001000000 */
.L_x_834:
        /* <DEDUP_REMOVED lines=12> */
.L_x_833:
        /* <DEDUP_REMOVED lines=16> */
.L_x_840:
        /* <DEDUP_REMOVED lines=32> */
.L_x_839:
        /* <DEDUP_REMOVED lines=21> */
.L_x_841:
[----:B------:R-:W-:-:S13]  /*0d40*/  ISETP.NE.OR P0, PT, R14, RZ, P0 ;  /* 0x000000ff0e00720c */ /* 0x000fda0000705670 */
[----:B------:R-:W-:Y:S05]  /*0d50*/  @!P0 BRA `(.L_x_832) ;  /* 0x00000000002c8947 */ /* 0x000fea0003800000 */
.L_x_838:
        /* <DEDUP_REMOVED lines=11> */
.L_x_832:
[----:B------:R-:W-:Y:S05]  /*0e10*/  BSYNC.RECONVERGENT B0 ;  /* 0x0000000000007941 */ /* 0x000fea0003800200 */
.L_x_831:
        /* <DEDUP_REMOVED lines=21> */
.L_x_845:
        /* <DEDUP_REMOVED lines=15> */
.L_x_844:
        /* <DEDUP_REMOVED lines=12> */
.L_x_846:
[----:B------:R-:W-:-:S13]  /*1120*/  ISETP.NE.OR P0, PT, R8, RZ, P0 ;  /* 0x000000ff0800720c */ /* 0x000fda0000705670 */
[----:B------:R-:W-:Y:S05]  /*1130*/  @!P0 BRA `(.L_x_842) ;  /* 0x00000000001c8947 */ /* 0x000fea0003800000 */
.L_x_843:
[----:B0-----:R-:W0:Y:S02]  /*1140*/  LDC.64 R4, c[0x0][0x3a0] ;  /* 0x0000e800ff047b82 */ /* 0x001e240000000a00 */
.L_x_847:
[C---:B0-----:R-:W-:Y:S01]  /*1150*/  IMAD.WIDE R6, R3.reuse, 0x2, R4 ;  /* 0x0000000203067825 */ /* 0x041fe200078e0204 */
[----:B------:R-:W-:Y:S02]  /*1160*/  IADD3 R8, PT, PT, R8, 0x1, RZ ;  /* 0x0000000108087810 */ /* 0x000fe40007ffe0ff */
[----:B------:R-:W-:Y:S02]  /*1170*/  IADD3 R3, PT, PT, R3, R85, RZ ;  /* 0x0000005503037210 */ /* 0x000fe40007ffe0ff */
[----:B------:R1:W-:Y:S01]  /*1180*/  STG.E.64 desc[UR8][R6.64], RZ ;  /* 0x000000ff06007986 */ /* 0x0003e2000c101b08 */
[----:B------:R-:W-:-:S13]  /*1190*/  ISETP.NE.AND P0, PT, R8, RZ, PT ;  /* 0x000000ff0800720c */ /* 0x000fda0003f05270 */
[----:B-1----:R-:W-:Y:S05]  /*11a0*/  @P0 BRA `(.L_x_847) ;  /* 0xfffffffc00e80947 */ /* 0x002fea000383ffff */
.L_x_842:
        /* <DEDUP_REMOVED lines=15> */
.L_x_849:
        /* <DEDUP_REMOVED lines=44> */
.L_x_848:
        /* <DEDUP_REMOVED lines=27> */
.L_x_850:
        /* <DEDUP_REMOVED lines=8> */
.L_x_851:
        /* <DEDUP_REMOVED lines=8> */
.L_x_852:
        /* <DEDUP_REMOVED lines=8> */
.L_x_853:
        /* <DEDUP_REMOVED lines=8> */
.L_x_854:
        /* <DEDUP_REMOVED lines=40> */
.L_x_864:
[----:B------:R-:W0:Y:S01]  /*1b90*/  LDC R85, c[0x0][0x3ac] ;  /* 0x0000eb00ff557b82 */ /* 0x000e220000000800 */
[----:B------:R-:W-:Y:S02]  /*1ba0*/  ISETP.NE.AND P3, PT, R97, R90, PT ;  /* 0x0000005a6100720c */ /* 0x000fe40003f65270 */
[----:B------:R-:W-:-:S11]  /*1bb0*/  MOV R11, R29 ;  /* 0x0000001d000b7202 */ /* 0x000fd60000000f00 */
[----:B------:R-:W-:-:S05]  /*1bc0*/  @!P3 LEA R10, R89, R1, 0x3 ;  /* 0x00000001590ab211 */ /* 0x000fca00078e18ff */
[----:B------:R1:W2:Y:S02]  /*1bd0*/  @!P3 LDL.64 R32, [R10+0x8] ;  /* 0x000008000a20b983 */ /* 0x0002a40000100a00 */
[----:B-1----:R-:W-:-:S05]  /*1be0*/  MOV R10, R28 ;  /* 0x0000001c000a7202 */ /* 0x002fca0000000f00 */
[C---:B0-----:R-:W-:Y:S01]  /*1bf0*/  IMAD.WIDE R20, R85.reuse, 0x4, R10 ;  /* 0x0000000455147825 */ /* 0x041fe200078e020a */
[----:B------:R-:W3:Y:S03]  /*1c00*/  LDG.E.128.CONSTANT R12, desc[UR8][R10.64] ;  /* 0x000000080a0c7981 */ /* 0x000ee6000c1e9d00 */
[----:B------:R-:W-:Y:S02]  /*1c10*/  IMAD.WIDE R28, R85, 0x4, R20 ;  /* 0x00000004551c7825 */ /* 0x000fe400078e0214 */
[----:B------:R-:W4:Y:S04]  /*1c20*/  LDG.E.128.CONSTANT R20, desc[UR8][R20.64] ;  /* 0x0000000814147981 */ /* 0x000f28000c1e9d00 */
[----:B------:R-:W4:Y:S01]  /*1c30*/  LDG.E.128.CONSTANT R16, desc[UR8][R28.64] ;  /* 0x000000081c107981 */ /* 0x000f22000c1e9d00 */
[----:B------:R-:W-:-:S05]  /*1c40*/  @!P3 MOV R27, R9 ;  /* 0x00000009001bb202 */ /* 0x000fca0000000f00 */
[----:B------:R0:W5:Y:S01]  /*1c50*/  @!P3 LDG.E.U16.CONSTANT R30, desc[UR8][R26.64] ;  /* 0x000000081a1eb981 */ /* 0x000162000c1e9500 */
[----:B------:R-:W-:Y:S02]  /*1c60*/  ISETP.NE.AND P2, PT, R95, RZ, PT ;  /* 0x000000ff5f00720c */ /* 0x000fe40003f45270 */
[----:B------:R-:W-:Y:S02]  /*1c70*/  ISETP.NE.AND P1, PT, R98, 0x1, PT ;  /* 0x000000016200780c */ /* 0x000fe40003f25270 */
[----:B------:R-:W-:Y:S02]  /*1c80*/  @!P3 IADD3 R57, PT, PT, R89, 0x1, RZ ;  /* 0x000000015939b810 */ /* 0x000fe40007ffe0ff */
[----:B--2---:R-:W-:Y:S02]  /*1c90*/  @!P3 PRMT R106, R32, 0x7610, R106 ;  /* 0x00007610206ab816 */ /* 0x004fe4000000006a */
[----:B------:R-:W-:Y:S02]  /*1ca0*/  @!P3 PRMT R99, R33, 0x7610, R99 ;  /* 0x000076102163b816 */ /* 0x000fe40000000063 */
[----:B------:R-:W-:-:S02]  /*1cb0*/  @!P3 PRMT R106, R106, 0x7610, R32 ;  /* 0x000076106a6ab816 */ /* 0x000fc40000000020 */
[----:B------:R-:W-:Y:S02]  /*1cc0*/  @!P3 PRMT R99, R99, 0x7610, R33 ;  /* 0x000076106363b816 */ /* 0x000fe40000000021 */
[----:B---3--:R-:W-:Y:S02]  /*1cd0*/  LOP3.LUT R25, R12, 0x3f003f, RZ, 0xc0, !PT ;  /* 0x003f003f0c197812 */ /* 0x008fe400078ec0ff */
[--C-:B------:R-:W-:Y:S02]  /*1ce0*/  SHF.R.U32.HI R31, RZ, 0x6, R12.reuse ;  /* 0x00000006ff1f7819 */ /* 0x100fe4000001160c */
[----:B------:R-:W-:Y:S02]  /*1cf0*/  SHF.R.U32.HI R12, RZ, 0xc, R12 ;  /* 0x0000000cff0c7819 */ /* 0x000fe4000001160c */
[----:B------:R-:W-:Y:S02]  /*1d00*/  SHF.R.U32.HI R36, RZ, 0xc, R13 ;  /* 0x0000000cff247819 */ /* 0x000fe4000001160d */
[----:B------:R-:W-:-:S02]  /*1d10*/  SHF.R.U32.HI R40, RZ, 0xc, R14 ;  /* 0x0000000cff287819 */ /* 0x000fc4000001160e */
[----:B------:R-:W-:Y:S02]  /*1d20*/  LOP3.LUT R34, R13, 0x3f003f, RZ, 0xc0, !PT ;  /* 0x003f003f0d227812 */ /* 0x000fe400078ec0ff */
[----:B------:R-:W-:Y:S02]  /*1d30*/  SHF.R.U32.HI R35, RZ, 0x6, R13 ;  /* 0x00000006ff237819 */ /* 0x000fe4000001160d */
[----:B------:R-:W-:Y:S02]  /*1d40*/  LOP3.LUT R41, R14, 0x3f003f, RZ, 0xc0, !PT ;  /* 0x003f003f0e297812 */ /* 0x000fe400078ec0ff */
[----:B------:R-:W-:Y:S02]  /*1d50*/  SHF.R.U32.HI R42, RZ, 0x6, R14 ;  /* 0x00000006ff2a7819 */ /* 0x000fe4000001160e */
[----:B------:R-:W-:Y:S02]  /*1d60*/  LOP3.LUT R49, R15, 0x3f003f, RZ, 0xc0, !PT ;  /* 0x003f003f0f317812 */ /* 0x000fe400078ec0ff */
[----:B------:R-:W-:-:S02]  /*1d70*/  SHF.R.U32.HI R50, RZ, 0x6, R15 ;  /* 0x00000006ff327819 */ /* 0x000fc4000001160f */
[----:B------:R-:W-:Y:S02]  /*1d80*/  SHF.R.U32.HI R43, RZ, 0xc, R15 ;  /* 0x0000000cff2b7819 */ /* 0x000fe4000001160f */
[--C-:B----4-:R-:W-:Y:S02]  /*1d90*/  SHF.R.U32.HI R14, RZ, 0x8, R16.reuse ;  /* 0x00000008ff0e7819 */ /* 0x110fe40000011610 */
[----:B------:R-:W-:Y:S02]  /*1da0*/  LOP3.LUT R13, R12, 0xf000f, RZ, 0xc0, !PT ;  /* 0x000f000f0c0d7812 */ /* 0x000fe400078ec0ff */
[----:B0-----:R-:W-:Y:S02]  /*1db0*/  LOP3.LUT R27, R16, 0x3f003f, RZ, 0xc0, !PT ;  /* 0x003f003f101b7812 */ /* 0x001fe400078ec0ff */
[--C-:B------:R-:W-:Y:S02]  /*1dc0*/  SHF.R.U32.HI R32, RZ, 0x6, R16.reuse ;  /* 0x00000006ff207819 */ /* 0x100fe40000011610 */
[----:B------:R-:W-:-:S02]  /*1dd0*/  SHF.R.U32.HI R33, RZ, 0xa, R16 ;  /* 0x0000000aff217819 */ /* 0x000fc40000011610 */
[--C-:B------:R-:W-:Y:S02]  /*1de0*/  SHF.R.U32.HI R15, RZ, 0x8, R17.reuse ;  /* 0x00000008ff0f7819 */ /* 0x100fe40000011611 */
[----:B------:R-:W-:Y:S02]  /*1df0*/  LOP3.LUT R38, R17, 0x3f003f, RZ, 0xc0, !PT ;  /* 0x003f003f11267812 */ /* 0x000fe400078ec0ff */
[--C-:B------:R-:W-:Y:S02]  /*1e00*/  SHF.R.U32.HI R39, RZ, 0x6, R17.reuse ;  /* 0x00000006ff277819 */ /* 0x100fe40000011611 */
[----:B------:R-:W-:Y:S02]  /*1e10*/  SHF.R.U32.HI R37, RZ, 0xa, R17 ;  /* 0x0000000aff257819 */ /* 0x000fe40000011611 */
[----:B------:R-:W-:Y:S02]  /*1e20*/  LOP3.LUT R36, R36, 0xf000f, RZ, 0xc0, !PT ;  /* 0x000f000f24247812 */ /* 0x000fe400078ec0ff */
[----:B------:R-:W-:-:S02]  /*1e30*/  SHF.R.U32.HI R16, RZ, 0x8, R18 ;  /* 0x00000008ff107819 */ /* 0x000fc40000011612 */
[----:B------:R-:W-:Y:S02]  /*1e40*/  LOP3.LUT R17, R40, 0xf000f, RZ, 0xc0, !PT ;  /* 0x000f000f28117812 */ /* 0x000fe400078ec0ff */
[----:B------:R-:W-:Y:S02]  /*1e50*/  LOP3.LUT R14, R13, 0x300030, R14, 0xf8, !PT ;  /* 0x003000300d0e7812 */ /* 0x000fe400078ef80e */
[----:B------:R-:W-:Y:S02]  /*1e60*/  LOP3.LUT R45, R18, 0x3f003f, RZ, 0xc0, !PT ;  /* 0x003f003f122d7812 */ /* 0x000fe400078ec0ff */
[--C-:B------:R-:W-:Y:S02]  /*1e70*/  SHF.R.U32.HI R46, RZ, 0x6, R18.reuse ;  /* 0x00000006ff2e7819 */ /* 0x100fe40000011612 */
[----:B------:R-:W-:Y:S02]  /*1e80*/  SHF.R.U32.HI R47, RZ, 0xa, R18 ;  /* 0x0000000aff2f7819 */ /* 0x000fe40000011612 */
[----:B------:R-:W-:-:S02]  /*1e90*/  LOP3.LUT R13, R36, 0x300030, R15, 0xf8, !PT ;  /* 0x00300030240d7812 */ /* 0x000fc400078ef80f */
[----:B------:R-:W-:Y:S02]  /*1ea0*/  SHF.R.U32.HI R18, RZ, 0x8, R19 ;  /* 0x00000008ff127819 */ /* 0x000fe40000011613 */
[----:B------:R-:W-:Y:S02]  /*1eb0*/  LOP3.LUT R43, R43, 0xf000f, RZ, 0xc0, !PT ;  /* 0x000f000f2b2b7812 */ /* 0x000fe400078ec0ff */
[----:B------:R-:W-:Y:S02]  /*1ec0*/  LOP3.LUT R15, R17, 0x300030, R16, 0xf8, !PT ;  /* 0x00300030110f7812 */ /* 0x000fe400078ef810 */
[----:B------:R-:W-:Y:S02]  /*1ed0*/  LOP3.LUT R16, R20, 0x3f003f, RZ, 0xc0, !PT ;  /* 0x003f003f14107812 */ /* 0x000fe400078ec0ff */
[--C-:B------:R-:W-:Y:S02]  /*1ee0*/  SHF.R.U32.HI R17, RZ, 0x6, R20.reuse ;  /* 0x00000006ff117819 */ /* 0x100fe40000011614 */
[----:B------:R-:W-:-:S02]  /*1ef0*/  SHF.R.U32.HI R20, RZ, 0xc, R20 ;  /* 0x0000000cff147819 */ /* 0x000fc40000011614 */
[----:B------:R-:W-:Y:S02]  /*1f00*/  LOP3.LUT R53, R19, 0x3f003f, RZ, 0xc0, !PT ;  /* 0x003f003f13357812 */ /* 0x000fe400078ec0ff */
[--C-:B------:R-:W-:Y:S02]  /*1f10*/  SHF.R.U32.HI R54, RZ, 0x6, R19.reuse ;  /* 0x00000006ff367819 */ /* 0x100fe40000011613 */
[----:B------:R-:W-:Y:S02]  /*1f20*/  SHF.R.U32.HI R55, RZ, 0xa, R19 ;  /* 0x0000000aff377819 */ /* 0x000fe40000011613 */
[----:B------:R-:W-:Y:S02]  /*1f30*/  LOP3.LUT R12, R43, 0x300030, R18, 0xf8, !PT ;  /* 0x003000302b0c7812 */ /* 0x000fe400078ef812 */
[----:B------:R-:W-:Y:S02]  /*1f40*/  LOP3.LUT R18, R21, 0x3f003f, RZ, 0xc0, !PT ;  /* 0x003f003f15127812 */ /* 0x000fe400078ec0ff */
[----:B------:R-:W-:-:S02]  /*1f50*/  SHF.R.U32.HI R36, RZ, 0x6, R21 ;  /* 0x00000006ff247819 */ /* 0x000fc40000011615 */
[----:B------:R-:W-:Y:S02]  /*1f60*/  SHF.R.U32.HI R19, RZ, 0xc, R22 ;  /* 0x0000000cff137819 */ /* 0x000fe40000011616 */
[----:B------:R-:W-:Y:S02]  /*1f70*/  LOP3.LUT R51, R23, 0x3f003f, RZ, 0xc0, !PT ;  /* 0x003f003f17337812 */ /* 0x000fe400078ec0ff */
        /* <DEDUP_REMOVED lines=132> */
.L_x_856:
[----:B------:R-:W-:Y:S02]  /*27c0*/  @!P3 MOV R89, R57 ;  /* 0x000000390059b202 */ /* 0x000fe40000000f00 */
[----:B-----5:R-:W-:Y:S01]  /*27d0*/  @!P3 IADD3 R90, PT, PT, R30, R97, RZ ;  /* 0x000000611e5ab210 */ /* 0x020fe20007ffe0ff */
        /* <DEDUP_REMOVED lines=47> */
.L_x_858:
        /* <DEDUP_REMOVED lines=46> */
.L_x_859:
        /* <DEDUP_REMOVED lines=44> */
.L_x_857:
        /* <DEDUP_REMOVED lines=181> */
.L_x_860:
        /* <DEDUP_REMOVED lines=47> */
.L_x_862:
        /* <DEDUP_REMOVED lines=46> */
.L_x_863:
        /* <DEDUP_REMOVED lines=44> */
.L_x_861:
        /* <DEDUP_REMOVED lines=8> */
.L_x_855:
        /* <DEDUP_REMOVED lines=11> */
.L_x_870:
        /* <DEDUP_REMOVED lines=18> */
[C---:B------:R-:W-:Y:S02]  /*46a0*/  LOP3.LUT R52, R12.reuse, 0x70007, RZ, 0xc0, !PT ;  /* 0x000700070c347812 */ /* 0x040fe400078ec0ff */
[----:B------:R-:W-:Y:S02]  /*46b0*/  LOP3.LUT R9, R12, 0x380038, RZ, 0xc0, !PT ;  /* 0x003800380c097812 */ /* 0x000fe400078ec0ff */
[--C-:B------:R-:W-:Y:S02]  /*46c0*/  SHF.R.U32.HI R46, RZ, 0x6, R12.reuse ;  /* 0x00000006ff2e7819 */ /* 0x100fe4000001160c */
[----:B------:R-:W-:Y:S02]  /*46d0*/  SHF.R.U32.HI R15, RZ, 0xf, R15 ;  /* 0x0000000fff0f7819 */ /* 0x000fe4000001160f */
[----:B------:R-:W-:-:S02]  /*46e0*/  SHF.R.U32.HI R12, RZ, 0xf, R12 ;  /* 0x0000000fff0c7819 */ /* 0x000fc4000001160c */
[----:B----4-:R-:W-:Y:S02]  /*46f0*/  @!P2 PRMT R106, R28, 0x7610, R106 ;  /* 0x000076101c6aa816 */ /* 0x010fe4000000006a */
[----:B------:R-:W-:Y:S02]  /*4700*/  SHF.R.U32.HI R25, RZ, 0xf, R13 ;  /* 0x0000000fff197819 */ /* 0x000fe4000001160d */
[----:B------:R-:W-:Y:S02]  /*4710*/  @!P2 PRMT R106, R106, 0x7610, R28 ;  /* 0x000076106a6aa816 */ /* 0x000fe4000000001c */
[----:B---3--:R-:W-:Y:S02]  /*4720*/  @!P2 IADD3 R90, PT, PT, R26, R97, RZ ;  /* 0x000000611a5aa210 */ /* 0x008fe40007ffe0ff */
[C---:B------:R-:W-:Y:S02]  /*4730*/  LOP3.LUT R51, R13.reuse, 0x70007, RZ, 0xc0, !PT ;  /* 0x000700070d337812 */ /* 0x040fe400078ec0ff */
[----:B0-----:R-:W-:-:S02]  /*4740*/  LOP3.LUT R10, R13, 0x380038, RZ, 0xc0, !PT ;  /* 0x003800380d0a7812 */ /* 0x001fc400078ec0ff */
[----:B------:R-:W-:Y:S02]  /*4750*/  SHF.R.U32.HI R47, RZ, 0x6, R13 ;  /* 0x00000006ff2f7819 */ /* 0x000fe4000001160d */
[----:B-----5:R-:W-:Y:S02]  /*4760*/  SHF.R.U32.HI R28, RZ, 0xe, R19 ;  /* 0x0000000eff1c7819 */ /* 0x020fe40000011613 */
[----:B------:R-:W-:Y:S02]  /*4770*/  LOP3.LUT R15, R15, 0x10001, RZ, 0xc0, !PT ;  /* 0x000100010f0f7812 */ /* 0x000fe400078ec0ff */
[----:B------:R-:W-:Y:S02]  /*4780*/  @!P2 PRMT R99, R29, 0x7610, R99 ;  /* 0x000076101d63a816 */ /* 0x000fe40000000063 */
[C---:B------:R-:W-:Y:S02]  /*4790*/  LOP3.LUT R54, R14.reuse, 0x70007, RZ, 0xc0, !PT ;  /* 0x000700070e367812 */ /* 0x040fe400078ec0ff */
[----:B------:R-:W-:-:S02]  /*47a0*/  LOP3.LUT R26, R14, 0x380038, RZ, 0xc0, !PT ;  /* 0x003800380e1a7812 */ /* 0x000fc400078ec0ff */
[--C-:B------:R-:W-:Y:S02]  /*47b0*/  SHF.R.U32.HI R53, RZ, 0x6, R14.reuse ;  /* 0x00000006ff357819 */ /* 0x100fe4000001160e */
[----:B------:R-:W-:Y:S02]  /*47c0*/  SHF.R.U32.HI R27, RZ, 0xf, R14 ;  /* 0x0000000fff1b7819 */ /* 0x000fe4000001160e */
[----:B------:R-:W-:Y:S02]  /*47d0*/  SHF.R.U32.HI R13, RZ, 0xe, R16 ;  /* 0x0000000eff0d7819 */ /* 0x000fe40000011610 */
[----:B------:R-:W-:Y:S02]  /*47e0*/  LOP3.LUT R12, R12, 0x10001, RZ, 0xc0, !PT ;  /* 0x000100010c0c7812 */ /* 0x000fe400078ec0ff */
[----:B------:R-:W-:Y:S02]  /*47f0*/  SHF.R.U32.HI R14, RZ, 0xe, R17 ;  /* 0x0000000eff0e7819 */ /* 0x000fe40000011611 */
[----:B------:R-:W-:-:S02]  /*4800*/  LOP3.LUT R25, R25, 0x10001, RZ, 0xc0, !PT ;  /* 0x0001000119197812 */ /* 0x000fc400078ec0ff */
[----:B------:R-:W-:Y:S02]  /*4810*/  LOP3.LUT R15, R15, 0x20002, R28, 0xf8, !PT ;  /* 0x000200020f0f7812 */ /* 0x000fe400078ef81c */
[----:B------:R-:W-:Y:S02]  /*4820*/  @!P2 PRMT R99, R99, 0x7610, R29 ;  /* 0x000076106363a816 */ /* 0x000fe4000000001d */
[C---:B------:R-:W-:Y:S02]  /*4830*/  LOP3.LUT R42, R18.reuse, 0x70007, RZ, 0xc0, !PT ;  /* 0x00070007122a7812 */ /* 0x040fe400078ec0ff */
[----:B------:R-:W-:Y:S02]  /*4840*/  LOP3.LUT R56, R18, 0x380038, RZ, 0xc0, !PT ;  /* 0x0038003812387812 */ /* 0x000fe400078ec0ff */
[----:B------:R-:W-:Y:S02]  /*4850*/  SHF.R.U32.HI R36, RZ, 0x6, R18 ;  /* 0x00000006ff247819 */ /* 0x000fe40000011612 */
[----:B------:R-:W-:-:S02]  /*4860*/  LOP3.LUT R13, R12, 0x20002, R13, 0xf8, !PT ;  /* 0x000200020c0d7812 */ /* 0x000fc400078ef80d */
[----:B------:R-:W-:Y:S02]  /*4870*/  SHF.R.U32.HI R28, RZ, 0xd, R20 ;  /* 0x0000000dff1c7819 */ /* 0x000fe40000011614 */
[----:B------:R-:W-:Y:S02]  /*4880*/  SHF.R.U32.HI R18, RZ, 0xe, R18 ;  /* 0x0000000eff127819 */ /* 0x000fe40000011612 */
        /* <DEDUP_REMOVED lines=9> */
[----:B------:R-:W-:-:S02]  /*4920*/  LOP3.LUT R41, R21, 0x70007, RZ, 0xc0, !PT ;  /* 0x0007000715297812 */ /* 0x000fc400078ec0ff */
[----:B------:R-:W-:Y:S02]  /*4930*/  LOP3.LUT R17, R21, 0x380038, RZ, 0xc0, !PT ;  /* 0x0038003815117812 */ /* 0x000fe400078ec0ff */
[----:B------:R-:W-:Y:S02]  /*4940*/  SHF.R.U32.HI R37, RZ, 0x6, R21 ;  /* 0x00000006ff257819 */ /* 0x000fe40000011615 */
[----:B------:R-:W-:Y:S02]  /*4950*/  LOP3.LUT R28, R13, 0x40004, R28, 0xf8, !PT ;  /* 0x000400040d1c7812 */ /* 0x000fe400078ef81c */
[----:B------:R-:W-:Y:S02]  /*4960*/  LOP3.LUT R18, R27, 0x20002, R18, 0xf8, !PT ;  /* 0x000200021b127812 */ /* 0x000fe400078ef812 */
[----:B------:R-:W-:Y:S02]  /*4970*/  SHF.R.U32.HI R33, RZ, 0xd, R22 ;  /* 0x0000000dff217819 */ /* 0x000fe40000011616 */
[----:B------:R-:W-:-:S02]  /*4980*/  SHF.R.U32.HI R30, RZ, 0xd, R23 ;  /* 0x0000000dff1e7819 */ /* 0x000fc40000011617 */
[----:B------:R-:W-:Y:S02]  /*4990*/  LOP3.LUT R29, R14, 0x40004, R29, 0xf8, !PT ;  /* 0x000400040e1d7812 */ /* 0x000fe400078ef81d */
[----:B------:R-:W-:Y:S02]  /*49a0*/  LOP3.LUT R13, R10, 0x64006400, RZ, 0xfc, !PT ;  /* 0x640064000a0d7812 */ /* 0x000fe400078efcff */
[----:B------:R-:W-:Y:S02]  /*49b0*/  LOP3.LUT R21, R55, 0x380038, RZ, 0xc0, !PT ;  /* 0x0038003837157812 */ /* 0x000fe400078ec0ff */
[C---:B------:R-:W-:Y:S02]  /*49c0*/  LOP3.LUT R34, R20.reuse, 0x70007, RZ, 0xc0, !PT ;  /* 0x0007000714227812 */ /* 0x040fe400078ec0ff */
[----:B------:R-:W-:Y:S02]  /*49d0*/  LOP3.LUT R12, R20, 0x380038, RZ, 0xc0, !PT ;  /* 0x00380038140c7812 */ /* 0x000fe400078ec0ff */
[----:B------:R-:W-:-:S02]  /*49e0*/  SHF.R.U32.HI R31, RZ, 0x6, R20 ;  /* 0x00000006ff1f7819 */ /* 0x000fc40000011614 */
[----:B------:R-:W-:Y:S02]  /*49f0*/  LOP3.LUT R14, R47, 0x380038, RZ, 0xc0, !PT ;  /* 0x003800382f0e7812 */ /* 0x000fe400078ec0ff */
[C---:B------:R-:W-:Y:S02]  /*4a00*/  LOP3.LUT R45, R22.reuse, 0x70007, RZ, 0xc0, !PT ;  /* 0x00070007162d7812 */ /* 0x040fe400078ec0ff */
[----:B------:R-:W-:Y:S02]  /*4a10*/  LOP3.LUT R20, R22, 0x380038, RZ, 0xc0, !PT ;  /* 0x0038003816147812 */ /* 0x000fe400078ec0ff */
[----:B------:R-:W-:Y:S02]  /*4a20*/  SHF.R.U32.HI R44, RZ, 0x6, R22 ;  /* 0x00000006ff2c7819 */ /* 0x000fe40000011616 */
[----:B------:R-:W-:Y:S02]  /*4a30*/  LOP3.LUT R10, R46, 0x380038, RZ, 0xc0, !PT ;  /* 0x003800382e0a7812 */ /* 0x000fe400078ec0ff */
[----:B------:R-:W-:-:S02]  /*4a40*/  SHF.R.U32.HI R43, RZ, 0x6, R19 ;  /* 0x00000006ff2b7819 */ /* 0x000fc40000011613 */
[C---:B------:R-:W-:Y:S02]  /*4a50*/  LOP3.LUT R50, R23.reuse, 0x70007, RZ, 0xc0, !PT ;  /* 0x0007000717327812 */ /* 0x040fe400078ec0ff */
[----:B------:R-:W-:Y:S02]  /*4a60*/  LOP3.LUT R22, R23, 0x380038, RZ, 0xc0, !PT ;  /* 0x0038003817167812 */ /* 0x000fe400078ec0ff */
[----:B------:R-:W-:Y:S02]  /*4a70*/  SHF.R.U32.HI R49, RZ, 0x6, R23 ;  /* 0x00000006ff317819 */ /* 0x000fe40000011617 */
[----:B------:R-:W-:Y:S01]  /*4a80*/  LOP3.LUT R57, R57, 0x64006400, RZ, 0xfc, !PT ;  /* 0x6400640039397812 */ /* 0x000fe200078efcff */
[----:B------:R-:W-:Y:S01]  /*4a90*/  HFMA2 R78, R13, R24.H0_H0, -132, -132 ;  /* 0xd820d8200d4e7431 */ /* 0x000fe20000040018 */
        /* <DEDUP_REMOVED lines=12> */
[C---:B------:R-:W-:Y:S02]  /*4b60*/  LOP3.LUT R48, R19.reuse, 0x70007, RZ, 0xc0, !PT ;  /* 0x0007000713307812 */ /* 0x040fe400078ec0ff */
        /* <DEDUP_REMOVED lines=42> */
[-C--:B------:R-:W-:Y:S01]  /*4e10*/  HFMA2 R18, R21, R24.reuse.H0_H0, -132, -132 ;  /* 0xd820d82015127431 */ /* 0x080fe20000040018 */
[----:B------:R-:W-:Y:S01]  /*4e20*/  LOP3.LUT R21, R46, 0x1c001c0, RZ, 0xc0, !PT ;  /* 0x01c001c02e157812 */ /* 0x000fe200078ec0ff */
[-C--:B------:R-:W-:Y:S02]  /*4e30*/  HFMA2 R19, R27, R24.reuse.H0_H0, -132, -132 ;  /* 0xd820d8201b137431 */ /* 0x080fe40000040018 */
        /* <DEDUP_REMOVED lines=38> */
[-C--:B------:R-:W-:Y:S01]  /*50a0*/  HFMA2 R27, R69, R40.reuse.H0_H0, -20, -20 ;  /* 0xcd00cd00451b7431 */ /* 0x080fe20000040028 */
[----:B------:R-:W-:Y:S01]  /*50b0*/  LOP3.LUT R54, R54, 0x64006400, RZ, 0xfc, !PT ;  /* 0x6400640036367812 */ /* 0x000fe200078efcff */
[----:B------:R-:W-:Y:S01]  /*50c0*/  HFMA2 R40, R73, R40.H0_H0, -20, -20 ;  /* 0xcd00cd0049287431 */ /* 0x000fe20000040028 */
        /* <DEDUP_REMOVED lines=140> */
.L_x_866:
        /* <DEDUP_REMOVED lines=84> */
.L_x_868:
        /* <DEDUP_REMOVED lines=80> */
.L_x_869:
        /* <DEDUP_REMOVED lines=77> */
.L_x_867:
        /* <DEDUP_REMOVED lines=8> */
.L_x_865:
        /* <DEDUP_REMOVED lines=12> */
.L_x_876:
        /* <DEDUP_REMOVED lines=159> */
.L_x_872:
        /* <DEDUP_REMOVED lines=49> */
.L_x_874:
        /* <DEDUP_REMOVED lines=46> */
.L_x_875:
        /* <DEDUP_REMOVED lines=44> */
.L_x_873:
        /* <DEDUP_REMOVED lines=8> */
.L_x_871:
        /* <DEDUP_REMOVED lines=12> */
.L_x_880:
[----:B------:R-:W0:Y:S02]  /*7dc0*/  LDS R8, [R7] ;  /* 0x0000000007087984 */ /* 0x000e240000000800 */
[----:B0-----:R-:W-:-:S05]  /*7dd0*/  HADD2 R9, R8, R13 ;  /* 0x0000000d08097230 */ /* 0x001fca0000000000 */
[----:B------:R-:W0:Y:S02]  /*7de0*/  ATOMS.CAST.SPIN P0, [R7], R8, R9 ;  /* 0x000000080700758d */ /* 0x000e240001800009 */
[----:B0-----:R-:W-:Y:S05]  /*7df0*/  @!P0 BRA `(.L_x_880) ;  /* 0xfffffffc00f08947 */ /* 0x001fea000383ffff */
[----:B------:R-:W-:Y:S05]  /*7e00*/  BRA `(.L_x_878) ;  /* 0x00000000000c7947 */ /* 0x000fea0003800000 */
.L_x_879:
[----:B------:R-:W2:Y:S02]  /*7e10*/  LD.E R7, desc[UR8][R10.64] ;  /* 0x000000080a077980 */ /* 0x000ea4000c101900 */
[----:B--2---:R-:W-:-:S05]  /*7e20*/  IADD3 R7, PT, PT, R13, R7, RZ ;  /* 0x000000070d077210 */ /* 0x004fca0007ffe0ff */
[----:B------:R0:W-:Y:S02]  /*7e30*/  ST.E desc[UR8][R10.64], R7 ;  /* 0x000000070a007985 */ /* 0x0001e4000c101908 */
.L_x_878:
[----:B------:R-:W-:Y:S05]  /*7e40*/  BSYNC.RECONVERGENT B0 ;  /* 0x0000000000007941 */ /* 0x000fea0003800200 */
.L_x_877:
[----:B------:R1:W-:Y:S01]  /*7e50*/  ATOM.E.ADD.F16x2.RN.STRONG.GPU P0, RZ, desc[UR8][R10.64+0x4], R95 ;  /* 0x8000045f0aff79a2 */ /* 0x0003e2000c10e108 */
[----:B------:R-:W-:Y:S04]  /*7e60*/  BSSY.RECONVERGENT B0, `(.L_x_881) ;  /* 0x000000e000007945 */ /* 0x000fe80003800200 */
[----:B-1----:R-:W-:Y:S05]  /*7e70*/  @P0 BRA `(.L_x_882) ;  /* 0x0000000000300947 */ /* 0x002fea0003800000 */
[----:B------:R-:W1:Y:S02]  /*7e80*/  QSPC.E.S P0, RZ, [R10+0x4] ;  /* 0x000004000aff73aa */ /* 0x000e640000000500 */
[----:B-1----:R-:W-:Y:S05]  /*7e90*/  @!P0 BRA `(.L_x_883) ;  /* 0x00000000001c8947 */ /* 0x002fea0003800000 */
[----:B------:R-:W-:-:S04]  /*7ea0*/  MOV R8, R10 ;  /* 0x0000000a00087202 */ /* 0x000fc80000000f00 */
[----:B0-----:R-:W-:-:S07]  /*7eb0*/  MOV R7, R8 ;  /* 0x0000000800077202 */ /* 0x001fce0000000f00 */
.L_x_884:
[----:B------:R-:W0:Y:S02]  /*7ec0*/  LDS R8, [R7+0x4] ;  /* 0x0000040007087984 */ /* 0x000e240000000800 */
[----:B0-----:R-:W-:-:S05]  /*7ed0*/  HFMA2 R9, R8, 1, 1, R95 ;  /* 0x3c003c0008097831 */ /* 0x001fca000000005f */
[----:B------:R-:W0:Y:S02]  /*7ee0*/  ATOMS.CAST.SPIN P0, [R7+0x4], R8, R9 ;  /* 0x000004080700758d */ /* 0x000e240001800009 */
[----:B0-----:R-:W-:Y:S05]  /*7ef0*/  @!P0 BRA `(.L_x_884) ;  /* 0xfffffffc00f08947 */ /* 0x001fea000383ffff */
[----:B------:R-:W-:Y:S05]  /*7f00*/  BRA `(.L_x_882) ;  /* 0x00000000000c7947 */ /* 0x000fea0003800000 */
.L_x_883:
[----:B0-----:R-:W2:Y:S02]  /*7f10*/  LD.E R7, desc[UR8][R10.64+0x4] ;  /* 0x000004080a077980 */ /* 0x001ea4000c101900 */
[----:B--2---:R-:W-:-:S05]  /*7f20*/  IADD3 R7, PT, PT, R95, R7, RZ ;  /* 0x000000075f077210 */ /* 0x004fca0007ffe0ff */
[----:B------:R1:W-:Y:S02]  /*7f30*/  ST.E desc[UR8][R10.64+0x4], R7 ;  /* 0x000004070a007985 */ /* 0x0003e4000c101908 */
.L_x_882:
[----:B------:R-:W-:Y:S05]  /*7f40*/  BSYNC.RECONVERGENT B0 ;  /* 0x0000000000007941 */ /* 0x000fea0003800200 */
.L_x_881:
        /* <DEDUP_REMOVED lines=11> */
.L_x_888:
[----:B------:R-:W0:Y:S02]  /*8000*/  LDS R6, [R5] ;  /* 0x0000000005067984 */ /* 0x000e240000000800 */
[----:B0-----:R-:W-:-:S05]  /*8010*/  HADD2 R7, R6, R9 ;  /* 0x0000000906077230 */ /* 0x001fca0000000000 */
[----:B------:R-:W0:Y:S02]  /*8020*/  ATOMS.CAST.SPIN P0, [R5], R6, R7 ;  /* 0x000000060500758d */ /* 0x000e240001800007 */
[----:B0-----:R-:W-:Y:S05]  /*8030*/  @!P0 BRA `(.L_x_888) ;  /* 0xfffffffc00f08947 */ /* 0x001fea000383ffff */
[----:B------:R-:W-:Y:S05]  /*8040*/  BRA `(.L_x_886) ;  /* 0x00000000000c7947 */ /* 0x000fea0003800000 */
.L_x_887:
[----:B------:R-:W2:Y:S02]  /*8050*/  LD.E R5, desc[UR8][R10.64] ;  /* 0x000000080a057980 */ /* 0x000ea4000c101900 */
[----:B--2---:R-:W-:-:S05]  /*8060*/  IADD3 R5, PT, PT, R9, R5, RZ ;  /* 0x0000000509057210 */ /* 0x004fca0007ffe0ff */
[----:B------:R0:W-:Y:S02]  /*8070*/  ST.E desc[UR8][R10.64], R5 ;  /* 0x000000050a007985 */ /* 0x0001e4000c101908 */
.L_x_886:
[----:B------:R-:W-:Y:S05]  /*8080*/  BSYNC.RECONVERGENT B0 ;  /* 0x0000000000007941 */ /* 0x000fea0003800200 */
.L_x_885:
[----:B------:R1:W-:Y:S01]  /*8090*/  ATOM.E.ADD.F16x2.RN.STRONG.GPU P0, RZ, desc[UR8][R10.64+0x4], R13 ;  /* 0x8000040d0aff79a2 */ /* 0x0003e2000c10e108 */
[----:B------:R-:W-:Y:S04]  /*80a0*/  BSSY.RECONVERGENT B0, `(.L_x_889) ;  /* 0x000000e000007945 */ /* 0x000fe80003800200 */
[----:B-1----:R-:W-:Y:S05]  /*80b0*/  @P0 BRA `(.L_x_890) ;  /* 0x0000000000300947 */ /* 0x002fea0003800000 */
[----:B------:R-:W1:Y:S02]  /*80c0*/  QSPC.E.S P0, RZ, [R10+0x4] ;  /* 0x000004000aff73aa */ /* 0x000e640000000500 */
[----:B-1----:R-:W-:Y:S05]  /*80d0*/  @!P0 BRA `(.L_x_891) ;  /* 0x00000000001c8947 */ /* 0x002fea0003800000 */
[----:B------:R-:W-:-:S04]  /*80e0*/  MOV R6, R10 ;  /* 0x0000000a00067202 */ /* 0x000fc80000000f00 */
[----:B0-----:R-:W-:-:S07]  /*80f0*/  MOV R5, R6 ;  /* 0x0000000600057202 */ /* 0x001fce0000000f00 */
.L_x_892:
[----:B------:R-:W0:Y:S02]  /*8100*/  LDS R6, [R5+0x4] ;  /* 0x0000040005067984 */ /* 0x000e240000000800 */
[----:B0-----:R-:W-:-:S05]  /*8110*/  HFMA2 R7, R6, 1, 1, R13 ;  /* 0x3c003c0006077831 */ /* 0x001fca000000000d */
[----:B------:R-:W0:Y:S02]  /*8120*/  ATOMS.CAST.SPIN P0, [R5+0x4], R6, R7 ;  /* 0x000004060500758d */ /* 0x000e240001800007 */
[----:B0-----:R-:W-:Y:S05]  /*8130*/  @!P0 BRA `(.L_x_892) ;  /* 0xfffffffc00f08947 */ /* 0x001fea000383ffff */
[----:B------:R-:W-:Y:S05]  /*8140*/  BRA `(.L_x_890) ;  /* 0x00000000000c7947 */ /* 0x000fea0003800000 */
.L_x_891:
[----:B0-----:R-:W2:Y:S02]  /*8150*/  LD.E R5, desc[UR8][R10.64+0x4] ;  /* 0x000004080a057980 */ /* 0x001ea4000c101900 */
[----:B--2---:R-:W-:-:S05]  /*8160*/  IADD3 R5, PT, PT, R13, R5, RZ ;  /* 0x000000050d057210 */ /* 0x004fca0007ffe0ff */
[----:B------:R1:W-:Y:S02]  /*8170*/  ST.E desc[UR8][R10.64+0x4], R5 ;  /* 0x000004050a007985 */ /* 0x0003e4000c101908 */
.L_x_890:
[----:B------:R-:W-:Y:S05]  /*8180*/  BSYNC.RECONVERGENT B0 ;  /* 0x0000000000007941 */ /* 0x000fea0003800200 */
.L_x_889:
        /* <DEDUP_REMOVED lines=12> */
.L_x_896:
[----:B------:R-:W0:Y:S02]  /*8250*/  LDS R4, [R3] ;  /* 0x0000000003047984 */ /* 0x000e240000000800 */
[----:B0-----:R-:W-:-:S05]  /*8260*/  HADD2 R5, R4, R7 ;  /* 0x0000000704057230 */ /* 0x001fca0000000000 */
[----:B------:R-:W0:Y:S02]  /*8270*/  ATOMS.CAST.SPIN P0, [R3], R4, R5 ;  /* 0x000000040300758d */ /* 0x000e240001800005 */
[----:B0-----:R-:W-:Y:S05]  /*8280*/  @!P0 BRA `(.L_x_896) ;  /* 0xfffffffc00f08947 */ /* 0x001fea000383ffff */
[----:B------:R-:W-:Y:S05]  /*8290*/  BRA `(.L_x_894) ;  /* 0x00000000000c7947 */ /* 0x000fea0003800000 */
.L_x_895:
[----:B------:R-:W2:Y:S02]  /*82a0*/  LD.E R3, desc[UR8][R10.64] ;  /* 0x000000080a037980 */ /* 0x000ea4000c101900 */
[----:B--2---:R-:W-:-:S05]  /*82b0*/  IADD3 R3, PT, PT, R7, R3, RZ ;  /* 0x0000000307037210 */ /* 0x004fca0007ffe0ff */
[----:B------:R0:W-:Y:S02]  /*82c0*/  ST.E desc[UR8][R10.64], R3 ;  /* 0x000000030a007985 */ /* 0x0001e4000c101908 */
.L_x_894:
[----:B------:R-:W-:Y:S05]  /*82d0*/  BSYNC.RECONVERGENT B0 ;  /* 0x0000000000007941 */ /* 0x000fea0003800200 */
.L_x_893:
[----:B------:R1:W-:Y:S01]  /*82e0*/  ATOM.E.ADD.F16x2.RN.STRONG.GPU P0, RZ, desc[UR8][R10.64+0x4], R91 ;  /* 0x8000045b0aff79a2 */ /* 0x0003e2000c10e108 */
[----:B------:R-:W-:Y:S04]  /*82f0*/  BSSY.RECONVERGENT B0, `(.L_x_897) ;  /* 0x000000e000007945 */ /* 0x000fe80003800200 */
[----:B-1----:R-:W-:Y:S05]  /*8300*/  @P0 BRA `(.L_x_898) ;  /* 0x0000000000300947 */ /* 0x002fea0003800000 */
[----:B------:R-:W1:Y:S02]  /*8310*/  QSPC.E.S P0, RZ, [R10+0x4] ;  /* 0x000004000aff73aa */ /* 0x000e640000000500 */
[----:B-1----:R-:W-:Y:S05]  /*8320*/  @!P0 BRA `(.L_x_899) ;  /* 0x00000000001c8947 */ /* 0x002fea0003800000 */
[----:B------:R-:W-:-:S04]  /*8330*/  MOV R4, R10 ;  /* 0x0000000a00047202 */ /* 0x000fc80000000f00 */
[----:B0-----:R-:W-:-:S07]  /*8340*/  MOV R3, R4 ;  /* 0x0000000400037202 */ /* 0x001fce0000000f00 */
.L_x_900:
[----:B------:R-:W0:Y:S02]  /*8350*/  LDS R4, [R3+0x4] ;  /* 0x0000040003047984 */ /* 0x000e240000000800 */
[----:B0-----:R-:W-:-:S05]  /*8360*/  HFMA2 R5, R4, 1, 1, R91 ;  /* 0x3c003c0004057831 */ /* 0x001fca000000005b */
[----:B------:R-:W0:Y:S02]  /*8370*/  ATOMS.CAST.SPIN P0, [R3+0x4], R4, R5 ;  /* 0x000004040300758d */ /* 0x000e240001800005 */
[----:B0-----:R-:W-:Y:S05]  /*8380*/  @!P0 BRA `(.L_x_900) ;  /* 0xfffffffc00f08947 */ /* 0x001fea000383ffff */
[----:B------:R-:W-:Y:S05]  /*8390*/  BRA `(.L_x_898) ;  /* 0x00000000000c7947 */ /* 0x000fea0003800000 */
.L_x_899:
[----:B0-----:R-:W2:Y:S02]  /*83a0*/  LD.E R3, desc[UR8][R10.64+0x4] ;  /* 0x000004080a037980 */ /* 0x001ea4000c101900 */
[----:B--2---:R-:W-:-:S05]  /*83b0*/  IADD3 R3, PT, PT, R91, R3, RZ ;  /* 0x000000035b037210 */ /* 0x004fca0007ffe0ff */
[----:B------:R1:W-:Y:S02]  /*83c0*/  ST.E desc[UR8][R10.64+0x4], R3 ;  /* 0x000004030a007985 */ /* 0x0003e4000c101908 */
.L_x_898:
[----:B------:R-:W-:Y:S05]  /*83d0*/  BSYNC.RECONVERGENT B0 ;  /* 0x0000000000007941 */ /* 0x000fea0003800200 */
.L_x_897:
        /* <DEDUP_REMOVED lines=12> */
.L_x_904:
[----:B------:R-:W0:Y:S02]  /*84a0*/  LDS R2, [R0] ;  /* 0x0000000000027984 */ /* 0x000e240000000800 */
[----:B0-----:R-:W-:-:S05]  /*84b0*/  HADD2 R3, R2, R5 ;  /* 0x0000000502037230 */ /* 0x001fca0000000000 */
[----:B------:R-:W0:Y:S02]  /*84c0*/  ATOMS.CAST.SPIN P0, [R0], R2, R3 ;  /* 0x000000020000758d */ /* 0x000e240001800003 */
[----:B0-----:R-:W-:Y:S05]  /*84d0*/  @!P0 BRA `(.L_x_904) ;  /* 0xfffffffc00f08947 */ /* 0x001fea000383ffff */
[----:B------:R-:W-:Y:S05]  /*84e0*/  BRA `(.L_x_902) ;  /* 0x00000000000c7947 */ /* 0x000fea0003800000 */
.L_x_903:
[----:B------:R-:W2:Y:S02]  /*84f0*/  LD.E R0, desc[UR8][R10.64] ;  /* 0x000000080a007980 */ /* 0x000ea4000c101900 */
[----:B--2---:R-:W-:-:S05]  /*8500*/  IADD3 R3, PT, PT, R5, R0, RZ ;  /* 0x0000000005037210 */ /* 0x004fca0007ffe0ff */
[----:B------:R0:W-:Y:S02]  /*8510*/  ST.E desc[UR8][R10.64], R3 ;  /* 0x000000030a007985 */ /* 0x0001e4000c101908 */
.L_x_902:
[----:B------:R-:W-:Y:S05]  /*8520*/  BSYNC.RECONVERGENT B0 ;  /* 0x0000000000007941 */ /* 0x000fea0003800200 */
.L_x_901:
[----:B------:R1:W-:Y:S02]  /*8530*/  ATOM.E.ADD.F16x2.RN.STRONG.GPU P0, RZ, desc[UR8][R10.64+0x4], R93 ;  /* 0x8000045d0aff79a2 */ /* 0x0003e4000c10e108 */
[----:B-1----:R-:W-:Y:S05]  /*8540*/  @P0 EXIT ;  /* 0x000000000000094d */ /* 0x002fea0003800000 */
[----:B------:R-:W1:Y:S02]  /*8550*/  QSPC.E.S P0, RZ, [R10+0x4] ;  /* 0x000004000aff73aa */ /* 0x000e640000000500 */
[----:B-1----:R-:W-:Y:S05]  /*8560*/  @!P0 BRA `(.L_x_905) ;  /* 0x00000000001c8947 */ /* 0x002fea0003800000 */
[----:B------:R-:W-:-:S04]  /*8570*/  MOV R2, R10 ;  /* 0x0000000a00027202 */ /* 0x000fc80000000f00 */
[----:B------:R-:W-:-:S07]  /*8580*/  MOV R0, R2 ;  /* 0x0000000200007202 */ /* 0x000fce0000000f00 */
.L_x_906:
[----:B------:R-:W0:Y:S02]  /*8590*/  LDS R2, [R0+0x4] ;  /* 0x0000040000027984 */ /* 0x000e240000000800 */
[----:B0-----:R-:W-:-:S05]  /*85a0*/  HFMA2 R3, R2, 1, 1, R93 ;  /* 0x3c003c0002037831 */ /* 0x001fca000000005d */
[----:B------:R-:W0:Y:S02]  /*85b0*/  ATOMS.CAST.SPIN P0, [R0+0x4], R2, R3 ;  /* 0x000004020000758d */ /* 0x000e240001800003 */
[----:B0-----:R-:W-:Y:S05]  /*85c0*/  @!P0 BRA `(.L_x_906) ;  /* 0xfffffffc00f08947 */ /* 0x001fea000383ffff */
[----:B------:R-:W-:Y:S05]  /*85d0*/  EXIT ;  /* 0x000000000000794d */ /* 0x000fea0003800000 */
.L_x_905:
[----:B------:R-:W0:Y:S02]  /*85e0*/  LD.E R0, desc[UR8][R10.64+0x4] ;  /* 0x000004080a007980 */ /* 0x000e24000c101900 */
[----:B0-----:R-:W-:-:S05]  /*85f0*/  IADD3 R3, PT, PT, R93, R0, RZ ;  /* 0x000000005d037210 */ /* 0x001fca0007ffe0ff */
[----:B------:R-:W-:Y:S01]  /*8600*/  ST.E desc[UR8][R10.64+0x4], R3 ;  /* 0x000004030a007985 */ /* 0x000fe2000c101908 */
[----:B------:R-:W-:Y:S05]  /*8610*/  EXIT ;  /* 0x000000000000794d */ /* 0x000fea0003800000 */
.L_x_907:
        /* <DEDUP_REMOVED lines=14> */
.L_x_5295:


//--------------------- .text._Z23gemm_half_q_half_kernelILi4ELi128ELb1ELb1ELi64EEvPK6__halfPKjS4_S2_PS0_iiiiPKtS7_iiiiiibS2_i --------------------------
	.section	.text._Z23gemm_half_q_half_kernelILi4ELi128ELb1ELb1ELi64EEvPK6__halfPKjS4_S2_PS0_iiiiPKtS7_iiiiiibS2_i,"ax",@progbits
	.align	128
        .global         _Z23gemm_half_q_half_kernelILi4ELi128ELb1ELb1ELi64EEvPK6__halfPKjS4_S2_PS0_iiiiPKtS7_iiiiiibS2_i
        .type           _Z23gemm_half_q_half_kernelILi4ELi128ELb1ELb1ELi64EEvPK6__halfPKjS4_S2_PS0_iiiiPKtS7_iiiiiibS2_i,@function
        .size           _Z23gemm_half_q_half_kernelILi4ELi128ELb1ELb1ELi64EEvPK6__halfPKjS4_S2_PS0_iiiiPKtS7_iiiiiibS2_i,(.L_x_5296 - _Z23gemm_half_q_half_kernelILi4ELi128ELb1ELb1ELi64EEvPK6__halfPKjS4_S2_PS0_iiiiPKtS7_iiiiiibS2_i)
        .other          _Z23gemm_half_q_half_kernelILi4ELi128ELb1ELb1ELi64EEvPK6__halfPKjS4_S2_PS0_iiiiPKtS7_iiiiiibS2_i,@"STO_CUDA_ENTRY STV_DEFAULT"
_Z23gemm_half_q_half_kernelILi4ELi128ELb1ELb1ELi64EEvPK6__halfPKjS4_S2_PS0_iiiiPKtS7_iiiiiibS2_i:
.text._Z23gemm_half_q_half_kernelILi4ELi128ELb1ELb1ELi64EEvPK6__halfPKjS4_S2_PS0_iiiiPKtS7_iiiiiibS2_i:
[----:B------:R-:W0:Y:S08]  /*0000*/  LDC R1, c[0x0][0x37c] ;  /* 0x0000df00ff017b82 */ /* 0x000e300000000800 */
[----:B------:R-:W1:Y:S01]  /*0010*/  S2UR UR8, SR_CTAID.Y ;  /* 0x00000000000879c3 */ /* 0x000e620000002600 */
[----:B------:R-:W1:Y:S01]  /*0020*/  LDCU UR14, c[0x0][0x3a8] ;  /* 0x00007500ff0e77ac */ /* 0x000e620008000800 */
[----:B0-----:R-:W-:-:S04]  /*0030*/  IADD3 R1, PT, PT, R1, -0x10, RZ ;  /* 0xfffffff001017810 */ /* 0x001fc80007ffe0ff */
[----:B------:R-:W-:Y:S01]  /*0040*/  R2UR UR26, R1 ;  /* 0x00000000011a72ca */ /* 0x000fe200000e0000 */
[----:B-1----:R-:W-:-:S04]  /*0050*/  UIMAD UR14, UR8, -0x4, UR14 ;  /* 0xfffffffc080e78a4 */ /* 0x002fc8000f8e020e */
[----:B------:R-:W-:-:S06]  /*0060*/  UISETP.GE.AND UP0, UPT, UR14, 0x1, UPT ;  /* 0x000000010e00788c */ /* 0x000fcc000bf06270 */
[----:B------:R-:W-:-:S13]  /*0070*/  PLOP3.LUT P0, PT, PT, PT, UP0, 0x80, 0x8 ;  /* 0x000000000008781c */ /* 0x000fda0003f0f008 */
[----:B------:R-:W-:Y:S05]  /*0080*/  @!P0 EXIT ;  /* 0x000000000000894d */ /* 0x000fea0003800000 */
[----:B------:R-:W0:Y:S01]  /*0090*/  LDC.64 R4, c[0x0][0x3e8] ;  /* 0x0000fa00ff047b82 */ /* 0x000e220000000a00 */
[----:B------:R-:W0:Y:S07]  /*00a0*/  LDCU.64 UR22, c[0x0][0x358] ;  /* 0x00006b00ff1677ac */ /* 0x000e2e0008000a00 */
[----:B------:R-:W1:Y:S01]  /*00b0*/  S2UR UR17, SR_CTAID.Z ;  /* 0x00000000001179c3 */ /* 0x000e620000002700 */
[----:B------:R-:W2:Y:S07]  /*00c0*/  S2R R0, SR_TID.X ;  /* 0x0000000000007919 */ /* 0x000eae0000002100 */
[----:B------:R-:W3:Y:S01]  /*00d0*/  LDC R3, c[0x0][0x3b0] ;  /* 0x0000ec00ff037b82 */ /* 0x000ee20000000800 */
[----:B0-----:R-:W4:Y:S01]  /*00e0*/  LDG.E.U16 R4, desc[UR22][R4.64] ;  /* 0x0000001604047981 */ /* 0x001f22000c1e1500 */
[----:B------:R-:W-:Y:S01]  /*00f0*/  UISETP.NE.AND UP0, UPT, UR14, 0x1, UPT ;  /* 0x000000010e00788c */ /* 0x000fe2000bf05270 */
[----:B------:R-:W-:-:S02]  /*0100*/  PRMT R30, RZ, 0x7610, R30 ;  /* 0x00007610ff1e7816 */ /* 0x000fc4000000001e */
[----:B------:R-:W-:Y:S02]  /*0110*/  PRMT R29, RZ, 0x7610, R29 ;  /* 0x00007610ff1d7816 */ /* 0x000fe4000000001d */
[----:B------:R-:W-:Y:S02]  /*0120*/  PRMT R28, RZ, 0x7610, R28 ;  /* 0x00007610ff1c7816 */ /* 0x000fe4000000001c */
[----:B------:R-:W-:Y:S01]  /*0130*/  PLOP3.LUT P1, PT, PT, PT, UP0, 0x80, 0x8 ;  /* 0x000000000008781c */ /* 0x000fe20003f2f008 */
[----:B-1----:R-:W-:Y:S01]  /*0140*/  USHF.L.U32 UR9, UR17, 0x6, URZ ;  /* 0x0000000611097899 */ /* 0x002fe200080006ff */
[----:B----4-:R-:W-:-:S13]  /*0150*/  R2UR UR25, R4 ;  /* 0x00000000041972ca */ /* 0x010fda00000e0000 */
[----:B------:R-:W-:Y:S01]  /*0160*/  MOV R2, UR25 ;  /* 0x0000001900027c02 */ /* 0x000fe20008000f00 */
[----:B--23--:R-:W-:Y:S06]  /*0170*/  @!P1 BRA `(.L_x_908) ;  /* 0x0000000000409947 */ /* 0x00cfec0003800000 */
[----:B------:R-:W0:Y:S08]  /*0180*/  LDC R7, c[0x0][0x3f0] ;  /* 0x0000fc00ff077b82 */ /* 0x000e300000000800 */
[----:B------:R-:W0:Y:S02]  /*0190*/  LDC.64 R4, c[0x0][0x3e8] ;  /* 0x0000fa00ff047b82 */ /* 0x000e240000000a00 */
[----:B0-----:R-:W-:-:S05]  /*01a0*/  IMAD.WIDE R4, R7, 0x2, R4 ;  /* 0x0000000207047825 */ /* 0x001fca00078e0204 */
[----:B------:R-:W2:Y:S01]  /*01b0*/  LDG.E.U16 R28, desc[UR22][R4.64] ;  /* 0x00000016041c7981 */ /* 0x000ea2000c1e1500 */
[----:B------:R-:W-:Y:S01]  /*01c0*/  UISETP.NE.AND UP0, UPT, UR14, 0x2, UPT ;  /* 0x000000020e00788c */ /* 0x000fe2000bf05270 */
[----:B--2---:R-:W-:-:S08]  /*01d0*/  LOP3.LUT R2, R28, UR25, RZ, 0xfc, !PT ;  /* 0x000000191c027c12 */ /* 0x004fd0000f8efcff */
[----:B------:R-:W-:Y:S05]  /*01e0*/  BRA.U !UP0, `(.L_x_908) ;  /* 0x0000000108247547 */ /* 0x000fea000b800000 */
[----:B------:R-:W-:Y:S01]  /*01f0*/  UISETP.NE.AND UP0, UPT, UR14, 0x3, UPT ;  /* 0x000000030e00788c */ /* 0x000fe2000bf05270 */
[----:B------:R-:W-:-:S05]  /*0200*/  IMAD.WIDE R4, R7, 0x2, R4 ;  /* 0x0000000207047825 */ /* 0x000fca00078e0204 */
[----:B------:R-:W-:Y:S01]  /*0210*/  PLOP3.LUT P0, PT, PT, PT, UP0, 0x80, 0x8 ;  /* 0x000000000008781c */ /* 0x000fe20003f0f008 */
[----:B------:R-:W-:Y:S01]  /*0220*/  IMAD.WIDE R6, R7, 0x2, R4 ;  /* 0x0000000207067825 */ /* 0x000fe200078e0204 */
[----:B------:R-:W2:Y:S11]  /*0230*/  LDG.E.U16 R29, desc[UR22][R4.64] ;  /* 0x00000016041d7981 */ /* 0x000eb6000c1e1500 */
[----:B------:R-:W3:Y:S01]  /*0240*/  @P0 LDG.E.U16 R30, desc[UR22][R6.64] ;  /* 0x00000016061e0981 */ /* 0x000ee2000c1e1500 */
[----:B--2---:R-:W-:-:S04]  /*0250*/  LOP3.LUT R2, R29, R2, RZ, 0xfc, !PT ;  /* 0x000000021d027212 */ /* 0x004fc800078efcff */
[----:B---3--:R-:W-:-:S04]  /*0260*/  @P0 LOP3.LUT R8, R30, R2, RZ, 0xfc, !PT ;  /* 0x000000021e080212 */ /* 0x008fc800078efcff */
[----:B------:R-:W-:-:S07]  /*0270*/  @P0 PRMT R2, R8, 0x7610, R2 ;  /* 0x0000761008020816 */ /* 0x000fce0000000002 */
.L_x_908:
[----:B------:R-:W-:Y:S01]  /*0280*/  PRMT R2, R2, 0x9910, RZ ;  /* 0x0000991002027816 */ /* 0x000fe200000000ff */
[----:B------:R-:W0:Y:S01]  /*0290*/  S2UR UR4, SR_CTAID.X ;  /* 0x00000000000479c3 */ /* 0x000e220000002500 */
[----:B------:R-:W-:Y:S01]  /*02a0*/  MOV R4, UR9 ;  /* 0x0000000900047c02 */ /* 0x000fe20008000f00 */
[----:B------:R-:W-:Y:S01]  /*02b0*/  UISETP.LT.U32.AND UP0, UPT, UR14, 0x4, UPT ;  /* 0x000000040e00788c */ /* 0x000fe2000bf01070 */
[----:B------:R-:W-:Y:S02]  /*02c0*/  ISETP.NE.AND P0, PT, R2, RZ, PT ;  /* 0x000000ff0200720c */ /* 0x000fe40003f05270 */
[----:B------:R-:W-:-:S04]  /*02d0*/  VIADDMNMX R4, R4, 0x40, R3, PT ;  /* 0x0000004004047846 */ /* 0x000fc80003800103 */
[----:B------:R-:W-:-:S07]  /*02e0*/  R2UR UR15, R4 ;  /* 0x00000000040f72ca */ /* 0x000fce00000e0000 */
[----:B0-----:R-:W-:Y:S08]  /*02f0*/  @!P0 EXIT ;  /* 0x000000000000894d */ /* 0x001ff00003800000 */
[----:B------:R-:W-:Y:S01]  /*0300*/  IADD3 R15, PT, PT, R0, UR9, RZ ;  /* 0x00000009000f7c10 */ /* 0x000fe2000fffe0ff */
[----:B------:R-:W-:Y:S01]  /*0310*/  USHF.L.U32 UR4, UR4, 0x8, URZ ;  /* 0x0000000804047899 */ /* 0x000fe200080006ff */
[----:B------:R-:W-:Y:S01]  /*0320*/  BSSY.RECONVERGENT B0, `(.L_x_909) ;  /* 0x00000b5000007945 */ /* 0x000fe20003800200 */
[----:B------:R-:W-:Y:S01]  /*0330*/  USEL UR5, UR14, 0x4, UP0 ;  /* 0x000000040e057887 */ /* 0x000fe20008000000 */
[----:B------:R-:W-:-:S03]  /*0340*/  ISETP.GE.AND P0, PT, R15, UR15, PT ;  /* 0x0000000f0f007c0c */ /* 0x000fc6000bf06270 */
[----:B------:R-:W-:-:S10]  /*0350*/  LEA R2, R0, UR4, 0x2 ;  /* 0x0000000400027c11 */ /* 0x000fd4000f8e10ff */
        /* <DEDUP_REMOVED lines=17> */
[----:B------:R-:W-:-:S04]  /*0470*/  UIADD3 UR6, UPT, UPT, -UR5, 0x1, URZ ;  /* 0x0000000105067890 */ /* 0x000fc8000fffe1ff */
[----:B------:R-:W-:Y:S01]  /*0480*/  UISETP.NE.AND UP0, UPT, UR6, URZ, UPT ;  /* 0x000000ff0600728c */ /* 0x000fe2000bf05270 */
[----:B--2---:R0:W-:Y:S08]  /*0490*/  STS.U16 [R12], R5 ;  /* 0x000000050c007388 */ /* 0x0041f00000000400 */
[----:B------:R-:W-:Y:S05]  /*04a0*/  BRA.U !UP0, `(.L_x_910) ;  /* 0x0000000908707547 */ /* 0x000fea000b800000 */
[----:B------:R-:W-:Y:S01]  /*04b0*/  UISETP.GE.AND UP0, UPT, UR6, URZ, UPT ;  /* 0x000000ff0600728c */ /* 0x000fe2000bf06270 */
[----:B------:R-:W-:Y:S02]  /*04c0*/  IADD3 R13, PT, PT, R12, 0x80, RZ ;  /* 0x000000800c0d7810 */ /* 0x000fe40007ffe0ff */
[----:B0-----:R-:W-:-:S06]  /*04d0*/  IADD3 R12, PT, PT, R6, R3, RZ ;  /* 0x00000003060c7210 */ /* 0x001fcc0007ffe0ff */
[----:B------:R-:W-:Y:S05]  /*04e0*/  BRA.U UP0, `(.L_x_912) ;  /* 0x0000000100ec7547 */ /* 0x000fea000b800000 */
[----:B------:R-:W-:Y:S01]  /*04f0*/  UIADD3 UR7, UPT, UPT, URZ, -UR6, URZ ;  /* 0x80000006ff077290 */ /* 0x000fe2000fffe0ff */
[----:B------:R-:W-:-:S03]  /*0500*/  PLOP3.LUT P0, PT, PT, PT, PT, 0x80, 0x8 ;  /* 0x000000000008781c */ /* 0x000fc60003f0f070 */
[----:B------:R-:W-:-:S09]  /*0510*/  UISETP.GT.AND UP0, UPT, UR7, 0x3, UPT ;  /* 0x000000030700788c */ /* 0x000fd2000bf04270 */
[----:B------:R-:W-:Y:S05]  /*0520*/  BRA.U !UP0, `(.L_x_913) ;  /* 0x0000000108847547 */ /* 0x000fea000b800000 */
[----:B------:R-:W-:-:S13]  /*0530*/  PLOP3.LUT P0, PT, PT, PT, PT, 0x8, 0x80 ;  /* 0x000000000080781c */ /* 0x000fda0003f0e170 */
.L_x_914:
        /* <DEDUP_REMOVED lines=15> */
[----:B------:R-:W-:Y:S02]  /*0630*/  LEA.HI.X.SX32 R14, R12, RZ, 0x1, P2 ;  /* 0x000000ff0c0e7211 */ /* 0x000fe400010f0eff */
[----:B------:R-:W-:Y:S01]  /*0640*/  LEA R8, P4, R9, UR10, 0x1 ;  /* 0x0000000a09087c11 */ /* 0x000fe2000f8808ff */
[----:B------:R-:W3:Y:S01]  /*0650*/  LDG.E.U16.CONSTANT R6, desc[UR22][R6.64] ;  /* 0x0000001606067981 */ /* 0x000ee2000c1e9500 */
[----:B------:R-:W-:Y:S02]  /*0660*/  LEA R10, P2, R11, UR10, 0x1 ;  /* 0x0000000a0b0a7c11 */ /* 0x000fe4000f8408ff */
[----:B------:R-:W-:-:S02]  /*0670*/  LEA.HI.X R9, R9, UR11, R16, 0x1, P4 ;  /* 0x0000000b09097c11 */ /* 0x000fc4000a0f0c10 */
[----:B------:R-:W-:-:S03]  /*0680*/  LEA.HI.X R11, R11, UR11, R14, 0x1, P2 ;  /* 0x0000000b0b0b7c11 */ /* 0x000fc600090f0c0e */
[----:B------:R-:W4:Y:S04]  /*0690*/  LDG.E.U16.CONSTANT R8, desc[UR22][R8.64] ;  /* 0x0000001608087981 */ /* 0x000f28000c1e9500 */
[----:B------:R-:W5:Y:S01]  /*06a0*/  LDG.E.U16.CONSTANT R10, desc[UR22][R10.64] ;  /* 0x000000160a0a7981 */ /* 0x000f62000c1e9500 */
[----:B------:R-:W-:-:S04]  /*06b0*/  UIADD3 UR6, UPT, UPT, UR6, 0x4, URZ ;  /* 0x0000000406067890 */ /* 0x000fc8000fffe0ff */
[----:B------:R-:W-:Y:S01]  /*06c0*/  UISETP.GE.AND UP0, UPT, UR6, -0x3, UPT ;  /* 0xfffffffd0600788c */ /* 0x000fe2000bf06270 */
[----:B------:R-:W-:Y:S01]  /*06d0*/  IADD3 R12, PT, PT, R12, R3, RZ ;  /* 0x000000030c0c7210 */ /* 0x000fe20007ffe0ff */
[----:B--2---:R-:W-:Y:S04]  /*06e0*/  STS.U16 [R13], R4 ;  /* 0x000000040d007388 */ /* 0x004fe80000000400 */
[----:B---3--:R-:W-:Y:S04]  /*06f0*/  STS.U16 [R13+0x80], R6 ;  /* 0x000080060d007388 */ /* 0x008fe80000000400 */
[----:B----4-:R-:W-:Y:S04]  /*0700*/  STS.U16 [R13+0x100], R8 ;  /* 0x000100080d007388 */ /* 0x010fe80000000400 */
[----:B-----5:R0:W-:Y:S02]  /*0710*/  STS.U16 [R13+0x180], R10 ;  /* 0x0001800a0d007388 */ /* 0x0201e40000000400 */
[----:B0-----:R-:W-:Y:S01]  /*0720*/  IADD3 R13, PT, PT, R13, 0x200, RZ ;  /* 0x000002000d0d7810 */ /* 0x001fe20007ffe0ff */
[----:B------:R-:W-:Y:S06]  /*0730*/  BRA.U !UP0, `(.L_x_914) ;  /* 0xfffffffd08807547 */ /* 0x000fec000b83ffff */
.L_x_913:
[----:B------:R-:W-:-:S04]  /*0740*/  UIADD3 UR7, UPT, UPT, URZ, -UR6, URZ ;  /* 0x80000006ff077290 */ /* 0x000fc8000fffe0ff */
[----:B------:R-:W-:-:S09]  /*0750*/  UISETP.GT.AND UP0, UPT, UR7, 0x1, UPT ;  /* 0x000000010700788c */ /* 0x000fd2000bf04270 */
[----:B------:R-:W-:Y:S05]  /*0760*/  BRA.U !UP0, `(.L_x_915) ;  /* 0x0000000108447547 */ /* 0x000fea000b800000 */
        /* <DEDUP_REMOVED lines=11> */
[----:B------:R-:W-:Y:S01]  /*0820*/  PLOP3.LUT P0, PT, PT, PT, PT, 0x8, 0x80 ;  /* 0x000000000080781c */ /* 0x000fe20003f0e170 */
[----:B------:R-:W-:Y:S01]  /*0830*/  UIADD3 UR6, UPT, UPT, UR6, 0x2, URZ ;  /* 0x0000000206067890 */ /* 0x000fe2000fffe0ff */
[----:B------:R-:W-:Y:S01]  /*0840*/  IADD3 R12, PT, PT, R8, R3, RZ ;  /* 0x00000003080c7210 */ /* 0x000fe20007ffe0ff */
[----:B--2---:R-:W-:Y:S04]  /*0850*/  STS.U16 [R13], R4 ;  /* 0x000000040d007388 */ /* 0x004fe80000000400 */
[----:B---3--:R0:W-:Y:S02]  /*0860*/  STS.U16 [R13+0x80], R6 ;  /* 0x000080060d007388 */ /* 0x0081e40000000400 */
[----:B0-----:R-:W-:-:S07]  /*0870*/  IADD3 R13, PT, PT, R13, 0x100, RZ ;  /* 0x000001000d0d7810 */ /* 0x001fce0007ffe0ff */
.L_x_915:
[----:B------:R-:W-:-:S13]  /*0880*/  ISETP.EQ.AND P2, PT, RZ, UR6, PT ;  /* 0x00000006ff007c0c */ /* 0x000fda000bf42270 */
[----:B------:R-:W-:Y:S05]  /*0890*/  @!P0 BRA P2, `(.L_x_910) ;  /* 0x0000000400748947 */ /* 0x000fea0001000000 */
.L_x_912:
[----:B------:R-:W-:-:S04]  /*08a0*/  IADD3 R5, P0, PT, R15, R12, RZ ;  /* 0x0000000c0f057210 */ /* 0x000fc80007f1e0ff */
[----:B------:R-:W-:Y:S02]  /*08b0*/  LEA.HI.X.SX32 R6, R12, RZ, 0x1, P0 ;  /* 0x000000ff0c067211 */ /* 0x000fe400000f0eff */
[----:B------:R-:W-:-:S04]  /*08c0*/  LEA R4, P0, R5, UR10, 0x1 ;  /* 0x0000000a05047c11 */ /* 0x000fc8000f8008ff */
[----:B------:R-:W-:-:S05]  /*08d0*/  LEA.HI.X R5, R5, UR11, R6, 0x1, P0 ;  /* 0x0000000b05057c11 */ /* 0x000fca00080f0c06 */
[----:B------:R-:W2:Y:S01]  /*08e0*/  LDG.E.U16.CONSTANT R4, desc[UR22][R4.64] ;  /* 0x0000001604047981 */ /* 0x000ea2000c1e9500 */
[----:B------:R-:W-:Y:S01]  /*08f0*/  UIADD3 UR6, UPT, UPT, UR6, 0x1, URZ ;  /* 0x0000000106067890 */ /* 0x000fe2000fffe0ff */
[----:B------:R-:W-:-:S03]  /*0900*/  IADD3 R12, PT, PT, R12, R3, RZ ;  /* 0x000000030c0c7210 */ /* 0x000fc60007ffe0ff */
[----:B------:R-:W-:Y:S01]  /*0910*/  UISETP.NE.AND UP0, UPT, UR6, URZ, UPT ;  /* 0x000000ff0600728c */ /* 0x000fe2000bf05270 */
[----:B--2---:R0:W-:Y:S02]  /*0920*/  STS.U16 [R13], R4 ;  /* 0x000000040d007388 */ /* 0x0041e40000000400 */
[----:B0-----:R-:W-:-:S06]  /*0930*/  IADD3 R13, PT, PT, R13, 0x80, RZ ;  /* 0x000000800d0d7810 */ /* 0x001fcc0007ffe0ff */
[----:B------:R-:W-:Y:S05]  /*0940*/  BRA.U UP0, `(.L_x_912) ;  /* 0xfffffffd00d47547 */ /* 0x000fea000b83ffff */
[----:B------:R-:W-:Y:S05]  /*0950*/  BRA `(.L_x_910) ;  /* 0x0000000400447947 */ /* 0x000fea0003800000 */
.L_x_911:
[C---:B------:R-:W-:Y:S01]  /*0960*/  LEA R4, P0, R15.reuse, UR10, 0x1 ;  /* 0x0000000a0f047c11 */ /* 0x040fe2000f8008ff */
[----:B------:R-:W0:Y:S03]  /*0970*/  LDCU.64 UR12, c[0x0][0x380] ;  /* 0x00007000ff0c77ac */ /* 0x000e260008000a00 */
[----:B------:R-:W-:-:S05]  /*0980*/  LEA.HI.X R5, R15, UR11, RZ, 0x1, P0 ;  /* 0x0000000b0f057c11 */ /* 0x000fca00080f0cff */
[----:B------:R1:W5:Y:S01]  /*0990*/  LDG.E.U16.CONSTANT R13, desc[UR22][R4.64] ;  /* 0x00000016040d7981 */ /* 0x000362000c1e9500 */
[----:B------:R-:W-:Y:S01]  /*09a0*/  UIADD3 UR6, UPT, UPT, URZ, -UR5, URZ ;  /* 0x80000005ff067290 */ /* 0x000fe2000fffe0ff */
[----:B------:R-:W-:-:S03]  /*09b0*/  IMAD R14, R3, UR8, RZ ;  /* 0x00000008030e7c24 */ /* 0x000fc6000f8e02ff */
[----:B------:R-:W-:Y:S02]  /*09c0*/  UISETP.GE.AND UP0, UPT, UR6, URZ, UPT ;  /* 0x000000ff0600728c */ /* 0x000fe4000bf06270 */
[----:B------:R-:W-:-:S07]  /*09d0*/  SHF.L.U32 R14, R14, 0x2, RZ ;  /* 0x000000020e0e7819 */ /* 0x000fce00000006ff */
[----:B01----:R-:W-:Y:S05]  /*09e0*/  BRA.U UP0, `(.L_x_916) ;  /* 0x0000000100f47547 */ /* 0x003fea000b800000 */
[----:B------:R-:W-:Y:S02]  /*09f0*/  UIADD3 UR7, UPT, UPT, URZ, -UR6, URZ ;  /* 0x80000006ff077290 */ /* 0x000fe4000fffe0ff */
[----:B------:R-:W-:Y:S02]  /*0a00*/  UPLOP3.LUT UP0, UPT, UPT, UPT, UPT, 0x80, 0x8 ;  /* 0x000000000008789c */ /* 0x000fe40003f0f070 */
[----:B------:R-:W-:-:S09]  /*0a10*/  UISETP.GT.AND UP1, UPT, UR7, 0x3, UPT ;  /* 0x000000030700788c */ /* 0x000fd2000bf24270 */
[----:B------:R-:W-:Y:S05]  /*0a20*/  BRA.U !UP1, `(.L_x_917) ;  /* 0x0000000109887547 */ /* 0x000fea000b800000 */
[----:B------:R-:W0:Y:S01]  /*0a30*/  LDCU.64 UR10, c[0x0][0x380] ;  /* 0x00007000ff0a77ac */ /* 0x000e220008000a00 */
[----:B------:R-:W-:-:S11]  /*0a40*/  UPLOP3.LUT UP0, UPT, UPT, UPT, UPT, 0x40, 0x4 ;  /* 0x000000000004789c */ /* 0x000fd60003f0e870 */
.L_x_918:
        /* <DEDUP_REMOVED lines=23> */
[----:B------:R-:W-:-:S04]  /*0bc0*/  UIADD3 UR6, UPT, UPT, UR6, 0x4, URZ ;  /* 0x0000000406067890 */ /* 0x000fc8000fffe0ff */
[----:B------:R-:W-:Y:S01]  /*0bd0*/  UISETP.GE.AND UP1, UPT, UR6, -0x3, UPT ;  /* 0xfffffffd0600788c */ /* 0x000fe2000bf26270 */
[----:B------:R-:W-:Y:S01]  /*0be0*/  IADD3 R14, PT, PT, R14, R3, RZ ;  /* 0x000000030e0e7210 */ /* 0x000fe20007ffe0ff */
[----:B--2---:R-:W-:Y:S04]  /*0bf0*/  STS.U16 [R12], R5 ;  /* 0x000000050c007388 */ /* 0x004fe80000000400 */
[----:B---3--:R-:W-:Y:S04]  /*0c00*/  STS.U16 [R12+0x80], R7 ;  /* 0x000080070c007388 */ /* 0x008fe80000000400 */
[----:B----4-:R-:W-:Y:S04]  /*0c10*/  STS.U16 [R12+0x100], R9 ;  /* 0x000100090c007388 */ /* 0x010fe80000000400 */
[----:B------:R0:W-:Y:S02]  /*0c20*/  STS.U16 [R12+0x180], R11 ;  /* 0x0001800b0c007388 */ /* 0x0001e40000000400 */
[----:B0-----:R-:W-:Y:S01]  /*0c30*/  IADD3 R12, PT, PT, R12, 0x200, RZ ;  /* 0x000002000c0c7810 */ /* 0x001fe20007ffe0ff */
[----:B------:R-:W-:Y:S06]  /*0c40*/  BRA.U !UP1, `(.L_x_918) ;  /* 0xfffffffd09807547 */ /* 0x000fec000b83ffff */
.L_x_917:
[----:B------:R-:W-:-:S04]  /*0c50*/  UIADD3 UR7, UPT, UPT, URZ, -UR6, URZ ;  /* 0x80000006ff077290 */ /* 0x000fc8000fffe0ff */
[----:B------:R-:W-:-:S09]  /*0c60*/  UISETP.GT.AND UP1, UPT, UR7, 0x1, UPT ;  /* 0x000000010700788c */ /* 0x000fd2000bf24270 */
[----:B------:R-:W-:Y:S05]  /*0c70*/  BRA.U !UP1, `(.L_x_919) ;  /* 0x0000000109487547 */ /* 0x000fea000b800000 */
        /* <DEDUP_REMOVED lines=12> */
[----:B------:R-:W-:Y:S01]  /*0d40*/  IADD3 R14, PT, PT, R8, R3, RZ ;  /* 0x00000003080e7210 */ /* 0x000fe20007ffe0ff */
[----:B------:R-:W-:Y:S02]  /*0d50*/  UIADD3 UR6, UPT, UPT, UR6, 0x2, URZ ;  /* 0x0000000206067890 */ /* 0x000fe4000fffe0ff */
[----:B------:R-:W-:Y:S01]  /*0d60*/  UPLOP3.LUT UP0, UPT, UPT, UPT, UPT, 0x40, 0x4 ;  /* 0x000000000004789c */ /* 0x000fe20003f0e870 */
[----:B--2---:R-:W-:Y:S04]  /*0d70*/  STS.U16 [R12], R5 ;  /* 0x000000050c007388 */ /* 0x004fe80000000400 */
[----:B---3--:R0:W-:Y:S02]  /*0d80*/  STS.U16 [R12+0x80], R7 ;  /* 0x000080070c007388 */ /* 0x0081e40000000400 */
[----:B0-----:R-:W-:-:S07]  /*0d90*/  IADD3 R12, PT, PT, R12, 0x100, RZ ;  /* 0x000001000c0c7810 */ /* 0x001fce0007ffe0ff */
.L_x_919:
[----:B------:R-:W-:-:S09]  /*0da0*/  UISETP.NE.OR UP0, UPT, UR6, URZ, UP0 ;  /* 0x000000ff0600728c */ /* 0x000fd20008705670 */
[----:B------:R-:W-:Y:S05]  /*0db0*/  BRA.U !UP0, `(.L_x_910) ;  /* 0x00000001082c7547 */ /* 0x000fea000b800000 */
.L_x_916:
[----:B-----5:R-:W-:-:S04]  /*0dc0*/  IADD3 R5, P0, PT, R13, R14, RZ ;  /* 0x0000000e0d057210 */ /* 0x020fc80007f1e0ff */
[----:B------:R-:W-:Y:S02]  /*0dd0*/  LEA.HI.X.SX32 R6, R14, RZ, 0x1, P0 ;  /* 0x000000ff0e067211 */ /* 0x000fe400000f0eff */
[----:B------:R-:W-:-:S04]  /*0de0*/  LEA R4, P0, R5, UR12, 0x1 ;  /* 0x0000000c05047c11 */ /* 0x000fc8000f8008ff */
[----:B------:R-:W-:-:S06]  /*0df0*/  LEA.HI.X R5, R5, UR13, R6, 0x1, P0 ;  /* 0x0000000d05057c11 */ /* 0x000fcc00080f0c06 */
[----:B------:R-:W2:Y:S01]  /*0e00*/  LDG.E.U16.CONSTANT R5, desc[UR22][R4.64] ;  /* 0x0000001604057981 */ /* 0x000ea2000c1e9500 */
[----:B------:R-:W-:Y:S01]  /*0e10*/  UIADD3 UR6, UPT, UPT, UR6, 0x1, URZ ;  /* 0x0000000106067890 */ /* 0x000fe2000fffe0ff */
[----:B------:R-:W-:-:S03]  /*0e20*/  IADD3 R14, PT, PT, R14, R3, RZ ;  /* 0x000000030e0e7210 */ /* 0x000fc60007ffe0ff */
[----:B------:R-:W-:Y:S01]  /*0e30*/  UISETP.NE.AND UP0, UPT, UR6, URZ, UPT ;  /* 0x000000ff0600728c */ /* 0x000fe2000bf05270 */
[----:B--2---:R0:W-:Y:S02]  /*0e40*/  STS.U16 [R12], R5 ;  /* 0x000000050c007388 */ /* 0x0041e40000000400 */
[----:B0-----:R-:W-:-:S06]  /*0e50*/  IADD3 R12, PT, PT, R12, 0x80, RZ ;  /* 0x000000800c0c7810 */ /* 0x001fcc0007ffe0ff */
[----:B------:R-:W-:Y:S05]  /*0e60*/  BRA.U UP0, `(.L_x_916) ;  /* 0xfffffffd00d47547 */ /* 0x000fea000b83ffff */
.L_x_910:
[----:B------:R-:W-:Y:S05]  /*0e70*/  BSYNC.RECONVERGENT B0 ;  /* 0x0000000000007941 */ /* 0x000fea0003800200 */
.L_x_909:
[----:B------:R-:W1:Y:S02]  /*0e80*/  LDCU UR16, c[0x0][0x3ac] ;  /* 0x00007580ff1077ac */ /* 0x000e640008000800 */
[----:B-1----:R-:W-:-:S13]  /*0e90*/  ISETP.GE.AND P0, PT, R2, UR16, PT ;  /* 0x0000001002007c0c */ /* 0x002fda000bf06270 */
[----:B------:R-:W-:Y:S05]  /*0ea0*/  @P0 EXIT ;  /* 0x000000000000094d */ /* 0x000fea0003800000 */
[----:B------:R-:W1:Y:S02]  /*0eb0*/  LDCU.U8 UR6, c[0x0][0x3e0] ;  /* 0x00007c00ff0677ac */ /* 0x000e640008000000 */
[----:B-1----:R-:W-:-:S04]  /*0ec0*/  UPRMT UR6, UR6, 0x8880, URZ ;  /* 0x0000888006067896 */ /* 0x002fc800080000ff */
[----:B------:R-:W-:-:S04]  /*0ed0*/  UISETP.NE.AND UP0, UPT, UR6, URZ, UPT ;  /* 0x000000ff0600728c */ /* 0x000fc8000bf05270 */
[----:B------:R-:W-:-:S09]  /*0ee0*/  UISETP.NE.OR UP0, UPT, UR17, URZ, !UP0 ;  /* 0x000000ff1100728c */ /* 0x000fd2000c705670 */
[----:B------:R-:W-:Y:S05]  /*0ef0*/  BRA.U UP0, `(.L_x_920) ;  /* 0x0000000100c07547 */ /* 0x000fea000b800000 */
[----:B------:R-:W-:Y:S02]  /*0f00*/  UIADD3 UR5, UPT, UPT, URZ, -UR5, URZ ;  /* 0x80000005ff057290 */ /* 0x000fe4000fffe0ff */
[----:B------:R-:W-:Y:S02]  /*0f10*/  UIMAD UR6, UR8, UR16, URZ ;  /* 0x00000010080672a4 */ /* 0x000fe4000f8e02ff */
[----:B------:R-:W-:Y:S02]  /*0f20*/  UISETP.GE.AND UP0, UPT, UR5, URZ, UPT ;  /* 0x000000ff0500728c */ /* 0x000fe4000bf06270 */
[----:B------:R-:W-:-:S06]  /*0f30*/  ULEA UR6, UR6, UR4, 0x2 ;  /* 0x0000000406067291 */ /* 0x000fcc000f8e10ff */
[----:B------:R-:W-:Y:S01]  /*0f40*/  LEA R15, R0, UR6, 0x2 ;  /* 0x00000006000f7c11 */ /* 0x000fe2000f8e10ff */
[----:B------:R-:W-:Y:S06]  /*0f50*/  BRA.U UP0, `(.L_x_921) ;  /* 0x00000001008c7547 */ /* 0x000fec000b800000 */
[----:B------:R-:W-:Y:S02]  /*0f60*/  UIADD3 UR4, UPT, UPT, URZ, -UR5, URZ ;  /* 0x80000005ff047290 */ /* 0x000fe4000fffe0ff */
[----:B------:R-:W-:Y:S02]  /*0f70*/  UPLOP3.LUT UP0, UPT, UPT, UPT, UPT, 0x80, 0x8 ;  /* 0x000000000008789c */ /* 0x000fe40003f0f070 */
[----:B------:R-:W-:-:S09]  /*0f80*/  UISETP.GT.AND UP1, UPT, UR4, 0x3, UPT ;  /* 0x000000030400788c */ /* 0x000fd2000bf24270 */
[----:B------:R-:W-:Y:S05]  /*0f90*/  BRA.U !UP1, `(.L_x_922) ;  /* 0x0000000109447547 */ /* 0x000fea000b800000 */
[----:B0----5:R-:W0:Y:S01]  /*0fa0*/  LDC.64 R12, c[0x0][0x3a0] ;  /* 0x0000e800ff0c7b82 */ /* 0x021e220000000a00 */
[----:B------:R-:W-:-:S11]  /*0fb0*/  UPLOP3.LUT UP0, UPT, UPT, UPT, UPT, 0x40, 0x4 ;  /* 0x000000000004789c */ /* 0x000fd60003f0e870 */
.L_x_923:
[C---:B-1----:R-:W-:Y:S01]  /*0fc0*/  IADD3 R7, PT, PT, R15.reuse, UR16, RZ ;  /* 0x000000100f077c10 */ /* 0x042fe2000fffe0ff */
[--C-:B0-----:R-:W-:Y:S01]  /*0fd0*/  IMAD.WIDE R4, R15, 0x2, R12.reuse ;  /* 0x000000020f047825 */ /* 0x101fe200078e020c */
[----:B------:R-:W-:Y:S02]  /*0fe0*/  UIADD3 UR5, UPT, UPT, UR5, 0x4, URZ ;  /* 0x0000000405057890 */ /* 0x000fe4000fffe0ff */
[C---:B------:R-:W-:Y:S01]  /*0ff0*/  IADD3 R9, PT, PT, R7.reuse, UR16, RZ ;  /* 0x0000001007097c10 */ /* 0x040fe2000fffe0ff */
[--C-:B------:R-:W-:Y:S01]  /*1000*/  IMAD.WIDE R6, R7, 0x2, R12.reuse ;  /* 0x0000000207067825 */ /* 0x100fe200078e020c */
[----:B------:R1:W-:Y:S01]  /*1010*/  STG.E.64 desc[UR22][R4.64], RZ ;  /* 0x000000ff04007986 */ /* 0x0003e2000c101b16 */
[----:B------:R-:W-:Y:S01]  /*1020*/  UISETP.GE.AND UP1, UPT, UR5, -0x3, UPT ;  /* 0xfffffffd0500788c */ /* 0x000fe2000bf26270 */
[C---:B------:R-:W-:Y:S01]  /*1030*/  IADD3 R17, PT, PT, R9.reuse, UR16, RZ ;  /* 0x0000001009117c10 */ /* 0x040fe2000fffe0ff */
[--C-:B------:R-:W-:Y:S01]  /*1040*/  IMAD.WIDE R8, R9, 0x2, R12.reuse ;  /* 0x0000000209087825 */ /* 0x100fe200078e020c */
[----:B------:R1:W-:Y:S02]  /*1050*/  STG.E.64 desc[UR22][R6.64], RZ ;  /* 0x000000ff06007986 */ /* 0x0003e4000c101b16 */
[C---:B------:R-:W-:Y:S01]  /*1060*/  IADD3 R15, PT, PT, R17.reuse, UR16, RZ ;  /* 0x00000010110f7c10 */ /* 0x040fe2000fffe0ff */
[----:B------:R-:W-:Y:S01]  /*1070*/  IMAD.WIDE R10, R17, 0x2, R12 ;  /* 0x00000002110a7825 */ /* 0x000fe200078e020c */
[----:B------:R1:W-:Y:S04]  /*1080*/  STG.E.64 desc[UR22][R8.64], RZ ;  /* 0x000000ff08007986 */ /* 0x0003e8000c101b16 */
[----:B------:R1:W-:Y:S01]  /*1090*/  STG.E.64 desc[UR22][R10.64], RZ ;  /* 0x000000ff0a007986 */ /* 0x0003e2000c101b16 */
[----:B------:R-:W-:Y:S05]  /*10a0*/  BRA.U !UP1, `(.L_x_923) ;  /* 0xfffffffd09c47547 */ /* 0x000fea000b83ffff */
.L_x_922:
[----:B------:R-:W-:-:S04]  /*10b0*/  UIADD3 UR4, UPT, UPT, URZ, -UR5, URZ ;  /* 0x80000005ff047290 */ /* 0x000fc8000fffe0ff */
[----:B------:R-:W-:-:S09]  /*10c0*/  UISETP.GT.AND UP1, UPT, UR4, 0x1, UPT ;  /* 0x000000010400788c */ /* 0x000fd2000bf24270 */
[----:B------:R-:W-:Y:S05]  /*10d0*/  BRA.U !UP1, `(.L_x_924) ;  /* 0x0000000109247547 */ /* 0x000fea000b800000 */
[----:B-1----:R-:W0:Y:S01]  /*10e0*/  LDC.64 R6, c[0x0][0x3a0] ;  /* 0x0000e800ff067b82 */ /* 0x002e220000000a00 */
[C---:B------:R-:W-:Y:S01]  /*10f0*/  IADD3 R9, PT, PT, R15.reuse, UR16, RZ ;  /* 0x000000100f097c10 */ /* 0x040fe2000fffe0ff */
[----:B------:R-:W-:Y:S02]  /*1100*/  UIADD3 UR5, UPT, UPT, UR5, 0x2, URZ ;  /* 0x0000000205057890 */ /* 0x000fe4000fffe0ff */
[----:B------:R-:W-:Y:S01]  /*1110*/  UPLOP3.LUT UP0, UPT, UPT, UPT, UPT, 0x40, 0x4 ;  /* 0x000000000004789c */ /* 0x000fe20003f0e870 */
[----:B0-----:R-:W-:Y:S01]  /*1120*/  IMAD.WIDE R4, R15, 0x2, R6 ;  /* 0x000000020f047825 */ /* 0x001fe200078e0206 */
[----:B------:R-:W-:-:S03]  /*1130*/  IADD3 R15, PT, PT, R9, UR16, RZ ;  /* 0x00000010090f7c10 */ /* 0x000fc6000fffe0ff */
[----:B------:R-:W-:Y:S01]  /*1140*/  IMAD.WIDE R6, R9, 0x2, R6 ;  /* 0x0000000209067825 */ /* 0x000fe200078e0206 */
[----:B------:R2:W-:Y:S04]  /*1150*/  STG.E.64 desc[UR22][R4.64], RZ ;  /* 0x000000ff04007986 */ /* 0x0005e8000c101b16 */
[----:B------:R2:W-:Y:S02]  /*1160*/  STG.E.64 desc[UR22][R6.64], RZ ;  /* 0x000000ff06007986 */ /* 0x0005e4000c101b16 */
.L_x_924:
[----:B------:R-:W-:-:S09]  /*1170*/  UISETP.NE.OR UP0, UPT, UR5, URZ, UP0 ;  /* 0x000000ff0500728c */ /* 0x000fd20008705670 */
[----:B------:R-:W-:Y:S05]  /*1180*/  BRA.U !UP0, `(.L_x_920) ;  /* 0x00000001081c7547 */ /* 0x000fea000b800000 */
.L_x_921:
[----:B012---:R-:W0:Y:S02]  /*1190*/  LDC.64 R4, c[0x0][0x3a0] ;  /* 0x0000e800ff047b82 */ /* 0x007e240000000a00 */
.L_x_925:
[C---:B0-----:R-:W-:Y:S01]  /*11a0*/  IMAD.WIDE R6, R15.reuse, 0x2, R4 ;  /* 0x000000020f067825 */ /* 0x041fe200078e0204 */
[----:B------:R-:W-:Y:S01]  /*11b0*/  UIADD3 UR5, UPT, UPT, UR5, 0x1, URZ ;  /* 0x0000000105057890 */ /* 0x000fe2000fffe0ff */
[----:B------:R-:W-:-:S03]  /*11c0*/  IADD3 R15, PT, PT, R15, UR16, RZ ;  /* 0x000000100f0f7c10 */ /* 0x000fc6000fffe0ff */
[----:B------:R3:W-:Y:S01]  /*11d0*/  STG.E.64 desc[UR22][R6.64], RZ ;  /* 0x000000ff06007986 */ /* 0x0007e2000c101b16 */
[----:B------:R-:W-:-:S09]  /*11e0*/  UISETP.NE.AND UP0, UPT, UR5, URZ, UPT ;  /* 0x000000ff0500728c */ /* 0x000fd2000bf05270 */
[----:B---3--:R-:W-:Y:S05]  /*11f0*/  BRA.U UP0, `(.L_x_925) ;  /* 0xfffffffd00e87547 */ /* 0x008fea000b83ffff */
.L_x_920:
[----:B------:R-:W1:Y:S01]  /*1200*/  LDCU UR18, c[0x0][0x3c8] ;  /* 0x00007900ff1277ac */ /* 0x000e620008000800 */
[C---:B------:R-:W-:Y:S01]  /*1210*/  ISETP.LE.AND P0, PT, R3.reuse, UR9, PT ;  /* 0x0000000903007c0c */ /* 0x040fe2000bf03270 */
[----:B------:R-:W3:Y:S01]  /*1220*/  LDCU UR27, c[0x0][0x3cc] ;  /* 0x00007980ff1b77ac */ /* 0x000ee20008000800 */
[----:B------:R-:W4:Y:S01]  /*1230*/  LDCU UR28, c[0x0][0x3d0] ;  /* 0x00007a00ff1c77ac */ /* 0x000f220008000800 */
[----:B------:R-:W0:Y:S01]  /*1240*/  LDCU UR29, c[0x0][0x3d4] ;  /* 0x00007a80ff1d77ac */ /* 0x000e220008000800 */
[----:B------:R-:W0:Y:S01]  /*1250*/  LDCU UR30, c[0x0][0x3d8] ;  /* 0x00007b00ff1e77ac */ /* 0x000e220008000800 */
[----:B-12---:R-:W-:Y:S01]  /*1260*/  VIMNMX R4, PT, PT, R3, UR18, PT ;  /* 0x0000001203047c48 */ /* 0x006fe2000bfe0100 */
[----:B------:R-:W-:Y:S01]  /*1270*/  UISETP.LT.AND UP0, UPT, UR9, UR18, UPT ;  /* 0x000000120900728c */ /* 0x000fe2000bf01270 */
[----:B------:R-:W1:Y:S02]  /*1280*/  LDCU.64 UR10, c[0x0][0x3b8] ;  /* 0x00007700ff0a77ac */ /* 0x000e640008000a00 */
[----:B------:R-:W-:Y:S01]  /*1290*/  ISETP.GT.AND P2, PT, R4, UR9, PT ;  /* 0x0000000904007c0c */ /* 0x000fe2000bf44270 */
[----:B------:R-:W-:-:S02]  /*12a0*/  USEL UR4, UR9, UR18, UP0 ;  /* 0x0000001209047287 */ /* 0x000fc40008000000 */
[----:B------:R-:W-:Y:S02]  /*12b0*/  USHF.L.U32 UR12, UR17, 0x7, URZ ;  /* 0x00000007110c7899 */ /* 0x000fe400080006ff */
[----:B------:R-:W-:Y:S02]  /*12c0*/  USHF.R.S32.HI UR5, URZ, 0x1f, UR4 ;  /* 0x0000001fff057899 */ /* 0x000fe40008011404 */
[----:B---3--:R-:W-:Y:S02]  /*12d0*/  UISETP.GT.AND UP0, UPT, UR9, UR27, UPT ;  /* 0x0000001b0900728c */ /* 0x008fe4000bf04270 */
[----:B------:R-:W-:Y:S02]  /*12e0*/  ULEA.HI UR5, UR5, UR4, URZ, 0x5 ;  /* 0x0000000405057291 */ /* 0x000fe4000f8f28ff */
[----:B----4-:R-:W-:Y:S02]  /*12f0*/  UISETP.GT.AND UP1, UPT, UR9, UR28, UPT ;  /* 0x0000001c0900728c */ /* 0x010fe4000bf24270 */
[----:B------:R-:W-:-:S02]  /*1300*/  USHF.R.S32.HI UR24, URZ, 0x5, UR5 ;  /* 0x00000005ff187899 */ /* 0x000fc40008011405 */
[----:B0-----:R-:W-:Y:S02]  /*1310*/  UISETP.GT.AND UP2, UPT, UR9, UR29, UPT ;  /* 0x0000001d0900728c */ /* 0x001fe4000bf44270 */
[----:B------:R-:W-:Y:S01]  /*1320*/  UISETP.GT.AND UP3, UPT, UR9, UR30, UPT ;  /* 0x0000001e0900728c */ /* 0x000fe2000bf64270 */
[----:B------:R-:W-:Y:S01]  /*1330*/  UMOV UR5, URZ ;  /* 0x000000ff00057c82 */ /* 0x000fe20008000000 */
[----:B------:R-:W-:Y:S01]  /*1340*/  UMOV UR6, URZ ;  /* 0x000000ff00067c82 */ /* 0x000fe20008000000 */
[----:B------:R-:W-:Y:S01]  /*1350*/  UMOV UR7, URZ ;  /* 0x000000ff00077c82 */ /* 0x000fe20008000000 */
[----:B-1----:R-:W-:Y:S01]  /*1360*/  UIMAD.WIDE.U32 UR12, UR12, 0x2, UR10 ;  /* 0x000000020c0c78a5 */ /* 0x002fe2000f8e000a */
[----:B------:R-:W-:Y:S06]  /*1370*/  BAR.SYNC.DEFER_BLOCKING 0x0 ;  /* 0x0000000000007b1d */ /* 0x000fec0000010000 */
[----:B------:R-:W-:Y:S05]  /*1380*/  @P0 BRA `(.L_x_926) ;  /* 0x0000000000e40947 */ /* 0x000fea0003800000 */
[----:B------:R-:W-:Y:S01]  /*1390*/  MOV R8, UR12 ;  /* 0x0000000c00087c02 */ /* 0x000fe20008000f00 */
[----:B------:R-:W0:Y:S01]  /*13a0*/  LDC.64 R4, c[0x0][0x390] ;  /* 0x0000e400ff047b82 */ /* 0x000e220000000a00 */
[----:B------:R-:W-:-:S05]  /*13b0*/  MOV R9, UR13 ;  /* 0x0000000d00097c02 */ /* 0x000fca0008000f00 */
[----:B------:R1:W5:Y:S01]  /*13c0*/  LDG.E.U16.CONSTANT R3, desc[UR22][R8.64] ;  /* 0x0000001608037981 */ /* 0x000362000c1e9500 */
[----:B------:R-:W-:Y:S01]  /*13d0*/  SHF.R.S32.HI R11, RZ, 0x1f, R2 ;  /* 0x0000001fff0b7819 */ /* 0x000fe20000011402 */
[----:B------:R-:W2:Y:S01]  /*13e0*/  LDC.64 R6, c[0x0][0x398] ;  /* 0x0000e600ff067b82 */ /* 0x000ea20000000a00 */
[----:B------:R-:W-:Y:S01]  /*13f0*/  SHF.L.U32 R0, R0, 0x4, RZ ;  /* 0x0000000400007819 */ /* 0x000fe200000006ff */
[----:B------:R-:W-:Y:S01]  /*1400*/  UMOV UR4, URZ ;  /* 0x000000ff00047c82 */ /* 0x000fe20008000000 */
[----:B------:R-:W-:Y:S01]  /*1410*/  LEA.HI R11, R11, R2, RZ, 0x3 ;  /* 0x000000020b0b7211 */ /* 0x000fe200078f18ff */
[----:B------:R-:W-:Y:S01]  /*1420*/  UMOV UR8, UR9 ;  /* 0x0000000900087c82 */ /* 0x000fe20008000000 */
[----:B------:R-:W-:Y:S02]  /*1430*/  LOP3.LUT R0, R0, 0x10, RZ, 0xc0, !PT ;  /* 0x0000001000007812 */ /* 0x000fe400078ec0ff */
[----:B------:R-:W-:-:S07]  /*1440*/  SHF.R.S32.HI R14, RZ, 0x3, R11 ;  /* 0x00000003ff0e7819 */ /* 0x000fce000001140b */
.L_x_927:
[----:B-----5:R-:W-:-:S05]  /*1450*/  IADD3 R11, PT, PT, R3, UR4, RZ ;  /* 0x00000004030b7c10 */ /* 0x020fca000fffe0ff */
[----:B-1----:R-:W-:-:S05]  /*1460*/  IMAD R8, R11, UR16, RZ ;  /* 0x000000100b087c24 */ /* 0x002fca000f8e02ff */
[----:B------:R-:W-:-:S04]  /*1470*/  SHF.R.S32.HI R9, RZ, 0x1f, R8 ;  /* 0x0000001fff097819 */ /* 0x000fc80000011408 */
[----:B------:R-:W-:-:S04]  /*1480*/  LEA.HI R9, R9, R8, RZ, 0x3 ;  /* 0x0000000809097211 */ /* 0x000fc800078f18ff */
[----:B------:R-:W-:-:S05]  /*1490*/  LEA.HI.SX32 R9, R9, R14, 0x1d ;  /* 0x0000000e09097211 */ /* 0x000fca00078feaff */
[----:B0-----:R-:W-:-:S06]  /*14a0*/  IMAD.WIDE R8, R9, 0x4, R4 ;  /* 0x0000000409087825 */ /* 0x001fcc00078e0204 */
[----:B------:R-:W3:Y:S01]  /*14b0*/  LDG.E.CONSTANT R9, desc[UR22][R8.64] ;  /* 0x0000001608097981 */ /* 0x000ee2000c1e9900 */
[----:B------:R-:W-:Y:S01]  /*14c0*/  USHF.L.U32 UR20, UR8, 0x1, URZ ;  /* 0x0000000108147899 */ /* 0x000fe200080006ff */
[----:B--2---:R-:W-:-:S03]  /*14d0*/  IMAD.WIDE.U32 R10, R11, 0x2, R6 ;  /* 0x000000020b0a7825 */ /* 0x004fc600078e0006 */
[----:B------:R-:W-:-:S03]  /*14e0*/  UIMAD.WIDE.U32 UR20, UR20, 0x2, UR10 ;  /* 0x00000002141478a5 */ /* 0x000fc6000f8e000a */
[----:B------:R-:W2:Y:S03]  /*14f0*/  LDG.E.U16.CONSTANT R10, desc[UR22][R10.64] ;  /* 0x000000160a0a7981 */ /* 0x000ea6000c1e9500 */
[----:B------:R-:W-:Y:S02]  /*1500*/  MOV R12, UR20 ;  /* 0x00000014000c7c02 */ /* 0x000fe40008000f00 */
[----:B------:R-:W-:-:S05]  /*1510*/  MOV R13, UR21 ;  /* 0x00000015000d7c02 */ /* 0x000fca0008000f00 */
[----:B------:R-:W4:Y:S01]  /*1520*/  LDG.E.U16.CONSTANT R18, desc[UR22][R12.64+0x2] ;  /* 0x000002160c127981 */ /* 0x000f22000c1e9500 */
[----:B------:R-:W-:Y:S02]  /*1530*/  ULEA UR20, UR4, UR26, 0x3 ;  /* 0x0000001a04147291 */ /* 0x000fe4000f8e18ff */
[----:B------:R-:W-:Y:S01]  /*1540*/  UIADD3 UR4, UPT, UPT, UR4, 0x1, URZ ;  /* 0x0000000104047890 */ /* 0x000fe2000fffe0ff */
[----:B---3--:R-:W-:-:S04]  /*1550*/  SHF.R.U32.HI R15, RZ, R0, R9 ;  /* 0x00000000ff0f7219 */ /* 0x008fc80000011609 */
[--C-:B------:R-:W-:Y:S02]  /*1560*/  SHF.R.U32.HI R8, RZ, 0x8, R15.reuse ;  /* 0x00000008ff087819 */ /* 0x100fe4000001160f */
[----:B------:R-:W-:Y:S02]  /*1570*/  LOP3.LUT R16, R15, 0xf, RZ, 0xc0, !PT ;  /* 0x0000000f0f107812 */ /* 0x000fe400078ec0ff */
[----:B------:R-:W-:Y:S02]  /*1580*/  LOP3.LUT R8, R8, 0xf, RZ, 0xc0, !PT ;  /* 0x0000000f08087812 */ /* 0x000fe400078ec0ff */
[--C-:B------:R-:W-:Y:S02]  /*1590*/  SHF.R.U32.HI R17, RZ, 0x4, R15.reuse ;  /* 0x00000004ff117819 */ /* 0x100fe4000001160f */
[----:B------:R-:W-:Y:S01]  /*15a0*/  SHF.R.U32.HI R15, RZ, 0xc, R15 ;  /* 0x0000000cff0f7819 */ /* 0x000fe2000001160f */
[----:B------:R-:W-:Y:S01]  /*15b0*/  IMAD R19, R16, R16, R16 ;  /* 0x0000001010137224 */ /* 0x000fe200078e0210 */
[----:B------:R-:W-:Y:S01]  /*15c0*/  LOP3.LUT R17, R17, 0xf, RZ, 0xc0, !PT ;  /* 0x0000000f11117812 */ /* 0x000fe200078ec0ff */
[----:B------:R-:W-:Y:S01]  /*15d0*/  IMAD R9, R8, R8, R8 ;  /* 0x0000000808097224 */ /* 0x000fe200078e0208 */
[----:B------:R-:W-:-:S02]  /*15e0*/  LOP3.LUT R15, R15, 0xf, RZ, 0xc0, !PT ;  /* 0x0000000f0f0f7812 */ /* 0x000fc400078ec0ff */
[----:B------:R-:W-:Y:S01]  /*15f0*/  IADD3 R19, PT, PT, R16, 0x1, R19 ;  /* 0x0000000110137810 */ /* 0x000fe20007ffe013 */
[----:B------:R-:W-:Y:S01]  /*1600*/  IMAD R16, R17, R17, R17 ;  /* 0x0000001111107224 */ /* 0x000fe200078e0211 */
[----:B------:R-:W-:Y:S01]  /*1610*/  IADD3 R9, PT, PT, R8, 0x1, R9 ;  /* 0x0000000108097810 */ /* 0x000fe20007ffe009 */
[----:B------:R-:W-:-:S03]  /*1620*/  IMAD R8, R15, R15, R15 ;  /* 0x0000000f0f087224 */ /* 0x000fc600078e020f */
[----:B------:R-:W-:Y:S02]  /*1630*/  IADD3 R16, PT, PT, R17, 0x1, R16 ;  /* 0x0000000111107810 */ /* 0x000fe40007ffe010 */
[----:B------:R-:W-:Y:S01]  /*1640*/  IADD3 R8, PT, PT, R15, 0x1, R8 ;  /* 0x000000010f087810 */ /* 0x000fe20007ffe008 */
[----:B------:R-:W-:Y:S08]  /*1650*/  I2F.F16 R19, R19 ;  /* 0x0000001300137306 */ /* 0x000ff00000200c00 */
[----:B------:R-:W0:Y:S08]  /*1660*/  I2F.F16 R16, R16 ;  /* 0x0000001000107306 */ /* 0x000e300000200c00 */
[----:B------:R-:W-:Y:S08]  /*1670*/  I2F.F16 R9, R9 ;  /* 0x0000000900097306 */ /* 0x000ff00000200c00 */
[----:B------:R-:W1:Y:S01]  /*1680*/  I2F.F16 R8, R8 ;  /* 0x0000000800087306 */ /* 0x000e620000200c00 */
[----:B0-----:R-:W-:-:S02]  /*1690*/  PRMT R19, R19, 0x5410, R16 ;  /* 0x0000541013137816 */ /* 0x001fc40000000010 */
[----:B----4-:R-:W-:-:S03]  /*16a0*/  R2UR UR19, R18 ;  /* 0x00000000121372ca */ /* 0x010fc600000e0000 */
[----:B--2---:R-:W-:Y:S01]  /*16b0*/  HMUL2 R12, R19, R10.H0_H0 ;  /* 0x2000000a130c7232 */ /* 0x004fe20000000000 */
[----:B-1----:R-:W-:-:S05]  /*16c0*/  PRMT R9, R9, 0x5410, R8 ;  /* 0x0000541009097816 */ /* 0x002fca0000000008 */
[----:B------:R-:W-:-:S05]  /*16d0*/  HMUL2 R13, R9, R10.H0_H0 ;  /* 0x2000000a090d7232 */ /* 0x000fca0000000000 */
[----:B------:R3:W-:Y:S01]  /*16e0*/  STL.64 [UR20], R12 ;  /* 0x0000000cff007987 */ /* 0x0007e20008100a14 */
[----:B------:R-:W-:-:S04]  /*16f0*/  UIADD3 UR8, UPT, UPT, UR19, UR8, URZ ;  /* 0x0000000813087290 */ /* 0x000fc8000fffe0ff */
[----:B------:R-:W-:-:S09]  /*1700*/  UISETP.GE.AND UP4, UPT, UR8, UR15, UPT ;  /* 0x0000000f0800728c */ /* 0x000fd2000bf86270 */
[----:B---3--:R-:W-:Y:S05]  /*1710*/  BRA.U !UP4, `(.L_x_927) ;  /* 0xfffffffd0c4c7547 */ /* 0x008fea000b83ffff */
.L_x_926:
[----:B------:R-:W-:Y:S01]  /*1720*/  UISETP.GT.AND UP4, UPT, UR9, UR18, UPT ;  /* 0x000000120900728c */ /* 0x000fe2000bf84270 */
[----:B------:R-:W-:Y:S01]  /*1730*/  PRMT R27, RZ, 0x5410, RZ ;  /* 0x00005410ff1b7816 */ /* 0x000fe200000000ff */
[----:B------:R-:W-:Y:S01]  /*1740*/  UMOV UR4, URZ ;  /* 0x000000ff00047c82 */ /* 0x000fe20008000000 */
[----:B------:R-:W-:-:S06]  /*1750*/  UMOV UR8, URZ ;  /* 0x000000ff00087c82 */ /* 0x000fcc0008000000 */
[----:B------:R-:W-:Y:S05]  /*1760*/  BRA.U !UP4, `(.L_x_928) ;  /* 0x000000010c207547 */ /* 0x000fea000b800000 */
[----:B------:R-:W0:Y:S02]  /*1770*/  LDCU UR5, c[0x0][0x3cc] ;  /* 0x00007980ff0577ac */ /* 0x000e240008000800 */
[----:B0-----:R-:W-:-:S04]  /*1780*/  UISETP.LT.AND UP4, UPT, UR9, UR5, UPT ;  /* 0x000000050900728c */ /* 0x001fc8000bf81270 */
[----:B------:R-:W-:-:S04]  /*1790*/  USEL UR5, UR9, UR5, UP4 ;  /* 0x0000000509057287 */ /* 0x000fc8000a000000 */
[----:B------:R-:W-:-:S04]  /*17a0*/  UIADD3 UR5, UPT, UPT, UR5, -UR18, URZ ;  /* 0x8000001205057290 */ /* 0x000fc8000fffe0ff */
[----:B------:R-:W-:-:S04]  /*17b0*/  USHF.R.S32.HI UR19, URZ, 0x1f, UR5 ;  /* 0x0000001fff137899 */ /* 0x000fc80008011405 */
[----:B------:R-:W-:-:S04]  /*17c0*/  ULEA.HI UR19, UR19, UR5, URZ, 0x5 ;  /* 0x0000000513137291 */ /* 0x000fc8000f8f28ff */
[----:B------:R-:W-:-:S04]  /*17d0*/  USHF.R.S32.HI UR19, URZ, 0x5, UR19 ;  /* 0x00000005ff137899 */ /* 0x000fc80008011413 */
[----:B------:R-:W-:-:S12]  /*17e0*/  UIMAD UR5, UR19, 0x6, URZ ;  /* 0x00000006130578a4 */ /* 0x000fd8000f8e02ff */
.L_x_928:
        /* <DEDUP_REMOVED lines=9> */
.L_x_929:
        /* <DEDUP_REMOVED lines=8> */
[----:B------:R-:W-:-:S12]  /*1900*/  USHF.L.U32 UR7, UR19, 0x2, URZ ;  /* 0x0000000213077899 */ /* 0x000fd800080006ff */
.L_x_930:
        /* <DEDUP_REMOVED lines=9> */
.L_x_931:
        /* <DEDUP_REMOVED lines=9> */
.L_x_932:
[----:B------:R-:W-:Y:S01]  /*1a30*/  ULEA UR5, UR24, UR5, 0x3 ;  /* 0x0000000518057291 */ /* 0x000fe2000f8e18ff */
[----:B------:R-:W-:Y:S02]  /*1a40*/  PRMT R26, RZ, 0x5410, RZ ;  /* 0x00005410ff1a7816 */ /* 0x000fe400000000ff */
[----:B------:R-:W-:Y:S01]  /*1a50*/  PRMT R25, RZ, 0x5410, RZ ;  /* 0x00005410ff197816 */ /* 0x000fe200000000ff */
[----:B------:R-:W-:Y:S01]  /*1a60*/  UIADD3 UR5, UPT, UPT, UR7, UR5, UR6 ;  /* 0x0000000507057290 */ /* 0x000fe2000fffe006 */
[----:B------:R-:W-:Y:S02]  /*1a70*/  PRMT R24, RZ, 0x5410, RZ ;  /* 0x00005410ff187816 */ /* 0x000fe400000000ff */
[----:B------:R-:W-:Y:S01]  /*1a80*/  PRMT R23, RZ, 0x5410, RZ ;  /* 0x00005410ff177816 */ /* 0x000fe200000000ff */
[----:B------:R-:W-:Y:S01]  /*1a90*/  UIADD3 UR4, UPT, UPT, UR8, UR5, UR4 ;  /* 0x0000000508047290 */ /* 0x000fe2000fffe004 */
[----:B------:R-:W-:Y:S02]  /*1aa0*/  PRMT R22, RZ, 0x5410, RZ ;  /* 0x00005410ff167816 */ /* 0x000fe400000000ff */
[----:B------:R-:W-:Y:S01]  /*1ab0*/  PRMT R21, RZ, 0x5410, RZ ;  /* 0x00005410ff157816 */ /* 0x000fe200000000ff */
[----:B------:R-:W-:Y:S01]  /*1ac0*/  UIMAD UR5, UR4, UR16, URZ ;  /* 0x00000010040572a4 */ /* 0x000fe2000f8e02ff */
[----:B------:R-:W-:Y:S01]  /*1ad0*/  PRMT R20, RZ, 0x5410, RZ ;  /* 0x00005410ff147816 */ /* 0x000fe200000000ff */
[----:B------:R-:W-:Y:S10]  /*1ae0*/  @!P2 BRA `(.L_x_933) ;  /* 0x0000007800f8a947 */ /* 0x000ff40003800000 */
[----:B------:R-:W-:Y:S01]  /*1af0*/  MOV R4, UR12 ;  /* 0x0000000c00047c02 */ /* 0x000fe20008000f00 */
[----:B------:R-:W2:Y:S01]  /*1b00*/  LDL.64 R6, [R1] ;  /* 0x0000000001067983 */ /* 0x000ea20000100a00 */
[----:B------:R-:W-:Y:S01]  /*1b10*/  MOV R5, UR13 ;  /* 0x0000000d00057c02 */ /* 0x000fe20008000f00 */
[----:B------:R-:W0:Y:S01]  /*1b20*/  S2UR UR7, SR_CgaCtaId ;  /* 0x00000000000779c3 */ /* 0x000e220000008800 */
[----:B------:R-:W1:Y:S03]  /*1b30*/  LDCU.64 UR20, c[0x0][0x388] ;  /* 0x00007100ff1477ac */ /* 0x000e660008000a00 */
[----:B------:R-:W3:Y:S01]  /*1b40*/  LDG.E.U16.CONSTANT R4, desc[UR22][R4.64+0x2] ;  /* 0x0000021604047981 */ /* 0x000ee2000c1e9500 */
[----:B------:R-:W-:Y:S01]  /*1b50*/  PRMT R0, R30, 0x9910, RZ ;  /* 0x000099101e007816 */ /* 0x000fe200000000ff */
[----:B------:R-:W-:Y:S02]  /*1b60*/  USHF.R.S32.HI UR8, URZ, 0x1f, UR5 ;  /* 0x0000001fff087899 */ /* 0x000fe40008011405 */
[----:B------:R-:W-:Y:S01]  /*1b70*/  UISETP.LT.AND UP0, UPT, UR15, UR18, UPT ;  /* 0x000000120f00728c */ /* 0x000fe2000bf01270 */
[----:B------:R-:W-:Y:S01]  /*1b80*/  R2UR UR12, R0 ;  /* 0x00000000000c72ca */ /* 0x000fe200000e0000 */
[----:B------:R-:W-:Y:S01]  /*1b90*/  UIMAD.WIDE.U32 UR10, UR17, 0x100, UR10 ;  /* 0x00000100110a78a5 */ /* 0x000fe2000f8e000a */
[----:B------:R-:W-:Y:S01]  /*1ba0*/  IADD3 R3, P0, PT, R2, UR5, RZ ;  /* 0x0000000502037c10 */ /* 0x000fe2000ff1e0ff */
[----:B------:R-:W-:-:S02]  /*1bb0*/  USEL UR15, UR15, UR18, UP0 ;  /* 0x000000120f0f7287 */ /* 0x000fc40008000000 */
[----:B------:R-:W-:Y:S01]  /*1bc0*/  UIADD3 UR10, UP0, UPT, UR10, 0x2, URZ ;  /* 0x000000020a0a7890 */ /* 0x000fe2000ff1e0ff */
[----:B------:R-:W-:Y:S01]  /*1bd0*/  LEA.HI.X.SX32 R0, R2, UR8, 0x1, P0 ;  /* 0x0000000802007c11 */ /* 0x000fe200080f0eff */
[----:B------:R-:W-:Y:S01]  /*1be0*/  UMOV UR6, 0x400 ;  /* 0x0000040000067882 */ /* 0x000fe20000000000 */
[----:B------:R-:W4:Y:S01]  /*1bf0*/  LDCU UR16, c[0x0][0x3ac] ;  /* 0x00007580ff1077ac */ /* 0x000f220008000800 */
[----:B-1----:R-:W-:Y:S01]  /*1c00*/  LEA R2, P0, R3, UR20, 0x2 ;  /* 0x0000001403027c11 */ /* 0x002fe2000f8010ff */
[----:B------:R-:W-:Y:S01]  /*1c10*/  UIADD3.X UR11, UPT, UPT, URZ, UR11, URZ, UP0, !UPT ;  /* 0x0000000bff0b7290 */ /* 0x000fe200087fe4ff */
[----:B------:R-:W-:Y:S02]  /*1c20*/  PRMT R27, R27, 0x5410, RZ ;  /* 0x000054101b1b7816 */ /* 0x000fe400000000ff */
[----:B------:R-:W-:Y:S01]  /*1c30*/  UISETP.NE.AND UP0, UPT, UR12, URZ, UPT ;  /* 0x000000ff0c00728c */ /* 0x000fe2000bf05270 */
[----:B------:R-:W-:Y:S01]  /*1c40*/  LEA.HI.X R3, R3, UR21, R0, 0x2, P0 ;  /* 0x0000001503037c11 */ /* 0x000fe200080f1400 */
[----:B0-----:R-:W-:-:S02]  /*1c50*/  ULEA UR6, UR7, UR6, 0x18 ;  /* 0x0000000607067291 */ /* 0x001fc4000f8ec0ff */
[----:B------:R-:W-:Y:S02]  /*1c60*/  UISETP.EQ.OR UP0, UPT, UR14, 0x3, !UP0 ;  /* 0x000000030e00788c */ /* 0x000fe4000c702670 */
[----:B------:R-:W-:Y:S01]  /*1c70*/  UIADD3 UR8, UPT, UPT, UR6, 0x100, URZ ;  /* 0x0000010006087890 */ /* 0x000fe2000fffe0ff */
[----:B---3--:R-:W-:Y:S02]  /*1c80*/  R2UR UR4, R4 ;  /* 0x00000000040472ca */ /* 0x008fe400000e0000 */
[----:B--2---:R-:W-:Y:S02]  /*1c90*/  PRMT R48, R6, 0x5432, R6 ;  /* 0x0000543206307816 */ /* 0x004fe40000000006 */
[----:B------:R-:W-:-:S09]  /*1ca0*/  PRMT R0, R7, 0x5432, R7 ;  /* 0x0000543207007816 */ /* 0x000fd20000000007 */
[----:B------:R-:W-:-:S03]  /*1cb0*/  UIADD3 UR5, UPT, UPT, UR9, UR4, URZ ;  /* 0x0000000409057290 */ /* 0x000fc6000fffe0ff */
[----:B----4-:R-:W-:-:S09]  /*1cc0*/  UMOV UR4, URZ ;  /* 0x000000ff00047c82 */ /* 0x010fd20008000000 */
.L_x_950:
[----:B0-----:R-:W2:Y:S01]  /*1cd0*/  LDG.E.128.CONSTANT R4, desc[UR22][R2.64] ;  /* 0x0000001602047981 */ /* 0x001ea2000c1e9d00 */
[----:B------:R-:W-:-:S05]  /*1ce0*/  MOV R51, UR16 ;  /* 0x0000001000337c02 */ /* 0x000fca0008000f00 */
[----:B------:R-:W-:-:S05]  /*1cf0*/  IMAD.WIDE R50, R51, 0x4, R2 ;  /* 0x0000000433327825 */ /* 0x000fca00078e0202 */
[----:B------:R-:W3:Y:S01]  /*1d00*/  LDG.E.128.CONSTANT R8, desc[UR22][R50.64] ;  /* 0x0000001632087981 */ /* 0x000ee2000c1e9d00 */
[----:B------:R-:W-:-:S06]  /*1d10*/  UISETP.NE.AND UP2, UPT, UR9, UR5, UPT ;  /* 0x000000050900728c */ /* 0x000fcc000bf45270 */
[----:B------:R-:W-:-:S05]  /*1d20*/  PLOP3.LUT P0, PT, PT, PT, UP2, 0x80, 0x8 ;  /* 0x000000000008781c */ /* 0x000fca0003f0f028 */
[----:B------:R-:W-:Y:S01]  /*1d30*/  @!UP2 UMOV UR6, UR10 ;  /* 0x0000000a0006ac82 */ /* 0x000fe20008000000 */
[----:B------:R-:W-:Y:S01]  /*1d40*/  @!UP2 UMOV UR7, UR11 ;  /* 0x0000000b0007ac82 */ /* 0x000fe20008000000 */
[----:B------:R-:W-:Y:S02]  /*1d50*/  MOV R12, UR6 ;  /* 0x00000006000c7c02 */ /* 0x000fe40008000f00 */
[----:B-----5:R-:W-:Y:S01]  /*1d60*/  MOV R13, UR7 ;  /* 0x00000007000d7c02 */ /* 0x020fe20008000f00 */
[----:B------:R-:W-:-:S04]  /*1d70*/  @!UP2 ULEA UR6, UR4, UR26, 0x3 ;  /* 0x0000001a0406a291 */ /* 0x000fc8000f8e18ff */
[----:B------:R0:W4:Y:S05]  /*1d80*/  @!P0 LDG.E.U16.CONSTANT R49, desc[UR22][R12.64] ;  /* 0x000000160c318981 */ /* 0x00012a000c1e9500 */
[----:B------:R-:W4:Y:S01]  /*1d90*/  @!P0 LDL.64 R2, [UR6+0x8] ;  /* 0x00000806ff028983 */ /* 0x000f220008100a00 */
[----:B------:R-:W-:Y:S02]  /*1da0*/  UISETP.NE.AND UP1, UPT, UR25, URZ, UPT ;  /* 0x000000ff1900728c */ /* 0x000fe4000bf25270 */
[----:B------:R-:W-:Y:S02]  /*1db0*/  UISETP.NE.AND UP3, UPT, UR14, 0x1, UPT ;  /* 0x000000010e00788c */ /* 0x000fe4000bf65270 */
[----:B------:R-:W-:-:S04]  /*1dc0*/  @!UP2 UIADD3 UR6, UPT, UPT, UR4, 0x1, URZ ;  /* 0x000000010406a890 */ /* 0x000fc8000fffe0ff */
[----:B------:R-:W-:Y:S02]  /*1dd0*/  PLOP3.LUT P1, PT, PT, PT, UP3, 0x80, 0x8 ;  /* 0x000000000008781c */ /* 0x000fe40003f2f038 */
[----:B--2---:R-:W-:Y:S02]  /*1de0*/  LOP3.LUT R14, R4, 0xff, RZ, 0xc0, !PT ;  /* 0x000000ff040e7812 */ /* 0x004fe400078ec0ff */
[----:B0-----:R-:W-:Y:S02]  /*1df0*/  LOP3.LUT R12, R5, 0xff, RZ, 0xc0, !PT ;  /* 0x000000ff050c7812 */ /* 0x001fe400078ec0ff */
[----:B------:R-:W-:Y:S02]  /*1e00*/  IADD3 R15, PT, PT, R14, -0x80, RZ ;  /* 0xffffff800e0f7810 */ /* 0x000fe40007ffe0ff */
[----:B------:R-:W-:Y:S02]  /*1e10*/  IADD3 R14, PT, PT, R12, -0x80, RZ ;  /* 0xffffff800c0e7810 */ /* 0x000fe40007ffe0ff */
[----:B------:R-:W-:-:S02]  /*1e20*/  LOP3.LUT R12, R6, 0xff, RZ, 0xc0, !PT ;  /* 0x000000ff060c7812 */ /* 0x000fc400078ec0ff */
[----:B------:R-:W-:Y:S01]  /*1e30*/  LOP3.LUT R31, R7, 0xff, RZ, 0xc0, !PT ;  /* 0x000000ff071f7812 */ /* 0x000fe200078ec0ff */
[----:B------:R-:W0:Y:S01]  /*1e40*/  I2F.F16 R15, R15 ;  /* 0x0000000f000f7306 */ /* 0x000e220000200c00 */
[----:B------:R-:W-:Y:S02]  /*1e50*/  IADD3 R13, PT, PT, R12, -0x80, RZ ;  /* 0xffffff800c0d7810 */ /* 0x000fe40007ffe0ff */
[----:B------:R-:W-:Y:S02]  /*1e60*/  SHF.R.U32.HI R12, RZ, 0x8, R4 ;  /* 0x00000008ff0c7819 */ /* 0x000fe40000011604 */
[----:B------:R-:W-:Y:S02]  /*1e70*/  IADD3 R35, PT, PT, R31, -0x80, RZ ;  /* 0xffffff801f237810 */ /* 0x000fe40007ffe0ff */
[----:B------:R-:W-:Y:S01]  /*1e80*/  LOP3.LUT R31, R12, 0xff, RZ, 0xc0, !PT ;  /* 0x000000ff0c1f7812 */ /* 0x000fe200078ec0ff */
[----:B------:R-:W1:Y:S01]  /*1e90*/  I2F.F16 R14, R14 ;  /* 0x0000000e000e7306 */ /* 0x000e620000200c00 */
[----:B------:R-:W-:-:S02]  /*1ea0*/  LEA.HI R19, R4, 0xffffff80, RZ, 0x8 ;  /* 0xffffff8004137811 */ /* 0x000fc400078f40ff */
[----:B------:R-:W-:Y:S02]  /*1eb0*/  IADD3 R32, PT, PT, R31, -0x80, RZ ;  /* 0xffffff801f207810 */ /* 0x000fe40007ffe0ff */
[----:B------:R-:W-:Y:S02]  /*1ec0*/  SHF.R.U32.HI R4, RZ, 0x10, R4 ;  /* 0x00000010ff047819 */ /* 0x000fe40000011604 */
[--C-:B------:R-:W-:Y:S01]  /*1ed0*/  SHF.R.U32.HI R31, RZ, 0x8, R5.reuse ;  /* 0x00000008ff1f7819 */ /* 0x100fe20000011605 */
[----:B------:R2:W0:Y:S01]  /*1ee0*/  I2F.F16 R12, R35 ;  /* 0x00000023000c7306 */ /* 0x0004220000200c00 */
[----:B------:R-:W-:Y:S02]  /*1ef0*/  LEA.HI R18, R5, 0xffffff80, RZ, 0x8 ;  /* 0xffffff8005127811 */ /* 0x000fe400078f40ff */
[----:B------:R-:W-:Y:S02]  /*1f00*/  SHF.R.U32.HI R5, RZ, 0x10, R5 ;  /* 0x00000010ff057819 */ /* 0x000fe40000011605 */
[----:B------:R-:W-:-:S02]  /*1f10*/  LOP3.LUT R4, R4, 0xff, RZ, 0xc0, !PT ;  /* 0x000000ff04047812 */ /* 0x000fc400078ec0ff */
[----:B------:R-:W-:Y:S01]  /*1f20*/  LOP3.LUT R33, R31, 0xff, RZ, 0xc0, !PT ;  /* 0x000000ff1f217812 */ /* 0x000fe200078ec0ff */
[----:B------:R-:W0:Y:S01]  /*1f30*/  I2F.F16 R19, R19 ;  /* 0x0000001300137306 */ /* 0x000e220000200c00 */
[----:B------:R-:W-:Y:S02]  /*1f40*/  LOP3.LUT R5, R5, 0xff, RZ, 0xc0, !PT ;  /* 0x000000ff05057812 */ /* 0x000fe400078ec0ff */
[----:B------:R-:W-:Y:S02]  /*1f50*/  IADD3 R4, PT, PT, R4, -0x80, RZ ;  /* 0xffffff8004047810 */ /* 0x000fe40007ffe0ff */
[----:B------:R-:W-:Y:S02]  /*1f60*/  IADD3 R34, PT, PT, R33, -0x80, RZ ;  /* 0xffffff8021227810 */ /* 0x000fe40007ffe0ff */
[----:B------:R-:W-:Y:S01]  /*1f70*/  SHF.R.U32.HI R33, RZ, 0x8, R6 ;  /* 0x00000008ff217819 */ /* 0x000fe20000011606 */
[----:B------:R3:W0:Y:S01]  /*1f80*/  I2F.F16 R31, R4 ;  /* 0x00000004001f7306 */ /* 0x0006220000200c00 */
[----:B------:R-:W-:-:S02]  /*1f90*/  IADD3 R5, PT, PT, R5, -0x80, RZ ;  /* 0xffffff8005057810 */ /* 0x000fc40007ffe0ff */
[----:B--2---:R-:W-:Y:S02]  /*1fa0*/  LOP3.LUT R35, R33, 0xff, RZ, 0xc0, !PT ;  /* 0x000000ff21237812 */ /* 0x004fe400078ec0ff */
[----:B------:R-:W-:Y:S02]  /*1fb0*/  LEA.HI R16, R7, 0xffffff80, RZ, 0x8 ;  /* 0xffffff8007107811 */ /* 0x000fe400078f40ff */
[----:B------:R-:W-:Y:S01]  /*1fc0*/  LEA.HI R17, R6, 0xffffff80, RZ, 0x8 ;  /* 0xffffff8006117811 */ /* 0x000fe200078f40ff */
[----:B------:R2:W0:Y:S01]  /*1fd0*/  I2F.F16 R33, R5 ;  /* 0x0000000500217306 */ /* 0x0004220000200c00 */
[--C-:B---3--:R-:W-:Y:S02]  /*1fe0*/  SHF.R.U32.HI R4, RZ, 0x8, R7.reuse ;  /* 0x00000008ff047819 */ /* 0x108fe40000011607 */
[----:B------:R-:W-:Y:S02]  /*1ff0*/  SHF.R.U32.HI R7, RZ, 0x10, R7 ;  /* 0x00000010ff077819 */ /* 0x000fe40000011607 */
[----:B------:R-:W-:-:S02]  /*2000*/  LOP3.LUT R4, R4, 0xff, RZ, 0xc0, !PT ;  /* 0x000000ff04047812 */ /* 0x000fc400078ec0ff */
[----:B------:R-:W-:Y:S01]  /*2010*/  LOP3.LUT R7, R7, 0xff, RZ, 0xc0, !PT ;  /* 0x000000ff07077812 */ /* 0x000fe200078ec0ff */
[----:B------:R-:W3:Y:S01]  /*2020*/  I2F.F16 R18, R18 ;  /* 0x0000001200127306 */ /* 0x000ee20000200c00 */
[----:B--2---:R-:W-:Y:S02]  /*2030*/  LOP3.LUT R5, R9, 0xff, RZ, 0xc0, !PT ;  /* 0x000000ff09057812 */ /* 0x004fe400078ec0ff */
[----:B------:R-:W-:Y:S02]  /*2040*/  IADD3 R44, PT, PT, R4, -0x80, RZ ;  /* 0xffffff80042c7810 */ /* 0x000fe40007ffe0ff */
[----:B------:R-:W-:Y:S02]  /*2050*/  IADD3 R37, PT, PT, R5, -0x80, RZ ;  /* 0xffffff8005257810 */ /* 0x000fe40007ffe0ff */
[----:B------:R-:W-:Y:S01]  /*2060*/  LOP3.LUT R5, R10, 0xff, RZ, 0xc0, !PT ;  /* 0x000000ff0a057812 */ /* 0x000fe200078ec0ff */
[----:B------:R-:W2:Y:S01]  /*2070*/  I2F.F16 R17, R17 ;  /* 0x0000001100117306 */ /* 0x000ea20000200c00 */
[----:B------:R-:W-:-:S02]  /*2080*/  LOP3.LUT R4, R8, 0xff, RZ, 0xc0, !PT ;  /* 0x000000ff08047812 */ /* 0x000fc400078ec0ff */
[----:B------:R-:W-:Y:S02]  /*2090*/  IADD3 R36, PT, PT, R5, -0x80, RZ ;  /* 0xffffff8005247810 */ /* 0x000fe40007ffe0ff */
[----:B------:R-:W-:Y:S02]  /*20a0*/  IADD3 R4, PT, PT, R4, -0x80, RZ ;  /* 0xffffff8004047810 */ /* 0x000fe40007ffe0ff */
[----:B------:R-:W-:Y:S01]  /*20b0*/  SHF.R.U32.HI R5, RZ, 0x8, R8 ;  /* 0x00000008ff057819 */ /* 0x000fe20000011608 */
[----:B------:R-:W0:Y:S01]  /*20c0*/  I2F.F16 R16, R16 ;  /* 0x0000001000107306 */ /* 0x000e220000200c00 */
[----:B------:R-:W-:Y:S02]  /*20d0*/  IADD3 R7, PT, PT, R7, -0x80, RZ ;  /* 0xffffff8007077810 */ /* 0x000fe40007ffe0ff */
[----:B------:R-:W-:Y:S02]  /*20e0*/  LOP3.LUT R5, R5, 0xff, RZ, 0xc0, !PT ;  /* 0x000000ff05057812 */ /* 0x000fe400078ec0ff */
[----:B------:R-:W-:-:S02]  /*20f0*/  LEA.HI R42, R8, 0xffffff80, RZ, 0x8 ;  /* 0xffffff80082a7811 */ /* 0x000fc400078f40ff */
[----:B------:R-:W-:Y:S01]  /*2100*/  IADD3 R5, PT, PT, R5, -0x80, RZ ;  /* 0xffffff8005057810 */ /* 0x000fe20007ffe0ff */
[----:B------:R1:W0:Y:S01]  /*2110*/  I2F.F16 R38, R4 ;  /* 0x0000000400267306 */ /* 0x0002220000200c00 */
[----:B------:R-:W-:Y:S02]  /*2120*/  LEA.HI R41, R9, 0xffffff80, RZ, 0x8 ;  /* 0xffffff8009297811 */ /* 0x000fe400078f40ff */
[----:B------:R-:W-:Y:S02]  /*2130*/  LEA.HI R40, R10, 0xffffff80, RZ, 0x8 ;  /* 0xffffff800a287811 */ /* 0x000fe400078f40ff */
[----:B------:R-:W-:Y:S02]  /*2140*/  SHF.R.U32.HI R47, RZ, 0x8, R10 ;  /* 0x00000008ff2f7819 */ /* 0x000fe4000001160a */
[----:B------:R-:W-:Y:S01]  /*2150*/  SHF.R.U32.HI R6, RZ, 0x10, R6 ;  /* 0x00000010ff067819 */ /* 0x000fe20000011606 */
[----:B------:R4:W0:Y:S01]  /*2160*/  I2F.F16 R43, R7 ;  /* 0x00000007002b7306 */ /* 0x0008220000200c00 */
[----:B-1----:R-:W-:-:S02]  /*2170*/  SHF.R.U32.HI R4, RZ, 0x8, R9 ;  /* 0x00000008ff047819 */ /* 0x002fc40000011609 */
[----:B------:R-:W-:Y:S02]  /*2180*/  SHF.R.U32.HI R8, RZ, 0x10, R8 ;  /* 0x00000010ff087819 */ /* 0x000fe40000011608 */
[----:B------:R-:W-:Y:S02]  /*2190*/  LOP3.LUT R4, R4, 0xff, RZ, 0xc0, !PT ;  /* 0x000000ff04047812 */ /* 0x000fe400078ec0ff */
[----:B------:R-:W-:Y:S01]  /*21a0*/  SHF.R.U32.HI R9, RZ, 0x10, R9 ;  /* 0x00000010ff097819 */ /* 0x000fe20000011609 */
[----:B------:R1:W0:Y:S01]  /*21b0*/  I2F.F16 R45, R5 ;  /* 0x00000005002d7306 */ /* 0x0002220000200c00 */
[----:B------:R-:W-:Y:S02]  /*21c0*/  SHF.R.U32.HI R10, RZ, 0x10, R10 ;  /* 0x00000010ff0a7819 */ /* 0x000fe4000001160a */
[C---:B------:R-:W-:Y:S02]  /*21d0*/  LEA.HI R39, R11.reuse, 0xffffff80, RZ, 0x8 ;  /* 0xffffff800b277811 */ /* 0x040fe400078f40ff */
[----:B----4-:R-:W-:-:S02]  /*21e0*/  LOP3.LUT R7, R11, 0xff, RZ, 0xc0, !PT ;  /* 0x000000ff0b077812 */ /* 0x010fc400078ec0ff */
[----:B------:R-:W-:Y:S01]  /*21f0*/  IADD3 R4, PT, PT, R4, -0x80, RZ ;  /* 0xffffff8004047810 */ /* 0x000fe20007ffe0ff */
[----:B------:R-:W4:Y:S01]  /*2200*/  I2F.F16 R13, R13 ;  /* 0x0000000d000d7306 */ /* 0x000f220000200c00 */
[--C-:B-1----:R-:W-:Y:S02]  /*2210*/  SHF.R.U32.HI R5, RZ, 0x8, R11.reuse ;  /* 0x00000008ff057819 */ /* 0x102fe4000001160b */
[----:B------:R-:W-:Y:S02]  /*2220*/  SHF.R.U32.HI R11, RZ, 0x10, R11 ;  /* 0x00000010ff0b7819 */ /* 0x000fe4000001160b */
[----:B------:R-:W-:Y:S02]  /*2230*/  LOP3.LUT R6, R6, 0xff, RZ, 0xc0, !PT ;  /* 0x000000ff06067812 */ /* 0x000fe400078ec0ff */
[----:B------:R-:W-:Y:S01]  /*2240*/  LOP3.LUT R8, R8, 0xff, RZ, 0xc0, !PT ;  /* 0x000000ff08087812 */ /* 0x000fe200078ec0ff */
[----:B------:R1:W0:Y:S01]  /*2250*/  I2F.F16 R46, R4 ;  /* 0x00000004002e7306 */ /* 0x0002220000200c00 */
[----:B------:R-:W-:-:S02]  /*2260*/  LOP3.LUT R9, R9, 0xff, RZ, 0xc0, !PT ;  /* 0x000000ff09097812 */ /* 0x000fc400078ec0ff */
[----:B------:R-:W-:Y:S02]  /*2270*/  LOP3.LUT R47, R47, 0xff, RZ, 0xc0, !PT ;  /* 0x000000ff2f2f7812 */ /* 0x000fe400078ec0ff */
[----:B------:R-:W-:Y:S02]  /*2280*/  LOP3.LUT R10, R10, 0xff, RZ, 0xc0, !PT ;  /* 0x000000ff0a0a7812 */ /* 0x000fe400078ec0ff */
[----:B------:R-:W-:Y:S01]  /*2290*/  LOP3.LUT R5, R5, 0xff, RZ, 0xc0, !PT ;  /* 0x000000ff05057812 */ /* 0x000fe200078ec0ff */
[----:B------:R-:W0:Y:S01]  /*22a0*/  I2F.F16 R32, R32 ;  /* 0x0000002000207306 */ /* 0x000e220000200c00 */
[----:B-1----:R-:W-:Y:S02]  /*22b0*/  LOP3.LUT R4, R11, 0xff, RZ, 0xc0, !PT ;  /* 0x000000ff0b047812 */ /* 0x002fe400078ec0ff */
[----:B------:R-:W-:Y:S02]  /*22c0*/  IADD3 R35, PT, PT, R35, -0x80, RZ ;  /* 0xffffff8023237810 */ /* 0x000fe40007ffe0ff */
[----:B------:R-:W-:-:S02]  /*22d0*/  IADD3 R6, PT, PT, R6, -0x80, RZ ;  /* 0xffffff8006067810 */ /* 0x000fc40007ffe0ff */
[----:B------:R-:W-:Y:S01]  /*22e0*/  IADD3 R7, PT, PT, R7, -0x80, RZ ;  /* 0xffffff8007077810 */ /* 0x000fe20007ffe0ff */
[----:B------:R-:W1:Y:S01]  /*22f0*/  I2F.F16 R34, R34 ;  /* 0x0000002200227306 */ /* 0x000e620000200c00 */
[----:B------:R-:W-:Y:S02]  /*2300*/  IADD3 R8, PT, PT, R8, -0x80, RZ ;  /* 0xffffff8008087810 */ /* 0x000fe40007ffe0ff */
[----:B------:R-:W-:Y:S02]  /*2310*/  IADD3 R9, PT, PT, R9, -0x80, RZ ;  /* 0xffffff8009097810 */ /* 0x000fe40007ffe0ff */
[----:B------:R-:W-:Y:S02]  /*2320*/  IADD3 R47, PT, PT, R47, -0x80, RZ ;  /* 0xffffff802f2f7810 */ /* 0x000fe40007ffe0ff */
[----:B------:R-:W-:Y:S01]  /*2330*/  IADD3 R10, PT, PT, R10, -0x80, RZ ;  /* 0xffffff800a0a7810 */ /* 0x000fe20007ffe0ff */
[----:B------:R-:W0:Y:S01]  /*2340*/  I2F.F16 R35, R35 ;  /* 0x0000002300237306 */ /* 0x000e220000200c00 */
[----:B------:R-:W-:-:S02]  /*2350*/  IADD3 R5, PT, PT, R5, -0x80, RZ ;  /* 0xffffff8005057810 */ /* 0x000fc40007ffe0ff */
[----:B------:R-:W-:Y:S02]  /*2360*/  IADD3 R4, PT, PT, R4, -0x80, RZ ;  /* 0xffffff8004047810 */ /* 0x000fe40007ffe0ff */
[----:B------:R-:W-:Y:S02]  /*2370*/  @!P0 R2UR UR7, R49 ;  /* 0x00000000310782ca */ /* 0x000fe400000e0000 */
[----:B------:R-:W-:Y:S01]  /*2380*/  @!P0 PRMT R48, R48, 0x5410, R2 ;  /* 0x0000541030308816 */ /* 0x000fe20000000002 */
[----:B------:R-:W0:Y:S01]  /*2390*/  I2F.F16 R6, R6 ;  /* 0x0000000600067306 */ /* 0x000e220000200c00 */
[----:B------:R-:W-:Y:S02]  /*23a0*/  @!P0 PRMT R0, R0, 0x5410, R3 ;  /* 0x0000541000008816 */ /* 0x000fe40000000003 */
[----:B------:R-:W-:Y:S02]  /*23b0*/  @!P0 PRMT R48, R2, 0x7632, R48 ;  /* 0x0000763202308816 */ /* 0x000fe40000000030 */
[----:B------:R-:W-:-:S03]  /*23c0*/  @!P0 PRMT R0, R3, 0x7632, R0 ;  /* 0x0000763203008816 */ /* 0x000fc60000000000 */
[----:B------:R-:W0:Y:S02]  /*23d0*/  I2F.F16 R44, R44 ;  /* 0x0000002c002c7306 */ /* 0x000e240000200c00 */
[----:B------:R-:W-:-:S06]  /*23e0*/  @!UP2 UIADD3 UR5, UPT, UPT, UR7, UR9, URZ ;  /* 0x000000090705a290 */ /* 0x000fcc000fffe0ff */
        /* <DEDUP_REMOVED lines=12> */
[----:B------:R0:W0:Y:S01]  /*24b0*/  I2F.F16 R49, R4 ;  /* 0x0000000400317306 */ /* 0x0000220000200c00 */
[----:B-1234-:R-:W-:Y:S05]  /*24c0*/  BRA.U !UP1, `(.L_x_934) ;  /* 0x0000000509687547 */ /* 0x01efea000b800000 */
[----:B------:R-:W1:Y:S01]  /*24d0*/  LDS.64 R2, [UR8+-0x100] ;  /* 0xffff0008ff027984 */ /* 0x000e620008000a00 */
[----:B0-----:R-:W-:Y:S02]  /*24e0*/  HADD2.F32 R53, -RZ, R15.H0_H0 ;  /* 0x2000000fff357230 */ /* 0x001fe40000004100 */
[----:B------:R-:W-:Y:S01]  /*24f0*/  HADD2.F32 R55, -RZ, R32.H0_H0 ;  /* 0x20000020ff377230 */ /* 0x000fe20000004100 */
[----:B------:R-:W0:Y:S01]  /*2500*/  LDS.64 R4, [UR8+-0xf8] ;  /* 0xffff0808ff047984 */ /* 0x000e220008000a00 */
[----:B------:R-:W-:Y:S02]  /*2510*/  HADD2.F32 R56, -RZ, R38.H0_H0 ;  /* 0x20000026ff387230 */ /* 0x000fe40000004100 */
[----:B------:R-:W-:Y:S02]  /*2520*/  HADD2.F32 R59, -RZ, R13.H0_H0 ;  /* 0x2000000dff3b7230 */ /* 0x000fe40000004100 */
[--C-:B-1----:R-:W-:Y:S02]  /*2530*/  HADD2.F32 R52, -RZ, R2.reuse.H0_H0 ;  /* 0x20000002ff347230 */ /* 0x102fe40000004100 */
[----:B------:R-:W-:-:S03]  /*2540*/  HADD2.F32 R2, -RZ, R2.H1_H1 ;  /* 0x30000002ff027230 */ /* 0x000fc60000004100 */
[----:B------:R-:W-:Y:S01]  /*2550*/  FFMA.FTZ R54, R53, R52, RZ ;  /* 0x0000003435367223 */ /* 0x000fe200000100ff */
[----:B------:R-:W-:Y:S02]  /*2560*/  HADD2.F32 R53, -RZ, R3.H0_H0 ;  /* 0x20000003ff357230 */ /* 0x000fe40000004100 */
[----:B------:R-:W-:Y:S01]  /*2570*/  FFMA.FTZ R59, R52, R59, RZ ;  /* 0x0000003b343b7223 */ /* 0x000fe200000100ff */
[----:B------:R-:W-:Y:S01]  /*2580*/  FFMA.FTZ R54, R55, R2, R54 ;  /* 0x0000000237367223 */ /* 0x000fe20000010036 */
[----:B------:R-:W-:-:S05]  /*2590*/  HADD2.F32 R55, -RZ, R31.H0_H0 ;  /* 0x2000001fff377230 */ /* 0x000fca0000004100 */
[----:B------:R-:W-:Y:S01]  /*25a0*/  FFMA.FTZ R57, R55, R53, R54 ;  /* 0x0000003537397223 */ /* 0x000fe20000010036 */
[----:B------:R-:W-:Y:S02]  /*25b0*/  HADD2.F32 R55, -RZ, R3.H1_H1 ;  /* 0x30000003ff377230 */ /* 0x000fe40000004100 */
[----:B------:R-:W-:Y:S02]  /*25c0*/  HADD2.F32 R54, -RZ, R19.H0_H0 ;  /* 0x20000013ff367230 */ /* 0x000fe40000004100 */
[----:B------:R-:W-:-:S03]  /*25d0*/  HADD2.F32 R3, -RZ, R45.H0_H0 ;  /* 0x2000002dff037230 */ /* 0x000fc60000004100 */
[----:B------:R-:W-:Y:S01]  /*25e0*/  FFMA.FTZ R57, R54, R55, R57 ;  /* 0x0000003736397223 */ /* 0x000fe20000010039 */
[----:B0-----:R-:W-:-:S05]  /*25f0*/  HADD2.F32 R54, -RZ, R4.H0_H0 ;  /* 0x20000004ff367230 */ /* 0x001fca0000004100 */
[----:B------:R-:W-:Y:S01]  /*2600*/  FFMA.FTZ R58, R56, R54, R57 ;  /* 0x00000036383a7223 */ /* 0x000fe20000010039 */
[----:B------:R-:W-:Y:S02]  /*2610*/  HADD2.F32 R56, -RZ, R4.H1_H1 ;  /* 0x30000004ff387230 */ /* 0x000fe40000004100 */
[----:B------:R-:W-:Y:S02]  /*2620*/  HADD2.F32 R4, -RZ, R5.H0_H0 ;  /* 0x20000005ff047230 */ /* 0x000fe40000004100 */
[----:B------:R-:W-:Y:S02]  /*2630*/  HADD2.F32 R57, -RZ, R14.H0_H0 ;  /* 0x2000000eff397230 */ /* 0x000fe40000004100 */
[----:B------:R-:W-:Y:S01]  /*2640*/  FFMA.FTZ R3, R3, R56, R58 ;  /* 0x0000003803037223 */ /* 0x000fe2000001003a */
[----:B------:R-:W-:Y:S02]  /*2650*/  HADD2.F32 R58, -RZ, R8.H0_H0 ;  /* 0x20000008ff3a7230 */ /* 0x000fe40000004100 */
[----:B------:R-:W-:-:S03]  /*2660*/  FFMA.FTZ R57, R52, R57, RZ ;  /* 0x0000003934397223 */ /* 0x000fc600000100ff */
[----:B------:R-:W-:Y:S01]  /*2670*/  FFMA.FTZ R60, R58, R4, R3 ;  /* 0x000000043a3c7223 */ /* 0x000fe20000010003 */
[----:B------:R-:W-:Y:S02]  /*2680*/  HADD2.F32 R58, -RZ, R5.H1_H1 ;  /* 0x30000005ff3a7230 */ /* 0x000fe40000004100 */
[----:B------:R-:W-:-:S05]  /*2690*/  HADD2.F32 R3, -RZ, R42.H0_H0 ;  /* 0x2000002aff037230 */ /* 0x000fca0000004100 */
[----:B------:R-:W-:Y:S01]  /*26a0*/  FFMA.FTZ R3, R3, R58, R60 ;  /* 0x0000003a03037223 */ /* 0x000fe2000001003c */
[----:B------:R-:W-:-:S05]  /*26b0*/  HADD2.F32 R60, -RZ, R48.H1_H1 ;  /* 0x30000030ff3c7230 */ /* 0x000fca0000004100 */
[----:B------:R-:W-:Y:S01]  /*26c0*/  FMUL.FTZ R5, R3, R60 ;  /* 0x0000003c03057220 */ /* 0x000fe20000410000 */
[----:B------:R-:W-:-:S04]  /*26d0*/  HADD2.F32 R3, -RZ, R34.H0_H0 ;  /* 0x20000022ff037230 */ /* 0x000fc80000004100 */
[----:B------:R-:W-:Y:S01]  /*26e0*/  F2FP.F16.F32.PACK_AB R5, RZ, R5 ;  /* 0x00000005ff05723e */ /* 0x000fe200000000ff */
[----:B------:R-:W-:Y:S01]  /*26f0*/  FFMA.FTZ R60, R2, R3, R57 ;  /* 0x00000003023c7223 */ /* 0x000fe20000010039 */
[----:B------:R-:W-:Y:S02]  /*2700*/  HADD2.F32 R3, -RZ, R33.H0_H0 ;  /* 0x20000021ff037230 */ /* 0x000fe40000004100 */
[----:B------:R-:W-:-:S03]  /*2710*/  HADD2.F32 R57, -RZ, R37.H0_H0 ;  /* 0x20000025ff397230 */ /* 0x000fc60000004100 */
[----:B------:R-:W-:Y:S01]  /*2720*/  FFMA.FTZ R3, R53, R3, R60 ;  /* 0x0000000335037223 */ /* 0x000fe2000001003c */
[----:B------:R-:W-:-:S05]  /*2730*/  HADD2.F32 R60, -RZ, R18.H0_H0 ;  /* 0x20000012ff3c7230 */ /* 0x000fca0000004100 */
[----:B------:R-:W-:Y:S01]  /*2740*/  FFMA.FTZ R3, R55, R60, R3 ;  /* 0x0000003c37037223 */ /* 0x000fe20000010003 */
[----:B------:R-:W-:-:S03]  /*2750*/  HADD2.F32 R60, -RZ, R48.H0_H0 ;  /* 0x20000030ff3c7230 */ /* 0x000fc60000004100 */
[----:B------:R-:W-:Y:S01]  /*2760*/  FFMA.FTZ R57, R54, R57, R3 ;  /* 0x0000003936397223 */ /* 0x000fe20000010003 */
[----:B------:R-:W-:-:S05]  /*2770*/  HADD2.F32 R3, -RZ, R46.H0_H0 ;  /* 0x2000002eff037230 */ /* 0x000fca0000004100 */
[----:B------:R-:W-:Y:S01]  /*2780*/  FFMA.FTZ R3, R56, R3, R57 ;  /* 0x0000000338037223 */ /* 0x000fe20000010039 */
[----:B------:R-:W-:-:S05]  /*2790*/  HADD2.F32 R57, -RZ, R9.H0_H0 ;  /* 0x20000009ff397230 */ /* 0x000fca0000004100 */
[----:B------:R-:W-:Y:S01]  /*27a0*/  FFMA.FTZ R57, R4, R57, R3 ;  /* 0x0000003904397223 */ /* 0x000fe20000010003 */
[----:B------:R-:W-:-:S05]  /*27b0*/  HADD2.F32 R3, -RZ, R41.H0_H0 ;  /* 0x20000029ff037230 */ /* 0x000fca0000004100 */
[----:B------:R-:W-:-:S04]  /*27c0*/  FFMA.FTZ R3, R58, R3, R57 ;  /* 0x000000033a037223 */ /* 0x000fc80000010039 */
[----:B------:R-:W-:Y:S01]  /*27d0*/  FMUL.FTZ R57, R3, R60 ;  /* 0x0000003c03397220 */ /* 0x000fe20000410000 */
[----:B------:R-:W-:Y:S02]  /*27e0*/  HADD2.F32 R3, -RZ, R12.H0_H0 ;  /* 0x2000000cff037230 */ /* 0x000fe40000004100 */
[----:B------:R-:W-:Y:S02]  /*27f0*/  HADD2.F32 R60, -RZ, R44.H0_H0 ;  /* 0x2000002cff3c7230 */ /* 0x000fe40000004100 */
[----:B------:R-:W-:Y:S01]  /*2800*/  F2FP.F16.F32.PACK_AB R57, RZ, R57 ;  /* 0x00000039ff39723e */ /* 0x000fe200000000ff */
[----:B------:R-:W-:Y:S01]  /*2810*/  FFMA.FTZ R3, R52, R3, RZ ;  /* 0x0000000334037223 */ /* 0x000fe200000100ff */
[----:B------:R-:W-:Y:S02]  /*2820*/  HADD2.F32 R52, -RZ, R35.H0_H0 ;  /* 0x20000023ff347230 */ /* 0x000fe40000004100 */
[----:B------:R-:W-:-:S03]  /*2830*/  PRMT R5, R5, 0x5410, R57 ;  /* 0x0000541005057816 */ /* 0x000fc60000000039 */
[C---:B------:R-:W-:Y:S01]  /*2840*/  FFMA.FTZ R52, R2.reuse, R52, R59 ;  /* 0x0000003402347223 */ /* 0x040fe2000001003b */
[----:B------:R-:W-:Y:S01]  /*2850*/  FFMA.FTZ R2, R2, R60, R3 ;  /* 0x0000003c02027223 */ /* 0x000fe20000010003 */
[----:B------:R-:W-:Y:S02]  /*2860*/  HADD2.F32 R59, -RZ, R6.H0_H0 ;  /* 0x20000006ff3b7230 */ /* 0x000fe40000004100 */
[----:B------:R-:W-:Y:S02]  /*2870*/  HFMA2 R20, R5, 1, 1, R20 ;  /* 0x3c003c0005147831 */ /* 0x000fe40000000014 */
[----:B------:R-:W-:Y:S02]  /*2880*/  HADD2.F32 R3, -RZ, R43.H0_H0 ;  /* 0x2000002bff037230 */ /* 0x000fe40000004100 */
[----:B------:R-:W-:-:S03]  /*2890*/  FFMA.FTZ R52, R53, R59, R52 ;  /* 0x0000003b35347223 */ /* 0x000fc60000010034 */
[----:B------:R-:W-:Y:S01]  /*28a0*/  FFMA.FTZ R53, R53, R3, R2 ;  /* 0x0000000335357223 */ /* 0x000fe20000010002 */
[----:B------:R-:W-:Y:S02]  /*28b0*/  HADD2.F32 R3, -RZ, R17.H0_H0 ;  /* 0x20000011ff037230 */ /* 0x000fe40000004100 */
[----:B------:R-:W-:-:S03]  /*28c0*/  HADD2.F32 R2, -RZ, R16.H0_H0 ;  /* 0x20000010ff027230 */ /* 0x000fc60000004100 */
[C---:B------:R-:W-:Y:S01]  /*28d0*/  FFMA.FTZ R3, R55.reuse, R3, R52 ;  /* 0x0000000337037223 */ /* 0x040fe20000010034 */
[----:B------:R-:W-:Y:S02]  /*28e0*/  HADD2.F32 R52, -RZ, R7.H0_H0 ;  /* 0x20000007ff347230 */ /* 0x000fe40000004100 */
[----:B------:R-:W-:Y:S01]  /*28f0*/  FFMA.FTZ R55, R55, R2, R53 ;  /* 0x0000000237377223 */ /* 0x000fe20000010035 */
[----:B------:R-:W-:-:S03]  /*2900*/  HADD2.F32 R2, -RZ, R36.H0_H0 ;  /* 0x20000024ff027230 */ /* 0x000fc60000004100 */
[C---:B------:R-:W-:Y:S01]  /*2910*/  FFMA.FTZ R52, R54.reuse, R52, R55 ;  /* 0x0000003436347223 */ /* 0x040fe20000010037 */
[----:B------:R-:W-:Y:S02]  /*2920*/  HADD2.F32 R55, -RZ, R11.H0_H0 ;  /* 0x2000000bff377230 */ /* 0x000fe40000004100 */
[----:B------:R-:W-:Y:S01]  /*2930*/  FFMA.FTZ R53, R54, R2, R3 ;  /* 0x0000000236357223 */ /* 0x000fe20000010003 */
[----:B------:R-:W-:Y:S02]  /*2940*/  HADD2.F32 R3, -RZ, R47.H0_H0 ;  /* 0x2000002fff037230 */ /* 0x000fe40000004100 */
[----:B------:R-:W-:Y:S02]  /*2950*/  HADD2.F32 R2, -RZ, R10.H0_H0 ;  /* 0x2000000aff027230 */ /* 0x000fe40000004100 */
[C---:B------:R-:W-:Y:S01]  /*2960*/  FFMA.FTZ R55, R56.reuse, R55, R52 ;  /* 0x0000003738377223 */ /* 0x040fe20000010034 */
[----:B------:R-:W-:Y:S02]  /*2970*/  HADD2.F32 R52, -RZ, R49.H0_H0 ;  /* 0x20000031ff347230 */ /* 0x000fe40000004100 */
[----:B------:R-:W-:Y:S01]  /*2980*/  FFMA.FTZ R3, R56, R3, R53 ;  /* 0x0000000338037223 */ /* 0x000fe20000010035 */
[----:B------:R-:W-:-:S03]  /*2990*/  HADD2.F32 R53, -RZ, R40.H0_H0 ;  /* 0x20000028ff357230 */ /* 0x000fc60000004100 */
[C---:B------:R-:W-:Y:S01]  /*29a0*/  FFMA.FTZ R3, R4.reuse, R2, R3 ;  /* 0x0000000204037223 */ /* 0x040fe20000010003 */
[----:B------:R-:W-:Y:S01]  /*29b0*/  FFMA.FTZ R52, R4, R52, R55 ;  /* 0x0000003404347223 */ /* 0x000fe20000010037 */
[----:B------:R-:W-:Y:S02]  /*29c0*/  HADD2.F32 R55, -RZ, R39.H0_H0 ;  /* 0x20000027ff377230 */ /* 0x000fe40000004100 */
[C---:B------:R-:W-:Y:S01]  /*29d0*/  FFMA.FTZ R3, R58.reuse, R53, R3 ;  /* 0x000000353a037223 */ /* 0x040fe20000010003 */
[--C-:B------:R-:W-:Y:S02]  /*29e0*/  HADD2.F32 R2, -RZ, R0.reuse.H1_H1 ;  /* 0x30000000ff027230 */ /* 0x100fe40000004100 */
[----:B------:R-:W-:Y:S02]  /*29f0*/  HADD2.F32 R53, -RZ, R0.H0_H0 ;  /* 0x20000000ff357230 */ /* 0x000fe40000004100 */
[----:B------:R-:W-:Y:S01]  /*2a00*/  FFMA.FTZ R52, R58, R55, R52 ;  /* 0x000000373a347223 */ /* 0x000fe20000010034 */
[----:B------:R-:W-:-:S03]  /*2a10*/  FMUL.FTZ R2, R3, R2 ;  /* 0x0000000203027220 */ /* 0x000fc60000410000 */
[----:B------:R-:W-:Y:S02]  /*2a20*/  FMUL.FTZ R52, R52, R53 ;  /* 0x0000003534347220 */ /* 0x000fe40000410000 */
[----:B------:R-:W-:-:S03]  /*2a30*/  F2FP.F16.F32.PACK_AB R2, RZ, R2 ;  /* 0x00000002ff02723e */ /* 0x000fc600000000ff */
[----:B------:R-:W-:-:S04]  /*2a40*/  F2FP.F16.F32.PACK_AB R52, RZ, R52 ;  /* 0x00000034ff34723e */ /* 0x000fc800000000ff */
[----:B------:R-:W-:-:S05]  /*2a50*/  PRMT R2, R2, 0x5410, R52 ;  /* 0x0000541002027816 */ /* 0x000fca0000000034 */
[----:B------:R-:W-:-:S07]  /*2a60*/  HADD2 R21, R2, R21 ;  /* 0x0000001502157230 */ /* 0x000fce0000000000 */
.L_x_934:
[----:B------:R-:W-:Y:S01]  /*2a70*/  @!UP2 UMOV UR4, UR6 ;  /* 0x000000060004ac82 */ /* 0x000fe20008000000 */
[----:B------:R-:W-:Y:S05]  /*2a80*/  @!P1 BRA `(.L_x_935) ;  /* 0x00000010005c9947 */ /* 0x000fea0003800000 */
[----:B------:R-:W-:Y:S01]  /*2a90*/  PRMT R2, R28, 0x9910, RZ ;  /* 0x000099101c027816 */ /* 0x000fe200000000ff */
[----:B------:R-:W-:-:S03]  /*2aa0*/  UISETP.NE.AND UP2, UPT, UR14, 0x2, UPT ;  /* 0x000000020e00788c */ /* 0x000fc6000bf45270 */
[----:B------:R-:W-:-:S13]  /*2ab0*/  ISETP.NE.AND P0, PT, R2, RZ, PT ;  /* 0x000000ff0200720c */ /* 0x000fda0003f05270 */
[----:B------:R-:W-:Y:S05]  /*2ac0*/  @!P0 BRA `(.L_x_936) ;  /* 0x0000000400688947 */ /* 0x000fea0003800000 */
[----:B------:R-:W1:Y:S01]  /*2ad0*/  LDS.64 R2, [UR8+-0x80] ;  /* 0xffff8008ff027984 */ /* 0x000e620008000a00 */
[----:B0-----:R-:W-:Y:S02]  /*2ae0*/  HADD2.F32 R52, -RZ, R15.H0_H0 ;  /* 0x2000000fff347230 */ /* 0x001fe40000004100 */
[----:B------:R-:W-:Y:S01]  /*2af0*/  HADD2.F32 R56, -RZ, R32.H0_H0 ;  /* 0x20000020ff387230 */ /* 0x000fe20000004100 */
[----:B------:R-:W0:Y:S01]  /*2b00*/  LDS.64 R4, [UR8+-0x78] ;  /* 0xffff8808ff047984 */ /* 0x000e220008000a00 */
[----:B------:R-:W-:Y:S02]  /*2b10*/  HADD2.F32 R59, -RZ, R48.H0_H0 ;  /* 0x20000030ff3b7230 */ /* 0x000fe40000004100 */
[--C-:B-1----:R-:W-:Y:S02]  /*2b20*/  HADD2.F32 R53, -RZ, R2.reuse.H0_H0 ;  /* 0x20000002ff357230 */ /* 0x102fe40000004100 */
[----:B------:R-:W-:Y:S02]  /*2b30*/  HADD2.F32 R54, -RZ, R2.H1_H1 ;  /* 0x30000002ff367230 */ /* 0x000fe40000004100 */
[----:B------:R-:W-:-:S02]  /*2b40*/  HADD2.F32 R2, -RZ, R31.H0_H0 ;  /* 0x2000001fff027230 */ /* 0x000fc40000004100 */
[----:B------:R-:W-:Y:S01]  /*2b50*/  FFMA.FTZ R55, R52, R53, RZ ;  /* 0x0000003534377223 */ /* 0x000fe200000100ff */
[--C-:B------:R-:W-:Y:S02]  /*2b60*/  HADD2.F32 R52, -RZ, R3.reuse.H0_H0 ;  /* 0x20000003ff347230 */ /* 0x100fe40000004100 */
[----:B0-----:R-:W-:Y:S02]  /*2b70*/  HADD2.F32 R57, -RZ, R4.H1_H1 ;  /* 0x30000004ff397230 */ /* 0x001fe40000004100 */
[----:B------:R-:W-:Y:S01]  /*2b80*/  FFMA.FTZ R55, R56, R54, R55 ;  /* 0x0000003638377223 */ /* 0x000fe20000010037 */
[----:B------:R-:W-:Y:S02]  /*2b90*/  HADD2.F32 R56, -RZ, R3.H1_H1 ;  /* 0x30000003ff387230 */ /* 0x000fe40000004100 */
[----:B------:R-:W-:Y:S02]  /*2ba0*/  HADD2.F32 R3, -RZ, R38.H0_H0 ;  /* 0x20000026ff037230 */ /* 0x000fe40000004100 */
[----:B------:R-:W-:Y:S01]  /*2bb0*/  FFMA.FTZ R55, R2, R52, R55 ;  /* 0x0000003402377223 */ /* 0x000fe20000010037 */
[----:B------:R-:W-:-:S05]  /*2bc0*/  HADD2.F32 R2, -RZ, R19.H0_H0 ;  /* 0x20000013ff027230 */ /* 0x000fca0000004100 */
[----:B------:R-:W-:Y:S01]  /*2bd0*/  FFMA.FTZ R2, R2, R56, R55 ;  /* 0x0000003802027223 */ /* 0x000fe20000010037 */
[----:B------:R-:W-:Y:S02]  /*2be0*/  HADD2.F32 R55, -RZ, R4.H0_H0 ;  /* 0x20000004ff377230 */ /* 0x000fe40000004100 */
[--C-:B------:R-:W-:Y:S02]  /*2bf0*/  HADD2.F32 R4, -RZ, R5.reuse.H0_H0 ;  /* 0x20000005ff047230 */ /* 0x100fe40000004100 */
[----:B------:R-:W-:Y:S02]  /*2c00*/  HADD2.F32 R5, -RZ, R5.H1_H1 ;  /* 0x30000005ff057230 */ /* 0x000fe40000004100 */
[----:B------:R-:W-:Y:S01]  /*2c10*/  FFMA.FTZ R2, R3, R55, R2 ;  /* 0x0000003703027223 */ /* 0x000fe20000010002 */
[----:B------:R-:W-:-:S05]  /*2c20*/  HADD2.F32 R3, -RZ, R45.H0_H0 ;  /* 0x2000002dff037230 */ /* 0x000fca0000004100 */
[----:B------:R-:W-:Y:S01]  /*2c30*/  FFMA.FTZ R3, R3, R57, R2 ;  /* 0x0000003903037223 */ /* 0x000fe20000010002 */
[----:B------:R-:W-:-:S05]  /*2c40*/  HADD2.F32 R2, -RZ, R8.H0_H0 ;  /* 0x20000008ff027230 */ /* 0x000fca0000004100 */
[----:B------:R-:W-:Y:S01]  /*2c50*/  FFMA.FTZ R2, R2, R4, R3 ;  /* 0x0000000402027223 */ /* 0x000fe20000010003 */
[----:B------:R-:W-:-:S05]  /*2c60*/  HADD2.F32 R3, -RZ, R42.H0_H0 ;  /* 0x2000002aff037230 */ /* 0x000fca0000004100 */
[----:B------:R-:W-:Y:S01]  /*2c70*/  FFMA.FTZ R58, R3, R5, R2 ;  /* 0x00000005033a7223 */ /* 0x000fe20000010002 */
[----:B------:R-:W-:Y:S02]  /*2c80*/  HADD2.F32 R3, -RZ, R48.H1_H1 ;  /* 0x30000030ff037230 */ /* 0x000fe40000004100 */
[----:B------:R-:W-:-:S03]  /*2c90*/  HADD2.F32 R2, -RZ, R14.H0_H0 ;  /* 0x2000000eff027230 */ /* 0x000fc60000004100 */
[----:B------:R-:W-:Y:S02]  /*2ca0*/  FMUL.FTZ R58, R3, R58 ;  /* 0x0000003a033a7220 */ /* 0x000fe40000410000 */
[----:B------:R-:W-:Y:S01]  /*2cb0*/  FFMA.FTZ R3, R2, R53, RZ ;  /* 0x0000003502037223 */ /* 0x000fe200000100ff */
[----:B------:R-:W-:Y:S02]  /*2cc0*/  HADD2.F32 R2, -RZ, R34.H0_H0 ;  /* 0x20000022ff027230 */ /* 0x000fe40000004100 */
[----:B------:R-:W-:-:S03]  /*2cd0*/  F2FP.F16.F32.PACK_AB R58, RZ, R58 ;  /* 0x0000003aff3a723e */ /* 0x000fc600000000ff */
[----:B------:R-:W-:Y:S01]  /*2ce0*/  FFMA.FTZ R3, R2, R54, R3 ;  /* 0x0000003602037223 */ /* 0x000fe20000010003 */
[----:B------:R-:W-:-:S05]  /*2cf0*/  HADD2.F32 R2, -RZ, R33.H0_H0 ;  /* 0x20000021ff027230 */ /* 0x000fca0000004100 */
        /* <DEDUP_REMOVED lines=11> */
[----:B------:R-:W-:-:S03]  /*2db0*/  HADD2.F32 R3, -RZ, R13.H0_H0 ;  /* 0x2000000dff037230 */ /* 0x000fc60000004100 */
[----:B------:R-:W-:Y:S01]  /*2dc0*/  FMUL.FTZ R59, R59, R2 ;  /* 0x000000023b3b7220 */ /* 0x000fe20000410000 */
[----:B------:R-:W-:Y:S02]  /*2dd0*/  HADD2.F32 R2, -RZ, R12.H0_H0 ;  /* 0x2000000cff027230 */ /* 0x000fe40000004100 */
[----:B------:R-:W-:Y:S02]  /*2de0*/  FFMA.FTZ R3, R3, R53, RZ ;  /* 0x0000003503037223 */ /* 0x000fe400000100ff */
[----:B------:R-:W-:Y:S01]  /*2df0*/  F2FP.F16.F32.PACK_AB R59, RZ, R59 ;  /* 0x0000003bff3b723e */ /* 0x000fe200000000ff */
[----:B------:R-:W-:Y:S01]  /*2e00*/  FFMA.FTZ R53, R2, R53, RZ ;  /* 0x0000003502357223 */ /* 0x000fe200000100ff */
[----:B------:R-:W-:Y:S02]  /*2e10*/  HADD2.F32 R2, -RZ, R35.H0_H0 ;  /* 0x20000023ff027230 */ /* 0x000fe40000004100 */
[----:B------:R-:W-:-:S03]  /*2e20*/  PRMT R58, R58, 0x5410, R59 ;  /* 0x000054103a3a7816 */ /* 0x000fc6000000003b */
[----:B------:R-:W-:Y:S01]  /*2e30*/  FFMA.FTZ R3, R2, R54, R3 ;  /* 0x0000003602037223 */ /* 0x000fe20000010003 */
[----:B------:R-:W-:Y:S02]  /*2e40*/  HADD2.F32 R2, -RZ, R44.H0_H0 ;  /* 0x2000002cff027230 */ /* 0x000fe40000004100 */
[----:B------:R-:W-:-:S03]  /*2e50*/  HFMA2 R22, R58, 1, 1, R22 ;  /* 0x3c003c003a167831 */ /* 0x000fc60000000016 */
[----:B------:R-:W-:Y:S01]  /*2e60*/  FFMA.FTZ R53, R2, R54, R53 ;  /* 0x0000003602357223 */ /* 0x000fe20000010035 */
[----:B------:R-:W-:Y:S02]  /*2e70*/  HADD2.F32 R2, -RZ, R43.H0_H0 ;  /* 0x2000002bff027230 */ /* 0x000fe40000004100 */
[----:B------:R-:W-:-:S03]  /*2e80*/  HADD2.F32 R54, -RZ, R6.H0_H0 ;  /* 0x20000006ff367230 */ /* 0x000fc60000004100 */
[-C--:B------:R-:W-:Y:S01]  /*2e90*/  FFMA.FTZ R53, R2, R52.reuse, R53 ;  /* 0x0000003402357223 */ /* 0x080fe20000010035 */
[----:B------:R-:W-:Y:S02]  /*2ea0*/  HADD2.F32 R2, -RZ, R17.H0_H0 ;  /* 0x20000011ff027230 */ /* 0x000fe40000004100 */
[----:B------:R-:W-:Y:S01]  /*2eb0*/  FFMA.FTZ R3, R54, R52, R3 ;  /* 0x0000003436037223 */ /* 0x000fe20000010003 */
[----:B------:R-:W-:-:S03]  /*2ec0*/  HADD2.F32 R52, -RZ, R16.H0_H0 ;  /* 0x20000010ff347230 */ /* 0x000fc60000004100 */
[-C--:B------:R-:W-:Y:S01]  /*2ed0*/  FFMA.FTZ R2, R2, R56.reuse, R3 ;  /* 0x0000003802027223 */ /* 0x080fe20000010003 */
[----:B------:R-:W-:Y:S02]  /*2ee0*/  HADD2.F32 R3, -RZ, R36.H0_H0 ;  /* 0x20000024ff037230 */ /* 0x000fe40000004100 */
[----:B------:R-:W-:Y:S01]  /*2ef0*/  FFMA.FTZ R56, R52, R56, R53 ;  /* 0x0000003834387223 */ /* 0x000fe20000010035 */
[----:B------:R-:W-:Y:S02]  /*2f00*/  HADD2.F32 R53, -RZ, R7.H0_H0 ;  /* 0x20000007ff357230 */ /* 0x000fe40000004100 */
        /* <DEDUP_REMOVED lines=8> */
[----:B------:R-:W-:Y:S01]  /*2f90*/  FFMA.FTZ R57, R53, R57, R56 ;  /* 0x0000003935397223 */ /* 0x000fe20000010038 */
[----:B------:R-:W-:Y:S02]  /*2fa0*/  HADD2.F32 R53, -RZ, R40.H0_H0 ;  /* 0x20000028ff357230 */ /* 0x000fe40000004100 */
[-C--:B------:R-:W-:Y:S01]  /*2fb0*/  FFMA.FTZ R2, R2, R4.reuse, R3 ;  /* 0x0000000402027223 */ /* 0x080fe20000010003 */
[----:B------:R-:W-:Y:S01]  /*2fc0*/  FFMA.FTZ R4, R52, R4, R57 ;  /* 0x0000000434047223 */ /* 0x000fe20000010039 */
[----:B------:R-:W-:-:S02]  /*2fd0*/  HADD2.F32 R3, -RZ, R0.H1_H1 ;  /* 0x30000000ff037230 */ /* 0x000fc40000004100 */
[-C--:B------:R-:W-:Y:S01]  /*2fe0*/  FFMA.FTZ R2, R53, R5.reuse, R2 ;  /* 0x0000000535027223 */ /* 0x080fe20000010002 */
        /* <DEDUP_REMOVED lines=8> */
.L_x_936:
[----:B------:R-:W-:Y:S05]  /*3070*/  BRA.U !UP2, `(.L_x_935) ;  /* 0x000000090ae07547 */ /* 0x000fea000b800000 */
[----:B------:R-:W-:-:S04]  /*3080*/  PRMT R2, R29, 0x9910, RZ ;  /* 0x000099101d027816 */ /* 0x000fc800000000ff */
[----:B------:R-:W-:-:S13]  /*3090*/  ISETP.NE.AND P0, PT, R2, RZ, PT ;  /* 0x000000ff0200720c */ /* 0x000fda0003f05270 */
[----:B------:R-:W-:Y:S05]  /*30a0*/  @!P0 BRA `(.L_x_937) ;  /* 0x0000000400688947 */ /* 0x000fea0003800000 */
[----:B------:R-:W1:Y:S01]  /*30b0*/  LDS.64 R2, [UR8] ;  /* 0x00000008ff027984 */ /* 0x000e620008000a00 */
[----:B0-----:R-:W-:Y:S02]  /*30c0*/  HADD2.F32 R52, -RZ, R15.H0_H0 ;  /* 0x2000000fff347230 */ /* 0x001fe40000004100 */
[----:B------:R-:W-:Y:S01]  /*30d0*/  HADD2.F32 R56, -RZ, R32.H0_H0 ;  /* 0x20000020ff387230 */ /* 0x000fe20000004100 */
[----:B------:R-:W0:Y:S01]  /*30e0*/  LDS.64 R4, [UR8+0x8] ;  /* 0x00000808ff047984 */ /* 0x000e220008000a00 */
        /* <DEDUP_REMOVED lines=86> */
.L_x_937:
[----:B------:R-:W-:Y:S05]  /*3650*/  BRA.U UP0, `(.L_x_935) ;  /* 0x0000000500687547 */ /* 0x000fea000b800000 */
[----:B------:R-:W1:Y:S01]  /*3660*/  LDS.64 R2, [UR8+0x80] ;  /* 0x00008008ff027984 */ /* 0x000e620008000a00 */
[----:B0-----:R-:W-:Y:S02]  /*3670*/  HADD2.F32 R15, -RZ, R15.H0_H0 ;  /* 0x2000000fff0f7230 */ /* 0x001fe40000004100 */
[----:B------:R-:W-:Y:S01]  /*3680*/  HADD2.F32 R14, -RZ, R14.H0_H0 ;  /* 0x2000000eff0e7230 */ /* 0x000fe20000004100 */
[----:B------:R-:W0:Y:S01]  /*3690*/  LDS.64 R4, [UR8+0x88] ;  /* 0x00008808ff047984 */ /* 0x000e220008000a00 */
        /* <DEDUP_REMOVED lines=12> */
[--C-:B-1----:R-:W-:Y:S02]  /*3760*/  HADD2.F32 R52, -RZ, R2.reuse.H0_H0 ;  /* 0x20000002ff347230 */ /* 0x102fe40000004100 */
        /* <DEDUP_REMOVED lines=10> */
[-C--:B------:R-:W-:Y:S01]  /*3810*/  FFMA.FTZ R31, R35, R53.reuse, R14 ;  /* 0x00000035231f7223 */ /* 0x080fe2000001000e */
[----:B------:R-:W-:Y:S02]  /*3820*/  HADD2.F32 R34, -RZ, R33.H0_H0 ;  /* 0x20000021ff227230 */ /* 0x000fe40000004100 */
[----:B------:R-:W-:Y:S02]  /*3830*/  HADD2.F32 R44, -RZ, R6.H0_H0 ;  /* 0x20000006ff2c7230 */ /* 0x000fe40000004100 */
[-C--:B------:R-:W-:Y:S01]  /*3840*/  FFMA.FTZ R6, R32, R2.reuse, R15 ;  /* 0x0000000220067223 */ /* 0x080fe2000001000f */
[----:B------:R-:W-:Y:S02]  /*3850*/  HADD2.F32 R32, -RZ, R43.H0_H0 ;  /* 0x2000002bff207230 */ /* 0x000fe40000004100 */
[----:B------:R-:W-:Y:S01]  /*3860*/  FFMA.FTZ R53, R55, R53, R12 ;  /* 0x0000003537357223 */ /* 0x000fe2000001000c */
[----:B------:R-:W-:Y:S01]  /*3870*/  FFMA.FTZ R12, R34, R2, R13 ;  /* 0x00000002220c7223 */ /* 0x000fe2000001000d */
[----:B------:R-:W-:-:S02]  /*3880*/  HADD2.F32 R3, -RZ, R3.H1_H1 ;  /* 0x30000003ff037230 */ /* 0x000fc40000004100 */
[-C--:B------:R-:W-:Y:S01]  /*3890*/  FFMA.FTZ R14, R44, R2.reuse, R31 ;  /* 0x000000022c0e7223 */ /* 0x080fe2000001001f */
[----:B------:R-:W-:Y:S02]  /*38a0*/  HADD2.F32 R13, -RZ, R18.H0_H0 ;  /* 0x20000012ff0d7230 */ /* 0x000fe40000004100 */
[----:B------:R-:W-:Y:S01]  /*38b0*/  FFMA.FTZ R2, R32, R2, R53 ;  /* 0x0000000220027223 */ /* 0x000fe20000010035 */
[----:B------:R-:W-:Y:S02]  /*38c0*/  HADD2.F32 R15, -RZ, R16.H0_H0 ;  /* 0x20000010ff0f7230 */ /* 0x000fe40000004100 */
[-C--:B------:R-:W-:Y:S01]  /*38d0*/  FFMA.FTZ R6, R19, R3.reuse, R6 ;  /* 0x0000000313067223 */ /* 0x080fe20000010006 */
[-C--:B------:R-:W-:Y:S01]  /*38e0*/  FFMA.FTZ R14, R17, R3.reuse, R14 ;  /* 0x00000003110e7223 */ /* 0x080fe2000001000e */
[-C--:B------:R-:W-:Y:S01]  /*38f0*/  FFMA.FTZ R12, R13, R3.reuse, R12 ;  /* 0x000000030d0c7223 */ /* 0x080fe2000001000c */
[----:B------:R-:W-:Y:S02]  /*3900*/  HADD2.F32 R13, -RZ, R38.H0_H0 ;  /* 0x20000026ff0d7230 */ /* 0x000fe40000004100 */
[----:B------:R-:W-:Y:S01]  /*3910*/  FFMA.FTZ R16, R15, R3, R2 ;  /* 0x000000030f107223 */ /* 0x000fe20000010002 */
[----:B0-----:R-:W-:-:S02]  /*3920*/  HADD2.F32 R3, -RZ, R4.H0_H0 ;  /* 0x20000004ff037230 */ /* 0x001fc40000004100 */
[----:B------:R-:W-:Y:S02]  /*3930*/  HADD2.F32 R15, -RZ, R36.H0_H0 ;  /* 0x20000024ff0f7230 */ /* 0x000fe40000004100 */
[----:B------:R-:W-:Y:S02]  /*3940*/  HADD2.F32 R17, -RZ, R7.H0_H0 ;  /* 0x20000007ff117230 */ /* 0x000fe40000004100 */
        /* <DEDUP_REMOVED lines=28> */
[--C-:B------:R-:W-:Y:S02]  /*3b10*/  HADD2.F32 R9, -RZ, R0.reuse.H1_H1 ;  /* 0x30000000ff097230 */ /* 0x100fe40000004100 */
[----:B------:R-:W-:Y:S01]  /*3b20*/  FFMA.FTZ R2, R39, R5, R2 ;  /* 0x0000000527027223 */ /* 0x000fe20000010002 */
[----:B------:R-:W-:Y:S02]  /*3b30*/  HADD2.F32 R11, -RZ, R0.H0_H0 ;  /* 0x20000000ff0b7230 */ /* 0x000fe40000004100 */
        /* <DEDUP_REMOVED lines=12> */
.L_x_935:
[----:B------:R-:W-:-:S05]  /*3c00*/  MOV R3, UR16 ;  /* 0x0000001000037c02 */ /* 0x000fca0008000f00 */
[----:B------:R-:W-:-:S05]  /*3c10*/  IMAD.WIDE R2, R3, 0x4, R50 ;  /* 0x0000000403027825 */ /* 0x000fca00078e0232 */
[----:B0-----:R-:W2:Y:S01]  /*3c20*/  LDG.E.128.CONSTANT R4, desc[UR22][R2.64] ;  /* 0x0000001602047981 */ /* 0x001ea2000c1e9d00 */
[----:B------:R-:W-:-:S05]  /*3c30*/  MOV R51, UR16 ;  /* 0x0000001000337c02 */ /* 0x000fca0008000f00 */
[----:B------:R-:W-:-:S05]  /*3c40*/  IMAD.WIDE R50, R51, 0x4, R2 ;  /* 0x0000000433327825 */ /* 0x000fca00078e0202 */
[----:B------:R-:W3:Y:S01]  /*3c50*/  LDG.E.128.CONSTANT R8, desc[UR22][R50.64] ;  /* 0x0000001632087981 */ /* 0x000ee2000c1e9d00 */
[----:B--2---:R-:W-:Y:S02]  /*3c60*/  LOP3.LUT R2, R4, 0xff, RZ, 0xc0, !PT ;  /* 0x000000ff04027812 */ /* 0x004fe400078ec0ff */
[----:B------:R-:W-:Y:S02]  /*3c70*/  LOP3.LUT R3, R5, 0xff, RZ, 0xc0, !PT ;  /* 0x000000ff05037812 */ /* 0x000fe400078ec0ff */
[----:B------:R-:W-:Y:S02]  /*3c80*/  IADD3 R2, PT, PT, R2, -0x80, RZ ;  /* 0xffffff8002027810 */ /* 0x000fe40007ffe0ff */
[----:B------:R-:W-:Y:S02]  /*3c90*/  IADD3 R3, PT, PT, R3, -0x80, RZ ;  /* 0xffffff8003037810 */ /* 0x000fe40007ffe0ff */
[----:B------:R0:W1:Y:S01]  /*3ca0*/  I2F.F16 R17, R2 ;  /* 0x0000000200117306 */ /* 0x0000620000200c00 */
[----:B------:R-:W-:-:S02]  /*3cb0*/  LEA.HI R31, R5, 0xffffff80, RZ, 0x8 ;  /* 0xffffff80051f7811 */ /* 0x000fc400078f40ff */
        /* <DEDUP_REMOVED lines=11> */
[----:B------:R-:W-:Y:S02]  /*3d70*/  SHF.R.U32.HI R5, RZ, 0x10, R5 ;  /* 0x00000010ff057819 */ /* 0x000fe40000011605 */
[----:B------:R-:W-:Y:S01]  /*3d80*/  LEA.HI R19, R6, 0xffffff80, RZ, 0x8 ;  /* 0xffffff8006137811 */ /* 0x000fe200078f40ff */
[----:B------:R4:W1:Y:S01]  /*3d90*/  I2F.F16 R2, R37 ;  /* 0x0000002500027306 */ /* 0x0008620000200c00 */
[----:B0-----:R-:W-:-:S02]  /*3da0*/  LOP3.LUT R35, R33, 0xff, RZ, 0xc0, !PT ;  /* 0x000000ff21237812 */ /* 0x001fc400078ec0ff */
[----:B------:R-:W-:Y:S02]  /*3db0*/  LOP3.LUT R5, R5, 0xff, RZ, 0xc0, !PT ;  /* 0x000000ff05057812 */ /* 0x000fe400078ec0ff */
[----:B------:R-:W-:Y:S02]  /*3dc0*/  IADD3 R36, PT, PT, R35, -0x80, RZ ;  /* 0xffffff8023247810 */ /* 0x000fe40007ffe0ff */
[----:B------:R-:W-:Y:S01]  /*3dd0*/  SHF.R.U32.HI R35, RZ, 0x8, R6 ;  /* 0x00000008ff237819 */ /* 0x000fe20000011606 */
[----:B------:R-:W0:Y:S01]  /*3de0*/  I2F.F16 R32, R32 ;  /* 0x0000002000207306 */ /* 0x000e220000200c00 */
[----:B------:R-:W-:Y:S02]  /*3df0*/  IADD3 R5, PT, PT, R5, -0x80, RZ ;  /* 0xffffff8005057810 */ /* 0x000fe40007ffe0ff */
[----:B----4-:R-:W-:Y:S02]  /*3e00*/  LOP3.LUT R37, R35, 0xff, RZ, 0xc0, !PT ;  /* 0x000000ff23257812 */ /* 0x010fe400078ec0ff */
[----:B------:R-:W-:-:S02]  /*3e10*/  LOP3.LUT R12, R6, 0xff, RZ, 0xc0, !PT ;  /* 0x000000ff060c7812 */ /* 0x000fc400078ec0ff */
[----:B------:R-:W-:Y:S01]  /*3e20*/  IADD3 R4, PT, PT, R4, -0x80, RZ ;  /* 0xffffff8004047810 */ /* 0x000fe20007ffe0ff */
[----:B------:R4:W0:Y:S01]  /*3e30*/  I2F.F16 R35, R5 ;  /* 0x0000000500237306 */ /* 0x0008220000200c00 */
[----:B------:R-:W-:Y:S02]  /*3e40*/  SHF.R.U32.HI R6, RZ, 0x10, R6 ;  /* 0x00000010ff067819 */ /* 0x000fe40000011606 */
[----:B------:R-:W-:Y:S02]  /*3e50*/  IADD3 R38, PT, PT, R37, -0x80, RZ ;  /* 0xffffff8025267810 */ /* 0x000fe40007ffe0ff */
[----:B------:R-:W-:Y:S02]  /*3e60*/  LOP3.LUT R6, R6, 0xff, RZ, 0xc0, !PT ;  /* 0x000000ff06067812 */ /* 0x000fe400078ec0ff */
[----:B------:R-:W-:Y:S01]  /*3e70*/  IADD3 R15, PT, PT, R12, -0x80, RZ ;  /* 0xffffff800c0f7810 */ /* 0x000fe20007ffe0ff */
[----:B------:R5:W0:Y:S01]  /*3e80*/  I2F.F16 R33, R4 ;  /* 0x0000000400217306 */ /* 0x000a220000200c00 */
[----:B----4-:R-:W-:-:S02]  /*3e90*/  LOP3.LUT R5, R9, 0xff, RZ, 0xc0, !PT ;  /* 0x000000ff09057812 */ /* 0x010fc400078ec0ff */
[----:B------:R-:W-:Y:S02]  /*3ea0*/  IADD3 R6, PT, PT, R6, -0x80, RZ ;  /* 0xffffff8006067810 */ /* 0x000fe40007ffe0ff */
[----:B------:R-:W-:Y:S02]  /*3eb0*/  IADD3 R41, PT, PT, R5, -0x80, RZ ;  /* 0xffffff8005297810 */ /* 0x000fe40007ffe0ff */
[----:B------:R-:W-:Y:S01]  /*3ec0*/  LOP3.LUT R5, R10, 0xff, RZ, 0xc0, !PT ;  /* 0x000000ff0a057812 */ /* 0x000fe200078ec0ff */
[----:B------:R4:W0:Y:S01]  /*3ed0*/  I2F.F16 R37, R6 ;  /* 0x0000000600257306 */ /* 0x0008220000200c00 */
[----:B-----5:R-:W-:Y:S02]  /*3ee0*/  SHF.R.U32.HI R4, RZ, 0x8, R7 ;  /* 0x00000008ff047819 */ /* 0x020fe40000011607 */
[----:B------:R-:W-:Y:S02]  /*3ef0*/  IADD3 R40, PT, PT, R5, -0x80, RZ ;  /* 0xffffff8005287810 */ /* 0x000fe40007ffe0ff */
[----:B------:R-:W-:-:S02]  /*3f00*/  LOP3.LUT R4, R4, 0xff, RZ, 0xc0, !PT ;  /* 0x000000ff04047812 */ /* 0x000fc400078ec0ff */
[----:B------:R-:W-:Y:S01]  /*3f10*/  SHF.R.U32.HI R5, RZ, 0x8, R8 ;  /* 0x00000008ff057819 */ /* 0x000fe20000011608 */
[----:B------:R-:W0:Y:S01]  /*3f20*/  I2F.F16 R31, R31 ;  /* 0x0000001f001f7306 */ /* 0x000e220000200c00 */
[----:B------:R-:W-:Y:S02]  /*3f30*/  IADD3 R44, PT, PT, R4, -0x80, RZ ;  /* 0xffffff80042c7810 */ /* 0x000fe40007ffe0ff */
[----:B------:R-:W-:Y:S02]  /*3f40*/  LOP3.LUT R4, R8, 0xff, RZ, 0xc0, !PT ;  /* 0x000000ff08047812 */ /* 0x000fe400078ec0ff */
[----:B----4-:R-:W-:Y:S02]  /*3f50*/  LOP3.LUT R6, R11, 0xff, RZ, 0xc0, !PT ;  /* 0x000000ff0b067812 */ /* 0x010fe400078ec0ff */
[----:B------:R-:W-:Y:S01]  /*3f60*/  LOP3.LUT R5, R5, 0xff, RZ, 0xc0, !PT ;  /* 0x000000ff05057812 */ /* 0x000fe200078ec0ff */
[----:B------:R-:W4:Y:S01]  /*3f70*/  I2F.F16 R19, R19 ;  /* 0x0000001300137306 */ /* 0x000f220000200c00 */
[----:B------:R-:W-:-:S02]  /*3f80*/  LOP3.LUT R12, R7, 0xff, RZ, 0xc0, !PT ;  /* 0x000000ff070c7812 */ /* 0x000fc400078ec0ff */
[----:B------:R-:W-:Y:S02]  /*3f90*/  IADD3 R4, PT, PT, R4, -0x80, RZ ;  /* 0xffffff8004047810 */ /* 0x000fe40007ffe0ff */
[----:B------:R-:W-:Y:S02]  /*3fa0*/  IADD3 R6, PT, PT, R6, -0x80, RZ ;  /* 0xffffff8006067810 */ /* 0x000fe40007ffe0ff */
[----:B------:R-:W-:Y:S01]  /*3fb0*/  IADD3 R5, PT, PT, R5, -0x80, RZ ;  /* 0xffffff8005057810 */ /* 0x000fe20007ffe0ff */
[----:B------:R5:W0:Y:S01]  /*3fc0*/  I2F.F16 R42, R4 ;  /* 0x00000004002a7306 */ /* 0x000a220000200c00 */
[----:B------:R-:W-:Y:S02]  /*3fd0*/  IADD3 R14, PT, PT, R12, -0x80, RZ ;  /* 0xffffff800c0e7810 */ /* 0x000fe40007ffe0ff */
[----:B------:R-:W-:Y:S02]  /*3fe0*/  LEA.HI R13, R8, 0xffffff80, RZ, 0x8 ;  /* 0xffffff80080d7811 */ /* 0x000fe400078f40ff */
[----:B------:R-:W-:-:S02]  /*3ff0*/  LEA.HI R12, R9, 0xffffff80, RZ, 0x8 ;  /* 0xffffff80090c7811 */ /* 0x000fc400078f40ff */
[----:B------:R-:W-:Y:S01]  /*4000*/  SHF.R.U32.HI R8, RZ, 0x10, R8 ;  /* 0x00000010ff087819 */ /* 0x000fe20000011608 */
[----:B------:R2:W0:Y:S01]  /*4010*/  I2F.F16 R39, R6 ;  /* 0x0000000600277306 */ /* 0x0004220000200c00 */
[--C-:B-----5:R-:W-:Y:S02]  /*4020*/  SHF.R.U32.HI R4, RZ, 0x8, R9.reuse ;  /* 0x00000008ff047819 */ /* 0x120fe40000011609 */
[----:B------:R-:W-:Y:S02]  /*4030*/  SHF.R.U32.HI R9, RZ, 0x10, R9 ;  /* 0x00000010ff097819 */ /* 0x000fe40000011609 */
[----:B------:R-:W-:Y:S02]  /*4040*/  LEA.HI R18, R7, 0xffffff80, RZ, 0x8 ;  /* 0xffffff8007127811 */ /* 0x000fe400078f40ff */
[----:B------:R-:W-:Y:S01]  /*4050*/  SHF.R.U32.HI R7, RZ, 0x10, R7 ;  /* 0x00000010ff077819 */ /* 0x000fe20000011607 */
[----:B------:R5:W0:Y:S01]  /*4060*/  I2F.F16 R45, R5 ;  /* 0x00000005002d7306 */ /* 0x000a220000200c00 */
[----:B--2---:R-:W-:-:S02]  /*4070*/  SHF.R.U32.HI R6, RZ, 0x8, R10 ;  /* 0x00000008ff067819 */ /* 0x004fc4000001160a */
[----:B------:R-:W-:Y:S02]  /*4080*/  SHF.R.U32.HI R10, RZ, 0x10, R10 ;  /* 0x00000010ff0a7819 */ /* 0x000fe4000001160a */
[----:B------:R-:W-:Y:S02]  /*4090*/  LOP3.LUT R8, R8, 0xff, RZ, 0xc0, !PT ;  /* 0x000000ff08087812 */ /* 0x000fe400078ec0ff */
[----:B------:R-:W-:Y:S01]  /*40a0*/  LOP3.LUT R9, R9, 0xff, RZ, 0xc0, !PT ;  /* 0x000000ff09097812 */ /* 0x000fe200078ec0ff */
[----:B------:R-:W2:Y:S01]  /*40b0*/  I2F.F16 R18, R18 ;  /* 0x0000001200127306 */ /* 0x000ea20000200c00 */
[--C-:B-----5:R-:W-:Y:S02]  /*40c0*/  SHF.R.U32.HI R5, RZ, 0x8, R11.reuse ;  /* 0x00000008ff057819 */ /* 0x120fe4000001160b */
[----:B------:R-:W-:Y:S02]  /*40d0*/  SHF.R.U32.HI R11, RZ, 0x10, R11 ;  /* 0x00000010ff0b7819 */ /* 0x000fe4000001160b */
[----:B------:R-:W-:-:S02]  /*40e0*/  LOP3.LUT R10, R10, 0xff, RZ, 0xc0, !PT ;  /* 0x000000ff0a0a7812 */ /* 0x000fc400078ec0ff */
[----:B------:R-:W-:Y:S01]  /*40f0*/  LOP3.LUT R11, R11, 0xff, RZ, 0xc0, !PT ;  /* 0x000000ff0b0b7812 */ /* 0x000fe200078ec0ff */
[----:B------:R-:W0:Y:S01]  /*4100*/  I2F.F16 R15, R15 ;  /* 0x0000000f000f7306 */ /* 0x000e220000200c00 */
[----:B------:R-:W-:Y:S02]  /*4110*/  LOP3.LUT R7, R7, 0xff, RZ, 0xc0, !PT ;  /* 0x000000ff07077812 */ /* 0x000fe400078ec0ff */
[----:B------:R-:W-:Y:S02]  /*4120*/  LOP3.LUT R4, R4, 0xff, RZ, 0xc0, !PT ;  /* 0x000000ff04047812 */ /* 0x000fe400078ec0ff */
[----:B------:R-:W-:Y:S02]  /*4130*/  LOP3.LUT R6, R6, 0xff, RZ, 0xc0, !PT ;  /* 0x000000ff06067812 */ /* 0x000fe400078ec0ff */
[----:B------:R-:W-:Y:S01]  /*4140*/  LOP3.LUT R5, R5, 0xff, RZ, 0xc0, !PT ;  /* 0x000000ff05057812 */ /* 0x000fe200078ec0ff */
[----:B------:R-:W0:Y:S01]  /*4150*/  I2F.F16 R14, R14 ;  /* 0x0000000e000e7306 */ /* 0x000e220000200c00 */
[----:B------:R-:W-:-:S02]  /*4160*/  IADD3 R8, PT, PT, R8, -0x80, RZ ;  /* 0xffffff8008087810 */ /* 0x000fc40007ffe0ff */
[----:B------:R-:W-:Y:S02]  /*4170*/  IADD3 R9, PT, PT, R9, -0x80, RZ ;  /* 0xffffff8009097810 */ /* 0x000fe40007ffe0ff */
[----:B------:R-:W-:Y:S02]  /*4180*/  IADD3 R10, PT, PT, R10, -0x80, RZ ;  /* 0xffffff800a0a7810 */ /* 0x000fe40007ffe0ff */
[----:B------:R-:W-:Y:S01]  /*4190*/  IADD3 R11, PT, PT, R11, -0x80, RZ ;  /* 0xffffff800b0b7810 */ /* 0x000fe20007ffe0ff */
[----:B------:R-:W0:Y:S01]  /*41a0*/  I2F.F16 R13, R13 ;  /* 0x0000000d000d7306 */ /* 0x000e220000200c00 */
        /* <DEDUP_REMOVED lines=13> */
[----:B------:R0:W0:Y:S08]  /*4280*/  I2F.F16 R46, R4 ;  /* 0x00000004002e7306 */ /* 0x0000300000200c00 */
[----:B------:R-:W0:Y:S08]  /*4290*/  I2F.F16 R9, R9 ;  /* 0x0000000900097306 */ /* 0x000e300000200c00 */
[----:B------:R0:W0:Y:S08]  /*42a0*/  I2F.F16 R47, R6 ;  /* 0x00000006002f7306 */ /* 0x0000300000200c00 */
[----:B------:R-:W0:Y:S08]  /*42b0*/  I2F.F16 R10, R10 ;  /* 0x0000000a000a7306 */ /* 0x000e300000200c00 */
[----:B------:R0:W0:Y:S08]  /*42c0*/  I2F.F16 R49, R5 ;  /* 0x0000000500317306 */ /* 0x0000300000200c00 */
[----:B------:R-:W0:Y:S01]  /*42d0*/  I2F.F16 R11, R11 ;  /* 0x0000000b000b7306 */ /* 0x000e220000200c00 */
[----:B-1234-:R-:W-:Y:S05]  /*42e0*/  BRA.U !UP1, `(.L_x_938) ;  /* 0x0000000509687547 */ /* 0x01efea000b800000 */
[----:B0-----:R-:W0:Y:S01]  /*42f0*/  LDS.64 R4, [UR8+-0xf0] ;  /* 0xffff1008ff047984 */ /* 0x001e220008000a00 */
[----:B------:R-:W-:Y:S02]  /*4300*/  HADD2.F32 R53, -RZ, R17.H0_H0 ;  /* 0x20000011ff357230 */ /* 0x000fe40000004100 */
[----:B------:R-:W-:Y:S01]  /*4310*/  HADD2.F32 R55, -RZ, R34.H0_H0 ;  /* 0x20000022ff377230 */ /* 0x000fe20000004100 */
[----:B------:R-:W1:Y:S01]  /*4320*/  LDS.64 R6, [UR8+-0xe8] ;  /* 0xffff1808ff067984 */ /* 0x000e620008000a00 */
[----:B------:R-:W-:Y:S02]  /*4330*/  HADD2.F32 R56, -RZ, R42.H0_H0 ;  /* 0x2000002aff387230 */ /* 0x000fe40000004100 */
[----:B------:R-:W-:Y:S02]  /*4340*/  HADD2.F32 R59, -RZ, R15.H0_H0 ;  /* 0x2000000fff3b7230 */ /* 0x000fe40000004100 */
[--C-:B0-----:R-:W-:Y:S02]  /*4350*/  HADD2.F32 R52, -RZ, R4.reuse.H0_H0 ;  /* 0x20000004ff347230 */ /* 0x101fe40000004100 */
        /* <DEDUP_REMOVED lines=11> */
[----:B-1----:R-:W-:-:S05]  /*4410*/  HADD2.F32 R54, -RZ, R6.H0_H0 ;  /* 0x20000006ff367230 */ /* 0x002fca0000004100 */
        /* <DEDUP_REMOVED lines=71> */
.L_x_938:
[----:B------:R-:W-:Y:S05]  /*4890*/  @!P1 BRA `(.L_x_939) ;  /* 0x00000010005c9947 */ /* 0x000fea0003800000 */
[----:B0-----:R-:W-:Y:S01]  /*48a0*/  PRMT R4, R28, 0x9910, RZ ;  /* 0x000099101c047816 */ /* 0x001fe200000000ff */
[----:B------:R-:W-:-:S03]  /*48b0*/  UISETP.NE.AND UP2, UPT, UR14, 0x2, UPT ;  /* 0x000000020e00788c */ /* 0x000fc6000bf45270 */
[----:B------:R-:W-:-:S13]  /*48c0*/  ISETP.NE.AND P0, PT, R4, RZ, PT ;  /* 0x000000ff0400720c */ /* 0x000fda0003f05270 */
[----:B------:R-:W-:Y:S05]  /*48d0*/  @!P0 BRA `(.L_x_940) ;  /* 0x0000000400688947 */ /* 0x000fea0003800000 */
[----:B------:R-:W0:Y:S01]  /*48e0*/  LDS.64 R4, [UR8+-0x70] ;  /* 0xffff9008ff047984 */ /* 0x000e220008000a00 */
[----:B------:R-:W-:Y:S02]  /*48f0*/  HADD2.F32 R52, -RZ, R17.H0_H0 ;  /* 0x20000011ff347230 */ /* 0x000fe40000004100 */
[----:B------:R-:W-:Y:S01]  /*4900*/  HADD2.F32 R56, -RZ, R34.H0_H0 ;  /* 0x20000022ff387230 */ /* 0x000fe20000004100 */
[----:B------:R-:W1:Y:S01]  /*4910*/  LDS.64 R6, [UR8+-0x68] ;  /* 0xffff9808ff067984 */ /* 0x000e620008000a00 */
[----:B------:R-:W-:Y:S02]  /*4920*/  HADD2.F32 R59, -RZ, R48.H0_H0 ;  /* 0x20000030ff3b7230 */ /* 0x000fe40000004100 */
[--C-:B0-----:R-:W-:Y:S02]  /*4930*/  HADD2.F32 R53, -RZ, R4.reuse.H0_H0 ;  /* 0x20000004ff357230 */ /* 0x101fe40000004100 */
[----:B------:R-:W-:Y:S02]  /*4940*/  HADD2.F32 R54, -RZ, R4.H1_H1 ;  /* 0x30000004ff367230 */ /* 0x000fe40000004100 */
[----:B------:R-:W-:-:S02]  /*4950*/  HADD2.F32 R4, -RZ, R33.H0_H0 ;  /* 0x20000021ff047230 */ /* 0x000fc40000004100 */
[----:B------:R-:W-:Y:S01]  /*4960*/  FFMA.FTZ R55, R52, R53, RZ ;  /* 0x0000003534377223 */ /* 0x000fe200000100ff */
[--C-:B------:R-:W-:Y:S02]  /*4970*/  HADD2.F32 R52, -RZ, R5.reuse.H0_H0 ;  /* 0x20000005ff347230 */ /* 0x100fe40000004100 */
[----:B-1----:R-:W-:Y:S02]  /*4980*/  HADD2.F32 R57, -RZ, R6.H1_H1 ;  /* 0x30000006ff397230 */ /* 0x002fe40000004100 */
        /* <DEDUP_REMOVED lines=79> */
.L_x_940:
[----:B------:R-:W-:Y:S05]  /*4e80*/  BRA.U !UP2, `(.L_x_939) ;  /* 0x000000090ae07547 */ /* 0x000fea000b800000 */
        /* <DEDUP_REMOVED lines=93> */
.L_x_941:
[----:B------:R-:W-:Y:S05]  /*5460*/  BRA.U UP0, `(.L_x_939) ;  /* 0x0000000500687547 */ /* 0x000fea000b800000 */
        /* <DEDUP_REMOVED lines=32> */
[----:B------:R-:W-:Y:S02]  /*5670*/  HADD2.F32 R36, -RZ, R43.H0_H0 ;  /* 0x2000002bff247230 */ /* 0x000fe40000004100 */
[----:B------:R-:W-:Y:S01]  /*5680*/  FFMA.FTZ R53, R57, R53, R14 ;  /* 0x0000003539357223 */ /* 0x000fe2000001000e */
[-C--:B------:R-:W-:Y:S01]  /*5690*/  FFMA.FTZ R14, R34, R4.reuse, R17 ;  /* 0x00000004220e7223 */ /* 0x080fe20000010011 */
[----:B------:R-:W-:Y:S02]  /*56a0*/  HADD2.F32 R5, -RZ, R5.H1_H1 ;  /* 0x30000005ff057230 */ /* 0x000fe40000004100 */
[----:B------:R-:W-:Y:S01]  /*56b0*/  FFMA.FTZ R34, R38, R4, R33 ;  /* 0x0000000426227223 */ /* 0x000fe20000010021 */
[----:B------:R-:W-:-:S02]  /*56c0*/  HADD2.F32 R15, -RZ, R32.H0_H0 ;  /* 0x20000020ff0f7230 */ /* 0x000fc40000004100 */
[----:B------:R-:W-:Y:S01]  /*56d0*/  FFMA.FTZ R4, R36, R4, R53 ;  /* 0x0000000424047223 */ /* 0x000fe20000010035 */
[----:B------:R-:W-:Y:S02]  /*56e0*/  HADD2.F32 R17, -RZ, R18.H0_H0 ;  /* 0x20000012ff117230 */ /* 0x000fe40000004100 */
[-C--:B------:R-:W-:Y:S01]  /*56f0*/  FFMA.FTZ R16, R31, R5.reuse, R16 ;  /* 0x000000051f107223 */ /* 0x080fe20000010010 */
[-C--:B------:R-:W-:Y:S01]  /*5700*/  FFMA.FTZ R34, R19, R5.reuse, R34 ;  /* 0x0000000513227223 */ /* 0x080fe20000010022 */
[-C--:B------:R-:W-:Y:S01]  /*5710*/  FFMA.FTZ R14, R15, R5.reuse, R14 ;  /* 0x000000050f0e7223 */ /* 0x080fe2000001000e */
[----:B------:R-:W-:Y:S02]  /*5720*/  HADD2.F32 R15, -RZ, R42.H0_H0 ;  /* 0x2000002aff0f7230 */ /* 0x000fe40000004100 */
[----:B------:R-:W-:Y:S01]  /*5730*/  FFMA.FTZ R18, R17, R5, R4 ;  /* 0x0000000511127223 */ /* 0x000fe20000010004 */
[----:B-1----:R-:W-:Y:S02]  /*5740*/  HADD2.F32 R5, -RZ, R6.H0_H0 ;  /* 0x20000006ff057230 */ /* 0x002fe40000004100 */
[----:B------:R-:W-:-:S02]  /*5750*/  HADD2.F32 R17, -RZ, R41.H0_H0 ;  /* 0x20000029ff117230 */ /* 0x000fc40000004100 */
[----:B------:R-:W-:Y:S02]  /*5760*/  HADD2.F32 R19, -RZ, R40.H0_H0 ;  /* 0x20000028ff137230 */ /* 0x000fe40000004100 */
[-C--:B------:R-:W-:Y:S01]  /*5770*/  FFMA.FTZ R15, R15, R5.reuse, R14 ;  /* 0x000000050f0f7223 */ /* 0x080fe2000001000e */
[----:B------:R-:W-:Y:S02]  /*5780*/  HADD2.F32 R6, -RZ, R6.H1_H1 ;  /* 0x30000006ff067230 */ /* 0x000fe40000004100 */
[-C--:B------:R-:W-:Y:S01]  /*5790*/  FFMA.FTZ R17, R17, R5.reuse, R16 ;  /* 0x0000000511117223 */ /* 0x080fe20000010010 */
[----:B------:R-:W-:Y:S02]  /*57a0*/  HADD2.F32 R32, -RZ, R45.H0_H0 ;  /* 0x2000002dff207230 */ /* 0x000fe40000004100 */
        /* <DEDUP_REMOVED lines=12> */
[-C--:B------:R-:W-:Y:S01]  /*5870*/  FFMA.FTZ R10, R10, R4.reuse, R19 ;  /* 0x000000040a0a7223 */ /* 0x080fe20000010013 */
        /* <DEDUP_REMOVED lines=10> */
[----:B------:R-:W-:Y:S01]  /*5920*/  FFMA.FTZ R4, R11, R7, R4 ;  /* 0x000000070b047223 */ /* 0x000fe20000010004 */
[--C-:B------:R-:W-:Y:S02]  /*5930*/  HADD2.F32 R9, -RZ, R0.reuse.H1_H1 ;  /* 0x30000000ff097230 */ /* 0x100fe40000004100 */
[----:B------:R-:W-:Y:S01]  /*5940*/  FMUL.FTZ R6, R3, R6 ;  /* 0x0000000603067220 */ /* 0x000fe20000410000 */
[----:B------:R-:W-:Y:S02]  /*5950*/  HADD2.F32 R13, -RZ, R0.H0_H0 ;  /* 0x20000000ff0d7230 */ /* 0x000fe40000004100 */
        /* <DEDUP_REMOVED lines=11> */
.L_x_939:
        /* <DEDUP_REMOVED lines=201> */
.L_x_942:
        /* <DEDUP_REMOVED lines=95> */
.L_x_944:
        /* <DEDUP_REMOVED lines=94> */
.L_x_945:
        /* <DEDUP_REMOVED lines=91> */
.L_x_943:
        /* <DEDUP_REMOVED lines=201> */
.L_x_946:
        /* <DEDUP_REMOVED lines=95> */
.L_x_948:
        /* <DEDUP_REMOVED lines=94> */
.L_x_949:
        /* <DEDUP_REMOVED lines=91> */
.L_x_947:
[----:B------:R-:W-:Y:S01]  /*9630*/  UIADD3 UR10, UP1, UPT, UR10, 0x80, URZ ;  /* 0x000000800a0a7890 */ /* 0x000fe2000ff3e0ff */
[----:B------:R-:W-:Y:S01]  /*9640*/  MOV R3, UR16 ;  /* 0x0000001000037c02 */ /* 0x000fe20008000f00 */
[----:B------:R-:W-:Y:S02]  /*9650*/  UIADD3 UR9, UPT, UPT, UR9, 0x20, URZ ;  /* 0x0000002009097890 */ /* 0x000fe4000fffe0ff */
[----:B------:R-:W-:Y:S02]  /*9660*/  UIADD3.X UR11, UPT, UPT, URZ, UR11, URZ, UP1, !UPT ;  /* 0x0000000bff0b7290 */ /* 0x000fe40008ffe4ff */
[----:B------:R-:W-:Y:S01]  /*9670*/  UISETP.GE.AND UP1, UPT, UR9, UR15, UPT ;  /* 0x0000000f0900728c */ /* 0x000fe2000bf26270 */
[----:B------:R-:W-:Y:S01]  /*9680*/  IMAD.WIDE R50, R3, 0x4, R50 ;  /* 0x0000000403327825 */ /* 0x000fe200078e0232 */
[----:B------:R-:W-:Y:S02]  /*9690*/  UIADD3 UR8, UPT, UPT, UR8, 0x40, URZ ;  /* 0x0000004008087890 */ /* 0x000fe4000fffe0ff */
[----:B------:R-:W-:-:S02]  /*96a0*/  MOV R2, R50 ;  /* 0x0000003200027202 */ /* 0x000fc40000000f00 */
[----:B------:R-:W-:-:S03]  /*96b0*/  MOV R3, R51 ;  /* 0x0000003300037202 */ /* 0x000fc60000000f00 */
[----:B------:R-:W-:Y:S05]  /*96c0*/  BRA.U !UP1, `(.L_x_950) ;  /* 0xffffff8509807547 */ /* 0x000fea000b83ffff */
.L_x_933:
[----:B------:R-:W1:Y:S01]  /*96d0*/  S2R R0, SR_CTAID.X ;  /* 0x0000000000007919 */ /* 0x000e620000002500 */
[----:B0-----:R-:W0:Y:S01]  /*96e0*/  LDC.64 R4, c[0x0][0x3a0] ;  /* 0x0000e800ff047b82 */ /* 0x001e220000000a00 */
[----:B------:R-:W1:Y:S01]  /*96f0*/  S2R R3, SR_TID.X ;  /* 0x0000000000037919 */ /* 0x000e620000002100 */
[----:B------:R-:W2:Y:S01]  /*9700*/  S2R R7, SR_CTAID.Y ;  /* 0x0000000000077919 */ /* 0x000ea20000002600 */
[----:B-1----:R-:W-:-:S05]  /*9710*/  LEA R0, R0, R3, 0x6 ;  /* 0x0000000300007211 */ /* 0x002fca00078e30ff */
[----:B--2---:R-:W-:Y:S02]  /*9720*/  IMAD R0, R7, UR16, R0 ;  /* 0x0000001007007c24 */ /* 0x004fe4000f8e0200 */
[----:B------:R-:W-:-:S03]  /*9730*/  HMUL2 R7, R20, UR25.H0_H0 ;  /* 0x2000001914077c32 */ /* 0x000fc60008000000 */
[----:B------:R-:W-:-:S05]  /*9740*/  SHF.L.U32 R3, R0, 0x2, RZ ;  /* 0x0000000200037819 */ /* 0x000fca00000006ff */
[----:B0-----:R-:W-:-:S05]  /*9750*/  IMAD.WIDE R4, R3, 0x2, R4 ;  /* 0x0000000203047825 */ /* 0x001fca00078e0204 */
[----:B------:R0:W-:Y:S01]  /*9760*/  ATOM.E.ADD.F16x2.RN.STRONG.GPU P0, RZ, desc[UR22][R4.64], R7 ;  /* 0x8000000704ff79a2 */ /* 0x0001e2000c10e116 */
[----:B------:R-:W-:Y:S01]  /*9770*/  BSSY.RECONVERGENT B0, `(.L_x_951) ;  /* 0x000000f000007945 */ /* 0x000fe20003800200 */
[----:B------:R-:W-:-:S03]  /*9780*/  HMUL2 R21, R21, UR25.H0_H0 ;  /* 0x2000001915157c32 */ /* 0x000fc60008000000 */
[----:B0-----:R-:W-:Y:S05]  /*9790*/  @P0 BRA `(.L_x_952) ;  /* 0x0000000000300947 */ /* 0x001fea0003800000 */
[----:B------:R-:W0:Y:S02]  /*97a0*/  QSPC.E.S P0, RZ, [R4] ;  /* 0x0000000004ff73aa */ /* 0x000e240000000500 */
[----:B0-----:R-:W-:Y:S05]  /*97b0*/  @!P0 BRA `(.L_x_953) ;  /* 0x00000000001c8947 */ /* 0x001fea0003800000 */
[----:B------:R-:W-:-:S04]  /*97c0*/  MOV R2, R4 ;  /* 0x0000000400027202 */ /* 0x000fc80000000f00 */
[----:B------:R-:W-:-:S07]  /*97d0*/  MOV R0, R2 ;  /* 0x0000000200007202 */ /* 0x000fce0000000f00 */
.L_x_954:
[----:B------:R-:W0:Y:S02]  /*97e0*/  LDS R2, [R0] ;  /* 0x0000000000027984 */ /* 0x000e240000000800 */
[----:B0-----:R-:W-:-:S05]  /*97f0*/  HFMA2 R3, R2, 1, 1, R7 ;  /* 0x3c003c0002037831 */ /* 0x001fca0000000007 */
[----:B------:R-:W0:Y:S02]  /*9800*/  ATOMS.CAST.SPIN P0, [R0], R2, R3 ;  /* 0x000000020000758d */ /* 0x000e240001800003 */
[----:B0-----:R-:W-:Y:S05]  /*9810*/  @!P0 BRA `(.L_x_954) ;  /* 0xfffffffc00f08947 */ /* 0x001fea000383ffff */
[----:B------:R-:W-:Y:S05]  /*9820*/  BRA `(.L_x_952) ;  /* 0x00000000000c7947 */ /* 0x000fea0003800000 */
.L_x_953:
[----:B------:R-:W2:Y:S02]  /*9830*/  LD.E R0, desc[UR22][R4.64] ;  /* 0x0000001604007980 */ /* 0x000ea4000c101900 */
[----:B--2---:R-:W-:-:S05]  /*9840*/  IADD3 R3, PT, PT, R7, R0, RZ ;  /* 0x0000000007037210 */ /* 0x004fca0007ffe0ff */
[----:B------:R0:W-:Y:S02]  /*9850*/  ST.E desc[UR22][R4.64], R3 ;  /* 0x0000000304007985 */ /* 0x0001e4000c101916 */
.L_x_952:
[----:B------:R-:W-:Y:S05]  /*9860*/  BSYNC.RECONVERGENT B0 ;  /* 0x0000000000007941 */ /* 0x000fea0003800200 */
.L_x_951:
[----:B------:R1:W-:Y:S01]  /*9870*/  ATOM.E.ADD.F16x2.RN.STRONG.GPU P0, RZ, desc[UR22][R4.64+0x4], R21 ;  /* 0x8000041504ff79a2 */ /* 0x0003e2000c10e116 */
[----:B------:R-:W-:Y:S04]  /*9880*/  BSSY.RECONVERGENT B0, `(.L_x_955) ;  /* 0x000000e000007945 */ /* 0x000fe80003800200 */
[----:B-1----:R-:W-:Y:S05]  /*9890*/  @P0 BRA `(.L_x_956) ;  /* 0x0000000000300947 */ /* 0x002fea0003800000 */
[----:B------:R-:W1:Y:S02]  /*98a0*/  QSPC.E.S P0, RZ, [R4+0x4] ;  /* 0x0000040004ff73aa */ /* 0x000e640000000500 */
[----:B-1----:R-:W-:Y:S05]  /*98b0*/  @!P0 BRA `(.L_x_957) ;  /* 0x00000000001c8947 */ /* 0x002fea0003800000 */
[----:B------:R-:W-:-:S04]  /*98c0*/  MOV R2, R4 ;  /* 0x0000000400027202 */ /* 0x000fc80000000f00 */
[----:B------:R-:W-:-:S07]  /*98d0*/  MOV R0, R2 ;  /* 0x0000000200007202 */ /* 0x000fce0000000f00 */
.L_x_958:
[----:B------:R-:W0:Y:S02]  /*98e0*/  LDS R2, [R0+0x4] ;  /* 0x0000040000027984 */ /* 0x000e240000000800 */
[----:B0-----:R-:W-:-:S05]  /*98f0*/  HADD2 R3, R2, R21 ;  /* 0x0000001502037230 */ /* 0x001fca0000000000 */
[----:B------:R-:W0:Y:S02]  /*9900*/  ATOMS.CAST.SPIN P0, [R0+0x4], R2, R3 ;  /* 0x000004020000758d */ /* 0x000e240001800003 */
[----:B0-----:R-:W-:Y:S05]  /*9910*/  @!P0 BRA `(.L_x_958) ;  /* 0xfffffffc00f08947 */ /* 0x001fea000383ffff */
[----:B------:R-:W-:Y:S05]  /*9920*/  BRA `(.L_x_956) ;  /* 0x00000000000c7947 */ /* 0x000fea0003800000 */
.L_x_957:
[----:B------:R-:W0:Y:S02]  /*9930*/  LD.E R0, desc[UR22][R4.64+0x4] ;  /* 0x0000041604007980 */ /* 0x000e24000c101900 */
[----:B0-----:R-:W-:-:S05]  /*9940*/  IADD3 R3, PT, PT, R21, R0, RZ ;  /* 0x0000000015037210 */ /* 0x001fca0007ffe0ff */
[----:B------:R1:W-:Y:S02]  /*9950*/  ST.E desc[UR22][R4.64+0x4], R3 ;  /* 0x0000040304007985 */ /* 0x0003e4000c101916 */
.L_x_956:
[----:B------:R-:W-:Y:S05]  /*9960*/  BSYNC.RECONVERGENT B0 ;  /* 0x0000000000007941 */ /* 0x000fea0003800200 */
.L_x_955:
[----:B------:R-:W-:Y:S05]  /*9970*/  @!P1 EXIT ;  /* 0x000000000000994d */ /* 0x000fea0003800000 */
[----:B01----:R-:W-:Y:S01]  /*9980*/  MOV R3, UR16 ;  /* 0x0000001000037c02 */ /* 0x003fe20008000f00 */
[----:B------:R-:W-:-:S04]  /*9990*/  HMUL2 R7, R22, R28.H0_H0 ;  /* 0x2000001c16077232 */ /* 0x000fc80000000000 */
[----:B------:R-:W-:-:S05]  /*99a0*/  IMAD.WIDE R4, R3, 0x2, R4 ;  /* 0x0000000203047825 */ /* 0x000fca00078e0204 */
        /* <DEDUP_REMOVED lines=8> */
.L_x_962:
[----:B------:R-:W0:Y:S02]  /*9a30*/  LDS R2, [R0] ;  /* 0x0000000000027984 */ /* 0x000e240000000800 */
[----:B0-----:R-:W-:-:S05]  /*9a40*/  HFMA2 R3, R2, 1, 1, R7 ;  /* 0x3c003c0002037831 */ /* 0x001fca0000000007 */
[----:B------:R-:W0:Y:S02]  /*9a50*/  ATOMS.CAST.SPIN P0, [R0], R2, R3 ;  /* 0x000000020000758d */ /* 0x000e240001800003 */
[----:B0-----:R-:W-:Y:S05]  /*9a60*/  @!P0 BRA `(.L_x_962) ;  /* 0xfffffffc00f08947 */ /* 0x001fea000383ffff */
[----:B------:R-:W-:Y:S05]  /*9a70*/  BRA `(.L_x_960) ;  /* 0x00000000000c7947 */ /* 0x000fea0003800000 */
.L_x_961:
[----:B------:R-:W2:Y:S02]  /*9a80*/  LD.E R0, desc[UR22][R4.64] ;  /* 0x0000001604007980 */ /* 0x000ea4000c101900 */
[----:B--2---:R-:W-:-:S05]  /*9a90*/  IADD3 R3, PT, PT, R7, R0, RZ ;  /* 0x0000000007037210 */ /* 0x004fca0007ffe0ff */
[----:B------:R0:W-:Y:S02]  /*9aa0*/  ST.E desc[UR22][R4.64], R3 ;  /* 0x0000000304007985 */ /* 0x0001e4000c101916 */
.L_x_960:
[----:B------:R-:W-:Y:S05]  /*9ab0*/  BSYNC.RECONVERGENT B0 ;  /* 0x0000000000007941 */ /* 0x000fea0003800200 */
.L_x_959:
[----:B------:R1:W-:Y:S01]  /*9ac0*/  ATOM.E.ADD.F16x2.RN.STRONG.GPU P0, RZ, desc[UR22][R4.64+0x4], R23 ;  /* 0x8000041704ff79a2 */ /* 0x0003e2000c10e116 */
[----:B------:R-:W-:Y:S04]  /*9ad0*/  BSSY.RECONVERGENT B0, `(.L_x_963) ;  /* 0x000000e000007945 */ /* 0x000fe80003800200 */
[----:B-1----:R-:W-:Y:S05]  /*9ae0*/  @P0 BRA `(.L_x_964) ;  /* 0x0000000000300947 */ /* 0x002fea0003800000 */
[----:B------:R-:W1:Y:S02]  /*9af0*/  QSPC.E.S P0, RZ, [R4+0x4] ;  /* 0x0000040004ff73aa */ /* 0x000e640000000500 */
[----:B-1----:R-:W-:Y:S05]  /*9b00*/  @!P0 BRA `(.L_x_965) ;  /* 0x00000000001c8947 */ /* 0x002fea0003800000 */
[----:B------:R-:W-:-:S04]  /*9b10*/  MOV R2, R4 ;  /* 0x0000000400027202 */ /* 0x000fc80000000f00 */
[----:B------:R-:W-:-:S07]  /*9b20*/  MOV R0, R2 ;  /* 0x0000000200007202 */ /* 0x000fce0000000f00 */
.L_x_966:
[----:B------:R-:W0:Y:S02]  /*9b30*/  LDS R2, [R0+0x4] ;  /* 0x0000040000027984 */ /* 0x000e240000000800 */
[----:B0-----:R-:W-:-:S05]  /*9b40*/  HADD2 R3, R2, R23 ;  /* 0x0000001702037230 */ /* 0x001fca0000000000 */
[----:B------:R-:W0:Y:S02]  /*9b50*/  ATOMS.CAST.SPIN P0, [R0+0x4], R2, R3 ;  /* 0x000004020000758d */ /* 0x000e240001800003 */
[----:B0-----:R-:W-:Y:S05]  /*9b60*/  @!P0 BRA `(.L_x_966) ;  /* 0xfffffffc00f08947 */ /* 0x001fea000383ffff */
[----:B------:R-:W-:Y:S05]  /*9b70*/  BRA `(.L_x_964) ;  /* 0x00000000000c7947 */ /* 0x000fea0003800000 */
.L_x_965:
[----:B------:R-:W0:Y:S02]  /*9b80*/  LD.E R0, desc[UR22][R4.64+0x4] ;  /* 0x0000041604007980 */ /* 0x000e24000c101900 */
[----:B0-----:R-:W-:-:S05]  /*9b90*/  IADD3 R3, PT, PT, R23, R0, RZ ;  /* 0x0000000017037210 */ /* 0x001fca0007ffe0ff */
[----:B------:R1:W-:Y:S02]  /*9ba0*/  ST.E desc[UR22][R4.64+0x4], R3 ;  /* 0x0000040304007985 */ /* 0x0003e4000c101916 */
.L_x_964:
[----:B------:R-:W-:Y:S05]  /*9bb0*/  BSYNC.RECONVERGENT B0 ;  /* 0x0000000000007941 */ /* 0x000fea0003800200 */
.L_x_963:
[----:B------:R-:W-:-:S06]  /*9bc0*/  UISETP.NE.AND UP0, UPT, UR14, 0x2, UPT ;  /* 0x000000020e00788c */ /* 0x000fcc000bf05270 */
[----:B------:R-:W-:-:S13]  /*9bd0*/  PLOP3.LUT P0, PT, PT, PT, UP0, 0x80, 0x8 ;  /* 0x000000000008781c */ /* 0x000fda0003f0f008 */
        /* <DEDUP_REMOVED lines=12> */
.L_x_970:
[----:B------:R-:W0:Y:S02]  /*9ca0*/  LDS R2, [R0] ;  /* 0x0000000000027984 */ /* 0x000e240000000800 */
[----:B0-----:R-:W-:-:S05]  /*9cb0*/  HFMA2 R3, R2, 1, 1, R7 ;  /* 0x3c003c0002037831 */ /* 0x001fca0000000007 */
[----:B------:R-:W0:Y:S02]  /*9cc0*/  ATOMS.CAST.SPIN P0, [R0], R2, R3 ;  /* 0x000000020000758d */ /* 0x000e240001800003 */
[----:B0-----:R-:W-:Y:S05]  /*9cd0*/  @!P0 BRA `(.L_x_970) ;  /* 0xfffffffc00f08947 */ /* 0x001fea000383ffff */
[----:B------:R-:W-:Y:S05]  /*9ce0*/  BRA `(.L_x_968) ;  /* 0x00000000000c7947 */ /* 0x000fea0003800000 */
.L_x_969:
[----:B------:R-:W2:Y:S02]  /*9cf0*/  LD.E R0, desc[UR22][R4.64] ;  /* 0x0000001604007980 */ /* 0x000ea4000c101900 */
[----:B--2---:R-:W-:-:S05]  /*9d00*/  IADD3 R3, PT, PT, R7, R0, RZ ;  /* 0x0000000007037210 */ /* 0x004fca0007ffe0ff */
[----:B------:R0:W-:Y:S02]  /*9d10*/  ST.E desc[UR22][R4.64], R3 ;  /* 0x0000000304007985 */ /* 0x0001e4000c101916 */
.L_x_968:
[----:B------:R-:W-:Y:S05]  /*9d20*/  BSYNC.RECONVERGENT B0 ;  /* 0x0000000000007941 */ /* 0x000fea0003800200 */
.L_x_967:
[----:B------:R1:W-:Y:S01]  /*9d30*/  ATOM.E.ADD.F16x2.RN.STRONG.GPU P0, RZ, desc[UR22][R4.64+0x4], R25 ;  /* 0x8000041904ff79a2 */ /* 0x0003e2000c10e116 */
[----:B------:R-:W-:Y:S04]  /*9d40*/  BSSY.RECONVERGENT B0, `(.L_x_971) ;  /* 0x000000e000007945 */ /* 0x000fe80003800200 */
[----:B-1----:R-:W-:Y:S05]  /*9d50*/  @P0 BRA `(.L_x_972) ;  /* 0x0000000000300947 */ /* 0x002fea0003800000 */
[----:B------:R-:W1:Y:S02]  /*9d60*/  QSPC.E.S P0, RZ, [R4+0x4] ;  /* 0x0000040004ff73aa */ /* 0x000e640000000500 */
[----:B-1----:R-:W-:Y:S05]  /*9d70*/  @!P0 BRA `(.L_x_973) ;  /* 0x00000000001c8947 */ /* 0x002fea0003800000 */
[----:B------:R-:W-:-:S04]  /*9d80*/  MOV R2, R4 ;  /* 0x0000000400027202 */ /* 0x000fc80000000f00 */
[----:B------:R-:W-:-:S07]  /*9d90*/  MOV R0, R2 ;  /* 0x0000000200007202 */ /* 0x000fce0000000f00 */
.L_x_974:
[----:B------:R-:W0:Y:S02]  /*9da0*/  LDS R2, [R0+0x4] ;  /* 0x0000040000027984 */ /* 0x000e240000000800 */
[----:B0-----:R-:W-:-:S05]  /*9db0*/  HADD2 R3, R2, R25 ;  /* 0x0000001902037230 */ /* 0x001fca0000000000 */
[----:B------:R-:W0:Y:S02]  /*9dc0*/  ATOMS.CAST.SPIN P0, [R0+0x4], R2, R3 ;  /* 0x000004020000758d */ /* 0x000e240001800003 */
[----:B0-----:R-:W-:Y:S05]  /*9dd0*/  @!P0 BRA `(.L_x_974) ;  /* 0xfffffffc00f08947 */ /* 0x001fea000383ffff */
[----:B------:R-:W-:Y:S05]  /*9de0*/  BRA `(.L_x_972) ;  /* 0x00000000000c7947 */ /* 0x000fea0003800000 */
.L_x_973:
[----:B------:R-:W0:Y:S02]  /*9df0*/  LD.E R0, desc[UR22][R4.64+0x4] ;  /* 0x0000041604007980 */ /* 0x000e24000c101900 */
[----:B0-----:R-:W-:-:S05]  /*9e00*/  IADD3 R3, PT, PT, R25, R0, RZ ;  /* 0x0000000019037210 */ /* 0x001fca0007ffe0ff */
[----:B------:R1:W-:Y:S02]  /*9e10*/  ST.E desc[UR22][R4.64+0x4], R3 ;  /* 0x0000040304007985 */ /* 0x0003e4000c101916 */
.L_x_972:
[----:B------:R-:W-:Y:S05]  /*9e20*/  BSYNC.RECONVERGENT B0 ;  /* 0x0000000000007941 */ /* 0x000fea0003800200 */
.L_x_971:
        /* <DEDUP_REMOVED lines=14> */
.L_x_978:
[----:B------:R-:W0:Y:S02]  /*9f10*/  LDS R2, [R0] ;  /* 0x0000000000027984 */ /* 0x000e240000000800 */
[----:B0-----:R-:W-:-:S05]  /*9f20*/  HFMA2 R3, R2, 1, 1, R7 ;  /* 0x3c003c0002037831 */ /* 0x001fca0000000007 */
[----:B------:R-:W0:Y:S02]  /*9f30*/  ATOMS.CAST.SPIN P0, [R0], R2, R3 ;  /* 0x000000020000758d */ /* 0x000e240001800003 */
[----:B0-----:R-:W-:Y:S05]  /*9f40*/  @!P0 BRA `(.L_x_978) ;  /* 0xfffffffc00f08947 */ /* 0x001fea000383ffff */
[----:B------:R-:W-:Y:S05]  /*9f50*/  BRA `(.L_x_976) ;  /* 0x00000000000c7947 */ /* 0x000fea0003800000 */
.L_x_977:
[----:B------:R-:W2:Y:S02]  /*9f60*/  LD.E R0, desc[UR22][R4.64] ;  /* 0x0000001604007980 */ /* 0x000ea4000c101900 */
[----:B--2---:R-:W-:-:S05]  /*9f70*/  IADD3 R3, PT, PT, R7, R0, RZ ;  /* 0x0000000007037210 */ /* 0x004fca0007ffe0ff */
[----:B------:R0:W-:Y:S02]  /*9f80*/  ST.E desc[UR22][R4.64], R3 ;  /* 0x0000000304007985 */ /* 0x0001e4000c101916 */
.L_x_976:
[----:B------:R-:W-:Y:S05]  /*9f90*/  BSYNC.RECONVERGENT B0 ;  /* 0x0000000000007941 */ /* 0x000fea0003800200 */
.L_x_975:
[----:B------:R1:W-:Y:S02]  /*9fa0*/  ATOM.E.ADD.F16x2.RN.STRONG.GPU P0, RZ, desc[UR22][R4.64+0x4], R27 ;  /* 0x8000041b04ff79a2 */ /* 0x0003e4000c10e116 */
[----:B-1----:R-:W-:Y:S05]  /*9fb0*/  @P0 EXIT ;  /* 0x000000000000094d */ /* 0x002fea0003800000 */
[----:B------:R-:W1:Y:S02]  /*9fc0*/  QSPC.E.S P0, RZ, [R4+0x4] ;  /* 0x0000040004ff73aa */ /* 0x000e640000000500 */
[----:B-1----:R-:W-:Y:S05]  /*9fd0*/  @!P0 BRA `(.L_x_979) ;  /* 0x00000000001c8947 */ /* 0x002fea0003800000 */
[----:B------:R-:W-:-:S04]  /*9fe0*/  MOV R2, R4 ;  /* 0x0000000400027202 */ /* 0x000fc80000000f00 */
[----:B------:R-:W-:-:S07]  /*9ff0*/  MOV R0, R2 ;  /* 0x0000000200007202 */ /* 0x000fce0000000f00 */
.L_x_980:
[----:B------:R-:W0:Y:S02]  /*a000*/  LDS R2, [R0+0x4] ;  /* 0x0000040000027984 */ /* 0x000e240000000800 */
[----:B0-----:R-:W-:-:S05]  /*a010*/  HADD2 R3, R2, R27 ;  /* 0x0000001b02037230 */ /* 0x001fca0000000000 */
[----:B------:R-:W0:Y:S02]  /*a020*/  ATOMS.CAST.SPIN P0, [R0+0x4], R2, R3 ;  /* 0x000004020000758d */ /* 0x000e240001800003 */
[----:B0-----:R-:W-:Y:S05]  /*a030*/  @!P0 BRA `(.L_x_980) ;  /* 0xfffffffc00f08947 */ /* 0x001fea000383ffff */
[----:B------:R-:W-:Y:S05]  /*a040*/  EXIT ;  /* 0x000000000000794d */ /* 0x000fea0003800000 */
.L_x_979:
[----:B------:R-:W0:Y:S02]  /*a050*/  LD.E R0, desc[UR22][R4.64+0x4] ;  /* 0x0000041604007980 */ /* 0x000e24000c101900 */
[----:B0-----:R-:W-:-:S05]  /*a060*/  IADD3 R3, PT, PT, R27, R0, RZ ;  /* 0x000000001b037210 */ /* 0x001fca0007ffe0ff */
[----:B------:R-:W-:Y:S01]  /*a070*/  ST.E desc[UR22][R4.64+0x4], R3 ;  /* 0x0000040304007985 */ /* 0x000fe2000c101916 */
[----:B------:R-:W-:Y:S05]  /*a080*/  EXIT ;  /* 0x000000000000794d */ /* 0x000fea0003800000 */
.L_x_981:
        /* <DEDUP_REMOVED lines=15> */
.L_x_5296:


//--------------------- .text._Z23gemm_half_q_half_kernelILi4ELi190ELb1ELb1ELi32EEvPK6__halfPKjS4_S2_PS0_iiiiPKtS7_iiiiiibS2_i --------------------------
	.section	.text._Z23gemm_half_q_half_kernelILi4ELi190ELb1ELb1ELi32EEvPK6__halfPKjS4_S2_PS0_iiiiPKtS7_iiiiiibS2_i,"ax",@progbits
	.align	128
        .global         _Z23gemm_half_q_half_kernelILi4ELi190ELb1ELb1ELi32EEvPK6__halfPKjS4_S2_PS0_iiiiPKtS7_iiiiiibS2_i
        .type           _Z23gemm_half_q_half_kernelILi4ELi190ELb1ELb1ELi32EEvPK6__halfPKjS4_S2_PS0_iiiiPKtS7_iiiiiibS2_i,@function
        .size           _Z23gemm_half_q_half_kernelILi4ELi190ELb1ELb1ELi32EEvPK6__halfPKjS4_S2_PS0_iiiiPKtS7_iiiiiibS2_i,(.L_x_5297 - _Z23gemm_half_q_half_kernelILi4ELi190ELb1ELb1ELi32EEvPK6__halfPKjS4_S2_PS0_iiiiPKtS7_iiiiiibS2_i)
        .other          _Z23gemm_half_q_half_kernelILi4ELi190ELb1ELb1ELi32EEvPK6__halfPKjS4_S2_PS0_iiiiPKtS7_iiiiiibS2_i,@"STO_CUDA_ENTRY STV_DEFAULT"
_Z23gemm_half_q_half_kernelILi4ELi190ELb1ELb1ELi32EEvPK6__halfPKjS4_S2_PS0_iiiiPKtS7_iiiiiibS2_i:
.text._Z23gemm_half_q_half_kernelILi4ELi190ELb1ELb1ELi32EEvPK6__halfPKjS4_S2_PS0_iiiiPKtS7_iiiiiibS2_i:
[----:B------:R-:W-:Y:S08]  /*0000*/  LDC R1, c[0x0][0x37c] ;  /* 0x0000df00ff017b82 */ /* 0x000ff00000000800 */
[----:B------:R-:W0:Y:S08]  /*0010*/  S2UR UR10, SR_CTAID.Y ;  /* 0x00000000000a79c3 */ /* 0x000e300000002600 */
[----:B------:R-:W1:Y:S01]  /*0020*/  LDC R97, c[0x0][0x3a8] ;  /* 0x0000ea00ff617b82 */ /* 0x000e620000000800 */
[----:B0-----:R-:W-:-:S06]  /*0030*/  USHF.L.U32 UR7, UR10, 0x2, URZ ;  /* 0x000000020a077899 */ /* 0x001fcc00080006ff */
[----:B-1----:R-:W-:-:S04]  /*0040*/  IADD3 R97, PT, PT, R97, -UR7, RZ ;  /* 0x8000000761617c10 */ /* 0x002fc8000fffe0ff */
        /* <DEDUP_REMOVED lines=30> */
.L_x_982:
[----:B------:R-:W-:Y:S02]  /*0230*/  PRMT R4, R9, 0x9910, RZ ;  /* 0x0000991009047816 */ /* 0x000fe400000000ff */
[----:B------:R-:W-:Y:S02]  /*0240*/  SHF.L.U32 R93, R3, 0x5, RZ ;  /* 0x00000005035d7819 */ /* 0x000fe400000006ff */
[----:B------:R-:W-:Y:S02]  /*0250*/  ISETP.NE.AND P0, PT, R4, RZ, PT ;  /* 0x000000ff0400720c */ /* 0x000fe40003f05270 */
[----:B------:R-:W-:-:S04]  /*0260*/  IADD3 R5, PT, PT, R93, 0x20, RZ ;  /* 0x000000205d057810 */ /* 0x000fc80007ffe0ff */
[----:B------:R-:W-:-:S07]  /*0270*/  VIMNMX R95, PT, PT, R5, R0, PT ;  /* 0x00000000055f7248 */ /* 0x000fce0003fe0100 */
        /* <DEDUP_REMOVED lines=37> */
.L_x_988:
        /* <DEDUP_REMOVED lines=32> */
.L_x_987:
        /* <DEDUP_REMOVED lines=20> */
.L_x_989:
[----:B------:R-:W-:-:S13]  /*0810*/  ISETP.EQ.AND P2, PT, R15, RZ, PT ;  /* 0x000000ff0f00720c */ /* 0x000fda0003f42270 */
[----:B------:R-:W-:Y:S05]  /*0820*/  @!P0 BRA P2, `(.L_x_984) ;  /* 0x0000000400788947 */ /* 0x000fea0001000000 */
.L_x_986:
        /* <DEDUP_REMOVED lines=12> */
.L_x_985:
        /* <DEDUP_REMOVED lines=16> */
.L_x_992:
        /* <DEDUP_REMOVED lines=32> */
.L_x_991:
        /* <DEDUP_REMOVED lines=21> */
.L_x_993:
[----:B------:R-:W-:-:S13]  /*0d40*/  ISETP.NE.OR P0, PT, R15, RZ, P0 ;  /* 0x000000ff0f00720c */ /* 0x000fda0000705670 */
[----:B------:R-:W-:Y:S05]  /*0d50*/  @!P0 BRA `(.L_x_984) ;  /* 0x00000000002c8947 */ /* 0x000fea0003800000 */
.L_x_990:
        /* <DEDUP_REMOVED lines=11> */
.L_x_984:
[----:B------:R-:W-:Y:S05]  /*0e10*/  BSYNC.RECONVERGENT B0 ;  /* 0x0000000000007941 */ /* 0x000fea0003800200 */
.L_x_983:
        /* <DEDUP_REMOVED lines=9> */
[----:B------:R-:W-:Y:S01]  /*0eb0*/  IADD3 R16, PT, PT, RZ, -R4, RZ ;  /* 0x80000004ff107210 */ /* 0x000fe20007ffe0ff */
[----:B------:R-:W-:-:S03]  /*0ec0*/  IMAD R4, R89, UR10, RZ ;  /* 0x0000000a59047c24 */ /* 0x000fc6000f8e02ff */
[----:B------:R-:W-:Y:S02]  /*0ed0*/  ISETP.GE.AND P0, PT, R16, RZ, PT ;  /* 0x000000ff1000720c */ /* 0x000fe40003f06270 */
[----:B0-----:R-:W-:-:S04]  /*0ee0*/  LEA R7, R4, UR4, 0x2 ;  /* 0x0000000404077c11 */ /* 0x001fc8000f8e10ff */
        /* <DEDUP_REMOVED lines=8> */
.L_x_997:
        /* <DEDUP_REMOVED lines=15> */
.L_x_996:
        /* <DEDUP_REMOVED lines=12> */
.L_x_998:
[----:B------:R-:W-:-:S13]  /*1120*/  ISETP.NE.OR P0, PT, R16, RZ, P0 ;  /* 0x000000ff1000720c */ /* 0x000fda0000705670 */
[----:B------:R-:W-:Y:S05]  /*1130*/  @!P0 BRA `(.L_x_994) ;  /* 0x00000000001c8947 */ /* 0x000fea0003800000 */
.L_x_995:
[----:B0-----:R-:W0:Y:S02]  /*1140*/  LDC.64 R6, c[0x0][0x3a0] ;  /* 0x0000e800ff067b82 */ /* 0x001e240000000a00 */
.L_x_999:
[----:B0-----:R-:W-:Y:S01]  /*1150*/  IMAD.WIDE R8, R4, 0x2, R6 ;  /* 0x0000000204087825 */ /* 0x001fe200078e0206 */
[----:B------:R-:W-:Y:S02]  /*1160*/  IADD3 R16, PT, PT, R16, 0x1, RZ ;  /* 0x0000000110107810 */ /* 0x000fe40007ffe0ff */
[----:B------:R-:W-:Y:S02]  /*1170*/  IADD3 R4, PT, PT, R4, R89, RZ ;  /* 0x0000005904047210 */ /* 0x000fe40007ffe0ff */
[----:B------:R1:W-:Y:S01]  /*1180*/  STG.E.64 desc[UR8][R8.64], RZ ;  /* 0x000000ff08007986 */ /* 0x0003e2000c101b08 */
[----:B------:R-:W-:-:S13]  /*1190*/  ISETP.NE.AND P0, PT, R16, RZ, PT ;  /* 0x000000ff1000720c */ /* 0x000fda0003f05270 */
[----:B-1----:R-:W-:Y:S05]  /*11a0*/  @P0 BRA `(.L_x_999) ;  /* 0xfffffffc00e80947 */ /* 0x002fea000383ffff */
.L_x_994:
[----:B------:R-:W1:Y:S01]  /*11b0*/  LDCU UR6, c[0x0][0x3c8] ;  /* 0x00007900ff0677ac */ /* 0x000e620008000800 */
[----:B------:R-:W-:Y:S01]  /*11c0*/  BAR.SYNC.DEFER_BLOCKING 0x0 ;  /* 0x0000000000007b1d */ /* 0x000fe20000010000 */
[----:B------:R-:W-:-:S05]  /*11d0*/  ISETP.GE.AND P0, PT, R93, R0, PT ;  /* 0x000000005d00720c */ /* 0x000fca0003f06270 */
[----:B------:R-:W2:Y:S01]  /*11e0*/  LDCU UR12, c[0x0][0x3cc] ;  /* 0x00007980ff0c77ac */ /* 0x000ea20008000800 */
[----:B------:R-:W3:Y:S01]  /*11f0*/  LDCU UR5, c[0x0][0x3d0] ;  /* 0x00007a00ff0577ac */ /* 0x000ee20008000800 */
[----:B------:R-:W4:Y:S01]  /*1200*/  LDCU UR10, c[0x0][0x3d4] ;  /* 0x00007a80ff0a77ac */ /* 0x000f220008000800 */
[----:B-1----:R-:W-:Y:S01]  /*1210*/  VIMNMX R18, PT, PT, R93, UR6, PT ;  /* 0x000000065d127c48 */ /* 0x002fe2000bfe0100 */
[----:B------:R-:W1:Y:S04]  /*1220*/  LDCU UR11, c[0x0][0x3d8] ;  /* 0x00007b00ff0b77ac */ /* 0x000e680008000800 */
[----:B------:R-:W-:Y:S05]  /*1230*/  @P0 BRA `(.L_x_1000) ;  /* 0x0000000000d40947 */ /* 0x000fea0003800000 */
[----:B------:R-:W2:Y:S01]  /*1240*/  LDC.64 R10, c[0x0][0x3b8] ;  /* 0x0000ee00ff0a7b82 */ /* 0x000ea20000000a00 */
[----:B0-----:R-:W-:-:S05]  /*1250*/  SHF.L.U32 R7, R3, 0x6, RZ ;  /* 0x0000000603077819 */ /* 0x001fca00000006ff */
[----:B--2---:R-:W-:-:S05]  /*1260*/  IMAD.WIDE.U32 R6, R7, 0x2, R10 ;  /* 0x0000000207067825 */ /* 0x004fca00078e000a */
[----:B------:R0:W5:Y:S01]  /*1270*/  LDG.E.U16.CONSTANT R4, desc[UR8][R6.64] ;  /* 0x0000000806047981 */ /* 0x000162000c1e9500 */
[----:B------:R-:W-:Y:S01]  /*1280*/  SHF.R.S32.HI R3, RZ, 0x1f, R96 ;  /* 0x0000001fff037819 */ /* 0x000fe20000011460 */
[----:B------:R-:W-:Y:S01]  /*1290*/  UMOV UR4, URZ ;  /* 0x000000ff00047c82 */ /* 0x000fe20008000000 */
[----:B------:R-:W-:Y:S02]  /*12a0*/  SHF.L.U32 R2, R2, 0x4, RZ ;  /* 0x0000000402027819 */ /* 0x000fe400000006ff */
[----:B------:R-:W-:Y:S02]  /*12b0*/  LEA.HI R3, R3, R96, RZ, 0x3 ;  /* 0x0000006003037211 */ /* 0x000fe400078f18ff */
[----:B------:R-:W-:Y:S02]  /*12c0*/  MOV R14, R93 ;  /* 0x0000005d000e7202 */ /* 0x000fe40000000f00 */
[----:B------:R-:W-:Y:S02]  /*12d0*/  LOP3.LUT R12, R2, 0x10, RZ, 0xc0, !PT ;  /* 0x00000010020c7812 */ /* 0x000fe400078ec0ff */
[----:B0-----:R-:W-:-:S07]  /*12e0*/  SHF.R.S32.HI R13, RZ, 0x3, R3 ;  /* 0x00000003ff0d7819 */ /* 0x001fce0000011403 */
.L_x_1001:
[----:B------:R-:W0:Y:S01]  /*12f0*/  LDC.64 R2, c[0x0][0x390] ;  /* 0x0000e400ff027b82 */ /* 0x000e220000000a00 */
[----:B-----5:R-:W-:-:S05]  /*1300*/  IADD3 R15, PT, PT, R4, UR4, RZ ;  /* 0x00000004040f7c10 */ /* 0x020fca000fffe0ff */
[----:B------:R-:W-:-:S05]  /*1310*/  IMAD R6, R15, R89, RZ ;  /* 0x000000590f067224 */ /* 0x000fca00078e02ff */
[----:B------:R-:W-:-:S04]  /*1320*/  SHF.R.S32.HI R7, RZ, 0x1f, R6 ;  /* 0x0000001fff077819 */ /* 0x000fc80000011406 */
[----:B------:R-:W-:-:S04]  /*1330*/  LEA.HI R6, R7, R6, RZ, 0x3 ;  /* 0x0000000607067211 */ /* 0x000fc800078f18ff */
[----:B------:R-:W-:-:S05]  /*1340*/  LEA.HI.SX32 R7, R6, R13, 0x1d ;  /* 0x0000000d06077211 */ /* 0x000fca00078feaff */
[----:B0-----:R-:W-:Y:S01]  /*1350*/  IMAD.WIDE R2, R7, 0x4, R2 ;  /* 0x0000000407027825 */ /* 0x001fe200078e0202 */
[----:B------:R-:W-:Y:S01]  /*1360*/  SHF.L.U32 R9, R14, 0x1, RZ ;  /* 0x000000010e097819 */ /* 0x000fe200000006ff */
[----:B------:R-:W0:Y:S04]  /*1370*/  LDC.64 R6, c[0x0][0x398] ;  /* 0x0000e600ff067b82 */ /* 0x000e280000000a00 */
[----:B------:R-:W2:Y:S01]  /*1380*/  LDG.E.CONSTANT R3, desc[UR8][R2.64] ;  /* 0x0000000802037981 */ /* 0x000ea2000c1e9900 */
[----:B------:R-:W-:-:S06]  /*1390*/  IMAD.WIDE.U32 R8, R9, 0x2, R10 ;  /* 0x0000000209087825 */ /* 0x000fcc00078e000a */
[----:B------:R-:W3:Y:S01]  /*13a0*/  LDG.E.U16.CONSTANT R9, desc[UR8][R8.64+0x2] ;  /* 0x0000020808097981 */ /* 0x000ee2000c1e9500 */
[----:B0-----:R-:W-:-:S06]  /*13b0*/  IMAD.WIDE.U32 R6, R15, 0x2, R6 ;  /* 0x000000020f067825 */ /* 0x001fcc00078e0006 */
[----:B------:R-:W4:Y:S01]  /*13c0*/  LDG.E.U16.CONSTANT R6, desc[UR8][R6.64] ;  /* 0x0000000806067981 */ /* 0x000f22000c1e9500 */
[----:B------:R-:W-:Y:S01]  /*13d0*/  UIADD3 UR4, UPT, UPT, UR4, 0x1, URZ ;  /* 0x0000000104047890 */ /* 0x000fe2000fffe0ff */
        /* <DEDUP_REMOVED lines=11> */
[----:B------:R-:W-:Y:S01]  /*1490*/  IMAD R16, R17, R17, R17 ;  /* 0x0000001111107224 */ /* 0x000fe200078e0211 */
[----:B------:R-:W-:Y:S01]  /*14a0*/  IADD3 R3, PT, PT, R2, 0x1, R3 ;  /* 0x0000000102037810 */ /* 0x000fe20007ffe003 */
[----:B------:R-:W-:Y:S01]  /*14b0*/  IMAD R2, R15, R15, R15 ;  /* 0x0000000f0f027224 */ /* 0x000fe200078e020f */
[----:B---3--:R-:W-:Y:S02]  /*14c0*/  IADD3 R14, PT, PT, R9, R14, RZ ;  /* 0x0000000e090e7210 */ /* 0x008fe40007ffe0ff */
[----:B------:R-:W-:Y:S01]  /*14d0*/  IADD3 R16, PT, PT, R17, 0x1, R16 ;  /* 0x0000000111107810 */ /* 0x000fe20007ffe010 */
[----:B------:R-:W4:Y:S01]  /*14e0*/  I2F.F16 R19, R19 ;  /* 0x0000001300137306 */ /* 0x000f220000200c00 */
[----:B------:R-:W-:-:S02]  /*14f0*/  IADD3 R2, PT, PT, R15, 0x1, R2 ;  /* 0x000000010f027810 */ /* 0x000fc40007ffe002 */
[----:B------:R-:W-:-:S05]  /*1500*/  ISETP.GE.AND P0, PT, R14, R95, PT ;  /* 0x0000005f0e00720c */ /* 0x000fca0003f06270 */
[----:B------:R-:W0:Y:S01]  /*1510*/  I2F.F16 R43, R16 ;  /* 0x00000010002b7306 */ /* 0x000e220000200c00 */
[----:B----4-:R-:W-:-:S07]  /*1520*/  HMUL2 R44, R19.H0_H0, R6.H0_H0 ;  /* 0x20000006132c7232 */ /* 0x010fce0000000800 */
[----:B------:R-:W2:Y:S01]  /*1530*/  I2F.F16 R3, R3 ;  /* 0x0000000300037306 */ /* 0x000ea20000200c00 */
[----:B0-----:R-:W-:-:S07]  /*1540*/  HMUL2 R43, R43.H0_H0, R6.H0_H0 ;  /* 0x200000062b2b7232 */ /* 0x001fce0000000800 */
[----:B------:R-:W0:Y:S01]  /*1550*/  I2F.F16 R41, R2 ;  /* 0x0000000200297306 */ /* 0x000e220000200c00 */
[-C--:B--2---:R-:W-:Y:S02]  /*1560*/  HMUL2 R42, R3.H0_H0, R6.reuse.H0_H0 ;  /* 0x20000006032a7232 */ /* 0x084fe40000000800 */
[----:B0-----:R-:W-:Y:S01]  /*1570*/  HMUL2 R41, R41.H0_H0, R6.H0_H0 ;  /* 0x2000000629297232 */ /* 0x001fe20000000800 */
[----:B------:R-:W-:Y:S06]  /*1580*/  @!P0 BRA `(.L_x_1001) ;  /* 0xfffffffc00588947 */ /* 0x000fec000383ffff */
.L_x_1000:
[C---:B------:R-:W-:Y:S01]  /*1590*/  ISETP.GT.AND P0, PT, R93.reuse, UR6, PT ;  /* 0x000000065d007c0c */ /* 0x040fe2000bf04270 */
[----:B------:R-:W-:Y:S01]  /*15a0*/  HFMA2 R4, -RZ, RZ, 0, 0 ;  /* 0x00000000ff047431 */ /* 0x000fe200000001ff */
[----:B------:R-:W-:Y:S01]  /*15b0*/  SHF.R.S32.HI R3, RZ, 0x1f, R18 ;  /* 0x0000001fff037819 */ /* 0x000fe20000011412 */
[----:B------:R-:W-:Y:S01]  /*15c0*/  HFMA2 R2, -RZ, RZ, 0, 0 ;  /* 0x00000000ff027431 */ /* 0x000fe200000001ff */
[----:B--2---:R-:W-:Y:S02]  /*15d0*/  ISETP.GT.AND P2, PT, R93, UR12, PT ;  /* 0x0000000c5d007c0c */ /* 0x004fe4000bf44270 */
[----:B0-----:R-:W-:Y:S02]  /*15e0*/  CS2R R8, SRZ ;  /* 0x0000000000087805 */ /* 0x001fe4000001ff00 */
[----:B------:R-:W-:Y:S02]  /*15f0*/  LEA.HI R3, R3, R18, RZ, 0x5 ;  /* 0x0000001203037211 */ /* 0x000fe400078f28ff */
[----:B---3--:R-:W-:-:S02]  /*1600*/  ISETP.GT.AND P3, PT, R93, UR5, PT ;  /* 0x000000055d007c0c */ /* 0x008fc4000bf64270 */
[C---:B----4-:R-:W-:Y:S02]  /*1610*/  ISETP.GT.AND P4, PT, R93.reuse, UR10, PT ;  /* 0x0000000a5d007c0c */ /* 0x050fe4000bf84270 */
[----:B-1----:R-:W-:Y:S02]  /*1620*/  ISETP.GT.AND P5, PT, R93, UR11, PT ;  /* 0x0000000b5d007c0c */ /* 0x002fe4000bfa4270 */
[----:B------:R-:W-:Y:S02]  /*1630*/  MOV R7, RZ ;  /* 0x000000ff00077202 */ /* 0x000fe40000000f00 */
[----:B------:R-:W-:Y:S01]  /*1640*/  SHF.R.S32.HI R11, RZ, 0x5, R3 ;  /* 0x00000005ff0b7819 */ /* 0x000fe20000011403 */
[----:B------:R-:W-:Y:S08]  /*1650*/  @!P0 BRA `(.L_x_1002) ;  /* 0x00000000001c8947 */ /* 0x000ff00003800000 */
[----:B------:R-:W0:Y:S02]  /*1660*/  LDC R2, c[0x0][0x3cc] ;  /* 0x0000f300ff027b82 */ /* 0x000e240000000800 */
[----:B0-----:R-:W-:-:S04]  /*1670*/  VIMNMX R2, PT, PT, R93, R2, PT ;  /* 0x000000025d027248 */ /* 0x001fc80003fe0100 */
[----:B------:R-:W-:-:S04]  /*1680*/  IADD3 R2, PT, PT, R2, -UR6, RZ ;  /* 0x8000000602027c10 */ /* 0x000fc8000fffe0ff */
[----:B------:R-:W-:-:S04]  /*1690*/  SHF.R.S32.HI R3, RZ, 0x1f, R2 ;  /* 0x0000001fff037819 */ /* 0x000fc80000011402 */
[----:B------:R-:W-:-:S04]  /*16a0*/  LEA.HI R3, R3, R2, RZ, 0x5 ;  /* 0x0000000203037211 */ /* 0x000fc800078f28ff */
[----:B------:R-:W-:-:S05]  /*16b0*/  SHF.R.S32.HI R3, RZ, 0x5, R3 ;  /* 0x00000005ff037819 */ /* 0x000fca0000011403 */
[----:B------:R-:W-:-:S07]  /*16c0*/  IMAD R2, R3, 0x6, RZ ;  /* 0x0000000603027824 */ /* 0x000fce00078e02ff */
.L_x_1002:
        /* <DEDUP_REMOVED lines=8> */
.L_x_1003:
        /* <DEDUP_REMOVED lines=8> */
.L_x_1004:
        /* <DEDUP_REMOVED lines=8> */
.L_x_1005:
        /* <DEDUP_REMOVED lines=8> */
.L_x_1006:
[----:B------:R-:W-:Y:S01]  /*18d0*/  LEA R2, R11, R2, 0x3 ;  /* 0x000000020b027211 */ /* 0x000fe200078e18ff */
[----:B------:R-:W0:Y:S01]  /*18e0*/  S2UR UR5, SR_CgaCtaId ;  /* 0x00000000000579c3 */ /* 0x000e220000008800 */
[----:B------:R-:W1:Y:S01]  /*18f0*/  LDCU.64 UR10, c[0x0][0x388] ;  /* 0x00007100ff0a77ac */ /* 0x000e620008000a00 */
[----:B------:R-:W-:Y:S02]  /*1900*/  VIMNMX R0, PT, PT, R0, UR6, PT ;  /* 0x0000000600007c48 */ /* 0x000fe4000bfe0100 */
[----:B------:R-:W-:Y:S01]  /*1910*/  IADD3 R2, PT, PT, R7, R2, R4 ;  /* 0x0000000207027210 */ /* 0x000fe20007ffe004 */
[----:B------:R-:W-:Y:S01]  /*1920*/  UMOV UR4, 0x400 ;  /* 0x0000040000047882 */ /* 0x000fe20000000000 */
[----:B------:R-:W-:Y:S02]  /*1930*/  PRMT R40, RZ, 0x5410, RZ ;  /* 0x00005410ff287816 */ /* 0x000fe400000000ff */
        /* <DEDUP_REMOVED lines=11> */
[C---:B-1----:R-:W-:Y:S02]  /*19f0*/  LEA R104, P2, R4.reuse, UR10, 0x2 ;  /* 0x0000000a04687c11 */ /* 0x042fe4000f8410ff */
[----:B------:R-:W-:Y:S02]  /*1a00*/  PRMT R23, RZ, 0x5410, RZ ;  /* 0x00005410ff177816 */ /* 0x000fe400000000ff */
[----:B------:R-:W-:Y:S02]  /*1a10*/  LEA.HI.X R105, R4, UR11, R3, 0x2, P2 ;  /* 0x0000000b04697c11 */ /* 0x000fe400090f1403 */
[----:B------:R-:W-:Y:S01]  /*1a20*/  UMOV UR4, UR5 ;  /* 0x0000000500047c82 */ /* 0x000fe20008000000 */
[----:B------:R-:W-:Y:S02]  /*1a30*/  PRMT R22, RZ, 0x5410, RZ ;  /* 0x00005410ff167816 */ /* 0x000fe400000000ff */
[----:B------:R-:W-:-:S02]  /*1a40*/  PRMT R21, RZ, 0x5410, RZ ;  /* 0x00005410ff157816 */ /* 0x000fc400000000ff */
[----:B------:R-:W-:Y:S05]  /*1a50*/  @!P0 BRA `(.L_x_1007) ;  /* 0x0000007800788947 */ /* 0x000fea0003800000 */
[----:B------:R-:W2:Y:S01]  /*1a60*/  LDG.E.128.CONSTANT R8, desc[UR8][R104.64] ;  /* 0x0000000868087981 */ /* 0x000ea2000c1e9d00 */
[----:B------:R-:W-:-:S05]  /*1a70*/  IMAD.WIDE R6, R89, 0x4, R104 ;  /* 0x0000000459067825 */ /* 0x000fca00078e0268 */
[----:B------:R-:W3:Y:S01]  /*1a80*/  LDG.E.128.CONSTANT R12, desc[UR8][R6.64] ;  /* 0x00000008060c7981 */ /* 0x000ee2000c1e9d00 */
[----:B------:R-:W-:Y:S02]  /*1a90*/  ISETP.NE.AND P2, PT, R94, RZ, PT ;  /* 0x000000ff5e00720c */ /* 0x000fe40003f45270 */
[----:B------:R-:W-:Y:S02]  /*1aa0*/  PRMT R40, RZ, 0x7610, R40 ;  /* 0x00007610ff287816 */ /* 0x000fe40000000028 */
[----:B------:R-:W-:Y:S02]  /*1ab0*/  PRMT R26, RZ, 0x5410, RZ ;  /* 0x00005410ff1a7816 */ /* 0x000fe400000000ff */
[----:B------:R-:W-:Y:S02]  /*1ac0*/  PRMT R25, RZ, 0x5410, RZ ;  /* 0x00005410ff197816 */ /* 0x000fe400000000ff */
[----:B------:R-:W-:Y:S02]  /*1ad0*/  PRMT R24, RZ, 0x5410, RZ ;  /* 0x00005410ff187816 */ /* 0x000fe400000000ff */
[----:B------:R-:W-:-:S02]  /*1ae0*/  PRMT R23, RZ, 0x5410, RZ ;  /* 0x00005410ff177816 */ /* 0x000fc400000000ff */
[----:B------:R-:W-:Y:S02]  /*1af0*/  PRMT R22, RZ, 0x5410, RZ ;  /* 0x00005410ff167816 */ /* 0x000fe400000000ff */
[----:B--2---:R-:W-:Y:S02]  /*1b00*/  LOP3.LUT R0, R8, 0xff, RZ, 0xc0, !PT ;  /* 0x000000ff08007812 */ /* 0x004fe400078ec0ff */
[----:B------:R-:W-:Y:S02]  /*1b10*/  LOP3.LUT R2, R9, 0xff, RZ, 0xc0, !PT ;  /* 0x000000ff09027812 */ /* 0x000fe400078ec0ff */
[----:B------:R-:W-:Y:S02]  /*1b20*/  IADD3 R0, PT, PT, R0, -0x80, RZ ;  /* 0xffffff8000007810 */ /* 0x000fe40007ffe0ff */
[----:B------:R-:W-:Y:S02]  /*1b30*/  IADD3 R2, PT, PT, R2, -0x80, RZ ;  /* 0xffffff8002027810 */ /* 0x000fe40007ffe0ff */
[----:B-----5:R0:W1:Y:S01]  /*1b40*/  I2F.F16 R20, R0 ;  /* 0x0000000000147306 */ /* 0x0200620000200c00 */
[----:B------:R-:W-:-:S02]  /*1b50*/  LOP3.LUT R4, R11, 0xff, RZ, 0xc0, !PT ;  /* 0x000000ff0b047812 */ /* 0x000fc400078ec0ff */
[----:B------:R-:W-:Y:S02]  /*1b60*/  LOP3.LUT R3, R10, 0xff, RZ, 0xc0, !PT ;  /* 0x000000ff0a037812 */ /* 0x000fe400078ec0ff */
[----:B------:R-:W-:Y:S02]  /*1b70*/  IADD3 R4, PT, PT, R4, -0x80, RZ ;  /* 0xffffff8004047810 */ /* 0x000fe40007ffe0ff */
[----:B------:R-:W-:Y:S01]  /*1b80*/  LEA.HI R18, R10, 0xffffff80, RZ, 0x8 ;  /* 0xffffff800a127811 */ /* 0x000fe200078f40ff */
[----:B------:R2:W4:Y:S01]  /*1b90*/  I2F.F16 R28, R2 ;  /* 0x00000002001c7306 */ /* 0x0005220000200c00 */
[----:B0-----:R-:W-:Y:S02]  /*1ba0*/  SHF.R.U32.HI R0, RZ, 0x8, R8 ;  /* 0x00000008ff007819 */ /* 0x001fe40000011608 */
[----:B------:R-:W-:Y:S02]  /*1bb0*/  LEA.HI R17, R9, 0xffffff80, RZ, 0x8 ;  /* 0xffffff8009117811 */ /* 0x000fe400078f40ff */
[----:B------:R-:W-:-:S02]  /*1bc0*/  LOP3.LUT R0, R0, 0xff, RZ, 0xc0, !PT ;  /* 0x000000ff00007812 */ /* 0x000fc400078ec0ff */
[----:B------:R-:W-:Y:S01]  /*1bd0*/  IADD3 R3, PT, PT, R3, -0x80, RZ ;  /* 0xffffff8003037810 */ /* 0x000fe20007ffe0ff */
[----:B------:R0:W1:Y:S01]  /*1be0*/  I2F.F16 R29, R4 ;  /* 0x00000004001d7306 */ /* 0x0000620000200c00 */
[--C-:B--2---:R-:W-:Y:S02]  /*1bf0*/  SHF.R.U32.HI R2, RZ, 0x8, R9.reuse ;  /* 0x00000008ff027819 */ /* 0x104fe40000011609 */
[----:B------:R-:W-:Y:S02]  /*1c00*/  IADD3 R0, PT, PT, R0, -0x80, RZ ;  /* 0xffffff8000007810 */ /* 0x000fe40007ffe0ff */
[----:B------:R-:W-:Y:S02]  /*1c10*/  LOP3.LUT R2, R2, 0xff, RZ, 0xc0, !PT ;  /* 0x000000ff02027812 */ /* 0x000fe400078ec0ff */
[----:B------:R-:W-:Y:S01]  /*1c20*/  SHF.R.U32.HI R9, RZ, 0x10, R9 ;  /* 0x00000010ff097819 */ /* 0x000fe20000011609 */
[----:B------:R2:W1:Y:S01]  /*1c30*/  I2F.F16 R35, R0 ;  /* 0x0000000000237306 */ /* 0x0004620000200c00 */
[----:B0-----:R-:W-:-:S02]  /*1c40*/  SHF.R.U32.HI R4, RZ, 0x8, R10 ;  /* 0x00000008ff047819 */ /* 0x001fc4000001160a */
[----:B------:R-:W-:Y:S02]  /*1c50*/  SHF.R.U32.HI R10, RZ, 0x10, R10 ;  /* 0x00000010ff0a7819 */ /* 0x000fe4000001160a */
[----:B------:R-:W-:Y:S02]  /*1c60*/  IADD3 R2, PT, PT, R2, -0x80, RZ ;  /* 0xffffff8002027810 */ /* 0x000fe40007ffe0ff */
[----:B---3--:R-:W-:Y:S01]  /*1c70*/  LEA.HI R30, R12, 0xffffff80, RZ, 0x8 ;  /* 0xffffff800c1e7811 */ /* 0x008fe200078f40ff */
[----:B------:R0:W3:Y:S01]  /*1c80*/  I2F.F16 R31, R3 ;  /* 0x00000003001f7306 */ /* 0x0000e20000200c00 */
[----:B--2---:R-:W-:Y:S02]  /*1c90*/  LOP3.LUT R0, R10, 0xff, RZ, 0xc0, !PT ;  /* 0x000000ff0a007812 */ /* 0x004fe400078ec0ff */
[----:B------:R-:W-:Y:S02]  /*1ca0*/  LOP3.LUT R4, R4, 0xff, RZ, 0xc0, !PT ;  /* 0x000000ff04047812 */ /* 0x000fe400078ec0ff */
[----:B------:R-:W-:-:S02]  /*1cb0*/  IADD3 R37, PT, PT, R0, -0x80, RZ ;  /* 0xffffff8000257810 */ /* 0x000fc40007ffe0ff */
[----:B------:R-:W-:Y:S01]  /*1cc0*/  SHF.R.U32.HI R0, RZ, 0x10, R11 ;  /* 0x00000010ff007819 */ /* 0x000fe2000001160b */
[----:B------:R-:W2:Y:S01]  /*1cd0*/  I2F.F16 R17, R17 ;  /* 0x0000001100117306 */ /* 0x000ea20000200c00 */
[----:B0-----:R-:W-:Y:S02]  /*1ce0*/  LOP3.LUT R3, R9, 0xff, RZ, 0xc0, !PT ;  /* 0x000000ff09037812 */ /* 0x001fe400078ec0ff */
[----:B------:R-:W-:Y:S02]  /*1cf0*/  LOP3.LUT R0, R0, 0xff, RZ, 0xc0, !PT ;  /* 0x000000ff00007812 */ /* 0x000fe400078ec0ff */
[----:B------:R-:W-:Y:S02]  /*1d00*/  IADD3 R3, PT, PT, R3, -0x80, RZ ;  /* 0xffffff8003037810 */ /* 0x000fe40007ffe0ff */
[----:B------:R-:W-:Y:S01]  /*1d10*/  IADD3 R38, PT, PT, R0, -0x80, RZ ;  /* 0xffffff8000267810 */ /* 0x000fe20007ffe0ff */
[----:B------:R0:W1:Y:S01]  /*1d20*/  I2F.F16 R9, R2 ;  /* 0x0000000200097306 */ /* 0x0000620000200c00 */
[----:B------:R-:W-:-:S02]  /*1d30*/  LOP3.LUT R0, R12, 0xff, RZ, 0xc0, !PT ;  /* 0x000000ff0c007812 */ /* 0x000fc400078ec0ff */
[----:B------:R-:W-:Y:S02]  /*1d40*/  IADD3 R4, PT, PT, R4, -0x80, RZ ;  /* 0xffffff8004047810 */ /* 0x000fe40007ffe0ff */
[----:B------:R-:W-:Y:S02]  /*1d50*/  IADD3 R0, PT, PT, R0, -0x80, RZ ;  /* 0xffffff8000007810 */ /* 0x000fe40007ffe0ff */
[----:B------:R-:W-:Y:S01]  /*1d60*/  LEA.HI R16, R8, 0xffffff80, RZ, 0x8 ;  /* 0xffffff8008107811 */ /* 0x000fe200078f40ff */
[----:B------:R4:W1:Y:S01]  /*1d70*/  I2F.F16 R36, R3 ;  /* 0x0000000300247306 */ /* 0x0008620000200c00 */
[----:B0-----:R-:W-:Y:S02]  /*1d80*/  LOP3.LUT R2, R13, 0xff, RZ, 0xc0, !PT ;  /* 0x000000ff0d027812 */ /* 0x001fe400078ec0ff */
[----:B------:R-:W-:Y:S02]  /*1d90*/  SHF.R.U32.HI R8, RZ, 0x10, R8 ;  /* 0x00000010ff087819 */ /* 0x000fe40000011608 */
[----:B------:R-:W-:-:S02]  /*1da0*/  IADD3 R45, PT, PT, R2, -0x80, RZ ;  /* 0xffffff80022d7810 */ /* 0x000fc40007ffe0ff */
[----:B------:R-:W-:Y:S01]  /*1db0*/  LOP3.LUT R2, R14, 0xff, RZ, 0xc0, !PT ;  /* 0x000000ff0e027812 */ /* 0x000fe200078ec0ff */
[----:B------:R0:W0:Y:S01]  /*1dc0*/  I2F.F16 R39, R0 ;  /* 0x0000000000277306 */ /* 0x0000220000200c00 */
[----:B----4-:R-:W-:Y:S02]  /*1dd0*/  LOP3.LUT R3, R15, 0xff, RZ, 0xc0, !PT ;  /* 0x000000ff0f037812 */ /* 0x010fe400078ec0ff */
[----:B------:R-:W-:Y:S02]  /*1de0*/  IADD3 R46, PT, PT, R2, -0x80, RZ ;  /* 0xffffff80022e7810 */ /* 0x000fe40007ffe0ff */
[--C-:B------:R-:W-:Y:S02]  /*1df0*/  SHF.R.U32.HI R2, RZ, 0x8, R12.reuse ;  /* 0x00000008ff027819 */ /* 0x100fe4000001160c */
[----:B------:R-:W-:Y:S01]  /*1e00*/  SHF.R.U32.HI R12, RZ, 0x10, R12 ;  /* 0x00000010ff0c7819 */ /* 0x000fe2000001160c */
[----:B------:R-:W4:Y:S01]  /*1e10*/  I2F.F16 R10, R4 ;  /* 0x00000004000a7306 */ /* 0x000f220000200c00 */
[----:B------:R-:W-:-:S02]  /*1e20*/  IADD3 R3, PT, PT, R3, -0x80, RZ ;  /* 0xffffff8003037810 */ /* 0x000fc40007ffe0ff */
[----:B------:R-:W-:Y:S02]  /*1e30*/  LOP3.LUT R12, R12, 0xff, RZ, 0xc0, !PT ;  /* 0x000000ff0c0c7812 */ /* 0x000fe400078ec0ff */
[----:B------:R-:W-:Y:S02]  /*1e40*/  LOP3.LUT R2, R2, 0xff, RZ, 0xc0, !PT ;  /* 0x000000ff02027812 */ /* 0x000fe400078ec0ff */
[----:B------:R-:W-:Y:S01]  /*1e50*/  IADD3 R12, PT, PT, R12, -0x80, RZ ;  /* 0xffffff800c0c7810 */ /* 0x000fe20007ffe0ff */
[----:B------:R3:W1:Y:S01]  /*1e60*/  I2F.F16 R47, R3 ;  /* 0x00000003002f7306 */ /* 0x0006620000200c00 */
[----:B------:R-:W-:Y:S02]  /*1e70*/  SHF.R.U32.HI R21, RZ, 0x8, R11 ;  /* 0x00000008ff157819 */ /* 0x000fe4000001160b */
[----:B------:R-:W-:Y:S02]  /*1e80*/  LEA.HI R32, R13, 0xffffff80, RZ, 0x8 ;  /* 0xffffff800d207811 */ /* 0x000fe400078f40ff */
[----:B------:R-:W-:-:S02]  /*1e90*/  LEA.HI R33, R14, 0xffffff80, RZ, 0x8 ;  /* 0xffffff800e217811 */ /* 0x000fc400078f40ff */
[----:B------:R-:W-:Y:S01]  /*1ea0*/  IADD3 R2, PT, PT, R2, -0x80, RZ ;  /* 0xffffff8002027810 */ /* 0x000fe20007ffe0ff */
[----:B------:R2:W1:Y:S01]  /*1eb0*/  I2F.F16 R49, R12 ;  /* 0x0000000c00317306 */ /* 0x0004620000200c00 */
[--C-:B0-----:R-:W-:Y:S02]  /*1ec0*/  SHF.R.U32.HI R0, RZ, 0x8, R13.reuse ;  /* 0x00000008ff007819 */ /* 0x101fe4000001160d */
[--C-:B---3--:R-:W-:Y:S02]  /*1ed0*/  SHF.R.U32.HI R3, RZ, 0x8, R14.reuse ;  /* 0x00000008ff037819 */ /* 0x108fe4000001160e */
[----:B------:R-:W-:Y:S02]  /*1ee0*/  SHF.R.U32.HI R13, RZ, 0x10, R13 ;  /* 0x00000010ff0d7819 */ /* 0x000fe4000001160d */
[----:B------:R-:W-:Y:S01]  /*1ef0*/  SHF.R.U32.HI R14, RZ, 0x10, R14 ;  /* 0x00000010ff0e7819 */ /* 0x000fe2000001160e */
[----:B------:R0:W3:Y:S01]  /*1f00*/  I2F.F16 R48, R2 ;  /* 0x0000000200307306 */ /* 0x0000e20000200c00 */
[----:B------:R-:W-:-:S02]  /*1f10*/  SHF.R.U32.HI R4, RZ, 0x8, R15 ;  /* 0x00000008ff047819 */ /* 0x000fc4000001160f */
[----:B--2---:R-:W-:Y:S02]  /*1f20*/  SHF.R.U32.HI R12, RZ, 0x10, R15 ;  /* 0x00000010ff0c7819 */ /* 0x004fe4000001160f */
[----:B------:R-:W-:Y:S02]  /*1f30*/  LOP3.LUT R8, R8, 0xff, RZ, 0xc0, !PT ;  /* 0x000000ff08087812 */ /* 0x000fe400078ec0ff */
[----:B------:R-:W-:Y:S01]  /*1f40*/  LOP3.LUT R21, R21, 0xff, RZ, 0xc0, !PT ;  /* 0x000000ff15157812 */ /* 0x000fe200078ec0ff */
[----:B------:R-:W2:Y:S01]  /*1f50*/  I2F.F16 R16, R16 ;  /* 0x0000001000107306 */ /* 0x000ea20000200c00 */
[----:B------:R-:W-:Y:S02]  /*1f60*/  LOP3.LUT R0, R0, 0xff, RZ, 0xc0, !PT ;  /* 0x000000ff00007812 */ /* 0x000fe400078ec0ff */
[----:B------:R-:W-:Y:S02]  /*1f70*/  LOP3.LUT R13, R13, 0xff, RZ, 0xc0, !PT ;  /* 0x000000ff0d0d7812 */ /* 0x000fe400078ec0ff */
[----:B------:R-:W-:-:S02]  /*1f80*/  LOP3.LUT R3, R3, 0xff, RZ, 0xc0, !PT ;  /* 0x000000ff03037812 */ /* 0x000fc400078ec0ff */
[----:B0-----:R-:W-:Y:S01]  /*1f90*/  LOP3.LUT R2, R14, 0xff, RZ, 0xc0, !PT ;  /* 0x000000ff0e027812 */ /* 0x001fe200078ec0ff */
[----:B------:R-:W0:Y:S01]  /*1fa0*/  I2F.F16 R18, R18 ;  /* 0x0000001200127306 */ /* 0x000e220000200c00 */
[----:B------:R-:W-:Y:S02]  /*1fb0*/  LOP3.LUT R4, R4, 0xff, RZ, 0xc0, !PT ;  /* 0x000000ff04047812 */ /* 0x000fe400078ec0ff */
[----:B------:R-:W-:Y:S02]  /*1fc0*/  LOP3.LUT R12, R12, 0xff, RZ, 0xc0, !PT ;  /* 0x000000ff0c0c7812 */ /* 0x000fe400078ec0ff */
[----:B------:R-:W-:Y:S02]  /*1fd0*/  LEA.HI R19, R11, 0xffffff80, RZ, 0x8 ;  /* 0xffffff800b137811 */ /* 0x000fe400078f40ff */
[----:B------:R-:W-:Y:S01]  /*1fe0*/  LEA.HI R34, R15, 0xffffff80, RZ, 0x8 ;  /* 0xffffff800f227811 */ /* 0x000fe200078f40ff */
        /* <DEDUP_REMOVED lines=10> */
[----:B------:R-:W0:Y:S01]  /*2090*/  I2F.F16 R32, R32 ;  /* 0x0000002000207306 */ /* 0x000e220000200c00 */
[----:B------:R-:W-:-:S07]  /*20a0*/  PRMT R21, RZ, 0x7610, R21 ;  /* 0x00007610ff157816 */ /* 0x000fce0000000015 */
        /* <DEDUP_REMOVED lines=12> */
[----:B------:R0:W0:Y:S08]  /*2170*/  I2F.F16 R52, R4 ;  /* 0x0000000400347306 */ /* 0x0000300000200c00 */
[----:B------:R0:W0:Y:S01]  /*2180*/  I2F.F16 R53, R12 ;  /* 0x0000000c00357306 */ /* 0x0000220000200c00 */
[----:B-1234-:R-:W-:Y:S05]  /*2190*/  @!P2 BRA `(.L_x_1008) ;  /* 0x000000040068a947 */ /* 0x01efea0003800000 */
[----:B------:R-:W1:Y:S01]  /*21a0*/  LDS.64 R54, [UR5] ;  /* 0x00000005ff367984 */ /* 0x000e620008000a00 */
        /* <DEDUP_REMOVED lines=8> */
[--C-:B-1----:R-:W-:Y:S02]  /*2230*/  HADD2.F32 R3, -RZ, R54.reuse.H0_H0 ;  /* 0x20000036ff037230 */ /* 0x102fe40000004100 */
[----:B------:R-:W-:Y:S02]  /*2240*/  HADD2.F32 R54, -RZ, R54.H1_H1 ;  /* 0x30000036ff367230 */ /* 0x000fe40000004100 */
[----:B------:R-:W-:Y:S02]  /*2250*/  HADD2.F32 R40, -RZ, R55.H0_H0 ;  /* 0x20000037ff287230 */ /* 0x000fe40000004100 */
[----:B------:R-:W-:Y:S01]  /*2260*/  FFMA.FTZ R0, R0, R3, RZ ;  /* 0x0000000300007223 */ /* 0x000fe200000100ff */
[C---:B------:R-:W-:Y:S01]  /*2270*/  FFMA.FTZ R59, R3.reuse, R56, RZ ;  /* 0x00000038033b7223 */ /* 0x040fe200000100ff */
[C---:B------:R-:W-:Y:S01]  /*2280*/  FFMA.FTZ R61, R3.reuse, R2, RZ ;  /* 0x00000002033d7223 */ /* 0x040fe200000100ff */
[----:B------:R-:W-:Y:S01]  /*2290*/  FFMA.FTZ R4, R3, R4, RZ ;  /* 0x0000000403047223 */ /* 0x000fe200000100ff */
[----:B------:R-:W-:Y:S01]  /*22a0*/  FFMA.FTZ R0, R27, R54, R0 ;  /* 0x000000361b007223 */ /* 0x000fe20000010000 */
[----:B------:R-:W-:-:S02]  /*22b0*/  HADD2.F32 R27, -RZ, R10.H0_H0 ;  /* 0x2000000aff1b7230 */ /* 0x000fc40000004100 */
[C---:B------:R-:W-:Y:S01]  /*22c0*/  FFMA.FTZ R57, R54.reuse, R57, R59 ;  /* 0x0000003936397223 */ /* 0x040fe2000001003b */
[----:B------:R-:W-:Y:S02]  /*22d0*/  HADD2.F32 R59, -RZ, R11.H0_H0 ;  /* 0x2000000bff3b7230 */ /* 0x000fe40000004100 */
[----:B------:R-:W-:Y:S02]  /*22e0*/  HADD2.F32 R3, -RZ, R8.H0_H0 ;  /* 0x20000008ff037230 */ /* 0x000fe40000004100 */
[C---:B------:R-:W-:Y:S01]  /*22f0*/  FFMA.FTZ R27, R54.reuse, R27, R61 ;  /* 0x0000001b361b7223 */ /* 0x040fe2000001003d */
[----:B------:R-:W-:Y:S02]  /*2300*/  HADD2.F32 R2, -RZ, R36.H0_H0 ;  /* 0x20000024ff027230 */ /* 0x000fe40000004100 */
        /* <DEDUP_REMOVED lines=8> */
[----:B------:R-:W-:Y:S02]  /*2390*/  HADD2.F32 R2, -RZ, R17.H0_H0 ;  /* 0x20000011ff027230 */ /* 0x000fe40000004100 */
[----:B------:R-:W-:Y:S01]  /*23a0*/  FFMA.FTZ R0, R0, R55, R3 ;  /* 0x0000003700007223 */ /* 0x000fe20000010003 */
[----:B------:R-:W-:Y:S02]  /*23b0*/  HADD2.F32 R54, -RZ, R18.H0_H0 ;  /* 0x20000012ff367230 */ /* 0x000fe40000004100 */
[----:B------:R-:W-:Y:S01]  /*23c0*/  FFMA.FTZ R61, R40, R56, R59 ;  /* 0x00000038283d7223 */ /* 0x000fe2000001003b */
[----:B------:R-:W-:-:S02]  /*23d0*/  HADD2.F32 R3, -RZ, R39.H0_H0 ;  /* 0x20000027ff037230 */ /* 0x000fc40000004100 */
[C---:B------:R-:W-:Y:S01]  /*23e0*/  FFMA.FTZ R57, R55.reuse, R2, R4 ;  /* 0x0000000237397223 */ /* 0x040fe20000010004 */
[----:B0-----:R-:W-:Y:S02]  /*23f0*/  HADD2.F32 R4, -RZ, R12.H0_H0 ;  /* 0x2000000cff047230 */ /* 0x001fe40000004100 */
        /* <DEDUP_REMOVED lines=8> */
[C---:B------:R-:W-:Y:S01]  /*2480*/  FFMA.FTZ R61, R4.reuse, R56, R61 ;  /* 0x00000038043d7223 */ /* 0x040fe2000001003d */
[----:B------:R-:W-:Y:S02]  /*2490*/  HADD2.F32 R2, -RZ, R48.H0_H0 ;  /* 0x20000030ff027230 */ /* 0x000fe40000004100 */
[----:B------:R-:W-:Y:S02]  /*24a0*/  HADD2.F32 R0, -RZ, R50.H0_H0 ;  /* 0x20000032ff007230 */ /* 0x000fe40000004100 */
[----:B------:R-:W-:Y:S01]  /*24b0*/  FFMA.FTZ R40, R4, R40, R57 ;  /* 0x0000002804287223 */ /* 0x000fe20000010039 */
[----:B------:R-:W-:Y:S02]  /*24c0*/  HADD2.F32 R54, -RZ, R14.H0_H0 ;  /* 0x2000000eff367230 */ /* 0x000fe40000004100 */
[----:B------:R-:W-:Y:S01]  /*24d0*/  FFMA.FTZ R2, R2, R27, R3 ;  /* 0x0000001b02027223 */ /* 0x000fe20000010003 */
[----:B------:R-:W-:-:S02]  /*24e0*/  HADD2.F32 R56, -RZ, R52.H0_H0 ;  /* 0x20000034ff387230 */ /* 0x000fc40000004100 */
        /* <DEDUP_REMOVED lines=20> */
[C---:B------:R-:W-:Y:S01]  /*2630*/  FFMA.FTZ R40, R13.reuse, R40, R27 ;  /* 0x000000280d287223 */ /* 0x040fe2000001001b */
[----:B------:R-:W-:Y:S02]  /*2640*/  HADD2.F32 R27, -RZ, R43.H0_H0 ;  /* 0x2000002bff1b7230 */ /* 0x000fe40000004100 */
[----:B------:R-:W-:Y:S01]  /*2650*/  FFMA.FTZ R4, R13, R4, R54 ;  /* 0x000000040d047223 */ /* 0x000fe20000010036 */
[----:B------:R-:W-:Y:S02]  /*2660*/  HADD2.F32 R55, -RZ, R42.H0_H0 ;  /* 0x2000002aff377230 */ /* 0x000fe40000004100 */
[----:B------:R-:W-:Y:S01]  /*2670*/  FMUL.FTZ R0, R0, R3 ;  /* 0x0000000300007220 */ /* 0x000fe20000410000 */
[----:B------:R-:W-:-:S02]  /*2680*/  HADD2.F32 R57, -RZ, R41.H0_H0 ;  /* 0x20000029ff397230 */ /* 0x000fc40000004100 */
        /* <DEDUP_REMOVED lines=9> */
[----:B------:R-:W-:Y:S02]  /*2720*/  HFMA2 R40, R0, 1, 1, RZ ;  /* 0x3c003c0000287831 */ /* 0x000fe400000000ff */
[----:B------:R-:W-:-:S07]  /*2730*/  HADD2 R27, R27, RZ.H0_H0 ;  /* 0x200000ff1b1b7230 */ /* 0x000fce0000000000 */
.L_x_1008:
[----:B------:R-:W-:Y:S01]  /*2740*/  PRMT R21, R21, 0x5410, RZ ;  /* 0x0000541015157816 */ /* 0x000fe200000000ff */
[----:B------:R-:W-:Y:S01]  /*2750*/  IMAD.WIDE R6, R89, 0x4, R6 ;  /* 0x0000000459067825 */ /* 0x000fe200078e0206 */
[----:B------:R-:W-:Y:S06]  /*2760*/  @!P1 BRA `(.L_x_1009) ;  /* 0x0000001000889947 */ /* 0x000fec0003800000 */
[----:B0-----:R-:W-:Y:S02]  /*2770*/  PRMT R0, R91, 0x9910, RZ ;  /* 0x000099105b007816 */ /* 0x001fe400000000ff */
[----:B------:R-:W-:Y:S02]  /*2780*/  ISETP.NE.AND P3, PT, R97, 0x2, PT ;  /* 0x000000026100780c */ /* 0x000fe40003f65270 */
[----:B------:R-:W-:Y:S02]  /*2790*/  ISETP.NE.AND P0, PT, R0, RZ, PT ;  /* 0x000000ff0000720c */ /* 0x000fe40003f05270 */
[----:B------:R-:W-:Y:S02]  /*27a0*/  PRMT R24, RZ, 0x5410, RZ ;  /* 0x00005410ff187816 */ /* 0x000fe400000000ff */
[----:B------:R-:W-:Y:S02]  /*27b0*/  PRMT R23, RZ, 0x5410, RZ ;  /* 0x00005410ff177816 */ /* 0x000fe400000000ff */
[----:B------:R-:W-:-:S02]  /*27c0*/  PRMT R22, RZ, 0x5410, RZ ;  /* 0x00005410ff167816 */ /* 0x000fc400000000ff */
[----:B------:R-:W-:-:S05]  /*27d0*/  PRMT R26, RZ, 0x7610, R26 ;  /* 0x00007610ff1a7816 */ /* 0x000fca000000001a */
        /* <DEDUP_REMOVED lines=63> */
[-C--:B------:R-:W-:Y:S01]  /*2bd0*/  FFMA.FTZ R0, R0, R2.reuse, R3 ;  /* 0x0000000200007223 */ /* 0x080fe20000010003 */
[----:B------:R-:W-:Y:S02]  /*2be0*/  HADD2.F32 R13, -RZ, R13.H1_H1 ;  /* 0x3000000dff0d7230 */ /* 0x000fe40000004100 */
        /* <DEDUP_REMOVED lines=13> */
[----:B------:R-:W-:Y:S01]  /*2cc0*/  FMUL.FTZ R0, R3, R0 ;  /* 0x0000000003007220 */ /* 0x000fe20000410000 */
[----:B------:R-:W-:Y:S02]  /*2cd0*/  HADD2.F32 R57, -RZ, R41.H0_H0 ;  /* 0x20000029ff397230 */ /* 0x000fe40000004100 */
        /* <DEDUP_REMOVED lines=9> */
[----:B------:R-:W-:Y:S02]  /*2d70*/  HFMA2 R26, R0, 1, 1, RZ ;  /* 0x3c003c00001a7831 */ /* 0x000fe400000000ff */
[----:B------:R-:W-:-:S07]  /*2d80*/  HADD2 R25, R12, RZ.H0_H0 ;  /* 0x200000ff0c197230 */ /* 0x000fce0000000000 */
.L_x_1010:
[----:B------:R-:W-:Y:S01]  /*2d90*/  PRMT R21, RZ, 0x5410, RZ ;  /* 0x00005410ff157816 */ /* 0x000fe200000000ff */
[----:B------:R-:W-:Y:S06]  /*2da0*/  @!P3 BRA `(.L_x_1009) ;  /* 0x0000000800f8b947 */ /* 0x000fec0003800000 */
[----:B------:R-:W-:Y:S02]  /*2db0*/  PRMT R0, R90, 0x9910, RZ ;  /* 0x000099105a007816 */ /* 0x000fe400000000ff */
[----:B------:R-:W-:Y:S02]  /*2dc0*/  PRMT R2, R92, 0x9910, RZ ;  /* 0x000099105c027816 */ /* 0x000fe400000000ff */
[----:B------:R-:W-:Y:S02]  /*2dd0*/  ISETP.NE.AND P3, PT, R0, RZ, PT ;  /* 0x000000ff0000720c */ /* 0x000fe40003f65270 */
[----:B------:R-:W-:Y:S02]  /*2de0*/  ISETP.NE.AND P0, PT, R2, RZ, PT ;  /* 0x000000ff0200720c */ /* 0x000fe40003f05270 */
[----:B------:R-:W-:Y:S02]  /*2df0*/  PRMT R22, RZ, 0x5410, RZ ;  /* 0x00005410ff167816 */ /* 0x000fe400000000ff */
[----:B------:R-:W-:-:S02]  /*2e00*/  ISETP.EQ.OR P0, PT, R97, 0x3, !P0 ;  /* 0x000000036100780c */ /* 0x000fc40004702670 */
[----:B------:R-:W-:-:S05]  /*2e10*/  PRMT R24, RZ, 0x7610, R24 ;  /* 0x00007610ff187816 */ /* 0x000fca0000000018 */
[----:B------:R-:W-:Y:S06]  /*2e20*/  @!P3 BRA `(.L_x_1011) ;  /* 0x000000040068b947 */ /* 0x000fec0003800000 */
        /* <DEDUP_REMOVED lines=90> */
.L_x_1011:
[----:B------:R-:W-:Y:S01]  /*33d0*/  PRMT R21, RZ, 0x5410, RZ ;  /* 0x00005410ff157816 */ /* 0x000fe200000000ff */
[----:B------:R-:W-:Y:S06]  /*33e0*/  @P0 BRA `(.L_x_1009) ;  /* 0x0000000400680947 */ /* 0x000fec0003800000 */
        /* <DEDUP_REMOVED lines=16> */
[----:B------:R-:W-:Y:S02]  /*34f0*/  HADD2.F32 R55, -RZ, R3.H1_H1 ;  /* 0x30000003ff377230 */ /* 0x000fe40000004100 */
[--C-:B------:R-:W-:Y:S02]  /*3500*/  HADD2.F32 R21, -RZ, R2.reuse.H0_H0 ;  /* 0x20000002ff157230 */ /* 0x100fe40000004100 */
[----:B------:R-:W-:Y:S02]  /*3510*/  HADD2.F32 R3, -RZ, R31.H0_H0 ;  /* 0x2000001fff037230 */ /* 0x000fe40000004100 */
[----:B------:R-:W-:-:S02]  /*3520*/  HADD2.F32 R22, -RZ, R2.H1_H1 ;  /* 0x30000002ff167230 */ /* 0x000fc40000004100 */
[----:B------:R-:W-:Y:S02]  /*3530*/  HADD2.F32 R2, -RZ, R28.H0_H0 ;  /* 0x2000001cff027230 */ /* 0x000fe40000004100 */
[-C--:B------:R-:W-:Y:S01]  /*3540*/  FFMA.FTZ R3, R3, R21.reuse, RZ ;  /* 0x0000001503037223 */ /* 0x080fe200000100ff */
[----:B------:R-:W-:Y:S02]  /*3550*/  HADD2.F32 R28, -RZ, R9.H0_H0 ;  /* 0x20000009ff1c7230 */ /* 0x000fe40000004100 */
[-C--:B------:R-:W-:Y:S01]  /*3560*/  FFMA.FTZ R9, R0, R21.reuse, RZ ;  /* 0x0000001500097223 */ /* 0x080fe200000100ff */
[----:B------:R-:W-:Y:S02]  /*3570*/  HADD2.F32 R0, -RZ, R8.H0_H0 ;  /* 0x20000008ff007230 */ /* 0x000fe40000004100 */
[-C--:B------:R-:W-:Y:S01]  /*3580*/  FFMA.FTZ R3, R10, R22.reuse, R3 ;  /* 0x000000160a037223 */ /* 0x080fe20000010003 */
[----:B------:R-:W-:Y:S02]  /*3590*/  HADD2.F32 R8, -RZ, R37.H0_H0 ;  /* 0x20000025ff087230 */ /* 0x000fe40000004100 */
[----:B------:R-:W-:Y:S01]  /*35a0*/  FFMA.FTZ R9, R20, R22, R9 ;  /* 0x0000001614097223 */ /* 0x000fe20000010009 */
[-C--:B------:R-:W-:Y:S01]  /*35b0*/  FFMA.FTZ R29, R2, R21.reuse, RZ ;  /* 0x00000015021d7223 */ /* 0x080fe200000100ff */
[----:B------:R-:W-:Y:S01]  /*35c0*/  FFMA.FTZ R21, R4, R21, RZ ;  /* 0x0000001504157223 */ /* 0x000fe200000100ff */
[----:B------:R-:W-:-:S02]  /*35d0*/  HADD2.F32 R4, -RZ, R11.H0_H0 ;  /* 0x2000000bff047230 */ /* 0x000fc40000004100 */
[-C--:B------:R-:W-:Y:S01]  /*35e0*/  FFMA.FTZ R0, R0, R54.reuse, R9 ;  /* 0x0000003600007223 */ /* 0x080fe20000010009 */
        /* <DEDUP_REMOVED lines=9> */
[--C-:B-1----:R-:W-:Y:S02]  /*3680*/  HADD2.F32 R3, -RZ, R12.reuse.H0_H0 ;  /* 0x2000000cff037230 */ /* 0x102fe40000004100 */
[-C--:B------:R-:W-:Y:S01]  /*3690*/  FFMA.FTZ R8, R9, R55.reuse, R8 ;  /* 0x0000003709087223 */ /* 0x080fe20000010008 */
[----:B------:R-:W-:Y:S02]  /*36a0*/  HADD2.F32 R9, -RZ, R39.H0_H0 ;  /* 0x20000027ff097230 */ /* 0x000fe40000004100 */
[----:B------:R-:W-:Y:S01]  /*36b0*/  FFMA.FTZ R54, R38, R54, R21 ;  /* 0x0000003626367223 */ /* 0x000fe20000010015 */
[----:B------:R-:W-:Y:S01]  /*36c0*/  FFMA.FTZ R4, R17, R55, R2 ;  /* 0x0000003711047223 */ /* 0x000fe20000010002 */
[----:B------:R-:W-:Y:S02]  /*36d0*/  HADD2.F32 R12, -RZ, R12.H1_H1 ;  /* 0x3000000cff0c7230 */ /* 0x000fe40000004100 */
[----:B------:R-:W-:-:S02]  /*36e0*/  HADD2.F32 R17, -RZ, R46.H0_H0 ;  /* 0x2000002eff117230 */ /* 0x000fc40000004100 */
[----:B------:R-:W-:Y:S01]  /*36f0*/  FFMA.FTZ R9, R9, R3, R0 ;  /* 0x0000000309097223 */ /* 0x000fe20000010000 */
[----:B------:R-:W-:Y:S01]  /*3700*/  FFMA.FTZ R54, R19, R55, R54 ;  /* 0x0000003713367223 */ /* 0x000fe20000010036 */
[-C--:B------:R-:W-:Y:S01]  /*3710*/  FFMA.FTZ R11, R11, R3.reuse, R4 ;  /* 0x000000030b0b7223 */ /* 0x080fe20000010004 */
[----:B------:R-:W-:Y:S02]  /*3720*/  HADD2.F32 R2, -RZ, R13.H0_H0 ;  /* 0x2000000dff027230 */ /* 0x000fe40000004100 */
[-C--:B------:R-:W-:Y:S01]  /*3730*/  FFMA.FTZ R9, R48, R12.reuse, R9 ;  /* 0x0000000c30097223 */ /* 0x080fe20000010009 */
[----:B------:R-:W-:Y:S02]  /*3740*/  HADD2.F32 R0, -RZ, R49.H0_H0 ;  /* 0x20000031ff007230 */ /* 0x000fe40000004100 */
[-C--:B------:R-:W-:Y:S01]  /*3750*/  FFMA.FTZ R17, R17, R3.reuse, R8 ;  /* 0x0000000311117223 */ /* 0x080fe20000010008 */
[----:B------:R-:W-:Y:S02]  /*3760*/  HADD2.F32 R4, -RZ, R51.H0_H0 ;  /* 0x20000033ff047230 */ /* 0x000fe40000004100 */
[----:B------:R-:W-:Y:S01]  /*3770*/  FFMA.FTZ R3, R47, R3, R54 ;  /* 0x000000032f037223 */ /* 0x000fe20000010036 */
[----:B------:R-:W-:Y:S01]  /*3780*/  FFMA.FTZ R11, R50, R12, R11 ;  /* 0x0000000c320b7223 */ /* 0x000fe2000001000b */
[----:B------:R-:W-:Y:S01]  /*3790*/  FFMA.FTZ R0, R0, R2, R9 ;  /* 0x0000000200007223 */ /* 0x000fe20000010009 */
[----:B------:R-:W-:-:S02]  /*37a0*/  HADD2.F32 R8, -RZ, R15.H0_H0 ;  /* 0x2000000fff087230 */ /* 0x000fc40000004100 */
[-C--:B------:R-:W-:Y:S01]  /*37b0*/  FFMA.FTZ R17, R14, R12.reuse, R17 ;  /* 0x0000000c0e117223 */ /* 0x080fe20000010011 */
[----:B------:R-:W-:Y:S02]  /*37c0*/  HADD2.F32 R13, -RZ, R13.H1_H1 ;  /* 0x3000000dff0d7230 */ /* 0x000fe40000004100 */
[----:B------:R-:W-:Y:S01]  /*37d0*/  FFMA.FTZ R3, R52, R12, R3 ;  /* 0x0000000c34037223 */ /* 0x000fe20000010003 */
        /* <DEDUP_REMOVED lines=16> */
[----:B------:R-:W-:Y:S01]  /*38e0*/  FMUL.FTZ R4, R9, R4 ;  /* 0x0000000409047220 */ /* 0x000fe20000410000 */
[----:B------:R-:W-:Y:S01]  /*38f0*/  FMUL.FTZ R8, R11, R8 ;  /* 0x000000080b087220 */ /* 0x000fe20000410000 */
[----:B------:R-:W-:Y:S02]  /*3900*/  FMUL.FTZ R2, R17, R2 ;  /* 0x0000000211027220 */ /* 0x000fe40000410000 */
[----:B------:R-:W-:Y:S02]  /*3910*/  F2FP.F16.F32.PACK_AB R0, RZ, R0 ;  /* 0x00000000ff00723e */ /* 0x000fe400000000ff */
[----:B------:R-:W-:-:S02]  /*3920*/  F2FP.F16.F32.PACK_AB R4, RZ, R4 ;  /* 0x00000004ff04723e */ /* 0x000fc400000000ff */
[----:B------:R-:W-:Y:S02]  /*3930*/  F2FP.F16.F32.PACK_AB R8, RZ, R8 ;  /* 0x00000008ff08723e */ /* 0x000fe400000000ff */
[----:B------:R-:W-:Y:S02]  /*3940*/  F2FP.F16.F32.PACK_AB R2, RZ, R2 ;  /* 0x00000002ff02723e */ /* 0x000fe400000000ff */
[----:B------:R-:W-:Y:S02]  /*3950*/  PRMT R0, R0, 0x5410, R4 ;  /* 0x0000541000007816 */ /* 0x000fe40000000004 */
[----:B------:R-:W-:-:S03]  /*3960*/  PRMT R8, R8, 0x5410, R2 ;  /* 0x0000541008087816 */ /* 0x000fc60000000002 */
[----:B------:R-:W-:Y:S02]  /*3970*/  HFMA2 R22, R0, 1, 1, RZ ;  /* 0x3c003c0000167831 */ /* 0x000fe400000000ff */
[----:B------:R-:W-:-:S07]  /*3980*/  HADD2 R21, R8, RZ.H0_H0 ;  /* 0x200000ff08157230 */ /* 0x000fce0000000000 */
.L_x_1009:
[----:B0-----:R-:W2:Y:S01]  /*3990*/  LDG.E.128.CONSTANT R8, desc[UR8][R6.64] ;  /* 0x0000000806087981 */ /* 0x001ea2000c1e9d00 */
        /* <DEDUP_REMOVED lines=8> */
[C---:B------:R-:W-:Y:S02]  /*3a20*/  LEA.HI R20, R10.reuse, 0xffffff80, RZ, 0x8 ;  /* 0xffffff800a147811 */ /* 0x040fe400078f40ff */
[----:B------:R-:W-:Y:S02]  /*3a30*/  LOP3.LUT R3, R10, 0xff, RZ, 0xc0, !PT ;  /* 0x000000ff0a037812 */ /* 0x000fe400078ec0ff */
[----:B------:R-:W-:Y:S01]  /*3a40*/  SHF.R.U32.HI R6, RZ, 0x8, R10 ;  /* 0x00000008ff067819 */ /* 0x000fe2000001160a */
[----:B------:R2:W4:Y:S01]  /*3a50*/  I2F.F16 R30, R2 ;  /* 0x00000002001e7306 */ /* 0x0005220000200c00 */
[--C-:B0-----:R-:W-:Y:S02]  /*3a60*/  SHF.R.U32.HI R0, RZ, 0x8, R8.reuse ;  /* 0x00000008ff007819 */ /* 0x101fe40000011608 */
[----:B------:R-:W-:Y:S02]  /*3a70*/  SHF.R.U32.HI R8, RZ, 0x10, R8 ;  /* 0x00000010ff087819 */ /* 0x000fe40000011608 */
[----:B------:R-:W-:-:S02]  /*3a80*/  LOP3.LUT R0, R0, 0xff, RZ, 0xc0, !PT ;  /* 0x000000ff00007812 */ /* 0x000fc400078ec0ff */
[----:B------:R-:W-:Y:S01]  /*3a90*/  SHF.R.U32.HI R10, RZ, 0x10, R10 ;  /* 0x00000010ff0a7819 */ /* 0x000fe2000001160a */
[----:B------:R-:W0:Y:S01]  /*3aa0*/  I2F.F16 R18, R18 ;  /* 0x0000001200127306 */ /* 0x000e220000200c00 */
[----:B--2---:R-:W-:Y:S02]  /*3ab0*/  LOP3.LUT R2, R8, 0xff, RZ, 0xc0, !PT ;  /* 0x000000ff08027812 */ /* 0x004fe400078ec0ff */
[----:B------:R-:W-:Y:S02]  /*3ac0*/  IADD3 R0, PT, PT, R0, -0x80, RZ ;  /* 0xffffff8000007810 */ /* 0x000fe40007ffe0ff */
[----:B------:R-:W-:Y:S02]  /*3ad0*/  IADD3 R2, PT, PT, R2, -0x80, RZ ;  /* 0xffffff8002027810 */ /* 0x000fe40007ffe0ff */
[----:B------:R-:W-:Y:S01]  /*3ae0*/  IADD3 R3, PT, PT, R3, -0x80, RZ ;  /* 0xffffff8003037810 */ /* 0x000fe20007ffe0ff */
[----:B------:R2:W0:Y:S01]  /*3af0*/  I2F.F16 R8, R0 ;  /* 0x0000000000087306 */ /* 0x0004220000200c00 */
[----:B------:R-:W-:-:S02]  /*3b00*/  LEA.HI R28, R11, 0xffffff80, RZ, 0x8 ;  /* 0xffffff800b1c7811 */ /* 0x000fc400078f40ff */
[----:B------:R-:W-:Y:S02]  /*3b10*/  LOP3.LUT R4, R11, 0xff, RZ, 0xc0, !PT ;  /* 0x000000ff0b047812 */ /* 0x000fe400078ec0ff */
[----:B------:R-:W-:Y:S02]  /*3b20*/  LEA.HI R19, R9, 0xffffff80, RZ, 0x8 ;  /* 0xffffff8009137811 */ /* 0x000fe400078f40ff */
[----:B------:R-:W-:Y:S01]  /*3b30*/  IADD3 R4, PT, PT, R4, -0x80, RZ ;  /* 0xffffff8004047810 */ /* 0x000fe20007ffe0ff */
[----:B------:R5:W0:Y:S01]  /*3b40*/  I2F.F16 R37, R2 ;  /* 0x0000000200257306 */ /* 0x000a220000200c00 */
[----:B--2---:R-:W-:Y:S02]  /*3b50*/  LOP3.LUT R0, R10, 0xff, RZ, 0xc0, !PT ;  /* 0x000000ff0a007812 */ /* 0x004fe400078ec0ff */
[----:B---3--:R-:W-:Y:S02]  /*3b60*/  LEA.HI R32, R12, 0xffffff80, RZ, 0x8 ;  /* 0xffffff800c207811 */ /* 0x008fe400078f40ff */
[----:B------:R-:W-:-:S02]  /*3b70*/  IADD3 R39, PT, PT, R0, -0x80, RZ ;  /* 0xffffff8000277810 */ /* 0x000fc40007ffe0ff */
[--C-:B------:R-:W-:Y:S01]  /*3b80*/  SHF.R.U32.HI R0, RZ, 0x10, R11.reuse ;  /* 0x00000010ff007819 */ /* 0x100fe2000001160b */
[----:B------:R2:W3:Y:S01]  /*3b90*/  I2F.F16 R33, R3 ;  /* 0x0000000300217306 */ /* 0x0004e20000200c00 */
[----:B-----5:R-:W-:Y:S02]  /*3ba0*/  SHF.R.U32.HI R2, RZ, 0x8, R11 ;  /* 0x00000008ff027819 */ /* 0x020fe4000001160b */
[----:B------:R-:W-:Y:S02]  /*3bb0*/  LOP3.LUT R0, R0, 0xff, RZ, 0xc0, !PT ;  /* 0x000000ff00007812 */ /* 0x000fe400078ec0ff */
[----:B------:R-:W-:Y:S02]  /*3bc0*/  LOP3.LUT R2, R2, 0xff, RZ, 0xc0, !PT ;  /* 0x000000ff02027812 */ /* 0x000fe400078ec0ff */
[----:B------:R-:W-:Y:S01]  /*3bd0*/  IADD3 R45, PT, PT, R0, -0x80, RZ ;  /* 0xffffff80002d7810 */ /* 0x000fe20007ffe0ff */
[----:B------:R5:W0:Y:S01]  /*3be0*/  I2F.F16 R31, R4 ;  /* 0x00000004001f7306 */ /* 0x000a220000200c00 */
[----:B--2---:R-:W-:-:S02]  /*3bf0*/  SHF.R.U32.HI R3, RZ, 0x8, R9 ;  /* 0x00000008ff037819 */ /* 0x004fc40000011609 */
[----:B------:R-:W-:Y:S02]  /*3c00*/  IADD3 R11, PT, PT, R2, -0x80, RZ ;  /* 0xffffff80020b7810 */ /* 0x000fe40007ffe0ff */
[----:B------:R-:W-:Y:S02]  /*3c10*/  LOP3.LUT R2, R13, 0xff, RZ, 0xc0, !PT ;  /* 0x000000ff0d027812 */ /* 0x000fe400078ec0ff */
[----:B------:R-:W-:Y:S01]  /*3c20*/  LOP3.LUT R3, R3, 0xff, RZ, 0xc0, !PT ;  /* 0x000000ff03037812 */ /* 0x000fe200078ec0ff */
[----:B------:R-:W2:Y:S01]  /*3c30*/  I2F.F16 R19, R19 ;  /* 0x0000001300137306 */ /* 0x000ea20000200c00 */
[----:B------:R-:W-:Y:S02]  /*3c40*/  SHF.R.U32.HI R9, RZ, 0x10, R9 ;  /* 0x00000010ff097819 */ /* 0x000fe40000011609 */
[----:B------:R-:W-:Y:S02]  /*3c50*/  IADD3 R47, PT, PT, R2, -0x80, RZ ;  /* 0xffffff80022f7810 */ /* 0x000fe40007ffe0ff */
[----:B------:R-:W-:-:S02]  /*3c60*/  IADD3 R3, PT, PT, R3, -0x80, RZ ;  /* 0xffffff8003037810 */ /* 0x000fc40007ffe0ff */
[----:B------:R-:W-:Y:S01]  /*3c70*/  LOP3.LUT R2, R14, 0xff, RZ, 0xc0, !PT ;  /* 0x000000ff0e027812 */ /* 0x000fe200078ec0ff */
[----:B------:R-:W0:Y:S01]  /*3c80*/  I2F.F16 R20, R20 ;  /* 0x0000001400147306 */ /* 0x000e220000200c00 */
[----:B-----5:R-:W-:Y:S02]  /*3c90*/  LOP3.LUT R4, R9, 0xff, RZ, 0xc0, !PT ;  /* 0x000000ff09047812 */ /* 0x020fe400078ec0ff */
[----:B------:R-:W-:Y:S02]  /*3ca0*/  IADD3 R48, PT, PT, R2, -0x80, RZ ;  /* 0xffffff8002307810 */ /* 0x000fe40007ffe0ff */
[----:B------:R-:W-:Y:S02]  /*3cb0*/  LOP3.LUT R0, R12, 0xff, RZ, 0xc0, !PT ;  /* 0x000000ff0c007812 */ /* 0x000fe400078ec0ff */
[----:B------:R-:W-:Y:S01]  /*3cc0*/  SHF.R.U32.HI R2, RZ, 0x8, R12 ;  /* 0x00000008ff027819 */ /* 0x000fe2000001160c */
[----:B------:R5:W0:Y:S01]  /*3cd0*/  I2F.F16 R9, R3 ;  /* 0x0000000300097306 */ /* 0x000a220000200c00 */
[----:B------:R-:W-:-:S02]  /*3ce0*/  LOP3.LUT R6, R6, 0xff, RZ, 0xc0, !PT ;  /* 0x000000ff06067812 */ /* 0x000fc400078ec0ff */
[----:B------:R-:W-:Y:S02]  /*3cf0*/  IADD3 R0, PT, PT, R0, -0x80, RZ ;  /* 0xffffff8000007810 */ /* 0x000fe40007ffe0ff */
[----:B------:R-:W-:Y:S02]  /*3d00*/  LOP3.LUT R2, R2, 0xff, RZ, 0xc0, !PT ;  /* 0x000000ff02027812 */ /* 0x000fe400078ec0ff */
[----:B------:R-:W-:Y:S01]  /*3d10*/  SHF.R.U32.HI R12, RZ, 0x10, R12 ;  /* 0x00000010ff0c7819 */ /* 0x000fe2000001160c */
[----:B------:R1:W0:Y:S01]  /*3d20*/  I2F.F16 R46, R0 ;  /* 0x00000000002e7306 */ /* 0x0002220000200c00 */
[----:B-----5:R-:W-:Y:S02]  /*3d30*/  LOP3.LUT R3, R15, 0xff, RZ, 0xc0, !PT ;  /* 0x000000ff0f037812 */ /* 0x020fe400078ec0ff */
[----:B------:R-:W-:Y:S02]  /*3d40*/  IADD3 R6, PT, PT, R6, -0x80, RZ ;  /* 0xffffff8006067810 */ /* 0x000fe40007ffe0ff */
[----:B------:R-:W-:-:S02]  /*3d50*/  IADD3 R49, PT, PT, R3, -0x80, RZ ;  /* 0xffffff8003317810 */ /* 0x000fc40007ffe0ff */
[----:B------:R-:W-:Y:S01]  /*3d60*/  SHF.R.U32.HI R3, RZ, 0x8, R13 ;  /* 0x00000008ff037819 */ /* 0x000fe2000001160d */
[----:B------:R5:W0:Y:S01]  /*3d70*/  I2F.F16 R10, R6 ;  /* 0x00000006000a7306 */ /* 0x000a220000200c00 */
[----:B------:R-:W-:Y:S02]  /*3d80*/  IADD3 R2, PT, PT, R2, -0x80, RZ ;  /* 0xffffff8002027810 */ /* 0x000fe40007ffe0ff */
[----:B-1----:R-:W-:Y:S02]  /*3d90*/  LOP3.LUT R0, R12, 0xff, RZ, 0xc0, !PT ;  /* 0x000000ff0c007812 */ /* 0x002fe400078ec0ff */
[----:B------:R-:W-:Y:S02]  /*3da0*/  LOP3.LUT R3, R3, 0xff, RZ, 0xc0, !PT ;  /* 0x000000ff03037812 */ /* 0x000fe400078ec0ff */
[----:B------:R-:W-:Y:S01]  /*3db0*/  LEA.HI R34, R13, 0xffffff80, RZ, 0x8 ;  /* 0xffffff800d227811 */ /* 0x000fe200078f40ff */
[----:B------:R1:W0:Y:S01]  /*3dc0*/  I2F.F16 R12, R2 ;  /* 0x00000002000c7306 */ /* 0x0002220000200c00 */
[----:B------:R-:W-:-:S02]  /*3dd0*/  IADD3 R4, PT, PT, R4, -0x80, RZ ;  /* 0xffffff8004047810 */ /* 0x000fc40007ffe0ff */
[----:B------:R-:W-:Y:S02]  /*3de0*/  SHF.R.U32.HI R13, RZ, 0x10, R13 ;  /* 0x00000010ff0d7819 */ /* 0x000fe4000001160d */
[----:B------:R-:W-:Y:S02]  /*3df0*/  LEA.HI R35, R14, 0xffffff80, RZ, 0x8 ;  /* 0xffffff800e237811 */ /* 0x000fe400078f40ff */
[----:B------:R-:W-:Y:S01]  /*3e00*/  LEA.HI R36, R15, 0xffffff80, RZ, 0x8 ;  /* 0xffffff800f247811 */ /* 0x000fe200078f40ff */
[----:B------:R4:W0:Y:S01]  /*3e10*/  I2F.F16 R38, R4 ;  /* 0x0000000400267306 */ /* 0x0008220000200c00 */
[----:B------:R-:W-:Y:S02]  /*3e20*/  IADD3 R0, PT, PT, R0, -0x80, RZ ;  /* 0xffffff8000007810 */ /* 0x000fe40007ffe0ff */
[----:B------:R-:W-:Y:S02]  /*3e30*/  IADD3 R3, PT, PT, R3, -0x80, RZ ;  /* 0xffffff8003037810 */ /* 0x000fe40007ffe0ff */
[----:B-----5:R-:W-:-:S02]  /*3e40*/  SHF.R.U32.HI R6, RZ, 0x8, R14 ;  /* 0x00000008ff067819 */ /* 0x020fc4000001160e */
[--C-:B-1----:R-:W-:Y:S01]  /*3e50*/  SHF.R.U32.HI R2, RZ, 0x8, R15.reuse ;  /* 0x00000008ff027819 */ /* 0x102fe2000001160f */
[----:B------:R1:W0:Y:S01]  /*3e60*/  I2F.F16 R50, R0 ;  /* 0x0000000000327306 */ /* 0x0002220000200c00 */
[----:B------:R-:W-:Y:S02]  /*3e70*/  SHF.R.U32.HI R14, RZ, 0x10, R14 ;  /* 0x00000010ff0e7819 */ /* 0x000fe4000001160e */
[----:B------:R-:W-:Y:S02]  /*3e80*/  SHF.R.U32.HI R15, RZ, 0x10, R15 ;  /* 0x00000010ff0f7819 */ /* 0x000fe4000001160f */
[----:B----4-:R-:W-:Y:S02]  /*3e90*/  LOP3.LUT R4, R13, 0xff, RZ, 0xc0, !PT ;  /* 0x000000ff0d047812 */ /* 0x010fe400078ec0ff */
[----:B------:R-:W-:Y:S01]  /*3ea0*/  LOP3.LUT R6, R6, 0xff, RZ, 0xc0, !PT ;  /* 0x000000ff06067812 */ /* 0x000fe200078ec0ff */
[----:B------:R4:W0:Y:S01]  /*3eb0*/  I2F.F16 R13, R3 ;  /* 0x00000003000d7306 */ /* 0x0008220000200c00 */
[----:B-1----:R-:W-:-:S02]  /*3ec0*/  LOP3.LUT R0, R14, 0xff, RZ, 0xc0, !PT ;  /* 0x000000ff0e007812 */ /* 0x002fc400078ec0ff */
[----:B------:R-:W-:Y:S02]  /*3ed0*/  LOP3.LUT R2, R2, 0xff, RZ, 0xc0, !PT ;  /* 0x000000ff02027812 */ /* 0x000fe400078ec0ff */
[----:B------:R-:W-:Y:S02]  /*3ee0*/  IADD3 R4, PT, PT, R4, -0x80, RZ ;  /* 0xffffff8004047810 */ /* 0x000fe40007ffe0ff */
[----:B------:R-:W-:Y:S01]  /*3ef0*/  IADD3 R6, PT, PT, R6, -0x80, RZ ;  /* 0xffffff8006067810 */ /* 0x000fe20007ffe0ff */
[----:B------:R-:W1:Y:S01]  /*3f00*/  I2F.F16 R28, R28 ;  /* 0x0000001c001c7306 */ /* 0x000e620000200c00 */
[----:B----4-:R-:W-:Y:S02]  /*3f10*/  LOP3.LUT R3, R15, 0xff, RZ, 0xc0, !PT ;  /* 0x000000ff0f037812 */ /* 0x010fe400078ec0ff */
[----:B------:R-:W-:Y:S02]  /*3f20*/  IADD3 R0, PT, PT, R0, -0x80, RZ ;  /* 0xffffff8000007810 */ /* 0x000fe40007ffe0ff */
[----:B------:R-:W-:-:S02]  /*3f30*/  IADD3 R2, PT, PT, R2, -0x80, RZ ;  /* 0xffffff8002027810 */ /* 0x000fc40007ffe0ff */
[----:B------:R-:W-:Y:S01]  /*3f40*/  IADD3 R3, PT, PT, R3, -0x80, RZ ;  /* 0xffffff8003037810 */ /* 0x000fe20007ffe0ff */
        /* <DEDUP_REMOVED lines=16> */
[----:B------:R-:W1:Y:S01]  /*4050*/  LDS.64 R54, [UR5+0x10] ;  /* 0x00001005ff367984 */ /* 0x000e620008000a00 */
[----:B0-----:R-:W-:Y:S02]  /*4060*/  HADD2.F32 R0, -RZ, R29.H0_H0 ;  /* 0x2000001dff007230 */ /* 0x001fe40000004100 */
[----:B------:R-:W-:Y:S01]  /*4070*/  HADD2.F32 R58, -RZ, R30.H0_H0 ;  /* 0x2000001eff3a7230 */ /* 0x000fe20000004100 */
[----:B------:R-:W0:Y:S01]  /*4080*/  LDS.64 R6, [UR5+0x18] ;  /* 0x00001805ff067984 */ /* 0x000e220008000a00 */
[----:B------:R-:W-:Y:S02]  /*4090*/  HADD2.F32 R4, -RZ, R31.H0_H0 ;  /* 0x2000001fff047230 */ /* 0x000fe40000004100 */
[----:B------:R-:W-:Y:S02]  /*40a0*/  HADD2.F32 R2, -RZ, R33.H0_H0 ;  /* 0x20000021ff027230 */ /* 0x000fe40000004100 */
[----:B------:R-:W-:Y:S02]  /*40b0*/  HADD2.F32 R60, -RZ, R9.H0_H0 ;  /* 0x20000009ff3c7230 */ /* 0x000fe40000004100 */
[----:B-1----:R-:W-:-:S02]  /*40c0*/  HADD2.F32 R3, -RZ, R54.H0_H0 ;  /* 0x20000036ff037230 */ /* 0x002fc40000004100 */
[----:B------:R-:W-:Y:S02]  /*40d0*/  HADD2.F32 R57, -RZ, R54.H1_H1 ;  /* 0x30000036ff397230 */ /* 0x000fe40000004100 */
[--C-:B------:R-:W-:Y:S02]  /*40e0*/  HADD2.F32 R56, -RZ, R55.reuse.H0_H0 ;  /* 0x20000037ff387230 */ /* 0x100fe40000004100 */
[C---:B------:R-:W-:Y:S01]  /*40f0*/  FFMA.FTZ R58, R3.reuse, R58, RZ ;  /* 0x0000003a033a7223 */ /* 0x040fe200000100ff */
[----:B------:R-:W-:Y:S02]  /*4100*/  HADD2.F32 R59, -RZ, R55.H1_H1 ;  /* 0x30000037ff3b7230 */ /* 0x000fe40000004100 */
[----:B------:R-:W-:Y:S01]  /*4110*/  FFMA.FTZ R55, R0, R3, RZ ;  /* 0x0000000300377223 */ /* 0x000fe200000100ff */
[----:B------:R-:W-:Y:S02]  /*4120*/  HADD2.F32 R54, -RZ, R8.H0_H0 ;  /* 0x20000008ff367230 */ /* 0x000fe40000004100 */
[C---:B------:R-:W-:Y:S01]  /*4130*/  FFMA.FTZ R63, R3.reuse, R4, RZ ;  /* 0x00000004033f7223 */ /* 0x040fe200000100ff */
[----:B------:R-:W-:Y:S01]  /*4140*/  FFMA.FTZ R62, R3, R2, RZ ;  /* 0x00000002033e7223 */ /* 0x000fe200000100ff */
[----:B------:R-:W-:-:S02]  /*4150*/  HADD2.F32 R4, -RZ, R11.H0_H0 ;  /* 0x2000000bff047230 */ /* 0x000fc40000004100 */
        /* <DEDUP_REMOVED lines=16> */
[----:B------:R-:W-:Y:S01]  /*4260*/  FFMA.FTZ R0, R0, R59, R3 ;  /* 0x0000003b00007223 */ /* 0x000fe20000010003 */
[----:B------:R-:W-:Y:S02]  /*4270*/  HADD2.F32 R58, -RZ, R28.H0_H0 ;  /* 0x2000001cff3a7230 */ /* 0x000fe40000004100 */
[C---:B------:R-:W-:Y:S01]  /*4280*/  FFMA.FTZ R57, R59.reuse, R2, R4 ;  /* 0x000000023b397223 */ /* 0x040fe20000010004 */
[----:B0-----:R-:W-:Y:S02]  /*4290*/  HADD2.F32 R4, -RZ, R6.H0_H0 ;  /* 0x20000006ff047230 */ /* 0x001fe40000004100 */
[C---:B------:R-:W-:Y:S01]  /*42a0*/  FFMA.FTZ R61, R59.reuse, R54, R61 ;  /* 0x000000363b3d7223 */ /* 0x040fe2000001003d */
[----:B------:R-:W-:Y:S02]  /*42b0*/  HADD2.F32 R3, -RZ, R46.H0_H0 ;  /* 0x2000002eff037230 */ /* 0x000fe40000004100 */
[----:B------:R-:W-:Y:S01]  /*42c0*/  FFMA.FTZ R59, R59, R58, R55 ;  /* 0x0000003a3b3b7223 */ /* 0x000fe20000010037 */
[----:B------:R-:W-:-:S02]  /*42d0*/  HADD2.F32 R55, -RZ, R6.H1_H1 ;  /* 0x30000006ff377230 */ /* 0x000fc40000004100 */
        /* <DEDUP_REMOVED lines=49> */
.L_x_1012:
[----:B0-----:R-:W-:Y:S01]  /*45f0*/  IMAD.WIDE R6, R89, 0x4, R16 ;  /* 0x0000000459067825 */ /* 0x001fe200078e0210 */
        /* <DEDUP_REMOVED lines=20> */
[----:B------:R-:W-:Y:S02]  /*4740*/  HADD2.F32 R0, -RZ, R37.H0_H0 ;  /* 0x20000025ff007230 */ /* 0x000fe40000004100 */
[-C--:B------:R-:W-:Y:S01]  /*4750*/  FFMA.FTZ R59, R2, R55.reuse, RZ ;  /* 0x00000037023b7223 */ /* 0x080fe200000100ff */
[----:B------:R-:W-:Y:S02]  /*4760*/  HADD2.F32 R60, -RZ, R39.H0_H0 ;  /* 0x20000027ff3c7230 */ /* 0x000fe40000004100 */
[-C--:B------:R-:W-:Y:S01]  /*4770*/  FFMA.FTZ R3, R3, R55.reuse, RZ ;  /* 0x0000003703037223 */ /* 0x080fe200000100ff */
[----:B------:R-:W-:Y:S01]  /*4780*/  FFMA.FTZ R55, R4, R55, RZ ;  /* 0x0000003704377223 */ /* 0x000fe200000100ff */
[----:B------:R-:W-:Y:S02]  /*4790*/  HADD2.F32 R4, -RZ, R10.H0_H0 ;  /* 0x2000000aff047230 */ /* 0x000fe40000004100 */
        /* <DEDUP_REMOVED lines=16> */
[----:B-1----:R-:W-:Y:S02]  /*48a0*/  HADD2.F32 R0, -RZ, R16.H0_H0 ;  /* 0x20000010ff007230 */ /* 0x002fe40000004100 */
        /* <DEDUP_REMOVED lines=12> */
[----:B------:R-:W-:Y:S01]  /*4970*/  FFMA.FTZ R57, R54, R16, R57 ;  /* 0x0000001036397223 */ /* 0x000fe20000010039 */
[----:B------:R-:W-:Y:S02]  /*4980*/  HADD2.F32 R2, -RZ, R17.H0_H0 ;  /* 0x20000011ff027230 */ /* 0x000fe40000004100 */
[----:B------:R-:W-:Y:S01]  /*4990*/  FFMA.FTZ R55, R60, R0, R55 ;  /* 0x000000003c377223 */ /* 0x000fe20000010037 */
[----:B------:R-:W-:Y:S02]  /*49a0*/  HADD2.F32 R56, -RZ, R14.H0_H0 ;  /* 0x2000000eff387230 */ /* 0x000fe40000004100 */
[----:B------:R-:W-:Y:S01]  /*49b0*/  FFMA.FTZ R59, R4, R16, R59 ;  /* 0x00000010043b7223 */ /* 0x000fe2000001003b */
[----:B------:R-:W-:-:S02]  /*49c0*/  HADD2.F32 R58, -RZ, R15.H0_H0 ;  /* 0x2000000fff3a7230 */ /* 0x000fc40000004100 */
[----:B------:R-:W-:Y:S02]  /*49d0*/  HADD2.F32 R54, -RZ, R51.H0_H0 ;  /* 0x20000033ff367230 */ /* 0x000fe40000004100 */
[-C--:B------:R-:W-:Y:S01]  /*49e0*/  FFMA.FTZ R3, R56, R16.reuse, R3 ;  /* 0x0000001038037223 */ /* 0x080fe20000010003 */
[----:B------:R-:W-:Y:S02]  /*49f0*/  HADD2.F32 R0, -RZ, R50.H0_H0 ;  /* 0x20000032ff007230 */ /* 0x000fe40000004100 */
[----:B------:R-:W-:Y:S01]  /*4a00*/  FFMA.FTZ R55, R58, R16, R55 ;  /* 0x000000103a377223 */ /* 0x000fe20000010037 */
[----:B------:R-:W-:Y:S02]  /*4a10*/  HADD2.F32 R17, -RZ, R17.H1_H1 ;  /* 0x30000011ff117230 */ /* 0x000fe40000004100 */
        /* <DEDUP_REMOVED lines=29> */
.L_x_1014:
[----:B------:R-:W-:Y:S05]  /*4bf0*/  @!P3 BRA `(.L_x_1013) ;  /* 0x0000000800ecb947 */ /* 0x000fea0003800000 */
[----:B------:R-:W-:Y:S02]  /*4c00*/  PRMT R0, R90, 0x9910, RZ ;  /* 0x000099105a007816 */ /* 0x000fe400000000ff */
[----:B------:R-:W-:Y:S02]  /*4c10*/  PRMT R2, R92, 0x9910, RZ ;  /* 0x000099105c027816 */ /* 0x000fe400000000ff */
[----:B------:R-:W-:Y:S02]  /*4c20*/  ISETP.NE.AND P3, PT, R0, RZ, PT ;  /* 0x000000ff0000720c */ /* 0x000fe40003f65270 */
[----:B------:R-:W-:-:S04]  /*4c30*/  ISETP.NE.AND P0, PT, R2, RZ, PT ;  /* 0x000000ff0200720c */ /* 0x000fc80003f05270 */
[----:B------:R-:W-:-:S07]  /*4c40*/  ISETP.EQ.OR P0, PT, R97, 0x3, !P0 ;  /* 0x000000036100780c */ /* 0x000fce0004702670 */
        /* <DEDUP_REMOVED lines=91> */
.L_x_1015:
        /* <DEDUP_REMOVED lines=15> */
[----:B------:R-:W-:Y:S02]  /*52f0*/  HADD2.F32 R57, -RZ, R3.H1_H1 ;  /* 0x30000003ff397230 */ /* 0x000fe40000004100 */
[----:B------:R-:W-:Y:S02]  /*5300*/  HADD2.F32 R2, -RZ, R30.H0_H0 ;  /* 0x2000001eff027230 */ /* 0x000fe40000004100 */
[----:B------:R-:W-:Y:S02]  /*5310*/  HADD2.F32 R3, -RZ, R33.H0_H0 ;  /* 0x20000021ff037230 */ /* 0x000fe40000004100 */
[----:B------:R-:W-:Y:S02]  /*5320*/  HADD2.F32 R30, -RZ, R9.H0_H0 ;  /* 0x20000009ff1e7230 */ /* 0x000fe40000004100 */
[-C--:B------:R-:W-:Y:S01]  /*5330*/  FFMA.FTZ R9, R0, R55.reuse, RZ ;  /* 0x0000003700097223 */ /* 0x080fe200000100ff */
[-C--:B------:R-:W-:Y:S01]  /*5340*/  FFMA.FTZ R29, R2, R55.reuse, RZ ;  /* 0x00000037021d7223 */ /* 0x080fe200000100ff */
[-C--:B------:R-:W-:Y:S01]  /*5350*/  FFMA.FTZ R3, R3, R55.reuse, RZ ;  /* 0x0000003703037223 */ /* 0x080fe200000100ff */
[----:B------:R-:W-:Y:S01]  /*5360*/  FFMA.FTZ R55, R4, R55, RZ ;  /* 0x0000003704377223 */ /* 0x000fe200000100ff */
        /* <DEDUP_REMOVED lines=12> */
[----:B------:R-:W-:Y:S02]  /*5430*/  HADD2.F32 R3, -RZ, R18.H0_H0 ;  /* 0x20000012ff037230 */ /* 0x000fe40000004100 */
[----:B------:R-:W-:Y:S01]  /*5440*/  FFMA.FTZ R56, R4, R56, R55 ;  /* 0x0000003804387223 */ /* 0x000fe20000010037 */
[----:B------:R-:W-:Y:S02]  /*5450*/  HADD2.F32 R11, -RZ, R28.H0_H0 ;  /* 0x2000001cff0b7230 */ /* 0x000fe40000004100 */
[-C--:B------:R-:W-:Y:S01]  /*5460*/  FFMA.FTZ R4, R19, R57.reuse, R2 ;  /* 0x0000003913047223 */ /* 0x080fe20000010002 */
[----:B------:R-:W-:Y:S02]  /*5470*/  HADD2.F32 R9, -RZ, R20.H0_H0 ;  /* 0x20000014ff097230 */ /* 0x000fe40000004100 */
[----:B------:R-:W-:Y:S01]  /*5480*/  FFMA.FTZ R0, R3, R57, R0 ;  /* 0x0000003903007223 */ /* 0x000fe20000010000 */
[----:B-1----:R-:W-:-:S02]  /*5490*/  HADD2.F32 R3, -RZ, R16.H0_H0 ;  /* 0x20000010ff037230 */ /* 0x002fc40000004100 */
        /* <DEDUP_REMOVED lines=22> */
[----:B------:R-:W-:Y:S01]  /*5600*/  FFMA.FTZ R19, R14, R16, R19 ;  /* 0x000000100e137223 */ /* 0x000fe20000010013 */
[----:B------:R-:W-:Y:S02]  /*5610*/  HADD2.F32 R10, -RZ, R53.H0_H0 ;  /* 0x20000035ff0a7230 */ /* 0x000fe40000004100 */
        /* <DEDUP_REMOVED lines=25> */
.L_x_1013:
        /* <DEDUP_REMOVED lines=198> */
.L_x_1016:
        /* <DEDUP_REMOVED lines=96> */
.L_x_1018:
        /* <DEDUP_REMOVED lines=97> */
.L_x_1019:
        /* <DEDUP_REMOVED lines=91> */
.L_x_1017:
[----:B------:R-:W2:Y:S01]  /*75d0*/  LDG.E.128.CONSTANT R8, desc[UR8][R6.64] ;  /* 0x0000000806087981 */ /* 0x000ea2000c1e9d00 */
[----:B------:R-:W-:-:S05]  /*75e0*/  IMAD.WIDE R104, R89, 0x4, R6 ;  /* 0x0000000459687825 */ /* 0x000fca00078e0206 */
[----:B------:R-:W3:Y:S01]  /*75f0*/  LDG.E.128.CONSTANT R12, desc[UR8][R104.64] ;  /* 0x00000008680c7981 */ /* 0x000ee2000c1e9d00 */
[----:B------:R-:W-:Y:S01]  /*7600*/  UIADD3 UR4, UPT, UPT, UR5, 0x40, URZ ;  /* 0x0000004005047890 */ /* 0x000fe2000fffe0ff */
[----:B--2---:R-:W-:Y:S02]  /*7610*/  LOP3.LUT R0, R8, 0xff, RZ, 0xc0, !PT ;  /* 0x000000ff08007812 */ /* 0x004fe400078ec0ff */
[----:B------:R-:W-:Y:S02]  /*7620*/  LOP3.LUT R2, R9, 0xff, RZ, 0xc0, !PT ;  /* 0x000000ff09027812 */ /* 0x000fe400078ec0ff */
[----:B------:R-:W-:Y:S02]  /*7630*/  IADD3 R0, PT, PT, R0, -0x80, RZ ;  /* 0xffffff8000007810 */ /* 0x000fe40007ffe0ff */
[----:B------:R-:W-:Y:S02]  /*7640*/  LEA.HI R16, R8, 0xffffff80, RZ, 0x8 ;  /* 0xffffff8008107811 */ /* 0x000fe400078f40ff */
[----:B------:R0:W1:Y:S01]  /*7650*/  I2F.F16 R7, R0 ;  /* 0x0000000000077306 */ /* 0x0000620000200c00 */
[----:B------:R-:W-:-:S02]  /*7660*/  IADD3 R2, PT, PT, R2, -0x80, RZ ;  /* 0xffffff8002027810 */ /* 0x000fc40007ffe0ff */
[----:B------:R-:W-:Y:S02]  /*7670*/  SHF.R.U32.HI R34, RZ, 0x8, R10 ;  /* 0x00000008ff227819 */ /* 0x000fe4000001160a */
[C---:B------:R-:W-:Y:S02]  /*7680*/  LOP3.LUT R3, R10.reuse, 0xff, RZ, 0xc0, !PT ;  /* 0x000000ff0a037812 */ /* 0x040fe400078ec0ff */
[----:B------:R-:W-:Y:S01]  /*7690*/  LEA.HI R18, R10, 0xffffff80, RZ, 0x8 ;  /* 0xffffff800a127811 */ /* 0x000fe200078f40ff */
[----:B------:R2:W4:Y:S01]  /*76a0*/  I2F.F16 R19, R2 ;  /* 0x0000000200137306 */ /* 0x0005220000200c00 */
[--C-:B0-----:R-:W-:Y:S02]  /*76b0*/  SHF.R.U32.HI R0, RZ, 0x8, R8.reuse ;  /* 0x00000008ff007819 */ /* 0x101fe40000011608 */
[----:B------:R-:W-:Y:S02]  /*76c0*/  SHF.R.U32.HI R8, RZ, 0x10, R8 ;  /* 0x00000010ff087819 */ /* 0x000fe40000011608 */
[----:B------:R-:W-:-:S02]  /*76d0*/  LOP3.LUT R0, R0, 0xff, RZ, 0xc0, !PT ;  /* 0x000000ff00007812 */ /* 0x000fc400078ec0ff */
[----:B------:R-:W-:Y:S01]  /*76e0*/  SHF.R.U32.HI R35, RZ, 0x10, R10 ;  /* 0x00000010ff237819 */ /* 0x000fe2000001160a */
[----:B------:R-:W0:Y:S01]  /*76f0*/  I2F.F16 R16, R16 ;  /* 0x0000001000107306 */ /* 0x000e220000200c00 */
[----:B------:R-:W-:Y:S02]  /*7700*/  IADD3 R0, PT, PT, R0, -0x80, RZ ;  /* 0xffffff8000007810 */ /* 0x000fe40007ffe0ff */
[----:B--2---:R-:W-:Y:S02]  /*7710*/  LOP3.LUT R2, R8, 0xff, RZ, 0xc0, !PT ;  /* 0x000000ff08027812 */ /* 0x004fe400078ec0ff */
[----:B------:R-:W-:Y:S02]  /*7720*/  IADD3 R3, PT, PT, R3, -0x80, RZ ;  /* 0xffffff8003037810 */ /* 0x000fe40007ffe0ff */
[----:B------:R-:W-:Y:S01]  /*7730*/  IADD3 R2, PT, PT, R2, -0x80, RZ ;  /* 0xffffff8002027810 */ /* 0x000fe20007ffe0ff */
[----:B------:R2:W0:Y:S01]  /*7740*/  I2F.F16 R8, R0 ;  /* 0x0000000000087306 */ /* 0x0004220000200c00 */
[----:B------:R-:W-:-:S02]  /*7750*/  LOP3.LUT R4, R11, 0xff, RZ, 0xc0, !PT ;  /* 0x000000ff0b047812 */ /* 0x000fc400078ec0ff */
[----:B------:R-:W-:Y:S02]  /*7760*/  LEA.HI R20, R11, 0xffffff80, RZ, 0x8 ;  /* 0xffffff800b147811 */ /* 0x000fe400078f40ff */
        /* <DEDUP_REMOVED lines=12> */
[----:B------:R-:W0:Y:S01]  /*7830*/  I2F.F16 R6, R20 ;  /* 0x0000001400067306 */ /* 0x000e220000200c00 */
[----:B--2---:R-:W-:-:S02]  /*7840*/  SHF.R.U32.HI R3, RZ, 0x8, R9 ;  /* 0x00000008ff037819 */ /* 0x004fc40000011609 */
[----:B------:R-:W-:Y:S02]  /*7850*/  IADD3 R36, PT, PT, R2, -0x80, RZ ;  /* 0xffffff8002247810 */ /* 0x000fe40007ffe0ff */
[----:B------:R-:W-:Y:S02]  /*7860*/  LOP3.LUT R3, R3, 0xff, RZ, 0xc0, !PT ;  /* 0x000000ff03037812 */ /* 0x000fe400078ec0ff */
[----:B------:R-:W-:Y:S01]  /*7870*/  LOP3.LUT R2, R13, 0xff, RZ, 0xc0, !PT ;  /* 0x000000ff0d027812 */ /* 0x000fe200078ec0ff */
[----:B------:R2:W0:Y:S01]  /*7880*/  I2F.F16 R20, R4 ;  /* 0x0000000400147306 */ /* 0x0004220000200c00 */
[----:B------:R-:W-:Y:S02]  /*7890*/  LOP3.LUT R0, R12, 0xff, RZ, 0xc0, !PT ;  /* 0x000000ff0c007812 */ /* 0x000fe400078ec0ff */
[----:B------:R-:W-:Y:S02]  /*78a0*/  SHF.R.U32.HI R9, RZ, 0x10, R9 ;  /* 0x00000010ff097819 */ /* 0x000fe40000011609 */
[----:B------:R-:W-:-:S02]  /*78b0*/  IADD3 R3, PT, PT, R3, -0x80, RZ ;  /* 0xffffff8003037810 */ /* 0x000fc40007ffe0ff */
[----:B------:R-:W-:Y:S01]  /*78c0*/  IADD3 R38, PT, PT, R2, -0x80, RZ ;  /* 0xffffff8002267810 */ /* 0x000fe20007ffe0ff */
[----:B------:R-:W0:Y:S01]  /*78d0*/  I2F.F16 R17, R17 ;  /* 0x0000001100117306 */ /* 0x000e220000200c00 */
[----:B------:R-:W-:Y:S02]  /*78e0*/  IADD3 R0, PT, PT, R0, -0x80, RZ ;  /* 0xffffff8000007810 */ /* 0x000fe40007ffe0ff */
[----:B------:R-:W-:Y:S02]  /*78f0*/  LOP3.LUT R2, R14, 0xff, RZ, 0xc0, !PT ;  /* 0x000000ff0e027812 */ /* 0x000fe400078ec0ff */
[----:B--2---:R-:W-:Y:S02]  /*7900*/  LOP3.LUT R4, R9, 0xff, RZ, 0xc0, !PT ;  /* 0x000000ff09047812 */ /* 0x004fe400078ec0ff */
[----:B------:R-:W-:Y:S01]  /*7910*/  IADD3 R39, PT, PT, R2, -0x80, RZ ;  /* 0xffffff8002277810 */ /* 0x000fe20007ffe0ff */
[----:B------:R2:W0:Y:S01]  /*7920*/  I2F.F16 R9, R3 ;  /* 0x0000000300097306 */ /* 0x0004220000200c00 */
[----:B------:R-:W-:-:S02]  /*7930*/  SHF.R.U32.HI R2, RZ, 0x8, R12 ;  /* 0x00000008ff027819 */ /* 0x000fc4000001160c */
[----:B------:R-:W-:Y:S02]  /*7940*/  IADD3 R4, PT, PT, R4, -0x80, RZ ;  /* 0xffffff8004047810 */ /* 0x000fe40007ffe0ff */
[----:B------:R-:W-:Y:S02]  /*7950*/  LOP3.LUT R2, R2, 0xff, RZ, 0xc0, !PT ;  /* 0x000000ff02027812 */ /* 0x000fe400078ec0ff */
[----:B------:R-:W-:Y:S01]  /*7960*/  LEA.HI R30, R13, 0xffffff80, RZ, 0x8 ;  /* 0xffffff800d1e7811 */ /* 0x000fe200078f40ff */
[----:B------:R5:W0:Y:S01]  /*7970*/  I2F.F16 R37, R0 ;  /* 0x0000000000257306 */ /* 0x000a220000200c00 */
[----:B--2---:R-:W-:Y:S02]  /*7980*/  LOP3.LUT R3, R15, 0xff, RZ, 0xc0, !PT ;  /* 0x000000ff0f037812 */ /* 0x004fe400078ec0ff */
[----:B------:R-:W-:Y:S02]  /*7990*/  LEA.HI R31, R14, 0xffffff80, RZ, 0x8 ;  /* 0xffffff800e1f7811 */ /* 0x000fe400078f40ff */
[----:B------:R-:W-:-:S02]  /*79a0*/  IADD3 R3, PT, PT, R3, -0x80, RZ ;  /* 0xffffff8003037810 */ /* 0x000fc40007ffe0ff */
[----:B------:R-:W-:Y:S01]  /*79b0*/  LEA.HI R32, R15, 0xffffff80, RZ, 0x8 ;  /* 0xffffff800f207811 */ /* 0x000fe200078f40ff */
[----:B------:R2:W0:Y:S01]  /*79c0*/  I2F.F16 R34, R4 ;  /* 0x0000000400227306 */ /* 0x0004220000200c00 */
[----:B-----5:R-:W-:Y:S02]  /*79d0*/  SHF.R.U32.HI R0, RZ, 0x8, R13 ;  /* 0x00000008ff007819 */ /* 0x020fe4000001160d */
[----:B------:R-:W-:Y:S02]  /*79e0*/  IADD3 R2, PT, PT, R2, -0x80, RZ ;  /* 0xffffff8002027810 */ /* 0x000fe40007ffe0ff */
[----:B------:R-:W-:Y:S02]  /*79f0*/  LOP3.LUT R0, R0, 0xff, RZ, 0xc0, !PT ;  /* 0x000000ff00007812 */ /* 0x000fe400078ec0ff */
[----:B------:R-:W-:Y:S01]  /*7a00*/  SHF.R.U32.HI R12, RZ, 0x10, R12 ;  /* 0x00000010ff0c7819 */ /* 0x000fe2000001160c */
[----:B------:R5:W0:Y:S01]  /*7a10*/  I2F.F16 R45, R3 ;  /* 0x00000003002d7306 */ /* 0x000a220000200c00 */
[----:B------:R-:W-:-:S02]  /*7a20*/  IADD3 R0, PT, PT, R0, -0x80, RZ ;  /* 0xffffff8000007810 */ /* 0x000fc40007ffe0ff */
[----:B--2---:R-:W-:Y:S02]  /*7a30*/  SHF.R.U32.HI R4, RZ, 0x8, R15 ;  /* 0x00000008ff047819 */ /* 0x004fe4000001160f */
[----:B------:R-:W-:Y:S02]  /*7a40*/  SHF.R.U32.HI R13, RZ, 0x10, R13 ;  /* 0x00000010ff0d7819 */ /* 0x000fe4000001160d */
[----:B------:R-:W-:Y:S01]  /*7a50*/  SHF.R.U32.HI R15, RZ, 0x10, R15 ;  /* 0x00000010ff0f7819 */ /* 0x000fe2000001160f */
[----:B------:R2:W0:Y:S01]  /*7a60*/  I2F.F16 R46, R2 ;  /* 0x00000002002e7306 */ /* 0x0004220000200c00 */
[--C-:B-----5:R-:W-:Y:S02]  /*7a70*/  SHF.R.U32.HI R3, RZ, 0x8, R14.reuse ;  /* 0x00000008ff037819 */ /* 0x120fe4000001160e */
[----:B------:R-:W-:Y:S02]  /*7a80*/  SHF.R.U32.HI R14, RZ, 0x10, R14 ;  /* 0x00000010ff0e7819 */ /* 0x000fe4000001160e */
[----:B------:R-:W-:-:S02]  /*7a90*/  LOP3.LUT R35, R35, 0xff, RZ, 0xc0, !PT ;  /* 0x000000ff23237812 */ /* 0x000fc400078ec0ff */
[----:B------:R-:W-:Y:S01]  /*7aa0*/  LOP3.LUT R12, R12, 0xff, RZ, 0xc0, !PT ;  /* 0x000000ff0c0c7812 */ /* 0x000fe200078ec0ff */
[----:B------:R5:W0:Y:S01]  /*7ab0*/  I2F.F16 R48, R0 ;  /* 0x0000000000307306 */ /* 0x000a220000200c00 */
[----:B------:R-:W-:Y:S02]  /*7ac0*/  LOP3.LUT R13, R13, 0xff, RZ, 0xc0, !PT ;  /* 0x000000ff0d0d7812 */ /* 0x000fe400078ec0ff */
[----:B------:R-:W-:Y:S02]  /*7ad0*/  LOP3.LUT R3, R3, 0xff, RZ, 0xc0, !PT ;  /* 0x000000ff03037812 */ /* 0x000fe400078ec0ff */
[----:B--2---:R-:W-:Y:S02]  /*7ae0*/  LOP3.LUT R2, R14, 0xff, RZ, 0xc0, !PT ;  /* 0x000000ff0e027812 */ /* 0x004fe400078ec0ff */
[----:B------:R-:W-:Y:S01]  /*7af0*/  LOP3.LUT R4, R4, 0xff, RZ, 0xc0, !PT ;  /* 0x000000ff04047812 */ /* 0x000fe200078ec0ff */
[----:B------:R-:W2:Y:S01]  /*7b00*/  I2F.F16 R18, R18 ;  /* 0x0000001200127306 */ /* 0x000ea20000200c00 */
[----:B-----5:R-:W-:-:S02]  /*7b10*/  LOP3.LUT R0, R15, 0xff, RZ, 0xc0, !PT ;  /* 0x000000ff0f007812 */ /* 0x020fc400078ec0ff */
        /* <DEDUP_REMOVED lines=60> */
[--C-:B0-----:R-:W-:Y:S02]  /*7ee0*/  HADD2.F32 R4, -RZ, R12.reuse.H0_H0 ;  /* 0x2000000cff047230 */ /* 0x101fe40000004100 */
        /* <DEDUP_REMOVED lines=53> */
.L_x_1020:
[----:B------:R-:W-:Y:S01]  /*8240*/  MOV R93, R5 ;  /* 0x00000005005d7202 */ /* 0x000fe20000000f00 */
[----:B------:R-:W-:Y:S01]  /*8250*/  IMAD.WIDE R104, R89, 0x4, R104 ;  /* 0x0000000459687825 */ /* 0x000fe200078e0268 */
        /* <DEDUP_REMOVED lines=95> */
.L_x_1021:
[----:B------:R-:W-:Y:S01]  /*8850*/  MOV R93, R5 ;  /* 0x00000005005d7202 */ /* 0x000fe20000000f00 */
[----:B------:R-:W-:Y:S06]  /*8860*/  @!P2 BRA `(.L_x_1007) ;  /* 0x0000000800f4a947 */ /* 0x000fec0003800000 */
        /* <DEDUP_REMOVED lines=96> */
.L_x_1022:
[----:B------:R-:W-:Y:S01]  /*8e70*/  MOV R93, R5 ;  /* 0x00000005005d7202 */ /* 0x000fe20000000f00 */
[----:B------:R-:W-:Y:S06]  /*8e80*/  @P0 BRA `(.L_x_1007) ;  /* 0x00000004006c0947 */ /* 0x000fec0003800000 */
[----:B------:R-:W0:Y:S01]  /*8e90*/  LDS.64 R2, [UR5+0xf0] ;  /* 0x0000f005ff027984 */ /* 0x000e220008000a00 */
[----:B------:R-:W-:Y:S01]  /*8ea0*/  HADD2.F32 R0, -RZ, R7.H0_H0 ;  /* 0x20000007ff007230 */ /* 0x000fe20000004100 */
[----:B------:R-:W-:Y:S01]  /*8eb0*/  MOV R93, R5 ;  /* 0x00000005005d7202 */ /* 0x000fe20000000f00 */
        /* <DEDUP_REMOVED lines=29> */
[----:B------:R-:W-:Y:S01]  /*9090*/  FFMA.FTZ R0, R0, R54, R7 ;  /* 0x0000003600007223 */ /* 0x000fe20000010007 */
[----:B------:R-:W-:Y:S01]  /*90a0*/  FFMA.FTZ R53, R4, R52, R53 ;  /* 0x0000003404357223 */ /* 0x000fe20000010035 */
[----:B------:R-:W-:Y:S02]  /*90b0*/  HADD2.F32 R7, -RZ, R18.H0_H0 ;  /* 0x20000012ff077230 */ /* 0x000fe40000004100 */
[-C--:B------:R-:W-:Y:S01]  /*90c0*/  FFMA.FTZ R8, R8, R54.reuse, R3 ;  /* 0x0000003608087223 */ /* 0x080fe20000010003 */
[-C--:B------:R-:W-:Y:S01]  /*90d0*/  FFMA.FTZ R2, R2, R54.reuse, R9 ;  /* 0x0000003602027223 */ /* 0x080fe20000010009 */
[----:B------:R-:W-:Y:S02]  /*90e0*/  HADD2.F32 R3, -RZ, R16.H0_H0 ;  /* 0x20000010ff037230 */ /* 0x000fe40000004100 */
[----:B------:R-:W-:Y:S01]  /*90f0*/  FFMA.FTZ R54, R36, R54, R53 ;  /* 0x0000003624367223 */ /* 0x000fe20000010035 */
[----:B------:R-:W-:-:S02]  /*9100*/  HADD2.F32 R9, -RZ, R6.H0_H0 ;  /* 0x20000006ff097230 */ /* 0x000fc40000004100 */
[-C--:B------:R-:W-:Y:S01]  /*9110*/  FFMA.FTZ R8, R7, R55.reuse, R8 ;  /* 0x0000003707087223 */ /* 0x080fe20000010008 */
[----:B------:R-:W-:Y:S02]  /*9120*/  HADD2.F32 R7, -RZ, R37.H0_H0 ;  /* 0x20000025ff077230 */ /* 0x000fe40000004100 */
[-C--:B------:R-:W-:Y:S01]  /*9130*/  FFMA.FTZ R0, R3, R55.reuse, R0 ;  /* 0x0000003703007223 */ /* 0x080fe20000010000 */
[----:B-1----:R-:W-:Y:S02]  /*9140*/  HADD2.F32 R3, -RZ, R12.H0_H0 ;  /* 0x2000000cff037230 */ /* 0x002fe40000004100 */
[-C--:B------:R-:W-:Y:S01]  /*9150*/  FFMA.FTZ R54, R9, R55.reuse, R54 ;  /* 0x0000003709367223 */ /* 0x080fe20000010036 */
[----:B------:R-:W-:Y:S02]  /*9160*/  HADD2.F32 R9, -RZ, R38.H0_H0 ;  /* 0x20000026ff097230 */ /* 0x000fe40000004100 */
[----:B------:R-:W-:Y:S01]  /*9170*/  FFMA.FTZ R4, R17, R55, R2 ;  /* 0x0000003711047223 */ /* 0x000fe20000010002 */
[----:B------:R-:W-:-:S02]  /*9180*/  HADD2.F32 R11, -RZ, R39.H0_H0 ;  /* 0x20000027ff0b7230 */ /* 0x000fc40000004100 */
[-C--:B------:R-:W-:Y:S01]  /*9190*/  FFMA.FTZ R7, R7, R3.reuse, R0 ;  /* 0x0000000307077223 */ /* 0x080fe20000010000 */
[----:B------:R-:W-:Y:S02]  /*91a0*/  HADD2.F32 R12, -RZ, R12.H1_H1 ;  /* 0x3000000cff0c7230 */ /* 0x000fe40000004100 */
        /* <DEDUP_REMOVED lines=41> */
.L_x_1007:
[----:B0-----:R-:W-:-:S04]  /*9440*/  VIMNMX R0, PT, PT, R95, UR12, PT ;  /* 0x0000000c5f007c48 */ /* 0x001fc8000bfe0100 */
[----:B------:R-:W-:-:S13]  /*9450*/  ISETP.GT.AND P0, PT, R0, R93, PT ;  /* 0x0000005d0000720c */ /* 0x000fda0003f04270 */
[----:B------:R-:W-:Y:S05]  /*9460*/  @!P0 BRA `(.L_x_1023) ;  /* 0x00000028006c8947 */ /* 0x000fea0003800000 */
[----:B------:R-:W-:Y:S02]  /*9470*/  PRMT R0, R92, 0x9910, RZ ;  /* 0x000099105c007816 */ /* 0x000fe400000000ff */
[----:B------:R-:W-:Y:S02]  /*9480*/  MOV R12, R104 ;  /* 0x00000068000c7202 */ /* 0x000fe40000000f00 */
[----:B------:R-:W-:Y:S02]  /*9490*/  ISETP.NE.AND P0, PT, R0, RZ, PT ;  /* 0x000000ff0000720c */ /* 0x000fe40003f05270 */
[----:B------:R-:W-:Y:S02]  /*94a0*/  MOV R13, R105 ;  /* 0x00000069000d7202 */ /* 0x000fe40000000f00 */
[----:B------:R-:W-:Y:S02]  /*94b0*/  ISETP.EQ.OR P0, PT, R97, 0x3, !P0 ;  /* 0x000000036100780c */ /* 0x000fe40004702670 */
[----:B------:R-:W-:-:S11]  /*94c0*/  VIMNMX.U32 R0, PT, PT, R95, UR12, PT ;  /* 0x0000000c5f007c48 */ /* 0x000fd6000bfe0000 */
.L_x_1032:
[----:B------:R-:W0:Y:S01]  /*94d0*/  LDC R89, c[0x0][0x3ac] ;  /* 0x0000eb00ff597b82 */ /* 0x000e220000000800 */
[----:B------:R-:W2:Y:S01]  /*94e0*/  LDG.E.128.CONSTANT R4, desc[UR8][R12.64] ;  /* 0x000000080c047981 */ /* 0x000ea2000c1e9d00 */
[----:B0-----:R-:W-:-:S04]  /*94f0*/  IMAD.WIDE R16, R89, 0x4, R12 ;  /* 0x0000000459107825 */ /* 0x001fc800078e020c */
[----:B------:R-:W-:Y:S02]  /*9500*/  IMAD.WIDE R2, R89, 0x4, R16 ;  /* 0x0000000459027825 */ /* 0x000fe400078e0210 */
[----:B------:R-:W3:Y:S04]  /*9510*/  LDG.E.128.CONSTANT R16, desc[UR8][R16.64] ;  /* 0x0000000810107981 */ /* 0x000ee8000c1e9d00 */
[----:B------:R-:W4:Y:S01]  /*9520*/  LDG.E.128.CONSTANT R8, desc[UR8][R2.64] ;  /* 0x0000000802087981 */ /* 0x000f22000c1e9d00 */
[----:B------:R-:W-:Y:S02]  /*9530*/  ISETP.NE.AND P2, PT, R94, RZ, PT ;  /* 0x000000ff5e00720c */ /* 0x000fe40003f45270 */
[----:B------:R-:W-:Y:S02]  /*9540*/  ISETP.NE.AND P1, PT, R97, 0x1, PT ;  /* 0x000000016100780c */ /* 0x000fe40003f25270 */
[----:B--2---:R-:W-:-:S02]  /*9550*/  LOP3.LUT R14, R4, 0x3f003f, RZ, 0xc0, !PT ;  /* 0x003f003f040e7812 */ /* 0x004fc400078ec0ff */
[--C-:B------:R-:W-:Y:S02]  /*9560*/  SHF.R.U32.HI R15, RZ, 0x6, R4.reuse ;  /* 0x00000006ff0f7819 */ /* 0x100fe40000011604 */
        /* <DEDUP_REMOVED lines=8> */
[----:B------:R-:W-:Y:S02]  /*95f0*/  SHF.R.U32.HI R38, RZ, 0x6, R6 ;  /* 0x00000006ff267819 */ /* 0x000fe40000011606 */
[----:B------:R-:W-:Y:S02]  /*9600*/  LOP3.LUT R48, R7, 0x3f003f, RZ, 0xc0, !PT ;  /* 0x003f003f07307812 */ /* 0x000fe400078ec0ff */
[----:B------:R-:W-:-:S02]  /*9610*/  SHF.R.U32.HI R49, RZ, 0x6, R7 ;  /* 0x00000006ff317819 */ /* 0x000fc40000011607 */
[----:B------:R-:W-:Y:S02]  /*9620*/  LOP3.LUT R30, R30, 0xf000f, RZ, 0xc0, !PT ;  /* 0x000f000f1e1e7812 */ /* 0x000fe400078ec0ff */
[----:B----4-:R-:W-:Y:S02]  /*9630*/  SHF.R.U32.HI R5, RZ, 0x8, R8 ;  /* 0x00000008ff057819 */ /* 0x010fe40000011608 */
[--C-:B------:R-:W-:Y:S02]  /*9640*/  SHF.R.U32.HI R33, RZ, 0x8, R9.reuse ;  /* 0x00000008ff217819 */ /* 0x100fe40000011609 */
[----:B------:R-:W-:Y:S02]  /*9650*/  LOP3.LUT R31, R9, 0x3f003f, RZ, 0xc0, !PT ;  /* 0x003f003f091f7812 */ /* 0x000fe400078ec0ff */
[--C-:B------:R-:W-:Y:S02]  /*9660*/  SHF.R.U32.HI R32, RZ, 0x6, R9.reuse ;  /* 0x00000006ff207819 */ /* 0x100fe40000011609 */
[----:B------:R-:W-:-:S02]  /*9670*/  SHF.R.U32.HI R34, RZ, 0xa, R9 ;  /* 0x0000000aff227819 */ /* 0x000fc40000011609 */
[--C-:B------:R-:W-:Y:S02]  /*9680*/  SHF.R.U32.HI R50, RZ, 0x8, R11.reuse ;  /* 0x00000008ff327819 */ /* 0x100fe4000001160b */
[----:B------:R-:W-:Y:S02]  /*9690*/  LOP3.LUT R52, R11, 0x3f003f, RZ, 0xc0, !PT ;  /* 0x003f003f0b347812 */ /* 0x000fe400078ec0ff */
[--C-:B------:R-:W-:Y:S02]  /*96a0*/  SHF.R.U32.HI R54, RZ, 0x6, R11.reuse ;  /* 0x00000006ff367819 */ /* 0x100fe4000001160b */
[----:B------:R-:W-:Y:S02]  /*96b0*/  SHF.R.U32.HI R53, RZ, 0xa, R11 ;  /* 0x0000000aff357819 */ /* 0x000fe4000001160b */
[----:B------:R-:W-:Y:S02]  /*96c0*/  SHF.R.U32.HI R9, RZ, 0x8, R10 ;  /* 0x00000008ff097819 */ /* 0x000fe4000001160a */
[----:B------:R-:W-:-:S02]  /*96d0*/  LOP3.LUT R39, R10, 0x3f003f, RZ, 0xc0, !PT ;  /* 0x003f003f0a277812 */ /* 0x000fc400078ec0ff */
[--C-:B------:R-:W-:Y:S02]  /*96e0*/  SHF.R.U32.HI R45, RZ, 0x6, R10.reuse ;  /* 0x00000006ff2d7819 */ /* 0x100fe4000001160a */
[----:B------:R-:W-:Y:S02]  /*96f0*/  SHF.R.U32.HI R47, RZ, 0xa, R10 ;  /* 0x0000000aff2f7819 */ /* 0x000fe4000001160a */
[----:B------:R-:W-:Y:S02]  /*9700*/  LOP3.LUT R11, R36, 0xf000f, RZ, 0xc0, !PT ;  /* 0x000f000f240b7812 */ /* 0x000fe400078ec0ff */
[----:B------:R-:W-:Y:S02]  /*9710*/  LOP3.LUT R10, R35, 0xf000f, RZ, 0xc0, !PT ;  /* 0x000f000f230a7812 */ /* 0x000fe400078ec0ff */
[----:B------:R-:W-:Y:S02]  /*9720*/  LOP3.LUT R6, R8, 0x3f003f, RZ, 0xc0, !PT ;  /* 0x003f003f08067812 */ /* 0x000fe400078ec0ff */
[----:B------:R-:W-:-:S02]  /*9730*/  SHF.R.U32.HI R7, RZ, 0x6, R8 ;  /* 0x00000006ff077819 */ /* 0x000fc40000011608 */
[----:B-----5:R-:W-:Y:S02]  /*9740*/  SHF.R.U32.HI R20, RZ, 0xa, R8 ;  /* 0x0000000aff147819 */ /* 0x020fe40000011608 */
[----:B------:R-:W-:Y:S02]  /*9750*/  LOP3.LUT R8, R4, 0x300030, R5, 0xf8, !PT ;  /* 0x0030003004087812 */ /* 0x000fe400078ef805 */
[----:B------:R-:W-:Y:S02]  /*9760*/  LOP3.LUT R55, R11, 0x300030, R50, 0xf8, !PT ;  /* 0x003000300b377812 */ /* 0x000fe400078ef832 */
[----:B---3--:R-:W-:Y:S02]  /*9770*/  LOP3.LUT R4, R16, 0x3f003f, RZ, 0xc0, !PT ;  /* 0x003f003f10047812 */ /* 0x008fe400078ec0ff */
[----:B------:R-:W-:Y:S02]  /*9780*/  SHF.R.U32.HI R5, RZ, 0x6, R16 ;  /* 0x00000006ff057819 */ /* 0x000fe40000011610 */
[----:B------:R-:W-:-:S02]  /*9790*/  LOP3.LUT R35, R30, 0x300030, R33, 0xf8, !PT ;  /* 0x003000301e237812 */ /* 0x000fc400078ef821 */
[----:B------:R-:W-:Y:S02]  /*97a0*/  LOP3.LUT R46, R10, 0x300030, R9, 0xf8, !PT ;  /* 0x003000300a2e7812 */ /* 0x000fe400078ef809 */
[----:B------:R-:W-:Y:S02]  /*97b0*/  SHF.R.U32.HI R16, RZ, 0xc, R16 ;  /* 0x0000000cff107819 */ /* 0x000fe40000011610 */
[----:B------:R-:W-:Y:S02]  /*97c0*/  LOP3.LUT R50, R19, 0x3f003f, RZ, 0xc0, !PT ;  /* 0x003f003f13327812 */ /* 0x000fe400078ec0ff */
[----:B------:R-:W-:Y:S02]  /*97d0*/  SHF.R.U32.HI R51, RZ, 0x6, R19 ;  /* 0x00000006ff337819 */ /* 0x000fe40000011613 */
[----:B------:R-:W-:Y:S02]  /*97e0*/  LOP3.LUT R10, R17, 0x3f003f, RZ, 0xc0, !PT ;  /* 0x003f003f110a7812 */ /* 0x000fe400078ec0ff */
[----:B------:R-:W-:-:S02]  /*97f0*/  SHF.R.U32.HI R11, RZ, 0x6, R17 ;  /* 0x00000006ff0b7819 */ /* 0x000fc40000011611 */
[----:B------:R-:W-:Y:S02]  /*9800*/  LOP3.LUT R30, R18, 0x3f003f, RZ, 0xc0, !PT ;  /* 0x003f003f121e7812 */ /* 0x000fe400078ec0ff */
[--C-:B------:R-:W-:Y:S02]  /*9810*/  SHF.R.U32.HI R33, RZ, 0x6, R18.reuse ;  /* 0x00000006ff217819 */ /* 0x100fe40000011612 */
        /* <DEDUP_REMOVED lines=21> */
[----:B------:R-:W-:-:S02]  /*9970*/  LOP3.LUT R36, R17, 0x300030, R34, 0xf8, !PT ;  /* 0x0030003011247812 */ /* 0x000fc400078ef822 */
[----:B------:R-:W-:Y:S02]  /*9980*/  LOP3.LUT R47, R18, 0x300030, R47, 0xf8, !PT ;  /* 0x00300030122f7812 */ /* 0x000fe400078ef82f */
[----:B------:R-:W-:Y:S02]  /*9990*/  LOP3.LUT R57, R16, 0x300030, R53, 0xf8, !PT ;  /* 0x0030003010397812 */ /* 0x000fe400078ef835 */
        /* <DEDUP_REMOVED lines=64> */
[----:B------:R-:W0:Y:S01]  /*9da0*/  LDS.128 R4, [UR4] ;  /* 0x00000004ff047984 */ /* 0x000e220008000c00 */
[----:B------:R-:W-:Y:S02]  /*9db0*/  PRMT R44, R44, 0x5410, R43 ;  /* 0x000054102c2c7816 */ /* 0x000fe4000000002b */
[----:B------:R-:W-:Y:S01]  /*9dc0*/  PRMT R42, R42, 0x5410, R41 ;  /* 0x000054102a2a7816 */ /* 0x000fe20000000029 */
        /* <DEDUP_REMOVED lines=41> */
.L_x_1024:
[----:B------:R-:W-:Y:S02]  /*a060*/  MOV R104, R12 ;  /* 0x0000000c00687202 */ /* 0x000fe40000000f00 */
[----:B------:R-:W-:Y:S01]  /*a070*/  MOV R105, R13 ;  /* 0x0000000d00697202 */ /* 0x000fe20000000f00 */
[----:B------:R-:W-:Y:S06]  /*a080*/  @!P1 BRA `(.L_x_1025) ;  /* 0x0000000800349947 */ /* 0x000fec0003800000 */
[----:B------:R-:W-:Y:S02]  /*a090*/  PRMT R4, R91, 0x9910, RZ ;  /* 0x000099105b047816 */ /* 0x000fe400000000ff */
[----:B------:R-:W-:Y:S02]  /*a0a0*/  ISETP.NE.AND P4, PT, R97, 0x2, PT ;  /* 0x000000026100780c */ /* 0x000fe40003f85270 */
[----:B------:R-:W-:-:S13]  /*a0b0*/  ISETP.NE.AND P3, PT, R4, RZ, PT ;  /* 0x000000ff0400720c */ /* 0x000fda0003f65270 */
[----:B------:R-:W-:Y:S05]  /*a0c0*/  @!P3 BRA `(.L_x_1026) ;  /* 0x0000000000b0b947 */ /* 0x000fea0003800000 */
[----:B------:R-:W0:Y:S01]  /*a0d0*/  LDS.128 R4, [UR4+0x40] ;  /* 0x00004004ff047984 */ /* 0x000e220008000c00 */
        /* <DEDUP_REMOVED lines=43> */
.L_x_1026:
[----:B------:R-:W-:Y:S05]  /*a390*/  @!P4 BRA `(.L_x_1025) ;  /* 0x000000040070c947 */ /* 0x000fea0003800000 */
[----:B------:R-:W-:-:S04]  /*a3a0*/  PRMT R4, R90, 0x9910, RZ ;  /* 0x000099105a047816 */ /* 0x000fc800000000ff */
        /* <DEDUP_REMOVED lines=46> */
.L_x_1027:
[----:B------:R-:W-:Y:S05]  /*a690*/  @P0 BRA `(.L_x_1025) ;  /* 0x0000000000b00947 */ /* 0x000fea0003800000 */
        /* <DEDUP_REMOVED lines=44> */
.L_x_1025:
        /* <DEDUP_REMOVED lines=10> */
[----:B------:R-:W-:Y:S02]  /*aa00*/  LOP3.LUT R46, R7, 0x3f003f, RZ, 0xc0, !PT ;  /* 0x003f003f072e7812 */ /* 0x000fe400078ec0ff */
[--C-:B------:R-:W-:Y:S02]  /*aa10*/  SHF.R.U32.HI R47, RZ, 0x6, R7.reuse ;  /* 0x00000006ff2f7819 */ /* 0x100fe40000011607 */
[----:B------:R-:W-:Y:S02]  /*aa20*/  SHF.R.U32.HI R7, RZ, 0xc, R7 ;  /* 0x0000000cff077819 */ /* 0x000fe40000011607 */
[----:B----4-:R-:W-:Y:S02]  /*aa30*/  SHF.R.U32.HI R32, RZ, 0x8, R9 ;  /* 0x00000008ff207819 */ /* 0x010fe40000011609 */
[----:B------:R-:W-:-:S02]  /*aa40*/  LOP3.LUT R30, R9, 0x3f003f, RZ, 0xc0, !PT ;  /* 0x003f003f091e7812 */ /* 0x000fc400078ec0ff */
[--C-:B------:R-:W-:Y:S02]  /*aa50*/  SHF.R.U32.HI R31, RZ, 0x6, R9.reuse ;  /* 0x00000006ff1f7819 */ /* 0x100fe40000011609 */
[----:B------:R-:W-:Y:S02]  /*aa60*/  SHF.R.U32.HI R34, RZ, 0xa, R9 ;  /* 0x0000000aff227819 */ /* 0x000fe40000011609 */
[----:B------:R-:W-:Y:S02]  /*aa70*/  LOP3.LUT R3, R4, 0xf000f, RZ, 0xc0, !PT ;  /* 0x000f000f04037812 */ /* 0x000fe400078ec0ff */
[----:B------:R-:W-:Y:S02]  /*aa80*/  SHF.R.U32.HI R2, RZ, 0x8, R8 ;  /* 0x00000008ff027819 */ /* 0x000fe40000011608 */
[----:B------:R-:W-:Y:S02]  /*aa90*/  SHF.R.U32.HI R9, RZ, 0x8, R10 ;  /* 0x00000008ff097819 */ /* 0x000fe4000001160a */
[----:B------:R-:W-:-:S02]  /*aaa0*/  LOP3.LUT R4, R33, 0xf000f, RZ, 0xc0, !PT ;  /* 0x000f000f21047812 */ /* 0x000fc400078ec0ff */
        /* <DEDUP_REMOVED lines=8> */
[----:B------:R-:W-:Y:S02]  /*ab30*/  LOP3.LUT R11, R7, 0xf000f, RZ, 0xc0, !PT ;  /* 0x000f000f070b7812 */ /* 0x000fe400078ec0ff */
[----:B------:R-:W-:Y:S02]  /*ab40*/  LOP3.LUT R7, R3, 0x300030, R2, 0xf8, !PT ;  /* 0x0030003003077812 */ /* 0x000fe400078ef802 */
[----:B------:R-:W-:Y:S02]  /*ab50*/  LOP3.LUT R39, R4, 0x300030, R9, 0xf8, !PT ;  /* 0x0030003004277812 */ /* 0x000fe400078ef809 */
[----:B---3--:R-:W-:-:S02]  /*ab60*/  LOP3.LUT R3, R16, 0x3f003f, RZ, 0xc0, !PT ;  /* 0x003f003f10037812 */ /* 0x008fc400078ec0ff */
[--C-:B------:R-:W-:Y:S02]  /*ab70*/  SHF.R.U32.HI R4, RZ, 0x6, R16.reuse ;  /* 0x00000006ff047819 */ /* 0x100fe40000011610 */
[----:B------:R-:W-:Y:S02]  /*ab80*/  LOP3.LUT R29, R29, 0xf000f, RZ, 0xc0, !PT ;  /* 0x000f000f1d1d7812 */ /* 0x000fe400078ec0ff */
[----:B------:R-:W-:Y:S02]  /*ab90*/  SHF.R.U32.HI R16, RZ, 0xc, R16 ;  /* 0x0000000cff107819 */ /* 0x000fe40000011610 */
[----:B------:R-:W-:Y:S02]  /*aba0*/  LOP3.LUT R20, R5, 0x3f003f, RZ, 0xc0, !PT ;  /* 0x003f003f05147812 */ /* 0x000fe400078ec0ff */
[----:B------:R-:W-:Y:S02]  /*abb0*/  SHF.R.U32.HI R28, RZ, 0x6, R5 ;  /* 0x00000006ff1c7819 */ /* 0x000fe40000011605 */
[----:B------:R-:W-:-:S02]  /*abc0*/  LOP3.LUT R35, R6, 0x3f003f, RZ, 0xc0, !PT ;  /* 0x003f003f06237812 */ /* 0x000fc400078ec0ff */
[----:B------:R-:W-:Y:S02]  /*abd0*/  SHF.R.U32.HI R36, RZ, 0x6, R6 ;  /* 0x00000006ff247819 */ /* 0x000fe40000011606 */
[----:B------:R-:W-:Y:S02]  /*abe0*/  LOP3.LUT R5, R8, 0x3f003f, RZ, 0xc0, !PT ;  /* 0x003f003f08057812 */ /* 0x000fe400078ec0ff */
[--C-:B------:R-:W-:Y:S02]  /*abf0*/  SHF.R.U32.HI R6, RZ, 0x6, R8.reuse ;  /* 0x00000006ff067819 */ /* 0x100fe40000011608 */
[----:B------:R-:W-:Y:S02]  /*ac00*/  SHF.R.U32.HI R8, RZ, 0xa, R8 ;  /* 0x0000000aff087819 */ /* 0x000fe40000011608 */
[----:B------:R-:W-:Y:S02]  /*ac10*/  LOP3.LUT R33, R29, 0x300030, R32, 0xf8, !PT ;  /* 0x003000301d217812 */ /* 0x000fe400078ef820 */
[----:B------:R-:W-:-:S02]  /*ac20*/  LOP3.LUT R52, R11, 0x300030, R10, 0xf8, !PT ;  /* 0x003000300b347812 */ /* 0x000fc400078ef80a */
[----:B------:R-:W-:Y:S02]  /*ac30*/  LOP3.LUT R9, R16, 0xf000f, RZ, 0xc0, !PT ;  /* 0x000f000f10097812 */ /* 0x000fe400078ec0ff */
[----:B------:R-:W-:Y:S02]  /*ac40*/  LOP3.LUT R10, R17, 0x3f003f, RZ, 0xc0, !PT ;  /* 0x003f003f110a7812 */ /* 0x000fe400078ec0ff */
[----:B------:R-:W-:Y:S02]  /*ac50*/  SHF.R.U32.HI R11, RZ, 0x6, R17 ;  /* 0x00000006ff0b7819 */ /* 0x000fe40000011611 */
[----:B------:R-:W-:Y:S02]  /*ac60*/  LOP3.LUT R29, R18, 0x3f003f, RZ, 0xc0, !PT ;  /* 0x003f003f121d7812 */ /* 0x000fe400078ec0ff */
[----:B------:R-:W-:Y:S02]  /*ac70*/  SHF.R.U32.HI R32, RZ, 0x6, R18 ;  /* 0x00000006ff207819 */ /* 0x000fe40000011612 */
[----:B------:R-:W-:-:S02]  /*ac80*/  LOP3.LUT R48, R19, 0x3f003f, RZ, 0xc0, !PT ;  /* 0x003f003f13307812 */ /* 0x000fc400078ec0ff */
[----:B------:R-:W-:Y:S02]  /*ac90*/  SHF.R.U32.HI R49, RZ, 0x6, R19 ;  /* 0x00000006ff317819 */ /* 0x000fe40000011613 */
[----:B------:R-:W-:Y:S02]  /*aca0*/  SHF.R.U32.HI R17, RZ, 0xc, R17 ;  /* 0x0000000cff117819 */ /* 0x000fe40000011611 */
[----:B------:R-:W-:Y:S02]  /*acb0*/  SHF.R.U32.HI R18, RZ, 0xc, R18 ;  /* 0x0000000cff127819 */ /* 0x000fe40000011612 */
[----:B------:R-:W-:Y:S02]  /*acc0*/  SHF.R.U32.HI R19, RZ, 0xc, R19 ;  /* 0x0000000cff137819 */ /* 0x000fe40000011613 */
        /* <DEDUP_REMOVED lines=128> */
.L_x_1028:
[----:B------:R-:W-:Y:S05]  /*b4d0*/  @!P1 BRA `(.L_x_1029) ;  /* 0x0000000800389947 */ /* 0x000fea0003800000 */
        /* <DEDUP_REMOVED lines=48> */
.L_x_1030:
        /* <DEDUP_REMOVED lines=48> */
.L_x_1031:
[----:B------:R-:W-:Y:S05]  /*bae0*/  @P0 BRA `(.L_x_1029) ;  /* 0x0000000000b40947 */ /* 0x000fea0003800000 */
[----:B------:R-:W0:Y:S01]  /*baf0*/  LDS.128 R4, [UR4+0xe0] ;  /* 0x0000e004ff047984 */ /* 0x000e220008000c00 */
[----:B------:R-:W-:Y:S02]  /*bb00*/  MOV R57, R14 ;  /* 0x0000000e00397202 */ /* 0x000fe40000000f00 */
[----:B------:R-:W-:Y:S01]  /*bb10*/  PRMT R44, R44, 0x5410, R43 ;  /* 0x000054102c2c7816 */ /* 0x000fe2000000002b */
[----:B------:R-:W1:Y:S01]  /*bb20*/  LDS.128 R8, [UR4+0xf0] ;  /* 0x0000f004ff087984 */ /* 0x000e620008000c00 */
[----:B------:R-:W-:Y:S01]  /*bb30*/  PRMT R42, R42, 0x5410, R41 ;  /* 0x000054102a2a7816 */ /* 0x000fe20000000029 */
[-C--:B0-----:R-:W-:Y:S02]  /*bb40*/  HFMA2 R2, R2, R4.reuse, RZ ;  /* 0x0000000402027231 */ /* 0x081fe400000000ff */
[-C--:B------:R-:W-:Y:S02]  /*bb50*/  HFMA2 R14, R3, R4.reuse, RZ.H0_H0 ;  /* 0x00000004030e7231 */ /* 0x080fe400000400ff */
[----:B------:R-:W-:-:S02]  /*bb60*/  HFMA2 R15, R15, R4, RZ ;  /* 0x000000040f0f7231 */ /* 0x000fc400000000ff */
[----:B------:R-:W-:Y:S02]  /*bb70*/  HFMA2 R4, R57, R4, RZ.H0_H0 ;  /* 0x0000000439047231 */ /* 0x000fe400000400ff */
[-C--:B------:R-:W-:Y:S02]  /*bb80*/  HFMA2 R3, R16, R5.reuse, R2 ;  /* 0x0000000510037231 */ /* 0x080fe40000000002 */
[-C--:B------:R-:W-:Y:S02]  /*bb90*/  HFMA2 R14, R17, R5.reuse, R14 ;  /* 0x00000005110e7231 */ /* 0x080fe4000000000e */
[-C--:B------:R-:W-:Y:S02]  /*bba0*/  HFMA2 R15, R18, R5.reuse, R15 ;  /* 0x00000005120f7231 */ /* 0x080fe4000000000f */
[----:B------:R-:W-:Y:S02]  /*bbb0*/  HFMA2 R4, R19, R5, R4 ;  /* 0x0000000513047231 */ /* 0x000fe40000000004 */
[----:B------:R-:W-:-:S02]  /*bbc0*/  HFMA2 R3, R20, R6, R3 ;  /* 0x0000000614037231 */ /* 0x000fc40000000003 */
[-C--:B------:R-:W-:Y:S02]  /*bbd0*/  HFMA2 R14, R28, R6.reuse, R14 ;  /* 0x000000061c0e7231 */ /* 0x080fe4000000000e */
[-C--:B------:R-:W-:Y:S02]  /*bbe0*/  HFMA2 R15, R29, R6.reuse, R15 ;  /* 0x000000061d0f7231 */ /* 0x080fe4000000000f */
[----:B------:R-:W-:Y:S02]  /*bbf0*/  HFMA2 R6, R30, R6, R4 ;  /* 0x000000061e067231 */ /* 0x000fe40000000004 */
[-C--:B------:R-:W-:Y:S02]  /*bc00*/  HFMA2 R4, R35, R7.reuse, R3 ;  /* 0x0000000723047231 */ /* 0x080fe40000000003 */
[-C--:B------:R-:W-:Y:S02]  /*bc10*/  HFMA2 R14, R36, R7.reuse, R14 ;  /* 0x00000007240e7231 */ /* 0x080fe4000000000e */
[----:B------:R-:W-:-:S02]  /*bc20*/  HFMA2 R15, R37, R7, R15 ;  /* 0x00000007250f7231 */ /* 0x000fc4000000000f */
[----:B------:R-:W-:Y:S02]  /*bc30*/  HFMA2 R6, R38, R7, R6 ;  /* 0x0000000726067231 */ /* 0x000fe40000000006 */
[-C--:B-1----:R-:W-:Y:S02]  /*bc40*/  HFMA2 R4, R31, R8.reuse, R4 ;  /* 0x000000081f047231 */ /* 0x082fe40000000004 */
        /* <DEDUP_REMOVED lines=11> */
[-C--:B------:R-:W-:Y:S02]  /*bd00*/  HFMA2 R5, R52, R11.reuse, R5 ;  /* 0x0000000b34057231 */ /* 0x080fe40000000005 */
[-C--:B------:R-:W-:Y:S02]  /*bd10*/  HFMA2 R14, R53, R11.reuse, R14 ;  /* 0x0000000b350e7231 */ /* 0x080fe4000000000e */
[-C--:B------:R-:W-:Y:S02]  /*bd20*/  HFMA2 R15, R54, R11.reuse, R15 ;  /* 0x0000000b360f7231 */ /* 0x080fe4000000000f */
[----:B------:R-:W-:Y:S02]  /*bd30*/  HFMA2 R6, R55, R11, R6 ;  /* 0x0000000b37067231 */ /* 0x000fe40000000006 */
[----:B------:R-:W-:-:S02]  /*bd40*/  HADD2 R5, R5.H0_H0, R5.H1_H1 ;  /* 0x3000000505057230 */ /* 0x000fc40000000800 */
[----:B------:R-:W-:Y:S02]  /*bd50*/  HADD2 R14, R14.H0_H0, R14.H1_H1 ;  /* 0x3000000e0e0e7230 */ /* 0x000fe40000000800 */
[----:B------:R-:W-:Y:S02]  /*bd60*/  HADD2 R15, R15.H0_H0, R15.H1_H1 ;  /* 0x3000000f0f0f7230 */ /* 0x000fe40000000800 */
[----:B------:R-:W-:Y:S01]  /*bd70*/  HADD2 R6, R6.H0_H0, R6.H1_H1 ;  /* 0x3000000606067230 */ /* 0x000fe20000000800 */
[----:B------:R-:W-:-:S04]  /*bd80*/  PRMT R5, R5, 0x5410, R14 ;  /* 0x0000541005057816 */ /* 0x000fc8000000000e */
[----:B------:R-:W-:Y:S01]  /*bd90*/  PRMT R15, R15, 0x5410, R6 ;  /* 0x000054100f0f7816 */ /* 0x000fe20000000006 */
[----:B------:R-:W-:-:S04]  /*bda0*/  HFMA2 R22, R5, R44, R22 ;  /* 0x0000002c05167231 */ /* 0x000fc80000000016 */
[----:B------:R-:W-:-:S07]  /*bdb0*/  HFMA2 R21, R15, R42, R21 ;  /* 0x0000002a0f157231 */ /* 0x000fce0000000015 */
.L_x_1029:
[----:B------:R-:W-:Y:S01]  /*bdc0*/  IADD3 R93, PT, PT, R93, 0x20, RZ ;  /* 0x000000205d5d7810 */ /* 0x000fe20007ffe0ff */
[----:B------:R-:W-:Y:S01]  /*bdd0*/  UIADD3 UR4, UPT, UPT, UR4, 0x40, URZ ;  /* 0x0000004004047890 */ /* 0x000fe2000fffe0ff */
[----:B------:R-:W-:Y:S02]  /*bde0*/  IMAD.WIDE R12, R89, 0x4, R12 ;  /* 0x00000004590c7825 */ /* 0x000fe400078e020c */
[----:B------:R-:W-:-:S13]  /*bdf0*/  ISETP.GE.AND P2, PT, R93, R0, PT ;  /* 0x000000005d00720c */ /* 0x000fda0003f46270 */
[----:B------:R-:W-:Y:S05]  /*be00*/  @!P2 BRA `(.L_x_1032) ;  /* 0xffffffd400b0a947 */ /* 0x000fea000383ffff */
[----:B------:R-:W-:-:S07]  /*be10*/  IMAD.WIDE R104, R89, 0x18, R104 ;  /* 0x0000001859687825 */ /* 0x000fce00078e0268 */
.L_x_1023:
[----:B------:R-:W0:Y:S02]  /*be20*/  LDCU UR5, c[0x0][0x3d0] ;  /* 0x00007a00ff0577ac */ /* 0x000e240008000800 */
[----:B0-----:R-:W-:-:S04]  /*be30*/  VIMNMX R98, PT, PT, R95, UR5, PT ;  /* 0x000000055f627c48 */ /* 0x001fc8000bfe0100 */
[----:B------:R-:W-:-:S13]  /*be40*/  ISETP.GT.AND P0, PT, R98, R93, PT ;  /* 0x0000005d6200720c */ /* 0x000fda0003f04270 */
[----:B------:R-:W-:Y:S05]  /*be50*/  @!P0 BRA `(.L_x_1033) ;  /* 0x00000024004c8947 */ /* 0x000fea0003800000 */
[----:B------:R-:W-:-:S04]  /*be60*/  PRMT R0, R92, 0x9910, RZ ;  /* 0x000099105c007816 */ /* 0x000fc800000000ff */
[----:B------:R-:W-:-:S04]  /*be70*/  ISETP.NE.AND P0, PT, R0, RZ, PT ;  /* 0x000000ff0000720c */ /* 0x000fc80003f05270 */
[----:B------:R-:W-:-:S13]  /*be80*/  ISETP.EQ.OR P0, PT, R97, 0x3, !P0 ;  /* 0x000000036100780c */ /* 0x000fda0004702670 */
.L_x_1038:
[----:B------:R-:W0:Y:S01]  /*be90*/  LDC R89, c[0x0][0x3ac] ;  /* 0x0000eb00ff597b82 */ /* 0x000e220000000800 */
[----:B------:R-:W2:Y:S01]  /*bea0*/  LDG.E.128.CONSTANT R16, desc[UR8][R104.64] ;  /* 0x0000000868107981 */ /* 0x000ea2000c1e9d00 */
[----:B0-----:R-:W-:-:S05]  /*beb0*/  IMAD.WIDE R2, R89, 0x4, R104 ;  /* 0x0000000459027825 */ /* 0x001fca00078e0268 */
[----:B------:R-:W3:Y:S01]  /*bec0*/  LDG.E.128.CONSTANT R28, desc[UR8][R2.64] ;  /* 0x00000008021c7981 */ /* 0x000ee2000c1e9d00 */
[----:B------:R-:W-:-:S05]  /*bed0*/  IMAD.WIDE R34, R89, 0x4, R2 ;  /* 0x0000000459227825 */ /* 0x000fca00078e0202 */
[----:B------:R-:W4:Y:S01]  /*bee0*/  LDG.E.128.CONSTANT R8, desc[UR8][R34.64] ;  /* 0x0000000822087981 */ /* 0x000f22000c1e9d00 */
[----:B------:R-:W-:-:S05]  /*bef0*/  IMAD.WIDE R36, R89, 0x4, R34 ;  /* 0x0000000459247825 */ /* 0x000fca00078e0222 */
[----:B------:R-:W4:Y:S01]  /*bf00*/  LDG.E.128.CONSTANT R12, desc[UR8][R36.64] ;  /* 0x00000008240c7981 */ /* 0x000f22000c1e9d00 */
[----:B------:R-:W-:-:S05]  /*bf10*/  IMAD.WIDE R100, R89, 0x4, R36 ;  /* 0x0000000459647825 */ /* 0x000fca00078e0224 */
[----:B------:R-:W4:Y:S01]  /*bf20*/  LDG.E.128.CONSTANT R4, desc[UR8][R100.64] ;  /* 0x0000000864047981 */ /* 0x000f22000c1e9d00 */
[----:B------:R-:W-:Y:S02]  /*bf30*/  MOV R0, 0x2800 ;  /* 0x0000280000007802 */ /* 0x000fe40000000f00 */
[----:B------:R-:W-:Y:S02]  /*bf40*/  ISETP.NE.AND P2, PT, R94, RZ, PT ;  /* 0x000000ff5e00720c */ /* 0x000fe40003f45270 */
[----:B------:R-:W-:Y:S02]  /*bf50*/  ISETP.NE.AND P1, PT, R97, 0x1, PT ;  /* 0x000000016100780c */ /* 0x000fe40003f25270 */
[C---:B--2---:R-:W-:Y:S02]  /*bf60*/  LOP3.LUT R33, R16.reuse, 0x1f001f, RZ, 0xc0, !PT ;  /* 0x001f001f10217812 */ /* 0x044fe400078ec0ff */
[----:B------:R-:W-:Y:S02]  /*bf70*/  SHF.R.U32.HI R38, RZ, 0xa, R16 ;  /* 0x0000000aff267819 */ /* 0x000fe40000011610 */
[----:B------:R-:W-:-:S02]  /*bf80*/  LOP3.LUT R63, R16, 0x3e003e0, RZ, 0xc0, !PT ;  /* 0x03e003e0103f7812 */ /* 0x000fc400078ec0ff */
[----:B-----5:R-:W-:Y:S02]  /*bf90*/  SHF.R.U32.HI R20, RZ, 0xf, R17 ;  /* 0x0000000fff147819 */ /* 0x020fe40000011611 */
[----:B------:R-:W-:Y:S02]  /*bfa0*/  SHF.R.U32.HI R16, RZ, 0xf, R16 ;  /* 0x0000000fff107819 */ /* 0x000fe40000011610 */
[C---:B------:R-:W-:Y:S02]  /*bfb0*/  LOP3.LUT R52, R18.reuse, 0x1f001f, RZ, 0xc0, !PT ;  /* 0x001f001f12347812 */ /* 0x040fe400078ec0ff */
[----:B------:R-:W-:Y:S02]  /*bfc0*/  SHF.R.U32.HI R56, RZ, 0xa, R18 ;  /* 0x0000000aff387819 */ /* 0x000fe40000011612 */
[----:B------:R-:W-:Y:S02]  /*bfd0*/  LOP3.LUT R62, R18, 0x3e003e0, RZ, 0xc0, !PT ;  /* 0x03e003e0123e7812 */ /* 0x000fe400078ec0ff */
[----:B------:R-:W-:-:S02]  /*bfe0*/  SHF.R.U32.HI R32, RZ, 0xf, R19 ;  /* 0x0000000fff207819 */ /* 0x000fc40000011613 */
[----:B------:R-:W-:Y:S02]  /*bff0*/  SHF.R.U32.HI R18, RZ, 0xf, R18 ;  /* 0x0000000fff127819 */ /* 0x000fe40000011612 */
[C---:B------:R-:W-:Y:S02]  /*c000*/  LOP3.LUT R49, R17.reuse, 0x1f001f, RZ, 0xc0, !PT ;  /* 0x001f001f11317812 */ /* 0x040fe400078ec0ff */
[----:B------:R-:W-:Y:S02]  /*c010*/  SHF.R.U32.HI R47, RZ, 0xa, R17 ;  /* 0x0000000aff2f7819 */ /* 0x000fe40000011611 */
[----:B------:R-:W-:Y:S02]  /*c020*/  LOP3.LUT R64, R17, 0x3e003e0, RZ, 0xc0, !PT ;  /* 0x03e003e011407812 */ /* 0x000fe400078ec0ff */
[----:B------:R-:W-:Y:S02]  /*c030*/  LOP3.LUT R20, R20, 0x10001, RZ, 0xc0, !PT ;  /* 0x0001000114147812 */ /* 0x000fe400078ec0ff */
[----:B---3--:R-:W-:-:S02]  /*c040*/  LOP3.LUT R51, R29, 0x1f001f, RZ, 0xc0, !PT ;  /* 0x001f001f1d337812 */ /* 0x008fc400078ec0ff */
[--C-:B------:R-:W-:Y:S02]  /*c050*/  SHF.R.U32.HI R48, RZ, 0xa, R29.reuse ;  /* 0x0000000aff307819 */ /* 0x100fe4000001161d */
[----:B------:R-:W-:Y:S02]  /*c060*/  LOP3.LUT R60, R29, 0x3e003e0, RZ, 0xc0, !PT ;  /* 0x03e003e01d3c7812 */ /* 0x000fe400078ec0ff */
[----:B------:R-:W-:Y:S02]  /*c070*/  SHF.R.U32.HI R29, RZ, 0xe, R29 ;  /* 0x0000000eff1d7819 */ /* 0x000fe4000001161d */
[C---:B------:R-:W-:Y:S02]  /*c080*/  LOP3.LUT R65, R31.reuse, 0x1f001f, RZ, 0xc0, !PT ;  /* 0x001f001f1f417812 */ /* 0x040fe400078ec0ff */
[----:B------:R-:W-:Y:S02]  /*c090*/  SHF.R.U32.HI R72, RZ, 0xa, R31 ;  /* 0x0000000aff487819 */ /* 0x000fe4000001161f */
[----:B------:R-:W-:-:S02]  /*c0a0*/  LOP3.LUT R61, R31, 0x3e003e0, RZ, 0xc0, !PT ;  /* 0x03e003e01f3d7812 */ /* 0x000fc400078ec0ff */
[C---:B------:R-:W-:Y:S02]  /*c0b0*/  LOP3.LUT R70, R19.reuse, 0x1f001f, RZ, 0xc0, !PT ;  /* 0x001f001f13467812 */ /* 0x040fe400078ec0ff */
[----:B------:R-:W-:Y:S02]  /*c0c0*/  SHF.R.U32.HI R69, RZ, 0xa, R19 ;  /* 0x0000000aff457819 */ /* 0x000fe40000011613 */
[----:B------:R-:W-:Y:S02]  /*c0d0*/  LOP3.LUT R73, R19, 0x3e003e0, RZ, 0xc0, !PT ;  /* 0x03e003e013497812 */ /* 0x000fe400078ec0ff */
[----:B------:R-:W-:Y:S02]  /*c0e0*/  SHF.R.U32.HI R17, RZ, 0xe, R28 ;  /* 0x0000000eff117819 */ /* 0x000fe4000001161c */
[----:B------:R-:W-:Y:S02]  /*c0f0*/  SHF.R.U32.HI R31, RZ, 0xe, R31 ;  /* 0x0000000eff1f7819 */ /* 0x000fe4000001161f */
[----:B------:R-:W-:-:S02]  /*c100*/  LOP3.LUT R16, R16, 0x10001, RZ, 0xc0, !PT ;  /* 0x0001000110107812 */ /* 0x000fc400078ec0ff */
[----:B------:R-:W-:Y:S02]  /*c110*/  LOP3.LUT R32, R32, 0x10001, RZ, 0xc0, !PT ;  /* 0x0001000120207812 */ /* 0x000fe400078ec0ff */
[----:B------:R-:W-:Y:S02]  /*c120*/  SHF.R.U32.HI R19, RZ, 0xe, R30 ;  /* 0x0000000eff137819 */ /* 0x000fe4000001161e */
[----:B------:R-:W-:Y:S02]  /*c130*/  LOP3.LUT R18, R18, 0x10001, RZ, 0xc0, !PT ;  /* 0x0001000112127812 */ /* 0x000fe400078ec0ff */
[----:B------:R-:W-:Y:S02]  /*c140*/  LOP3.LUT R29, R20, 0x20002, R29, 0xf8, !PT ;  /* 0x00020002141d7812 */ /* 0x000fe400078ef81d */
[----:B------:R-:W-:Y:S02]  /*c150*/  LOP3.LUT R17, R16, 0x20002, R17, 0xf8, !PT ;  /* 0x0002000210117812 */ /* 0x000fe400078ef811 */
[----:B------:R-:W-:-:S02]  /*c160*/  LOP3.LUT R20, R32, 0x20002, R31, 0xf8, !PT ;  /* 0x0002000220147812 */ /* 0x000fc400078ef81f */
[----:B------:R-:W-:Y:S02]  /*c170*/  LOP3.LUT R19, R18, 0x20002, R19, 0xf8, !PT ;  /* 0x0002000212137812 */ /* 0x000fe400078ef813 */
[C---:B----4-:R-:W-:Y:S02]  /*c180*/  LOP3.LUT R31, R8.reuse, 0x1f001f, RZ, 0xc0, !PT ;  /* 0x001f001f081f7812 */ /* 0x050fe400078ec0ff */
        /* <DEDUP_REMOVED lines=12> */
[--C-:B------:R-:W-:Y:S02]  /*c250*/  SHF.R.U32.HI R66, RZ, 0xa, R11.reuse ;  /* 0x0000000aff427819 */ /* 0x100fe4000001160b */
[----:B------:R-:W-:Y:S02]  /*c260*/  LOP3.LUT R9, R11, 0x3e003e0, RZ, 0xc0, !PT ;  /* 0x03e003e00b097812 */ /* 0x000fe400078ec0ff */
[----:B------:R-:W-:Y:S02]  /*c270*/  SHF.R.U32.HI R11, RZ, 0xd, R11 ;  /* 0x0000000dff0b7819 */ /* 0x000fe4000001160b */
[----:B------:R-:W-:-:S02]  /*c280*/  LOP3.LUT R18, R29, 0x40004, R18, 0xf8, !PT ;  /* 0x000400041d127812 */ /* 0x000fc400078ef812 */
[----:B------:R-:W-:Y:S02]  /*c290*/  LOP3.LUT R29, R19, 0x40004, R10, 0xf8, !PT ;  /* 0x00040004131d7812 */ /* 0x000fe400078ef80a */
[----:B------:R-:W-:Y:S02]  /*c2a0*/  LOP3.LUT R20, R20, 0x40004, R11, 0xf8, !PT ;  /* 0x0004000414147812 */ /* 0x000fe400078ef80b */
[C---:B------:R-:W-:Y:S02]  /*c2b0*/  LOP3.LUT R35, R12.reuse, 0x1f001f, RZ, 0xc0, !PT ;  /* 0x001f001f0c237812 */ /* 0x040fe400078ec0ff */
[----:B------:R-:W-:Y:S02]  /*c2c0*/  SHF.R.U32.HI R37, RZ, 0xa, R12 ;  /* 0x0000000aff257819 */ /* 0x000fe4000001160c */
[----:B------:R-:W-:Y:S02]  /*c2d0*/  LOP3.LUT R10, R12, 0x3e003e0, RZ, 0xc0, !PT ;  /* 0x03e003e00c0a7812 */ /* 0x000fe400078ec0ff */
[----:B------:R-:W-:-:S02]  /*c2e0*/  LOP3.LUT R46, R13, 0x1f001f, RZ, 0xc0, !PT ;  /* 0x001f001f0d2e7812 */ /* 0x000fc400078ec0ff */
[--C-:B------:R-:W-:Y:S02]  /*c2f0*/  SHF.R.U32.HI R50, RZ, 0xa, R13.reuse ;  /* 0x0000000aff327819 */ /* 0x100fe4000001160d */
[----:B------:R-:W-:Y:S02]  /*c300*/  LOP3.LUT R79, R13, 0x3e003e0, RZ, 0xc0, !PT ;  /* 0x03e003e00d4f7812 */ /* 0x000fe400078ec0ff */
[----:B------:R-:W-:Y:S02]  /*c310*/  LOP3.LUT R17, R17, 0x40004, R16, 0xf8, !PT ;  /* 0x0004000411117812 */ /* 0x000fe400078ef810 */
        /* <DEDUP_REMOVED lines=12> */
[----:B------:R-:W-:Y:S02]  /*c3e0*/  LOP3.LUT R78, R29, 0x80008, R14, 0xf8, !PT ;  /* 0x000800081d4e7812 */ /* 0x000fe400078ef80e */
[----:B------:R-:W-:Y:S02]  /*c3f0*/  LOP3.LUT R82, R20, 0x80008, R15, 0xf8, !PT ;  /* 0x0008000814527812 */ /* 0x000fe400078ef80f */
[----:B------:R-:W-:-:S02]  /*c400*/  LOP3.LUT R12, R4, 0x1f001f, RZ, 0xc0, !PT ;  /* 0x001f001f040c7812 */ /* 0x000fc400078ec0ff */
[--C-:B------:R-:W-:Y:S02]  /*c410*/  SHF.R.U32.HI R13, RZ, 0xa, R4.reuse ;  /* 0x0000000aff0d7819 */ /* 0x100fe40000011604 */
[----:B------:R-:W-:Y:S02]  /*c420*/  LOP3.LUT R80, R4, 0x3e003e0, RZ, 0xc0, !PT ;  /* 0x03e003e004507812 */ /* 0x000fe400078ec0ff */
[----:B------:R-:W-:Y:S02]  /*c430*/  SHF.R.U32.HI R16, RZ, 0xb, R4 ;  /* 0x0000000bff107819 */ /* 0x000fe40000011604 */
[C---:B------:R-:W-:Y:S02]  /*c440*/  LOP3.LUT R36, R28.reuse, 0x1f001f, RZ, 0xc0, !PT ;  /* 0x001f001f1c247812 */ /* 0x040fe400078ec0ff */
[----:B------:R-:W-:Y:S02]  /*c450*/  SHF.R.U32.HI R34, RZ, 0xa, R28 ;  /* 0x0000000aff227819 */ /* 0x000fe4000001161c */
[----:B------:R-:W-:-:S02]  /*c460*/  LOP3.LUT R2, R28, 0x3e003e0, RZ, 0xc0, !PT ;  /* 0x03e003e01c027812 */ /* 0x000fc400078ec0ff */
        /* <DEDUP_REMOVED lines=8> */
[--C-:B------:R-:W-:Y:S02]  /*c4f0*/  SHF.R.U32.HI R28, RZ, 0xa, R6.reuse ;  /* 0x0000000aff1c7819 */ /* 0x100fe40000011606 */
[----:B------:R-:W-:Y:S02]  /*c500*/  LOP3.LUT R5, R6, 0x3e003e0, RZ, 0xc0, !PT ;  /* 0x03e003e006057812 */ /* 0x000fe400078ec0ff */
[----:B------:R-:W-:Y:S02]  /*c510*/  SHF.R.U32.HI R77, RZ, 0xb, R6 ;  /* 0x0000000bff4d7819 */ /* 0x000fe40000011606 */
[----:B------:R-:W-:-:S02]  /*c520*/  LOP3.LUT R63, R63, 0x64006400, RZ, 0xfc, !PT ;  /* 0x640064003f3f7812 */ /* 0x000fc400078efcff */
[C---:B------:R-:W-:Y:S02]  /*c530*/  LOP3.LUT R6, R7.reuse, 0x3e003e0, RZ, 0xc0, !PT ;  /* 0x03e003e007067812 */ /* 0x040fe400078ec0ff */
[----:B------:R-:W-:Y:S01]  /*c540*/  LOP3.LUT R29, R7, 0x1f001f, RZ, 0xc0, !PT ;  /* 0x001f001f071d7812 */ /* 0x000fe200078ec0ff */
[----:B------:R-:W-:Y:S01]  /*c550*/  HFMA2 R87, R63, R0.H0_H0, -48, -48 ;  /* 0xd200d2003f577431 */ /* 0x000fe20000040000 */
[--C-:B------:R-:W-:Y:S02]  /*c560*/  SHF.R.U32.HI R30, RZ, 0xa, R7.reuse ;  /* 0x0000000aff1e7819 */ /* 0x100fe40000011607 */
[----:B------:R-:W-:Y:S02]  /*c570*/  SHF.R.U32.HI R81, RZ, 0xb, R7 ;  /* 0x0000000bff517819 */ /* 0x000fe40000011607 */
[----:B------:R-:W-:Y:S02]  /*c580*/  LOP3.LUT R73, R73, 0x64006400, RZ, 0xfc, !PT ;  /* 0x6400640049497812 */ /* 0x000fe400078efcff */
[----:B------:R-:W-:-:S02]  /*c590*/  LOP3.LUT R7, R62, 0x64006400, RZ, 0xfc, !PT ;  /* 0x640064003e077812 */ /* 0x000fc400078efcff */
[----:B------:R-:W-:Y:S02]  /*c5a0*/  LOP3.LUT R16, R17, 0x100010, R16, 0xf8, !PT ;  /* 0x0010001011107812 */ /* 0x000fe400078ef810 */
[----:B------:R-:W-:Y:S02]  /*c5b0*/  LOP3.LUT R17, R19, 0x100010, R18, 0xf8, !PT ;  /* 0x0010001013117812 */ /* 0x000fe400078ef812 */
[----:B------:R-:W-:Y:S01]  /*c5c0*/  LOP3.LUT R18, R78, 0x100010, R77, 0xf8, !PT ;  /* 0x001000104e127812 */ /* 0x000fe200078ef84d */
[-C--:B------:R-:W-:Y:S01]  /*c5d0*/  HFMA2 R77, R73, R0.reuse.H0_H0, -48, -48 ;  /* 0xd200d200494d7431 */ /* 0x080fe20000040000 */
[----:B------:R-:W-:Y:S01]  /*c5e0*/  LOP3.LUT R63, R60, 0x64006400, RZ, 0xfc, !PT ;  /* 0x640064003c3f7812 */ /* 0x000fe200078efcff */
[-C--:B------:R-:W-:Y:S01]  /*c5f0*/  HFMA2 R78, R7, R0.reuse.H0_H0, -48, -48 ;  /* 0xd200d200074e7431 */ /* 0x080fe20000040000 */
[----:B------:R-:W-:Y:S02]  /*c600*/  LOP3.LUT R73, R3, 0x64006400, RZ, 0xfc, !PT ;  /* 0x6400640003497812 */ /* 0x000fe400078efcff */
        /* <DEDUP_REMOVED lines=8> */
[----:B------:R-:W-:-:S02]  /*c690*/  LOP3.LUT R3, R74, 0x64006400, RZ, 0xfc, !PT ;  /* 0x640064004a037812 */ /* 0x000fc400078efcff */
[----:B------:R-:W-:Y:S01]  /*c6a0*/  LOP3.LUT R19, R82, 0x100010, R81, 0xf8, !PT ;  /* 0x0010001052137812 */ /* 0x000fe200078ef851 */
[-C--:B------:R-:W-:Y:S01]  /*c6b0*/  HFMA2 R60, R7, R0.reuse.H0_H0, -48, -48 ;  /* 0xd200d200073c7431 */ /* 0x080fe20000040000 */
        /* <DEDUP_REMOVED lines=33> */
[----:B------:R-:W-:Y:S01]  /*c8d0*/  HFMA2 R0, R81, R0.H0_H0, -48, -48 ;  /* 0xd200d20051007431 */ /* 0x000fe20000040000 */
        /* <DEDUP_REMOVED lines=175> */
.L_x_1034:
        /* <DEDUP_REMOVED lines=85> */
.L_x_1036:
        /* <DEDUP_REMOVED lines=82> */
.L_x_1037:
        /* <DEDUP_REMOVED lines=79> */
.L_x_1035:
[----:B------:R-:W-:Y:S01]  /*e330*/  IADD3 R93, PT, PT, R93, 0x20, RZ ;  /* 0x000000205d5d7810 */ /* 0x000fe20007ffe0ff */
[----:B------:R-:W-:Y:S01]  /*e340*/  UIADD3 UR4, UPT, UPT, UR4, 0x40, URZ ;  /* 0x0000004004047890 */ /* 0x000fe2000fffe0ff */
[----:B------:R-:W-:Y:S02]  /*e350*/  IMAD.WIDE R104, R89, 0x4, R100 ;  /* 0x0000000459687825 */ /* 0x000fe400078e0264 */
[----:B------:R-:W-:-:S13]  /*e360*/  ISETP.GE.AND P2, PT, R93, R98, PT ;  /* 0x000000625d00720c */ /* 0x000fda0003f46270 */
[----:B------:R-:W-:Y:S05]  /*e370*/  @!P2 BRA `(.L_x_1038) ;  /* 0xffffffd800c4a947 */ /* 0x000fea000383ffff */
[----:B------:R-:W-:-:S07]  /*e380*/  IMAD.WIDE R104, R89, 0x14, R102 ;  /* 0x0000001459687825 */ /* 0x000fce00078e0266 */
.L_x_1033:
[----:B------:R-:W0:Y:S02]  /*e390*/  LDCU UR5, c[0x0][0x3d4] ;  /* 0x00007a80ff0577ac */ /* 0x000e240008000800 */
[----:B0-----:R-:W-:-:S04]  /*e3a0*/  VIMNMX R8, PT, PT, R95, UR5, PT ;  /* 0x000000055f087c48 */ /* 0x001fc8000bfe0100 */
[----:B------:R-:W-:-:S13]  /*e3b0*/  ISETP.GT.AND P0, PT, R8, R93, PT ;  /* 0x0000005d0800720c */ /* 0x000fda0003f04270 */
[----:B------:R-:W-:Y:S05]  /*e3c0*/  @!P0 BRA `(.L_x_1039) ;  /* 0x0000006800c88947 */ /* 0x000fea0003800000 */
[----:B------:R-:W-:-:S04]  /*e3d0*/  PRMT R0, R92, 0x9910, RZ ;  /* 0x000099105c007816 */ /* 0x000fc800000000ff */
[----:B------:R-:W-:-:S04]  /*e3e0*/  ISETP.NE.AND P0, PT, R0, RZ, PT ;  /* 0x000000ff0000720c */ /* 0x000fc80003f05270 */
[----:B------:R-:W-:-:S13]  /*e3f0*/  ISETP.EQ.OR P0, PT, R97, 0x3, !P0 ;  /* 0x000000036100780c */ /* 0x000fda0004702670 */
.L_x_1056:
[----:B------:R-:W2:Y:S01]  /*e400*/  LDG.E.128.CONSTANT R12, desc[UR8][R104.64] ;  /* 0x00000008680c7981 */ /* 0x000ea2000c1e9d00 */
[----:B------:R-:W-:Y:S02]  /*e410*/  ISETP.NE.AND P2, PT, R94, RZ, PT ;  /* 0x000000ff5e00720c */ /* 0x000fe40003f45270 */
[----:B------:R-:W-:Y:S02]  /*e420*/  MOV R5, 0x2c00 ;  /* 0x00002c0000057802 */ /* 0x000fe40000000f00 */
[----:B------:R-:W-:Y:S02]  /*e430*/  ISETP.NE.AND P1, PT, R97, 0x1, PT ;  /* 0x000000016100780c */ /* 0x000fe40003f25270 */
[----:B--2---:R-:W-:Y:S02]  /*e440*/  LOP3.LUT R9, R14, 0xf000f, RZ, 0xc0, !PT ;  /* 0x000f000f0e097812 */ /* 0x004fe400078ec0ff */
[----:B------:R-:W-:Y:S02]  /*e450*/  SHF.R.U32.HI R11, RZ, 0x8, R14 ;  /* 0x00000008ff0b7819 */ /* 0x000fe4000001160e */
[----:B------:R-:W-:-:S02]  /*e460*/  LOP3.LUT R0, R12, 0xf000f, RZ, 0xc0, !PT ;  /* 0x000f000f0c007812 */ /* 0x000fc400078ec0ff */
[----:B------:R-:W-:Y:S02]  /*e470*/  LOP3.LUT R2, R12, 0xf000f0, RZ, 0xc0, !PT ;  /* 0x00f000f00c027812 */ /* 0x000fe400078ec0ff */
[C---:B------:R-:W-:Y:S02]  /*e480*/  LOP3.LUT R4, R13.reuse, 0xf000f, RZ, 0xc0, !PT ;  /* 0x000f000f0d047812 */ /* 0x040fe400078ec0ff */
[----:B------:R-:W-:Y:S02]  /*e490*/  LOP3.LUT R6, R13, 0xf000f0, RZ, 0xc0, !PT ;  /* 0x00f000f00d067812 */ /* 0x000fe400078ec0ff */
[----:B------:R-:W-:Y:S02]  /*e4a0*/  LOP3.LUT R10, R14, 0xf000f0, RZ, 0xc0, !PT ;  /* 0x00f000f00e0a7812 */ /* 0x000fe400078ec0ff */
[----:B------:R-:W-:Y:S02]  /*e4b0*/  SHF.R.U32.HI R12, RZ, 0x8, R12 ;  /* 0x00000008ff0c7819 */ /* 0x000fe4000001160c */
[----:B------:R-:W-:-:S02]  /*e4c0*/  SHF.R.U32.HI R13, RZ, 0x8, R13 ;  /* 0x00000008ff0d7819 */ /* 0x000fc4000001160d */
[----:B------:R-:W-:Y:S02]  /*e4d0*/  SHF.R.U32.HI R19, RZ, 0x8, R15 ;  /* 0x00000008ff137819 */ /* 0x000fe4000001160f */
[----:B------:R-:W-:Y:S02]  /*e4e0*/  LOP3.LUT R14, R9, 0x64006400, RZ, 0xfc, !PT ;  /* 0x64006400090e7812 */ /* 0x000fe400078efcff */
[C---:B------:R-:W-:Y:S02]  /*e4f0*/  LOP3.LUT R9, R11.reuse, 0xf000f, RZ, 0xc0, !PT ;  /* 0x000f000f0b097812 */ /* 0x040fe400078ec0ff */
[----:B------:R-:W-:Y:S02]  /*e500*/  LOP3.LUT R16, R10, 0x64006400, RZ, 0xfc, !PT ;  /* 0x640064000a107812 */ /* 0x000fe400078efcff */
        /* <DEDUP_REMOVED lines=14> */
[----:B------:R-:W-:Y:S01]  /*e5f0*/  LOP3.LUT R2, R2, 0x64006400, RZ, 0xfc, !PT ;  /* 0x6400640002027812 */ /* 0x000fe200078efcff */
[----:B------:R-:W-:Y:S01]  /*e600*/  HADD2 R30, R31, -1032, -1032 ;  /* 0xe408e4081f1e7430 */ /* 0x000fe20000000000 */
[----:B------:R-:W-:Y:S01]  /*e610*/  LOP3.LUT R4, R4, 0x64006400, RZ, 0xfc, !PT ;  /* 0x6400640004047812 */ /* 0x000fe200078efcff */
[----:B------:R-:W-:Y:S01]  /*e620*/  HADD2 R11, R0, -1032, -1032 ;  /* 0xe408e408000b7430 */ /* 0x000fe20000000000 */
[----:B------:R-:W-:-:S02]  /*e630*/  LOP3.LUT R6, R6, 0x64006400, RZ, 0xfc, !PT ;  /* 0x6400640006067812 */ /* 0x000fc400078efcff */
[----:B------:R-:W-:Y:S01]  /*e640*/  LOP3.LUT R15, R17, 0x64006400, RZ, 0xfc, !PT ;  /* 0x64006400110f7812 */ /* 0x000fe200078efcff */
[----:B------:R-:W-:Y:S01]  /*e650*/  HADD2 R10, R4, -1032, -1032 ;  /* 0xe408e408040a7430 */ /* 0x000fe20000000000 */
[----:B------:R-:W-:Y:S02]  /*e660*/  LOP3.LUT R3, R3, 0x64006400, RZ, 0xfc, !PT ;  /* 0x6400640003037812 */ /* 0x000fe400078efcff */
[----:B------:R-:W-:Y:S01]  /*e670*/  LOP3.LUT R18, R12, 0x64006400, RZ, 0xfc, !PT ;  /* 0x640064000c127812 */ /* 0x000fe200078efcff */
[-C--:B------:R-:W-:Y:S01]  /*e680*/  HFMA2 R12, R6, R5.reuse.H0_H0, -72, -72 ;  /* 0xd480d480060c7431 */ /* 0x080fe20000040005 */
[----:B------:R-:W-:Y:S01]  /*e690*/  LOP3.LUT R7, R7, 0x64006400, RZ, 0xfc, !PT ;  /* 0x6400640007077812 */ /* 0x000fe200078efcff */
[----:B------:R-:W-:Y:S01]  /*e6a0*/  HADD2 R15, R15, -1032, -1032 ;  /* 0xe408e4080f0f7430 */ /* 0x000fe20000000000 */
[----:B-----5:R-:W-:Y:S01]  /*e6b0*/  LOP3.LUT R20, R13, 0x64006400, RZ, 0xfc, !PT ;  /* 0x640064000d147812 */ /* 0x020fe200078efcff */
[----:B------:R-:W-:Y:S01]  /*e6c0*/  HADD2 R13, R14, -1032, -1032 ;  /* 0xe408e4080e0d7430 */ /* 0x000fe20000000000 */
[----:B------:R-:W-:Y:S01]  /*e6d0*/  LOP3.LUT R28, R9, 0x64006400, RZ, 0xfc, !PT ;  /* 0x64006400091c7812 */ /* 0x000fe200078efcff */
[-C--:B------:R-:W-:Y:S01]  /*e6e0*/  HFMA2 R14, R16, R5.reuse.H0_H0, -72, -72 ;  /* 0xd480d480100e7431 */ /* 0x080fe20000040005 */
[----:B------:R-:W-:Y:S01]  /*e6f0*/  LOP3.LUT R34, R19, 0x64006400, RZ, 0xfc, !PT ;  /* 0x6400640013227812 */ /* 0x000fe200078efcff */
[----:B------:R-:W-:-:S02]  /*e700*/  HFMA2 R9, R2, R5.H0_H0, -72, -72 ;  /* 0xd480d48002097431 */ /* 0x000fc40000040005 */
        /* <DEDUP_REMOVED lines=8> */
[----:B------:R-:W0:Y:S01]  /*e790*/  LDS.64 R32, [UR4] ;  /* 0x00000004ff207984 */ /* 0x000e220008000a00 */
[----:B------:R-:W-:Y:S02]  /*e7a0*/  HADD2.F32 R0, -RZ, R11.H0_H0 ;  /* 0x2000000bff007230 */ /* 0x000fe40000004100 */
[--C-:B------:R-:W-:Y:S01]  /*e7b0*/  HADD2.F32 R36, -RZ, R10.reuse.H0_H0 ;  /* 0x2000000aff247230 */ /* 0x100fe20000004100 */
[----:B------:R-:W1:Y:S01]  /*e7c0*/  LDS.64 R6, [UR4+0x8] ;  /* 0x00000804ff067984 */ /* 0x000e620008000a00 */
[----:B------:R-:W-:Y:S02]  /*e7d0*/  HADD2.F32 R4, -RZ, R15.H0_H0 ;  /* 0x2000000fff047230 */ /* 0x000fe40000004100 */
[----:B------:R-:W-:Y:S02]  /*e7e0*/  HADD2.F32 R2, -RZ, R13.H0_H0 ;  /* 0x2000000dff027230 */ /* 0x000fe40000004100 */
[----:B------:R-:W-:Y:S02]  /*e7f0*/  HADD2.F32 R38, -RZ, R10.H1_H1 ;  /* 0x3000000aff267230 */ /* 0x000fe40000004100 */
[----:B0-----:R-:W-:-:S02]  /*e800*/  HADD2.F32 R3, -RZ, R32.H0_H0 ;  /* 0x20000020ff037230 */ /* 0x001fc40000004100 */
[----:B------:R-:W-:Y:S02]  /*e810*/  HADD2.F32 R35, -RZ, R32.H1_H1 ;  /* 0x30000020ff237230 */ /* 0x000fe40000004100 */
[--C-:B------:R-:W-:Y:S02]  /*e820*/  HADD2.F32 R34, -RZ, R33.reuse.H0_H0 ;  /* 0x20000021ff227230 */ /* 0x100fe40000004100 */
[C---:B------:R-:W-:Y:S01]  /*e830*/  FFMA.FTZ R36, R3.reuse, R36, RZ ;  /* 0x0000002403247223 */ /* 0x040fe200000100ff */
[----:B------:R-:W-:Y:S02]  /*e840*/  HADD2.F32 R37, -RZ, R33.H1_H1 ;  /* 0x30000021ff257230 */ /* 0x000fe40000004100 */
[----:B------:R-:W-:Y:S01]  /*e850*/  FFMA.FTZ R33, R0, R3, RZ ;  /* 0x0000000300217223 */ /* 0x000fe200000100ff */
[----:B------:R-:W-:Y:S02]  /*e860*/  HADD2.F32 R32, -RZ, R11.H1_H1 ;  /* 0x3000000bff207230 */ /* 0x000fe40000004100 */
[C---:B------:R-:W-:Y:S01]  /*e870*/  FFMA.FTZ R45, R3.reuse, R4, RZ ;  /* 0x00000004032d7223 */ /* 0x040fe200000100ff */
[----:B------:R-:W-:Y:S01]  /*e880*/  FFMA.FTZ R46, R3, R2, RZ ;  /* 0x00000002032e7223 */ /* 0x000fe200000100ff */
[----:B------:R-:W-:-:S02]  /*e890*/  HADD2.F32 R4, -RZ, R15.H1_H1 ;  /* 0x3000000fff047230 */ /* 0x000fc40000004100 */
        /* <DEDUP_REMOVED lines=11> */
[----:B------:R-:W-:Y:S02]  /*e950*/  HADD2.F32 R0, -RZ, R9.H1_H1 ;  /* 0x30000009ff007230 */ /* 0x000fe40000004100 */
[C---:B------:R-:W-:Y:S01]  /*e960*/  FFMA.FTZ R39, R34.reuse, R36, R39 ;  /* 0x0000002422277223 */ /* 0x040fe20000010027 */
[----:B------:R-:W-:Y:S02]  /*e970*/  HADD2.F32 R2, -RZ, R12.H1_H1 ;  /* 0x3000000cff027230 */ /* 0x000fe40000004100 */
[----:B------:R-:W-:Y:S01]  /*e980*/  FFMA.FTZ R33, R34, R33, R45 ;  /* 0x0000002122217223 */ /* 0x000fe2000001002d */
[----:B------:R-:W-:-:S02]  /*e990*/  HADD2.F32 R32, -RZ, R14.H1_H1 ;  /* 0x3000000eff207230 */ /* 0x000fc40000004100 */
[----:B------:R-:W-:Y:S01]  /*e9a0*/  FFMA.FTZ R0, R0, R37, R3 ;  /* 0x0000002500007223 */ /* 0x000fe20000010003 */
[----:B------:R-:W-:Y:S02]  /*e9b0*/  HADD2.F32 R36, -RZ, R16.H1_H1 ;  /* 0x30000010ff247230 */ /* 0x000fe40000004100 */
[C---:B------:R-:W-:Y:S01]  /*e9c0*/  FFMA.FTZ R35, R37.reuse, R2, R4 ;  /* 0x0000000225237223 */ /* 0x040fe20000010004 */
[--C-:B-1----:R-:W-:Y:S02]  /*e9d0*/  HADD2.F32 R4, -RZ, R6.reuse.H0_H0 ;  /* 0x20000006ff047230 */ /* 0x102fe40000004100 */
[C---:B------:R-:W-:Y:S01]  /*e9e0*/  FFMA.FTZ R39, R37.reuse, R32, R39 ;  /* 0x0000002025277223 */ /* 0x040fe20000010027 */
[----:B------:R-:W-:Y:S02]  /*e9f0*/  HADD2.F32 R3, -RZ, R17.H0_H0 ;  /* 0x20000011ff037230 */ /* 0x000fe40000004100 */
[----:B------:R-:W-:Y:S01]  /*ea00*/  FFMA.FTZ R37, R37, R36, R33 ;  /* 0x0000002425257223 */ /* 0x000fe20000010021 */
[----:B------:R-:W-:-:S02]  /*ea10*/  HADD2.F32 R33, -RZ, R6.H1_H1 ;  /* 0x30000006ff217230 */ /* 0x000fc40000004100 */
[----:B------:R-:W-:Y:S02]  /*ea20*/  HADD2.F32 R32, -RZ, R19.H0_H0 ;  /* 0x20000013ff207230 */ /* 0x000fe40000004100 */
[----:B------:R-:W-:Y:S01]  /*ea30*/  FFMA.FTZ R3, R3, R4, R0 ;  /* 0x0000000403037223 */ /* 0x000fe20000010000 */
[----:B------:R-:W-:Y:S02]  /*ea40*/  HADD2.F32 R2, -RZ, R17.H1_H1 ;  /* 0x30000011ff027230 */ /* 0x000fe40000004100 */
        /* <DEDUP_REMOVED lines=10> */
[----:B------:R-:W-:Y:S02]  /*eaf0*/  HADD2.F32 R36, -RZ, R30.H1_H1 ;  /* 0x3000001eff247230 */ /* 0x000fe40000004100 */
        /* <DEDUP_REMOVED lines=8> */
[----:B------:R-:W-:Y:S02]  /*eb80*/  HADD2.F32 R32, -RZ, R29.H0_H0 ;  /* 0x2000001dff207230 */ /* 0x000fe40000004100 */
        /* <DEDUP_REMOVED lines=26> */
.L_x_1040:
        /* <DEDUP_REMOVED lines=27> */
[----:B------:R-:W-:Y:S02]  /*eee0*/  HADD2.F32 R4, -RZ, R13.H1_H1 ;  /* 0x3000000dff047230 */ /* 0x000fe40000004100 */
[----:B------:R-:W-:Y:S01]  /*eef0*/  FFMA.FTZ R39, R48, R34, R39 ;  /* 0x0000002230277223 */ /* 0x000fe20000010027 */
[----:B------:R-:W-:-:S02]  /*ef00*/  HADD2.F32 R48, -RZ, R15.H1_H1 ;  /* 0x3000000fff307230 */ /* 0x000fc40000004100 */
[----:B------:R-:W-:Y:S01]  /*ef10*/  FFMA.FTZ R37, R0, R36, R37 ;  /* 0x0000002400257223 */ /* 0x000fe20000010025 */
[----:B------:R-:W-:Y:S02]  /*ef20*/  HADD2.F32 R2, -RZ, R12.H0_H0 ;  /* 0x2000000cff027230 */ /* 0x000fe40000004100 */
[-C--:B------:R-:W-:Y:S01]  /*ef30*/  FFMA.FTZ R3, R4, R34.reuse, R3 ;  /* 0x0000002204037223 */ /* 0x080fe20000010003 */
[----:B------:R-:W-:Y:S02]  /*ef40*/  HADD2.F32 R0, -RZ, R9.H1_H1 ;  /* 0x30000009ff007230 */ /* 0x000fe40000004100 */
        /* <DEDUP_REMOVED lines=19> */
[----:B------:R-:W-:Y:S02]  /*f080*/  HADD2.F32 R34, -RZ, R17.H1_H1 ;  /* 0x30000011ff227230 */ /* 0x000fe40000004100 */
[----:B------:R-:W-:-:S02]  /*f090*/  HADD2.F32 R46, -RZ, R30.H0_H0 ;  /* 0x2000001eff2e7230 */ /* 0x000fc40000004100 */
[----:B------:R-:W-:Y:S01]  /*f0a0*/  FFMA.FTZ R3, R38, R0, R3 ;  /* 0x0000000026037223 */ /* 0x000fe20000010003 */
[----:B------:R-:W-:Y:S02]  /*f0b0*/  HADD2.F32 R4, -RZ, R19.H1_H1 ;  /* 0x30000013ff047230 */ /* 0x000fe40000004100 */
[----:B------:R-:W-:Y:S01]  /*f0c0*/  FFMA.FTZ R37, R34, R32, R37 ;  /* 0x0000002022257223 */ /* 0x000fe20000010025 */
[----:B------:R-:W-:Y:S02]  /*f0d0*/  HADD2.F32 R2, -RZ, R33.H0_H0 ;  /* 0x20000021ff027230 */ /* 0x000fe40000004100 */
[----:B------:R-:W-:Y:S01]  /*f0e0*/  FFMA.FTZ R35, R46, R0, R35 ;  /* 0x000000002e237223 */ /* 0x000fe20000010023 */
[----:B------:R-:W-:Y:S02]  /*f0f0*/  HADD2.F32 R36, -RZ, R28.H1_H1 ;  /* 0x3000001cff247230 */ /* 0x000fe40000004100 */
[----:B------:R-:W-:Y:S01]  /*f100*/  FFMA.FTZ R39, R4, R32, R39 ;  /* 0x0000002004277223 */ /* 0x000fe20000010027 */
[----:B------:R-:W-:-:S02]  /*f110*/  HADD2.F32 R38, -RZ, R30.H1_H1 ;  /* 0x3000001eff267230 */ /* 0x000fc40000004100 */
        /* <DEDUP_REMOVED lines=8> */
[----:B------:R-:W-:-:S02]  /*f1a0*/  HADD2.F32 R39, -RZ, R20.H1_H1 ;  /* 0x30000014ff277230 */ /* 0x000fc40000004100 */
[--C-:B------:R-:W-:Y:S02]  /*f1b0*/  HADD2.F32 R34, -RZ, R31.reuse.H0_H0 ;  /* 0x2000001fff227230 */ /* 0x100fe40000004100 */
[-C--:B------:R-:W-:Y:S01]  /*f1c0*/  FFMA.FTZ R32, R32, R2.reuse, R3 ;  /* 0x0000000220207223 */ /* 0x080fe20000010003 */
[----:B------:R-:W-:Y:S02]  /*f1d0*/  HADD2.F32 R37, -RZ, R18.H1_H1 ;  /* 0x30000012ff257230 */ /* 0x000fe40000004100 */
[-C--:B------:R-:W-:Y:S01]  /*f1e0*/  FFMA.FTZ R4, R39, R33.reuse, R4 ;  /* 0x0000002127047223 */ /* 0x080fe20000010004 */
[----:B------:R-:W-:Y:S02]  /*f1f0*/  HADD2.F32 R39, -RZ, R31.H1_H1 ;  /* 0x3000001fff277230 */ /* 0x000fe40000004100 */
        /* <DEDUP_REMOVED lines=20> */
.L_x_1042:
        /* <DEDUP_REMOVED lines=94> */
.L_x_1043:
[----:B------:R-:W-:Y:S05]  /*f920*/  @P0 BRA `(.L_x_1041) ;  /* 0x0000000400680947 */ /* 0x000fea0003800000 */
[----:B------:R-:W0:Y:S01]  /*f930*/  LDS.64 R2, [UR4+0xc0] ;  /* 0x0000c004ff027984 */ /* 0x000e220008000a00 */
[----:B------:R-:W-:Y:S02]  /*f940*/  HADD2.F32 R0, -RZ, R11.H0_H0 ;  /* 0x2000000bff007230 */ /* 0x000fe40000004100 */
        /* <DEDUP_REMOVED lines=8> */
[--C-:B------:R-:W-:Y:S02]  /*f9d0*/  HADD2.F32 R2, -RZ, R10.reuse.H0_H0 ;  /* 0x2000000aff027230 */ /* 0x100fe40000004100 */
[----:B------:R-:W-:Y:S01]  /*f9e0*/  FFMA.FTZ R11, R38, R34, R11 ;  /* 0x00000022260b7223 */ /* 0x000fe2000001000b */
[----:B------:R-:W-:Y:S02]  /*f9f0*/  HADD2.F32 R3, -RZ, R13.H0_H0 ;  /* 0x2000000dff037230 */ /* 0x000fe40000004100 */
[----:B------:R-:W-:Y:S02]  /*fa00*/  HADD2.F32 R10, -RZ, R10.H1_H1 ;  /* 0x3000000aff0a7230 */ /* 0x000fe40000004100 */
[----:B------:R-:W-:Y:S01]  /*fa10*/  FFMA.FTZ R39, R2, R35, RZ ;  /* 0x0000002302277223 */ /* 0x000fe200000100ff */
[----:B------:R-:W-:-:S02]  /*fa20*/  HADD2.F32 R0, -RZ, R9.H0_H0 ;  /* 0x20000009ff007230 */ /* 0x000fc40000004100 */
[-C--:B------:R-:W-:Y:S01]  /*fa30*/  FFMA.FTZ R3, R3, R35.reuse, RZ ;  /* 0x0000002303037223 */ /* 0x080fe200000100ff */
[----:B------:R-:W-:Y:S01]  /*fa40*/  FFMA.FTZ R35, R4, R35, RZ ;  /* 0x0000002304237223 */ /* 0x000fe200000100ff */
[----:B------:R-:W-:Y:S02]  /*fa50*/  HADD2.F32 R4, -RZ, R13.H1_H1 ;  /* 0x3000000dff047230 */ /* 0x000fe40000004100 */
[----:B------:R-:W-:Y:S01]  /*fa60*/  FFMA.FTZ R39, R10, R34, R39 ;  /* 0x000000220a277223 */ /* 0x000fe20000010027 */
[----:B------:R-:W-:Y:S02]  /*fa70*/  HADD2.F32 R10, -RZ, R14.H0_H0 ;  /* 0x2000000eff0a7230 */ /* 0x000fe40000004100 */
[----:B------:R-:W-:Y:S01]  /*fa80*/  FFMA.FTZ R0, R0, R36, R11 ;  /* 0x0000002400007223 */ /* 0x000fe2000001000b */
[----:B------:R-:W-:Y:S02]  /*fa90*/  HADD2.F32 R38, -RZ, R15.H1_H1 ;  /* 0x3000000fff267230 */ /* 0x000fe40000004100 */
[----:B------:R-:W-:Y:S01]  /*faa0*/  FFMA.FTZ R3, R4, R34, R3 ;  /* 0x0000002204037223 */ /* 0x000fe20000010003 */
[----:B------:R-:W-:-:S02]  /*fab0*/  HADD2.F32 R2, -RZ, R12.H0_H0 ;  /* 0x2000000cff027230 */ /* 0x000fc40000004100 */
[----:B------:R-:W-:Y:S02]  /*fac0*/  HADD2.F32 R4, -RZ, R16.H0_H0 ;  /* 0x20000010ff047230 */ /* 0x000fe40000004100 */
[----:B------:R-:W-:Y:S01]  /*fad0*/  FFMA.FTZ R10, R10, R36, R3 ;  /* 0x000000240a0a7223 */ /* 0x000fe20000010003 */
[----:B------:R-:W-:Y:S01]  /*fae0*/  FFMA.FTZ R35, R38, R34, R35 ;  /* 0x0000002226237223 */ /* 0x000fe20000010023 */
        /* <DEDUP_REMOVED lines=19> */
[----:B------:R-:W-:Y:S02]  /*fc20*/  HADD2.F32 R12, -RZ, R17.H1_H1 ;  /* 0x30000011ff0c7230 */ /* 0x000fe40000004100 */
[----:B------:R-:W-:-:S02]  /*fc30*/  HADD2.F32 R15, -RZ, R30.H0_H0 ;  /* 0x2000001eff0f7230 */ /* 0x000fc40000004100 */
[-C--:B------:R-:W-:Y:S01]  /*fc40*/  FFMA.FTZ R11, R4, R32.reuse, R11 ;  /* 0x00000020040b7223 */ /* 0x080fe2000001000b */
[----:B------:R-:W-:Y:S02]  /*fc50*/  HADD2.F32 R2, -RZ, R33.H0_H0 ;  /* 0x20000021ff027230 */ /* 0x000fe40000004100 */
[----:B------:R-:W-:Y:S01]  /*fc60*/  FFMA.FTZ R9, R12, R32, R9 ;  /* 0x000000200c097223 */ /* 0x000fe20000010009 */
[----:B------:R-:W-:Y:S02]  /*fc70*/  HADD2.F32 R10, -RZ, R20.H0_H0 ;  /* 0x20000014ff0a7230 */ /* 0x000fe40000004100 */
[----:B------:R-:W-:Y:S01]  /*fc80*/  FFMA.FTZ R3, R15, R3, R36 ;  /* 0x000000030f037223 */ /* 0x000fe20000010024 */
[----:B------:R-:W-:Y:S02]  /*fc90*/  HADD2.F32 R0, -RZ, R18.H0_H0 ;  /* 0x20000012ff007230 */ /* 0x000fe40000004100 */
        /* <DEDUP_REMOVED lines=35> */
.L_x_1041:
        /* <DEDUP_REMOVED lines=16> */
[C---:B------:R-:W-:Y:S02]  /*ffd0*/  LOP3.LUT R15, R14.reuse, 0xf000f, RZ, 0xc0, !PT ;  /* 0x000f000f0e0f7812 */ /* 0x040fe400078ec0ff */
        /* <DEDUP_REMOVED lines=15> */
[----:B------:R-:W-:Y:S01]  /*100d0*/  HADD2 R34, R35, -1032, -1032 ;  /* 0xe408e40823227430 */ /* 0x000fe20000000000 */
[----:B------:R-:W-:Y:S02]  /*100e0*/  LOP3.LUT R4, R4, 0x64006400, RZ, 0xfc, !PT ;  /* 0x6400640004047812 */ /* 0x000fe400078efcff */
[----:B------:R-:W-:Y:S02]  /*100f0*/  LOP3.LUT R17, R17, 0x64006400, RZ, 0xfc, !PT ;  /* 0x6400640011117812 */ /* 0x000fe400078efcff */
[----:B------:R-:W-:Y:S01]  /*10100*/  LOP3.LUT R18, R18, 0x64006400, RZ, 0xfc, !PT ;  /* 0x6400640012127812 */ /* 0x000fe200078efcff */
[----:B------:R-:W-:Y:S01]  /*10110*/  HADD2 R14, R4, -1032, -1032 ;  /* 0xe408e408040e7430 */ /* 0x000fe20000000000 */
        /* <DEDUP_REMOVED lines=14> */
[-C--:B------:R-:W-:Y:S02]  /*10200*/  HFMA2 R29, R12, R5.reuse.H0_H0, -72, -72 ;  /* 0xd480d4800c1d7431 */ /* 0x080fe40000040005 */
[----:B------:R-:W-:Y:S02]  /*10210*/  HADD2 R30, R30, -1032, -1032 ;  /* 0xe408e4081e1e7430 */ /* 0x000fe40000000000 */
[----:B------:R-:W-:Y:S02]  /*10220*/  HADD2 R32, R13, -1032, -1032 ;  /* 0xe408e4080d207430 */ /* 0x000fe40000000000 */
[----:B------:R-:W-:Y:S01]  /*10230*/  HFMA2 R35, R36, R5.H0_H0, -72, -72 ;  /* 0xd480d48024237431 */ /* 0x000fe20000040005 */
[----:B------:R-:W-:Y:S06]  /*10240*/  @!P2 BRA `(.L_x_1044) ;  /* 0x000000040068a947 */ /* 0x000fec0003800000 */
[----:B------:R-:W0:Y:S01]  /*10250*/  LDS.64 R36, [UR4+0x10] ;  /* 0x00001004ff247984 */ /* 0x000e220008000a00 */
        /* <DEDUP_REMOVED lines=35> */
[----:B-1----:R-:W-:Y:S02]  /*10490*/  HADD2.F32 R4, -RZ, R12.H0_H0 ;  /* 0x2000000cff047230 */ /* 0x002fe40000004100 */
        /* <DEDUP_REMOVED lines=53> */
.L_x_1044:
        /* <DEDUP_REMOVED lines=27> */
[----:B------:R-:W-:-:S02]  /*109a0*/  HADD2.F32 R2, -RZ, R16.H0_H0 ;  /* 0x20000010ff027230 */ /* 0x000fc40000004100 */
[----:B------:R-:W-:Y:S01]  /*109b0*/  FFMA.FTZ R0, R0, R38, R39 ;  /* 0x0000002600007223 */ /* 0x000fe20000010027 */
[----:B------:R-:W-:Y:S02]  /*109c0*/  HADD2.F32 R48, -RZ, R19.H1_H1 ;  /* 0x30000013ff307230 */ /* 0x000fe40000004100 */
[----:B------:R-:W-:Y:S01]  /*109d0*/  FFMA.FTZ R3, R4, R36, R3 ;  /* 0x0000002404037223 */ /* 0x000fe20000010003 */
[----:B------:R-:W-:Y:S02]  /*109e0*/  HADD2.F32 R39, -RZ, R16.H1_H1 ;  /* 0x30000010ff277230 */ /* 0x000fe40000004100 */
[-C--:B------:R-:W-:Y:S01]  /*109f0*/  FFMA.FTZ R2, R2, R38.reuse, R47 ;  /* 0x0000002602027223 */ /* 0x080fe2000001002f */
[----:B------:R-:W-:Y:S02]  /*10a00*/  HADD2.F32 R47, -RZ, R18.H1_H1 ;  /* 0x30000012ff2f7230 */ /* 0x000fe40000004100 */
[----:B------:R-:W-:Y:S01]  /*10a10*/  FFMA.FTZ R4, R46, R38, R3 ;  /* 0x000000262e047223 */ /* 0x000fe20000010003 */
[----:B------:R-:W-:-:S02]  /*10a20*/  HADD2.F32 R46, -RZ, R20.H0_H0 ;  /* 0x20000014ff2e7230 */ /* 0x000fc40000004100 */
[----:B------:R-:W-:Y:S01]  /*10a30*/  FFMA.FTZ R37, R48, R36, R37 ;  /* 0x0000002430257223 */ /* 0x000fe20000010025 */
[----:B------:R-:W-:Y:S02]  /*10a40*/  HADD2.F32 R3, -RZ, R9.H1_H1 ;  /* 0x30000009ff037230 */ /* 0x000fe40000004100 */
[-C--:B------:R-:W-:Y:S01]  /*10a50*/  FFMA.FTZ R36, R39, R45.reuse, R2 ;  /* 0x0000002d27247223 */ /* 0x080fe20000010002 */
[--C-:B-1----:R-:W-:Y:S02]  /*10a60*/  HADD2.F32 R2, -RZ, R13.reuse.H0_H0 ;  /* 0x2000000dff027230 */ /* 0x102fe40000004100 */
[----:B------:R-:W-:Y:S01]  /*10a70*/  FFMA.FTZ R46, R46, R38, R37 ;  /* 0x000000262e2e7223 */ /* 0x000fe20000010025 */
[-C--:B------:R-:W-:Y:S01]  /*10a80*/  FFMA.FTZ R38, R47, R45.reuse, R4 ;  /* 0x0000002d2f267223 */ /* 0x080fe20000010004 */
[-C--:B------:R-:W-:Y:S01]  /*10a90*/  FFMA.FTZ R0, R3, R45.reuse, R0 ;  /* 0x0000002d03007223 */ /* 0x080fe20000010000 */
[----:B------:R-:W-:Y:S02]  /*10aa0*/  HADD2.F32 R4, -RZ, R13.H1_H1 ;  /* 0x3000000dff047230 */ /* 0x000fe40000004100 */
[----:B------:R-:W-:Y:S01]  /*10ab0*/  FFMA.FTZ R46, R49, R45, R46 ;  /* 0x0000002d312e7223 */ /* 0x000fe2000001002e */
[----:B------:R-:W-:-:S02]  /*10ac0*/  HADD2.F32 R3, -RZ, R12.H0_H0 ;  /* 0x2000000cff037230 */ /* 0x000fc40000004100 */
[----:B------:R-:W-:Y:S02]  /*10ad0*/  HADD2.F32 R13, -RZ, R28.H0_H0 ;  /* 0x2000001cff0d7230 */ /* 0x000fe40000004100 */
[----:B------:R-:W-:Y:S02]  /*10ae0*/  HADD2.F32 R37, -RZ, R30.H0_H0 ;  /* 0x2000001eff257230 */ /* 0x000fe40000004100 */
[----:B------:R-:W-:Y:S02]  /*10af0*/  HADD2.F32 R39, -RZ, R32.H0_H0 ;  /* 0x20000020ff277230 */ /* 0x000fe40000004100 */
        /* <DEDUP_REMOVED lines=8> */
[----:B------:R-:W-:Y:S02]  /*10b80*/  HADD2.F32 R46, -RZ, R32.H1_H1 ;  /* 0x30000020ff2e7230 */ /* 0x000fe40000004100 */
[-C--:B------:R-:W-:Y:S01]  /*10b90*/  FFMA.FTZ R13, R48, R12.reuse, R13 ;  /* 0x0000000c300d7223 */ /* 0x080fe2000001000d */
[----:B------:R-:W-:Y:S02]  /*10ba0*/  HADD2.F32 R0, -RZ, R29.H0_H0 ;  /* 0x2000001dff007230 */ /* 0x000fe40000004100 */
[----:B------:R-:W-:Y:S01]  /*10bb0*/  FFMA.FTZ R37, R36, R12, R37 ;  /* 0x0000000c24257223 */ /* 0x000fe20000010025 */
[----:B------:R-:W-:-:S02]  /*10bc0*/  HADD2.F32 R48, -RZ, R34.H1_H1 ;  /* 0x30000022ff307230 */ /* 0x000fc40000004100 */
[----:B------:R-:W-:Y:S01]  /*10bd0*/  FFMA.FTZ R39, R46, R12, R39 ;  /* 0x0000000c2e277223 */ /* 0x000fe20000010027 */
[----:B------:R-:W-:Y:S02]  /*10be0*/  HADD2.F32 R38, -RZ, R31.H0_H0 ;  /* 0x2000001fff267230 */ /* 0x000fe40000004100 */
        /* <DEDUP_REMOVED lines=31> */
.L_x_1046:
        /* <DEDUP_REMOVED lines=94> */
.L_x_1047:
        /* <DEDUP_REMOVED lines=16> */
[----:B------:R-:W-:-:S02]  /*114c0*/  HADD2.F32 R46, -RZ, R19.H1_H1 ;  /* 0x30000013ff2e7230 */ /* 0x000fc40000004100 */
[-C--:B------:R-:W-:Y:S01]  /*114d0*/  FFMA.FTZ R3, R3, R37.reuse, RZ ;  /* 0x0000002503037223 */ /* 0x080fe200000100ff */
        /* <DEDUP_REMOVED lines=60> */
[----:B------:R-:W-:Y:S01]  /*118a0*/  FMUL.FTZ R0, R3, R0 ;  /* 0x0000000003007220 */ /* 0x000fe20000410000 */
[----:B------:R-:W-:Y:S02]  /*118b0*/  HADD2.F32 R17, -RZ, R41.H0_H0 ;  /* 0x20000029ff117230 */ /* 0x000fe40000004100 */
        /* <DEDUP_REMOVED lines=11> */
.L_x_1045:
        /* <DEDUP_REMOVED lines=145> */
.L_x_1048:
        /* <DEDUP_REMOVED lines=95> */
.L_x_1050:
        /* <DEDUP_REMOVED lines=94> */
.L_x_1051:
        /* <DEDUP_REMOVED lines=91> */
.L_x_1049:
[----:B------:R-:W-:-:S05]  /*13400*/  IMAD.WIDE R10, R89, 0x4, R10 ;  /* 0x00000004590a7825 */ /* 0x000fca00078e020a */
[----:B------:R-:W2:Y:S02]  /*13410*/  LDG.E.128.CONSTANT R12, desc[UR8][R10.64] ;  /* 0x000000080a0c7981 */ /* 0x000ea4000c1e9d00 */
[C---:B--2---:R-:W-:Y:S02]  /*13420*/  LOP3.LUT R20, R13.reuse, 0xf000f, RZ, 0xc0, !PT ;  /* 0x000f000f0d147812 */ /* 0x044fe400078ec0ff */
[----:B------:R-:W-:Y:S02]  /*13430*/  LOP3.LUT R3, R13, 0xf000f0, RZ, 0xc0, !PT ;  /* 0x00f000f00d037812 */ /* 0x000fe400078ec0ff */
[----:B------:R-:W-:Y:S02]  /*13440*/  LOP3.LUT R9, R15, 0xf000f0, RZ, 0xc0, !PT ;  /* 0x00f000f00f097812 */ /* 0x000fe400078ec0ff */
[----:B------:R-:W-:Y:S02]  /*13450*/  LOP3.LUT R2, R12, 0xf000f0, RZ, 0xc0, !PT ;  /* 0x00f000f00c027812 */ /* 0x000fe400078ec0ff */
[----:B------:R-:W-:-:S02]  /*13460*/  SHF.R.U32.HI R13, RZ, 0x8, R13 ;  /* 0x00000008ff0d7819 */ /* 0x000fc4000001160d */
[----:B------:R-:W-:Y:S02]  /*13470*/  SHF.R.U32.HI R29, RZ, 0x8, R14 ;  /* 0x00000008ff1d7819 */ /* 0x000fe4000001160e */
[----:B------:R-:W-:Y:S02]  /*13480*/  LOP3.LUT R0, R12, 0xf000f, RZ, 0xc0, !PT ;  /* 0x000f000f0c007812 */ /* 0x000fe400078ec0ff */
[----:B------:R-:W-:Y:S02]  /*13490*/  LOP3.LUT R31, R15, 0xf000f, RZ, 0xc0, !PT ;  /* 0x000f000f0f1f7812 */ /* 0x000fe400078ec0ff */
[----:B------:R-:W-:Y:S02]  /*134a0*/  SHF.R.U32.HI R33, RZ, 0x8, R15 ;  /* 0x00000008ff217819 */ /* 0x000fe4000001160f */
[----:B------:R-:W-:Y:S02]  /*134b0*/  LOP3.LUT R32, R9, 0x64006400, RZ, 0xfc, !PT ;  /* 0x6400640009207812 */ /* 0x000fe400078efcff */
[----:B------:R-:W-:-:S02]  /*134c0*/  SHF.R.U32.HI R12, RZ, 0x8, R12 ;  /* 0x00000008ff0c7819 */ /* 0x000fc4000001160c */
[----:B------:R-:W-:Y:S02]  /*134d0*/  LOP3.LUT R2, R2, 0x64006400, RZ, 0xfc, !PT ;  /* 0x6400640002027812 */ /* 0x000fe400078efcff */
[----:B------:R-:W-:Y:S02]  /*134e0*/  LOP3.LUT R9, R13, 0xf000f0, RZ, 0xc0, !PT ;  /* 0x00f000f00d097812 */ /* 0x000fe400078ec0ff */
[----:B------:R-:W-:Y:S02]  /*134f0*/  LOP3.LUT R15, R29, 0xf000f0, RZ, 0xc0, !PT ;  /* 0x00f000f01d0f7812 */ /* 0x000fe400078ec0ff */
[C---:B------:R-:W-:Y:S02]  /*13500*/  LOP3.LUT R28, R14.reuse, 0xf000f, RZ, 0xc0, !PT ;  /* 0x000f000f0e1c7812 */ /* 0x040fe400078ec0ff */
[----:B------:R-:W-:Y:S02]  /*13510*/  LOP3.LUT R4, R14, 0xf000f0, RZ, 0xc0, !PT ;  /* 0x00f000f00e047812 */ /* 0x000fe400078ec0ff */
[----:B------:R-:W-:-:S02]  /*13520*/  LOP3.LUT R14, R3, 0x64006400, RZ, 0xfc, !PT ;  /* 0x64006400030e7812 */ /* 0x000fc400078efcff */
[C---:B------:R-:W-:Y:S02]  /*13530*/  LOP3.LUT R3, R12.reuse, 0xf000f0, RZ, 0xc0, !PT ;  /* 0x00f000f00c037812 */ /* 0x040fe400078ec0ff */
        /* <DEDUP_REMOVED lines=36> */
[--C-:B------:R-:W-:Y:S02]  /*13780*/  HADD2.F32 R46, -RZ, R20.reuse.H0_H0 ;  /* 0x20000014ff2e7230 */ /* 0x100fe40000004100 */
[--C-:B------:R-:W-:Y:S01]  /*13790*/  HADD2.F32 R0, -RZ, R29.reuse.H0_H0 ;  /* 0x2000001dff007230 */ /* 0x100fe20000004100 */
[----:B------:R-:W1:Y:S01]  /*137a0*/  LDS.64 R12, [UR4+0x38] ;  /* 0x00003804ff0c7984 */ /* 0x000e620008000a00 */
[----:B------:R-:W-:Y:S02]  /*137b0*/  HADD2.F32 R39, -RZ, R20.H1_H1 ;  /* 0x30000014ff277230 */ /* 0x000fe40000004100 */
[----:B------:R-:W-:Y:S02]  /*137c0*/  HADD2.F32 R2, -RZ, R28.H0_H0 ;  /* 0x2000001cff027230 */ /* 0x000fe40000004100 */
[----:B------:R-:W-:Y:S02]  /*137d0*/  HADD2.F32 R4, -RZ, R30.H0_H0 ;  /* 0x2000001eff047230 */ /* 0x000fe40000004100 */
[----:B------:R-:W-:-:S02]  /*137e0*/  HADD2.F32 R35, -RZ, R29.H1_H1 ;  /* 0x3000001dff237230 */ /* 0x000fc40000004100 */
[--C-:B0-----:R-:W-:Y:S02]  /*137f0*/  HADD2.F32 R3, -RZ, R36.reuse.H0_H0 ;  /* 0x20000024ff037230 */ /* 0x101fe40000004100 */
[----:B------:R-:W-:Y:S02]  /*13800*/  HADD2.F32 R36, -RZ, R36.H1_H1 ;  /* 0x30000024ff247230 */ /* 0x000fe40000004100 */
[----:B------:R-:W-:Y:S02]  /*13810*/  HADD2.F32 R38, -RZ, R37.H0_H0 ;  /* 0x20000025ff267230 */ /* 0x000fe40000004100 */
[C---:B------:R-:W-:Y:S01]  /*13820*/  FFMA.FTZ R45, R3.reuse, R46, RZ ;  /* 0x0000002e032d7223 */ /* 0x040fe200000100ff */
[----:B------:R-:W-:Y:S01]  /*13830*/  FFMA.FTZ R0, R0, R3, RZ ;  /* 0x0000000300007223 */ /* 0x000fe200000100ff */
[C---:B------:R-:W-:Y:S01]  /*13840*/  FFMA.FTZ R47, R3.reuse, R2, RZ ;  /* 0x00000002032f7223 */ /* 0x040fe200000100ff */
[----:B------:R-:W-:Y:S01]  /*13850*/  FFMA.FTZ R4, R3, R4, RZ ;  /* 0x0000000403047223 */ /* 0x000fe200000100ff */
[----:B------:R-:W-:Y:S01]  /*13860*/  FFMA.FTZ R39, R36, R39, R45 ;  /* 0x0000002724277223 */ /* 0x000fe2000001002d */
[----:B------:R-:W-:-:S02]  /*13870*/  HADD2.F32 R45, -RZ, R30.H1_H1 ;  /* 0x3000001eff2d7230 */ /* 0x000fc40000004100 */
[----:B------:R-:W-:Y:S01]  /*13880*/  FFMA.FTZ R0, R35, R36, R0 ;  /* 0x0000002423007223 */ /* 0x000fe20000010000 */
[----:B------:R-:W-:Y:S02]  /*13890*/  HADD2.F32 R2, -RZ, R14.H0_H0 ;  /* 0x2000000eff027230 */ /* 0x000fe40000004100 */
        /* <DEDUP_REMOVED lines=9> */
[C---:B------:R-:W-:Y:S01]  /*13930*/  FFMA.FTZ R47, R38.reuse, R39, R45 ;  /* 0x00000027262f7223 */ /* 0x040fe2000001002d */
[----:B------:R-:W-:Y:S02]  /*13940*/  HADD2.F32 R0, -RZ, R9.H1_H1 ;  /* 0x30000009ff007230 */ /* 0x000fe40000004100 */
[----:B------:R-:W-:Y:S02]  /*13950*/  HADD2.F32 R2, -RZ, R14.H1_H1 ;  /* 0x3000000eff027230 */ /* 0x000fe40000004100 */
[----:B------:R-:W-:Y:S01]  /*13960*/  FFMA.FTZ R35, R38, R46, R35 ;  /* 0x0000002e26237223 */ /* 0x000fe20000010023 */
[----:B------:R-:W-:Y:S02]  /*13970*/  HADD2.F32 R36, -RZ, R15.H1_H1 ;  /* 0x3000000fff247230 */ /* 0x000fe40000004100 */
[----:B------:R-:W-:Y:S01]  /*13980*/  FFMA.FTZ R0, R0, R37, R3 ;  /* 0x0000002500007223 */ /* 0x000fe20000010003 */
[----:B------:R-:W-:-:S02]  /*13990*/  HADD2.F32 R46, -RZ, R16.H1_H1 ;  /* 0x30000010ff2e7230 */ /* 0x000fc40000004100 */
[C---:B------:R-:W-:Y:S01]  /*139a0*/  FFMA.FTZ R39, R37.reuse, R2, R4 ;  /* 0x0000000225277223 */ /* 0x040fe20000010004 */
[--C-:B-1----:R-:W-:Y:S02]  /*139b0*/  HADD2.F32 R4, -RZ, R12.reuse.H0_H0 ;  /* 0x2000000cff047230 */ /* 0x102fe40000004100 */
[C---:B------:R-:W-:Y:S01]  /*139c0*/  FFMA.FTZ R45, R37.reuse, R36, R35 ;  /* 0x00000024252d7223 */ /* 0x040fe20000010023 */
[--C-:B------:R-:W-:Y:S02]  /*139d0*/  HADD2.F32 R3, -RZ, R31.reuse.H0_H0 ;  /* 0x2000001fff037230 */ /* 0x100fe40000004100 */
[----:B------:R-:W-:Y:S01]  /*139e0*/  FFMA.FTZ R47, R37, R46, R47 ;  /* 0x0000002e252f7223 */ /* 0x000fe2000001002f */
[----:B------:R-:W-:Y:S02]  /*139f0*/  HADD2.F32 R35, -RZ, R12.H1_H1 ;  /* 0x3000000cff237230 */ /* 0x000fe40000004100 */
[----:B------:R-:W-:Y:S02]  /*13a00*/  HADD2.F32 R36, -RZ, R32.H0_H0 ;  /* 0x20000020ff247230 */ /* 0x000fe40000004100 */
[----:B------:R-:W-:Y:S01]  /*13a10*/  FFMA.FTZ R3, R3, R4, R0 ;  /* 0x0000000403037223 */ /* 0x000fe20000010000 */
[----:B------:R-:W-:-:S02]  /*13a20*/  HADD2.F32 R2, -RZ, R31.H1_H1 ;  /* 0x3000001fff027230 */ /* 0x000fc40000004100 */
[----:B------:R-:W-:Y:S02]  /*13a30*/  HADD2.F32 R38, -RZ, R33.H0_H0 ;  /* 0x20000021ff267230 */ /* 0x000fe40000004100 */
[----:B------:R-:W-:Y:S01]  /*13a40*/  FFMA.FTZ R36, R4, R36, R39 ;  /* 0x0000002404247223 */ /* 0x000fe20000010027 */
[----:B------:R-:W-:Y:S02]  /*13a50*/  HADD2.F32 R46, -RZ, R34.H0_H0 ;  /* 0x20000022ff2e7230 */ /* 0x000fe40000004100 */
[----:B------:R-:W-:Y:S01]  /*13a60*/  FFMA.FTZ R2, R2, R35, R3 ;  /* 0x0000002302027223 */ /* 0x000fe20000010003 */
[----:B------:R-:W-:Y:S02]  /*13a70*/  HADD2.F32 R0, -RZ, R32.H1_H1 ;  /* 0x30000020ff007230 */ /* 0x000fe40000004100 */
[C---:B------:R-:W-:Y:S01]  /*13a80*/  FFMA.FTZ R45, R4.reuse, R38, R45 ;  /* 0x00000026042d7223 */ /* 0x040fe2000001002d */
[----:B------:R-:W-:Y:S02]  /*13a90*/  HADD2.F32 R12, -RZ, R13.H0_H0 ;  /* 0x2000000dff0c7230 */ /* 0x000fe40000004100 */
[----:B------:R-:W-:Y:S01]  /*13aa0*/  FFMA.FTZ R47, R4, R46, R47 ;  /* 0x0000002e042f7223 */ /* 0x000fe2000001002f */
[----:B------:R-:W-:-:S02]  /*13ab0*/  HADD2.F32 R3, -RZ, R17.H0_H0 ;  /* 0x20000011ff037230 */ /* 0x000fc40000004100 */
[----:B------:R-:W-:Y:S01]  /*13ac0*/  FFMA.FTZ R37, R35, R0, R36 ;  /* 0x0000000023257223 */ /* 0x000fe20000010024 */
[----:B------:R-:W-:Y:S02]  /*13ad0*/  HADD2.F32 R38, -RZ, R33.H1_H1 ;  /* 0x30000021ff267230 */ /* 0x000fe40000004100 */
[----:B------:R-:W-:Y:S02]  /*13ae0*/  HADD2.F32 R46, -RZ, R34.H1_H1 ;  /* 0x30000022ff2e7230 */ /* 0x000fe40000004100 */
[----:B------:R-:W-:Y:S01]  /*13af0*/  FFMA.FTZ R3, R3, R12, R2 ;  /* 0x0000000c03037223 */ /* 0x000fe20000010002 */
[--C-:B------:R-:W-:Y:S02]  /*13b00*/  HADD2.F32 R4, -RZ, R18.reuse.H0_H0 ;  /* 0x20000012ff047230 */ /* 0x100fe40000004100 */
[C---:B------:R-:W-:Y:S01]  /*13b10*/  FFMA.FTZ R45, R35.reuse, R38, R45 ;  /* 0x00000026232d7223 */ /* 0x040fe2000001002d */
[----:B------:R-:W-:Y:S02]  /*13b20*/  HADD2.F32 R13, -RZ, R13.H1_H1 ;  /* 0x3000000dff0d7230 */ /* 0x000fe40000004100 */
[----:B------:R-:W-:Y:S01]  /*13b30*/  FFMA.FTZ R47, R35, R46, R47 ;  /* 0x0000002e232f7223 */ /* 0x000fe2000001002f */
[----:B------:R-:W-:-:S02]  /*13b40*/  HADD2.F32 R2, -RZ, R18.H1_H1 ;  /* 0x30000012ff027230 */ /* 0x000fc40000004100 */
[C---:B------:R-:W-:Y:S01]  /*13b50*/  FFMA.FTZ R4, R12.reuse, R4, R37 ;  /* 0x000000040c047223 */ /* 0x040fe20000010025 */
[----:B------:R-:W-:Y:S02]  /*13b60*/  HADD2.F32 R35, -RZ, R19.H0_H0 ;  /* 0x20000013ff237230 */ /* 0x000fe40000004100 */
        /* <DEDUP_REMOVED lines=26> */
.L_x_1052:
[----:B------:R-:W-:Y:S05]  /*13d10*/  @!P1 BRA `(.L_x_1053) ;  /* 0x00000010005c9947 */ /* 0x000fea0003800000 */
[----:B------:R-:W-:Y:S02]  /*13d20*/  PRMT R0, R91, 0x9910, RZ ;  /* 0x000099105b007816 */ /* 0x000fe400000000ff */
[----:B------:R-:W-:Y:S02]  /*13d30*/  ISETP.NE.AND P3, PT, R97, 0x2, PT ;  /* 0x000000026100780c */ /* 0x000fe40003f65270 */
[----:B------:R-:W-:-:S13]  /*13d40*/  ISETP.NE.AND P2, PT, R0, RZ, PT ;  /* 0x000000ff0000720c */ /* 0x000fda0003f45270 */
[----:B------:R-:W-:Y:S05]  /*13d50*/  @!P2 BRA `(.L_x_1054) ;  /* 0x000000040068a947 */ /* 0x000fea0003800000 */
[----:B------:R-:W0:Y:S01]  /*13d60*/  LDS.64 R2, [UR4+0x70] ;  /* 0x00007004ff027984 */ /* 0x000e220008000a00 */
[--C-:B------:R-:W-:Y:S02]  /*13d70*/  HADD2.F32 R0, -RZ, R29.reuse.H0_H0 ;  /* 0x2000001dff007230 */ /* 0x100fe40000004100 */
        /* <DEDUP_REMOVED lines=88> */
.L_x_1054:
[----:B------:R-:W-:Y:S05]  /*14300*/  @!P3 BRA `(.L_x_1053) ;  /* 0x0000000800e0b947 */ /* 0x000fea0003800000 */
[----:B------:R-:W-:-:S04]  /*14310*/  PRMT R0, R90, 0x9910, RZ ;  /* 0x000099105a007816 */ /* 0x000fc800000000ff */
        /* <DEDUP_REMOVED lines=92> */
.L_x_1055:
[----:B------:R-:W-:Y:S05]  /*148e0*/  @P0 BRA `(.L_x_1053) ;  /* 0x0000000400680947 */ /* 0x000fea0003800000 */
[----:B------:R-:W0:Y:S01]  /*148f0*/  LDS.64 R2, [UR4+0xf0] ;  /* 0x0000f004ff027984 */ /* 0x000e220008000a00 */
[--C-:B------:R-:W-:Y:S02]  /*14900*/  HADD2.F32 R0, -RZ, R29.reuse.H0_H0 ;  /* 0x2000001dff007230 */ /* 0x100fe40000004100 */
[--C-:B------:R-:W-:Y:S01]  /*14910*/  HADD2.F32 R4, -RZ, R30.reuse.H0_H0 ;  /* 0x2000001eff047230 */ /* 0x100fe20000004100 */
[----:B------:R-:W1:Y:S01]  /*14920*/  LDS.64 R12, [UR4+0xf8] ;  /* 0x0000f804ff0c7984 */ /* 0x000e620008000a00 */
[----:B------:R-:W-:Y:S02]  /*14930*/  HADD2.F32 R46, -RZ, R29.H1_H1 ;  /* 0x3000001dff2e7230 */ /* 0x000fe40000004100 */
[----:B------:R-:W-:Y:S02]  /*14940*/  HADD2.F32 R30, -RZ, R30.H1_H1 ;  /* 0x3000001eff1e7230 */ /* 0x000fe40000004100 */
[--C-:B0-----:R-:W-:Y:S02]  /*14950*/  HADD2.F32 R35, -RZ, R2.reuse.H0_H0 ;  /* 0x20000002ff237230 */ /* 0x101fe40000004100 */
[----:B------:R-:W-:-:S02]  /*14960*/  HADD2.F32 R36, -RZ, R2.H1_H1 ;  /* 0x30000002ff247230 */ /* 0x000fc40000004100 */
[----:B------:R-:W-:Y:S02]  /*14970*/  HADD2.F32 R2, -RZ, R20.H0_H0 ;  /* 0x20000014ff027230 */ /* 0x000fe40000004100 */
[-C--:B------:R-:W-:Y:S01]  /*14980*/  FFMA.FTZ R29, R0, R35.reuse, RZ ;  /* 0x00000023001d7223 */ /* 0x080fe200000100ff */
[--C-:B------:R-:W-:Y:S02]  /*14990*/  HADD2.F32 R38, -RZ, R3.reuse.H0_H0 ;  /* 0x20000003ff267230 */ /* 0x100fe40000004100 */
[----:B------:R-:W-:Y:S02]  /*149a0*/  HADD2.F32 R37, -RZ, R3.H1_H1 ;  /* 0x30000003ff257230 */ /* 0x000fe40000004100 */
[----:B------:R-:W-:Y:S01]  /*149b0*/  FFMA.FTZ R39, R2, R35, RZ ;  /* 0x0000002302277223 */ /* 0x000fe200000100ff */
[----:B------:R-:W-:Y:S02]  /*149c0*/  HADD2.F32 R3, -RZ, R28.H0_H0 ;  /* 0x2000001cff037230 */ /* 0x000fe40000004100 */
[----:B------:R-:W-:Y:S01]  /*149d0*/  FFMA.FTZ R29, R46, R36, R29 ;  /* 0x000000242e1d7223 */ /* 0x000fe2000001001d */
[----:B------:R-:W-:-:S02]  /*149e0*/  HADD2.F32 R20, -RZ, R20.H1_H1 ;  /* 0x30000014ff147230 */ /* 0x000fc40000004100 */
[----:B------:R-:W-:Y:S02]  /*149f0*/  HADD2.F32 R28, -RZ, R28.H1_H1 ;  /* 0x3000001cff1c7230 */ /* 0x000fe40000004100 */
        /* <DEDUP_REMOVED lines=19> */
[--C-:B-1----:R-:W-:Y:S02]  /*14b30*/  HADD2.F32 R3, -RZ, R12.reuse.H0_H0 ;  /* 0x2000000cff037230 */ /* 0x102fe40000004100 */
[-C--:B------:R-:W-:Y:S01]  /*14b40*/  FFMA.FTZ R20, R15, R37.reuse, R20 ;  /* 0x000000250f147223 */ /* 0x080fe20000010014 */
[----:B------:R-:W-:Y:S02]  /*14b50*/  HADD2.F32 R9, -RZ, R31.H0_H0 ;  /* 0x2000001fff097230 */ /* 0x000fe40000004100 */
[----:B------:R-:W-:Y:S01]  /*14b60*/  FFMA.FTZ R38, R29, R37, R38 ;  /* 0x000000251d267223 */ /* 0x000fe20000010026 */
[----:B------:R-:W-:-:S02]  /*14b70*/  HADD2.F32 R12, -RZ, R12.H1_H1 ;  /* 0x3000000cff0c7230 */ /* 0x000fc40000004100 */
[----:B------:R-:W-:Y:S02]  /*14b80*/  HADD2.F32 R14, -RZ, R31.H1_H1 ;  /* 0x3000001fff0e7230 */ /* 0x000fe40000004100 */
[-C--:B------:R-:W-:Y:S01]  /*14b90*/  FFMA.FTZ R9, R9, R3.reuse, R0 ;  /* 0x0000000309097223 */ /* 0x080fe20000010000 */
[----:B------:R-:W-:Y:S02]  /*14ba0*/  HADD2.F32 R15, -RZ, R32.H0_H0 ;  /* 0x20000020ff0f7230 */ /* 0x000fe40000004100 */
        /* <DEDUP_REMOVED lines=46> */
.L_x_1053:
[----:B------:R-:W-:Y:S01]  /*14e90*/  IADD3 R93, PT, PT, R93, 0x20, RZ ;  /* 0x000000205d5d7810 */ /* 0x000fe20007ffe0ff */
[----:B------:R-:W-:Y:S01]  /*14ea0*/  UIADD3 UR4, UPT, UPT, UR4, 0x40, URZ ;  /* 0x0000004004047890 */ /* 0x000fe2000fffe0ff */
[----:B------:R-:W-:Y:S02]  /*14eb0*/  IMAD.WIDE R104, R89, 0x4, R10 ;  /* 0x0000000459687825 */ /* 0x000fe400078e020a */
[----:B------:R-:W-:-:S13]  /*14ec0*/  ISETP.GE.AND P2, PT, R93, R8, PT ;  /* 0x000000085d00720c */ /* 0x000fda0003f46270 */
[----:B------:R-:W-:Y:S05]  /*14ed0*/  @!P2 BRA `(.L_x_1056) ;  /* 0xffffff940048a947 */ /* 0x000fea000383ffff */
[----:B------:R-:W-:-:S07]  /*14ee0*/  IMAD.WIDE R104, R89, 0x10, R6 ;  /* 0x0000001059687825 */ /* 0x000fce00078e0206 */
.L_x_1039:
[----:B------:R-:W0:Y:S02]  /*14ef0*/  LDCU UR5, c[0x0][0x3d8] ;  /* 0x00007b00ff0577ac */ /* 0x000e240008000800 */
[----:B0-----:R-:W-:-:S04]  /*14f00*/  VIMNMX R98, PT, PT, R95, UR5, PT ;  /* 0x000000055f627c48 */ /* 0x001fc8000bfe0100 */
[----:B------:R-:W-:-:S13]  /*14f10*/  ISETP.GT.AND P0, PT, R98, R93, PT ;  /* 0x0000005d6200720c */ /* 0x000fda0003f04270 */
[----:B------:R-:W-:Y:S05]  /*14f20*/  @!P0 BRA `(.L_x_1057) ;  /* 0x0000002000e48947 */ /* 0x000fea0003800000 */
[----:B------:R-:W-:-:S04]  /*14f30*/  PRMT R0, R92, 0x9910, RZ ;  /* 0x000099105c007816 */ /* 0x000fc800000000ff */
[----:B------:R-:W-:-:S04]  /*14f40*/  ISETP.NE.AND P0, PT, R0, RZ, PT ;  /* 0x000000ff0000720c */ /* 0x000fc80003f05270 */
[----:B------:R-:W-:-:S13]  /*14f50*/  ISETP.EQ.OR P0, PT, R97, 0x3, !P0 ;  /* 0x000000036100780c */ /* 0x000fda0004702670 */
.L_x_1062:
[----:B------:R-:W0:Y:S01]  /*14f60*/  LDC R89, c[0x0][0x3ac] ;  /* 0x0000eb00ff597b82 */ /* 0x000e220000000800 */
[----:B------:R-:W2:Y:S01]  /*14f70*/  LDG.E.128.CONSTANT R12, desc[UR8][R104.64] ;  /* 0x00000008680c7981 */ /* 0x000ea2000c1e9d00 */
[----:B0-----:R-:W-:-:S05]  /*14f80*/  IMAD.WIDE R2, R89, 0x4, R104 ;  /* 0x0000000459027825 */ /* 0x001fca00078e0268 */
[----:B------:R0:W3:Y:S01]  /*14f90*/  LDG.E.128.CONSTANT R8, desc[UR8][R2.64] ;  /* 0x0000000802087981 */ /* 0x0000e2000c1e9d00 */
[----:B------:R-:W-:-:S05]  /*14fa0*/  IMAD.WIDE R100, R89, 0x4, R2 ;  /* 0x0000000459647825 */ /* 0x000fca00078e0202 */
[----:B------:R-:W4:Y:S01]  /*14fb0*/  LDG.E.128.CONSTANT R4, desc[UR8][R100.64] ;  /* 0x0000000864047981 */ /* 0x000f22000c1e9d00 */
[----:B------:R-:W-:Y:S01]  /*14fc0*/  HFMA2 R16, -RZ, RZ, 0, 0.015625 ;  /* 0x00002400ff107431 */ /* 0x000fe200000001ff */
[----:B------:R-:W-:Y:S02]  /*14fd0*/  MOV R0, 0x3000 ;  /* 0x0000300000007802 */ /* 0x000fe40000000f00 */
[----:B------:R-:W-:Y:S02]  /*14fe0*/  ISETP.NE.AND P2, PT, R94, RZ, PT ;  /* 0x000000ff5e00720c */ /* 0x000fe40003f45270 */
[----:B------:R-:W-:Y:S02]  /*14ff0*/  PRMT R0, R16, 0x5410, R0 ;  /* 0x0000541010007816 */ /* 0x000fe40000000000 */
[----:B------:R-:W-:Y:S02]  /*15000*/  ISETP.NE.AND P1, PT, R97, 0x1, PT ;  /* 0x000000016100780c */ /* 0x000fe40003f25270 */
[----:B--2---:R-:W-:-:S02]  /*15010*/  SHF.R.U32.HI R19, RZ, 0xf, R14 ;  /* 0x0000000fff137819 */ /* 0x004fc4000001160e */
[----:B------:R-:W-:Y:S02]  /*15020*/  SHF.R.U32.HI R28, RZ, 0xf, R15 ;  /* 0x0000000fff1c7819 */ /* 0x000fe4000001160f */
[----:B------:R-:W-:Y:S02]  /*15030*/  SHF.R.U32.HI R17, RZ, 0xf, R13 ;  /* 0x0000000fff117819 */ /* 0x000fe4000001160d */
[----:B------:R-:W-:Y:S02]  /*15040*/  LOP3.LUT R19, R19, 0x10001, RZ, 0xc0, !PT ;  /* 0x0001000113137812 */ /* 0x000fe400078ec0ff */
[----:B------:R-:W-:Y:S02]  /*15050*/  LOP3.LUT R28, R28, 0x10001, RZ, 0xc0, !PT ;  /* 0x000100011c1c7812 */ /* 0x000fe400078ec0ff */
[C---:B------:R-:W-:Y:S02]  /*15060*/  LOP3.LUT R57, R12.reuse, 0x70007, RZ, 0xc0, !PT ;  /* 0x000700070c397812 */ /* 0x040fe400078ec0ff */
[----:B------:R-:W-:-:S02]  /*15070*/  LOP3.LUT R16, R12, 0x380038, RZ, 0xc0, !PT ;  /* 0x003800380c107812 */ /* 0x000fc400078ec0ff */
[----:B------:R-:W-:Y:S02]  /*15080*/  SHF.R.U32.HI R51, RZ, 0x6, R12 ;  /* 0x00000006ff337819 */ /* 0x000fe4000001160c */
[C---:B------:R-:W-:Y:S02]  /*15090*/  LOP3.LUT R56, R13.reuse, 0x70007, RZ, 0xc0, !PT ;  /* 0x000700070d387812 */ /* 0x040fe400078ec0ff */
[----:B0-----:R-:W-:Y:S02]  /*150a0*/  LOP3.LUT R2, R13, 0x380038, RZ, 0xc0, !PT ;  /* 0x003800380d027812 */ /* 0x001fe400078ec0ff */
[----:B------:R-:W-:Y:S02]  /*150b0*/  SHF.R.U32.HI R52, RZ, 0x6, R13 ;  /* 0x00000006ff347819 */ /* 0x000fe4000001160d */
[----:B------:R-:W-:Y:S02]  /*150c0*/  SHF.R.U32.HI R55, RZ, 0x6, R14 ;  /* 0x00000006ff377819 */ /* 0x000fe4000001160e */
[----:B------:R-:W-:-:S02]  /*150d0*/  SHF.R.U32.HI R12, RZ, 0xf, R12 ;  /* 0x0000000fff0c7819 */ /* 0x000fc4000001160c */
[----:B------:R-:W-:Y:S02]  /*150e0*/  LOP3.LUT R58, R14, 0x70007, RZ, 0xc0, !PT ;  /* 0x000700070e3a7812 */ /* 0x000fe400078ec0ff */
[----:B---3-5:R-:W-:Y:S02]  /*150f0*/  SHF.R.U32.HI R20, RZ, 0xe, R10 ;  /* 0x0000000eff147819 */ /* 0x028fe4000001160a */
[C---:B------:R-:W-:Y:S02]  /*15100*/  LOP3.LUT R54, R11.reuse, 0x70007, RZ, 0xc0, !PT ;  /* 0x000700070b367812 */ /* 0x040fe400078ec0ff */
[----:B------:R-:W-:Y:S02]  /*15110*/  LOP3.LUT R62, R11, 0x380038, RZ, 0xc0, !PT ;  /* 0x003800380b3e7812 */ /* 0x000fe400078ec0ff */
[--C-:B------:R-:W-:Y:S02]  /*15120*/  SHF.R.U32.HI R47, RZ, 0x6, R11.reuse ;  /* 0x00000006ff2f7819 */ /* 0x100fe4000001160b */
[----:B------:R-:W-:-:S02]  /*15130*/  SHF.R.U32.HI R11, RZ, 0xe, R11 ;  /* 0x0000000eff0b7819 */ /* 0x000fc4000001160b */
[----:B------:R-:W-:Y:S02]  /*15140*/  LOP3.LUT R18, R14, 0x380038, RZ, 0xc0, !PT ;  /* 0x003800380e127812 */ /* 0x000fe400078ec0ff */
[----:B------:R-:W-:Y:S02]  /*15150*/  SHF.R.U32.HI R59, RZ, 0x6, R15 ;  /* 0x00000006ff3b7819 */ /* 0x000fe4000001160f */
[C---:B------:R-:W-:Y:S02]  /*15160*/  LOP3.LUT R45, R8.reuse, 0x70007, RZ, 0xc0, !PT ;  /* 0x00070007082d7812 */ /* 0x040fe400078ec0ff */
[----:B------:R-:W-:Y:S02]  /*15170*/  LOP3.LUT R3, R8, 0x380038, RZ, 0xc0, !PT ;  /* 0x0038003808037812 */ /* 0x000fe400078ec0ff */
[--C-:B------:R-:W-:Y:S02]  /*15180*/  SHF.R.U32.HI R35, RZ, 0x6, R8.reuse ;  /* 0x00000006ff237819 */ /* 0x100fe40000011608 */
[----:B------:R-:W-:-:S02]  /*15190*/  SHF.R.U32.HI R13, RZ, 0xe, R8 ;  /* 0x0000000eff0d7819 */ /* 0x000fc40000011608 */
[C---:B------:R-:W-:Y:S02]  /*151a0*/  LOP3.LUT R39, R9.reuse, 0x70007, RZ, 0xc0, !PT ;  /* 0x0007000709277812 */ /* 0x040fe400078ec0ff */
[----:B------:R-:W-:Y:S02]  /*151b0*/  LOP3.LUT R14, R9, 0x380038, RZ, 0xc0, !PT ;  /* 0x00380038090e7812 */ /* 0x000fe400078ec0ff */
[--C-:B------:R-:W-:Y:S02]  /*151c0*/  SHF.R.U32.HI R34, RZ, 0x6, R9.reuse ;  /* 0x00000006ff227819 */ /* 0x100fe40000011609 */
[----:B------:R-:W-:Y:S02]  /*151d0*/  SHF.R.U32.HI R8, RZ, 0xe, R9 ;  /* 0x0000000eff087819 */ /* 0x000fe40000011609 */
[----:B------:R-:W-:Y:S02]  /*151e0*/  LOP3.LUT R17, R17, 0x10001, RZ, 0xc0, !PT ;  /* 0x0001000111117812 */ /* 0x000fe400078ec0ff */
[----:B------:R-:W-:-:S02]  /*151f0*/  LOP3.LUT R19, R19, 0x20002, R20, 0xf8, !PT ;  /* 0x0002000213137812 */ /* 0x000fc400078ef814 */
[----:B------:R-:W-:Y:S02]  /*15200*/  LOP3.LUT R20, R28, 0x20002, R11, 0xf8, !PT ;  /* 0x000200021c147812 */ /* 0x000fe400078ef80b */
[C---:B----4-:R-:W-:Y:S02]  /*15210*/  LOP3.LUT R38, R5.reuse, 0x70007, RZ, 0xc0, !PT ;  /* 0x0007000705267812 */ /* 0x050fe400078ec0ff */
[----:B------:R-:W-:Y:S02]  /*15220*/  LOP3.LUT R9, R5, 0x380038, RZ, 0xc0, !PT ;  /* 0x0038003805097812 */ /* 0x000fe400078ec0ff */
[--C-:B------:R-:W-:Y:S02]  /*15230*/  SHF.R.U32.HI R33, RZ, 0x6, R5.reuse ;  /* 0x00000006ff217819 */ /* 0x100fe40000011605 */
[----:B------:R-:W-:Y:S02]  /*15240*/  SHF.R.U32.HI R29, RZ, 0xd, R5 ;  /* 0x0000000dff1d7819 */ /* 0x000fe40000011605 */
[----:B------:R-:W-:-:S02]  /*15250*/  LOP3.LUT R70, R15, 0x70007, RZ, 0xc0, !PT ;  /* 0x000700070f467812 */ /* 0x000fc400078ec0ff */
[----:B------:R-:W-:Y:S02]  /*15260*/  LOP3.LUT R60, R15, 0x380038, RZ, 0xc0, !PT ;  /* 0x003800380f3c7812 */ /* 0x000fe400078ec0ff */
[C---:B------:R-:W-:Y:S02]  /*15270*/  LOP3.LUT R48, R6.reuse, 0x70007, RZ, 0xc0, !PT ;  /* 0x0007000706307812 */ /* 0x040fe400078ec0ff */
[----:B------:R-:W-:Y:S02]  /*15280*/  LOP3.LUT R11, R6, 0x380038, RZ, 0xc0, !PT ;  /* 0x00380038060b7812 */ /* 0x000fe400078ec0ff */
[--C-:B------:R-:W-:Y:S02]  /*15290*/  SHF.R.U32.HI R36, RZ, 0x6, R6.reuse ;  /* 0x00000006ff247819 */ /* 0x100fe40000011606 */
[----:B------:R-:W-:Y:S02]  /*152a0*/  SHF.R.U32.HI R30, RZ, 0xd, R6 ;  /* 0x0000000dff1e7819 */ /* 0x000fe40000011606 */
[----:B------:R-:W-:-:S02]  /*152b0*/  LOP3.LUT R83, R2, 0x64006400, RZ, 0xfc, !PT ;  /* 0x6400640002537812 */ /* 0x000fc400078efcff */
[----:B------:R-:W-:Y:S02]  /*152c0*/  LOP3.LUT R5, R55, 0x380038, RZ, 0xc0, !PT ;  /* 0x0038003837057812 */ /* 0x000fe400078ec0ff */
[C---:B------:R-:W-:Y:S01]  /*152d0*/  LOP3.LUT R50, R10.reuse, 0x70007, RZ, 0xc0, !PT ;  /* 0x000700070a327812 */ /* 0x040fe200078ec0ff */
[----:B------:R-:W-:Y:S01]  /*152e0*/  HFMA2 R83, R83, R0.H1_H1, -132, -132 ;  /* 0xd820d82053537431 */ /* 0x000fe20000060000 */
[----:B------:R-:W-:Y:S02]  /*152f0*/  LOP3.LUT R15, R10, 0x380038, RZ, 0xc0, !PT ;  /* 0x003800380a0f7812 */ /* 0x000fe400078ec0ff */
[----:B------:R-:W-:Y:S02]  /*15300*/  SHF.R.U32.HI R46, RZ, 0x6, R10 ;  /* 0x00000006ff2e7819 */ /* 0x000fe4000001160a */
[----:B------:R-:W-:Y:S02]  /*15310*/  LOP3.LUT R12, R12, 0x10001, RZ, 0xc0, !PT ;  /* 0x000100010c0c7812 */ /* 0x000fe400078ec0ff */
[----:B------:R-:W-:-:S02]  /*15320*/  LOP3.LUT R2, R51, 0x380038, RZ, 0xc0, !PT ;  /* 0x0038003833027812 */ /* 0x000fc400078ec0ff */
[----:B------:R-:W-:Y:S02]  /*15330*/  LOP3.LUT R6, R59, 0x380038, RZ, 0xc0, !PT ;  /* 0x003800383b067812 */ /* 0x000fe400078ec0ff */
[----:B------:R-:W-:Y:S02]  /*15340*/  LOP3.LUT R10, R17, 0x20002, R8, 0xf8, !PT ;  /* 0x00020002110a7812 */ /* 0x000fe400078ef808 */
[C---:B------:R-:W-:Y:S02]  /*15350*/  LOP3.LUT R37, R4.reuse, 0x70007, RZ, 0xc0, !PT ;  /* 0x0007000704257812 */ /* 0x040fe400078ec0ff */
[----:B------:R-:W-:Y:S02]  /*15360*/  LOP3.LUT R8, R4, 0x380038, RZ, 0xc0, !PT ;  /* 0x0038003804087812 */ /* 0x000fe400078ec0ff */
[--C-:B------:R-:W-:Y:S02]  /*15370*/  SHF.R.U32.HI R32, RZ, 0x6, R4.reuse ;  /* 0x00000006ff207819 */ /* 0x100fe40000011604 */
[----:B------:R-:W-:-:S02]  /*15380*/  SHF.R.U32.HI R28, RZ, 0xd, R4 ;  /* 0x0000000dff1c7819 */ /* 0x000fc40000011604 */
[----:B------:R-:W-:Y:S02]  /*15390*/  LOP3.LUT R4, R52, 0x380038, RZ, 0xc0, !PT ;  /* 0x0038003834047812 */ /* 0x000fe400078ec0ff */
[----:B------:R-:W-:Y:S02]  /*153a0*/  LOP3.LUT R5, R5, 0x64006400, RZ, 0xfc, !PT ;  /* 0x6400640005057812 */ /* 0x000fe400078efcff */
[----:B------:R-:W-:Y:S02]  /*153b0*/  LOP3.LUT R13, R12, 0x20002, R13, 0xf8, !PT ;  /* 0x000200020c0d7812 */ /* 0x000fe400078ef80d */
[----:B------:R-:W-:Y:S02]  /*153c0*/  LOP3.LUT R85, R2, 0x64006400, RZ, 0xfc, !PT ;  /* 0x6400640002557812 */ /* 0x000fe400078efcff */
[----:B------:R-:W-:Y:S02]  /*153d0*/  LOP3.LUT R61, R6, 0x64006400, RZ, 0xfc, !PT ;  /* 0x64006400063d7812 */ /* 0x000fe400078efcff */
[C---:B------:R-:W-:Y:S01]  /*153e0*/  LOP3.LUT R53, R7.reuse, 0x70007, RZ, 0xc0, !PT ;  /* 0x0007000707357812 */ /* 0x040fe200078ec0ff */
[-C--:B------:R-:W-:Y:S01]  /*153f0*/  HFMA2 R85, R85, R0.reuse.H1_H1, -132, -132 ;  /* 0xd820d82055557431 */ /* 0x080fe20000060000 */
[----:B------:R-:W-:Y:S01]  /*15400*/  LOP3.LUT R12, R7, 0x380038, RZ, 0xc0, !PT ;  /* 0x00380038070c7812 */ /* 0x000fe200078ec0ff */
[----:B------:R-:W-:Y:S01]  /*15410*/  HFMA2 R61, R61, R0.H1_H1, -132, -132 ;  /* 0xd820d8203d3d7431 */ /* 0x000fe20000060000 */
[----:B------:R-:W-:-:S02]  /*15420*/  SHF.R.U32.HI R49, RZ, 0x6, R7 ;  /* 0x00000006ff317819 */ /* 0x000fc40000011607 */
[----:B------:R-:W-:Y:S02]  /*15430*/  SHF.R.U32.HI R31, RZ, 0xd, R7 ;  /* 0x0000000dff1f7819 */ /* 0x000fe40000011607 */
[----:B------:R-:W-:Y:S02]  /*15440*/  LOP3.LUT R2, R35, 0x380038, RZ, 0xc0, !PT ;  /* 0x0038003823027812 */ /* 0x000fe400078ec0ff */
[----:B------:R-:W-:Y:S02]  /*15450*/  LOP3.LUT R6, R46, 0x380038, RZ, 0xc0, !PT ;  /* 0x003800382e067812 */ /* 0x000fe400078ec0ff */
[----:B------:R-:W-:Y:S01]  /*15460*/  LOP3.LUT R7, R60, 0x64006400, RZ, 0xfc, !PT ;  /* 0x640064003c077812 */ /* 0x000fe200078efcff */
[-C--:B------:R-:W-:Y:S01]  /*15470*/  HFMA2 R60, R5, R0.reuse.H1_H1, -132, -132 ;  /* 0xd820d820053c7431 */ /* 0x080fe20000060000 */
[----:B------:R-:W-:Y:S02]  /*15480*/  LOP3.LUT R77, R4, 0x64006400, RZ, 0xfc, !PT ;  /* 0x64006400044d7812 */ /* 0x000fe400078efcff */
[----:B------:R-:W-:Y:S01]  /*15490*/  LOP3.LUT R28, R13, 0x40004, R28, 0xf8, !PT ;  /* 0x000400040d1c7812 */ /* 0x000fe200078ef81c */
[-C--:B------:R-:W-:Y:S01]  /*154a0*/  HFMA2 R78, R7, R0.reuse.H1_H1, -132, -132 ;  /* 0xd820d820074e7431 */ /* 0x080fe20000060000 */
[----:B------:R-:W-:Y:S01]  /*154b0*/  LOP3.LUT R4, R34, 0x380038, RZ, 0xc0, !PT ;  /* 0x0038003822047812 */ /* 0x000fe200078ec0ff */
[----:B------:R-:W-:Y:S01]  /*154c0*/  HFMA2 R77, R77, R0.H1_H1, -132, -132 ;  /* 0xd820d8204d4d7431 */ /* 0x000fe20000060000 */
[----:B------:R-:W-:-:S02]  /*154d0*/  LOP3.LUT R5, R2, 0x64006400, RZ, 0xfc, !PT ;  /* 0x6400640002057812 */ /* 0x000fc400078efcff */
[----:B------:R-:W-:Y:S02]  /*154e0*/  LOP3.LUT R13, R6, 0x64006400, RZ, 0xfc, !PT ;  /* 0x64006400060d7812 */ /* 0x000fe400078efcff */
[----:B------:R-:W-:Y:S02]  /*154f0*/  LOP3.LUT R3, R3, 0x64006400, RZ, 0xfc, !PT ;  /* 0x6400640003037812 */ /* 0x000fe400078efcff */
[----:B------:R-:W-:Y:S02]  /*15500*/  LOP3.LUT R6, R36, 0x380038, RZ, 0xc0, !PT ;  /* 0x0038003824067812 */ /* 0x000fe400078ec0ff */
[----:B------:R-:W-:Y:S02]  /*15510*/  LOP3.LUT R30, R19, 0x40004, R30, 0xf8, !PT ;  /* 0x00040004131e7812 */ /* 0x000fe400078ef81e */
[----:B------:R-:W-:Y:S02]  /*15520*/  LOP3.LUT R7, R47, 0x380038, RZ, 0xc0, !PT ;  /* 0x003800382f077812 */ /* 0x000fe400078ec0ff */
[----:B------:R-:W-:-:S02]  /*15530*/  LOP3.LUT R19, R4, 0x64006400, RZ, 0xfc, !PT ;  /* 0x6400640004137812 */ /* 0x000fc400078efcff */
[----:B------:R-:W-:Y:S02]  /*15540*/  LOP3.LUT R2, R32, 0x380038, RZ, 0xc0, !PT ;  /* 0x0038003820027812 */ /* 0x000fe400078ec0ff */
[----:B------:R-:W-:Y:S01]  /*15550*/  LOP3.LUT R31, R20, 0x40004, R31, 0xf8, !PT ;  /* 0x00040004141f7812 */ /* 0x000fe200078ef81f */
[-C--:B------:R-:W-:Y:S01]  /*15560*/  HFMA2 R20, R5, R0.reuse.H1_H1, -132, -132 ;  /* 0xd820d82005147431 */ /* 0x080fe20000060000 */
[----:B------:R-:W-:Y:S01]  /*15570*/  LOP3.LUT R4, R33, 0x380038, RZ, 0xc0, !PT ;  /* 0x0038003821047812 */ /* 0x000fe200078ec0ff */
[-C--:B------:R-:W-:Y:S01]  /*15580*/  HFMA2 R19, R19, R0.reuse.H1_H1, -132, -132 ;  /* 0xd820d82013137431 */ /* 0x080fe20000060000 */
[----:B------:R-:W-:Y:S01]  /*15590*/  LOP3.LUT R65, R62, 0x64006400, RZ, 0xfc, !PT ;  /* 0x640064003e417812 */ /* 0x000fe200078efcff */
[-C--:B------:R-:W-:Y:S01]  /*155a0*/  HFMA2 R62, R3, R0.reuse.H1_H1, -132, -132 ;  /* 0xd820d820033e7431 */ /* 0x080fe20000060000 */
[----:B------:R-:W-:Y:S02]  /*155b0*/  LOP3.LUT R69, R6, 0x64006400, RZ, 0xfc, !PT ;  /* 0x6400640006457812 */ /* 0x000fe400078efcff */
[----:B------:R-:W-:Y:S01]  /*155c0*/  LOP3.LUT R5, R55, 0x1c001c0, RZ, 0xc0, !PT ;  /* 0x01c001c037057812 */ /* 0x000fe200078ec0ff */
[----:B------:R-:W-:Y:S01]  /*155d0*/  HFMA2 R65, R65, R0.H1_H1, -132, -132 ;  /* 0xd820d82041417431 */ /* 0x000fe20000060000 */
[----:B------:R-:W-:-:S02]  /*155e0*/  LOP3.LUT R17, R7, 0x64006400, RZ, 0xfc, !PT ;  /* 0x6400640007117812 */ /* 0x000fc400078efcff */
[----:B------:R-:W-:Y:S02]  /*155f0*/  LOP3.LUT R67, R11, 0x64006400, RZ, 0xfc, !PT ;  /* 0x640064000b437812 */ /* 0x000fe400078efcff */
[----:B------:R-:W-:Y:S01]  /*15600*/  LOP3.LUT R3, R2, 0x64006400, RZ, 0xfc, !PT ;  /* 0x6400640002037812 */ /* 0x000fe200078efcff */
[-C--:B------:R-:W-:Y:S01]  /*15610*/  HFMA2 R17, R17, R0.reuse.H1_H1, -132, -132 ;  /* 0xd820d82011117431 */ /* 0x080fe20000060000 */
[----:B------:R-:W-:Y:S02]  /*15620*/  LOP3.LUT R6, R59, 0x1c001c0, RZ, 0xc0, !PT ;  /* 0x01c001c03b067812 */ /* 0x000fe400078ec0ff */
[----:B------:R-:W-:Y:S02]  /*15630*/  LOP3.LUT R7, R8, 0x64006400, RZ, 0xfc, !PT ;  /* 0x6400640008077812 */ /* 0x000fe400078efcff */
        /* <DEDUP_REMOVED lines=8> */
[----:B------:R-:W-:Y:S01]  /*156c0*/  LOP3.LUT R63, R14, 0x64006400, RZ, 0xfc, !PT ;  /* 0x640064000e3f7812 */ /* 0x000fe200078efcff */
[-C--:B------:R-:W-:Y:S01]  /*156d0*/  HFMA2 R14, R67, R0.reuse.H1_H1, -132, -132 ;  /* 0xd820d820430e7431 */ /* 0x080fe20000060000 */
[----:B------:R-:W-:Y:S01]  /*156e0*/  LOP3.LUT R71, R12, 0x64006400, RZ, 0xfc, !PT ;  /* 0x640064000c477812 */ /* 0x000fe200078efcff */
[-C--:B------:R-:W-:Y:S01]  /*156f0*/  HFMA2 R12, R3, R0.reuse.H1_H1, -132, -132 ;  /* 0xd820d820030c7431 */ /* 0x080fe20000060000 */
[----:B------:R-:W-:Y:S01]  /*15700*/  LOP3.LUT R69, R6, 0x64006400, RZ, 0xfc, !PT ;  /* 0x6400640006457812 */ /* 0x000fe200078efcff */
[-C--:B------:R-:W-:Y:S01]  /*15710*/  HFMA2 R68, R5, R0.reuse.H0_H0, -20, -20 ;  /* 0xcd00cd0005447431 */ /* 0x080fe20000040000 */
[----:B------:R-:W-:Y:S01]  /*15720*/  LOP3.LUT R6, R46, 0x1c001c0, RZ, 0xc0, !PT ;  /* 0x01c001c02e067812 */ /* 0x000fe200078ec0ff */
[-C--:B------:R-:W-:Y:S01]  /*15730*/  HFMA2 R63, R63, R0.reuse.H1_H1, -132, -132 ;  /* 0xd820d8203f3f7431 */ /* 0x080fe20000060000 */
[----:B------:R-:W-:Y:S01]  /*15740*/  LOP3.LUT R73, R8, 0x64006400, RZ, 0xfc, !PT ;  /* 0x6400640008497812 */ /* 0x000fe200078efcff */
[----:B------:R-:W-:Y:S01]  /*15750*/  HFMA2 R69, R69, R0.H0_H0, -20, -20 ;  /* 0xcd00cd0045457431 */ /* 0x000fe20000040000 */
[----:B------:R-:W-:-:S02]  /*15760*/  LOP3.LUT R3, R2, 0x64006400, RZ, 0xfc, !PT ;  /* 0x6400640002037812 */ /* 0x000fc400078efcff */
[----:B------:R-:W-:Y:S02]  /*15770*/  LOP3.LUT R67, R4, 0x64006400, RZ, 0xfc, !PT ;  /* 0x6400640004437812 */ /* 0x000fe400078efcff */
[----:B------:R-:W-:Y:S01]  /*15780*/  LOP3.LUT R51, R51, 0x70007, RZ, 0xc0, !PT ;  /* 0x0007000733337812 */ /* 0x000fe200078ec0ff */
[-C--:B------:R-:W-:Y:S01]  /*15790*/  HFMA2 R66, R3, R0.reuse.H0_H0, -20, -20 ;  /* 0xcd00cd0003427431 */ /* 0x080fe20000040000 */
[----:B------:R-:W-:Y:S01]  /*157a0*/  LOP3.LUT R4, R34, 0x1c001c0, RZ, 0xc0, !PT ;  /* 0x01c001c022047812 */ /* 0x000fe200078ec0ff */
[----:B------:R-:W-:Y:S01]  /*157b0*/  HFMA2 R67, R67, R0.H0_H0, -20, -20 ;  /* 0xcd00cd0043437431 */ /* 0x000fe20000040000 */
[----:B------:R-:W-:Y:S02]  /*157c0*/  LOP3.LUT R8, R47, 0x1c001c0, RZ, 0xc0, !PT ;  /* 0x01c001c02f087812 */ /* 0x000fe400078ec0ff */
[----:B------:R-:W-:Y:S02]  /*157d0*/  LOP3.LUT R15, R15, 0x64006400, RZ, 0xfc, !PT ;  /* 0x640064000f0f7812 */ /* 0x000fe400078efcff */
[----:B------:R-:W-:-:S02]  /*157e0*/  LOP3.LUT R2, R35, 0x1c001c0, RZ, 0xc0, !PT ;  /* 0x01c001c023027812 */ /* 0x000fc400078ec0ff */
[----:B------:R-:W-:Y:S01]  /*157f0*/  LOP3.LUT R59, R59, 0x70007, RZ, 0xc0, !PT ;  /* 0x000700073b3b7812 */ /* 0x000fe200078ec0ff */
[-C--:B------:R-:W-:Y:S01]  /*15800*/  HFMA2 R64, R15, R0.reuse.H1_H1, -132, -132 ;  /* 0xd820d8200f407431 */ /* 0x080fe20000060000 */
[----:B------:R-:W-:Y:S01]  /*15810*/  LOP3.LUT R87, R16, 0x64006400, RZ, 0xfc, !PT ;  /* 0x6400640010577812 */ /* 0x000fe200078efcff */
[-C--:B------:R-:W-:Y:S01]  /*15820*/  HFMA2 R16, R7, R0.reuse.H1_H1, -132, -132 ;  /* 0xd820d82007107431 */ /* 0x080fe20000060000 */
[----:B------:R-:W-:Y:S02]  /*15830*/  LOP3.LUT R9, R9, 0x64006400, RZ, 0xfc, !PT ;  /* 0x6400640009097812 */ /* 0x000fe400078efcff */
[----:B------:R-:W-:Y:S01]  /*15840*/  LOP3.LUT R5, R6, 0x64006400, RZ, 0xfc, !PT ;  /* 0x6400640006057812 */ /* 0x000fe200078efcff */
[-C--:B------:R-:W-:Y:S01]  /*15850*/  HFMA2 R87, R87, R0.reuse.H1_H1, -132, -132 ;  /* 0xd820d82057577431 */ /* 0x080fe20000060000 */
[----:B------:R-:W-:Y:S01]  /*15860*/  LOP3.LUT R6, R36, 0x1c001c0, RZ, 0xc0, !PT ;  /* 0x01c001c024067812 */ /* 0x000fe200078ec0ff */
[-C--:B------:R-:W-:Y:S01]  /*15870*/  HFMA2 R15, R9, R0.reuse.H1_H1, -132, -132 ;  /* 0xd820d820090f7431 */ /* 0x080fe20000060000 */
[----:B------:R-:W-:Y:S01]  /*15880*/  LOP3.LUT R51, R51, 0x64006400, RZ, 0xfc, !PT ;  /* 0x6400640033337812 */ /* 0x000fe200078efcff */
[----:B------:R-:W-:Y:S01]  /*15890*/  HFMA2 R9, R73, R0.H1_H1, -132, -132 ;  /* 0xd820d82049097431 */ /* 0x000fe20000060000 */
[----:B------:R-:W-:-:S02]  /*158a0*/  LOP3.LUT R7, R4, 0x64006400, RZ, 0xfc, !PT ;  /* 0x6400640004077812 */ /* 0x000fc400078efcff */
[----:B------:R-:W-:Y:S01]  /*158b0*/  LOP3.LUT R81, R8, 0x64006400, RZ, 0xfc, !PT ;  /* 0x6400640008517812 */ /* 0x000fe200078efcff */
[----:B------:R-:W-:Y:S01]  /*158c0*/  HADD2 R86, R51, -1028, -1028 ;  /* 0xe404e40433567430 */ /* 0x000fe20000000000 */
        /* <DEDUP_REMOVED lines=8> */
[----:B------:R-:W-:Y:S01]  /*15950*/  LOP3.LUT R79, R18, 0x64006400, RZ, 0xfc, !PT ;  /* 0x64006400124f7812 */ /* 0x000fe200078efcff */
[-C--:B------:R-:W-:Y:S01]  /*15960*/  HFMA2 R18, R13, R0.reuse.H1_H1, -132, -132 ;  /* 0xd820d8200d127431 */ /* 0x080fe20000060000 */
[----:B------:R-:W-:Y:S01]  /*15970*/  LOP3.LUT R75, R6, 0x64006400, RZ, 0xfc, !PT ;  /* 0x64006400064b7812 */ /* 0x000fe200078efcff */
[-C--:B------:R-:W-:Y:S01]  /*15980*/  HFMA2 R6, R5, R0.reuse.H0_H0, -20, -20 ;  /* 0xcd00cd0005067431 */ /* 0x080fe20000040000 */
[----:B------:R-:W-:Y:S01]  /*15990*/  LOP3.LUT R35, R35, 0x70007, RZ, 0xc0, !PT ;  /* 0x0007000723237812 */ /* 0x000fe200078ec0ff */
[-C--:B------:R-:W-:Y:S01]  /*159a0*/  HFMA2 R13, R71, R0.reuse.H1_H1, -132, -132 ;  /* 0xd820d820470d7431 */ /* 0x080fe20000060000 */
[----:B------:R-:W-:Y:S01]  /*159b0*/  LOP3.LUT R34, R34, 0x70007, RZ, 0xc0, !PT ;  /* 0x0007000722227812 */ /* 0x000fe200078ec0ff */
[-C--:B------:R-:W-:Y:S01]  /*159c0*/  HFMA2 R5, R81, R0.reuse.H0_H0, -20, -20 ;  /* 0xcd00cd0051057431 */ /* 0x080fe20000040000 */
[----:B------:R-:W-:Y:S01]  /*159d0*/  LOP3.LUT R46, R46, 0x70007, RZ, 0xc0, !PT ;  /* 0x000700072e2e7812 */ /* 0x000fe200078ec0ff */
[----:B------:R-:W-:Y:S01]  /*159e0*/  HADD2 R81, R59, -1028, -1028 ;  /* 0xe404e4043b517430 */ /* 0x000fe20000000000 */
[----:B------:R-:W-:Y:S01]  /*159f0*/  LOP3.LUT R47, R47, 0x70007, RZ, 0xc0, !PT ;  /* 0x000700072f2f7812 */ /* 0x000fe200078ec0ff */
[----:B------:R-:W-:Y:S01]  /*15a00*/  HFMA2 R79, R79, R0.H1_H1, -132, -132 ;  /* 0xd820d8204f4f7431 */ /* 0x000fe20000060000 */
        /* <DEDUP_REMOVED lines=10> */
[-C--:B------:R-:W-:Y:S01]  /*15ab0*/  HFMA2 R2, R75, R0.reuse.H0_H0, -20, -20 ;  /* 0xcd00cd004b027431 */ /* 0x080fe20000040000 */
        /* <DEDUP_REMOVED lines=132> */
.L_x_1058:
        /* <DEDUP_REMOVED lines=85> */
.L_x_1060:
        /* <DEDUP_REMOVED lines=82> */
.L_x_1061:
        /* <DEDUP_REMOVED lines=79> */
.L_x_1059:
[----:B------:R-:W-:Y:S01]  /*17260*/  IADD3 R93, PT, PT, R93, 0x20, RZ ;  /* 0x000000205d5d7810 */ /* 0x000fe20007ffe0ff */
[----:B------:R-:W-:Y:S01]  /*17270*/  UIADD3 UR4, UPT, UPT, UR4, 0x40, URZ ;  /* 0x0000004004047890 */ /* 0x000fe2000fffe0ff */
[----:B------:R-:W-:Y:S02]  /*17280*/  IMAD.WIDE R104, R89, 0x4, R100 ;  /* 0x0000000459687825 */ /* 0x000fe400078e0264 */
[----:B------:R-:W-:-:S13]  /*17290*/  ISETP.GE.AND P2, PT, R93, R98, PT ;  /* 0x000000625d00720c */ /* 0x000fda0003f46270 */
[----:B------:R-:W-:Y:S05]  /*172a0*/  @!P2 BRA `(.L_x_1062) ;  /* 0xffffffdc002ca947 */ /* 0x000fea000383ffff */
[----:B------:R-:W-:-:S07]  /*172b0*/  IMAD.WIDE R104, R89, 0xc, R102 ;  /* 0x0000000c59687825 */ /* 0x000fce00078e0266 */
.L_x_1057:
[----:B------:R-:W0:Y:S02]  /*172c0*/  LDCU UR5, c[0x0][0x3dc] ;  /* 0x00007b80ff0577ac */ /* 0x000e240008000800 */
[----:B0-----:R-:W-:-:S04]  /*172d0*/  VIMNMX R0, PT, PT, R95, UR5, PT ;  /* 0x000000055f007c48 */ /* 0x001fc8000bfe0100 */
[----:B------:R-:W-:-:S13]  /*172e0*/  ISETP.GT.AND P0, PT, R0, R93, PT ;  /* 0x0000005d0000720c */ /* 0x000fda0003f04270 */
[----:B------:R-:W-:Y:S05]  /*172f0*/  @!P0 BRA `(.L_x_1063) ;  /* 0x0000001000c88947 */ /* 0x000fea0003800000 */
[----:B------:R-:W-:Y:S01]  /*17300*/  PRMT R2, R92, 0x9910, RZ ;  /* 0x000099105c027816 */ /* 0x000fe200000000ff */
[----:B------:R-:W-:-:S03]  /*17310*/  UIADD3 UR4, UPT, UPT, UR4, 0x80, URZ ;  /* 0x0000008004047890 */ /* 0x000fc6000fffe0ff */
[----:B------:R-:W-:-:S04]  /*17320*/  ISETP.NE.AND P0, PT, R2, RZ, PT ;  /* 0x000000ff0200720c */ /* 0x000fc80003f05270 */
[----:B------:R-:W-:-:S13]  /*17330*/  ISETP.EQ.OR P0, PT, R97, 0x3, !P0 ;  /* 0x000000036100780c */ /* 0x000fda0004702670 */
.L_x_1068:
[----:B------:R-:W2:Y:S01]  /*17340*/  LDG.E.128.CONSTANT R4, desc[UR8][R104.64] ;  /* 0x0000000868047981 */ /* 0x000ea2000c1e9d00 */
[----:B------:R-:W-:Y:S01]  /*17350*/  MOV R8, 0x3400 ;  /* 0x0000340000087802 */ /* 0x000fe20000000f00 */
[----:B------:R-:W-:Y:S01]  /*17360*/  HFMA2 R35, -RZ, RZ, 0, 0.0625 ;  /* 0x00002c00ff237431 */ /* 0x000fe200000001ff */
[----:B------:R-:W-:Y:S02]  /*17370*/  MOV R2, 0x2400 ;  /* 0x0000240000027802 */ /* 0x000fe40000000f00 */
[----:B------:R-:W-:Y:S02]  /*17380*/  ISETP.NE.AND P2, PT, R94, RZ, PT ;  /* 0x000000ff5e00720c */ /* 0x000fe40003f45270 */
[----:B------:R-:W-:Y:S02]  /*17390*/  PRMT R8, R2, 0x5410, R8 ;  /* 0x0000541002087816 */ /* 0x000fe40000000008 */
[----:B------:R-:W-:Y:S02]  /*173a0*/  PRMT R35, R35, 0x5410, R35 ;  /* 0x0000541023237816 */ /* 0x000fe40000000023 */
[----:B------:R-:W-:-:S02]  /*173b0*/  ISETP.NE.AND P1, PT, R97, 0x1, PT ;  /* 0x000000016100780c */ /* 0x000fc40003f25270 */
[C---:B--2---:R-:W-:Y:S02]  /*173c0*/  LOP3.LUT R49, R6.reuse, 0x30003, RZ, 0xc0, !PT ;  /* 0x0003000306317812 */ /* 0x044fe400078ec0ff */
[C---:B------:R-:W-:Y:S02]  /*173d0*/  LOP3.LUT R12, R6.reuse, 0xc000c, RZ, 0xc0, !PT ;  /* 0x000c000c060c7812 */ /* 0x040fe400078ec0ff */
[C---:B-----5:R-:W-:Y:S02]  /*173e0*/  LOP3.LUT R20, R6.reuse, 0x300030, RZ, 0xc0, !PT ;  /* 0x0030003006147812 */ /* 0x060fe400078ec0ff */
[----:B------:R-:W-:Y:S02]  /*173f0*/  LOP3.LUT R34, R6, 0xc000c0, RZ, 0xc0, !PT ;  /* 0x00c000c006227812 */ /* 0x000fe400078ec0ff */
[----:B------:R-:W-:Y:S02]  /*17400*/  SHF.R.U32.HI R50, RZ, 0x8, R6 ;  /* 0x00000008ff327819 */ /* 0x000fe40000011606 */
[----:B------:R-:W-:-:S02]  /*17410*/  LOP3.LUT R6, R7, 0xc000c, RZ, 0xc0, !PT ;  /* 0x000c000c07067812 */ /* 0x000fc400078ec0ff */
[----:B------:R-:W-:Y:S02]  /*17420*/  SHF.R.U32.HI R48, RZ, 0x8, R5 ;  /* 0x00000008ff307819 */ /* 0x000fe40000011605 */
[----:B------:R-:W-:Y:S02]  /*17430*/  LOP3.LUT R13, R6, 0x64006400, RZ, 0xfc, !PT ;  /* 0x64006400060d7812 */ /* 0x000fe400078efcff */
[C---:B------:R-:W-:Y:S02]  /*17440*/  LOP3.LUT R9, R4.reuse, 0x30003, RZ, 0xc0, !PT ;  /* 0x0003000304097812 */ /* 0x040fe400078ec0ff */
[C---:B------:R-:W-:Y:S01]  /*17450*/  LOP3.LUT R2, R4.reuse, 0xc000c, RZ, 0xc0, !PT ;  /* 0x000c000c04027812 */ /* 0x040fe200078ec0ff */
[----:B------:R-:W-:Y:S01]  /*17460*/  HFMA2 R13, R13, R8.H1_H1, -258, -258 ;  /* 0xdc08dc080d0d7431 */ /* 0x000fe20000060008 */
[C---:B------:R-:W-:Y:S02]  /*17470*/  LOP3.LUT R10, R4.reuse, 0x300030, RZ, 0xc0, !PT ;  /* 0x00300030040a7812 */ /* 0x040fe400078ec0ff */
[----:B------:R-:W-:-:S02]  /*17480*/  LOP3.LUT R11, R4, 0xc000c0, RZ, 0xc0, !PT ;  /* 0x00c000c0040b7812 */ /* 0x000fc400078ec0ff */
[----:B------:R-:W-:Y:S02]  /*17490*/  LOP3.LUT R3, R5, 0xc000c, RZ, 0xc0, !PT ;  /* 0x000c000c05037812 */ /* 0x000fe400078ec0ff */
[C---:B------:R-:W-:Y:S02]  /*174a0*/  LOP3.LUT R51, R7.reuse, 0x30003, RZ, 0xc0, !PT ;  /* 0x0003000307337812 */ /* 0x040fe400078ec0ff */
[C---:B------:R-:W-:Y:S02]  /*174b0*/  LOP3.LUT R28, R7.reuse, 0x300030, RZ, 0xc0, !PT ;  /* 0x00300030071c7812 */ /* 0x040fe400078ec0ff */
[----:B------:R-:W-:Y:S02]  /*174c0*/  LOP3.LUT R36, R7, 0xc000c0, RZ, 0xc0, !PT ;  /* 0x00c000c007247812 */ /* 0x000fe400078ec0ff */
[----:B------:R-:W-:Y:S02]  /*174d0*/  SHF.R.U32.HI R52, RZ, 0x8, R7 ;  /* 0x00000008ff347819 */ /* 0x000fe40000011607 */
[----:B------:R-:W-:-:S02]  /*174e0*/  LOP3.LUT R6, R48, 0xc000c, RZ, 0xc0, !PT ;  /* 0x000c000c30067812 */ /* 0x000fc400078ec0ff */
[----:B------:R-:W-:Y:S02]  /*174f0*/  SHF.R.U32.HI R4, RZ, 0x8, R4 ;  /* 0x00000008ff047819 */ /* 0x000fe40000011604 */
[----:B------:R-:W-:Y:S02]  /*17500*/  LOP3.LUT R7, R50, 0xc000c, RZ, 0xc0, !PT ;  /* 0x000c000c32077812 */ /* 0x000fe400078ec0ff */
[C---:B------:R-:W-:Y:S02]  /*17510*/  LOP3.LUT R46, R5.reuse, 0x30003, RZ, 0xc0, !PT ;  /* 0x00030003052e7812 */ /* 0x040fe400078ec0ff */
[C---:B------:R-:W-:Y:S02]  /*17520*/  LOP3.LUT R18, R5.reuse, 0x300030, RZ, 0xc0, !PT ;  /* 0x0030003005127812 */ /* 0x040fe400078ec0ff */
[----:B------:R-:W-:Y:S02]  /*17530*/  LOP3.LUT R33, R5, 0xc000c0, RZ, 0xc0, !PT ;  /* 0x00c000c005217812 */ /* 0x000fe400078ec0ff */
[----:B------:R-:W-:-:S02]  /*17540*/  LOP3.LUT R5, R3, 0x64006400, RZ, 0xfc, !PT ;  /* 0x6400640003057812 */ /* 0x000fc400078efcff */
[----:B------:R-:W-:Y:S02]  /*17550*/  LOP3.LUT R15, R52, 0xc000c, RZ, 0xc0, !PT ;  /* 0x000c000c340f7812 */ /* 0x000fe400078ec0ff */
[----:B------:R-:W-:Y:S02]  /*17560*/  LOP3.LUT R6, R6, 0x64006400, RZ, 0xfc, !PT ;  /* 0x6400640006067812 */ /* 0x000fe400078efcff */
[----:B------:R-:W-:Y:S02]  /*17570*/  LOP3.LUT R3, R4, 0xc000c, RZ, 0xc0, !PT ;  /* 0x000c000c04037812 */ /* 0x000fe400078ec0ff */
[----:B------:R-:W-:Y:S02]  /*17580*/  LOP3.LUT R7, R7, 0x64006400, RZ, 0xfc, !PT ;  /* 0x6400640007077812 */ /* 0x000fe400078efcff */
[----:B------:R-:W-:Y:S01]  /*17590*/  LOP3.LUT R17, R15, 0x64006400, RZ, 0xfc, !PT ;  /* 0x640064000f117812 */ /* 0x000fe200078efcff */
[-C--:B------:R-:W-:Y:S01]  /*175a0*/  HFMA2 R15, R6, R8.reuse.H1_H1, -258, -258 ;  /* 0xdc08dc08060f7431 */ /* 0x080fe20000060008 */
[----:B------:R-:W-:Y:S01]  /*175b0*/  LOP3.LUT R14, R3, 0x64006400, RZ, 0xfc, !PT ;  /* 0x64006400030e7812 */ /* 0x000fe200078efcff */
[-C--:B------:R-:W-:Y:S01]  /*175c0*/  HFMA2 R3, R5, R8.reuse.H1_H1, -258, -258 ;  /* 0xdc08dc0805037431 */ /* 0x080fe20000060008 */
[----:B------:R-:W-:Y:S01]  /*175d0*/  LOP3.LUT R6, R48, 0x300030, RZ, 0xc0, !PT ;  /* 0x0030003030067812 */ /* 0x000fe200078ec0ff */
[-C--:B------:R-:W-:Y:S01]  /*175e0*/  HFMA2 R16, R7, R8.reuse.H1_H1, -258, -258 ;  /* 0xdc08dc0807107431 */ /* 0x080fe20000060008 */
[----:B------:R-:W-:Y:S01]  /*175f0*/  LOP3.LUT R5, R4, 0x300030, RZ, 0xc0, !PT ;  /* 0x0030003004057812 */ /* 0x000fe200078ec0ff */
[-C--:B------:R-:W-:Y:S01]  /*17600*/  HFMA2 R14, R14, R8.reuse.H1_H1, -258, -258 ;  /* 0xdc08dc080e0e7431 */ /* 0x080fe20000060008 */
[----:B------:R-:W-:Y:S01]  /*17610*/  LOP3.LUT R7, R50, 0x300030, RZ, 0xc0, !PT ;  /* 0x0030003032077812 */ /* 0x000fe200078ec0ff */
[----:B------:R-:W-:Y:S01]  /*17620*/  HFMA2 R17, R17, R8.H1_H1, -258, -258 ;  /* 0xdc08dc0811117431 */ /* 0x000fe20000060008 */
[----:B------:R-:W-:-:S02]  /*17630*/  LOP3.LUT R19, R18, 0x64006400, RZ, 0xfc, !PT ;  /* 0x6400640012137812 */ /* 0x000fc400078efcff */
[----:B------:R-:W-:Y:S02]  /*17640*/  LOP3.LUT R6, R6, 0x64006400, RZ, 0xfc, !PT ;  /* 0x6400640006067812 */ /* 0x000fe400078efcff */
[----:B------:R-:W-:Y:S01]  /*17650*/  LOP3.LUT R10, R10, 0x64006400, RZ, 0xfc, !PT ;  /* 0x640064000a0a7812 */ /* 0x000fe200078efcff */
[-C--:B------:R-:W-:Y:S01]  /*17660*/  HFMA2 R19, R19, R35.reuse.H1_H1, -66, -66 ;  /* 0xd420d42013137431 */ /* 0x080fe20000060023 */
[----:B------:R-:W-:Y:S01]  /*17670*/  LOP3.LUT R18, R52, 0x300030, RZ, 0xc0, !PT ;  /* 0x0030003034127812 */ /* 0x000fe200078ec0ff */
[-C--:B------:R-:W-:Y:S01]  /*17680*/  HFMA2 R30, R6, R35.reuse.H1_H1, -66, -66 ;  /* 0xd420d420061e7431 */ /* 0x080fe20000060023 */
        /* <DEDUP_REMOVED lines=23> */
[-C--:B------:R-:W-:Y:S01]  /*17800*/  HFMA2 R20, R20, R35.reuse.H1_H1, -66, -66 ;  /* 0xd420d42014147431 */ /* 0x080fe20000060023 */
[----:B------:R-:W-:Y:S01]  /*17810*/  LOP3.LUT R4, R4, 0x30003, RZ, 0xc0, !PT ;  /* 0x0003000304047812 */ /* 0x000fe200078ec0ff */
[----:B------:R-:W-:Y:S01]  /*17820*/  HFMA2 R28, R28, R35.H1_H1, -66, -66 ;  /* 0xd420d4201c1c7431 */ /* 0x000fe20000060023 */
        /* <DEDUP_REMOVED lines=30> */
[----:B------:R-:W0:Y:S01]  /*17a10*/  LDS.128 R4, [UR4+-0x80] ;  /* 0xffff8004ff047984 */ /* 0x000e220008000c00 */
[----:B------:R-:W-:Y:S02]  /*17a20*/  PRMT R44, R44, 0x5410, R43 ;  /* 0x000054102c2c7816 */ /* 0x000fe4000000002b */
[----:B------:R-:W-:Y:S01]  /*17a30*/  PRMT R42, R42, 0x5410, R41 ;  /* 0x000054102a2a7816 */ /* 0x000fe20000000029 */
        /* <DEDUP_REMOVED lines=41> */
.L_x_1064:
[----:B------:R-:W-:Y:S05]  /*17cd0*/  @!P1 BRA `(.L_x_1065) ;  /* 0x0000000800389947 */ /* 0x000fea0003800000 */
[----:B------:R-:W-:Y:S02]  /*17ce0*/  PRMT R4, R91, 0x9910, RZ ;  /* 0x000099105b047816 */ /* 0x000fe400000000ff */
[----:B------:R-:W-:Y:S02]  /*17cf0*/  ISETP.NE.AND P3, PT, R97, 0x2, PT ;  /* 0x000000026100780c */ /* 0x000fe40003f65270 */
[----:B------:R-:W-:-:S13]  /*17d00*/  ISETP.NE.AND P2, PT, R4, RZ, PT ;  /* 0x000000ff0400720c */ /* 0x000fda0003f45270 */
[----:B------:R-:W-:Y:S05]  /*17d10*/  @!P2 BRA `(.L_x_1066) ;  /* 0x0000000000b0a947 */ /* 0x000fea0003800000 */
        /* <DEDUP_REMOVED lines=44> */
.L_x_1066:
[----:B------:R-:W-:Y:S05]  /*17fe0*/  @!P3 BRA `(.L_x_1065) ;  /* 0x000000040074b947 */ /* 0x000fea0003800000 */
[----:B------:R-:W-:-:S04]  /*17ff0*/  PRMT R4, R90, 0x9910, RZ ;  /* 0x000099105a047816 */ /* 0x000fc800000000ff */
[----:B------:R-:W-:-:S13]  /*18000*/  ISETP.NE.AND P2, PT, R4, RZ, PT ;  /* 0x000000ff0400720c */ /* 0x000fda0003f45270 */
[----:B------:R-:W-:Y:S05]  /*18010*/  @!P2 BRA `(.L_x_1067) ;  /* 0x0000000000b0a947 */ /* 0x000fea0003800000 */
        /* <DEDUP_REMOVED lines=44> */
.L_x_1067:
        /* <DEDUP_REMOVED lines=46> */
.L_x_1065:
[----:B------:R-:W0:Y:S01]  /*185c0*/  LDC R89, c[0x0][0x3ac] ;  /* 0x0000eb00ff597b82 */ /* 0x000e220000000800 */
[----:B------:R-:W-:Y:S01]  /*185d0*/  IADD3 R93, PT, PT, R93, 0x10, RZ ;  /* 0x000000105d5d7810 */ /* 0x000fe20007ffe0ff */
[----:B------:R-:W-:-:S03]  /*185e0*/  UIADD3 UR4, UPT, UPT, UR4, 0x20, URZ ;  /* 0x0000002004047890 */ /* 0x000fc6000fffe0ff */
[----:B------:R-:W-:Y:S01]  /*185f0*/  ISETP.GE.AND P2, PT, R93, R0, PT ;  /* 0x000000005d00720c */ /* 0x000fe20003f46270 */
[----:B0-----:R-:W-:-:S12]  /*18600*/  IMAD.WIDE R104, R89, 0x4, R104 ;  /* 0x0000000459687825 */ /* 0x001fd800078e0268 */
[----:B------:R-:W-:Y:S05]  /*18610*/  @!P2 BRA `(.L_x_1068) ;  /* 0xffffffec0048a947 */ /* 0x000fea000383ffff */
.L_x_1063:
        /* <DEDUP_REMOVED lines=12> */
.L_x_1072:
[----:B------:R-:W0:Y:S02]  /*186e0*/  LDS R2, [R0] ;  /* 0x0000000000027984 */ /* 0x000e240000000800 */
[----:B0-----:R-:W-:-:S05]  /*186f0*/  HADD2 R3, R2, R7 ;  /* 0x0000000702037230 */ /* 0x001fca0000000000 */
[----:B------:R-:W0:Y:S02]  /*18700*/  ATOMS.CAST.SPIN P0, [R0], R2, R3 ;  /* 0x000000020000758d */ /* 0x000e240001800003 */
[----:B0-----:R-:W-:Y:S05]  /*18710*/  @!P0 BRA `(.L_x_1072) ;  /* 0xfffffffc00f08947 */ /* 0x001fea000383ffff */
[----:B------:R-:W-:Y:S05]  /*18720*/  BRA `(.L_x_1070) ;  /* 0x00000000000c7947 */ /* 0x000fea0003800000 */
.L_x_1071:
[----:B------:R-:W2:Y:S02]  /*18730*/  LD.E R0, desc[UR8][R4.64] ;  /* 0x0000000804007980 */ /* 0x000ea4000c101900 */
[----:B--2---:R-:W-:-:S05]  /*18740*/  IADD3 R3, PT, PT, R7, R0, RZ ;  /* 0x0000000007037210 */ /* 0x004fca0007ffe0ff */
[----:B------:R0:W-:Y:S02]  /*18750*/  ST.E desc[UR8][R4.64], R3 ;  /* 0x0000000304007985 */ /* 0x0001e4000c101908 */
.L_x_1070:
[----:B------:R-:W-:Y:S05]  /*18760*/  BSYNC.RECONVERGENT B0 ;  /* 0x0000000000007941 */ /* 0x000fea0003800200 */
.L_x_1069:
[----:B------:R1:W-:Y:S01]  /*18770*/  ATOM.E.ADD.F16x2.RN.STRONG.GPU P0, RZ, desc[UR8][R4.64+0x4], R27 ;  /* 0x8000041b04ff79a2 */ /* 0x0003e2000c10e108 */
[----:B------:R-:W-:Y:S04]  /*18780*/  BSSY.RECONVERGENT B0, `(.L_x_1073) ;  /* 0x000000e000007945 */ /* 0x000fe80003800200 */
[----:B-1----:R-:W-:Y:S05]  /*18790*/  @P0 BRA `(.L_x_1074) ;  /* 0x0000000000300947 */ /* 0x002fea0003800000 */
[----:B------:R-:W1:Y:S02]  /*187a0*/  QSPC.E.S P0, RZ, [R4+0x4] ;  /* 0x0000040004ff73aa */ /* 0x000e640000000500 */
[----:B-1----:R-:W-:Y:S05]  /*187b0*/  @!P0 BRA `(.L_x_1075) ;  /* 0x00000000001c8947 */ /* 0x002fea0003800000 */
[----:B------:R-:W-:-:S04]  /*187c0*/  MOV R2, R4 ;  /* 0x0000000400027202 */ /* 0x000fc80000000f00 */
[----:B------:R-:W-:-:S07]  /*187d0*/  MOV R0, R2 ;  /* 0x0000000200007202 */ /* 0x000fce0000000f00 */
.L_x_1076:
[----:B------:R-:W0:Y:S02]  /*187e0*/  LDS R2, [R0+0x4] ;  /* 0x0000040000027984 */ /* 0x000e240000000800 */
[----:B0-----:R-:W-:-:S05]  /*187f0*/  HFMA2 R3, R2, 1, 1, R27 ;  /* 0x3c003c0002037831 */ /* 0x001fca000000001b */
[----:B------:R-:W0:Y:S02]  /*18800*/  ATOMS.CAST.SPIN P0, [R0+0x4], R2, R3 ;  /* 0x000004020000758d */ /* 0x000e240001800003 */
[----:B0-----:R-:W-:Y:S05]  /*18810*/  @!P0 BRA `(.L_x_1076) ;  /* 0xfffffffc00f08947 */ /* 0x001fea000383ffff */
[----:B------:R-:W-:Y:S05]  /*18820*/  BRA `(.L_x_1074) ;  /* 0x00000000000c7947 */ /* 0x000fea0003800000 */
.L_x_1075:
[----:B------:R-:W0:Y:S02]  /*18830*/  LD.E R0, desc[UR8][R4.64+0x4] ;  /* 0x0000040804007980 */ /* 0x000e24000c101900 */
[----:B0-----:R-:W-:-:S05]  /*18840*/  IADD3 R3, PT, PT, R27, R0, RZ ;  /* 0x000000001b037210 */ /* 0x001fca0007ffe0ff */
[----:B------:R1:W-:Y:S02]  /*18850*/  ST.E desc[UR8][R4.64+0x4], R3 ;  /* 0x0000040304007985 */ /* 0x0003e4000c101908 */
.L_x_1074:
[----:B------:R-:W-:Y:S05]  /*18860*/  BSYNC.RECONVERGENT B0 ;  /* 0x0000000000007941 */ /* 0x000fea0003800200 */
.L_x_1073:
        /* <DEDUP_REMOVED lines=11> */
.L_x_1080:
[----:B------:R-:W0:Y:S02]  /*18920*/  LDS R2, [R0] ;  /* 0x0000000000027984 */ /* 0x000e240000000800 */
[----:B0-----:R-:W-:-:S05]  /*18930*/  HADD2 R3, R2, R7 ;  /* 0x0000000702037230 */ /* 0x001fca0000000000 */
[----:B------:R-:W0:Y:S02]  /*18940*/  ATOMS.CAST.SPIN P0, [R0], R2, R3 ;  /* 0x000000020000758d */ /* 0x000e240001800003 */
[----:B0-----:R-:W-:Y:S05]  /*18950*/  @!P0 BRA `(.L_x_1080) ;  /* 0xfffffffc00f08947 */ /* 0x001fea000383ffff */
[----:B------:R-:W-:Y:S05]  /*18960*/  BRA `(.L_x_1078) ;  /* 0x00000000000c7947 */ /* 0x000fea0003800000 */
.L_x_1079:
[----:B------:R-:W2:Y:S02]  /*18970*/  LD.E R0, desc[UR8][R4.64] ;  /* 0x0000000804007980 */ /* 0x000ea4000c101900 */
[----:B--2---:R-:W-:-:S05]  /*18980*/  IADD3 R3, PT, PT, R7, R0, RZ ;  /* 0x0000000007037210 */ /* 0x004fca0007ffe0ff */
[----:B------:R0:W-:Y:S02]  /*18990*/  ST.E desc[UR8][R4.64], R3 ;  /* 0x0000000304007985 */ /* 0x0001e4000c101908 */
.L_x_1078:
[----:B------:R-:W-:Y:S05]  /*189a0*/  BSYNC.RECONVERGENT B0 ;  /* 0x0000000000007941 */ /* 0x000fea0003800200 */
.L_x_1077:
[----:B------:R1:W-:Y:S01]  /*189b0*/  ATOM.E.ADD.F16x2.RN.STRONG.GPU P0, RZ, desc[UR8][R4.64+0x4], R25 ;  /* 0x8000041904ff79a2 */ /* 0x0003e2000c10e108 */
[----:B------:R-:W-:Y:S04]  /*189c0*/  BSSY.RECONVERGENT B0, `(.L_x_1081) ;  /* 0x000000e000007945 */ /* 0x000fe80003800200 */
[----:B-1----:R-:W-:Y:S05]  /*189d0*/  @P0 BRA `(.L_x_1082) ;  /* 0x0000000000300947 */ /* 0x002fea0003800000 */
[----:B------:R-:W1:Y:S02]  /*189e0*/  QSPC.E.S P0, RZ, [R4+0x4] ;  /* 0x0000040004ff73aa */ /* 0x000e640000000500 */
[----:B-1----:R-:W-:Y:S05]  /*189f0*/  @!P0 BRA `(.L_x_1083) ;  /* 0x00000000001c8947 */ /* 0x002fea0003800000 */
[----:B------:R-:W-:-:S04]  /*18a00*/  MOV R2, R4 ;  /* 0x0000000400027202 */ /* 0x000fc80000000f00 */
[----:B------:R-:W-:-:S07]  /*18a10*/  MOV R0, R2 ;  /* 0x0000000200007202 */ /* 0x000fce0000000f00 */
.L_x_1084:
[----:B------:R-:W0:Y:S02]  /*18a20*/  LDS R2, [R0+0x4] ;  /* 0x0000040000027984 */ /* 0x000e240000000800 */
[----:B0-----:R-:W-:-:S05]  /*18a30*/  HFMA2 R3, R2, 1, 1, R25 ;  /* 0x3c003c0002037831 */ /* 0x001fca0000000019 */
[----:B------:R-:W0:Y:S02]  /*18a40*/  ATOMS.CAST.SPIN P0, [R0+0x4], R2, R3 ;  /* 0x000004020000758d */ /* 0x000e240001800003 */
[----:B0-----:R-:W-:Y:S05]  /*18a50*/  @!P0 BRA `(.L_x_1084) ;  /* 0xfffffffc00f08947 */ /* 0x001fea000383ffff */
[----:B------:R-:W-:Y:S05]  /*18a60*/  BRA `(.L_x_1082) ;  /* 0x00000000000c7947 */ /* 0x000fea0003800000 */
.L_x_1083:
[----:B------:R-:W0:Y:S02]  /*18a70*/  LD.E R0, desc[UR8][R4.64+0x4] ;  /* 0x0000040804007980 */ /* 0x000e24000c101900 */
[----:B0-----:R-:W-:-:S05]  /*18a80*/  IADD3 R3, PT, PT, R25, R0, RZ ;  /* 0x0000000019037210 */ /* 0x001fca0007ffe0ff */
[----:B------:R1:W-:Y:S02]  /*18a90*/  ST.E desc[UR8][R4.64+0x4], R3 ;  /* 0x0000040304007985 */ /* 0x0003e4000c101908 */
.L_x_1082:
[----:B------:R-:W-:Y:S05]  /*18aa0*/  BSYNC.RECONVERGENT B0 ;  /* 0x0000000000007941 */ /* 0x000fea0003800200 */
.L_x_1081:
        /* <DEDUP_REMOVED lines=12> */
.L_x_1088:
[----:B------:R-:W0:Y:S02]  /*18b70*/  LDS R2, [R0] ;  /* 0x0000000000027984 */ /* 0x000e240000000800 */
[----:B0-----:R-:W-:-:S05]  /*18b80*/  HADD2 R3, R2, R7 ;  /* 0x0000000702037230 */ /* 0x001fca0000000000 */
[----:B------:R-:W0:Y:S02]  /*18b90*/  ATOMS.CAST.SPIN P0, [R0], R2, R3 ;  /* 0x000000020000758d */ /* 0x000e240001800003 */
[----:B0-----:R-:W-:Y:S05]  /*18ba0*/  @!P0 BRA `(.L_x_1088) ;  /* 0xfffffffc00f08947 */ /* 0x001fea000383ffff */
[----:B------:R-:W-:Y:S05]  /*18bb0*/  BRA `(.L_x_1086) ;  /* 0x00000000000c7947 */ /* 0x000fea0003800000 */
.L_x_1087:
[----:B------:R-:W2:Y:S02]  /*18bc0*/  LD.E R0, desc[UR8][R4.64] ;  /* 0x0000000804007980 */ /* 0x000ea4000c101900 */
[----:B--2---:R-:W-:-:S05]  /*18bd0*/  IADD3 R3, PT, PT, R7, R0, RZ ;  /* 0x0000000007037210 */ /* 0x004fca0007ffe0ff */
[----:B------:R0:W-:Y:S02]  /*18be0*/  ST.E desc[UR8][R4.64], R3 ;  /* 0x0000000304007985 */ /* 0x0001e4000c101908 */
.L_x_1086:
[----:B------:R-:W-:Y:S05]  /*18bf0*/  BSYNC.RECONVERGENT B0 ;  /* 0x0000000000007941 */ /* 0x000fea0003800200 */
.L_x_1085:
[----:B------:R1:W-:Y:S01]  /*18c00*/  ATOM.E.ADD.F16x2.RN.STRONG.GPU P0, RZ, desc[UR8][R4.64+0x4], R23 ;  /* 0x8000041704ff79a2 */ /* 0x0003e2000c10e108 */
[----:B------:R-:W-:Y:S04]  /*18c10*/  BSSY.RECONVERGENT B0, `(.L_x_1089) ;  /* 0x000000e000007945 */ /* 0x000fe80003800200 */
[----:B-1----:R-:W-:Y:S05]  /*18c20*/  @P0 BRA `(.L_x_1090) ;  /* 0x0000000000300947 */ /* 0x002fea0003800000 */
[----:B------:R-:W1:Y:S02]  /*18c30*/  QSPC.E.S P0, RZ, [R4+0x4] ;  /* 0x0000040004ff73aa */ /* 0x000e640000000500 */
[----:B-1----:R-:W-:Y:S05]  /*18c40*/  @!P0 BRA `(.L_x_1091) ;  /* 0x00000000001c8947 */ /* 0x002fea0003800000 */
[----:B------:R-:W-:-:S04]  /*18c50*/  MOV R2, R4 ;  /* 0x0000000400027202 */ /* 0x000fc80000000f00 */
[----:B------:R-:W-:-:S07]  /*18c60*/  MOV R0, R2 ;  /* 0x0000000200007202 */ /* 0x000fce0000000f00 */
.L_x_1092:
[----:B------:R-:W0:Y:S02]  /*18c70*/  LDS R2, [R0+0x4] ;  /* 0x0000040000027984 */ /* 0x000e240000000800 */
[----:B0-----:R-:W-:-:S05]  /*18c80*/  HFMA2 R3, R2, 1, 1, R23 ;  /* 0x3c003c0002037831 */ /* 0x001fca0000000017 */
[----:B------:R-:W0:Y:S02]  /*18c90*/  ATOMS.CAST.SPIN P0, [R0+0x4], R2, R3 ;  /* 0x000004020000758d */ /* 0x000e240001800003 */
[----:B0-----:R-:W-:Y:S05]  /*18ca0*/  @!P0 BRA `(.L_x_1092) ;  /* 0xfffffffc00f08947 */ /* 0x001fea000383ffff */
[----:B------:R-:W-:Y:S05]  /*18cb0*/  BRA `(.L_x_1090) ;  /* 0x00000000000c7947 */ /* 0x000fea0003800000 */
.L_x_1091:
[----:B------:R-:W0:Y:S02]  /*18cc0*/  LD.E R0, desc[UR8][R4.64+0x4] ;  /* 0x0000040804007980 */ /* 0x000e24000c101900 */
[----:B0-----:R-:W-:-:S05]  /*18cd0*/  IADD3 R3, PT, PT, R23, R0, RZ ;  /* 0x0000000017037210 */ /* 0x001fca0007ffe0ff */
[----:B------:R1:W-:Y:S02]  /*18ce0*/  ST.E desc[UR8][R4.64+0x4], R3 ;  /* 0x0000040304007985 */ /* 0x0003e4000c101908 */
.L_x_1090:
[----:B------:R-:W-:Y:S05]  /*18cf0*/  BSYNC.RECONVERGENT B0 ;  /* 0x0000000000007941 */ /* 0x000fea0003800200 */
.L_x_1089:
        /* <DEDUP_REMOVED lines=12> */
.L_x_1096:
[----:B------:R-:W0:Y:S02]  /*18dc0*/  LDS R2, [R0] ;  /* 0x0000000000027984 */ /* 0x000e240000000800 */
[----:B0-----:R-:W-:-:S05]  /*18dd0*/  HADD2 R3, R2, R7 ;  /* 0x0000000702037230 */ /* 0x001fca0000000000 */
[----:B------:R-:W0:Y:S02]  /*18de0*/  ATOMS.CAST.SPIN P0, [R0], R2, R3 ;  /* 0x000000020000758d */ /* 0x000e240001800003 */
[----:B0-----:R-:W-:Y:S05]  /*18df0*/  @!P0 BRA `(.L_x_1096) ;  /* 0xfffffffc00f08947 */ /* 0x001fea000383ffff */
[----:B------:R-:W-:Y:S05]  /*18e00*/  BRA `(.L_x_1094) ;  /* 0x00000000000c7947 */ /* 0x000fea0003800000 */
.L_x_1095:
[----:B------:R-:W2:Y:S02]  /*18e10*/  LD.E R0, desc[UR8][R4.64] ;  /* 0x0000000804007980 */ /* 0x000ea4000c101900 */
[----:B--2---:R-:W-:-:S05]  /*18e20*/  IADD3 R3, PT, PT, R7, R0, RZ ;  /* 0x0000000007037210 */ /* 0x004fca0007ffe0ff */
[----:B------:R0:W-:Y:S02]  /*18e30*/  ST.E desc[UR8][R4.64], R3 ;  /* 0x0000000304007985 */ /* 0x0001e4000c101908 */
.L_x_1094:
[----:B------:R-:W-:Y:S05]  /*18e40*/  BSYNC.RECONVERGENT B0 ;  /* 0x0000000000007941 */ /* 0x000fea0003800200 */
.L_x_1093:
[----:B------:R1:W-:Y:S02]  /*18e50*/  ATOM.E.ADD.F16x2.RN.STRONG.GPU P0, RZ, desc[UR8][R4.64+0x4], R21 ;  /* 0x8000041504ff79a2 */ /* 0x0003e4000c10e108 */
[----:B-1----:R-:W-:Y:S05]  /*18e60*/  @P0 EXIT ;  /* 0x000000000000094d */ /* 0x002fea0003800000 */
[----:B------:R-:W1:Y:S02]  /*18e70*/  QSPC.E.S P0, RZ, [R4+0x4] ;  /* 0x0000040004ff73aa */ /* 0x000e640000000500 */
[----:B-1----:R-:W-:Y:S05]  /*18e80*/  @!P0 BRA `(.L_x_1097) ;  /* 0x00000000001c8947 */ /* 0x002fea0003800000 */
[----:B------:R-:W-:-:S04]  /*18e90*/  MOV R2, R4 ;  /* 0x0000000400027202 */ /* 0x000fc80000000f00 */
[----:B------:R-:W-:-:S07]  /*18ea0*/  MOV R0, R2 ;  /* 0x0000000200007202 */ /* 0x000fce0000000f00 */
.L_x_1098:
[----:B------:R-:W0:Y:S02]  /*18eb0*/  LDS R2, [R0+0x4] ;  /* 0x0000040000027984 */ /* 0x000e240000000800 */
[----:B0-----:R-:W-:-:S05]  /*18ec0*/  HFMA2 R3, R2, 1, 1, R21 ;  /* 0x3c003c0002037831 */ /* 0x001fca0000000015 */
[----:B------:R-:W0:Y:S02]  /*18ed0*/  ATOMS.CAST.SPIN P0, [R0+0x4], R2, R3 ;  /* 0x000004020000758d */ /* 0x000e240001800003 */
[----:B0-----:R-:W-:Y:S05]  /*18ee0*/  @!P0 BRA `(.L_x_1098) ;  /* 0xfffffffc00f08947 */ /* 0x001fea000383ffff */
[----:B------:R-:W-:Y:S05]  /*18ef0*/  EXIT ;  /* 0x000000000000794d */ /* 0x000fea0003800000 */
.L_x_1097:
[----:B------:R-:W0:Y:S02]  /*18f00*/  LD.E R0, desc[UR8][R4.64+0x4] ;  /* 0x0000040804007980 */ /* 0x000e24000c101900 */
[----:B0-----:R-:W-:-:S05]  /*18f10*/  IADD3 R3, PT, PT, R21, R0, RZ ;  /* 0x0000000015037210 */ /* 0x001fca0007ffe0ff */
[----:B------:R-:W-:Y:S01]  /*18f20*/  ST.E desc[UR8][R4.64+0x4], R3 ;  /* 0x0000040304007985 */ /* 0x000fe2000c101908 */
[----:B------:R-:W-:Y:S05]  /*18f30*/  EXIT ;  /* 0x000000000000794d */ /* 0x000fea0003800000 */
.L_x_1099:
        /* <DEDUP_REMOVED lines=12> */
.L_x_5297:


//--------------------- .text._Z23gemm_half_q_half_kernelILi4ELi160ELb1ELb1ELi32EEvPK6__halfPKjS4_S2_PS0_iiiiPKtS7_iiiiiibS2_i --------------------------
	.section	.text._Z23gemm_half_q_half_kernelILi4ELi160ELb1ELb1ELi32EEvPK6__halfPKjS4_S2_PS0_iiiiPKtS7_iiiiiibS2_i,"ax",@progbits
	.align	128
        .global         _Z23gemm_half_q_half_kernelILi4ELi160ELb1ELb1ELi32EEvPK6__halfPKjS4_S2_PS0_iiiiPKtS7_iiiiiibS2_i
        .type           _Z23gemm_half_q_half_kernelILi4ELi160ELb1ELb1ELi32EEvPK6__halfPKjS4_S2_PS0_iiiiPKtS7_iiiiiibS2_i,@function
        .size           _Z23gemm_half_q_half_kernelILi4ELi160ELb1ELb1ELi32EEvPK6__halfPKjS4_S2_PS0_iiiiPKtS7_iiiiiibS2_i,(.L_x_5298 - _Z23gemm_half_q_half_kernelILi4ELi160ELb1ELb1ELi32EEvPK6__halfPKjS4_S2_PS0_iiiiPKtS7_iiiiiibS2_i)
        .other          _Z23gemm_half_q_half_kernelILi4ELi160ELb1ELb1ELi32EEvPK6__halfPKjS4_S2_PS0_iiiiPKtS7_iiiiiibS2_i,@"STO_CUDA_ENTRY STV_DEFAULT"
_Z23gemm_half_q_half_kernelILi4ELi160ELb1ELb1ELi32EEvPK6__halfPKjS4_S2_PS0_iiiiPKtS7_iiiiiibS2_i:
.text._Z23gemm_half_q_half_kernelILi4ELi160ELb1ELb1ELi32EEvPK6__halfPKjS4_S2_PS0_iiiiPKtS7_iiiiiibS2_i:
[----:B------:R-:W-:Y:S08]  /*0000*/  LDC R1, c[0x0][0x37c] ;  /* 0x0000df00ff017b82 */ /* 0x000ff00000000800 */
[----:B------:R-:W0:Y:S08]  /*0010*/  S2UR UR4, SR_CTAID.Y ;  /* 0x00000000000479c3 */ /* 0x000e300000002600 */
[----:B------:R-:W1:Y:S01]  /*0020*/  LDC R58, c[0x0][0x3a8] ;  /* 0x0000ea00ff3a7b82 */ /* 0x000e620000000800 */
[----:B0-----:R-:W-:-:S05]  /*0030*/  MOV R59, UR4 ;  /* 0x00000004003b7c02 */ /* 0x001fca0008000f00 */
[----:B-1----:R-:W-:-:S05]  /*0040*/  IMAD R6, R59, -0x4, R58 ;  /* 0xfffffffc3b067824 */ /* 0x002fca00078e023a */
[----:B------:R-:W-:-:S13]  /*0050*/  ISETP.GE.AND P0, PT, R6, 0x1, PT ;  /* 0x000000010600780c */ /* 0x000fda0003f06270 */
[----:B------:R-:W-:Y:S05]  /*0060*/  @!P0 EXIT ;  /* 0x000000000000894d */ /* 0x000fea0003800000 */
[----:B------:R-:W0:Y:S01]  /*0070*/  LDC.64 R4, c[0x0][0x3e8] ;  /* 0x0000fa00ff047b82 */ /* 0x000e220000000a00 */
[----:B------:R-:W0:Y:S01]  /*0080*/  LDCU.64 UR10, c[0x0][0x358] ;  /* 0x00006b00ff0a77ac */ /* 0x000e220008000a00 */
[----:B------:R-:W1:Y:S01]  /*0090*/  S2R R0, SR_TID.X ;  /* 0x0000000000007919 */ /* 0x000e620000002100 */
[----:B------:R-:W2:Y:S01]  /*00a0*/  LDCU UR7, c[0x0][0x3b0] ;  /* 0x00007600ff0777ac */ /* 0x000ea20008000800 */
[----:B0-----:R-:W3:Y:S01]  /*00b0*/  LDG.E.U16 R57, desc[UR10][R4.64] ;  /* 0x0000000a04397981 */ /* 0x001ee2000c1e1500 */
[----:B------:R-:W-:Y:S02]  /*00c0*/  ISETP.NE.AND P1, PT, R6, 0x1, PT ;  /* 0x000000010600780c */ /* 0x000fe40003f25270 */
[----:B------:R-:W-:Y:S01]  /*00d0*/  PRMT R56, RZ, 0x7610, R56 ;  /* 0x00007610ff387816 */ /* 0x000fe20000000038 */
[----:B------:R-:W0:Y:S01]  /*00e0*/  S2R R2, SR_CTAID.Z ;  /* 0x0000000000027919 */ /* 0x000e220000002700 */
[----:B------:R-:W-:Y:S02]  /*00f0*/  PRMT R55, RZ, 0x7610, R55 ;  /* 0x00007610ff377816 */ /* 0x000fe40000000037 */
[----:B------:R-:W-:-:S02]  /*0100*/  PRMT R54, RZ, 0x7610, R54 ;  /* 0x00007610ff367816 */ /* 0x000fc40000000036 */
        /* <DEDUP_REMOVED lines=17> */
.L_x_1100:
[----:B------:R-:W-:Y:S01]  /*0220*/  PRMT R3, R3, 0x9910, RZ ;  /* 0x0000991003037816 */ /* 0x000fe200000000ff */
[----:B------:R-:W0:Y:S01]  /*0230*/  S2UR UR4, SR_CTAID.X ;  /* 0x00000000000479c3 */ /* 0x000e220000002500 */
[----:B------:R-:W-:Y:S02]  /*0240*/  SHF.L.U32 R61, R2, 0x5, RZ ;  /* 0x00000005023d7819 */ /* 0x000fe400000006ff */
[----:B------:R-:W-:Y:S02]  /*0250*/  ISETP.NE.AND P0, PT, R3, RZ, PT ;  /* 0x000000ff0300720c */ /* 0x000fe40003f05270 */
[----:B------:R-:W-:-:S04]  /*0260*/  IADD3 R7, PT, PT, R61, 0x20, RZ ;  /* 0x000000203d077810 */ /* 0x000fc80007ffe0ff */
[----:B------:R-:W-:-:S07]  /*0270*/  VIMNMX R60, PT, PT, R7, UR7, PT ;  /* 0x00000007073c7c48 */ /* 0x000fce000bfe0100 */
        /* <DEDUP_REMOVED lines=30> */
[----:B0-----:R-:W-:-:S09]  /*0460*/  IADD3 R4, PT, PT, R12, UR7, RZ ;  /* 0x000000070c047c10 */ /* 0x001fd2000fffe0ff */
[----:B------:R-:W-:Y:S05]  /*0470*/  @P0 BRA `(.L_x_1104) ;  /* 0x0000000000ec0947 */ /* 0x000fea0003800000 */
[----:B------:R-:W-:Y:S02]  /*0480*/  IADD3 R10, PT, PT, RZ, -R9, RZ ;  /* 0x80000009ff0a7210 */ /* 0x000fe40007ffe0ff */
[----:B------:R-:W-:Y:S02]  /*0490*/  PLOP3.LUT P0, PT, PT, PT, PT, 0x80, 0x8 ;  /* 0x000000000008781c */ /* 0x000fe40003f0f070 */
[----:B------:R-:W-:-:S13]  /*04a0*/  ISETP.GT.AND P2, PT, R10, 0x3, PT ;  /* 0x000000030a00780c */ /* 0x000fda0003f44270 */
[----:B------:R-:W-:Y:S05]  /*04b0*/  @!P2 BRA `(.L_x_1105) ;  /* 0x000000000084a947 */ /* 0x000fea0003800000 */
[----:B------:R-:W-:-:S13]  /*04c0*/  PLOP3.LUT P0, PT, PT, PT, PT, 0x8, 0x80 ;  /* 0x000000000080781c */ /* 0x000fda0003f0e170 */
.L_x_1106:
[----:B------:R-:W-:Y:S02]  /*04d0*/  IADD3 R11, P2, PT, R5, R4, RZ ;  /* 0x00000004050b7210 */ /* 0x000fe40007f5e0ff */
[C---:B------:R-:W-:Y:S02]  /*04e0*/  IADD3 R12, PT, PT, R4.reuse, UR7, RZ ;  /* 0x00000007040c7c10 */ /* 0x040fe4000fffe0ff */
[----:B------:R-:W-:Y:S02]  /*04f0*/  LEA.HI.X.SX32 R14, R4, RZ, 0x1, P2 ;  /* 0x000000ff040e7211 */ /* 0x000fe400010f0eff */
[----:B------:R-:W-:Y:S02]  /*0500*/  IADD3 R4, PT, PT, R12, UR7, RZ ;  /* 0x000000070c047c10 */ /* 0x000fe4000fffe0ff */
[----:B------:R-:W-:Y:S02]  /*0510*/  LEA R10, P2, R11, UR8, 0x1 ;  /* 0x000000080b0a7c11 */ /* 0x000fe4000f8408ff */
[----:B------:R-:W-:-:S02]  /*0520*/  IADD3 R13, P3, PT, R5, R12, RZ ;  /* 0x0000000c050d7210 */ /* 0x000fc40007f7e0ff */
[----:B------:R-:W-:Y:S02]  /*0530*/  IADD3 R20, PT, PT, R4, UR7, RZ ;  /* 0x0000000704147c10 */ /* 0x000fe4000fffe0ff */
        /* <DEDUP_REMOVED lines=18> */
[----:B------:R-:W-:Y:S01]  /*0660*/  IADD3 R4, PT, PT, R20, UR7, RZ ;  /* 0x0000000714047c10 */ /* 0x000fe2000fffe0ff */
[----:B--2---:R-:W-:Y:S04]  /*0670*/  STS.U16 [R18], R11 ;  /* 0x0000000b12007388 */ /* 0x004fe80000000400 */
[----:B---3--:R-:W-:Y:S04]  /*0680*/  STS.U16 [R18+0x40], R13 ;  /* 0x0000400d12007388 */ /* 0x008fe80000000400 */
[----:B----4-:R-:W-:Y:S04]  /*0690*/  STS.U16 [R18+0x80], R15 ;  /* 0x0000800f12007388 */ /* 0x010fe80000000400 */
[----:B-----5:R0:W-:Y:S02]  /*06a0*/  STS.U16 [R18+0xc0], R17 ;  /* 0x0000c01112007388 */ /* 0x0201e40000000400 */
[----:B0-----:R-:W-:Y:S01]  /*06b0*/  IADD3 R18, PT, PT, R18, 0x100, RZ ;  /* 0x0000010012127810 */ /* 0x001fe20007ffe0ff */
[----:B------:R-:W-:Y:S06]  /*06c0*/  @!P2 BRA `(.L_x_1106) ;  /* 0xfffffffc0080a947 */ /* 0x000fec000383ffff */
.L_x_1105:
[----:B------:R-:W-:-:S04]  /*06d0*/  IADD3 R10, PT, PT, RZ, -R9, RZ ;  /* 0x80000009ff0a7210 */ /* 0x000fc80007ffe0ff */
[----:B------:R-:W-:-:S13]  /*06e0*/  ISETP.GT.AND P2, PT, R10, 0x1, PT ;  /* 0x000000010a00780c */ /* 0x000fda0003f44270 */
[----:B------:R-:W-:Y:S05]  /*06f0*/  @!P2 BRA `(.L_x_1107) ;  /* 0x000000000044a947 */ /* 0x000fea0003800000 */
[C---:B------:R-:W-:Y:S02]  /*0700*/  IADD3 R14, PT, PT, R4.reuse, UR7, RZ ;  /* 0x00000007040e7c10 */ /* 0x040fe4000fffe0ff */
        /* <DEDUP_REMOVED lines=12> */
[----:B------:R-:W-:Y:S01]  /*07d0*/  IADD3 R4, PT, PT, R14, UR7, RZ ;  /* 0x000000070e047c10 */ /* 0x000fe2000fffe0ff */
[----:B--2---:R-:W-:Y:S04]  /*07e0*/  STS.U16 [R18], R11 ;  /* 0x0000000b12007388 */ /* 0x004fe80000000400 */
[----:B---3--:R0:W-:Y:S02]  /*07f0*/  STS.U16 [R18+0x40], R13 ;  /* 0x0000400d12007388 */ /* 0x0081e40000000400 */
[----:B0-----:R-:W-:-:S07]  /*0800*/  IADD3 R18, PT, PT, R18, 0x80, RZ ;  /* 0x0000008012127810 */ /* 0x001fce0007ffe0ff */
.L_x_1107:
[----:B------:R-:W-:-:S13]  /*0810*/  ISETP.EQ.AND P2, PT, R9, RZ, PT ;  /* 0x000000ff0900720c */ /* 0x000fda0003f42270 */
[----:B------:R-:W-:Y:S05]  /*0820*/  @!P0 BRA P2, `(.L_x_1102) ;  /* 0x0000000400788947 */ /* 0x000fea0001000000 */
.L_x_1104:
[----:B------:R-:W-:-:S04]  /*0830*/  IADD3 R11, P0, PT, R5, R4, RZ ;  /* 0x00000004050b7210 */ /* 0x000fc80007f1e0ff */
[----:B------:R-:W-:Y:S02]  /*0840*/  LEA.HI.X.SX32 R12, R4, RZ, 0x1, P0 ;  /* 0x000000ff040c7211 */ /* 0x000fe400000f0eff */
[----:B------:R-:W-:-:S04]  /*0850*/  LEA R10, P0, R11, UR8, 0x1 ;  /* 0x000000080b0a7c11 */ /* 0x000fc8000f8008ff */
[----:B------:R-:W-:-:S06]  /*0860*/  LEA.HI.X R11, R11, UR9, R12, 0x1, P0 ;  /* 0x000000090b0b7c11 */ /* 0x000fcc00080f0c0c */
[----:B------:R-:W2:Y:S01]  /*0870*/  LDG.E.U16.CONSTANT R11, desc[UR10][R10.64] ;  /* 0x0000000a0a0b7981 */ /* 0x000ea2000c1e9500 */
[----:B------:R-:W-:Y:S02]  /*0880*/  IADD3 R9, PT, PT, R9, 0x1, RZ ;  /* 0x0000000109097810 */ /* 0x000fe40007ffe0ff */
[----:B------:R-:W-:Y:S02]  /*0890*/  IADD3 R4, PT, PT, R4, UR7, RZ ;  /* 0x0000000704047c10 */ /* 0x000fe4000fffe0ff */
[----:B------:R-:W-:Y:S01]  /*08a0*/  ISETP.NE.AND P0, PT, R9, RZ, PT ;  /* 0x000000ff0900720c */ /* 0x000fe20003f05270 */
[----:B--2---:R0:W-:Y:S02]  /*08b0*/  STS.U16 [R18], R11 ;  /* 0x0000000b12007388 */ /* 0x0041e40000000400 */
[----:B0-----:R-:W-:-:S10]  /*08c0*/  IADD3 R18, PT, PT, R18, 0x40, RZ ;  /* 0x0000004012127810 */ /* 0x001fd40007ffe0ff */
[----:B------:R-:W-:Y:S05]  /*08d0*/  @P0 BRA `(.L_x_1104) ;  /* 0xfffffffc00d40947 */ /* 0x000fea000383ffff */
[----:B------:R-:W-:Y:S05]  /*08e0*/  BRA `(.L_x_1102) ;  /* 0x0000000400487947 */ /* 0x000fea0003800000 */
.L_x_1103:
        /* <DEDUP_REMOVED lines=16> */
.L_x_1110:
[----:B-----5:R-:W-:Y:S02]  /*09f0*/  IADD3 R11, P2, PT, R24, R9, RZ ;  /* 0x00000009180b7210 */ /* 0x020fe40007f5e0ff */
[C---:B------:R-:W-:Y:S02]  /*0a00*/  IADD3 R12, PT, PT, R9.reuse, UR7, RZ ;  /* 0x00000007090c7c10 */ /* 0x040fe4000fffe0ff */
[----:B------:R-:W-:Y:S02]  /*0a10*/  LEA.HI.X.SX32 R14, R9, RZ, 0x1, P2 ;  /* 0x000000ff090e7211 */ /* 0x000fe400010f0eff */
[----:B------:R-:W-:Y:S02]  /*0a20*/  IADD3 R9, PT, PT, R12, UR7, RZ ;  /* 0x000000070c097c10 */ /* 0x000fe4000fffe0ff */
[----:B0-----:R-:W-:Y:S02]  /*0a30*/  LEA R10, P2, R11, UR8, 0x1 ;  /* 0x000000080b0a7c11 */ /* 0x001fe4000f8408ff */
[----:B------:R-:W-:-:S02]  /*0a40*/  IADD3 R13, P3, PT, R24, R12, RZ ;  /* 0x0000000c180d7210 */ /* 0x000fc40007f7e0ff */
[----:B------:R-:W-:Y:S02]  /*0a50*/  IADD3 R18, PT, PT, R9, UR7, RZ ;  /* 0x0000000709127c10 */ /* 0x000fe4000fffe0ff */
        /* <DEDUP_REMOVED lines=18> */
[----:B------:R-:W-:Y:S01]  /*0b80*/  IADD3 R9, PT, PT, R18, UR7, RZ ;  /* 0x0000000712097c10 */ /* 0x000fe2000fffe0ff */
[----:B--2---:R-:W-:Y:S04]  /*0b90*/  STS.U16 [R4], R11 ;  /* 0x0000000b04007388 */ /* 0x004fe80000000400 */
[----:B---3--:R-:W-:Y:S04]  /*0ba0*/  STS.U16 [R4+0x40], R13 ;  /* 0x0000400d04007388 */ /* 0x008fe80000000400 */
[----:B----4-:R-:W-:Y:S04]  /*0bb0*/  STS.U16 [R4+0x80], R15 ;  /* 0x0000800f04007388 */ /* 0x010fe80000000400 */
[----:B------:R0:W-:Y:S02]  /*0bc0*/  STS.U16 [R4+0xc0], R17 ;  /* 0x0000c01104007388 */ /* 0x0001e40000000400 */
[----:B0-----:R-:W-:Y:S01]  /*0bd0*/  IADD3 R4, PT, PT, R4, 0x100, RZ ;  /* 0x0000010004047810 */ /* 0x001fe20007ffe0ff */
[----:B------:R-:W-:Y:S06]  /*0be0*/  @!P2 BRA `(.L_x_1110) ;  /* 0xfffffffc0080a947 */ /* 0x000fec000383ffff */
.L_x_1109:
[----:B------:R-:W-:-:S04]  /*0bf0*/  IADD3 R10, PT, PT, RZ, -R5, RZ ;  /* 0x80000005ff0a7210 */ /* 0x000fc80007ffe0ff */
[----:B------:R-:W-:-:S13]  /*0c00*/  ISETP.GT.AND P2, PT, R10, 0x1, PT ;  /* 0x000000010a00780c */ /* 0x000fda0003f44270 */
[----:B------:R-:W-:Y:S05]  /*0c10*/  @!P2 BRA `(.L_x_1111) ;  /* 0x000000000048a947 */ /* 0x000fea0003800000 */
[----:B------:R-:W0:Y:S01]  /*0c20*/  LDCU.64 UR8, c[0x0][0x380] ;  /* 0x00007000ff0877ac */ /* 0x000e220008000a00 */
[C---:B------:R-:W-:Y:S02]  /*0c30*/  IADD3 R14, PT, PT, R9.reuse, UR7, RZ ;  /* 0x00000007090e7c10 */ /* 0x040fe4000fffe0ff */
        /* <DEDUP_REMOVED lines=16> */
.L_x_1111:
[----:B------:R-:W-:-:S13]  /*0d40*/  ISETP.NE.OR P0, PT, R5, RZ, P0 ;  /* 0x000000ff0500720c */ /* 0x000fda0000705670 */
[----:B------:R-:W-:Y:S05]  /*0d50*/  @!P0 BRA `(.L_x_1102) ;  /* 0x00000000002c8947 */ /* 0x000fea0003800000 */
.L_x_1108:
[----:B-----5:R-:W-:-:S04]  /*0d60*/  IADD3 R11, P0, PT, R24, R9, RZ ;  /* 0x00000009180b7210 */ /* 0x020fc80007f1e0ff */
        /* <DEDUP_REMOVED lines=10> */
.L_x_1102:
[----:B------:R-:W-:Y:S05]  /*0e10*/  BSYNC.RECONVERGENT B0 ;  /* 0x0000000000007941 */ /* 0x000fea0003800200 */
.L_x_1101:
        /* <DEDUP_REMOVED lines=15> */
[----:B0-----:R-:W-:Y:S02]  /*0f10*/  IADD3 R4, PT, PT, RZ, -R9, RZ ;  /* 0x80000009ff047210 */ /* 0x001fe40007ffe0ff */
[----:B------:R-:W-:Y:S02]  /*0f20*/  PLOP3.LUT P0, PT, PT, PT, PT, 0x80, 0x8 ;  /* 0x000000000008781c */ /* 0x000fe40003f0f070 */
[----:B------:R-:W-:-:S13]  /*0f30*/  ISETP.GT.AND P2, PT, R4, 0x3, PT ;  /* 0x000000030400780c */ /* 0x000fda0003f44270 */
[----:B------:R-:W-:Y:S05]  /*0f40*/  @!P2 BRA `(.L_x_1114) ;  /* 0x000000000044a947 */ /* 0x000fea0003800000 */
[----:B------:R-:W0:Y:S01]  /*0f50*/  LDC.64 R16, c[0x0][0x3a0] ;  /* 0x0000e800ff107b82 */ /* 0x000e220000000a00 */
[----:B------:R-:W-:-:S13]  /*0f60*/  PLOP3.LUT P0, PT, PT, PT, PT, 0x8, 0x80 ;  /* 0x000000000080781c */ /* 0x000fda0003f0e170 */
.L_x_1115:
        /* <DEDUP_REMOVED lines=15> */
.L_x_1114:
        /* <DEDUP_REMOVED lines=12> */
.L_x_1116:
[----:B------:R-:W-:-:S13]  /*1120*/  ISETP.NE.OR P0, PT, R9, RZ, P0 ;  /* 0x000000ff0900720c */ /* 0x000fda0000705670 */
[----:B------:R-:W-:Y:S05]  /*1130*/  @!P0 BRA `(.L_x_1112) ;  /* 0x00000000001c8947 */ /* 0x000fea0003800000 */
.L_x_1113:
[----:B0-----:R-:W0:Y:S02]  /*1140*/  LDC.64 R4, c[0x0][0x3a0] ;  /* 0x0000e800ff047b82 */ /* 0x001e240000000a00 */
.L_x_1117:
[----:B0-----:R-:W-:Y:S01]  /*1150*/  IMAD.WIDE R10, R3, 0x2, R4 ;  /* 0x00000002030a7825 */ /* 0x001fe200078e0204 */
[----:B------:R-:W-:Y:S02]  /*1160*/  IADD3 R9, PT, PT, R9, 0x1, RZ ;  /* 0x0000000109097810 */ /* 0x000fe40007ffe0ff */
[----:B------:R-:W-:Y:S02]  /*1170*/  IADD3 R3, PT, PT, R3, R53, RZ ;  /* 0x0000003503037210 */ /* 0x000fe40007ffe0ff */
[----:B------:R1:W-:Y:S01]  /*1180*/  STG.E.64 desc[UR10][R10.64], RZ ;  /* 0x000000ff0a007986 */ /* 0x0003e2000c101b0a */
[----:B------:R-:W-:-:S13]  /*1190*/  ISETP.NE.AND P0, PT, R9, RZ, PT ;  /* 0x000000ff0900720c */ /* 0x000fda0003f05270 */
[----:B-1----:R-:W-:Y:S05]  /*11a0*/  @P0 BRA `(.L_x_1117) ;  /* 0xfffffffc00e80947 */ /* 0x002fea000383ffff */
.L_x_1112:
[----:B------:R-:W0:Y:S01]  /*11b0*/  LDCU UR5, c[0x0][0x3c8] ;  /* 0x00007900ff0577ac */ /* 0x000e220008000800 */
[----:B------:R-:W-:Y:S01]  /*11c0*/  BAR.SYNC.DEFER_BLOCKING 0x0 ;  /* 0x0000000000007b1d */ /* 0x000fe20000010000 */
[----:B------:R-:W-:-:S05]  /*11d0*/  ISETP.GE.AND P0, PT, R61, UR7, PT ;  /* 0x000000073d007c0c */ /* 0x000fca000bf06270 */
[----:B------:R-:W1:Y:S01]  /*11e0*/  LDCU UR9, c[0x0][0x3cc] ;  /* 0x00007980ff0977ac */ /* 0x000e620008000800 */
[----:B------:R-:W2:Y:S01]  /*11f0*/  LDCU UR6, c[0x0][0x3d0] ;  /* 0x00007a00ff0677ac */ /* 0x000ea20008000800 */
[----:B------:R-:W3:Y:S01]  /*1200*/  LDCU UR8, c[0x0][0x3d4] ;  /* 0x00007a80ff0877ac */ /* 0x000ee20008000800 */
[----:B0-----:R-:W-:Y:S01]  /*1210*/  VIMNMX R5, PT, PT, R61, UR5, PT ;  /* 0x000000053d057c48 */ /* 0x001fe2000bfe0100 */
[----:B------:R-:W0:Y:S04]  /*1220*/  LDCU UR12, c[0x0][0x3d8] ;  /* 0x00007b00ff0c77ac */ /* 0x000e280008000800 */
[----:B------:R-:W-:Y:S05]  /*1230*/  @P0 BRA `(.L_x_1118) ;  /* 0x0000000000d40947 */ /* 0x000fea0003800000 */
[----:B------:R-:W4:Y:S01]  /*1240*/  LDC.64 R10, c[0x0][0x3b8] ;  /* 0x0000ee00ff0a7b82 */ /* 0x000f220000000a00 */
[----:B------:R-:W-:-:S05]  /*1250*/  SHF.L.U32 R3, R2, 0x6, RZ ;  /* 0x0000000602037819 */ /* 0x000fca00000006ff */
[----:B----4-:R-:W-:-:S05]  /*1260*/  IMAD.WIDE.U32 R2, R3, 0x2, R10 ;  /* 0x0000000203027825 */ /* 0x010fca00078e000a */
[----:B------:R4:W5:Y:S01]  /*1270*/  LDG.E.U16.CONSTANT R9, desc[UR10][R2.64] ;  /* 0x0000000a02097981 */ /* 0x000962000c1e9500 */
[----:B------:R-:W-:Y:S01]  /*1280*/  SHF.R.S32.HI R13, RZ, 0x1f, R8 ;  /* 0x0000001fff0d7819 */ /* 0x000fe20000011408 */
[----:B------:R-:W-:Y:S01]  /*1290*/  UMOV UR4, URZ ;  /* 0x000000ff00047c82 */ /* 0x000fe20008000000 */
[----:B------:R-:W-:Y:S02]  /*12a0*/  SHF.L.U32 R0, R0, 0x4, RZ ;  /* 0x0000000400007819 */ /* 0x000fe400000006ff */
[----:B------:R-:W-:Y:S02]  /*12b0*/  LEA.HI R13, R13, R8, RZ, 0x3 ;  /* 0x000000080d0d7211 */ /* 0x000fe400078f18ff */
[----:B------:R-:W-:Y:S02]  /*12c0*/  MOV R19, R61 ;  /* 0x0000003d00137202 */ /* 0x000fe40000000f00 */
[----:B------:R-:W-:Y:S02]  /*12d0*/  LOP3.LUT R16, R0, 0x10, RZ, 0xc0, !PT ;  /* 0x0000001000107812 */ /* 0x000fe400078ec0ff */
[----:B----4-:R-:W-:-:S07]  /*12e0*/  SHF.R.S32.HI R17, RZ, 0x3, R13 ;  /* 0x00000003ff117819 */ /* 0x010fce000001140d */
.L_x_1119:
[----:B------:R-:W4:Y:S01]  /*12f0*/  LDC.64 R2, c[0x0][0x390] ;  /* 0x0000e400ff027b82 */ /* 0x000f220000000a00 */
[----:B-----5:R-:W-:-:S05]  /*1300*/  IADD3 R0, PT, PT, R9, UR4, RZ ;  /* 0x0000000409007c10 */ /* 0x020fca000fffe0ff */
[----:B------:R-:W-:-:S05]  /*1310*/  IMAD R4, R0, R53, RZ ;  /* 0x0000003500047224 */ /* 0x000fca00078e02ff */
[----:B------:R-:W-:-:S04]  /*1320*/  SHF.R.S32.HI R13, RZ, 0x1f, R4 ;  /* 0x0000001fff0d7819 */ /* 0x000fc80000011404 */
[----:B------:R-:W-:-:S04]  /*1330*/  LEA.HI R4, R13, R4, RZ, 0x3 ;  /* 0x000000040d047211 */ /* 0x000fc800078f18ff */
[----:B------:R-:W-:-:S05]  /*1340*/  LEA.HI.SX32 R13, R4, R17, 0x1d ;  /* 0x00000011040d7211 */ /* 0x000fca00078feaff */
[----:B----4-:R-:W-:Y:S01]  /*1350*/  IMAD.WIDE R2, R13, 0x4, R2 ;  /* 0x000000040d027825 */ /* 0x010fe200078e0202 */
[----:B------:R-:W-:Y:S01]  /*1360*/  SHF.L.U32 R15, R19, 0x1, RZ ;  /* 0x00000001130f7819 */ /* 0x000fe200000006ff */
[----:B------:R-:W4:Y:S04]  /*1370*/  LDC.64 R12, c[0x0][0x398] ;  /* 0x0000e600ff0c7b82 */ /* 0x000f280000000a00 */
[----:B------:R-:W2:Y:S01]  /*1380*/  LDG.E.CONSTANT R3, desc[UR10][R2.64] ;  /* 0x0000000a02037981 */ /* 0x000ea2000c1e9900 */
[----:B------:R-:W-:-:S05]  /*1390*/  IMAD.WIDE.U32 R14, R15, 0x2, R10 ;  /* 0x000000020f0e7825 */ /* 0x000fca00078e000a */
[----:B------:R-:W3:Y:S01]  /*13a0*/  LDG.E.U16.CONSTANT R22, desc[UR10][R14.64+0x2] ;  /* 0x0000020a0e167981 */ /* 0x000ee2000c1e9500 */
[----:B----4-:R-:W-:-:S06]  /*13b0*/  IMAD.WIDE.U32 R12, R0, 0x2, R12 ;  /* 0x00000002000c7825 */ /* 0x010fcc00078e000c */
[----:B------:R4:W4:Y:S01]  /*13c0*/  LDG.E.U16.CONSTANT R12, desc[UR10][R12.64] ;  /* 0x0000000a0c0c7981 */ /* 0x000922000c1e9500 */
[----:B------:R-:W-:Y:S01]  /*13d0*/  UIADD3 UR4, UPT, UPT, UR4, 0x1, URZ ;  /* 0x0000000104047890 */ /* 0x000fe2000fffe0ff */
[----:B--2---:R-:W-:-:S04]  /*13e0*/  SHF.R.U32.HI R0, RZ, R16, R3 ;  /* 0x00000010ff007219 */ /* 0x004fc80000011603 */
[--C-:B------:R-:W-:Y:S02]  /*13f0*/  SHF.R.U32.HI R18, RZ, 0x4, R0.reuse ;  /* 0x00000004ff127819 */ /* 0x100fe40000011600 */
[----:B------:R-:W-:Y:S02]  /*1400*/  SHF.R.U32.HI R2, RZ, 0x8, R0 ;  /* 0x00000008ff027819 */ /* 0x000fe40000011600 */
[----:B------:R-:W-:Y:S02]  /*1410*/  LOP3.LUT R18, R18, 0xf, RZ, 0xc0, !PT ;  /* 0x0000000f12127812 */ /* 0x000fe400078ec0ff */
[----:B------:R-:W-:Y:S02]  /*1420*/  LOP3.LUT R2, R2, 0xf, RZ, 0xc0, !PT ;  /* 0x0000000f02027812 */ /* 0x000fe400078ec0ff */
[----:B------:R-:W-:Y:S01]  /*1430*/  LOP3.LUT R4, R0, 0xf, RZ, 0xc0, !PT ;  /* 0x0000000f00047812 */ /* 0x000fe200078ec0ff */
[----:B------:R-:W-:Y:S01]  /*1440*/  IMAD R3, R18, R18, R18 ;  /* 0x0000001212037224 */ /* 0x000fe200078e0212 */
[----:B------:R-:W-:-:S02]  /*1450*/  SHF.R.U32.HI R0, RZ, 0xc, R0 ;  /* 0x0000000cff007819 */ /* 0x000fc40000011600 */
[----:B---3--:R-:W-:Y:S01]  /*1460*/  IADD3 R19, PT, PT, R22, R19, RZ ;  /* 0x0000001316137210 */ /* 0x008fe20007ffe0ff */
[----:B------:R-:W-:Y:S01]  /*1470*/  IMAD R21, R4, R4, R4 ;  /* 0x0000000404157224 */ /* 0x000fe200078e0204 */
[----:B------:R-:W-:Y:S01]  /*1480*/  IADD3 R18, PT, PT, R18, 0x1, R3 ;  /* 0x0000000112127810 */ /* 0x000fe20007ffe003 */
[----:B------:R-:W-:Y:S01]  /*1490*/  IMAD R3, R2, R2, R2 ;  /* 0x0000000202037224 */ /* 0x000fe200078e0202 */
[----:B------:R-:W-:Y:S02]  /*14a0*/  LOP3.LUT R0, R0, 0xf, RZ, 0xc0, !PT ;  /* 0x0000000f00007812 */ /* 0x000fe400078ec0ff */
[----:B------:R-:W-:Y:S01]  /*14b0*/  IADD3 R21, PT, PT, R4, 0x1, R21 ;  /* 0x0000000104157810 */ /* 0x000fe20007ffe015 */
[----:B----4-:R-:W2:Y:S01]  /*14c0*/  I2F.F16 R13, R18 ;  /* 0x00000012000d7306 */ /* 0x010ea20000200c00 */
[----:B------:R-:W-:Y:S01]  /*14d0*/  IADD3 R14, PT, PT, R2, 0x1, R3 ;  /* 0x00000001020e7810 */ /* 0x000fe20007ffe003 */
[----:B------:R-:W-:Y:S01]  /*14e0*/  IMAD R3, R0, R0, R0 ;  /* 0x0000000000037224 */ /* 0x000fe200078e0200 */
[----:B------:R-:W-:-:S04]  /*14f0*/  ISETP.GE.AND P0, PT, R19, R60, PT ;  /* 0x0000003c1300720c */ /* 0x000fc80003f06270 */
[----:B------:R-:W-:Y:S01]  /*1500*/  IADD3 R20, PT, PT, R0, 0x1, R3 ;  /* 0x0000000100147810 */ /* 0x000fe20007ffe003 */
[----:B------:R-:W3:Y:S01]  /*1510*/  I2F.F16 R21, R21 ;  /* 0x0000001500157306 */ /* 0x000ee20000200c00 */
[----:B--2---:R-:W-:-:S07]  /*1520*/  HMUL2 R3, R13.H0_H0, R12.H0_H0 ;  /* 0x2000000c0d037232 */ /* 0x004fce0000000800 */
[----:B------:R-:W2:Y:S01]  /*1530*/  I2F.F16 R15, R14 ;  /* 0x0000000e000f7306 */ /* 0x000ea20000200c00 */
[----:B---3--:R-:W-:-:S07]  /*1540*/  HMUL2 R4, R21.H0_H0, R12.H0_H0 ;  /* 0x2000000c15047232 */ /* 0x008fce0000000800 */
[----:B------:R-:W3:Y:S01]  /*1550*/  I2F.F16 R23, R20 ;  /* 0x0000001400177306 */ /* 0x000ee20000200c00 */
[-C--:B--2---:R-:W-:Y:S02]  /*1560*/  HMUL2 R2, R15.H0_H0, R12.reuse.H0_H0 ;  /* 0x2000000c0f027232 */ /* 0x084fe40000000800 */
[----:B---3--:R-:W-:Y:S01]  /*1570*/  HMUL2 R0, R23.H0_H0, R12.H0_H0 ;  /* 0x2000000c17007232 */ /* 0x008fe20000000800 */
[----:B------:R-:W-:Y:S06]  /*1580*/  @!P0 BRA `(.L_x_1119) ;  /* 0xfffffffc00588947 */ /* 0x000fec000383ffff */
.L_x_1118:
[C---:B------:R-:W-:Y:S01]  /*1590*/  ISETP.GT.AND P0, PT, R61.reuse, UR5, PT ;  /* 0x000000053d007c0c */ /* 0x040fe2000bf04270 */
[----:B------:R-:W-:Y:S01]  /*15a0*/  HFMA2 R9, -RZ, RZ, 0, 0 ;  /* 0x00000000ff097431 */ /* 0x000fe200000001ff */
[----:B------:R-:W-:Y:S02]  /*15b0*/  SHF.R.S32.HI R10, RZ, 0x1f, R5 ;  /* 0x0000001fff0a7819 */ /* 0x000fe40000011405 */
[----:B------:R-:W-:Y:S02]  /*15c0*/  CS2R R12, SRZ ;  /* 0x00000000000c7805 */ /* 0x000fe4000001ff00 */
[C---:B-1----:R-:W-:Y:S02]  /*15d0*/  ISETP.GT.AND P2, PT, R61.reuse, UR9, PT ;  /* 0x000000093d007c0c */ /* 0x042fe4000bf44270 */
[----:B------:R-:W-:Y:S01]  /*15e0*/  LEA.HI R10, R10, R5, RZ, 0x5 ;  /* 0x000000050a0a7211 */ /* 0x000fe200078f28ff */
[----:B------:R-:W-:Y:S01]  /*15f0*/  HFMA2 R5, -RZ, RZ, 0, 0 ;  /* 0x00000000ff057431 */ /* 0x000fe200000001ff */
[----:B--2---:R-:W-:-:S02]  /*1600*/  ISETP.GT.AND P3, PT, R61, UR6, PT ;  /* 0x000000063d007c0c */ /* 0x004fc4000bf64270 */
[C---:B---3--:R-:W-:Y:S02]  /*1610*/  ISETP.GT.AND P4, PT, R61.reuse, UR8, PT ;  /* 0x000000083d007c0c */ /* 0x048fe4000bf84270 */
[----:B0-----:R-:W-:Y:S02]  /*1620*/  ISETP.GT.AND P5, PT, R61, UR12, PT ;  /* 0x0000000c3d007c0c */ /* 0x001fe4000bfa4270 */
        /* <DEDUP_REMOVED lines=10> */
.L_x_1120:
        /* <DEDUP_REMOVED lines=8> */
.L_x_1121:
        /* <DEDUP_REMOVED lines=8> */
.L_x_1122:
        /* <DEDUP_REMOVED lines=8> */
.L_x_1123:
        /* <DEDUP_REMOVED lines=8> */
.L_x_1124:
[----:B------:R-:W-:Y:S01]  /*18d0*/  LEA R5, R16, R5, 0x3 ;  /* 0x0000000510057211 */ /* 0x000fe200078e18ff */
[----:B------:R-:W0:Y:S01]  /*18e0*/  LDCU.64 UR12, c[0x0][0x388] ;  /* 0x00007100ff0c77ac */ /* 0x000e220008000a00 */
[----:B------:R-:W1:Y:S01]  /*18f0*/  S2UR UR8, SR_CgaCtaId ;  /* 0x00000000000879c3 */ /* 0x000e620000008800 */
[----:B------:R-:W-:Y:S02]  /*1900*/  SHF.R.S32.HI R10, RZ, 0x1f, R8 ;  /* 0x0000001fff0a7819 */ /* 0x000fe40000011408 */
[----:B------:R-:W-:Y:S01]  /*1910*/  IADD3 R5, PT, PT, R12, R5, R9 ;  /* 0x000000050c057210 */ /* 0x000fe20007ffe009 */
[----:B------:R-:W-:Y:S01]  /*1920*/  UISETP.LT.AND UP0, UPT, UR7, UR5, UPT ;  /* 0x000000050700728c */ /* 0x000fe2000bf01270 */
[----:B------:R-:W-:Y:S01]  /*1930*/  PRMT R52, RZ, 0x5410, RZ ;  /* 0x00005410ff347816 */ /* 0x000fe200000000ff */
[----:B------:R-:W-:Y:S01]  /*1940*/  UMOV UR6, 0x400 ;  /* 0x0000040000067882 */ /* 0x000fe20000000000 */
[----:B------:R-:W-:Y:S01]  /*1950*/  IADD3 R14, PT, PT, R14, R5, R13 ;  /* 0x000000050e0e7210 */ /* 0x000fe20007ffe00d */
[----:B------:R-:W-:Y:S01]  /*1960*/  USEL UR4, UR7, UR5, UP0 ;  /* 0x0000000507047287 */ /* 0x000fe20008000000 */
[----:B------:R-:W-:-:S02]  /*1970*/  PRMT R51, RZ, 0x5410, RZ ;  /* 0x00005410ff337816 */ /* 0x000fc400000000ff */
[----:B------:R-:W-:Y:S01]  /*1980*/  PRMT R50, RZ, 0x5410, RZ ;  /* 0x00005410ff327816 */ /* 0x000fe200000000ff */
[----:B------:R-:W-:Y:S01]  /*1990*/  IMAD R5, R14, R53, RZ ;  /* 0x000000350e057224 */ /* 0x000fe200078e02ff */
[----:B------:R-:W-:Y:S02]  /*19a0*/  PRMT R49, RZ, 0x5410, RZ ;  /* 0x00005410ff317816 */ /* 0x000fe400000000ff */
[----:B------:R-:W-:Y:S02]  /*19b0*/  PRMT R48, RZ, 0x5410, RZ ;  /* 0x00005410ff307816 */ /* 0x000fe400000000ff */
[----:B------:R-:W-:Y:S02]  /*19c0*/  IADD3 R8, P0, PT, R8, R5, RZ ;  /* 0x0000000508087210 */ /* 0x000fe40007f1e0ff */
[----:B------:R-:W-:Y:S02]  /*19d0*/  PRMT R47, RZ, 0x5410, RZ ;  /* 0x00005410ff2f7816 */ /* 0x000fe400000000ff */
[----:B------:R-:W-:-:S02]  /*19e0*/  LEA.HI.X.SX32 R5, R5, R10, 0x1, P0 ;  /* 0x0000000a05057211 */ /* 0x000fc400000f0eff */
[C---:B0-----:R-:W-:Y:S01]  /*19f0*/  LEA R44, P0, R8.reuse, UR12, 0x2 ;  /* 0x0000000c082c7c11 */ /* 0x041fe2000f8010ff */
[----:B-1----:R-:W-:Y:S01]  /*1a00*/  ULEA UR6, UR8, UR6, 0x18 ;  /* 0x0000000608067291 */ /* 0x002fe2000f8ec0ff */
[----:B------:R-:W-:Y:S02]  /*1a10*/  PRMT R46, RZ, 0x5410, RZ ;  /* 0x00005410ff2e7816 */ /* 0x000fe400000000ff */
[----:B------:R-:W-:Y:S02]  /*1a20*/  LEA.HI.X R45, R8, UR13, R5, 0x2, P0 ;  /* 0x0000000d082d7c11 */ /* 0x000fe400080f1405 */
[----:B------:R-:W-:Y:S02]  /*1a30*/  ISETP.LT.AND P0, PT, R61, UR4, PT ;  /* 0x000000043d007c0c */ /* 0x000fe4000bf01270 */
[----:B------:R-:W-:Y:S01]  /*1a40*/  UMOV UR4, UR6 ;  /* 0x0000000600047c82 */ /* 0x000fe20008000000 */
[----:B------:R-:W-:-:S10]  /*1a50*/  PRMT R5, RZ, 0x5410, RZ ;  /* 0x00005410ff057816 */ /* 0x000fd400000000ff */
[----:B------:R-:W-:Y:S05]  /*1a60*/  @!P0 BRA `(.L_x_1125) ;  /* 0x0000007800808947 */ /* 0x000fea0003800000 */
[----:B------:R-:W2:Y:S01]  /*1a70*/  LDG.E.128.CONSTANT R8, desc[UR10][R44.64] ;  /* 0x0000000a2c087981 */ /* 0x000ea2000c1e9d00 */
[----:B------:R-:W-:-:S05]  /*1a80*/  IMAD.WIDE R62, R53, 0x4, R44 ;  /* 0x00000004353e7825 */ /* 0x000fca00078e022c */
[----:B------:R-:W3:Y:S01]  /*1a90*/  LDG.E.128.CONSTANT R12, desc[UR10][R62.64] ;  /* 0x0000000a3e0c7981 */ /* 0x000ee2000c1e9d00 */
[----:B------:R-:W-:Y:S02]  /*1aa0*/  ISETP.NE.AND P2, PT, R57, RZ, PT ;  /* 0x000000ff3900720c */ /* 0x000fe40003f45270 */
[----:B------:R-:W-:Y:S02]  /*1ab0*/  PRMT R46, RZ, 0x5410, RZ ;  /* 0x00005410ff2e7816 */ /* 0x000fe400000000ff */
[C---:B--2---:R-:W-:Y:S02]  /*1ac0*/  LOP3.LUT R5, R8.reuse, 0xff, RZ, 0xc0, !PT ;  /* 0x000000ff08057812 */ /* 0x044fe400078ec0ff */
[----:B------:R-:W-:Y:S02]  /*1ad0*/  LEA.HI R27, R8, 0xffffff80, RZ, 0x8 ;  /* 0xffffff80081b7811 */ /* 0x000fe400078f40ff */
[----:B------:R-:W-:Y:S02]  /*1ae0*/  IADD3 R5, PT, PT, R5, -0x80, RZ ;  /* 0xffffff8005057810 */ /* 0x000fe40007ffe0ff */
[----:B------:R-:W-:-:S02]  /*1af0*/  SHF.R.U32.HI R28, RZ, 0x8, R9 ;  /* 0x00000008ff1c7819 */ /* 0x000fc40000011609 */
[----:B------:R0:W1:Y:S01]  /*1b00*/  I2F.F16 R23, R5 ;  /* 0x0000000500177306 */ /* 0x0000620000200c00 */
[C---:B------:R-:W-:Y:S02]  /*1b10*/  LEA.HI R26, R9.reuse, 0xffffff80, RZ, 0x8 ;  /* 0xffffff80091a7811 */ /* 0x040fe400078f40ff */
[----:B------:R-:W-:Y:S02]  /*1b20*/  LOP3.LUT R30, R28, 0xff, RZ, 0xc0, !PT ;  /* 0x000000ff1c1e7812 */ /* 0x000fe400078ec0ff */
[----:B------:R-:W-:Y:S02]  /*1b30*/  LOP3.LUT R16, R9, 0xff, RZ, 0xc0, !PT ;  /* 0x000000ff09107812 */ /* 0x000fe400078ec0ff */
[----:B------:R-:W-:Y:S01]  /*1b40*/  IADD3 R31, PT, PT, R30, -0x80, RZ ;  /* 0xffffff801e1f7810 */ /* 0x000fe20007ffe0ff */
[----:B------:R-:W2:Y:S01]  /*1b50*/  I2F.F16 R27, R27 ;  /* 0x0000001b001b7306 */ /* 0x000ea20000200c00 */
[--C-:B0-----:R-:W-:Y:S02]  /*1b60*/  SHF.R.U32.HI R5, RZ, 0x8, R8.reuse ;  /* 0x00000008ff057819 */ /* 0x101fe40000011608 */
[----:B------:R-:W-:-:S02]  /*1b70*/  SHF.R.U32.HI R8, RZ, 0x10, R8 ;  /* 0x00000010ff087819 */ /* 0x000fc40000011608 */
[----:B------:R-:W-:Y:S02]  /*1b80*/  LOP3.LUT R5, R5, 0xff, RZ, 0xc0, !PT ;  /* 0x000000ff05057812 */ /* 0x000fe400078ec0ff */
[----:B------:R-:W-:Y:S01]  /*1b90*/  LOP3.LUT R8, R8, 0xff, RZ, 0xc0, !PT ;  /* 0x000000ff08087812 */ /* 0x000fe200078ec0ff */
[----:B------:R-:W0:Y:S01]  /*1ba0*/  I2F.F16 R26, R26 ;  /* 0x0000001a001a7306 */ /* 0x000e220000200c00 */
[----:B------:R-:W-:Y:S02]  /*1bb0*/  IADD3 R5, PT, PT, R5, -0x80, RZ ;  /* 0xffffff8005057810 */ /* 0x000fe40007ffe0ff */
[----:B------:R-:W-:Y:S02]  /*1bc0*/  IADD3 R8, PT, PT, R8, -0x80, RZ ;  /* 0xffffff8008087810 */ /* 0x000fe40007ffe0ff */
[----:B------:R-:W-:Y:S02]  /*1bd0*/  SHF.R.U32.HI R30, RZ, 0x8, R10 ;  /* 0x00000008ff1e7819 */ /* 0x000fe4000001160a */
[----:B------:R-:W-:Y:S01]  /*1be0*/  SHF.R.U32.HI R9, RZ, 0x10, R9 ;  /* 0x00000010ff097819 */ /* 0x000fe20000011609 */
[----:B------:R4:W0:Y:S01]  /*1bf0*/  I2F.F16 R29, R5 ;  /* 0x00000005001d7306 */ /* 0x0008220000200c00 */
[----:B------:R-:W-:-:S02]  /*1c00*/  LOP3.LUT R17, R10, 0xff, RZ, 0xc0, !PT ;  /* 0x000000ff0a117812 */ /* 0x000fc400078ec0ff */
[----:B------:R-:W-:Y:S02]  /*1c10*/  LOP3.LUT R9, R9, 0xff, RZ, 0xc0, !PT ;  /* 0x000000ff09097812 */ /* 0x000fe400078ec0ff */
[----:B------:R-:W-:Y:S02]  /*1c20*/  IADD3 R21, PT, PT, R17, -0x80, RZ ;  /* 0xffffff8011157810 */ /* 0x000fe40007ffe0ff */
[----:B------:R-:W-:Y:S01]  /*1c30*/  IADD3 R9, PT, PT, R9, -0x80, RZ ;  /* 0xffffff8009097810 */ /* 0x000fe20007ffe0ff */
[----:B------:R3:W0:Y:S01]  /*1c40*/  I2F.F16 R28, R8 ;  /* 0x00000008001c7306 */ /* 0x0006220000200c00 */
[----:B----4-:R-:W-:Y:S02]  /*1c50*/  LOP3.LUT R5, R30, 0xff, RZ, 0xc0, !PT ;  /* 0x000000ff1e057812 */ /* 0x010fe400078ec0ff */
[----:B------:R-:W-:Y:S02]  /*1c60*/  IADD3 R16, PT, PT, R16, -0x80, RZ ;  /* 0xffffff8010107810 */ /* 0x000fe40007ffe0ff */
[----:B------:R-:W-:-:S02]  /*1c70*/  IADD3 R33, PT, PT, R5, -0x80, RZ ;  /* 0xffffff8005217810 */ /* 0x000fc40007ffe0ff */
[----:B------:R-:W-:Y:S01]  /*1c80*/  SHF.R.U32.HI R5, RZ, 0x8, R11 ;  /* 0x00000008ff057819 */ /* 0x000fe2000001160b */
[----:B------:R4:W0:Y:S01]  /*1c90*/  I2F.F16 R30, R9 ;  /* 0x00000009001e7306 */ /* 0x0008220000200c00 */
[----:B---3--:R-:W-:Y:S02]  /*1ca0*/  LOP3.LUT R8, R13, 0xff, RZ, 0xc0, !PT ;  /* 0x000000ff0d087812 */ /* 0x008fe400078ec0ff */
[----:B------:R-:W-:Y:S02]  /*1cb0*/  LOP3.LUT R5, R5, 0xff, RZ, 0xc0, !PT ;  /* 0x000000ff05057812 */ /* 0x000fe400078ec0ff */
[----:B------:R-:W-:Y:S02]  /*1cc0*/  IADD3 R36, PT, PT, R8, -0x80, RZ ;  /* 0xffffff8008247810 */ /* 0x000fe40007ffe0ff */
[----:B------:R-:W-:Y:S01]  /*1cd0*/  LOP3.LUT R8, R14, 0xff, RZ, 0xc0, !PT ;  /* 0x000000ff0e087812 */ /* 0x000fe200078ec0ff */
[----:B------:R3:W0:Y:S01]  /*1ce0*/  I2F.F16 R22, R16 ;  /* 0x0000001000167306 */ /* 0x0006220000200c00 */
[----:B------:R-:W-:-:S02]  /*1cf0*/  IADD3 R39, PT, PT, R5, -0x80, RZ ;  /* 0xffffff8005277810 */ /* 0x000fc40007ffe0ff */
[----:B------:R-:W-:Y:S02]  /*1d00*/  IADD3 R35, PT, PT, R8, -0x80, RZ ;  /* 0xffffff8008237810 */ /* 0x000fe40007ffe0ff */
[----:B------:R-:W-:Y:S02]  /*1d10*/  SHF.R.U32.HI R8, RZ, 0x8, R12 ;  /* 0x00000008ff087819 */ /* 0x000fe4000001160c */
[----:B------:R-:W-:Y:S01]  /*1d20*/  LOP3.LUT R5, R12, 0xff, RZ, 0xc0, !PT ;  /* 0x000000ff0c057812 */ /* 0x000fe200078ec0ff */
[----:B------:R-:W0:Y:S01]  /*1d30*/  I2F.F16 R21, R21 ;  /* 0x0000001500157306 */ /* 0x000e220000200c00 */
[----:B----4-:R-:W-:Y:S02]  /*1d40*/  LOP3.LUT R9, R15, 0xff, RZ, 0xc0, !PT ;  /* 0x000000ff0f097812 */ /* 0x010fe400078ec0ff */
[----:B------:R-:W-:Y:S02]  /*1d50*/  LOP3.LUT R8, R8, 0xff, RZ, 0xc0, !PT ;  /* 0x000000ff08087812 */ /* 0x000fe400078ec0ff */
[----:B------:R-:W-:-:S02]  /*1d60*/  LOP3.LUT R17, R11, 0xff, RZ, 0xc0, !PT ;  /* 0x000000ff0b117812 */ /* 0x000fc400078ec0ff */
[----:B------:R-:W-:Y:S01]  /*1d70*/  IADD3 R5, PT, PT, R5, -0x80, RZ ;  /* 0xffffff8005057810 */ /* 0x000fe20007ffe0ff */
[----:B------:R-:W4:Y:S01]  /*1d80*/  I2F.F16 R31, R31 ;  /* 0x0000001f001f7306 */ /* 0x000f220000200c00 */
[----:B------:R-:W-:Y:S02]  /*1d90*/  IADD3 R9, PT, PT, R9, -0x80, RZ ;  /* 0xffffff8009097810 */ /* 0x000fe40007ffe0ff */
[----:B------:R-:W-:Y:S02]  /*1da0*/  IADD3 R8, PT, PT, R8, -0x80, RZ ;  /* 0xffffff8008087810 */ /* 0x000fe40007ffe0ff */
[----:B------:R-:W-:Y:S02]  /*1db0*/  IADD3 R20, PT, PT, R17, -0x80, RZ ;  /* 0xffffff8011147810 */ /* 0x000fe40007ffe0ff */
[----:B------:R-:W-:Y:S01]  /*1dc0*/  LEA.HI R19, R12, 0xffffff80, RZ, 0x8 ;  /* 0xffffff800c137811 */ /* 0x000fe200078f40ff */
[----:B------:R1:W0:Y:S01]  /*1dd0*/  I2F.F16 R37, R5 ;  /* 0x0000000500257306 */ /* 0x0002220000200c00 */
[----:B------:R-:W-:-:S02]  /*1de0*/  LEA.HI R18, R13, 0xffffff80, RZ, 0x8 ;  /* 0xffffff800d127811 */ /* 0x000fc400078f40ff */
[----:B------:R-:W-:Y:S02]  /*1df0*/  LEA.HI R17, R14, 0xffffff80, RZ, 0x8 ;  /* 0xffffff800e117811 */ /* 0x000fe400078f40ff */
[----:B---3--:R-:W-:Y:S02]  /*1e00*/  LEA.HI R16, R15, 0xffffff80, RZ, 0x8 ;  /* 0xffffff800f107811 */ /* 0x008fe400078f40ff */
[----:B------:R-:W-:Y:S01]  /*1e10*/  SHF.R.U32.HI R12, RZ, 0x10, R12 ;  /* 0x00000010ff0c7819 */ /* 0x000fe2000001160c */
[----:B------:R3:W0:Y:S01]  /*1e20*/  I2F.F16 R34, R9 ;  /* 0x0000000900227306 */ /* 0x0006220000200c00 */
[--C-:B-1----:R-:W-:Y:S02]  /*1e30*/  SHF.R.U32.HI R5, RZ, 0x8, R13.reuse ;  /* 0x00000008ff057819 */ /* 0x102fe4000001160d */
[----:B------:R-:W-:Y:S02]  /*1e40*/  SHF.R.U32.HI R13, RZ, 0x10, R13 ;  /* 0x00000010ff0d7819 */ /* 0x000fe4000001160d */
[----:B------:R-:W-:-:S02]  /*1e50*/  LEA.HI R25, R10, 0xffffff80, RZ, 0x8 ;  /* 0xffffff800a197811 */ /* 0x000fc400078f40ff */
[----:B-----5:R-:W-:Y:S01]  /*1e60*/  LEA.HI R24, R11, 0xffffff80, RZ, 0x8 ;  /* 0xffffff800b187811 */ /* 0x020fe200078f40ff */
[----:B------:R1:W0:Y:S01]  /*1e70*/  I2F.F16 R40, R8 ;  /* 0x0000000800287306 */ /* 0x0002220000200c00 */
[--C-:B---3--:R-:W-:Y:S02]  /*1e80*/  SHF.R.U32.HI R9, RZ, 0x8, R14.reuse ;  /* 0x00000008ff097819 */ /* 0x108fe4000001160e */
[----:B------:R-:W-:Y:S02]  /*1e90*/  SHF.R.U32.HI R14, RZ, 0x10, R14 ;  /* 0x00000010ff0e7819 */ /* 0x000fe4000001160e */
[----:B------:R-:W-:Y:S02]  /*1ea0*/  SHF.R.U32.HI R10, RZ, 0x10, R10 ;  /* 0x00000010ff0a7819 */ /* 0x000fe4000001160a */
[----:B------:R-:W-:Y:S01]  /*1eb0*/  SHF.R.U32.HI R11, RZ, 0x10, R11 ;  /* 0x00000010ff0b7819 */ /* 0x000fe2000001160b */
[----:B------:R-:W3:Y:S01]  /*1ec0*/  I2F.F16 R25, R25 ;  /* 0x0000001900197306 */ /* 0x000ee20000200c00 */
[----:B-1----:R-:W-:-:S02]  /*1ed0*/  SHF.R.U32.HI R8, RZ, 0x8, R15 ;  /* 0x00000008ff087819 */ /* 0x002fc4000001160f */
[----:B------:R-:W-:Y:S02]  /*1ee0*/  SHF.R.U32.HI R15, RZ, 0x10, R15 ;  /* 0x00000010ff0f7819 */ /* 0x000fe4000001160f */
[----:B------:R-:W-:Y:S02]  /*1ef0*/  LOP3.LUT R12, R12, 0xff, RZ, 0xc0, !PT ;  /* 0x000000ff0c0c7812 */ /* 0x000fe400078ec0ff */
[----:B------:R-:W-:Y:S01]  /*1f00*/  LOP3.LUT R13, R13, 0xff, RZ, 0xc0, !PT ;  /* 0x000000ff0d0d7812 */ /* 0x000fe200078ec0ff */
[----:B------:R-:W1:Y:S01]  /*1f10*/  I2F.F16 R24, R24 ;  /* 0x0000001800187306 */ /* 0x000e620000200c00 */
[----:B------:R-:W-:Y:S02]  /*1f20*/  LOP3.LUT R14, R14, 0xff, RZ, 0xc0, !PT ;  /* 0x000000ff0e0e7812 */ /* 0x000fe400078ec0ff */
[----:B------:R-:W-:Y:S02]  /*1f30*/  LOP3.LUT R15, R15, 0xff, RZ, 0xc0, !PT ;  /* 0x000000ff0f0f7812 */ /* 0x000fe400078ec0ff */
[----:B------:R-:W-:-:S02]  /*1f40*/  LOP3.LUT R10, R10, 0xff, RZ, 0xc0, !PT ;  /* 0x000000ff0a0a7812 */ /* 0x000fc400078ec0ff */
[----:B------:R-:W-:Y:S01]  /*1f50*/  LOP3.LUT R11, R11, 0xff, RZ, 0xc0, !PT ;  /* 0x000000ff0b0b7812 */ /* 0x000fe200078ec0ff */
[----:B------:R-:W0:Y:S01]  /*1f60*/  I2F.F16 R20, R20 ;  /* 0x0000001400147306 */ /* 0x000e220000200c00 */
[----:B------:R-:W-:Y:S02]  /*1f70*/  LOP3.LUT R9, R9, 0xff, RZ, 0xc0, !PT ;  /* 0x000000ff09097812 */ /* 0x000fe400078ec0ff */
[----:B------:R-:W-:Y:S02]  /*1f80*/  LOP3.LUT R8, R8, 0xff, RZ, 0xc0, !PT ;  /* 0x000000ff08087812 */ /* 0x000fe400078ec0ff */
[----:B------:R-:W-:Y:S02]  /*1f90*/  IADD3 R12, PT, PT, R12, -0x80, RZ ;  /* 0xffffff800c0c7810 */ /* 0x000fe40007ffe0ff */
[----:B------:R-:W-:Y:S01]  /*1fa0*/  IADD3 R13, PT, PT, R13, -0x80, RZ ;  /* 0xffffff800d0d7810 */ /* 0x000fe20007ffe0ff */
        /* <DEDUP_REMOVED lines=8> */
[----:B------:R-:W-:-:S03]  /*2030*/  LOP3.LUT R5, R5, 0xff, RZ, 0xc0, !PT ;  /* 0x000000ff05057812 */ /* 0x000fc600078ec0ff */
[----:B------:R-:W0:Y:S01]  /*2040*/  I2F.F16 R17, R17 ;  /* 0x0000001100117306 */ /* 0x000e220000200c00 */
[----:B------:R-:W-:-:S07]  /*2050*/  IADD3 R5, PT, PT, R5, -0x80, RZ ;  /* 0xffffff8005057810 */ /* 0x000fce0007ffe0ff */
        /* <DEDUP_REMOVED lines=13> */
[----:B------:R2:W0:Y:S02]  /*2130*/  I2F.F16 R41, R5 ;  /* 0x0000000500297306 */ /* 0x0004240000200c00 */
[----:B--2---:R-:W-:Y:S01]  /*2140*/  PRMT R5, RZ, 0x5410, RZ ;  /* 0x00005410ff057816 */ /* 0x004fe200000000ff */
[----:B-1-34-:R-:W-:Y:S06]  /*2150*/  @!P2 BRA `(.L_x_1126) ;  /* 0x000000040068a947 */ /* 0x01afec0003800000 */
[----:B------:R-:W1:Y:S01]  /*2160*/  LDS.64 R8, [UR6] ;  /* 0x00000006ff087984 */ /* 0x000e620008000a00 */
[----:B------:R-:W-:Y:S02]  /*2170*/  HADD2.F32 R5, -RZ, R23.H0_H0 ;  /* 0x20000017ff057230 */ /* 0x000fe40000004100 */
[----:B0-----:R-:W-:Y:S01]  /*2180*/  HADD2.F32 R49, -RZ, R22.H0_H0 ;  /* 0x20000016ff317230 */ /* 0x001fe20000004100 */
[----:B------:R-:W0:Y:S01]  /*2190*/  LDS.64 R10, [UR6+0x8] ;  /* 0x00000806ff0a7984 */ /* 0x000e220008000a00 */
[----:B------:R-:W-:Y:S02]  /*21a0*/  HADD2.F32 R48, -RZ, R29.H0_H0 ;  /* 0x2000001dff307230 */ /* 0x000fe40000004100 */
[----:B------:R-:W-:Y:S02]  /*21b0*/  HADD2.F32 R50, -RZ, R31.H0_H0 ;  /* 0x2000001fff327230 */ /* 0x000fe40000004100 */
[----:B------:R-:W-:Y:S02]  /*21c0*/  HADD2.F32 R45, -RZ, R20.H0_H0 ;  /* 0x20000014ff2d7230 */ /* 0x000fe40000004100 */
[----:B------:R-:W-:-:S02]  /*21d0*/  HADD2.F32 R61, -RZ, R24.H0_H0 ;  /* 0x20000018ff3d7230 */ /* 0x000fc40000004100 */
[--C-:B-1----:R-:W-:Y:S02]  /*21e0*/  HADD2.F32 R44, -RZ, R8.reuse.H0_H0 ;  /* 0x20000008ff2c7230 */ /* 0x102fe40000004100 */
[----:B------:R-:W-:Y:S02]  /*21f0*/  HADD2.F32 R47, -RZ, R8.H1_H1 ;  /* 0x30000008ff2f7230 */ /* 0x000fe40000004100 */
[--C-:B------:R-:W-:Y:S02]  /*2200*/  HADD2.F32 R46, -RZ, R9.reuse.H0_H0 ;  /* 0x20000009ff2e7230 */ /* 0x100fe40000004100 */
[----:B------:R-:W-:Y:S01]  /*2210*/  FFMA.FTZ R5, R5, R44, RZ ;  /* 0x0000002c05057223 */ /* 0x000fe200000100ff */
[----:B------:R-:W-:Y:S02]  /*2220*/  HADD2.F32 R8, -RZ, R9.H1_H1 ;  /* 0x30000009ff087230 */ /* 0x000fe40000004100 */
[----:B------:R-:W-:Y:S01]  /*2230*/  FFMA.FTZ R52, R44, R49, RZ ;  /* 0x000000312c347223 */ /* 0x000fe200000100ff */
[----:B------:R-:W-:-:S02]  /*2240*/  HADD2.F32 R9, -RZ, R21.H0_H0 ;  /* 0x20000015ff097230 */ /* 0x000fc40000004100 */
[----:B------:R-:W-:Y:S01]  /*2250*/  FFMA.FTZ R5, R48, R47, R5 ;  /* 0x0000002f30057223 */ /* 0x000fe20000010005 */
[----:B------:R-:W-:Y:S02]  /*2260*/  HADD2.F32 R48, -RZ, R33.H0_H0 ;  /* 0x20000021ff307230 */ /* 0x000fe40000004100 */
[C---:B------:R-:W-:Y:S01]  /*2270*/  FFMA.FTZ R51, R44.reuse, R45, RZ ;  /* 0x0000002d2c337223 */ /* 0x040fe200000100ff */
[----:B------:R-:W-:Y:S02]  /*2280*/  HADD2.F32 R45, -RZ, R30.H0_H0 ;  /* 0x2000001eff2d7230 */ /* 0x000fe40000004100 */
[----:B------:R-:W-:Y:S01]  /*2290*/  FFMA.FTZ R64, R44, R9, RZ ;  /* 0x000000092c407223 */ /* 0x000fe200000100ff */
[----:B------:R-:W-:Y:S01]  /*22a0*/  FFMA.FTZ R9, R47, R50, R52 ;  /* 0x000000322f097223 */ /* 0x000fe20000010034 */
[----:B------:R-:W-:Y:S02]  /*22b0*/  HADD2.F32 R52, -RZ, R39.H0_H0 ;  /* 0x20000027ff347230 */ /* 0x000fe40000004100 */
[----:B------:R-:W-:-:S02]  /*22c0*/  HADD2.F32 R44, -RZ, R28.H0_H0 ;  /* 0x2000001cff2c7230 */ /* 0x000fc40000004100 */
[C---:B------:R-:W-:Y:S01]  /*22d0*/  FFMA.FTZ R49, R47.reuse, R48, R64 ;  /* 0x000000302f317223 */ /* 0x040fe20000010040 */
[----:B------:R-:W-:Y:S02]  /*22e0*/  HADD2.F32 R50, -RZ, R32.H0_H0 ;  /* 0x20000020ff327230 */ /* 0x000fe40000004100 */
[----:B------:R-:W-:Y:S01]  /*22f0*/  FFMA.FTZ R51, R47, R52, R51 ;  /* 0x000000342f337223 */ /* 0x000fe20000010033 */
[----:B------:R-:W-:Y:S02]  /*2300*/  HADD2.F32 R47, -RZ, R38.H0_H0 ;  /* 0x20000026ff2f7230 */ /* 0x000fe40000004100 */
[----:B------:R-:W-:Y:S01]  /*2310*/  FFMA.FTZ R44, R44, R46, R5 ;  /* 0x0000002e2c2c7223 */ /* 0x000fe20000010005 */
[C---:B------:R-:W-:Y:S01]  /*2320*/  FFMA.FTZ R45, R46.reuse, R45, R9 ;  /* 0x0000002d2e2d7223 */ /* 0x040fe20000010009 */
[C---:B------:R-:W-:Y:S01]  /*2330*/  FFMA.FTZ R50, R46.reuse, R50, R49 ;  /* 0x000000322e327223 */ /* 0x040fe20000010031 */
[----:B------:R-:W-:Y:S02]  /*2340*/  HADD2.F32 R9, -RZ, R27.H0_H0 ;  /* 0x2000001bff097230 */ /* 0x000fe40000004100 */
[----:B------:R-:W-:Y:S01]  /*2350*/  FFMA.FTZ R46, R46, R47, R51 ;  /* 0x0000002f2e2e7223 */ /* 0x000fe20000010033 */
[----:B------:R-:W-:-:S02]  /*2360*/  HADD2.F32 R5, -RZ, R26.H0_H0 ;  /* 0x2000001aff057230 */ /* 0x000fc40000004100 */
[----:B------:R-:W-:Y:S02]  /*2370*/  HADD2.F32 R49, -RZ, R25.H0_H0 ;  /* 0x20000019ff317230 */ /* 0x000fe40000004100 */
[----:B------:R-:W-:Y:S01]  /*2380*/  FFMA.FTZ R9, R9, R8, R44 ;  /* 0x0000000809097223 */ /* 0x000fe2000001002c */
[C---:B------:R-:W-:Y:S01]  /*2390*/  FFMA.FTZ R61, R8.reuse, R61, R46 ;  /* 0x0000003d083d7223 */ /* 0x040fe2000001002e */
[C---:B------:R-:W-:Y:S01]  /*23a0*/  FFMA.FTZ R47, R8.reuse, R5, R45 ;  /* 0x00000005082f7223 */ /* 0x040fe2000001002d */
[--C-:B0-----:R-:W-:Y:S02]  /*23b0*/  HADD2.F32 R44, -RZ, R10.reuse.H0_H0 ;  /* 0x2000000aff2c7230 */ /* 0x101fe40000004100 */
[----:B------:R-:W-:Y:S01]  /*23c0*/  FFMA.FTZ R49, R8, R49, R50 ;  /* 0x0000003108317223 */ /* 0x000fe20000010032 */
[----:B------:R-:W-:Y:S02]  /*23d0*/  HADD2.F32 R8, -RZ, R37.H0_H0 ;  /* 0x20000025ff087230 */ /* 0x000fe40000004100 */
        /* <DEDUP_REMOVED lines=26> */
[----:B------:R-:W-:Y:S02]  /*2580*/  HADD2.F32 R8, -RZ, R19.H0_H0 ;  /* 0x20000013ff087230 */ /* 0x000fe40000004100 */
        /* <DEDUP_REMOVED lines=23> */
.L_x_1126:
[----:B------:R-:W-:Y:S01]  /*2700*/  PRMT R52, RZ, 0x5410, RZ ;  /* 0x00005410ff347816 */ /* 0x000fe200000000ff */
[----:B------:R-:W-:Y:S01]  /*2710*/  IMAD.WIDE R44, R53, 0x4, R62 ;  /* 0x00000004352c7825 */ /* 0x000fe200078e023e */
[----:B------:R-:W-:Y:S02]  /*2720*/  PRMT R51, RZ, 0x5410, RZ ;  /* 0x00005410ff337816 */ /* 0x000fe400000000ff */
[----:B------:R-:W-:Y:S02]  /*2730*/  PRMT R50, RZ, 0x5410, RZ ;  /* 0x00005410ff327816 */ /* 0x000fe400000000ff */
[----:B------:R-:W-:Y:S02]  /*2740*/  PRMT R49, RZ, 0x5410, RZ ;  /* 0x00005410ff317816 */ /* 0x000fe400000000ff */
[----:B------:R-:W-:Y:S02]  /*2750*/  PRMT R48, RZ, 0x5410, RZ ;  /* 0x00005410ff307816 */ /* 0x000fe400000000ff */
[----:B------:R-:W-:Y:S01]  /*2760*/  PRMT R47, RZ, 0x5410, RZ ;  /* 0x00005410ff2f7816 */ /* 0x000fe200000000ff */
[----:B------:R-:W-:Y:S06]  /*2770*/  @!P1 BRA `(.L_x_1127) ;  /* 0x0000001000909947 */ /* 0x000fec0003800000 */
[----:B------:R-:W-:Y:S02]  /*2780*/  PRMT R8, R54, 0x9910, RZ ;  /* 0x0000991036087816 */ /* 0x000fe400000000ff */
[----:B------:R-:W-:Y:S02]  /*2790*/  ISETP.NE.AND P3, PT, R6, 0x2, PT ;  /* 0x000000020600780c */ /* 0x000fe40003f65270 */
[----:B------:R-:W-:Y:S02]  /*27a0*/  ISETP.NE.AND P0, PT, R8, RZ, PT ;  /* 0x000000ff0800720c */ /* 0x000fe40003f05270 */
[----:B------:R-:W-:Y:S02]  /*27b0*/  PRMT R48, RZ, 0x5410, RZ ;  /* 0x00005410ff307816 */ /* 0x000fe400000000ff */
[----:B------:R-:W-:-:S09]  /*27c0*/  PRMT R47, RZ, 0x5410, RZ ;  /* 0x00005410ff2f7816 */ /* 0x000fd200000000ff */
[----:B------:R-:W-:Y:S05]  /*27d0*/  @!P0 BRA `(.L_x_1128) ;  /* 0x0000000400688947 */ /* 0x000fea0003800000 */
        /* <DEDUP_REMOVED lines=11> */
[--C-:B-1----:R-:W-:Y:S02]  /*2890*/  HADD2.F32 R52, -RZ, R8.reuse.H0_H0 ;  /* 0x20000008ff347230 */ /* 0x102fe40000004100 */
[----:B------:R-:W-:-:S03]  /*28a0*/  HADD2.F32 R8, -RZ, R8.H1_H1 ;  /* 0x30000008ff087230 */ /* 0x000fc60000004100 */
[-C--:B------:R-:W-:Y:S01]  /*28b0*/  FFMA.FTZ R61, R48, R52.reuse, RZ ;  /* 0x00000034303d7223 */ /* 0x080fe200000100ff */
[-C--:B------:R-:W-:Y:S01]  /*28c0*/  FFMA.FTZ R48, R49, R52.reuse, RZ ;  /* 0x0000003431307223 */ /* 0x080fe200000100ff */
[-C--:B------:R-:W-:Y:S01]  /*28d0*/  FFMA.FTZ R47, R47, R52.reuse, RZ ;  /* 0x000000342f2f7223 */ /* 0x080fe200000100ff */
[----:B------:R-:W-:Y:S01]  /*28e0*/  FFMA.FTZ R49, R50, R52, RZ ;  /* 0x0000003432317223 */ /* 0x000fe200000100ff */
[-C--:B------:R-:W-:Y:S01]  /*28f0*/  FFMA.FTZ R61, R64, R8.reuse, R61 ;  /* 0x00000008403d7223 */ /* 0x080fe2000001003d */
[-C--:B------:R-:W-:Y:S01]  /*2900*/  FFMA.FTZ R51, R51, R8.reuse, R48 ;  /* 0x0000000833337223 */ /* 0x080fe20000010030 */
[-C--:B------:R-:W-:Y:S01]  /*2910*/  FFMA.FTZ R47, R62, R8.reuse, R47 ;  /* 0x000000083e2f7223 */ /* 0x080fe2000001002f */
[----:B------:R-:W-:Y:S01]  /*2920*/  FFMA.FTZ R49, R66, R8, R49 ;  /* 0x0000000842317223 */ /* 0x000fe20000010031 */
[----:B------:R-:W-:Y:S02]  /*2930*/  HADD2.F32 R8, -RZ, R9.H0_H0 ;  /* 0x20000009ff087230 */ /* 0x000fe40000004100 */
[----:B------:R-:W-:-:S02]  /*2940*/  HADD2.F32 R52, -RZ, R32.H0_H0 ;  /* 0x20000020ff347230 */ /* 0x000fc40000004100 */
        /* <DEDUP_REMOVED lines=16> */
[----:B0-----:R-:W-:-:S02]  /*2a50*/  HADD2.F32 R8, -RZ, R10.H0_H0 ;  /* 0x2000000aff087230 */ /* 0x001fc40000004100 */
        /* <DEDUP_REMOVED lines=8> */
[----:B------:R-:W-:-:S02]  /*2ae0*/  HADD2.F32 R10, -RZ, R10.H1_H1 ;  /* 0x3000000aff0a7230 */ /* 0x000fc40000004100 */
[----:B------:R-:W-:Y:S01]  /*2af0*/  FFMA.FTZ R61, R62, R8, R61 ;  /* 0x000000083e3d7223 */ /* 0x000fe2000001003d */
[----:B------:R-:W-:Y:S02]  /*2b00*/  HADD2.F32 R9, -RZ, R11.H0_H0 ;  /* 0x2000000bff097230 */ /* 0x000fe40000004100 */
[----:B------:R-:W-:Y:S02]  /*2b10*/  HADD2.F32 R50, -RZ, R42.H0_H0 ;  /* 0x2000002aff327230 */ /* 0x000fe40000004100 */
[-C--:B------:R-:W-:Y:S01]  /*2b20*/  FFMA.FTZ R8, R48, R10.reuse, R51 ;  /* 0x0000000a30087223 */ /* 0x080fe20000010033 */
[----:B------:R-:W-:Y:S02]  /*2b30*/  HADD2.F32 R48, -RZ, R41.H0_H0 ;  /* 0x20000029ff307230 */ /* 0x000fe40000004100 */
[----:B------:R-:W-:Y:S02]  /*2b40*/  HADD2.F32 R51, -RZ, R12.H0_H0 ;  /* 0x2000000cff337230 */ /* 0x000fe40000004100 */
[----:B------:R-:W-:Y:S01]  /*2b50*/  FFMA.FTZ R50, R50, R10, R49 ;  /* 0x0000000a32327223 */ /* 0x000fe20000010031 */
[----:B------:R-:W-:-:S02]  /*2b60*/  HADD2.F32 R52, -RZ, R43.H0_H0 ;  /* 0x2000002bff347230 */ /* 0x000fc40000004100 */
        /* <DEDUP_REMOVED lines=31> */
[----:B------:R-:W-:Y:S02]  /*2d60*/  HFMA2 R47, R8, 1, 1, RZ ;  /* 0x3c003c00082f7831 */ /* 0x000fe400000000ff */
[----:B------:R-:W-:-:S07]  /*2d70*/  HADD2 R48, R50, RZ.H0_H0 ;  /* 0x200000ff32307230 */ /* 0x000fce0000000000 */
.L_x_1128:
[----:B------:R-:W-:Y:S02]  /*2d80*/  PRMT R52, RZ, 0x5410, RZ ;  /* 0x00005410ff347816 */ /* 0x000fe400000000ff */
[----:B------:R-:W-:Y:S02]  /*2d90*/  PRMT R51, RZ, 0x5410, RZ ;  /* 0x00005410ff337816 */ /* 0x000fe400000000ff */
[----:B------:R-:W-:Y:S02]  /*2da0*/  PRMT R50, RZ, 0x5410, RZ ;  /* 0x00005410ff327816 */ /* 0x000fe400000000ff */
        /* <DEDUP_REMOVED lines=8> */
[----:B------:R-:W-:-:S05]  /*2e30*/  PRMT R49, RZ, 0x5410, RZ ;  /* 0x00005410ff317816 */ /* 0x000fca00000000ff */
[----:B------:R-:W-:Y:S06]  /*2e40*/  @!P3 BRA `(.L_x_1129) ;  /* 0x000000040068b947 */ /* 0x000fec0003800000 */
[----:B------:R-:W1:Y:S01]  /*2e50*/  LDS.64 R8, [UR6+0x80] ;  /* 0x00008006ff087984 */ /* 0x000e620008000a00 */
[----:B------:R-:W-:Y:S02]  /*2e60*/  HADD2.F32 R49, -RZ, R23.H0_H0 ;  /* 0x20000017ff317230 */ /* 0x000fe40000004100 */
[----:B0-----:R-:W-:Y:S01]  /*2e70*/  HADD2.F32 R50, -RZ, R22.H0_H0 ;  /* 0x20000016ff327230 */ /* 0x001fe20000004100 */
[----:B------:R-:W0:Y:S01]  /*2e80*/  LDS.64 R10, [UR6+0x88] ;  /* 0x00008806ff0a7984 */ /* 0x000e220008000a00 */
[----:B------:R-:W-:Y:S02]  /*2e90*/  HADD2.F32 R51, -RZ, R21.H0_H0 ;  /* 0x20000015ff337230 */ /* 0x000fe40000004100 */
[----:B------:R-:W-:Y:S02]  /*2ea0*/  HADD2.F32 R52, -RZ, R20.H0_H0 ;  /* 0x20000014ff347230 */ /* 0x000fe40000004100 */
[----:B------:R-:W-:Y:S02]  /*2eb0*/  HADD2.F32 R63, -RZ, R29.H0_H0 ;  /* 0x2000001dff3f7230 */ /* 0x000fe40000004100 */
[----:B------:R-:W-:-:S02]  /*2ec0*/  HADD2.F32 R65, -RZ, R39.H0_H0 ;  /* 0x20000027ff417230 */ /* 0x000fc40000004100 */
[----:B-1----:R-:W-:-:S05]  /*2ed0*/  HADD2.F32 R61, -RZ, R8.H0_H0 ;  /* 0x20000008ff3d7230 */ /* 0x002fca0000004100 */
[-C--:B------:R-:W-:Y:S01]  /*2ee0*/  FFMA.FTZ R62, R49, R61.reuse, RZ ;  /* 0x0000003d313e7223 */ /* 0x080fe200000100ff */
[-C--:B------:R-:W-:Y:S01]  /*2ef0*/  FFMA.FTZ R50, R50, R61.reuse, RZ ;  /* 0x0000003d32327223 */ /* 0x080fe200000100ff */
[-C--:B------:R-:W-:Y:S01]  /*2f00*/  FFMA.FTZ R64, R51, R61.reuse, RZ ;  /* 0x0000003d33407223 */ /* 0x080fe200000100ff */
[----:B------:R-:W-:Y:S01]  /*2f10*/  FFMA.FTZ R52, R52, R61, RZ ;  /* 0x0000003d34347223 */ /* 0x000fe200000100ff */
[----:B------:R-:W-:Y:S02]  /*2f20*/  HADD2.F32 R61, -RZ, R8.H1_H1 ;  /* 0x30000008ff3d7230 */ /* 0x000fe40000004100 */
[----:B------:R-:W-:Y:S02]  /*2f30*/  HADD2.F32 R51, -RZ, R31.H0_H0 ;  /* 0x2000001fff337230 */ /* 0x000fe40000004100 */
[----:B------:R-:W-:Y:S02]  /*2f40*/  HADD2.F32 R49, -RZ, R33.H0_H0 ;  /* 0x20000021ff317230 */ /* 0x000fe40000004100 */
[----:B------:R-:W-:Y:S01]  /*2f50*/  FFMA.FTZ R63, R63, R61, R62 ;  /* 0x0000003d3f3f7223 */ /* 0x000fe2000001003e */
[----:B------:R-:W-:-:S02]  /*2f60*/  HADD2.F32 R8, -RZ, R9.H0_H0 ;  /* 0x20000009ff087230 */ /* 0x000fc40000004100 */
[-C--:B------:R-:W-:Y:S01]  /*2f70*/  FFMA.FTZ R51, R51, R61.reuse, R50 ;  /* 0x0000003d33337223 */ /* 0x080fe20000010032 */
[----:B------:R-:W-:Y:S02]  /*2f80*/  HADD2.F32 R50, -RZ, R28.H0_H0 ;  /* 0x2000001cff327230 */ /* 0x000fe40000004100 */
[-C--:B------:R-:W-:Y:S01]  /*2f90*/  FFMA.FTZ R49, R49, R61.reuse, R64 ;  /* 0x0000003d31317223 */ /* 0x080fe20000010040 */
        /* <DEDUP_REMOVED lines=17> */
[----:B0-----:R-:W-:Y:S02]  /*30b0*/  HADD2.F32 R8, -RZ, R10.H0_H0 ;  /* 0x2000000aff087230 */ /* 0x001fe40000004100 */
        /* <DEDUP_REMOVED lines=20> */
[----:B------:R-:W-:Y:S02]  /*3200*/  HADD2.F32 R11, -RZ, R11.H1_H1 ;  /* 0x3000000bff0b7230 */ /* 0x000fe40000004100 */
[----:B------:R-:W-:Y:S01]  /*3210*/  FFMA.FTZ R10, R50, R8, R51 ;  /* 0x00000008320a7223 */ /* 0x000fe20000010033 */
[----:B------:R-:W-:-:S02]  /*3220*/  HADD2.F32 R62, -RZ, R15.H0_H0 ;  /* 0x2000000fff3e7230 */ /* 0x000fc40000004100 */
[-C--:B------:R-:W-:Y:S01]  /*3230*/  FFMA.FTZ R50, R52, R8.reuse, R61 ;  /* 0x0000000834327223 */ /* 0x080fe2000001003d */
[----:B------:R-:W-:Y:S02]  /*3240*/  HADD2.F32 R52, -RZ, R14.H0_H0 ;  /* 0x2000000eff347230 */ /* 0x000fe40000004100 */
        /* <DEDUP_REMOVED lines=14> */
[----:B------:R-:W-:Y:S01]  /*3330*/  FMUL.FTZ R10, R9, R10 ;  /* 0x0000000a090a7220 */ /* 0x000fe20000410000 */
[----:B------:R-:W-:Y:S01]  /*3340*/  FMUL.FTZ R50, R49, R50 ;  /* 0x0000003231327220 */ /* 0x000fe20000410000 */
[----:B------:R-:W-:Y:S01]  /*3350*/  FMUL.FTZ R52, R51, R52 ;  /* 0x0000003433347220 */ /* 0x000fe20000410000 */
[----:B------:R-:W-:Y:S02]  /*3360*/  FMUL.FTZ R8, R63, R8 ;  /* 0x000000083f087220 */ /* 0x000fe40000410000 */
[----:B------:R-:W-:Y:S02]  /*3370*/  F2FP.F16.F32.PACK_AB R10, RZ, R10 ;  /* 0x0000000aff0a723e */ /* 0x000fe400000000ff */
[----:B------:R-:W-:Y:S02]  /*3380*/  F2FP.F16.F32.PACK_AB R50, RZ, R50 ;  /* 0x00000032ff32723e */ /* 0x000fe400000000ff */
[----:B------:R-:W-:Y:S02]  /*3390*/  F2FP.F16.F32.PACK_AB R52, RZ, R52 ;  /* 0x00000034ff34723e */ /* 0x000fe400000000ff */
[----:B------:R-:W-:-:S02]  /*33a0*/  F2FP.F16.F32.PACK_AB R8, RZ, R8 ;  /* 0x00000008ff08723e */ /* 0x000fc400000000ff */
[----:B------:R-:W-:Y:S02]  /*33b0*/  PRMT R10, R10, 0x5410, R50 ;  /* 0x000054100a0a7816 */ /* 0x000fe40000000032 */
[----:B------:R-:W-:-:S03]  /*33c0*/  PRMT R52, R52, 0x5410, R8 ;  /* 0x0000541034347816 */ /* 0x000fc60000000008 */
[----:B------:R-:W-:Y:S02]  /*33d0*/  HFMA2 R49, R10, 1, 1, RZ ;  /* 0x3c003c000a317831 */ /* 0x000fe400000000ff */
[----:B------:R-:W-:-:S07]  /*33e0*/  HADD2 R50, R52, RZ.H0_H0 ;  /* 0x200000ff34327230 */ /* 0x000fce0000000000 */
.L_x_1129:
[----:B------:R-:W-:Y:S02]  /*33f0*/  PRMT R52, RZ, 0x5410, RZ ;  /* 0x00005410ff347816 */ /* 0x000fe400000000ff */
[----:B------:R-:W-:Y:S01]  /*3400*/  PRMT R51, RZ, 0x5410, RZ ;  /* 0x00005410ff337816 */ /* 0x000fe200000000ff */
[----:B------:R-:W-:Y:S06]  /*3410*/  @P0 BRA `(.L_x_1127) ;  /* 0x0000000400680947 */ /* 0x000fec0003800000 */
        /* <DEDUP_REMOVED lines=31> */
[----:B------:R-:W-:Y:S02]  /*3610*/  HADD2.F32 R9, -RZ, R9.H1_H1 ;  /* 0x30000009ff097230 */ /* 0x000fe40000004100 */
[-C--:B------:R-:W-:Y:S01]  /*3620*/  FFMA.FTZ R29, R29, R51.reuse, R64 ;  /* 0x000000331d1d7223 */ /* 0x080fe20000010040 */
[----:B------:R-:W-:Y:S01]  /*3630*/  FFMA.FTZ R51, R39, R51, R20 ;  /* 0x0000003327337223 */ /* 0x000fe20000010014 */
[-C--:B------:R-:W-:Y:S01]  /*3640*/  FFMA.FTZ R20, R28, R8.reuse, R21 ;  /* 0x000000081c147223 */ /* 0x080fe20000010015 */
[-C--:B------:R-:W-:Y:S01]  /*3650*/  FFMA.FTZ R22, R22, R8.reuse, R23 ;  /* 0x0000000816167223 */ /* 0x080fe20000010017 */
        /* <DEDUP_REMOVED lines=9> */
[----:B0-----:R-:W-:Y:S02]  /*36f0*/  HADD2.F32 R9, -RZ, R10.H0_H0 ;  /* 0x2000000aff097230 */ /* 0x001fe40000004100 */
[----:B------:R-:W-:-:S02]  /*3700*/  HADD2.F32 R25, -RZ, R35.H0_H0 ;  /* 0x20000023ff197230 */ /* 0x000fc40000004100 */
[----:B------:R-:W-:Y:S02]  /*3710*/  HADD2.F32 R23, -RZ, R36.H0_H0 ;  /* 0x20000024ff177230 */ /* 0x000fe40000004100 */
[-C--:B------:R-:W-:Y:S01]  /*3720*/  FFMA.FTZ R21, R21, R9.reuse, R20 ;  /* 0x0000000915157223 */ /* 0x080fe20000010014 */
[----:B------:R-:W-:Y:S02]  /*3730*/  HADD2.F32 R27, -RZ, R34.H0_H0 ;  /* 0x20000022ff1b7230 */ /* 0x000fe40000004100 */
[-C--:B------:R-:W-:Y:S01]  /*3740*/  FFMA.FTZ R25, R25, R9.reuse, R28 ;  /* 0x0000000919197223 */ /* 0x080fe2000001001c */
[----:B------:R-:W-:Y:S02]  /*3750*/  HADD2.F32 R10, -RZ, R10.H1_H1 ;  /* 0x3000000aff0a7230 */ /* 0x000fe40000004100 */
[-C--:B------:R-:W-:Y:S01]  /*3760*/  FFMA.FTZ R23, R23, R9.reuse, R22 ;  /* 0x0000000917177223 */ /* 0x080fe20000010016 */
[----:B------:R-:W-:Y:S02]  /*3770*/  HADD2.F32 R20, -RZ, R41.H0_H0 ;  /* 0x20000029ff147230 */ /* 0x000fe40000004100 */
[----:B------:R-:W-:Y:S01]  /*3780*/  FFMA.FTZ R9, R27, R9, R24 ;  /* 0x000000091b097223 */ /* 0x000fe20000010018 */
[----:B------:R-:W-:-:S02]  /*3790*/  HADD2.F32 R8, -RZ, R11.H0_H0 ;  /* 0x2000000bff087230 */ /* 0x000fc40000004100 */
[-C--:B------:R-:W-:Y:S01]  /*37a0*/  FFMA.FTZ R25, R42, R10.reuse, R25 ;  /* 0x0000000a2a197223 */ /* 0x080fe20000010019 */
[----:B------:R-:W-:Y:S02]  /*37b0*/  HADD2.F32 R24, -RZ, R43.H0_H0 ;  /* 0x2000002bff187230 */ /* 0x000fe40000004100 */
[-C--:B------:R-:W-:Y:S01]  /*37c0*/  FFMA.FTZ R21, R40, R10.reuse, R21 ;  /* 0x0000000a28157223 */ /* 0x080fe20000010015 */
[----:B------:R-:W-:Y:S02]  /*37d0*/  HADD2.F32 R22, -RZ, R13.H0_H0 ;  /* 0x2000000dff167230 */ /* 0x000fe40000004100 */
[-C--:B------:R-:W-:Y:S01]  /*37e0*/  FFMA.FTZ R23, R20, R10.reuse, R23 ;  /* 0x0000000a14177223 */ /* 0x080fe20000010017 */
[----:B------:R-:W-:Y:S02]  /*37f0*/  HADD2.F32 R11, -RZ, R11.H1_H1 ;  /* 0x3000000bff0b7230 */ /* 0x000fe40000004100 */
[----:B------:R-:W-:Y:S01]  /*3800*/  FFMA.FTZ R9, R24, R10, R9 ;  /* 0x0000000a18097223 */ /* 0x000fe20000010009 */
[-C--:B------:R-:W-:Y:S01]  /*3810*/  FFMA.FTZ R14, R14, R8.reuse, R25 ;  /* 0x000000080e0e7223 */ /* 0x080fe20000010019 */
        /* <DEDUP_REMOVED lines=24> */
[----:B------:R-:W-:Y:S02]  /*39a0*/  HFMA2 R51, R10, 1, 1, RZ ;  /* 0x3c003c000a337831 */ /* 0x000fe400000000ff */
[----:B------:R-:W-:-:S07]  /*39b0*/  HADD2 R52, R14, RZ.H0_H0 ;  /* 0x200000ff0e347230 */ /* 0x000fce0000000000 */
.L_x_1127:
[----:B------:R-:W2:Y:S01]  /*39c0*/  LDG.E.128.CONSTANT R8, desc[UR10][R44.64] ;  /* 0x0000000a2c087981 */ /* 0x000ea2000c1e9d00 */
[----:B------:R-:W-:-:S05]  /*39d0*/  IMAD.WIDE R62, R53, 0x4, R44 ;  /* 0x00000004353e7825 */ /* 0x000fca00078e022c */
[----:B0-----:R-:W3:Y:S01]  /*39e0*/  LDG.E.128.CONSTANT R12, desc[UR10][R62.64] ;  /* 0x0000000a3e0c7981 */ /* 0x001ee2000c1e9d00 */
[----:B--2---:R-:W-:Y:S02]  /*39f0*/  LOP3.LUT R16, R8, 0xff, RZ, 0xc0, !PT ;  /* 0x000000ff08107812 */ /* 0x004fe400078ec0ff */
[----:B------:R-:W-:Y:S02]  /*3a00*/  LOP3.LUT R17, R9, 0xff, RZ, 0xc0, !PT ;  /* 0x000000ff09117812 */ /* 0x000fe400078ec0ff */
[----:B------:R-:W-:Y:S02]  /*3a10*/  IADD3 R16, PT, PT, R16, -0x80, RZ ;  /* 0xffffff8010107810 */ /* 0x000fe40007ffe0ff */
[----:B------:R-:W-:Y:S02]  /*3a20*/  IADD3 R17, PT, PT, R17, -0x80, RZ ;  /* 0xffffff8011117810 */ /* 0x000fe40007ffe0ff */
[----:B------:R0:W1:Y:S01]  /*3a30*/  I2F.F16 R23, R16 ;  /* 0x0000001000177306 */ /* 0x0000620000200c00 */
[----:B---3--:R-:W-:-:S02]  /*3a40*/  LEA.HI R30, R14, 0xffffff80, RZ, 0x8 ;  /* 0xffffff800e1e7811 */ /* 0x008fc400078f40ff */
[----:B------:R-:W-:Y:S02]  /*3a50*/  LEA.HI R26, R9, 0xffffff80, RZ, 0x8 ;  /* 0xffffff80091a7811 */ /* 0x000fe400078f40ff */
        /* <DEDUP_REMOVED lines=97> */
[----:B-1234-:R-:W-:Y:S05]  /*4070*/  @!P2 BRA `(.L_x_1130) ;  /* 0x000000040068a947 */ /* 0x01efea0003800000 */
[----:B0-----:R-:W0:Y:S01]  /*4080*/  LDS.64 R8, [UR6+0x10] ;  /* 0x00001006ff087984 */ /* 0x001e220008000a00 */
[----:B------:R-:W-:Y:S02]  /*4090*/  HADD2.F32 R45, -RZ, R23.H0_H0 ;  /* 0x20000017ff2d7230 */ /* 0x000fe40000004100 */
[----:B------:R-:W-:Y:S01]  /*40a0*/  HADD2.F32 R61, -RZ, R29.H0_H0 ;  /* 0x2000001dff3d7230 */ /* 0x000fe20000004100 */
[----:B------:R-:W1:Y:S01]  /*40b0*/  LDS.64 R10, [UR6+0x18] ;  /* 0x00001806ff0a7984 */ /* 0x000e620008000a00 */
[----:B------:R-:W-:Y:S02]  /*40c0*/  HADD2.F32 R67, -RZ, R4.H0_H0 ;  /* 0x20000004ff437230 */ /* 0x000fe40000004100 */
[----:B------:R-:W-:Y:S02]  /*40d0*/  HADD2.F32 R69, -RZ, R21.H0_H0 ;  /* 0x20000015ff457230 */ /* 0x000fe40000004100 */
[--C-:B0-----:R-:W-:Y:S02]  /*40e0*/  HADD2.F32 R44, -RZ, R8.reuse.H0_H0 ;  /* 0x20000008ff2c7230 */ /* 0x101fe40000004100 */
[----:B------:R-:W-:-:S02]  /*40f0*/  HADD2.F32 R8, -RZ, R8.H1_H1 ;  /* 0x30000008ff087230 */ /* 0x000fc40000004100 */
[----:B-1----:R-:W-:Y:S02]  /*4100*/  HADD2.F32 R65, -RZ, R10.H1_H1 ;  /* 0x3000000aff417230 */ /* 0x002fe40000004100 */
        /* <DEDUP_REMOVED lines=8> */
[----:B------:R-:W-:Y:S02]  /*4190*/  HADD2.F32 R61, -RZ, R10.H0_H0 ;  /* 0x2000000aff3d7230 */ /* 0x000fe40000004100 */
[----:B------:R-:W-:Y:S02]  /*41a0*/  HADD2.F32 R10, -RZ, R40.H0_H0 ;  /* 0x20000028ff0a7230 */ /* 0x000fe40000004100 */
[----:B------:R-:W-:Y:S01]  /*41b0*/  FFMA.FTZ R66, R9, R64, R66 ;  /* 0x0000004009427223 */ /* 0x000fe20000010042 */
[----:B------:R-:W-:-:S05]  /*41c0*/  HADD2.F32 R9, -RZ, R37.H0_H0 ;  /* 0x20000025ff097230 */ /* 0x000fca0000004100 */
[----:B------:R-:W-:Y:S01]  /*41d0*/  FFMA.FTZ R9, R9, R61, R66 ;  /* 0x0000003d09097223 */ /* 0x000fe20000010042 */
[----:B------:R-:W-:-:S03]  /*41e0*/  HADD2.F32 R66, -RZ, R12.H0_H0 ;  /* 0x2000000cff427230 */ /* 0x000fc60000004100 */
[----:B------:R-:W-:Y:S01]  /*41f0*/  FFMA.FTZ R9, R10, R65, R9 ;  /* 0x000000410a097223 */ /* 0x000fe20000010009 */
[--C-:B------:R-:W-:Y:S02]  /*4200*/  HADD2.F32 R10, -RZ, R11.reuse.H0_H0 ;  /* 0x2000000bff0a7230 */ /* 0x100fe40000004100 */
[----:B------:R-:W-:-:S03]  /*4210*/  HADD2.F32 R11, -RZ, R11.H1_H1 ;  /* 0x3000000bff0b7230 */ /* 0x000fc60000004100 */
[----:B------:R-:W-:Y:S01]  /*4220*/  FFMA.FTZ R9, R66, R10, R9 ;  /* 0x0000000a42097223 */ /* 0x000fe20000010009 */
[----:B------:R-:W-:-:S05]  /*4230*/  HADD2.F32 R66, -RZ, R19.H0_H0 ;  /* 0x20000013ff427230 */ /* 0x000fca0000004100 */
[----:B------:R-:W-:Y:S01]  /*4240*/  FFMA.FTZ R66, R66, R11, R9 ;  /* 0x0000000b42427223 */ /* 0x000fe20000010009 */
        /* <DEDUP_REMOVED lines=10> */
[----:B------:R-:W-:Y:S02]  /*42f0*/  HADD2.F32 R9, -RZ, R36.H0_H0 ;  /* 0x20000024ff097230 */ /* 0x000fe40000004100 */
[----:B------:R-:W-:-:S03]  /*4300*/  HADD2.F32 R67, -RZ, R13.H0_H0 ;  /* 0x2000000dff437230 */ /* 0x000fc60000004100 */
[----:B------:R-:W-:Y:S01]  /*4310*/  FFMA.FTZ R9, R61, R9, R68 ;  /* 0x000000093d097223 */ /* 0x000fe20000010044 */
[----:B------:R-:W-:-:S05]  /*4320*/  HADD2.F32 R68, -RZ, R41.H0_H0 ;  /* 0x20000029ff447230 */ /* 0x000fca0000004100 */
[----:B------:R-:W-:Y:S01]  /*4330*/  FFMA.FTZ R9, R65, R68, R9 ;  /* 0x0000004441097223 */ /* 0x000fe20000010009 */
[----:B------:R-:W-:-:S03]  /*4340*/  HADD2.F32 R68, -RZ, R18.H0_H0 ;  /* 0x20000012ff447230 */ /* 0x000fc60000004100 */
[----:B------:R-:W-:-:S04]  /*4350*/  FFMA.FTZ R9, R10, R67, R9 ;  /* 0x000000430a097223 */ /* 0x000fc80000010009 */
[----:B------:R-:W-:Y:S01]  /*4360*/  FFMA.FTZ R9, R11, R68, R9 ;  /* 0x000000440b097223 */ /* 0x000fe20000010009 */
[----:B------:R-:W-:-:S05]  /*4370*/  HADD2.F32 R68, -RZ, R3.H0_H0 ;  /* 0x20000003ff447230 */ /* 0x000fca0000004100 */
[----:B------:R-:W-:Y:S01]  /*4380*/  FMUL.FTZ R67, R68, R9 ;  /* 0x0000000944437220 */ /* 0x000fe20000410000 */
[----:B------:R-:W-:Y:S02]  /*4390*/  HADD2.F32 R9, -RZ, R20.H0_H0 ;  /* 0x20000014ff097230 */ /* 0x000fe40000004100 */
[----:B------:R-:W-:Y:S02]  /*43a0*/  HADD2.F32 R68, -RZ, R39.H0_H0 ;  /* 0x20000027ff447230 */ /* 0x000fe40000004100 */
[----:B------:R-:W-:Y:S01]  /*43b0*/  F2FP.F16.F32.PACK_AB R67, RZ, R67 ;  /* 0x00000043ff43723e */ /* 0x000fe200000000ff */
[----:B------:R-:W-:Y:S01]  /*43c0*/  FFMA.FTZ R9, R44, R9, RZ ;  /* 0x000000092c097223 */ /* 0x000fe200000100ff */
[----:B------:R-:W-:Y:S02]  /*43d0*/  HADD2.F32 R44, -RZ, R33.H0_H0 ;  /* 0x20000021ff2c7230 */ /* 0x000fe40000004100 */
[----:B------:R-:W-:Y:S01]  /*43e0*/  PRMT R66, R66, 0x5410, R67 ;  /* 0x0000541042427816 */ /* 0x000fe20000000043 */
[----:B------:R-:W-:Y:S01]  /*43f0*/  FFMA.FTZ R68, R8, R68, R9 ;  /* 0x0000004408447223 */ /* 0x000fe20000010009 */
[----:B------:R-:W-:-:S02]  /*4400*/  HADD2.F32 R9, -RZ, R32.H0_H0 ;  /* 0x20000020ff097230 */ /* 0x000fc40000004100 */
[----:B------:R-:W-:Y:S01]  /*4410*/  FFMA.FTZ R44, R8, R44, R69 ;  /* 0x0000002c082c7223 */ /* 0x000fe20000010045 */
[----:B------:R-:W-:Y:S02]  /*4420*/  HADD2.F32 R69, -RZ, R38.H0_H0 ;  /* 0x20000026ff457230 */ /* 0x000fe40000004100 */
[----:B------:R-:W-:Y:S02]  /*4430*/  HFMA2 R5, R66, 1, 1, R5 ;  /* 0x3c003c0042057831 */ /* 0x000fe40000000005 */
[----:B------:R-:W-:Y:S02]  /*4440*/  HADD2.F32 R8, -RZ, R25.H0_H0 ;  /* 0x20000019ff087230 */ /* 0x000fe40000004100 */
[C---:B------:R-:W-:Y:S01]  /*4450*/  FFMA.FTZ R9, R45.reuse, R9, R44 ;  /* 0x000000092d097223 */ /* 0x040fe2000001002c */
        /* <DEDUP_REMOVED lines=8> */
[----:B------:R-:W-:Y:S02]  /*44e0*/  HADD2.F32 R64, -RZ, R43.H0_H0 ;  /* 0x2000002bff407230 */ /* 0x000fe40000004100 */
[----:B------:R-:W-:Y:S01]  /*44f0*/  FFMA.FTZ R45, R61, R45, R68 ;  /* 0x0000002d3d2d7223 */ /* 0x000fe20000010044 */
        /* <DEDUP_REMOVED lines=8> */
[----:B------:R-:W-:Y:S02]  /*4580*/  HADD2.F32 R9, -RZ, R2.H0_H0 ;  /* 0x20000002ff097230 */ /* 0x000fe40000004100 */
[C---:B------:R-:W-:Y:S01]  /*4590*/  FFMA.FTZ R8, R11.reuse, R8, R44 ;  /* 0x000000080b087223 */ /* 0x040fe2000001002c */
[----:B------:R-:W-:Y:S01]  /*45a0*/  FFMA.FTZ R10, R11, R10, R45 ;  /* 0x0000000a0b0a7223 */ /* 0x000fe2000001002d */
[----:B------:R-:W-:-:S02]  /*45b0*/  HADD2.F32 R11, -RZ, R0.H0_H0 ;  /* 0x20000000ff0b7230 */ /* 0x000fc40000004100 */
[----:B------:R-:W-:-:S03]  /*45c0*/  FMUL.FTZ R8, R9, R8 ;  /* 0x0000000809087220 */ /* 0x000fc60000410000 */
[----:B------:R-:W-:Y:S02]  /*45d0*/  FMUL.FTZ R10, R11, R10 ;  /* 0x0000000a0b0a7220 */ /* 0x000fe40000410000 */
[----:B------:R-:W-:-:S03]  /*45e0*/  F2FP.F16.F32.PACK_AB R8, RZ, R8 ;  /* 0x00000008ff08723e */ /* 0x000fc600000000ff */
[----:B------:R-:W-:-:S04]  /*45f0*/  F2FP.F16.F32.PACK_AB R10, RZ, R10 ;  /* 0x0000000aff0a723e */ /* 0x000fc800000000ff */
[----:B------:R-:W-:-:S05]  /*4600*/  PRMT R8, R8, 0x5410, R10 ;  /* 0x0000541008087816 */ /* 0x000fca000000000a */
[----:B------:R-:W-:-:S07]  /*4610*/  HADD2 R46, R8, R46 ;  /* 0x0000002e082e7230 */ /* 0x000fce0000000000 */
.L_x_1130:
        /* <DEDUP_REMOVED lines=12> */
[--C-:B0-----:R-:W-:Y:S02]  /*46e0*/  HADD2.F32 R62, -RZ, R8.reuse.H0_H0 ;  /* 0x20000008ff3e7230 */ /* 0x101fe40000004100 */
[----:B------:R-:W-:-:S02]  /*46f0*/  HADD2.F32 R63, -RZ, R8.H1_H1 ;  /* 0x30000008ff3f7230 */ /* 0x000fc40000004100 */
[--C-:B-1----:R-:W-:Y:S02]  /*4700*/  HADD2.F32 R64, -RZ, R10.reuse.H0_H0 ;  /* 0x2000000aff407230 */ /* 0x102fe40000004100 */
[----:B------:R-:W-:Y:S01]  /*4710*/  FFMA.FTZ R8, R61, R62, RZ ;  /* 0x0000003e3d087223 */ /* 0x000fe200000100ff */
[----:B------:R-:W-:Y:S02]  /*4720*/  HADD2.F32 R61, -RZ, R9.H0_H0 ;  /* 0x20000009ff3d7230 */ /* 0x000fe40000004100 */
[----:B------:R-:W-:Y:S02]  /*4730*/  HADD2.F32 R66, -RZ, R10.H1_H1 ;  /* 0x3000000aff427230 */ /* 0x000fe40000004100 */
[----:B------:R-:W-:Y:S01]  /*4740*/  FFMA.FTZ R8, R65, R63, R8 ;  /* 0x0000003f41087223 */ /* 0x000fe20000010008 */
[----:B------:R-:W-:Y:S02]  /*4750*/  HADD2.F32 R65, -RZ, R28.H0_H0 ;  /* 0x2000001cff417230 */ /* 0x000fe40000004100 */
[----:B------:R-:W-:-:S02]  /*4760*/  HADD2.F32 R10, -RZ, R11.H0_H0 ;  /* 0x2000000bff0a7230 */ /* 0x000fc40000004100 */
[----:B------:R-:W-:Y:S02]  /*4770*/  HADD2.F32 R11, -RZ, R11.H1_H1 ;  /* 0x3000000bff0b7230 */ /* 0x000fe40000004100 */
[----:B------:R-:W-:Y:S01]  /*4780*/  FFMA.FTZ R8, R65, R61, R8 ;  /* 0x0000003d41087223 */ /* 0x000fe20000010008 */
[----:B------:R-:W-:Y:S02]  /*4790*/  HADD2.F32 R65, -RZ, R9.H1_H1 ;  /* 0x30000009ff417230 */ /* 0x000fe40000004100 */
        /* <DEDUP_REMOVED lines=9> */
[----:B------:R-:W-:Y:S01]  /*4830*/  FFMA.FTZ R67, R67, R11, R8 ;  /* 0x0000000b43437223 */ /* 0x000fe20000010008 */
[----:B------:R-:W-:-:S03]  /*4840*/  HADD2.F32 R8, -RZ, R22.H0_H0 ;  /* 0x20000016ff087230 */ /* 0x000fc60000004100 */
[----:B------:R-:W-:Y:S02]  /*4850*/  FMUL.FTZ R67, R68, R67 ;  /* 0x0000004344437220 */ /* 0x000fe40000410000 */
[----:B------:R-:W-:-:S03]  /*4860*/  FFMA.FTZ R8, R8, R62, RZ ;  /* 0x0000003e08087223 */ /* 0x000fc600000100ff */
[----:B------:R-:W-:Y:S01]  /*4870*/  F2FP.F16.F32.PACK_AB R67, RZ, R67 ;  /* 0x00000043ff43723e */ /* 0x000fe200000000ff */
        /* <DEDUP_REMOVED lines=14> */
[----:B------:R-:W-:Y:S01]  /*4960*/  FMUL.FTZ R68, R9, R8 ;  /* 0x0000000809447220 */ /* 0x000fe20000410000 */
[----:B------:R-:W-:Y:S02]  /*4970*/  HADD2.F32 R8, -RZ, R21.H0_H0 ;  /* 0x20000015ff087230 */ /* 0x000fe40000004100 */
[----:B------:R-:W-:Y:S02]  /*4980*/  HADD2.F32 R9, -RZ, R20.H0_H0 ;  /* 0x20000014ff097230 */ /* 0x000fe40000004100 */
[----:B------:R-:W-:Y:S01]  /*4990*/  F2FP.F16.F32.PACK_AB R68, RZ, R68 ;  /* 0x00000044ff44723e */ /* 0x000fe200000000ff */
[-C--:B------:R-:W-:Y:S02]  /*49a0*/  FFMA.FTZ R8, R8, R62.reuse, RZ ;  /* 0x0000003e08087223 */ /* 0x080fe400000100ff */
[----:B------:R-:W-:Y:S01]  /*49b0*/  FFMA.FTZ R62, R9, R62, RZ ;  /* 0x0000003e093e7223 */ /* 0x000fe200000100ff */
[----:B------:R-:W-:Y:S01]  /*49c0*/  HADD2.F32 R9, -RZ, R33.H0_H0 ;  /* 0x20000021ff097230 */ /* 0x000fe20000004100 */
[----:B------:R-:W-:-:S04]  /*49d0*/  PRMT R67, R67, 0x5410, R68 ;  /* 0x0000541043437816 */ /* 0x000fc80000000044 */
        /* <DEDUP_REMOVED lines=25> */
[----:B------:R-:W-:-:S03]  /*4b70*/  FFMA.FTZ R10, R62, R10, R65 ;  /* 0x0000000a3e0a7223 */ /* 0x000fc60000010041 */
[-C--:B------:R-:W-:Y:S01]  /*4b80*/  FFMA.FTZ R8, R9, R11.reuse, R8 ;  /* 0x0000000b09087223 */ /* 0x080fe20000010008 */
[----:B------:R-:W-:Y:S01]  /*4b90*/  FFMA.FTZ R10, R61, R11, R10 ;  /* 0x0000000b3d0a7223 */ /* 0x000fe2000001000a */
[----:B------:R-:W-:Y:S02]  /*4ba0*/  HADD2.F32 R9, -RZ, R2.H0_H0 ;  /* 0x20000002ff097230 */ /* 0x000fe40000004100 */
[----:B------:R-:W-:-:S03]  /*4bb0*/  HADD2.F32 R11, -RZ, R0.H0_H0 ;  /* 0x20000000ff0b7230 */ /* 0x000fc60000004100 */
[----:B------:R-:W-:Y:S02]  /*4bc0*/  FMUL.FTZ R8, R9, R8 ;  /* 0x0000000809087220 */ /* 0x000fe40000410000 */
[----:B------:R-:W-:-:S03]  /*4bd0*/  FMUL.FTZ R10, R11, R10 ;  /* 0x0000000a0b0a7220 */ /* 0x000fc60000410000 */
[----:B------:R-:W-:Y:S02]  /*4be0*/  F2FP.F16.F32.PACK_AB R8, RZ, R8 ;  /* 0x00000008ff08723e */ /* 0x000fe400000000ff */
[----:B------:R-:W-:-:S04]  /*4bf0*/  F2FP.F16.F32.PACK_AB R10, RZ, R10 ;  /* 0x0000000aff0a723e */ /* 0x000fc800000000ff */
[----:B------:R-:W-:-:S05]  /*4c00*/  PRMT R8, R8, 0x5410, R10 ;  /* 0x0000541008087816 */ /* 0x000fca000000000a */
[----:B------:R-:W-:-:S07]  /*4c10*/  HADD2 R48, R8, R48 ;  /* 0x0000003008307230 */ /* 0x000fce0000000000 */
.L_x_1132:
        /* <DEDUP_REMOVED lines=97> */
.L_x_1133:
        /* <DEDUP_REMOVED lines=41> */
[-C--:B------:R-:W-:Y:S01]  /*54c0*/  FFMA.FTZ R20, R27, R9.reuse, R20 ;  /* 0x000000091b147223 */ /* 0x080fe20000010014 */
[-C--:B------:R-:W-:Y:S01]  /*54d0*/  FFMA.FTZ R28, R25, R9.reuse, R28 ;  /* 0x00000009191c7223 */ /* 0x080fe2000001001c */
[----:B------:R-:W-:Y:S02]  /*54e0*/  HADD2.F32 R25, -RZ, R35.H0_H0 ;  /* 0x20000023ff197230 */ /* 0x000fe40000004100 */
[-C--:B------:R-:W-:Y:S01]  /*54f0*/  FFMA.FTZ R22, R21, R9.reuse, R22 ;  /* 0x0000000915167223 */ /* 0x080fe20000010016 */
[----:B------:R-:W-:Y:S01]  /*5500*/  FFMA.FTZ R24, R23, R9, R8 ;  /* 0x0000000917187223 */ /* 0x000fe20000010008 */
[----:B-1----:R-:W-:-:S02]  /*5510*/  HADD2.F32 R9, -RZ, R10.H0_H0 ;  /* 0x2000000aff097230 */ /* 0x002fc40000004100 */
        /* <DEDUP_REMOVED lines=44> */
.L_x_1131:
        /* <DEDUP_REMOVED lines=198> */
.L_x_1134:
        /* <DEDUP_REMOVED lines=96> */
.L_x_1136:
        /* <DEDUP_REMOVED lines=97> */
.L_x_1137:
        /* <DEDUP_REMOVED lines=91> */
.L_x_1135:
[----:B0-----:R-:W2:Y:S01]  /*7600*/  LDG.E.128.CONSTANT R8, desc[UR10][R44.64] ;  /* 0x0000000a2c087981 */ /* 0x001ea2000c1e9d00 */
[----:B------:R-:W-:-:S05]  /*7610*/  IMAD.WIDE R62, R53, 0x4, R44 ;  /* 0x00000004353e7825 */ /* 0x000fca00078e022c */
[----:B------:R-:W3:Y:S01]  /*7620*/  LDG.E.128.CONSTANT R12, desc[UR10][R62.64] ;  /* 0x0000000a3e0c7981 */ /* 0x000ee2000c1e9d00 */
[----:B------:R-:W-:Y:S01]  /*7630*/  UIADD3 UR4, UPT, UPT, UR6, 0x40, URZ ;  /* 0x0000004006047890 */ /* 0x000fe2000fffe0ff */
        /* <DEDUP_REMOVED lines=195> */
.L_x_1138:
        /* <DEDUP_REMOVED lines=97> */
.L_x_1139:
        /* <DEDUP_REMOVED lines=98> */
.L_x_1140:
[----:B------:R-:W-:Y:S01]  /*8ea0*/  MOV R61, R7 ;  /* 0x00000007003d7202 */ /* 0x000fe20000000f00 */
        /* <DEDUP_REMOVED lines=46> */
[----:B-1----:R-:W-:Y:S01]  /*9190*/  HADD2.F32 R9, -RZ, R10.H0_H0 ;  /* 0x2000000aff097230 */ /* 0x002fe20000004100 */
[----:B------:R-:W-:Y:S01]  /*91a0*/  MOV R61, R7 ;  /* 0x00000007003d7202 */ /* 0x000fe20000000f00 */
        /* <DEDUP_REMOVED lines=44> */
.L_x_1125:
[----:B0-----:R-:W-:-:S04]  /*9470*/  VIMNMX R8, PT, PT, R60, UR9, PT ;  /* 0x000000093c087c48 */ /* 0x001fc8000bfe0100 */
[----:B------:R-:W-:-:S13]  /*9480*/  ISETP.GT.AND P0, PT, R8, R61, PT ;  /* 0x0000003d0800720c */ /* 0x000fda0003f04270 */
[----:B------:R-:W-:Y:S05]  /*9490*/  @!P0 BRA `(.L_x_1141) ;  /* 0x00000028006c8947 */ /* 0x000fea0003800000 */
[----:B------:R-:W-:Y:S01]  /*94a0*/  PRMT R7, R56, 0x9910, RZ ;  /* 0x0000991038077816 */ /* 0x000fe200000000ff */
[----:B------:R-:W-:Y:S01]  /*94b0*/  UIADD3 UR4, UPT, UPT, UR4, 0x80, URZ ;  /* 0x0000008004047890 */ /* 0x000fe2000fffe0ff */
[----:B------:R-:W-:Y:S02]  /*94c0*/  VIMNMX.U32 R60, PT, PT, R60, UR9, PT ;  /* 0x000000093c3c7c48 */ /* 0x000fe4000bfe0000 */
[----:B------:R-:W-:-:S04]  /*94d0*/  ISETP.NE.AND P0, PT, R7, RZ, PT ;  /* 0x000000ff0700720c */ /* 0x000fc80003f05270 */
[----:B------:R-:W-:-:S13]  /*94e0*/  ISETP.EQ.OR P0, PT, R6, 0x3, !P0 ;  /* 0x000000030600780c */ /* 0x000fda0004702670 */
.L_x_1150:
[----:B------:R-:W0:Y:S01]  /*94f0*/  LDC R53, c[0x0][0x3ac] ;  /* 0x0000eb00ff357b82 */ /* 0x000e220000000800 */
[----:B------:R-:W2:Y:S01]  /*9500*/  LDG.E.128.CONSTANT R8, desc[UR10][R44.64] ;  /* 0x0000000a2c087981 */ /* 0x000ea2000c1e9d00 */
[----:B0-----:R-:W-:-:S04]  /*9510*/  IMAD.WIDE R16, R53, 0x4, R44 ;  /* 0x0000000435107825 */ /* 0x001fc800078e022c */
[----:B------:R-:W-:Y:S02]  /*9520*/  IMAD.WIDE R64, R53, 0x4, R16 ;  /* 0x0000000435407825 */ /* 0x000fe400078e0210 */
[----:B------:R-:W3:Y:S04]  /*9530*/  LDG.E.128.CONSTANT R16, desc[UR10][R16.64] ;  /* 0x0000000a10107981 */ /* 0x000ee8000c1e9d00 */
[----:B------:R-:W4:Y:S01]  /*9540*/  LDG.E.128.CONSTANT R12, desc[UR10][R64.64] ;  /* 0x0000000a400c7981 */ /* 0x000f22000c1e9d00 */
[----:B------:R-:W-:Y:S02]  /*9550*/  ISETP.NE.AND P3, PT, R57, RZ, PT ;  /* 0x000000ff3900720c */ /* 0x000fe40003f65270 */
[----:B--2---:R-:W-:Y:S02]  /*9560*/  SHF.R.U32.HI R7, RZ, 0xc, R8 ;  /* 0x0000000cff077819 */ /* 0x004fe40000011608 */
[----:B------:R-:W-:-:S02]  /*9570*/  SHF.R.U32.HI R37, RZ, 0xc, R10 ;  /* 0x0000000cff257819 */ /* 0x000fc4000001160a */
[----:B------:R-:W-:Y:S02]  /*9580*/  SHF.R.U32.HI R39, RZ, 0xc, R11 ;  /* 0x0000000cff277819 */ /* 0x000fe4000001160b */
[--C-:B------:R-:W-:Y:S02]  /*9590*/  SHF.R.U32.HI R33, RZ, 0xc, R9.reuse ;  /* 0x0000000cff217819 */ /* 0x100fe40000011609 */
[----:B------:R-:W-:Y:S02]  /*95a0*/  LOP3.LUT R27, R10, 0x3f003f, RZ, 0xc0, !PT ;  /* 0x003f003f0a1b7812 */ /* 0x000fe400078ec0ff */
[----:B------:R-:W-:Y:S02]  /*95b0*/  SHF.R.U32.HI R28, RZ, 0x6, R10 ;  /* 0x00000006ff1c7819 */ /* 0x000fe4000001160a */
[----:B------:R-:W-:Y:S02]  /*95c0*/  LOP3.LUT R25, R9, 0x3f003f, RZ, 0xc0, !PT ;  /* 0x003f003f09197812 */ /* 0x000fe400078ec0ff */
[----:B-----5:R-:W-:-:S02]  /*95d0*/  SHF.R.U32.HI R24, RZ, 0x6, R9 ;  /* 0x00000006ff187819 */ /* 0x020fc40000011609 */
[----:B------:R-:W-:Y:S02]  /*95e0*/  LOP3.LUT R7, R7, 0xf000f, RZ, 0xc0, !PT ;  /* 0x000f000f07077812 */ /* 0x000fe400078ec0ff */
[----:B------:R-:W-:Y:S02]  /*95f0*/  LOP3.LUT R37, R37, 0xf000f, RZ, 0xc0, !PT ;  /* 0x000f000f25257812 */ /* 0x000fe400078ec0ff */
[----:B------:R-:W-:Y:S02]  /*9600*/  LOP3.LUT R39, R39, 0xf000f, RZ, 0xc0, !PT ;  /* 0x000f000f27277812 */ /* 0x000fe400078ec0ff */
[----:B------:R-:W-:Y:S02]  /*9610*/  LOP3.LUT R36, R11, 0x3f003f, RZ, 0xc0, !PT ;  /* 0x003f003f0b247812 */ /* 0x000fe400078ec0ff */
[----:B------:R-:W-:Y:S02]  /*9620*/  SHF.R.U32.HI R35, RZ, 0x6, R11 ;  /* 0x00000006ff237819 */ /* 0x000fe4000001160b */
[----:B------:R-:W-:-:S02]  /*9630*/  LOP3.LUT R26, R8, 0x3f003f, RZ, 0xc0, !PT ;  /* 0x003f003f081a7812 */ /* 0x000fc400078ec0ff */
[----:B------:R-:W-:Y:S02]  /*9640*/  SHF.R.U32.HI R23, RZ, 0x6, R8 ;  /* 0x00000006ff177819 */ /* 0x000fe40000011608 */
[----:B---3--:R-:W-:Y:S02]  /*9650*/  SHF.R.U32.HI R41, RZ, 0xc, R17 ;  /* 0x0000000cff297819 */ /* 0x008fe40000011611 */
[----:B----4-:R-:W-:Y:S02]  /*9660*/  SHF.R.U32.HI R10, RZ, 0x8, R12 ;  /* 0x00000008ff0a7819 */ /* 0x010fe4000001160c */
[--C-:B------:R-:W-:Y:S02]  /*9670*/  SHF.R.U32.HI R34, RZ, 0x8, R13.reuse ;  /* 0x00000008ff227819 */ /* 0x100fe4000001160d */
[----:B------:R-:W-:Y:S02]  /*9680*/  LOP3.LUT R30, R13, 0x3f003f, RZ, 0xc0, !PT ;  /* 0x003f003f0d1e7812 */ /* 0x000fe400078ec0ff */
[----:B------:R-:W-:-:S02]  /*9690*/  SHF.R.U32.HI R21, RZ, 0x6, R13 ;  /* 0x00000006ff157819 */ /* 0x000fc4000001160d */
[----:B------:R-:W-:Y:S02]  /*96a0*/  SHF.R.U32.HI R9, RZ, 0xa, R13 ;  /* 0x0000000aff097819 */ /* 0x000fe4000001160d */
[----:B------:R-:W-:Y:S02]  /*96b0*/  SHF.R.U32.HI R38, RZ, 0x8, R14 ;  /* 0x00000008ff267819 */ /* 0x000fe4000001160e */
[----:B------:R-:W-:Y:S02]  /*96c0*/  SHF.R.U32.HI R40, RZ, 0x8, R15 ;  /* 0x00000008ff287819 */ /* 0x000fe4000001160f */
[----:B------:R-:W-:Y:S02]  /*96d0*/  LOP3.LUT R13, R33, 0xf000f, RZ, 0xc0, !PT ;  /* 0x000f000f210d7812 */ /* 0x000fe400078ec0ff */
[----:B------:R-:W-:Y:S02]  /*96e0*/  LOP3.LUT R29, R12, 0x3f003f, RZ, 0xc0, !PT ;  /* 0x003f003f0c1d7812 */ /* 0x000fe400078ec0ff */
[----:B------:R-:W-:-:S02]  /*96f0*/  SHF.R.U32.HI R20, RZ, 0x6, R12 ;  /* 0x00000006ff147819 */ /* 0x000fc4000001160c */
[----:B------:R-:W-:Y:S02]  /*9700*/  SHF.R.U32.HI R11, RZ, 0xa, R12 ;  /* 0x0000000aff0b7819 */ /* 0x000fe4000001160c */
[----:B------:R-:W-:Y:S02]  /*9710*/  LOP3.LUT R12, R7, 0x300030, R10, 0xf8, !PT ;  /* 0x00300030070c7812 */ /* 0x000fe400078ef80a */
[----:B------:R-:W-:Y:S02]  /*9720*/  SHF.R.U32.HI R42, RZ, 0xc, R18 ;  /* 0x0000000cff2a7819 */ /* 0x000fe40000011612 */
[----:B------:R-:W-:Y:S02]  /*9730*/  LOP3.LUT R31, R14, 0x3f003f, RZ, 0xc0, !PT ;  /* 0x003f003f0e1f7812 */ /* 0x000fe400078ec0ff */
[--C-:B------:R-:W-:Y:S02]  /*9740*/  SHF.R.U32.HI R22, RZ, 0x6, R14.reuse ;  /* 0x00000006ff167819 */ /* 0x100fe4000001160e */
[----:B------:R-:W-:-:S02]  /*9750*/  SHF.R.U32.HI R8, RZ, 0xa, R14 ;  /* 0x0000000aff087819 */ /* 0x000fc4000001160e */
[----:B------:R-:W-:Y:S02]  /*9760*/  LOP3.LUT R10, R37, 0x300030, R38, 0xf8, !PT ;  /* 0x00300030250a7812 */ /* 0x000fe400078ef826 */
[----:B------:R-:W-:Y:S02]  /*9770*/  LOP3.LUT R7, R39, 0x300030, R40, 0xf8, !PT ;  /* 0x0030003027077812 */ /* 0x000fe400078ef828 */
[----:B------:R-:W-:Y:S02]  /*9780*/  LOP3.LUT R32, R15, 0x3f003f, RZ, 0xc0, !PT ;  /* 0x003f003f0f207812 */ /* 0x000fe400078ec0ff */
[--C-:B------:R-:W-:Y:S02]  /*9790*/  SHF.R.U32.HI R14, RZ, 0x6, R15.reuse ;  /* 0x00000006ff0e7819 */ /* 0x100fe4000001160f */
[----:B------:R-:W-:Y:S02]  /*97a0*/  SHF.R.U32.HI R6, RZ, 0xa, R15 ;  /* 0x0000000aff067819 */ /* 0x000fe4000001160f */
[----:B------:R-:W-:-:S02]  /*97b0*/  LOP3.LUT R13, R13, 0x300030, R34, 0xf8, !PT ;  /* 0x003000300d0d7812 */ /* 0x000fc400078ef822 */
[----:B------:R-:W-:Y:S02]  /*97c0*/  LOP3.LUT R39, R16, 0x3f003f, RZ, 0xc0, !PT ;  /* 0x003f003f10277812 */ /* 0x000fe400078ec0ff */
[--C-:B------:R-:W-:Y:S02]  /*97d0*/  SHF.R.U32.HI R37, RZ, 0x6, R16.reuse ;  /* 0x00000006ff257819 */ /* 0x100fe40000011610 */
        /* <DEDUP_REMOVED lines=16> */
[----:B------:R-:W-:Y:S02]  /*98e0*/  LOP3.LUT R8, R19, 0x300030, R8, 0xf8, !PT ;  /* 0x0030003013087812 */ /* 0x000fe400078ef808 */
        /* <DEDUP_REMOVED lines=19> */
[----:B------:R-:W-:-:S02]  /*9a20*/  LOP3.LUT R11, R40, 0x300030, R11, 0xf8, !PT ;  /* 0x00300030280b7812 */ /* 0x000fc400078ef80b */
        /* <DEDUP_REMOVED lines=100> */
.L_x_1142:
[----:B------:R-:W0:Y:S01]  /*a070*/  S2R R59, SR_CTAID.Y ;  /* 0x00000000003b7919 */ /* 0x000e220000002600 */
[----:B------:R-:W0:Y:S02]  /*a080*/  LDC R58, c[0x0][0x3a8] ;  /* 0x0000ea00ff3a7b82 */ /* 0x000e240000000800 */
[----:B0-----:R-:W-:-:S05]  /*a090*/  IMAD R62, R59, -0x4, R58 ;  /* 0xfffffffc3b3e7824 */ /* 0x001fca00078e023a */
[----:B------:R-:W-:-:S13]  /*a0a0*/  ISETP.NE.AND P2, PT, R62, 0x1, PT ;  /* 0x000000013e00780c */ /* 0x000fda0003f45270 */
        /* <DEDUP_REMOVED lines=10> */
[----:B------:R-:W-:Y:S02]  /*a150*/  HFMA2 R66, R28, R8, RZ.H0_H0 ;  /* 0x000000081c427231 */ /* 0x000fe400000400ff */
        /* <DEDUP_REMOVED lines=38> */
.L_x_1144:
        /* <DEDUP_REMOVED lines=48> */
.L_x_1145:
[----:B------:R-:W-:Y:S05]  /*a6c0*/  @P0 BRA `(.L_x_1143) ;  /* 0x0000000000b80947 */ /* 0x000fea0003800000 */
[----:B------:R-:W0:Y:S01]  /*a6d0*/  LDS.128 R8, [UR4+0x40] ;  /* 0x00004004ff087984 */ /* 0x000e220008000c00 */
[----:B------:R-:W-:Y:S02]  /*a6e0*/  MOV R63, R27 ;  /* 0x0000001b003f7202 */ /* 0x000fe40000000f00 */
[----:B------:R-:W-:Y:S01]  /*a6f0*/  MOV R67, R26 ;  /* 0x0000001a00437202 */ /* 0x000fe20000000f00 */
[----:B------:R-:W1:Y:S01]  /*a700*/  LDS.128 R12, [UR4+0x50] ;  /* 0x00005004ff0c7984 */ /* 0x000e620008000c00 */
[----:B------:R-:W-:Y:S02]  /*a710*/  PRMT R4, R4, 0x5410, R3 ;  /* 0x0000541004047816 */ /* 0x000fe40000000003 */
[----:B------:R-:W-:Y:S01]  /*a720*/  PRMT R2, R2, 0x5410, R0 ;  /* 0x0000541002027816 */ /* 0x000fe20000000000 */
[-C--:B0-----:R-:W-:Y:S02]  /*a730*/  HFMA2 R27, R45, R8.reuse, RZ ;  /* 0x000000082d1b7231 */ /* 0x081fe400000000ff */
[----:B------:R-:W-:-:S02]  /*a740*/  HFMA2 R28, R28, R8, RZ.H0_H0 ;  /* 0x000000081c1c7231 */ /* 0x000fc400000400ff */
[-C--:B------:R-:W-:Y:S02]  /*a750*/  HFMA2 R26, R63, R8.reuse, RZ ;  /* 0x000000083f1a7231 */ /* 0x080fe400000000ff */
[----:B------:R-:W-:Y:S02]  /*a760*/  HFMA2 R8, R67, R8, RZ.H0_H0 ;  /* 0x0000000843087231 */ /* 0x000fe400000400ff */
        /* <DEDUP_REMOVED lines=36> */
.L_x_1143:
[----:B------:R-:W-:-:S05]  /*a9b0*/  IMAD.WIDE R22, R53, 0x4, R64 ;  /* 0x0000000435167825 */ /* 0x000fca00078e0240 */
[----:B------:R-:W2:Y:S01]  /*a9c0*/  LDG.E.128.CONSTANT R8, desc[UR10][R22.64] ;  /* 0x0000000a16087981 */ /* 0x000ea2000c1e9d00 */
[----:B------:R-:W-:-:S04]  /*a9d0*/  IMAD.WIDE R16, R53, 0x4, R22 ;  /* 0x0000000435107825 */ /* 0x000fc800078e0216 */
[----:B------:R-:W-:Y:S02]  /*a9e0*/  IMAD.WIDE R64, R53, 0x4, R16 ;  /* 0x0000000435407825 */ /* 0x000fe400078e0210 */
[----:B------:R-:W3:Y:S04]  /*a9f0*/  LDG.E.128.CONSTANT R16, desc[UR10][R16.64] ;  /* 0x0000000a10107981 */ /* 0x000ee8000c1e9d00 */
[----:B------:R-:W4:Y:S01]  /*aa00*/  LDG.E.128.CONSTANT R12, desc[UR10][R64.64] ;  /* 0x0000000a400c7981 */ /* 0x000f22000c1e9d00 */
[----:B--2---:R-:W-:Y:S02]  /*aa10*/  SHF.R.U32.HI R30, RZ, 0xc, R11 ;  /* 0x0000000cff1e7819 */ /* 0x004fe4000001160b */
[----:B------:R-:W-:Y:S02]  /*aa20*/  SHF.R.U32.HI R25, RZ, 0xc, R10 ;  /* 0x0000000cff197819 */ /* 0x000fe4000001160a */
[----:B------:R-:W-:-:S02]  /*aa30*/  SHF.R.U32.HI R24, RZ, 0xc, R9 ;  /* 0x0000000cff187819 */ /* 0x000fc40000011609 */
[----:B------:R-:W-:Y:S02]  /*aa40*/  LOP3.LUT R7, R8, 0x3f003f, RZ, 0xc0, !PT ;  /* 0x003f003f08077812 */ /* 0x000fe400078ec0ff */
[--C-:B------:R-:W-:Y:S02]  /*aa50*/  SHF.R.U32.HI R21, RZ, 0x6, R8.reuse ;  /* 0x00000006ff157819 */ /* 0x100fe40000011608 */
[----:B------:R-:W-:Y:S02]  /*aa60*/  SHF.R.U32.HI R6, RZ, 0xc, R8 ;  /* 0x0000000cff067819 */ /* 0x000fe40000011608 */
[--C-:B----4-:R-:W-:Y:S02]  /*aa70*/  SHF.R.U32.HI R40, RZ, 0x8, R15.reuse ;  /* 0x00000008ff287819 */ /* 0x110fe4000001160f */
[----:B------:R-:W-:Y:S02]  /*aa80*/  LOP3.LUT R29, R15, 0x3f003f, RZ, 0xc0, !PT ;  /* 0x003f003f0f1d7812 */ /* 0x000fe400078ec0ff */
[----:B------:R-:W-:-:S02]  /*aa90*/  SHF.R.U32.HI R41, RZ, 0x6, R15 ;  /* 0x00000006ff297819 */ /* 0x000fc4000001160f */
[----:B------:R-:W-:Y:S02]  /*aaa0*/  SHF.R.U32.HI R45, RZ, 0xa, R15 ;  /* 0x0000000aff2d7819 */ /* 0x000fe4000001160f */
[----:B------:R-:W-:Y:S02]  /*aab0*/  LOP3.LUT R15, R30, 0xf000f, RZ, 0xc0, !PT ;  /* 0x000f000f1e0f7812 */ /* 0x000fe400078ec0ff */
[----:B------:R-:W-:Y:S02]  /*aac0*/  SHF.R.U32.HI R38, RZ, 0x8, R14 ;  /* 0x00000008ff267819 */ /* 0x000fe4000001160e */
[----:B------:R-:W-:Y:S02]  /*aad0*/  LOP3.LUT R25, R25, 0xf000f, RZ, 0xc0, !PT ;  /* 0x000f000f19197812 */ /* 0x000fe400078ec0ff */
[----:B------:R-:W-:Y:S02]  /*aae0*/  LOP3.LUT R8, R9, 0x3f003f, RZ, 0xc0, !PT ;  /* 0x003f003f09087812 */ /* 0x000fe400078ec0ff */
[----:B------:R-:W-:-:S02]  /*aaf0*/  SHF.R.U32.HI R20, RZ, 0x6, R9 ;  /* 0x00000006ff147819 */ /* 0x000fc40000011609 */
[----:B------:R-:W-:Y:S02]  /*ab00*/  LOP3.LUT R23, R10, 0x3f003f, RZ, 0xc0, !PT ;  /* 0x003f003f0a177812 */ /* 0x000fe400078ec0ff */
[----:B------:R-:W-:Y:S02]  /*ab10*/  SHF.R.U32.HI R9, RZ, 0x6, R10 ;  /* 0x00000006ff097819 */ /* 0x000fe4000001160a */
[--C-:B------:R-:W-:Y:S02]  /*ab20*/  SHF.R.U32.HI R36, RZ, 0x8, R13.reuse ;  /* 0x00000008ff247819 */ /* 0x100fe4000001160d */
        /* <DEDUP_REMOVED lines=8> */
[----:B------:R-:W-:-:S02]  /*abb0*/  LOP3.LUT R13, R24, 0xf000f, RZ, 0xc0, !PT ;  /* 0x000f000f180d7812 */ /* 0x000fc400078ec0ff */
[----:B------:R-:W-:Y:S02]  /*abc0*/  LOP3.LUT R40, R15, 0x300030, R40, 0xf8, !PT ;  /* 0x003000300f287812 */ /* 0x000fe400078ef828 */
[----:B------:R-:W-:Y:S02]  /*abd0*/  SHF.R.U32.HI R34, RZ, 0x8, R12 ;  /* 0x00000008ff227819 */ /* 0x000fe4000001160c */
[----:B------:R-:W-:Y:S02]  /*abe0*/  LOP3.LUT R11, R6, 0xf000f, RZ, 0xc0, !PT ;  /* 0x000f000f060b7812 */ /* 0x000fe400078ec0ff */
[----:B------:R-:W-:Y:S02]  /*abf0*/  LOP3.LUT R38, R25, 0x300030, R38, 0xf8, !PT ;  /* 0x0030003019267812 */ /* 0x000fe400078ef826 */
[----:B---3--:R-:W-:Y:S02]  /*ac00*/  LOP3.LUT R14, R16, 0x3f003f, RZ, 0xc0, !PT ;  /* 0x003f003f100e7812 */ /* 0x008fe400078ec0ff */
[----:B------:R-:W-:-:S02]  /*ac10*/  SHF.R.U32.HI R30, RZ, 0x6, R16 ;  /* 0x00000006ff1e7819 */ /* 0x000fc40000011610 */
[----:B------:R-:W-:Y:S02]  /*ac20*/  LOP3.LUT R15, R17, 0x3f003f, RZ, 0xc0, !PT ;  /* 0x003f003f110f7812 */ /* 0x000fe400078ec0ff */
[--C-:B------:R-:W-:Y:S02]  /*ac30*/  SHF.R.U32.HI R31, RZ, 0x6, R17.reuse ;  /* 0x00000006ff1f7819 */ /* 0x100fe40000011611 */
[----:B------:R-:W-:Y:S02]  /*ac40*/  LOP3.LUT R24, R18, 0x3f003f, RZ, 0xc0, !PT ;  /* 0x003f003f12187812 */ /* 0x000fe400078ec0ff */
[----:B------:R-:W-:Y:S02]  /*ac50*/  SHF.R.U32.HI R32, RZ, 0x6, R18 ;  /* 0x00000006ff207819 */ /* 0x000fe40000011612 */
[----:B------:R-:W-:Y:S02]  /*ac60*/  SHF.R.U32.HI R16, RZ, 0xc, R16 ;  /* 0x0000000cff107819 */ /* 0x000fe40000011610 */
[----:B------:R-:W-:-:S02]  /*ac70*/  SHF.R.U32.HI R17, RZ, 0xc, R17 ;  /* 0x0000000cff117819 */ /* 0x000fc40000011611 */
[----:B------:R-:W-:Y:S02]  /*ac80*/  SHF.R.U32.HI R18, RZ, 0xc, R18 ;  /* 0x0000000cff127819 */ /* 0x000fe40000011612 */
[----:B------:R-:W-:Y:S02]  /*ac90*/  LOP3.LUT R25, R19, 0x3f003f, RZ, 0xc0, !PT ;  /* 0x003f003f13197812 */ /* 0x000fe400078ec0ff */
[--C-:B------:R-:W-:Y:S02]  /*aca0*/  SHF.R.U32.HI R6, RZ, 0x6, R19.reuse ;  /* 0x00000006ff067819 */ /* 0x100fe40000011613 */
[----:B------:R-:W-:Y:S02]  /*acb0*/  SHF.R.U32.HI R19, RZ, 0xc, R19 ;  /* 0x0000000cff137819 */ /* 0x000fe40000011613 */
[----:B------:R-:W-:Y:S02]  /*acc0*/  LOP3.LUT R26, R12, 0x3f003f, RZ, 0xc0, !PT ;  /* 0x003f003f0c1a7812 */ /* 0x000fe400078ec0ff */
[----:B------:R-:W-:-:S02]  /*acd0*/  SHF.R.U32.HI R35, RZ, 0x6, R12 ;  /* 0x00000006ff237819 */ /* 0x000fc4000001160c */
[----:B------:R-:W-:Y:S02]  /*ace0*/  SHF.R.U32.HI R42, RZ, 0xa, R12 ;  /* 0x0000000aff2a7819 */ /* 0x000fe4000001160c */
[----:B------:R-:W-:Y:S02]  /*acf0*/  LOP3.LUT R34, R11, 0x300030, R34, 0xf8, !PT ;  /* 0x003000300b227812 */ /* 0x000fe400078ef822 */
[----:B------:R-:W-:Y:S02]  /*ad00*/  LOP3.LUT R36, R13, 0x300030, R36, 0xf8, !PT ;  /* 0x003000300d247812 */ /* 0x000fe400078ef824 */
[----:B------:R-:W-:Y:S02]  /*ad10*/  LOP3.LUT R11, R16, 0xf000f, RZ, 0xc0, !PT ;  /* 0x000f000f100b7812 */ /* 0x000fe400078ec0ff */
[----:B------:R-:W-:Y:S02]  /*ad20*/  LOP3.LUT R12, R17, 0xf000f, RZ, 0xc0, !PT ;  /* 0x000f000f110c7812 */ /* 0x000fe400078ec0ff */
[----:B------:R-:W-:-:S02]  /*ad30*/  LOP3.LUT R13, R18, 0xf000f, RZ, 0xc0, !PT ;  /* 0x000f000f120d7812 */ /* 0x000fc400078ec0ff */
[----:B------:R-:W-:Y:S02]  /*ad40*/  LOP3.LUT R16, R19, 0xf000f, RZ, 0xc0, !PT ;  /* 0x000f000f13107812 */ /* 0x000fe400078ec0ff */
[----:B------:R-:W-:Y:S02]  /*ad50*/  LOP3.LUT R42, R11, 0x300030, R42, 0xf8, !PT ;  /* 0x003000300b2a7812 */ /* 0x000fe400078ef82a */
[----:B------:R-:W-:Y:S02]  /*ad60*/  LOP3.LUT R43, R12, 0x300030, R43, 0xf8, !PT ;  /* 0x003000300c2b7812 */ /* 0x000fe400078ef82b */
        /* <DEDUP_REMOVED lines=123> */
.L_x_1146:
        /* <DEDUP_REMOVED lines=49> */
.L_x_1148:
        /* <DEDUP_REMOVED lines=48> */
.L_x_1149:
        /* <DEDUP_REMOVED lines=45> */
.L_x_1147:
[----:B------:R-:W-:Y:S01]  /*be00*/  IADD3 R61, PT, PT, R61, 0x20, RZ ;  /* 0x000000203d3d7810 */ /* 0x000fe20007ffe0ff */
[----:B------:R-:W-:Y:S01]  /*be10*/  UIADD3 UR4, UPT, UPT, UR4, 0x40, URZ ;  /* 0x0000004004047890 */ /* 0x000fe2000fffe0ff */
[----:B------:R-:W-:Y:S02]  /*be20*/  IMAD.WIDE R44, R53, 0x4, R64 ;  /* 0x00000004352c7825 */ /* 0x000fe400078e0240 */
[----:B------:R-:W-:-:S13]  /*be30*/  ISETP.GE.AND P1, PT, R61, R60, PT ;  /* 0x0000003c3d00720c */ /* 0x000fda0003f26270 */
[----:B------:R-:W-:Y:S05]  /*be40*/  @!P1 BRA `(.L_x_1150) ;  /* 0xffffffd400a89947 */ /* 0x000fea000383ffff */
.L_x_1141:
[----:B------:R-:W0:Y:S01]  /*be50*/  S2R R0, SR_CTAID.X ;  /* 0x0000000000007919 */ /* 0x000e220000002500 */
[----:B------:R-:W1:Y:S01]  /*be60*/  LDC.64 R2, c[0x0][0x3a0] ;  /* 0x0000e800ff027b82 */ /* 0x000e620000000a00 */
[----:B------:R-:W-:Y:S01]  /*be70*/  SHF.L.U32 R59, R59, 0x2, RZ ;  /* 0x000000023b3b7819 */ /* 0x000fe200000006ff */
[----:B------:R-:W-:Y:S01]  /*be80*/  HMUL2 R9, R5, R57.H0_H0 ;  /* 0x2000003905097232 */ /* 0x000fe20000000000 */
[----:B------:R-:W0:Y:S02]  /*be90*/  S2R R7, SR_TID.X ;  /* 0x0000000000077919 */ /* 0x000e240000002100 */
[----:B0-----:R-:W-:-:S04]  /*bea0*/  LEA R0, R0, R7, 0x5 ;  /* 0x0000000700007211 */ /* 0x001fc800078e28ff */
[----:B------:R-:W-:-:S05]  /*beb0*/  SHF.L.U32 R0, R0, 0x2, RZ ;  /* 0x0000000200007819 */ /* 0x000fca00000006ff */
[----:B------:R-:W-:-:S04]  /*bec0*/  IMAD R7, R59, R53, R0 ;  /* 0x000000353b077224 */ /* 0x000fc800078e0200 */
[----:B-1----:R-:W-:-:S05]  /*bed0*/  IMAD.WIDE R4, R7, 0x2, R2 ;  /* 0x0000000207047825 */ /* 0x002fca00078e0202 */
[----:B------:R0:W-:Y:S01]  /*bee0*/  ATOM.E.ADD.F16x2.RN.STRONG.GPU P1, RZ, desc[UR10][R4.64], R9 ;  /* 0x8000000904ff79a2 */ /* 0x0001e2000c12e10a */
[----:B------:R-:W-:Y:S01]  /*bef0*/  IADD3 R58, PT, PT, -R59, R58, RZ ;  /* 0x0000003a3b3a7210 */ /* 0x000fe20007ffe1ff */
[----:B------:R-:W-:Y:S01]  /*bf00*/  BSSY.RECONVERGENT B0, `(.L_x_1151) ;  /* 0x0000010000007945 */ /* 0x000fe20003800200 */
[----:B------:R-:W-:Y:S02]  /*bf10*/  HMUL2 R57, R46, R57.H0_H0 ;  /* 0x200000392e397232 */ /* 0x000fe40000000000 */
[----:B------:R-:W-:Y:S01]  /*bf20*/  ISETP.NE.AND P0, PT, R58, 0x1, PT ;  /* 0x000000013a00780c */ /* 0x000fe20003f05270 */
[----:B0-----:R-:W-:-:S12]  /*bf30*/  @P1 BRA `(.L_x_1152) ;  /* 0x0000000000301947 */ /* 0x001fd80003800000 */
[----:B------:R-:W0:Y:S02]  /*bf40*/  QSPC.E.S P1, RZ, [R4] ;  /* 0x0000000004ff73aa */ /* 0x000e240000020500 */
[----:B0-----:R-:W-:Y:S05]  /*bf50*/  @!P1 BRA `(.L_x_1153) ;  /* 0x00000000001c9947 */ /* 0x001fea0003800000 */
[----:B------:R-:W-:-:S04]  /*bf60*/  MOV R2, R4 ;  /* 0x0000000400027202 */ /* 0x000fc80000000f00 */
[----:B------:R-:W-:-:S07]  /*bf70*/  MOV R0, R2 ;  /* 0x0000000200007202 */ /* 0x000fce0000000f00 */
.L_x_1154:
[----:B------:R-:W0:Y:S02]  /*bf80*/  LDS R2, [R0] ;  /* 0x0000000000027984 */ /* 0x000e240000000800 */
[----:B0-----:R-:W-:-:S05]  /*bf90*/  HADD2 R3, R2, R9 ;  /* 0x0000000902037230 */ /* 0x001fca0000000000 */
[----:B------:R-:W0:Y:S02]  /*bfa0*/  ATOMS.CAST.SPIN P1, [R0], R2, R3 ;  /* 0x000000020000758d */ /* 0x000e240001820003 */
[----:B0-----:R-:W-:Y:S05]  /*bfb0*/  @!P1 BRA `(.L_x_1154) ;  /* 0xfffffffc00f09947 */ /* 0x001fea000383ffff */
[----:B------:R-:W-:Y:S05]  /*bfc0*/  BRA `(.L_x_1152) ;  /* 0x00000000000c7947 */ /* 0x000fea0003800000 */
.L_x_1153:
[----:B------:R-:W2:Y:S02]  /*bfd0*/  LD.E R0, desc[UR10][R4.64] ;  /* 0x0000000a04007980 */ /* 0x000ea4000c101900 */
[----:B--2---:R-:W-:-:S05]  /*bfe0*/  IADD3 R3, PT, PT, R9, R0, RZ ;  /* 0x0000000009037210 */ /* 0x004fca0007ffe0ff */
[----:B------:R0:W-:Y:S02]  /*bff0*/  ST.E desc[UR10][R4.64], R3 ;  /* 0x0000000304007985 */ /* 0x0001e4000c10190a */
.L_x_1152:
[----:B------:R-:W-:Y:S05]  /*c000*/  BSYNC.RECONVERGENT B0 ;  /* 0x0000000000007941 */ /* 0x000fea0003800200 */
.L_x_1151:
[----:B------:R1:W-:Y:S01]  /*c010*/  ATOM.E.ADD.F16x2.RN.STRONG.GPU P1, RZ, desc[UR10][R4.64+0x4], R57 ;  /* 0x8000043904ff79a2 */ /* 0x0003e2000c12e10a */
[----:B------:R-:W-:Y:S04]  /*c020*/  BSSY.RECONVERGENT B0, `(.L_x_1155) ;  /* 0x000000e000007945 */ /* 0x000fe80003800200 */
[----:B-1----:R-:W-:Y:S05]  /*c030*/  @P1 BRA `(.L_x_1156) ;  /* 0x0000000000301947 */ /* 0x002fea0003800000 */
[----:B------:R-:W1:Y:S02]  /*c040*/  QSPC.E.S P1, RZ, [R4+0x4] ;  /* 0x0000040004ff73aa */ /* 0x000e640000020500 */
[----:B-1----:R-:W-:Y:S05]  /*c050*/  @!P1 BRA `(.L_x_1157) ;  /* 0x00000000001c9947 */ /* 0x002fea0003800000 */
[----:B------:R-:W-:-:S04]  /*c060*/  MOV R2, R4 ;  /* 0x0000000400027202 */ /* 0x000fc80000000f00 */
[----:B------:R-:W-:-:S07]  /*c070*/  MOV R0, R2 ;  /* 0x0000000200007202 */ /* 0x000fce0000000f00 */
.L_x_1158:
[----:B------:R-:W0:Y:S02]  /*c080*/  LDS R2, [R0+0x4] ;  /* 0x0000040000027984 */ /* 0x000e240000000800 */
[----:B0-----:R-:W-:-:S05]  /*c090*/  HFMA2 R3, R2, 1, 1, R57 ;  /* 0x3c003c0002037831 */ /* 0x001fca0000000039 */
[----:B------:R-:W0:Y:S02]  /*c0a0*/  ATOMS.CAST.SPIN P1, [R0+0x4], R2, R3 ;  /* 0x000004020000758d */ /* 0x000e240001820003 */
[----:B0-----:R-:W-:Y:S05]  /*c0b0*/  @!P1 BRA `(.L_x_1158) ;  /* 0xfffffffc00f09947 */ /* 0x001fea000383ffff */
[----:B------:R-:W-:Y:S05]  /*c0c0*/  BRA `(.L_x_1156) ;  /* 0x00000000000c7947 */ /* 0x000fea0003800000 */
.L_x_1157:
[----:B------:R-:W0:Y:S02]  /*c0d0*/  LD.E R0, desc[UR10][R4.64+0x4] ;  /* 0x0000040a04007980 */ /* 0x000e24000c101900 */
[----:B0-----:R-:W-:-:S05]  /*c0e0*/  IADD3 R3, PT, PT, R57, R0, RZ ;  /* 0x0000000039037210 */ /* 0x001fca0007ffe0ff */
[----:B------:R1:W-:Y:S02]  /*c0f0*/  ST.E desc[UR10][R4.64+0x4], R3 ;  /* 0x0000040304007985 */ /* 0x0003e4000c10190a */
.L_x_1156:
[----:B------:R-:W-:Y:S05]  /*c100*/  BSYNC.RECONVERGENT B0 ;  /* 0x0000000000007941 */ /* 0x000fea0003800200 */
.L_x_1155:
        /* <DEDUP_REMOVED lines=11> */
.L_x_1162:
[----:B------:R-:W0:Y:S02]  /*c1c0*/  LDS R2, [R0] ;  /* 0x0000000000027984 */ /* 0x000e240000000800 */
[----:B0-----:R-:W-:-:S05]  /*c1d0*/  HADD2 R3, R2, R47 ;  /* 0x0000002f02037230 */ /* 0x001fca0000000000 */
[----:B------:R-:W0:Y:S02]  /*c1e0*/  ATOMS.CAST.SPIN P0, [R0], R2, R3 ;  /* 0x000000020000758d */ /* 0x000e240001800003 */
[----:B0-----:R-:W-:Y:S05]  /*c1f0*/  @!P0 BRA `(.L_x_1162) ;  /* 0xfffffffc00f08947 */ /* 0x001fea000383ffff */
[----:B------:R-:W-:Y:S05]  /*c200*/  BRA `(.L_x_1160) ;  /* 0x00000000000c7947 */ /* 0x000fea0003800000 */
.L_x_1161:
[----:B------:R-:W2:Y:S02]  /*c210*/  LD.E R0, desc[UR10][R4.64] ;  /* 0x0000000a04007980 */ /* 0x000ea4000c101900 */
[----:B--2---:R-:W-:-:S05]  /*c220*/  IADD3 R3, PT, PT, R47, R0, RZ ;  /* 0x000000002f037210 */ /* 0x004fca0007ffe0ff */
[----:B------:R0:W-:Y:S02]  /*c230*/  ST.E desc[UR10][R4.64], R3 ;  /* 0x0000000304007985 */ /* 0x0001e4000c10190a */
.L_x_1160:
[----:B------:R-:W-:Y:S05]  /*c240*/  BSYNC.RECONVERGENT B0 ;  /* 0x0000000000007941 */ /* 0x000fea0003800200 */
.L_x_1159:
[----:B------:R1:W-:Y:S01]  /*c250*/  ATOM.E.ADD.F16x2.RN.STRONG.GPU P0, RZ, desc[UR10][R4.64+0x4], R7 ;  /* 0x8000040704ff79a2 */ /* 0x0003e2000c10e10a */
[----:B------:R-:W-:Y:S04]  /*c260*/  BSSY.RECONVERGENT B0, `(.L_x_1163) ;  /* 0x000000e000007945 */ /* 0x000fe80003800200 */
[----:B-1----:R-:W-:Y:S05]  /*c270*/  @P0 BRA `(.L_x_1164) ;  /* 0x0000000000300947 */ /* 0x002fea0003800000 */
[----:B------:R-:W1:Y:S02]  /*c280*/  QSPC.E.S P0, RZ, [R4+0x4] ;  /* 0x0000040004ff73aa */ /* 0x000e640000000500 */
[----:B-1----:R-:W-:Y:S05]  /*c290*/  @!P0 BRA `(.L_x_1165) ;  /* 0x00000000001c8947 */ /* 0x002fea0003800000 */
[----:B------:R-:W-:-:S04]  /*c2a0*/  MOV R2, R4 ;  /* 0x0000000400027202 */ /* 0x000fc80000000f00 */
[----:B------:R-:W-:-:S07]  /*c2b0*/  MOV R0, R2 ;  /* 0x0000000200007202 */ /* 0x000fce0000000f00 */
.L_x_1166:
[----:B------:R-:W0:Y:S02]  /*c2c0*/  LDS R2, [R0+0x4] ;  /* 0x0000040000027984 */ /* 0x000e240000000800 */
[----:B0-----:R-:W-:-:S05]  /*c2d0*/  HFMA2 R3, R2, 1, 1, R7 ;  /* 0x3c003c0002037831 */ /* 0x001fca0000000007 */
[----:B------:R-:W0:Y:S02]  /*c2e0*/  ATOMS.CAST.SPIN P0, [R0+0x4], R2, R3 ;  /* 0x000004020000758d */ /* 0x000e240001800003 */
[----:B0-----:R-:W-:Y:S05]  /*c2f0*/  @!P0 BRA `(.L_x_1166) ;  /* 0xfffffffc00f08947 */ /* 0x001fea000383ffff */
[----:B------:R-:W-:Y:S05]  /*c300*/  BRA `(.L_x_1164) ;  /* 0x00000000000c7947 */ /* 0x000fea0003800000 */
.L_x_1165:
[----:B------:R-:W0:Y:S02]  /*c310*/  LD.E R0, desc[UR10][R4.64+0x4] ;  /* 0x0000040a04007980 */ /* 0x000e24000c101900 */
[----:B0-----:R-:W-:-:S05]  /*c320*/  IADD3 R3, PT, PT, R7, R0, RZ ;  /* 0x0000000007037210 */ /* 0x001fca0007ffe0ff */
[----:B------:R1:W-:Y:S02]  /*c330*/  ST.E desc[UR10][R4.64+0x4], R3 ;  /* 0x0000040304007985 */ /* 0x0003e4000c10190a */
.L_x_1164:
[----:B------:R-:W-:Y:S05]  /*c340*/  BSYNC.RECONVERGENT B0 ;  /* 0x0000000000007941 */ /* 0x000fea0003800200 */
.L_x_1163:
        /* <DEDUP_REMOVED lines=12> */
.L_x_1170:
[----:B------:R-:W0:Y:S02]  /*c410*/  LDS R2, [R0] ;  /* 0x0000000000027984 */ /* 0x000e240000000800 */
[----:B0-----:R-:W-:-:S05]  /*c420*/  HADD2 R3, R2, R49 ;  /* 0x0000003102037230 */ /* 0x001fca0000000000 */
[----:B------:R-:W0:Y:S02]  /*c430*/  ATOMS.CAST.SPIN P0, [R0], R2, R3 ;  /* 0x000000020000758d */ /* 0x000e240001800003 */
[----:B0-----:R-:W-:Y:S05]  /*c440*/  @!P0 BRA `(.L_x_1170) ;  /* 0xfffffffc00f08947 */ /* 0x001fea000383ffff */
[----:B------:R-:W-:Y:S05]  /*c450*/  BRA `(.L_x_1168) ;  /* 0x00000000000c7947 */ /* 0x000fea0003800000 */
.L_x_1169:
[----:B------:R-:W2:Y:S02]  /*c460*/  LD.E R0, desc[UR10][R4.64] ;  /* 0x0000000a04007980 */ /* 0x000ea4000c101900 */
[----:B--2---:R-:W-:-:S05]  /*c470*/  IADD3 R3, PT, PT, R49, R0, RZ ;  /* 0x0000000031037210 */ /* 0x004fca0007ffe0ff */
[----:B------:R0:W-:Y:S02]  /*c480*/  ST.E desc[UR10][R4.64], R3 ;  /* 0x0000000304007985 */ /* 0x0001e4000c10190a */
.L_x_1168:
[----:B------:R-:W-:Y:S05]  /*c490*/  BSYNC.RECONVERGENT B0 ;  /* 0x0000000000007941 */ /* 0x000fea0003800200 */
.L_x_1167:
[----:B------:R1:W-:Y:S01]  /*c4a0*/  ATOM.E.ADD.F16x2.RN.STRONG.GPU P0, RZ, desc[UR10][R4.64+0x4], R55 ;  /* 0x8000043704ff79a2 */ /* 0x0003e2000c10e10a */
[----:B------:R-:W-:Y:S04]  /*c4b0*/  BSSY.RECONVERGENT B0, `(.L_x_1171) ;  /* 0x000000e000007945 */ /* 0x000fe80003800200 */
[----:B-1----:R-:W-:Y:S05]  /*c4c0*/  @P0 BRA `(.L_x_1172) ;  /* 0x0000000000300947 */ /* 0x002fea0003800000 */
[----:B------:R-:W1:Y:S02]  /*c4d0*/  QSPC.E.S P0, RZ, [R4+0x4] ;  /* 0x0000040004ff73aa */ /* 0x000e640000000500 */
[----:B-1----:R-:W-:Y:S05]  /*c4e0*/  @!P0 BRA `(.L_x_1173) ;  /* 0x00000000001c8947 */ /* 0x002fea0003800000 */
[----:B------:R-:W-:-:S04]  /*c4f0*/  MOV R2, R4 ;  /* 0x0000000400027202 */ /* 0x000fc80000000f00 */
[----:B------:R-:W-:-:S07]  /*c500*/  MOV R0, R2 ;  /* 0x0000000200007202 */ /* 0x000fce0000000f00 */
.L_x_1174:
[----:B------:R-:W0:Y:S02]  /*c510*/  LDS R2, [R0+0x4] ;  /* 0x0000040000027984 */ /* 0x000e240000000800 */
[----:B0-----:R-:W-:-:S05]  /*c520*/  HFMA2 R3, R2, 1, 1, R55 ;  /* 0x3c003c0002037831 */ /* 0x001fca0000000037 */
[----:B------:R-:W0:Y:S02]  /*c530*/  ATOMS.CAST.SPIN P0, [R0+0x4], R2, R3 ;  /* 0x000004020000758d */ /* 0x000e240001800003 */
[----:B0-----:R-:W-:Y:S05]  /*c540*/  @!P0 BRA `(.L_x_1174) ;  /* 0xfffffffc00f08947 */ /* 0x001fea000383ffff */
[----:B------:R-:W-:Y:S05]  /*c550*/  BRA `(.L_x_1172) ;  /* 0x00000000000c7947 */ /* 0x000fea0003800000 */
.L_x_1173:
[----:B------:R-:W0:Y:S02]  /*c560*/  LD.E R0, desc[UR10][R4.64+0x4] ;  /* 0x0000040a04007980 */ /* 0x000e24000c101900 */
[----:B0-----:R-:W-:-:S05]  /*c570*/  IADD3 R3, PT, PT, R55, R0, RZ ;  /* 0x0000000037037210 */ /* 0x001fca0007ffe0ff */
[----:B------:R1:W-:Y:S02]  /*c580*/  ST.E desc[UR10][R4.64+0x4], R3 ;  /* 0x0000040304007985 */ /* 0x0003e4000c10190a */
.L_x_1172:
[----:B------:R-:W-:Y:S05]  /*c590*/  BSYNC.RECONVERGENT B0 ;  /* 0x0000000000007941 */ /* 0x000fea0003800200 */
.L_x_1171:
        /* <DEDUP_REMOVED lines=12> */
.L_x_1178:
[----:B------:R-:W0:Y:S02]  /*c660*/  LDS R2, [R0] ;  /* 0x0000000000027984 */ /* 0x000e240000000800 */
[----:B0-----:R-:W-:-:S05]  /*c670*/  HADD2 R3, R2, R51 ;  /* 0x0000003302037230 */ /* 0x001fca0000000000 */
[----:B------:R-:W0:Y:S02]  /*c680*/  ATOMS.CAST.SPIN P0, [R0], R2, R3 ;  /* 0x000000020000758d */ /* 0x000e240001800003 */
[----:B0-----:R-:W-:Y:S05]  /*c690*/  @!P0 BRA `(.L_x_1178) ;  /* 0xfffffffc00f08947 */ /* 0x001fea000383ffff */
[----:B------:R-:W-:Y:S05]  /*c6a0*/  BRA `(.L_x_1176) ;  /* 0x00000000000c7947 */ /* 0x000fea0003800000 */
.L_x_1177:
[----:B------:R-:W2:Y:S02]  /*c6b0*/  LD.E R0, desc[UR10][R4.64] ;  /* 0x0000000a04007980 */ /* 0x000ea4000c101900 */
[----:B--2---:R-:W-:-:S05]  /*c6c0*/  IADD3 R3, PT, PT, R51, R0, RZ ;  /* 0x0000000033037210 */ /* 0x004fca0007ffe0ff */
[----:B------:R0:W-:Y:S02]  /*c6d0*/  ST.E desc[UR10][R4.64], R3 ;  /* 0x0000000304007985 */ /* 0x0001e4000c10190a */
.L_x_1176:
[----:B------:R-:W-:Y:S05]  /*c6e0*/  BSYNC.RECONVERGENT B0 ;  /* 0x0000000000007941 */ /* 0x000fea0003800200 */
.L_x_1175:
[----:B------:R1:W-:Y:S02]  /*c6f0*/  ATOM.E.ADD.F16x2.RN.STRONG.GPU P0, RZ, desc[UR10][R4.64+0x4], R7 ;  /* 0x8000040704ff79a2 */ /* 0x0003e4000c10e10a */
[----:B-1----:R-:W-:Y:S05]  /*c700*/  @P0 EXIT ;  /* 0x000000000000094d */ /* 0x002fea0003800000 */
[----:B------:R-:W1:Y:S02]  /*c710*/  QSPC.E.S P0, RZ, [R4+0x4] ;  /* 0x0000040004ff73aa */ /* 0x000e640000000500 */
[----:B-1----:R-:W-:Y:S05]  /*c720*/  @!P0 BRA `(.L_x_1179) ;  /* 0x00000000001c8947 */ /* 0x002fea0003800000 */
[----:B------:R-:W-:-:S04]  /*c730*/  MOV R2, R4 ;  /* 0x0000000400027202 */ /* 0x000fc80000000f00 */
[----:B------:R-:W-:-:S07]  /*c740*/  MOV R0, R2 ;  /* 0x0000000200007202 */ /* 0x000fce0000000f00 */
.L_x_1180:
[----:B------:R-:W0:Y:S02]  /*c750*/  LDS R2, [R0+0x4] ;  /* 0x0000040000027984 */ /* 0x000e240000000800 */
[----:B0-----:R-:W-:-:S05]  /*c760*/  HFMA2 R3, R2, 1, 1, R7 ;  /* 0x3c003c0002037831 */ /* 0x001fca0000000007 */
[----:B------:R-:W0:Y:S02]  /*c770*/  ATOMS.CAST.SPIN P0, [R0+0x4], R2, R3 ;  /* 0x000004020000758d */ /* 0x000e240001800003 */
[----:B0-----:R-:W-:Y:S05]  /*c780*/  @!P0 BRA `(.L_x_1180) ;  /* 0xfffffffc00f08947 */ /* 0x001fea000383ffff */
[----:B------:R-:W-:Y:S05]  /*c790*/  EXIT ;  /* 0x000000000000794d */ /* 0x000fea0003800000 */
.L_x_1179:
[----:B------:R-:W0:Y:S02]  /*c7a0*/  LD.E R0, desc[UR10][R4.64+0x4] ;  /* 0x0000040a04007980 */ /* 0x000e24000c101900 */
[----:B0-----:R-:W-:-:S05]  /*c7b0*/  IADD3 R3, PT, PT, R7, R0, RZ ;  /* 0x0000000007037210 */ /* 0x001fca0007ffe0ff */
[----:B------:R-:W-:Y:S01]  /*c7c0*/  ST.E desc[UR10][R4.64+0x4], R3 ;  /* 0x0000040304007985 */ /* 0x000fe2000c10190a */
[----:B------:R-:W-:Y:S05]  /*c7d0*/  EXIT ;  /* 0x000000000000794d */ /* 0x000fea0003800000 */
.L_x_1181:
        /* <DEDUP_REMOVED lines=10> */
.L_x_5298:


//--------------------- .text._Z23gemm_half_q_half_kernelILi4ELi40ELb1ELb1ELi32EEvPK6__halfPKjS4_S2_PS0_iiiiPKtS7_iiiiiibS2_i --------------------------
	.section	.text._Z23gemm_half_q_half_kernelILi4ELi40ELb1ELb1ELi32EEvPK6__halfPKjS4_S2_PS0_iiiiPKtS7_iiiiiibS2_i,"ax",@progbits
	.align	128
        .global         _Z23gemm_half_q_half_kernelILi4ELi40ELb1ELb1ELi32EEvPK6__halfPKjS4_S2_PS0_iiiiPKtS7_iiiiiibS2_i
        .type           _Z23gemm_half_q_half_kernelILi4ELi40ELb1ELb1ELi32EEvPK6__halfPKjS4_S2_PS0_iiiiPKtS7_iiiiiibS2_i,@function
        .size           _Z23gemm_half_q_half_kernelILi4ELi40ELb1ELb1ELi32EEvPK6__halfPKjS4_S2_PS0_iiiiPKtS7_iiiiiibS2_i,(.L_x_5299 - _Z23gemm_half_q_half_kernelILi4ELi40ELb1ELb1ELi32EEvPK6__halfPKjS4_S2_PS0_iiiiPKtS7_iiiiiibS2_i)
        .other          _Z23gemm_half_q_half_kernelILi4ELi40ELb1ELb1ELi32EEvPK6__halfPKjS4_S2_PS0_iiiiPKtS7_iiiiiibS2_i,@"STO_CUDA_ENTRY STV_DEFAULT"
_Z23gemm_half_q_half_kernelILi4ELi40ELb1ELb1ELi32EEvPK6__halfPKjS4_S2_PS0_iiiiPKtS7_iiiiiibS2_i:
.text._Z23gemm_half_q_half_kernelILi4ELi40ELb1ELb1ELi32EEvPK6__halfPKjS4_S2_PS0_iiiiPKtS7_iiiiiibS2_i:
        /* <DEDUP_REMOVED lines=34> */
.L_x_1182:
        /* <DEDUP_REMOVED lines=42> */
.L_x_1188:
        /* <DEDUP_REMOVED lines=32> */
.L_x_1187:
        /* <DEDUP_REMOVED lines=20> */
.L_x_1189:
[----:B------:R-:W-:-:S13]  /*0800*/  ISETP.EQ.AND P2, PT, R17, RZ, PT ;  /* 0x000000ff1100720c */ /* 0x000fda0003f42270 */
[----:B------:R-:W-:Y:S05]  /*0810*/  @!P0 BRA P2, `(.L_x_1184) ;  /* 0x0000000400788947 */ /* 0x000fea0001000000 */
.L_x_1186:
        /* <DEDUP_REMOVED lines=12> */
.L_x_1185:
[----:B------:R-:W-:-:S04]  /*08e0*/  LEA R8, P0, R4, UR10, 0x1 ;  /* 0x0000000a04087c11 */ /* 0x000fc8000f8008ff */
[----:B------:R-:W-:Y:S01]  /*08f0*/  LEA.HI.X R9, R4, UR11, RZ, 0x1, P0 ;  /* 0x0000000b04097c11 */ /* 0x000fe200080f0cff */
[----:B------:R-:W-:Y:S01]  /*0900*/  IMAD R18, R54, R5, RZ ;  /* 0x0000000536127224 */ /* 0x000fe200078e02ff */
[----:B------:R-:W-:Y:S01]  /*0910*/  IADD3 R4, PT, PT, RZ, -R0, RZ ;  /* 0x80000000ff047210 */ /* 0x000fe20007ffe0ff */
[----:B------:R-:W0:Y:S02]  /*0920*/  LDCU.64 UR10, c[0x0][0x380] ;  /* 0x00007000ff0a77ac */ /* 0x000e240008000a00 */
        /* <DEDUP_REMOVED lines=11> */
.L_x_1192:
        /* <DEDUP_REMOVED lines=32> */
.L_x_1191:
        /* <DEDUP_REMOVED lines=21> */
.L_x_1193:
[----:B------:R-:W-:-:S13]  /*0d30*/  ISETP.NE.OR P0, PT, R4, RZ, P0 ;  /* 0x000000ff0400720c */ /* 0x000fda0000705670 */
[----:B------:R-:W-:Y:S05]  /*0d40*/  @!P0 BRA `(.L_x_1184) ;  /* 0x00000000002c8947 */ /* 0x000fea0003800000 */
.L_x_1190:
        /* <DEDUP_REMOVED lines=11> */
.L_x_1184:
[----:B0-----:R-:W-:Y:S05]  /*0e00*/  BSYNC.RECONVERGENT B0 ;  /* 0x0000000000007941 */ /* 0x001fea0003800200 */
.L_x_1183:
        /* <DEDUP_REMOVED lines=21> */
.L_x_1197:
        /* <DEDUP_REMOVED lines=15> */
.L_x_1196:
        /* <DEDUP_REMOVED lines=12> */
.L_x_1198:
[----:B------:R-:W-:-:S13]  /*1110*/  ISETP.NE.OR P0, PT, R2, RZ, P0 ;  /* 0x000000ff0200720c */ /* 0x000fda0000705670 */
[----:B------:R-:W-:Y:S05]  /*1120*/  @!P0 BRA `(.L_x_1194) ;  /* 0x00000000001c8947 */ /* 0x000fea0003800000 */
.L_x_1195:
[----:B01----:R-:W0:Y:S02]  /*1130*/  LDC.64 R8, c[0x0][0x3a0] ;  /* 0x0000e800ff087b82 */ /* 0x003e240000000a00 */
.L_x_1199:
[----:B0-----:R-:W-:Y:S01]  /*1140*/  IMAD.WIDE R10, R0, 0x2, R8 ;  /* 0x00000002000a7825 */ /* 0x001fe200078e0208 */
[----:B------:R-:W-:Y:S02]  /*1150*/  IADD3 R2, PT, PT, R2, 0x1, RZ ;  /* 0x0000000102027810 */ /* 0x000fe40007ffe0ff */
[----:B------:R-:W-:Y:S02]  /*1160*/  IADD3 R0, PT, PT, R0, R59, RZ ;  /* 0x0000003b00007210 */ /* 0x000fe40007ffe0ff */
[----:B------:R2:W-:Y:S01]  /*1170*/  STG.E.64 desc[UR8][R10.64], RZ ;  /* 0x000000ff0a007986 */ /* 0x0005e2000c101b08 */
[----:B------:R-:W-:-:S13]  /*1180*/  ISETP.NE.AND P0, PT, R2, RZ, PT ;  /* 0x000000ff0200720c */ /* 0x000fda0003f05270 */
[----:B--2---:R-:W-:Y:S05]  /*1190*/  @P0 BRA `(.L_x_1199) ;  /* 0xfffffffc00e80947 */ /* 0x004fea000383ffff */
.L_x_1194:
[----:B------:R-:W2:Y:S01]  /*11a0*/  LDCU UR5, c[0x0][0x3c8] ;  /* 0x00007900ff0577ac */ /* 0x000ea20008000800 */
[----:B------:R-:W-:Y:S01]  /*11b0*/  BAR.SYNC.DEFER_BLOCKING 0x0 ;  /* 0x0000000000007b1d */ /* 0x000fe20000010000 */
[----:B------:R-:W-:-:S05]  /*11c0*/  ISETP.GE.AND P0, PT, R16, R5, PT ;  /* 0x000000051000720c */ /* 0x000fca0003f06270 */
[----:B------:R-:W3:Y:S01]  /*11d0*/  LDCU UR10, c[0x0][0x3cc] ;  /* 0x00007980ff0a77ac */ /* 0x000ee20008000800 */
[----:B------:R-:W4:Y:S01]  /*11e0*/  LDCU UR6, c[0x0][0x3d0] ;  /* 0x00007a00ff0677ac */ /* 0x000f220008000800 */
[----:B------:R-:W0:Y:S01]  /*11f0*/  LDCU UR11, c[0x0][0x3d4] ;  /* 0x00007a80ff0b77ac */ /* 0x000e220008000800 */
[----:B--2---:R-:W-:Y:S01]  /*1200*/  VIMNMX R7, PT, PT, R16, UR5, PT ;  /* 0x0000000510077c48 */ /* 0x004fe2000bfe0100 */
[----:B------:R-:W2:Y:S04]  /*1210*/  LDCU UR7, c[0x0][0x3d8] ;  /* 0x00007b00ff0777ac */ /* 0x000ea80008000800 */
[----:B------:R-:W-:Y:S05]  /*1220*/  @P0 BRA `(.L_x_1200) ;  /* 0x0000000000d40947 */ /* 0x000fea0003800000 */
[----:B01----:R-:W0:Y:S01]  /*1230*/  LDC.64 R8, c[0x0][0x3b8] ;  /* 0x0000ee00ff087b82 */ /* 0x003e220000000a00 */
[----:B------:R-:W-:-:S05]  /*1240*/  SHF.L.U32 R11, R62, 0x6, RZ ;  /* 0x000000063e0b7819 */ /* 0x000fca00000006ff */
[----:B0-----:R-:W-:-:S05]  /*1250*/  IMAD.WIDE.U32 R10, R11, 0x2, R8 ;  /* 0x000000020b0a7825 */ /* 0x001fca00078e0008 */
[----:B------:R0:W5:Y:S01]  /*1260*/  LDG.E.U16.CONSTANT R14, desc[UR8][R10.64] ;  /* 0x000000080a0e7981 */ /* 0x000162000c1e9500 */
[----:B------:R-:W-:Y:S01]  /*1270*/  SHF.R.S32.HI R13, RZ, 0x1f, R6 ;  /* 0x0000001fff0d7819 */ /* 0x000fe20000011406 */
[----:B------:R-:W-:Y:S01]  /*1280*/  UMOV UR4, URZ ;  /* 0x000000ff00047c82 */ /* 0x000fe20008000000 */
[----:B------:R-:W-:Y:S02]  /*1290*/  SHF.L.U32 R3, R3, 0x4, RZ ;  /* 0x0000000403037819 */ /* 0x000fe400000006ff */
[----:B------:R-:W-:Y:S02]  /*12a0*/  LEA.HI R13, R13, R6, RZ, 0x3 ;  /* 0x000000060d0d7211 */ /* 0x000fe400078f18ff */
[----:B------:R-:W-:Y:S02]  /*12b0*/  MOV R18, R16 ;  /* 0x0000001000127202 */ /* 0x000fe40000000f00 */
[----:B------:R-:W-:Y:S02]  /*12c0*/  LOP3.LUT R15, R3, 0x10, RZ, 0xc0, !PT ;  /* 0x00000010030f7812 */ /* 0x000fe400078ec0ff */
[----:B0----5:R-:W-:-:S07]  /*12d0*/  SHF.R.S32.HI R17, RZ, 0x3, R13 ;  /* 0x00000003ff117819 */ /* 0x021fce000001140d */
.L_x_1201:
[----:B------:R-:W0:Y:S01]  /*12e0*/  LDC.64 R2, c[0x0][0x390] ;  /* 0x0000e400ff027b82 */ /* 0x000e220000000a00 */
[----:B------:R-:W-:-:S05]  /*12f0*/  IADD3 R0, PT, PT, R14, UR4, RZ ;  /* 0x000000040e007c10 */ /* 0x000fca000fffe0ff */
[----:B------:R-:W-:-:S05]  /*1300*/  IMAD R4, R0, R59, RZ ;  /* 0x0000003b00047224 */ /* 0x000fca00078e02ff */
[----:B------:R-:W-:-:S04]  /*1310*/  SHF.R.S32.HI R11, RZ, 0x1f, R4 ;  /* 0x0000001fff0b7819 */ /* 0x000fc80000011404 */
[----:B------:R-:W-:-:S04]  /*1320*/  LEA.HI R4, R11, R4, RZ, 0x3 ;  /* 0x000000040b047211 */ /* 0x000fc800078f18ff */
[----:B------:R-:W-:-:S05]  /*1330*/  LEA.HI.SX32 R11, R4, R17, 0x1d ;  /* 0x00000011040b7211 */ /* 0x000fca00078feaff */
[----:B0-----:R-:W-:Y:S01]  /*1340*/  IMAD.WIDE R2, R11, 0x4, R2 ;  /* 0x000000040b027825 */ /* 0x001fe200078e0202 */
[----:B------:R-:W-:Y:S01]  /*1350*/  SHF.L.U32 R13, R18, 0x1, RZ ;  /* 0x00000001120d7819 */ /* 0x000fe200000006ff */
[----:B------:R-:W0:Y:S04]  /*1360*/  LDC.64 R10, c[0x0][0x398] ;  /* 0x0000e600ff0a7b82 */ /* 0x000e280000000a00 */
[----:B------:R-:W5:Y:S01]  /*1370*/  LDG.E.CONSTANT R2, desc[UR8][R2.64] ;  /* 0x0000000802027981 */ /* 0x000f62000c1e9900 */
[----:B------:R-:W-:-:S05]  /*1380*/  IMAD.WIDE.U32 R12, R13, 0x2, R8 ;  /* 0x000000020d0c7825 */ /* 0x000fca00078e0008 */
[----:B------:R-:W2:Y:S01]  /*1390*/  LDG.E.U16.CONSTANT R23, desc[UR8][R12.64+0x2] ;  /* 0x000002080c177981 */ /* 0x000ea2000c1e9500 */
[----:B0-----:R-:W-:-:S06]  /*13a0*/  IMAD.WIDE.U32 R10, R0, 0x2, R10 ;  /* 0x00000002000a7825 */ /* 0x001fcc00078e000a */
[----:B------:R0:W3:Y:S01]  /*13b0*/  LDG.E.U16.CONSTANT R10, desc[UR8][R10.64] ;  /* 0x000000080a0a7981 */ /* 0x0000e2000c1e9500 */
[----:B------:R-:W-:Y:S01]  /*13c0*/  UIADD3 UR4, UPT, UPT, UR4, 0x1, URZ ;  /* 0x0000000104047890 */ /* 0x000fe2000fffe0ff */
[----:B-----5:R-:W-:-:S04]  /*13d0*/  SHF.R.U32.HI R0, RZ, R15, R2 ;  /* 0x0000000fff007219 */ /* 0x020fc80000011602 */
[--C-:B------:R-:W-:Y:S02]  /*13e0*/  SHF.R.U32.HI R2, RZ, 0x8, R0.reuse ;  /* 0x00000008ff027819 */ /* 0x100fe40000011600 */
[----:B------:R-:W-:Y:S02]  /*13f0*/  LOP3.LUT R4, R0, 0xf, RZ, 0xc0, !PT ;  /* 0x0000000f00047812 */ /* 0x000fe400078ec0ff */
[----:B------:R-:W-:Y:S02]  /*1400*/  SHF.R.U32.HI R19, RZ, 0x4, R0 ;  /* 0x00000004ff137819 */ /* 0x000fe40000011600 */
[----:B------:R-:W-:Y:S01]  /*1410*/  LOP3.LUT R2, R2, 0xf, RZ, 0xc0, !PT ;  /* 0x0000000f02027812 */ /* 0x000fe200078ec0ff */
[----:B------:R-:W-:Y:S01]  /*1420*/  IMAD R21, R4, R4, R4 ;  /* 0x0000000404157224 */ /* 0x000fe200078e0204 */
[----:B------:R-:W-:Y:S02]  /*1430*/  SHF.R.U32.HI R0, RZ, 0xc, R0 ;  /* 0x0000000cff007819 */ /* 0x000fe40000011600 */
[----:B------:R-:W-:Y:S01]  /*1440*/  LOP3.LUT R19, R19, 0xf, RZ, 0xc0, !PT ;  /* 0x0000000f13137812 */ /* 0x000fe200078ec0ff */
[----:B------:R-:W-:Y:S01]  /*1450*/  IMAD R3, R2, R2, R2 ;  /* 0x0000000202037224 */ /* 0x000fe200078e0202 */
[----:B------:R-:W-:-:S02]  /*1460*/  LOP3.LUT R0, R0, 0xf, RZ, 0xc0, !PT ;  /* 0x0000000f00007812 */ /* 0x000fc400078ec0ff */
[----:B------:R-:W-:Y:S01]  /*1470*/  IADD3 R21, PT, PT, R4, 0x1, R21 ;  /* 0x0000000104157810 */ /* 0x000fe20007ffe015 */
[----:B------:R-:W-:Y:S01]  /*1480*/  IMAD R4, R19, R19, R19 ;  /* 0x0000001313047224 */ /* 0x000fe200078e0213 */
[----:B0-----:R-:W-:Y:S01]  /*1490*/  IADD3 R11, PT, PT, R2, 0x1, R3 ;  /* 0x00000001020b7810 */ /* 0x001fe20007ffe003 */
[C---:B------:R-:W-:Y:S01]  /*14a0*/  IMAD R3, R0.reuse, R0, R0 ;  /* 0x0000000000037224 */ /* 0x040fe200078e0200 */
[----:B--2---:R-:W-:Y:S02]  /*14b0*/  IADD3 R18, PT, PT, R23, R18, RZ ;  /* 0x0000001217127210 */ /* 0x004fe40007ffe0ff */
[----:B------:R-:W-:Y:S01]  /*14c0*/  IADD3 R19, PT, PT, R19, 0x1, R4 ;  /* 0x0000000113137810 */ /* 0x000fe20007ffe004 */
[----:B------:R-:W3:Y:S01]  /*14d0*/  I2F.F16 R21, R21 ;  /* 0x0000001500157306 */ /* 0x000ee20000200c00 */
[----:B------:R-:W-:Y:S02]  /*14e0*/  IADD3 R12, PT, PT, R0, 0x1, R3 ;  /* 0x00000001000c7810 */ /* 0x000fe40007ffe003 */
[----:B------:R-:W-:-:S05]  /*14f0*/  ISETP.GE.AND P0, PT, R18, R61, PT ;  /* 0x0000003d1200720c */ /* 0x000fca0003f06270 */
[----:B------:R-:W0:Y:S01]  /*1500*/  I2F.F16 R19, R19 ;  /* 0x0000001300137306 */ /* 0x000e220000200c00 */
[----:B---3--:R-:W-:-:S07]  /*1510*/  HMUL2 R4, R21.H0_H0, R10.H0_H0 ;  /* 0x2000000a15047232 */ /* 0x008fce0000000800 */
[----:B------:R-:W1:Y:S01]  /*1520*/  I2F.F16 R11, R11 ;  /* 0x0000000b000b7306 */ /* 0x000e620000200c00 */
[----:B0-----:R-:W-:-:S07]  /*1530*/  HMUL2 R3, R19.H0_H0, R10.H0_H0 ;  /* 0x2000000a13037232 */ /* 0x001fce0000000800 */
[----:B------:R-:W0:Y:S01]  /*1540*/  I2F.F16 R13, R12 ;  /* 0x0000000c000d7306 */ /* 0x000e220000200c00 */
[-C--:B-1----:R-:W-:Y:S02]  /*1550*/  HMUL2 R2, R11.H0_H0, R10.reuse.H0_H0 ;  /* 0x2000000a0b027232 */ /* 0x082fe40000000800 */
[----:B0-----:R-:W-:Y:S01]  /*1560*/  HMUL2 R0, R13.H0_H0, R10.H0_H0 ;  /* 0x2000000a0d007232 */ /* 0x001fe20000000800 */
[----:B------:R-:W-:Y:S06]  /*1570*/  @!P0 BRA `(.L_x_1201) ;  /* 0xfffffffc00588947 */ /* 0x000fec000383ffff */
.L_x_1200:
[C---:B------:R-:W-:Y:S01]  /*1580*/  ISETP.GT.AND P0, PT, R16.reuse, UR5, PT ;  /* 0x0000000510007c0c */ /* 0x040fe2000bf04270 */
[----:B01----:R-:W-:Y:S01]  /*1590*/  HFMA2 R9, -RZ, RZ, 0, 0 ;  /* 0x00000000ff097431 */ /* 0x003fe200000001ff */
[----:B------:R-:W-:Y:S02]  /*15a0*/  SHF.R.S32.HI R8, RZ, 0x1f, R7 ;  /* 0x0000001fff087819 */ /* 0x000fe40000011407 */
[----:B------:R-:W-:Y:S02]  /*15b0*/  CS2R R12, SRZ ;  /* 0x00000000000c7805 */ /* 0x000fe4000001ff00 */
[----:B---3--:R-:W-:Y:S02]  /*15c0*/  ISETP.GT.AND P2, PT, R16, UR10, PT ;  /* 0x0000000a10007c0c */ /* 0x008fe4000bf44270 */
[----:B------:R-:W-:Y:S01]  /*15d0*/  LEA.HI R8, R8, R7, RZ, 0x5 ;  /* 0x0000000708087211 */ /* 0x000fe200078f28ff */
[----:B------:R-:W-:Y:S01]  /*15e0*/  HFMA2 R7, -RZ, RZ, 0, 0 ;  /* 0x00000000ff077431 */ /* 0x000fe200000001ff */
[----:B----4-:R-:W-:-:S02]  /*15f0*/  ISETP.GT.AND P3, PT, R16, UR6, PT ;  /* 0x0000000610007c0c */ /* 0x010fc4000bf64270 */
[C---:B------:R-:W-:Y:S02]  /*1600*/  ISETP.GT.AND P4, PT, R16.reuse, UR11, PT ;  /* 0x0000000b10007c0c */ /* 0x040fe4000bf84270 */
[----:B--2---:R-:W-:Y:S02]  /*1610*/  ISETP.GT.AND P5, PT, R16, UR7, PT ;  /* 0x0000000710007c0c */ /* 0x004fe4000bfa4270 */
        /* <DEDUP_REMOVED lines=10> */
.L_x_1202:
        /* <DEDUP_REMOVED lines=8> */
.L_x_1203:
        /* <DEDUP_REMOVED lines=8> */
.L_x_1204:
        /* <DEDUP_REMOVED lines=8> */
.L_x_1205:
        /* <DEDUP_REMOVED lines=8> */
.L_x_1206:
        /* <DEDUP_REMOVED lines=25> */
[C---:B-----5:R-:W-:Y:S01]  /*1a50*/  IMAD.WIDE R16, R59.reuse, 0x4, R64 ;  /* 0x000000043b107825 */ /* 0x060fe200078e0240 */
[----:B------:R-:W2:Y:S03]  /*1a60*/  LDG.E.128.CONSTANT R8, desc[UR8][R64.64] ;  /* 0x0000000840087981 */ /* 0x000ea6000c1e9d00 */
[----:B------:R-:W-:Y:S02]  /*1a70*/  IMAD.WIDE R66, R59, 0x4, R16 ;  /* 0x000000043b427825 */ /* 0x000fe400078e0210 */
[----:B------:R-:W3:Y:S04]  /*1a80*/  LDG.E.128.CONSTANT R16, desc[UR8][R16.64] ;  /* 0x0000000810107981 */ /* 0x000ee8000c1e9d00 */
[----:B------:R-:W4:Y:S01]  /*1a90*/  LDG.E.128.CONSTANT R12, desc[UR8][R66.64] ;  /* 0x00000008420c7981 */ /* 0x000f22000c1e9d00 */
[----:B------:R-:W-:-:S02]  /*1aa0*/  ISETP.NE.AND P2, PT, R58, RZ, PT ;  /* 0x000000ff3a00720c */ /* 0x000fc40003f45270 */
[----:B------:R-:W-:Y:S02]  /*1ab0*/  PRMT R46, RZ, 0x5410, RZ ;  /* 0x00005410ff2e7816 */ /* 0x000fe400000000ff */
[----:B--2---:R-:W-:Y:S02]  /*1ac0*/  LOP3.LUT R30, R8, 0x3f003f, RZ, 0xc0, !PT ;  /* 0x003f003f081e7812 */ /* 0x004fe400078ec0ff */
[--C-:B------:R-:W-:Y:S02]  /*1ad0*/  SHF.R.U32.HI R27, RZ, 0x6, R8.reuse ;  /* 0x00000006ff1b7819 */ /* 0x100fe40000011608 */
[----:B------:R-:W-:Y:S02]  /*1ae0*/  SHF.R.U32.HI R8, RZ, 0xc, R8 ;  /* 0x0000000cff087819 */ /* 0x000fe40000011608 */
[----:B------:R-:W-:Y:S02]  /*1af0*/  SHF.R.U32.HI R37, RZ, 0xc, R10 ;  /* 0x0000000cff257819 */ /* 0x000fe4000001160a */
[----:B------:R-:W-:-:S02]  /*1b00*/  LOP3.LUT R28, R9, 0x3f003f, RZ, 0xc0, !PT ;  /* 0x003f003f091c7812 */ /* 0x000fc400078ec0ff */
[----:B------:R-:W-:Y:S02]  /*1b10*/  SHF.R.U32.HI R26, RZ, 0x6, R9 ;  /* 0x00000006ff1a7819 */ /* 0x000fe40000011609 */
[----:B------:R-:W-:Y:S02]  /*1b20*/  SHF.R.U32.HI R39, RZ, 0xc, R11 ;  /* 0x0000000cff277819 */ /* 0x000fe4000001160b */
[----:B------:R-:W-:Y:S02]  /*1b30*/  SHF.R.U32.HI R9, RZ, 0xc, R9 ;  /* 0x0000000cff097819 */ /* 0x000fe40000011609 */
[----:B------:R-:W-:Y:S02]  /*1b40*/  LOP3.LUT R32, R10, 0x3f003f, RZ, 0xc0, !PT ;  /* 0x003f003f0a207812 */ /* 0x000fe400078ec0ff */
[----:B------:R-:W-:Y:S02]  /*1b50*/  SHF.R.U32.HI R31, RZ, 0x6, R10 ;  /* 0x00000006ff1f7819 */ /* 0x000fe4000001160a */
[----:B----4-:R-:W-:-:S02]  /*1b60*/  SHF.R.U32.HI R35, RZ, 0x8, R13 ;  /* 0x00000008ff237819 */ /* 0x010fc4000001160d */
[----:B------:R-:W-:Y:S02]  /*1b70*/  LOP3.LUT R23, R13, 0x3f003f, RZ, 0xc0, !PT ;  /* 0x003f003f0d177812 */ /* 0x000fe400078ec0ff */
[--C-:B------:R-:W-:Y:S02]  /*1b80*/  SHF.R.U32.HI R20, RZ, 0x6, R13.reuse ;  /* 0x00000006ff147819 */ /* 0x100fe4000001160d */
[----:B------:R-:W-:Y:S02]  /*1b90*/  SHF.R.U32.HI R10, RZ, 0xa, R13 ;  /* 0x0000000aff0a7819 */ /* 0x000fe4000001160d */
[----:B------:R-:W-:Y:S02]  /*1ba0*/  SHF.R.U32.HI R6, RZ, 0x8, R12 ;  /* 0x00000008ff067819 */ /* 0x000fe4000001160c */
[----:B------:R-:W-:Y:S02]  /*1bb0*/  SHF.R.U32.HI R13, RZ, 0x8, R14 ;  /* 0x00000008ff0d7819 */ /* 0x000fe4000001160e */
[----:B------:R-:W-:-:S02]  /*1bc0*/  LOP3.LUT R7, R8, 0xf000f, RZ, 0xc0, !PT ;  /* 0x000f000f08077812 */ /* 0x000fc400078ec0ff */
[----:B------:R-:W-:Y:S02]  /*1bd0*/  LOP3.LUT R38, R37, 0xf000f, RZ, 0xc0, !PT ;  /* 0x000f000f25267812 */ /* 0x000fe400078ec0ff */
[----:B------:R-:W-:Y:S02]  /*1be0*/  SHF.R.U32.HI R40, RZ, 0x8, R15 ;  /* 0x00000008ff287819 */ /* 0x000fe4000001160f */
[----:B------:R-:W-:Y:S02]  /*1bf0*/  LOP3.LUT R39, R39, 0xf000f, RZ, 0xc0, !PT ;  /* 0x000f000f27277812 */ /* 0x000fe400078ec0ff */
[----:B------:R-:W-:Y:S02]  /*1c00*/  LOP3.LUT R36, R9, 0xf000f, RZ, 0xc0, !PT ;  /* 0x000f000f09247812 */ /* 0x000fe400078ec0ff */
[----:B------:R-:W-:Y:S02]  /*1c10*/  LOP3.LUT R8, R7, 0x300030, R6, 0xf8, !PT ;  /* 0x0030003007087812 */ /* 0x000fe400078ef806 */
[----:B------:R-:W-:-:S02]  /*1c20*/  LOP3.LUT R9, R38, 0x300030, R13, 0xf8, !PT ;  /* 0x0030003026097812 */ /* 0x000fc400078ef80d */
[----:B------:R-:W-:Y:S02]  /*1c30*/  LOP3.LUT R22, R12, 0x3f003f, RZ, 0xc0, !PT ;  /* 0x003f003f0c167812 */ /* 0x000fe400078ec0ff */
[--C-:B------:R-:W-:Y:S02]  /*1c40*/  SHF.R.U32.HI R21, RZ, 0x6, R12.reuse ;  /* 0x00000006ff157819 */ /* 0x100fe4000001160c */
[----:B------:R-:W-:Y:S02]  /*1c50*/  SHF.R.U32.HI R5, RZ, 0xa, R12 ;  /* 0x0000000aff057819 */ /* 0x000fe4000001160c */
[----:B------:R-:W-:Y:S02]  /*1c60*/  LOP3.LUT R6, R39, 0x300030, R40, 0xf8, !PT ;  /* 0x0030003027067812 */ /* 0x000fe400078ef828 */
[----:B---3--:R-:W-:Y:S02]  /*1c70*/  SHF.R.U32.HI R13, RZ, 0xc, R16 ;  /* 0x0000000cff0d7819 */ /* 0x008fe40000011610 */
[----:B------:R-:W-:-:S02]  /*1c80*/  LOP3.LUT R34, R11, 0x3f003f, RZ, 0xc0, !PT ;  /* 0x003f003f0b227812 */ /* 0x000fc400078ec0ff */
[----:B------:R-:W-:Y:S02]  /*1c90*/  SHF.R.U32.HI R33, RZ, 0x6, R11 ;  /* 0x00000006ff217819 */ /* 0x000fe4000001160b */
[----:B------:R-:W-:Y:S02]  /*1ca0*/  LOP3.LUT R24, R14, 0x3f003f, RZ, 0xc0, !PT ;  /* 0x003f003f0e187812 */ /* 0x000fe400078ec0ff */
[--C-:B------:R-:W-:Y:S02]  /*1cb0*/  SHF.R.U32.HI R25, RZ, 0x6, R14.reuse ;  /* 0x00000006ff197819 */ /* 0x100fe4000001160e */
[----:B------:R-:W-:Y:S02]  /*1cc0*/  SHF.R.U32.HI R12, RZ, 0xa, R14 ;  /* 0x0000000aff0c7819 */ /* 0x000fe4000001160e */
[----:B------:R-:W-:Y:S02]  /*1cd0*/  LOP3.LUT R7, R36, 0x300030, R35, 0xf8, !PT ;  /* 0x0030003024077812 */ /* 0x000fe400078ef823 */
[----:B------:R-:W-:-:S02]  /*1ce0*/  SHF.R.U32.HI R40, RZ, 0xc, R18 ;  /* 0x0000000cff287819 */ /* 0x000fc40000011612 */
[----:B------:R-:W-:Y:S02]  /*1cf0*/  LOP3.LUT R29, R15, 0x3f003f, RZ, 0xc0, !PT ;  /* 0x003f003f0f1d7812 */ /* 0x000fe400078ec0ff */
[--C-:B------:R-:W-:Y:S02]  /*1d00*/  SHF.R.U32.HI R14, RZ, 0x6, R15.reuse ;  /* 0x00000006ff0e7819 */ /* 0x100fe4000001160f */
[----:B------:R-:W-:Y:S02]  /*1d10*/  SHF.R.U32.HI R11, RZ, 0xa, R15 ;  /* 0x0000000aff0b7819 */ /* 0x000fe4000001160f */
[----:B------:R-:W-:Y:S02]  /*1d20*/  LOP3.LUT R43, R16, 0x3f003f, RZ, 0xc0, !PT ;  /* 0x003f003f102b7812 */ /* 0x000fe400078ec0ff */
[----:B------:R-:W-:Y:S02]  /*1d30*/  SHF.R.U32.HI R36, RZ, 0x6, R16 ;  /* 0x00000006ff247819 */ /* 0x000fe40000011610 */
[----:B------:R-:W-:-:S02]  /*1d40*/  LOP3.LUT R37, R17, 0x3f003f, RZ, 0xc0, !PT ;  /* 0x003f003f11257812 */ /* 0x000fc400078ec0ff */
[--C-:B------:R-:W-:Y:S02]  /*1d50*/  SHF.R.U32.HI R15, RZ, 0x6, R17.reuse ;  /* 0x00000006ff0f7819 */ /* 0x100fe40000011611 */
[----:B------:R-:W-:Y:S02]  /*1d60*/  SHF.R.U32.HI R39, RZ, 0xc, R17 ;  /* 0x0000000cff277819 */ /* 0x000fe40000011611 */
[----:B------:R-:W-:Y:S02]  /*1d70*/  LOP3.LUT R35, R18, 0x3f003f, RZ, 0xc0, !PT ;  /* 0x003f003f12237812 */ /* 0x000fe400078ec0ff */
[----:B------:R-:W-:Y:S02]  /*1d80*/  SHF.R.U32.HI R16, RZ, 0x6, R18 ;  /* 0x00000006ff107819 */ /* 0x000fe40000011612 */
[----:B------:R-:W-:Y:S02]  /*1d90*/  LOP3.LUT R18, R19, 0x3f003f, RZ, 0xc0, !PT ;  /* 0x003f003f13127812 */ /* 0x000fe400078ec0ff */
[----:B------:R-:W-:-:S02]  /*1da0*/  SHF.R.U32.HI R17, RZ, 0x6, R19 ;  /* 0x00000006ff117819 */ /* 0x000fc40000011613 */
[----:B------:R-:W-:Y:S02]  /*1db0*/  SHF.R.U32.HI R41, RZ, 0xc, R19 ;  /* 0x0000000cff297819 */ /* 0x000fe40000011613 */
        /* <DEDUP_REMOVED lines=12> */
[----:B------:R-:W-:Y:S02]  /*1e80*/  LOP3.LUT R40, R41, 0xf000f, RZ, 0xc0, !PT ;  /* 0x000f000f29287812 */ /* 0x000fe400078ec0ff */
[----:B------:R-:W-:Y:S01]  /*1e90*/  LOP3.LUT R31, R26, 0x64006400, RZ, 0xfc, !PT ;  /* 0x640064001a1f7812 */ /* 0x000fe200078efcff */
[----:B------:R-:W-:Y:S01]  /*1ea0*/  HADD2 R26, R34, -1056, -1056 ;  /* 0xe420e420221a7430 */ /* 0x000fe20000000000 */
[----:B------:R-:W-:Y:S02]  /*1eb0*/  LOP3.LUT R30, R30, 0x64006400, RZ, 0xfc, !PT ;  /* 0x640064001e1e7812 */ /* 0x000fe400078efcff */
[----:B------:R-:W-:Y:S02]  /*1ec0*/  LOP3.LUT R10, R39, 0x300030, R10, 0xf8, !PT ;  /* 0x00300030270a7812 */ /* 0x000fe400078ef80a */
        /* <DEDUP_REMOVED lines=42> */
[----:B------:R-:W-:Y:S01]  /*2170*/  PRMT R5, RZ, 0x5410, RZ ;  /* 0x00005410ff057816 */ /* 0x000fe200000000ff */
        /* <DEDUP_REMOVED lines=68> */
[----:B------:R-:W-:-:S04]  /*25c0*/  HFMA2 R5, R5, R4, RZ ;  /* 0x0000000405057231 */ /* 0x000fc800000000ff */
[----:B------:R-:W-:-:S07]  /*25d0*/  HFMA2 R46, R47, R2, RZ.H0_H0 ;  /* 0x000000022f2e7231 */ /* 0x000fce00000400ff */
.L_x_1208:
        /* <DEDUP_REMOVED lines=58> */
.L_x_1210:
        /* <DEDUP_REMOVED lines=57> */
.L_x_1211:
[----:B------:R-:W-:Y:S02]  /*2d10*/  PRMT R52, RZ, 0x5410, RZ ;  /* 0x00005410ff347816 */ /* 0x000fe400000000ff */
[----:B------:R-:W-:Y:S01]  /*2d20*/  PRMT R51, RZ, 0x5410, RZ ;  /* 0x00005410ff337816 */ /* 0x000fe200000000ff */
[----:B------:R-:W-:Y:S06]  /*2d30*/  @P0 BRA `(.L_x_1209) ;  /* 0x0000000000b80947 */ /* 0x000fec0003800000 */
        /* <DEDUP_REMOVED lines=44> */
[----:B------:R-:W-:-:S04]  /*3000*/  HFMA2 R51, R9, R4, RZ ;  /* 0x0000000409337231 */ /* 0x000fc800000000ff */
[----:B------:R-:W-:-:S07]  /*3010*/  HFMA2 R52, R28, R2, RZ.H0_H0 ;  /* 0x000000021c347231 */ /* 0x000fce00000400ff */
.L_x_1209:
[C---:B------:R-:W-:Y:S01]  /*3020*/  IMAD.WIDE R16, R59.reuse, 0x4, R64 ;  /* 0x000000043b107825 */ /* 0x040fe200078e0240 */
[----:B------:R-:W2:Y:S03]  /*3030*/  LDG.E.128.CONSTANT R8, desc[UR8][R64.64] ;  /* 0x0000000840087981 */ /* 0x000ea6000c1e9d00 */
[----:B------:R-:W-:Y:S02]  /*3040*/  IMAD.WIDE R66, R59, 0x4, R16 ;  /* 0x000000043b427825 */ /* 0x000fe400078e0210 */
[----:B------:R-:W3:Y:S04]  /*3050*/  LDG.E.128.CONSTANT R16, desc[UR8][R16.64] ;  /* 0x0000000810107981 */ /* 0x000ee8000c1e9d00 */
[----:B------:R-:W4:Y:S01]  /*3060*/  LDG.E.128.CONSTANT R12, desc[UR8][R66.64] ;  /* 0x00000008420c7981 */ /* 0x000f22000c1e9d00 */
[----:B------:R-:W-:Y:S01]  /*3070*/  UIADD3 UR4, UPT, UPT, UR5, 0x40, URZ ;  /* 0x0000004005047890 */ /* 0x000fe2000fffe0ff */
[----:B------:R-:W-:-:S02]  /*3080*/  LEA R62, R62, 0x20, 0x5 ;  /* 0x000000203e3e7811 */ /* 0x000fc400078e28ff */
[----:B--2---:R-:W-:Y:S02]  /*3090*/  SHF.R.U32.HI R25, RZ, 0xc, R11 ;  /* 0x0000000cff197819 */ /* 0x004fe4000001160b */
[----:B------:R-:W-:Y:S02]  /*30a0*/  SHF.R.U32.HI R24, RZ, 0xc, R10 ;  /* 0x0000000cff187819 */ /* 0x000fe4000001160a */
[----:B------:R-:W-:Y:S02]  /*30b0*/  SHF.R.U32.HI R6, RZ, 0xc, R9 ;  /* 0x0000000cff067819 */ /* 0x000fe40000011609 */
[----:B------:R-:W-:Y:S02]  /*30c0*/  LOP3.LUT R25, R25, 0xf000f, RZ, 0xc0, !PT ;  /* 0x000f000f19197812 */ /* 0x000fe400078ec0ff */
[----:B------:R-:W-:Y:S02]  /*30d0*/  LOP3.LUT R21, R8, 0x3f003f, RZ, 0xc0, !PT ;  /* 0x003f003f08157812 */ /* 0x000fe400078ec0ff */
[----:B------:R-:W-:-:S02]  /*30e0*/  SHF.R.U32.HI R20, RZ, 0x6, R8 ;  /* 0x00000006ff147819 */ /* 0x000fc40000011608 */
[--C-:B----4-:R-:W-:Y:S02]  /*30f0*/  SHF.R.U32.HI R40, RZ, 0x8, R15.reuse ;  /* 0x00000008ff287819 */ /* 0x110fe4000001160f */
[--C-:B------:R-:W-:Y:S02]  /*3100*/  SHF.R.U32.HI R45, RZ, 0xa, R15.reuse ;  /* 0x0000000aff2d7819 */ /* 0x100fe4000001160f */
[----:B------:R-:W-:Y:S02]  /*3110*/  LOP3.LUT R29, R15, 0x3f003f, RZ, 0xc0, !PT ;  /* 0x003f003f0f1d7812 */ /* 0x000fe400078ec0ff */
[----:B------:R-:W-:Y:S02]  /*3120*/  SHF.R.U32.HI R41, RZ, 0x6, R15 ;  /* 0x00000006ff297819 */ /* 0x000fe4000001160f */
[----:B------:R-:W-:Y:S02]  /*3130*/  SHF.R.U32.HI R38, RZ, 0x8, R14 ;  /* 0x00000008ff267819 */ /* 0x000fe4000001160e */
[----:B------:R-:W-:-:S02]  /*3140*/  LOP3.LUT R15, R24, 0xf000f, RZ, 0xc0, !PT ;  /* 0x000f000f180f7812 */ /* 0x000fc400078ec0ff */
[----:B------:R-:W-:Y:S02]  /*3150*/  SHF.R.U32.HI R8, RZ, 0xc, R8 ;  /* 0x0000000cff087819 */ /* 0x000fe40000011608 */
[----:B------:R-:W-:Y:S02]  /*3160*/  LOP3.LUT R23, R9, 0x3f003f, RZ, 0xc0, !PT ;  /* 0x003f003f09177812 */ /* 0x000fe400078ec0ff */
[----:B------:R-:W-:Y:S02]  /*3170*/  SHF.R.U32.HI R7, RZ, 0x6, R9 ;  /* 0x00000006ff077819 */ /* 0x000fe40000011609 */
[--C-:B------:R-:W-:Y:S02]  /*3180*/  SHF.R.U32.HI R36, RZ, 0x8, R13.reuse ;  /* 0x00000008ff247819 */ /* 0x100fe4000001160d */
[----:B------:R-:W-:Y:S02]  /*3190*/  LOP3.LUT R27, R13, 0x3f003f, RZ, 0xc0, !PT ;  /* 0x003f003f0d1b7812 */ /* 0x000fe400078ec0ff */
[----:B------:R-:W-:-:S02]  /*31a0*/  SHF.R.U32.HI R37, RZ, 0x6, R13 ;  /* 0x00000006ff257819 */ /* 0x000fc4000001160d */
[----:B------:R-:W-:Y:S02]  /*31b0*/  SHF.R.U32.HI R43, RZ, 0xa, R13 ;  /* 0x0000000aff2b7819 */ /* 0x000fe4000001160d */
[----:B------:R-:W-:Y:S02]  /*31c0*/  LOP3.LUT R33, R10, 0x3f003f, RZ, 0xc0, !PT ;  /* 0x003f003f0a217812 */ /* 0x000fe400078ec0ff */
[----:B------:R-:W-:Y:S02]  /*31d0*/  SHF.R.U32.HI R9, RZ, 0x6, R10 ;  /* 0x00000006ff097819 */ /* 0x000fe4000001160a */
[----:B------:R-:W-:Y:S02]  /*31e0*/  LOP3.LUT R13, R6, 0xf000f, RZ, 0xc0, !PT ;  /* 0x000f000f060d7812 */ /* 0x000fe400078ec0ff */
[----:B------:R-:W-:Y:S02]  /*31f0*/  LOP3.LUT R40, R25, 0x300030, R40, 0xf8, !PT ;  /* 0x0030003019287812 */ /* 0x000fe400078ef828 */
[----:B------:R-:W-:-:S02]  /*3200*/  LOP3.LUT R22, R11, 0x3f003f, RZ, 0xc0, !PT ;  /* 0x003f003f0b167812 */ /* 0x000fc400078ec0ff */
[----:B------:R-:W-:Y:S02]  /*3210*/  SHF.R.U32.HI R10, RZ, 0x6, R11 ;  /* 0x00000006ff0a7819 */ /* 0x000fe4000001160b */
[----:B------:R-:W-:Y:S02]  /*3220*/  LOP3.LUT R28, R14, 0x3f003f, RZ, 0xc0, !PT ;  /* 0x003f003f0e1c7812 */ /* 0x000fe400078ec0ff */
[--C-:B------:R-:W-:Y:S02]  /*3230*/  SHF.R.U32.HI R39, RZ, 0x6, R14.reuse ;  /* 0x00000006ff277819 */ /* 0x100fe4000001160e */
[----:B------:R-:W-:Y:S02]  /*3240*/  SHF.R.U32.HI R44, RZ, 0xa, R14 ;  /* 0x0000000aff2c7819 */ /* 0x000fe4000001160e */
[----:B------:R-:W-:Y:S02]  /*3250*/  LOP3.LUT R38, R15, 0x300030, R38, 0xf8, !PT ;  /* 0x003000300f267812 */ /* 0x000fe400078ef826 */
[----:B---3--:R-:W-:-:S02]  /*3260*/  LOP3.LUT R24, R18, 0x3f003f, RZ, 0xc0, !PT ;  /* 0x003f003f12187812 */ /* 0x008fc400078ec0ff */
[----:B------:R-:W-:Y:S02]  /*3270*/  SHF.R.U32.HI R32, RZ, 0x6, R18 ;  /* 0x00000006ff207819 */ /* 0x000fe40000011612 */
[----:B------:R-:W-:Y:S02]  /*3280*/  LOP3.LUT R25, R19, 0x3f003f, RZ, 0xc0, !PT ;  /* 0x003f003f13197812 */ /* 0x000fe400078ec0ff */
[----:B------:R-:W-:Y:S02]  /*3290*/  SHF.R.U32.HI R6, RZ, 0x6, R19 ;  /* 0x00000006ff067819 */ /* 0x000fe40000011613 */
        /* <DEDUP_REMOVED lines=17> */
[----:B------:R-:W-:Y:S02]  /*33b0*/  LOP3.LUT R11, R16, 0xf000f, RZ, 0xc0, !PT ;  /* 0x000f000f100b7812 */ /* 0x000fe400078ec0ff */
[----:B------:R-:W-:Y:S02]  /*33c0*/  LOP3.LUT R8, R17, 0xf000f, RZ, 0xc0, !PT ;  /* 0x000f000f11087812 */ /* 0x000fe400078ec0ff */
[----:B------:R-:W-:Y:S02]  /*33d0*/  LOP3.LUT R44, R13, 0x300030, R44, 0xf8, !PT ;  /* 0x003000300d2c7812 */ /* 0x000fe400078ef82c */
[----:B------:R-:W-:-:S02]  /*33e0*/  LOP3.LUT R45, R12, 0x300030, R45, 0xf8, !PT ;  /* 0x003000300c2d7812 */ /* 0x000fc400078ef82d */
        /* <DEDUP_REMOVED lines=123> */
.L_x_1212:
[----:B------:R-:W-:Y:S01]  /*3ba0*/  MOV R16, R62 ;  /* 0x0000003e00107202 */ /* 0x000fe20000000f00 */
[----:B------:R-:W-:Y:S01]  /*3bb0*/  IMAD.WIDE R64, R59, 0x4, R66 ;  /* 0x000000043b407825 */ /* 0x000fe200078e0242 */
        /* <DEDUP_REMOVED lines=49> */
.L_x_1213:
        /* <DEDUP_REMOVED lines=52> */
.L_x_1214:
[----:B------:R-:W-:Y:S01]  /*4210*/  MOV R16, R62 ;  /* 0x0000003e00107202 */ /* 0x000fe20000000f00 */
        /* <DEDUP_REMOVED lines=45> */
[----:B------:R-:W-:Y:S01]  /*44f0*/  HFMA2 R51, R11, R4, R51 ;  /* 0x000000040b337231 */ /* 0x000fe20000000033 */
[----:B------:R-:W-:-:S03]  /*4500*/  MOV R16, R62 ;  /* 0x0000003e00107202 */ /* 0x000fc60000000f00 */
[----:B------:R-:W-:-:S07]  /*4510*/  HFMA2 R52, R6, R2, R52 ;  /* 0x0000000206347231 */ /* 0x000fce0000000034 */
.L_x_1207:
[----:B------:R-:W-:-:S04]  /*4520*/  VIMNMX R7, PT, PT, R61, UR11, PT ;  /* 0x0000000b3d077c48 */ /* 0x000fc8000bfe0100 */
[----:B------:R-:W-:-:S13]  /*4530*/  ISETP.GT.AND P0, PT, R7, R16, PT ;  /* 0x000000100700720c */ /* 0x000fda0003f04270 */
[----:B------:R-:W-:Y:S05]  /*4540*/  @!P0 BRA `(.L_x_1215) ;  /* 0x0000006800d48947 */ /* 0x000fea0003800000 */
[----:B------:R-:W-:Y:S01]  /*4550*/  PRMT R6, R57, 0x9910, RZ ;  /* 0x0000991039067816 */ /* 0x000fe200000000ff */
[----:B------:R-:W-:Y:S01]  /*4560*/  UIADD3 UR4, UPT, UPT, UR4, 0x80, URZ ;  /* 0x0000008004047890 */ /* 0x000fe2000fffe0ff */
[----:B------:R-:W-:Y:S02]  /*4570*/  ISETP.NE.AND P1, PT, R58, RZ, PT ;  /* 0x000000ff3a00720c */ /* 0x000fe40003f25270 */
[----:B------:R-:W-:Y:S02]  /*4580*/  ISETP.NE.AND P0, PT, R6, RZ, PT ;  /* 0x000000ff0600720c */ /* 0x000fe40003f05270 */
[----:B------:R-:W-:Y:S02]  /*4590*/  VIMNMX.U32 R61, PT, PT, R61, UR11, PT ;  /* 0x0000000b3d3d7c48 */ /* 0x000fe4000bfe0000 */
[----:B------:R-:W-:-:S13]  /*45a0*/  ISETP.EQ.OR P0, PT, R60, 0x3, !P0 ;  /* 0x000000033c00780c */ /* 0x000fda0004702670 */
.L_x_1232:
[----:B------:R-:W2:Y:S01]  /*45b0*/  LDG.E.128.CONSTANT R8, desc[UR8][R64.64] ;  /* 0x0000000840087981 */ /* 0x000ea2000c1e9d00 */
[----:B------:R-:W0:Y:S01]  /*45c0*/  LDC R53, c[0x0][0x3a8] ;  /* 0x0000ea00ff357b82 */ /* 0x000e220000000800 */
[----:B------:R-:W-:Y:S01]  /*45d0*/  HFMA2 R6, -RZ, RZ, 0, 0.0625 ;  /* 0x00002c00ff067431 */ /* 0x000fe200000001ff */
[----:B------:R-:W0:Y:S04]  /*45e0*/  S2R R54, SR_CTAID.Y ;  /* 0x0000000000367919 */ /* 0x000e280000002600 */
[----:B------:R-:W-:Y:S01]  /*45f0*/  PRMT R0, R0, 0x5410, R6 ;  /* 0x0000541000007816 */ /* 0x000fe20000000006 */
[----:B0-----:R-:W-:-:S05]  /*4600*/  IMAD R14, R54, -0x4, R53 ;  /* 0xfffffffc360e7824 */ /* 0x001fca00078e0235 */
[----:B------:R-:W-:Y:S02]  /*4610*/  ISETP.NE.AND P2, PT, R14, 0x1, PT ;  /* 0x000000010e00780c */ /* 0x000fe40003f45270 */
[C---:B--2---:R-:W-:Y:S02]  /*4620*/  LOP3.LUT R6, R8.reuse, 0xf000f, RZ, 0xc0, !PT ;  /* 0x000f000f08067812 */ /* 0x044fe400078ec0ff */
[----:B------:R-:W-:Y:S02]  /*4630*/  LOP3.LUT R7, R8, 0xf000f0, RZ, 0xc0, !PT ;  /* 0x00f000f008077812 */ /* 0x000fe400078ec0ff */
[----:B------:R-:W-:Y:S02]  /*4640*/  SHF.R.U32.HI R15, RZ, 0x8, R9 ;  /* 0x00000008ff0f7819 */ /* 0x000fe40000011609 */
[----:B------:R-:W-:Y:S02]  /*4650*/  LOP3.LUT R18, R10, 0xf000f0, RZ, 0xc0, !PT ;  /* 0x00f000f00a127812 */ /* 0x000fe400078ec0ff */
[----:B------:R-:W-:-:S02]  /*4660*/  SHF.R.U32.HI R8, RZ, 0x8, R8 ;  /* 0x00000008ff087819 */ /* 0x000fc40000011608 */
[----:B------:R-:W-:Y:S02]  /*4670*/  SHF.R.U32.HI R20, RZ, 0x8, R10 ;  /* 0x00000008ff147819 */ /* 0x000fe4000001160a */
[C---:B------:R-:W-:Y:S02]  /*4680*/  LOP3.LUT R21, R11.reuse, 0xf000f, RZ, 0xc0, !PT ;  /* 0x000f000f0b157812 */ /* 0x040fe400078ec0ff */
[----:B------:R-:W-:Y:S02]  /*4690*/  LOP3.LUT R22, R11, 0xf000f0, RZ, 0xc0, !PT ;  /* 0x00f000f00b167812 */ /* 0x000fe400078ec0ff */
[----:B------:R-:W-:Y:S02]  /*46a0*/  SHF.R.U32.HI R11, RZ, 0x8, R11 ;  /* 0x00000008ff0b7819 */ /* 0x000fe4000001160b */
[----:B-----5:R-:W-:Y:S02]  /*46b0*/  LOP3.LUT R17, R10, 0xf000f, RZ, 0xc0, !PT ;  /* 0x000f000f0a117812 */ /* 0x020fe400078ec0ff */
[----:B------:R-:W-:-:S02]  /*46c0*/  LOP3.LUT R12, R9, 0xf000f, RZ, 0xc0, !PT ;  /* 0x000f000f090c7812 */ /* 0x000fc400078ec0ff */
[----:B------:R-:W-:Y:S02]  /*46d0*/  LOP3.LUT R13, R9, 0xf000f0, RZ, 0xc0, !PT ;  /* 0x00f000f0090d7812 */ /* 0x000fe400078ec0ff */
[C---:B------:R-:W-:Y:S02]  /*46e0*/  LOP3.LUT R10, R15.reuse, 0xf000f, RZ, 0xc0, !PT ;  /* 0x000f000f0f0a7812 */ /* 0x040fe400078ec0ff */
[----:B------:R-:W-:Y:S02]  /*46f0*/  LOP3.LUT R19, R18, 0x64006400, RZ, 0xfc, !PT ;  /* 0x6400640012137812 */ /* 0x000fe400078efcff */
[----:B------:R-:W-:Y:S02]  /*4700*/  LOP3.LUT R9, R8, 0xf000f, RZ, 0xc0, !PT ;  /* 0x000f000f08097812 */ /* 0x000fe400078ec0ff */
[----:B------:R-:W-:Y:S01]  /*4710*/  LOP3.LUT R15, R15, 0xf000f0, RZ, 0xc0, !PT ;  /* 0x00f000f00f0f7812 */ /* 0x000fe200078ec0ff */
[----:B------:R-:W-:Y:S01]  /*4720*/  HFMA2 R26, R19, R0.H1_H1, -72, -72 ;  /* 0xd480d480131a7431 */ /* 0x000fe20000060000 */
[----:B------:R-:W-:-:S02]  /*4730*/  LOP3.LUT R18, R20, 0xf000f, RZ, 0xc0, !PT ;  /* 0x000f000f14127812 */ /* 0x000fc400078ec0ff */
[----:B------:R-:W-:Y:S02]  /*4740*/  LOP3.LUT R25, R22, 0x64006400, RZ, 0xfc, !PT ;  /* 0x6400640016197812 */ /* 0x000fe400078efcff */
[----:B------:R-:W-:Y:S02]  /*4750*/  LOP3.LUT R8, R8, 0xf000f0, RZ, 0xc0, !PT ;  /* 0x00f000f008087812 */ /* 0x000fe400078ec0ff */
[----:B------:R-:W-:Y:S01]  /*4760*/  LOP3.LUT R20, R20, 0xf000f0, RZ, 0xc0, !PT ;  /* 0x00f000f014147812 */ /* 0x000fe200078ec0ff */
[----:B------:R-:W-:Y:S01]  /*4770*/  HFMA2 R25, R25, R0.H1_H1, -72, -72 ;  /* 0xd480d48019197431 */ /* 0x000fe20000060000 */
[C---:B------:R-:W-:Y:S02]  /*4780*/  LOP3.LUT R22, R11.reuse, 0xf000f, RZ, 0xc0, !PT ;  /* 0x000f000f0b167812 */ /* 0x040fe400078ec0ff */
[----:B------:R-:W-:Y:S02]  /*4790*/  LOP3.LUT R24, R11, 0xf000f0, RZ, 0xc0, !PT ;  /* 0x00f000f00b187812 */ /* 0x000fe400078ec0ff */
[----:B------:R-:W-:-:S02]  /*47a0*/  LOP3.LUT R17, R17, 0x64006400, RZ, 0xfc, !PT ;  /* 0x6400640011117812 */ /* 0x000fc400078efcff */
[----:B------:R-:W-:Y:S02]  /*47b0*/  LOP3.LUT R21, R21, 0x64006400, RZ, 0xfc, !PT ;  /* 0x6400640015157812 */ /* 0x000fe400078efcff */
[----:B------:R-:W-:Y:S02]  /*47c0*/  LOP3.LUT R15, R15, 0x64006400, RZ, 0xfc, !PT ;  /* 0x640064000f0f7812 */ /* 0x000fe400078efcff */
[----:B------:R-:W-:Y:S01]  /*47d0*/  LOP3.LUT R6, R6, 0x64006400, RZ, 0xfc, !PT ;  /* 0x6400640006067812 */ /* 0x000fe200078efcff */
[----:B------:R-:W-:Y:S01]  /*47e0*/  HADD2 R30, R21, -1032, -1032 ;  /* 0xe408e408151e7430 */ /* 0x000fe20000000000 */
[----:B------:R-:W-:Y:S01]  /*47f0*/  LOP3.LUT R7, R7, 0x64006400, RZ, 0xfc, !PT ;  /* 0x6400640007077812 */ /* 0x000fe200078efcff */
[-C--:B------:R-:W-:Y:S01]  /*4800*/  HFMA2 R19, R15, R0.reuse.H1_H1, -72, -72 ;  /* 0xd480d4800f137431 */ /* 0x080fe20000060000 */
        /* <DEDUP_REMOVED lines=11> */
[----:B------:R-:W-:Y:S01]  /*48c0*/  HADD2 R18, R17, -1032, -1032 ;  /* 0xe408e40811127430 */ /* 0x000fe20000000000 */
[----:B------:R-:W-:Y:S01]  /*48d0*/  LOP3.LUT R33, R20, 0x64006400, RZ, 0xfc, !PT ;  /* 0x6400640014217812 */ /* 0x000fe200078efcff */
[----:B------:R-:W-:Y:S01]  /*48e0*/  HFMA2 R20, R11, R0.H1_H1, -72, -72 ;  /* 0xd480d4800b147431 */ /* 0x000fe20000060000 */
[----:B------:R-:W-:Y:S01]  /*48f0*/  LOP3.LUT R22, R22, 0x64006400, RZ, 0xfc, !PT ;  /* 0x6400640016167812 */ /* 0x000fe200078efcff */
[----:B------:R-:W-:Y:S01]  /*4900*/  HADD2 R23, R23, -1032, -1032 ;  /* 0xe408e40817177430 */ /* 0x000fe20000000000 */
[----:B------:R-:W-:Y:S01]  /*4910*/  LOP3.LUT R35, R24, 0x64006400, RZ, 0xfc, !PT ;  /* 0x6400640018237812 */ /* 0x000fe200078efcff */
[----:B------:R-:W-:-:S02]  /*4920*/  HADD2 R24, R10, -1032, -1032 ;  /* 0xe408e4080a187430 */ /* 0x000fc40000000000 */
[-C--:B------:R-:W-:Y:S02]  /*4930*/  HFMA2 R15, R33, R0.reuse.H1_H1, -72, -72 ;  /* 0xd480d480210f7431 */ /* 0x080fe40000060000 */
[----:B------:R-:W-:Y:S02]  /*4940*/  HADD2 R22, R22, -1032, -1032 ;  /* 0xe408e40816167430 */ /* 0x000fe40000000000 */
[----:B------:R-:W-:Y:S01]  /*4950*/  HFMA2 R17, R35, R0.H1_H1, -72, -72 ;  /* 0xd480d48023117431 */ /* 0x000fe20000060000 */
        /* <DEDUP_REMOVED lines=91> */
.L_x_1216:
        /* <DEDUP_REMOVED lines=9> */
[--C-:B------:R-:W-:Y:S02]  /*4fa0*/  HADD2.F32 R9, -RZ, R30.reuse.H0_H0 ;  /* 0x2000001eff097230 */ /* 0x100fe40000004100 */
        /* <DEDUP_REMOVED lines=85> */
.L_x_1218:
        /* <DEDUP_REMOVED lines=94> */
.L_x_1219:
[----:B------:R-:W-:Y:S05]  /*5ae0*/  @P0 BRA `(.L_x_1217) ;  /* 0x0000000400680947 */ /* 0x000fea0003800000 */
[----:B------:R-:W0:Y:S01]  /*5af0*/  LDS.64 R6, [UR4+0x40] ;  /* 0x00004004ff067984 */ /* 0x000e220008000a00 */
[----:B------:R-:W-:Y:S02]  /*5b00*/  HADD2.F32 R10, -RZ, R18.H0_H0 ;  /* 0x20000012ff0a7230 */ /* 0x000fe40000004100 */
[--C-:B------:R-:W-:Y:S01]  /*5b10*/  HADD2.F32 R11, -RZ, R30.reuse.H0_H0 ;  /* 0x2000001eff0b7230 */ /* 0x100fe20000004100 */
[----:B------:R-:W1:Y:S01]  /*5b20*/  LDS.64 R8, [UR4+0x48] ;  /* 0x00004804ff087984 */ /* 0x000e620008000a00 */
[----:B------:R-:W-:Y:S02]  /*5b30*/  HADD2.F32 R35, -RZ, R30.H1_H1 ;  /* 0x3000001eff237230 */ /* 0x000fe40000004100 */
[--C-:B------:R-:W-:Y:S02]  /*5b40*/  HADD2.F32 R30, -RZ, R22.reuse.H0_H0 ;  /* 0x20000016ff1e7230 */ /* 0x100fe40000004100 */
[----:B------:R-:W-:Y:S02]  /*5b50*/  HADD2.F32 R22, -RZ, R22.H1_H1 ;  /* 0x30000016ff167230 */ /* 0x000fe40000004100 */
[----:B0-----:R-:W-:-:S02]  /*5b60*/  HADD2.F32 R13, -RZ, R7.H0_H0 ;  /* 0x20000007ff0d7230 */ /* 0x001fc40000004100 */
[----:B------:R-:W-:Y:S02]  /*5b70*/  HADD2.F32 R12, -RZ, R7.H1_H1 ;  /* 0x30000007ff0c7230 */ /* 0x000fe40000004100 */
[--C-:B------:R-:W-:Y:S02]  /*5b80*/  HADD2.F32 R32, -RZ, R6.reuse.H0_H0 ;  /* 0x20000006ff207230 */ /* 0x100fe40000004100 */
        /* <DEDUP_REMOVED lines=20> */
[-C--:B------:R-:W-:Y:S01]  /*5cd0*/  FFMA.FTZ R7, R7, R13.reuse, R6 ;  /* 0x0000000d07077223 */ /* 0x080fe20000010006 */
[----:B------:R-:W-:Y:S01]  /*5ce0*/  FFMA.FTZ R11, R11, R13, R34 ;  /* 0x0000000d0b0b7223 */ /* 0x000fe20000010022 */
[----:B------:R-:W-:-:S02]  /*5cf0*/  HADD2.F32 R6, -RZ, R27.H1_H1 ;  /* 0x3000001bff067230 */ /* 0x000fc40000004100 */
[----:B------:R-:W-:Y:S02]  /*5d00*/  HADD2.F32 R26, -RZ, R26.H1_H1 ;  /* 0x3000001aff1a7230 */ /* 0x000fe40000004100 */
[----:B------:R-:W-:Y:S01]  /*5d10*/  FFMA.FTZ R13, R31, R13, R32 ;  /* 0x0000000d1f0d7223 */ /* 0x000fe20000010020 */
[----:B------:R-:W-:Y:S02]  /*5d20*/  HADD2.F32 R10, -RZ, R25.H1_H1 ;  /* 0x30000019ff0a7230 */ /* 0x000fe40000004100 */
[-C--:B------:R-:W-:Y:S01]  /*5d30*/  FFMA.FTZ R7, R28, R12.reuse, R7 ;  /* 0x0000000c1c077223 */ /* 0x080fe20000010007 */
[-C--:B------:R-:W-:Y:S01]  /*5d40*/  FFMA.FTZ R11, R6, R12.reuse, R11 ;  /* 0x0000000c060b7223 */ /* 0x080fe2000001000b */
[-C--:B------:R-:W-:Y:S01]  /*5d50*/  FFMA.FTZ R29, R26, R12.reuse, R29 ;  /* 0x0000000c1a1d7223 */ /* 0x080fe2000001001d */
[----:B-1----:R-:W-:Y:S02]  /*5d60*/  HADD2.F32 R6, -RZ, R8.H0_H0 ;  /* 0x20000008ff067230 */ /* 0x002fe40000004100 */
        /* <DEDUP_REMOVED lines=50> */
.L_x_1217:
[----:B------:R-:W0:Y:S02]  /*6090*/  LDC R59, c[0x0][0x3ac] ;  /* 0x0000eb00ff3b7b82 */ /* 0x000e240000000800 */
[----:B0-----:R-:W-:-:S05]  /*60a0*/  IMAD.WIDE R64, R59, 0x4, R64 ;  /* 0x000000043b407825 */ /* 0x001fca00078e0240 */
[----:B------:R-:W2:Y:S02]  /*60b0*/  LDG.E.128.CONSTANT R8, desc[UR8][R64.64] ;  /* 0x0000000840087981 */ /* 0x000ea4000c1e9d00 */
[C---:B--2---:R-:W-:Y:S02]  /*60c0*/  LOP3.LUT R6, R8.reuse, 0xf000f, RZ, 0xc0, !PT ;  /* 0x000f000f08067812 */ /* 0x044fe400078ec0ff */
[----:B------:R-:W-:Y:S02]  /*60d0*/  LOP3.LUT R7, R8, 0xf000f0, RZ, 0xc0, !PT ;  /* 0x00f000f008077812 */ /* 0x000fe400078ec0ff */
[----:B------:R-:W-:Y:S02]  /*60e0*/  SHF.R.U32.HI R15, RZ, 0x8, R9 ;  /* 0x00000008ff0f7819 */ /* 0x000fe40000011609 */
[----:B------:R-:W-:Y:S02]  /*60f0*/  SHF.R.U32.HI R8, RZ, 0x8, R8 ;  /* 0x00000008ff087819 */ /* 0x000fe40000011608 */
[----:B------:R-:W-:-:S02]  /*6100*/  LOP3.LUT R18, R10, 0xf000f0, RZ, 0xc0, !PT ;  /* 0x00f000f00a127812 */ /* 0x000fc400078ec0ff */
[----:B------:R-:W-:Y:S02]  /*6110*/  LOP3.LUT R22, R11, 0xf000f0, RZ, 0xc0, !PT ;  /* 0x00f000f00b167812 */ /* 0x000fe400078ec0ff */
[----:B------:R-:W-:Y:S02]  /*6120*/  SHF.R.U32.HI R19, RZ, 0x8, R10 ;  /* 0x00000008ff137819 */ /* 0x000fe4000001160a */
[----:B------:R-:W-:Y:S02]  /*6130*/  SHF.R.U32.HI R23, RZ, 0x8, R11 ;  /* 0x00000008ff177819 */ /* 0x000fe4000001160b */
[----:B------:R-:W-:Y:S02]  /*6140*/  LOP3.LUT R17, R10, 0xf000f, RZ, 0xc0, !PT ;  /* 0x000f000f0a117812 */ /* 0x000fe400078ec0ff */
[C---:B------:R-:W-:Y:S02]  /*6150*/  LOP3.LUT R12, R9.reuse, 0xf000f, RZ, 0xc0, !PT ;  /* 0x000f000f090c7812 */ /* 0x040fe400078ec0ff */
[----:B------:R-:W-:-:S02]  /*6160*/  LOP3.LUT R13, R9, 0xf000f0, RZ, 0xc0, !PT ;  /* 0x00f000f0090d7812 */ /* 0x000fc400078ec0ff */
[----:B------:R-:W-:Y:S02]  /*6170*/  LOP3.LUT R21, R11, 0xf000f, RZ, 0xc0, !PT ;  /* 0x000f000f0b157812 */ /* 0x000fe400078ec0ff */
[C---:B------:R-:W-:Y:S02]  /*6180*/  LOP3.LUT R10, R15.reuse, 0xf000f, RZ, 0xc0, !PT ;  /* 0x000f000f0f0a7812 */ /* 0x040fe400078ec0ff */
[----:B------:R-:W-:Y:S02]  /*6190*/  LOP3.LUT R9, R8, 0xf000f, RZ, 0xc0, !PT ;  /* 0x000f000f08097812 */ /* 0x000fe400078ec0ff */
[----:B------:R-:W-:Y:S02]  /*61a0*/  LOP3.LUT R15, R15, 0xf000f0, RZ, 0xc0, !PT ;  /* 0x00f000f00f0f7812 */ /* 0x000fe400078ec0ff */
[----:B------:R-:W-:Y:S02]  /*61b0*/  LOP3.LUT R11, R18, 0x64006400, RZ, 0xfc, !PT ;  /* 0x64006400120b7812 */ /* 0x000fe400078efcff */
[----:B------:R-:W-:-:S02]  /*61c0*/  LOP3.LUT R25, R22, 0x64006400, RZ, 0xfc, !PT ;  /* 0x6400640016197812 */ /* 0x000fc400078efcff */
[----:B------:R-:W-:Y:S01]  /*61d0*/  LOP3.LUT R8, R8, 0xf000f0, RZ, 0xc0, !PT ;  /* 0x00f000f008087812 */ /* 0x000fe200078ec0ff */
[-C--:B------:R-:W-:Y:S01]  /*61e0*/  HFMA2 R26, R11, R0.reuse.H1_H1, -72, -72 ;  /* 0xd480d4800b1a7431 */ /* 0x080fe20000060000 */
[C---:B------:R-:W-:Y:S01]  /*61f0*/  LOP3.LUT R18, R19.reuse, 0xf000f, RZ, 0xc0, !PT ;  /* 0x000f000f13127812 */ /* 0x040fe200078ec0ff */
[----:B------:R-:W-:Y:S01]  /*6200*/  HFMA2 R25, R25, R0.H1_H1, -72, -72 ;  /* 0xd480d48019197431 */ /* 0x000fe20000060000 */
[----:B------:R-:W-:Y:S02]  /*6210*/  LOP3.LUT R20, R19, 0xf000f0, RZ, 0xc0, !PT ;  /* 0x00f000f013147812 */ /* 0x000fe400078ec0ff */
[C---:B------:R-:W-:Y:S02]  /*6220*/  LOP3.LUT R22, R23.reuse, 0xf000f, RZ, 0xc0, !PT ;  /* 0x000f000f17167812 */ /* 0x040fe400078ec0ff */
        /* <DEDUP_REMOVED lines=22> */
[----:B------:R-:W-:Y:S01]  /*6390*/  HFMA2 R19, R19, R0.H1_H1, -72, -72 ;  /* 0xd480d48013137431 */ /* 0x000fe20000060000 */
[----:B------:R-:W-:Y:S01]  /*63a0*/  LOP3.LUT R35, R24, 0x64006400, RZ, 0xfc, !PT ;  /* 0x6400640018237812 */ /* 0x000fe200078efcff */
[----:B------:R-:W-:-:S02]  /*63b0*/  HADD2 R24, R10, -1032, -1032 ;  /* 0xe408e4080a187430 */ /* 0x000fc40000000000 */
[----:B------:R-:W-:Y:S02]  /*63c0*/  HADD2 R23, R23, -1032, -1032 ;  /* 0xe408e40817177430 */ /* 0x000fe40000000000 */
[-C--:B------:R-:W-:Y:S02]  /*63d0*/  HFMA2 R15, R33, R0.reuse.H1_H1, -72, -72 ;  /* 0xd480d480210f7431 */ /* 0x080fe40000060000 */
[----:B------:R-:W-:Y:S02]  /*63e0*/  HADD2 R22, R22, -1032, -1032 ;  /* 0xe408e40816167430 */ /* 0x000fe40000000000 */
[----:B------:R-:W-:Y:S01]  /*63f0*/  HFMA2 R17, R35, R0.H1_H1, -72, -72 ;  /* 0xd480d48023117431 */ /* 0x000fe20000060000 */
[----:B------:R-:W-:Y:S06]  /*6400*/  @!P1 BRA `(.L_x_1220) ;  /* 0x0000000400689947 */ /* 0x000fec0003800000 */
[----:B------:R-:W0:Y:S01]  /*6410*/  LDS.64 R8, [UR4+-0x70] ;  /* 0xffff9004ff087984 */ /* 0x000e220008000a00 */
[----:B------:R-:W-:Y:S02]  /*6420*/  HADD2.F32 R6, -RZ, R31.H0_H0 ;  /* 0x2000001fff067230 */ /* 0x000fe40000004100 */
[--C-:B------:R-:W-:Y:S01]  /*6430*/  HADD2.F32 R34, -RZ, R30.reuse.H0_H0 ;  /* 0x2000001eff227230 */ /* 0x100fe20000004100 */
        /* <DEDUP_REMOVED lines=87> */
.L_x_1220:
        /* <DEDUP_REMOVED lines=95> */
.L_x_1222:
        /* <DEDUP_REMOVED lines=94> */
.L_x_1223:
[----:B------:R-:W-:Y:S05]  /*7580*/  @P0 BRA `(.L_x_1221) ;  /* 0x0000000400680947 */ /* 0x000fea0003800000 */
[----:B------:R-:W0:Y:S01]  /*7590*/  LDS.64 R6, [UR4+0x50] ;  /* 0x00005004ff067984 */ /* 0x000e220008000a00 */
[----:B------:R-:W-:Y:S02]  /*75a0*/  HADD2.F32 R10, -RZ, R20.H0_H0 ;  /* 0x20000014ff0a7230 */ /* 0x000fe40000004100 */
[----:B------:R-:W-:Y:S01]  /*75b0*/  HADD2.F32 R35, -RZ, R30.H1_H1 ;  /* 0x3000001eff237230 */ /* 0x000fe20000004100 */
[----:B------:R-:W1:Y:S01]  /*75c0*/  LDS.64 R8, [UR4+0x58] ;  /* 0x00005804ff087984 */ /* 0x000e620008000a00 */
[----:B------:R-:W-:Y:S02]  /*75d0*/  HADD2.F32 R11, -RZ, R29.H0_H0 ;  /* 0x2000001dff0b7230 */ /* 0x000fe40000004100 */
[--C-:B0-----:R-:W-:Y:S02]  /*75e0*/  HADD2.F32 R32, -RZ, R6.reuse.H0_H0 ;  /* 0x20000006ff207230 */ /* 0x101fe40000004100 */
[----:B------:R-:W-:Y:S02]  /*75f0*/  HADD2.F32 R33, -RZ, R6.H1_H1 ;  /* 0x30000006ff217230 */ /* 0x000fe40000004100 */
[----:B------:R-:W-:-:S02]  /*7600*/  HADD2.F32 R6, -RZ, R31.H0_H0 ;  /* 0x2000001fff067230 */ /* 0x000fc40000004100 */
[-C--:B------:R-:W-:Y:S01]  /*7610*/  FFMA.FTZ R10, R10, R32.reuse, RZ ;  /* 0x000000200a0a7223 */ /* 0x080fe200000100ff */
[--C-:B------:R-:W-:Y:S02]  /*7620*/  HADD2.F32 R13, -RZ, R7.reuse.H0_H0 ;  /* 0x20000007ff0d7230 */ /* 0x100fe40000004100 */
[----:B------:R-:W-:Y:S02]  /*7630*/  HADD2.F32 R12, -RZ, R7.H1_H1 ;  /* 0x30000007ff0c7230 */ /* 0x000fe40000004100 */
[----:B------:R-:W-:Y:S01]  /*7640*/  FFMA.FTZ R6, R6, R32, RZ ;  /* 0x0000002006067223 */ /* 0x000fe200000100ff */
[----:B------:R-:W-:Y:S02]  /*7650*/  HADD2.F32 R7, -RZ, R30.H0_H0 ;  /* 0x2000001eff077230 */ /* 0x000fe40000004100 */
[----:B------:R-:W-:-:S03]  /*7660*/  HADD2.F32 R31, -RZ, R31.H1_H1 ;  /* 0x3000001fff1f7230 */ /* 0x000fc60000004100 */
        /* <DEDUP_REMOVED lines=26> */
[--C-:B------:R-:W-:Y:S02]  /*7810*/  HADD2.F32 R12, -RZ, R21.reuse.H0_H0 ;  /* 0x20000015ff0c7230 */ /* 0x100fe40000004100 */
[----:B------:R-:W-:Y:S02]  /*7820*/  HADD2.F32 R8, -RZ, R8.H1_H1 ;  /* 0x30000008ff087230 */ /* 0x000fe40000004100 */
[-C--:B------:R-:W-:Y:S01]  /*7830*/  FFMA.FTZ R11, R26, R6.reuse, R11 ;  /* 0x000000061a0b7223 */ /* 0x080fe2000001000b */
[----:B------:R-:W-:Y:S02]  /*7840*/  HADD2.F32 R20, -RZ, R21.H1_H1 ;  /* 0x30000015ff147230 */ /* 0x000fe40000004100 */
[----:B------:R-:W-:Y:S01]  /*7850*/  FFMA.FTZ R7, R12, R6, R7 ;  /* 0x000000060c077223 */ /* 0x000fe20000010007 */
[----:B------:R-:W-:Y:S02]  /*7860*/  HADD2.F32 R28, -RZ, R23.H0_H0 ;  /* 0x20000017ff1c7230 */ /* 0x000fe40000004100 */
[----:B------:R-:W-:-:S02]  /*7870*/  HADD2.F32 R30, -RZ, R22.H0_H0 ;  /* 0x20000016ff1e7230 */ /* 0x000fc40000004100 */
[----:B------:R-:W-:Y:S01]  /*7880*/  FFMA.FTZ R7, R20, R8, R7 ;  /* 0x0000000814077223 */ /* 0x000fe20000010007 */
        /* <DEDUP_REMOVED lines=42> */
.L_x_1221:
[----:B------:R-:W-:-:S05]  /*7b30*/  IMAD.WIDE R64, R59, 0x4, R64 ;  /* 0x000000043b407825 */ /* 0x000fca00078e0240 */
        /* <DEDUP_REMOVED lines=144> */
.L_x_1224:
        /* <DEDUP_REMOVED lines=95> */
.L_x_1226:
        /* <DEDUP_REMOVED lines=94> */
.L_x_1227:
        /* <DEDUP_REMOVED lines=91> */
.L_x_1225:
[----:B------:R-:W-:-:S05]  /*95c0*/  IMAD.WIDE R64, R59, 0x4, R64 ;  /* 0x000000043b407825 */ /* 0x000fca00078e0240 */
[----:B------:R-:W2:Y:S02]  /*95d0*/  LDG.E.128.CONSTANT R8, desc[UR8][R64.64] ;  /* 0x0000000840087981 */ /* 0x000ea4000c1e9d00 */
[----:B--2---:R-:W-:Y:S02]  /*95e0*/  LOP3.LUT R7, R8, 0xf000f0, RZ, 0xc0, !PT ;  /* 0x00f000f008077812 */ /* 0x004fe400078ec0ff */
[C---:B------:R-:W-:Y:S02]  /*95f0*/  LOP3.LUT R12, R9.reuse, 0xf000f, RZ, 0xc0, !PT ;  /* 0x000f000f090c7812 */ /* 0x040fe400078ec0ff */
        /* <DEDUP_REMOVED lines=8> */
[----:B------:R-:W-:-:S02]  /*9680*/  SHF.R.U32.HI R8, RZ, 0x8, R8 ;  /* 0x00000008ff087819 */ /* 0x000fc40000011608 */
[----:B------:R-:W-:Y:S01]  /*9690*/  SHF.R.U32.HI R28, RZ, 0x8, R11 ;  /* 0x00000008ff1c7819 */ /* 0x000fe2000001160b */
[-C--:B------:R-:W-:Y:S01]  /*96a0*/  HFMA2 R22, R7, R0.reuse.H1_H1, -72, -72 ;  /* 0xd480d48007167431 */ /* 0x080fe20000060000 */
[----:B------:R-:W-:Y:S02]  /*96b0*/  LOP3.LUT R27, R11, 0xf000f, RZ, 0xc0, !PT ;  /* 0x000f000f0b1b7812 */ /* 0x000fe400078ec0ff */
[----:B------:R-:W-:Y:S02]  /*96c0*/  LOP3.LUT R11, R9, 0x64006400, RZ, 0xfc, !PT ;  /* 0x64006400090b7812 */ /* 0x000fe400078efcff */
[----:B------:R-:W-:Y:S02]  /*96d0*/  LOP3.LUT R19, R10, 0x64006400, RZ, 0xfc, !PT ;  /* 0x640064000a137812 */ /* 0x000fe400078efcff */
        /* <DEDUP_REMOVED lines=15> */
[----:B------:R-:W-:Y:S01]  /*97d0*/  LOP3.LUT R9, R9, 0x64006400, RZ, 0xfc, !PT ;  /* 0x6400640009097812 */ /* 0x000fe200078efcff */
[----:B------:R-:W-:Y:S01]  /*97e0*/  HADD2 R27, R26, -1032, -1032 ;  /* 0xe408e4081a1b7430 */ /* 0x000fe20000000000 */
[----:B------:R-:W-:Y:S01]  /*97f0*/  LOP3.LUT R17, R10, 0x64006400, RZ, 0xfc, !PT ;  /* 0x640064000a117812 */ /* 0x000fe200078efcff */
[----:B------:R-:W-:Y:S01]  /*9800*/  HFMA2 R21, R13, R0.H1_H1, -72, -72 ;  /* 0xd480d4800d157431 */ /* 0x000fe20000060000 */
[----:B------:R-:W-:-:S02]  /*9810*/  LOP3.LUT R15, R15, 0x64006400, RZ, 0xfc, !PT ;  /* 0x640064000f0f7812 */ /* 0x000fc400078efcff */
        /* <DEDUP_REMOVED lines=107> */
.L_x_1228:
        /* <DEDUP_REMOVED lines=21> */
[----:B------:R-:W-:Y:S01]  /*a020*/  FFMA.FTZ R6, R34, R32, R33 ;  /* 0x0000002022067223 */ /* 0x000fe20000010021 */
[----:B------:R-:W-:Y:S02]  /*a030*/  HADD2.F32 R34, -RZ, R30.H1_H1 ;  /* 0x3000001eff227230 */ /* 0x000fe40000004100 */
[----:B------:R-:W-:Y:S01]  /*a040*/  FFMA.FTZ R7, R7, R14, RZ ;  /* 0x0000000e07077223 */ /* 0x000fe200000100ff */
[----:B------:R-:W-:Y:S02]  /*a050*/  HADD2.F32 R14, -RZ, R24.H1_H1 ;  /* 0x30000018ff0e7230 */ /* 0x000fe40000004100 */
[----:B------:R-:W-:Y:S02]  /*a060*/  HADD2.F32 R33, -RZ, R21.H0_H0 ;  /* 0x20000015ff217230 */ /* 0x000fe40000004100 */
[-C--:B------:R-:W-:Y:S01]  /*a070*/  FFMA.FTZ R8, R36, R32.reuse, R7 ;  /* 0x0000002024087223 */ /* 0x080fe20000010007 */
        /* <DEDUP_REMOVED lines=68> */
.L_x_1230:
        /* <DEDUP_REMOVED lines=94> */
.L_x_1231:
[----:B------:R-:W-:Y:S05]  /*aaa0*/  @P0 BRA `(.L_x_1229) ;  /* 0x0000000400680947 */ /* 0x000fea0003800000 */
[----:B------:R-:W0:Y:S01]  /*aab0*/  LDS.64 R6, [UR4+0x70] ;  /* 0x00007004ff067984 */ /* 0x000e220008000a00 */
[----:B------:R-:W-:Y:S02]  /*aac0*/  HADD2.F32 R10, -RZ, R24.H0_H0 ;  /* 0x20000018ff0a7230 */ /* 0x000fe40000004100 */
[--C-:B------:R-:W-:Y:S01]  /*aad0*/  HADD2.F32 R11, -RZ, R30.reuse.H0_H0 ;  /* 0x2000001eff0b7230 */ /* 0x100fe20000004100 */
[----:B------:R-:W1:Y:S01]  /*aae0*/  LDS.64 R8, [UR4+0x78] ;  /* 0x00007804ff087984 */ /* 0x000e620008000a00 */
[----:B------:R-:W-:Y:S02]  /*aaf0*/  HADD2.F32 R34, -RZ, R31.H1_H1 ;  /* 0x3000001fff227230 */ /* 0x000fe40000004100 */
[----:B------:R-:W-:Y:S02]  /*ab00*/  HADD2.F32 R36, -RZ, R29.H1_H1 ;  /* 0x3000001dff247230 */ /* 0x000fe40000004100 */
[----:B------:R-:W-:Y:S02]  /*ab10*/  HADD2.F32 R30, -RZ, R30.H1_H1 ;  /* 0x3000001eff1e7230 */ /* 0x000fe40000004100 */
[----:B------:R-:W-:-:S02]  /*ab20*/  HADD2.F32 R33, -RZ, R20.H0_H0 ;  /* 0x20000014ff217230 */ /* 0x000fc40000004100 */
[----:B------:R-:W-:Y:S02]  /*ab30*/  HADD2.F32 R20, -RZ, R20.H1_H1 ;  /* 0x30000014ff147230 */ /* 0x000fe40000004100 */
[--C-:B0-----:R-:W-:Y:S02]  /*ab40*/  HADD2.F32 R14, -RZ, R6.reuse.H0_H0 ;  /* 0x20000006ff0e7230 */ /* 0x101fe40000004100 */
[----:B------:R-:W-:Y:S02]  /*ab50*/  HADD2.F32 R32, -RZ, R6.H1_H1 ;  /* 0x30000006ff207230 */ /* 0x000fe40000004100 */
[--C-:B------:R-:W-:Y:S02]  /*ab60*/  HADD2.F32 R13, -RZ, R7.reuse.H0_H0 ;  /* 0x20000007ff0d7230 */ /* 0x100fe40000004100 */
[----:B------:R-:W-:Y:S01]  /*ab70*/  FFMA.FTZ R11, R11, R14, RZ ;  /* 0x0000000e0b0b7223 */ /* 0x000fe200000100ff */
[----:B------:R-:W-:Y:S02]  /*ab80*/  HADD2.F32 R12, -RZ, R7.H1_H1 ;  /* 0x30000007ff0c7230 */ /* 0x000fe40000004100 */
[----:B------:R-:W-:-:S02]  /*ab90*/  HADD2.F32 R6, -RZ, R31.H0_H0 ;  /* 0x2000001fff067230 */ /* 0x000fc40000004100 */
[-C--:B------:R-:W-:Y:S01]  /*aba0*/  FFMA.FTZ R31, R10, R14.reuse, RZ ;  /* 0x0000000e0a1f7223 */ /* 0x080fe200000100ff */
[----:B------:R-:W-:Y:S02]  /*abb0*/  HADD2.F32 R7, -RZ, R29.H0_H0 ;  /* 0x2000001dff077230 */ /* 0x000fe40000004100 */
[----:B------:R-:W-:-:S03]  /*abc0*/  FFMA.FTZ R29, R6, R14, RZ ;  /* 0x0000000e061d7223 */ /* 0x000fc600000100ff */
        /* <DEDUP_REMOVED lines=20> */
[--C-:B-1----:R-:W-:Y:S02]  /*ad10*/  HADD2.F32 R6, -RZ, R8.reuse.H0_H0 ;  /* 0x20000008ff067230 */ /* 0x102fe40000004100 */
[----:B------:R-:W-:Y:S01]  /*ad20*/  FFMA.FTZ R13, R10, R12, R13 ;  /* 0x0000000c0a0d7223 */ /* 0x000fe2000001000d */
[--C-:B------:R-:W-:Y:S02]  /*ad30*/  HADD2.F32 R12, -RZ, R25.reuse.H0_H0 ;  /* 0x20000019ff0c7230 */ /* 0x100fe40000004100 */
[----:B------:R-:W-:Y:S02]  /*ad40*/  HADD2.F32 R8, -RZ, R8.H1_H1 ;  /* 0x30000008ff087230 */ /* 0x000fe40000004100 */
[----:B------:R-:W-:Y:S01]  /*ad50*/  FFMA.FTZ R11, R20, R6, R11 ;  /* 0x00000006140b7223 */ /* 0x000fe2000001000b */
[----:B------:R-:W-:-:S02]  /*ad60*/  HADD2.F32 R14, -RZ, R25.H1_H1 ;  /* 0x30000019ff0e7230 */ /* 0x000fc40000004100 */
[----:B------:R-:W-:Y:S01]  /*ad70*/  FFMA.FTZ R7, R12, R6, R7 ;  /* 0x000000060c077223 */ /* 0x000fe20000010007 */
[--C-:B------:R-:W-:Y:S02]  /*ad80*/  HADD2.F32 R22, -RZ, R27.reuse.H0_H0 ;  /* 0x2000001bff167230 */ /* 0x100fe40000004100 */
[----:B------:R-:W-:Y:S02]  /*ad90*/  HADD2.F32 R24, -RZ, R26.H0_H0 ;  /* 0x2000001aff187230 */ /* 0x000fe40000004100 */
[----:B------:R-:W-:Y:S01]  /*ada0*/  FFMA.FTZ R7, R14, R8, R7 ;  /* 0x000000080e077223 */ /* 0x000fe20000010007 */
[----:B------:R-:W-:Y:S02]  /*adb0*/  HADD2.F32 R28, -RZ, R28.H1_H1 ;  /* 0x3000001cff1c7230 */ /* 0x000fe40000004100 */
[-C--:B------:R-:W-:Y:S01]  /*adc0*/  FFMA.FTZ R29, R22, R6.reuse, R29 ;  /* 0x00000006161d7223 */ /* 0x080fe2000001001d */
        /* <DEDUP_REMOVED lines=40> */
.L_x_1229:
[----:B------:R-:W-:Y:S01]  /*b050*/  IADD3 R16, PT, PT, R16, 0x20, RZ ;  /* 0x0000002010107810 */ /* 0x000fe20007ffe0ff */
[----:B------:R-:W-:Y:S01]  /*b060*/  UIADD3 UR4, UPT, UPT, UR4, 0x40, URZ ;  /* 0x0000004004047890 */ /* 0x000fe2000fffe0ff */
[----:B------:R-:W-:Y:S02]  /*b070*/  IMAD.WIDE R64, R59, 0x4, R64 ;  /* 0x000000043b407825 */ /* 0x000fe400078e0240 */
[----:B------:R-:W-:-:S13]  /*b080*/  ISETP.GE.AND P2, PT, R16, R61, PT ;  /* 0x0000003d1000720c */ /* 0x000fda0003f46270 */
[----:B------:R-:W-:Y:S05]  /*b090*/  @!P2 BRA `(.L_x_1232) ;  /* 0xffffff940044a947 */ /* 0x000fea000383ffff */
.L_x_1215:
        /* <DEDUP_REMOVED lines=19> */
.L_x_1236:
[----:B------:R-:W0:Y:S02]  /*b1d0*/  LDS R2, [R0] ;  /* 0x0000000000027984 */ /* 0x000e240000000800 */
[----:B0-----:R-:W-:-:S05]  /*b1e0*/  HFMA2 R3, R2, 1, 1, R9 ;  /* 0x3c003c0002037831 */ /* 0x001fca0000000009 */
[----:B------:R-:W0:Y:S02]  /*b1f0*/  ATOMS.CAST.SPIN P1, [R0], R2, R3 ;  /* 0x000000020000758d */ /* 0x000e240001820003 */
[----:B0-----:R-:W-:Y:S05]  /*b200*/  @!P1 BRA `(.L_x_1236) ;  /* 0xfffffffc00f09947 */ /* 0x001fea000383ffff */
[----:B------:R-:W-:Y:S05]  /*b210*/  BRA `(.L_x_1234) ;  /* 0x00000000000c7947 */ /* 0x000fea0003800000 */
.L_x_1235:
[----:B------:R-:W2:Y:S02]  /*b220*/  LD.E R0, desc[UR8][R4.64] ;  /* 0x0000000804007980 */ /* 0x000ea4000c101900 */
[----:B--2---:R-:W-:-:S05]  /*b230*/  IADD3 R3, PT, PT, R9, R0, RZ ;  /* 0x0000000009037210 */ /* 0x004fca0007ffe0ff */
[----:B------:R0:W-:Y:S02]  /*b240*/  ST.E desc[UR8][R4.64], R3 ;  /* 0x0000000304007985 */ /* 0x0001e4000c101908 */
.L_x_1234:
[----:B------:R-:W-:Y:S05]  /*b250*/  BSYNC.RECONVERGENT B0 ;  /* 0x0000000000007941 */ /* 0x000fea0003800200 */
.L_x_1233:
[----:B------:R1:W-:Y:S01]  /*b260*/  ATOM.E.ADD.F16x2.RN.STRONG.GPU P1, RZ, desc[UR8][R4.64+0x4], R7 ;  /* 0x8000040704ff79a2 */ /* 0x0003e2000c12e108 */
[----:B------:R-:W-:Y:S04]  /*b270*/  BSSY.RECONVERGENT B0, `(.L_x_1237) ;  /* 0x000000e000007945 */ /* 0x000fe80003800200 */
[----:B-1----:R-:W-:Y:S05]  /*b280*/  @P1 BRA `(.L_x_1238) ;  /* 0x0000000000301947 */ /* 0x002fea0003800000 */
[----:B------:R-:W1:Y:S02]  /*b290*/  QSPC.E.S P1, RZ, [R4+0x4] ;  /* 0x0000040004ff73aa */ /* 0x000e640000020500 */
[----:B-1----:R-:W-:Y:S05]  /*b2a0*/  @!P1 BRA `(.L_x_1239) ;  /* 0x00000000001c9947 */ /* 0x002fea0003800000 */
[----:B------:R-:W-:-:S04]  /*b2b0*/  MOV R2, R4 ;  /* 0x0000000400027202 */ /* 0x000fc80000000f00 */
[----:B------:R-:W-:-:S07]  /*b2c0*/  MOV R0, R2 ;  /* 0x0000000200007202 */ /* 0x000fce0000000f00 */
.L_x_1240:
[----:B------:R-:W0:Y:S02]  /*b2d0*/  LDS R2, [R0+0x4] ;  /* 0x0000040000027984 */ /* 0x000e240000000800 */
[----:B0-----:R-:W-:-:S05]  /*b2e0*/  HADD2 R3, R2, R7 ;  /* 0x0000000702037230 */ /* 0x001fca0000000000 */
[----:B------:R-:W0:Y:S02]  /*b2f0*/  ATOMS.CAST.SPIN P1, [R0+0x4], R2, R3 ;  /* 0x000004020000758d */ /* 0x000e240001820003 */
[----:B0-----:R-:W-:Y:S05]  /*b300*/  @!P1 BRA `(.L_x_1240) ;  /* 0xfffffffc00f09947 */ /* 0x001fea000383ffff */
[----:B------:R-:W-:Y:S05]  /*b310*/  BRA `(.L_x_1238) ;  /* 0x00000000000c7947 */ /* 0x000fea0003800000 */
.L_x_1239:
[----:B------:R-:W0:Y:S02]  /*b320*/  LD.E R0, desc[UR8][R4.64+0x4] ;  /* 0x0000040804007980 */ /* 0x000e24000c101900 */
[----:B0-----:R-:W-:-:S05]  /*b330*/  IADD3 R3, PT, PT, R7, R0, RZ ;  /* 0x0000000007037210 */ /* 0x001fca0007ffe0ff */
[----:B------:R1:W-:Y:S02]  /*b340*/  ST.E desc[UR8][R4.64+0x4], R3 ;  /* 0x0000040304007985 */ /* 0x0003e4000c101908 */
.L_x_1238:
[----:B------:R-:W-:Y:S05]  /*b350*/  BSYNC.RECONVERGENT B0 ;  /* 0x0000000000007941 */ /* 0x000fea0003800200 */
.L_x_1237:
        /* <DEDUP_REMOVED lines=11> */
.L_x_1244:
[----:B------:R-:W0:Y:S02]  /*b410*/  LDS R2, [R0] ;  /* 0x0000000000027984 */ /* 0x000e240000000800 */
[----:B0-----:R-:W-:-:S05]  /*b420*/  HFMA2 R3, R2, 1, 1, R47 ;  /* 0x3c003c0002037831 */ /* 0x001fca000000002f */
[----:B------:R-:W0:Y:S02]  /*b430*/  ATOMS.CAST.SPIN P0, [R0], R2, R3 ;  /* 0x000000020000758d */ /* 0x000e240001800003 */
[----:B0-----:R-:W-:Y:S05]  /*b440*/  @!P0 BRA `(.L_x_1244) ;  /* 0xfffffffc00f08947 */ /* 0x001fea000383ffff */
[----:B------:R-:W-:Y:S05]  /*b450*/  BRA `(.L_x_1242) ;  /* 0x00000000000c7947 */ /* 0x000fea0003800000 */
.L_x_1243:
[----:B------:R-:W2:Y:S02]  /*b460*/  LD.E R0, desc[UR8][R4.64] ;  /* 0x0000000804007980 */ /* 0x000ea4000c101900 */
[----:B--2---:R-:W-:-:S05]  /*b470*/  IADD3 R3, PT, PT, R47, R0, RZ ;  /* 0x000000002f037210 */ /* 0x004fca0007ffe0ff */
[----:B------:R0:W-:Y:S02]  /*b480*/  ST.E desc[UR8][R4.64], R3 ;  /* 0x0000000304007985 */ /* 0x0001e4000c101908 */
.L_x_1242:
[----:B------:R-:W-:Y:S05]  /*b490*/  BSYNC.RECONVERGENT B0 ;  /* 0x0000000000007941 */ /* 0x000fea0003800200 */
.L_x_1241:
[----:B------:R1:W-:Y:S01]  /*b4a0*/  ATOM.E.ADD.F16x2.RN.STRONG.GPU P0, RZ, desc[UR8][R4.64+0x4], R55 ;  /* 0x8000043704ff79a2 */ /* 0x0003e2000c10e108 */
[----:B------:R-:W-:Y:S04]  /*b4b0*/  BSSY.RECONVERGENT B0, `(.L_x_1245) ;  /* 0x000000e000007945 */ /* 0x000fe80003800200 */
[----:B-1----:R-:W-:Y:S05]  /*b4c0*/  @P0 BRA `(.L_x_1246) ;  /* 0x0000000000300947 */ /* 0x002fea0003800000 */
[----:B------:R-:W1:Y:S02]  /*b4d0*/  QSPC.E.S P0, RZ, [R4+0x4] ;  /* 0x0000040004ff73aa */ /* 0x000e640000000500 */
[----:B-1----:R-:W-:Y:S05]  /*b4e0*/  @!P0 BRA `(.L_x_1247) ;  /* 0x00000000001c8947 */ /* 0x002fea0003800000 */
[----:B------:R-:W-:-:S04]  /*b4f0*/  MOV R2, R4 ;  /* 0x0000000400027202 */ /* 0x000fc80000000f00 */
[----:B------:R-:W-:-:S07]  /*b500*/  MOV R0, R2 ;  /* 0x0000000200007202 */ /* 0x000fce0000000f00 */
.L_x_1248:
[----:B------:R-:W0:Y:S02]  /*b510*/  LDS R2, [R0+0x4] ;  /* 0x0000040000027984 */ /* 0x000e240000000800 */
[----:B0-----:R-:W-:-:S05]  /*b520*/  HADD2 R3, R2, R55 ;  /* 0x0000003702037230 */ /* 0x001fca0000000000 */
[----:B------:R-:W0:Y:S02]  /*b530*/  ATOMS.CAST.SPIN P0, [R0+0x4], R2, R3 ;  /* 0x000004020000758d */ /* 0x000e240001800003 */
[----:B0-----:R-:W-:Y:S05]  /*b540*/  @!P0 BRA `(.L_x_1248) ;  /* 0xfffffffc00f08947 */ /* 0x001fea000383ffff */
[----:B------:R-:W-:Y:S05]  /*b550*/  BRA `(.L_x_1246) ;  /* 0x00000000000c7947 */ /* 0x000fea0003800000 */
.L_x_1247:
[----:B------:R-:W0:Y:S02]  /*b560*/  LD.E R0, desc[UR8][R4.64+0x4] ;  /* 0x0000040804007980 */ /* 0x000e24000c101900 */
[----:B0-----:R-:W-:-:S05]  /*b570*/  IADD3 R3, PT, PT, R55, R0, RZ ;  /* 0x0000000037037210 */ /* 0x001fca0007ffe0ff */
[----:B------:R1:W-:Y:S02]  /*b580*/  ST.E desc[UR8][R4.64+0x4], R3 ;  /* 0x0000040304007985 */ /* 0x0003e4000c101908 */
.L_x_1246:
[----:B------:R-:W-:Y:S05]  /*b590*/  BSYNC.RECONVERGENT B0 ;  /* 0x0000000000007941 */ /* 0x000fea0003800200 */
.L_x_1245:
        /* <DEDUP_REMOVED lines=12> */
.L_x_1252:
[----:B------:R-:W0:Y:S02]  /*b660*/  LDS R2, [R0] ;  /* 0x0000000000027984 */ /* 0x000e240000000800 */
[----:B0-----:R-:W-:-:S05]  /*b670*/  HFMA2 R3, R2, 1, 1, R49 ;  /* 0x3c003c0002037831 */ /* 0x001fca0000000031 */
[----:B------:R-:W0:Y:S02]  /*b680*/  ATOMS.CAST.SPIN P0, [R0], R2, R3 ;  /* 0x000000020000758d */ /* 0x000e240001800003 */
[----:B0-----:R-:W-:Y:S05]  /*b690*/  @!P0 BRA `(.L_x_1252) ;  /* 0xfffffffc00f08947 */ /* 0x001fea000383ffff */
[----:B------:R-:W-:Y:S05]  /*b6a0*/  BRA `(.L_x_1250) ;  /* 0x00000000000c7947 */ /* 0x000fea0003800000 */
.L_x_1251:
[----:B------:R-:W2:Y:S02]  /*b6b0*/  LD.E R0, desc[UR8][R4.64] ;  /* 0x0000000804007980 */ /* 0x000ea4000c101900 */
[----:B--2---:R-:W-:-:S05]  /*b6c0*/  IADD3 R3, PT, PT, R49, R0, RZ ;  /* 0x0000000031037210 */ /* 0x004fca0007ffe0ff */
[----:B------:R0:W-:Y:S02]  /*b6d0*/  ST.E desc[UR8][R4.64], R3 ;  /* 0x0000000304007985 */ /* 0x0001e4000c101908 */
.L_x_1250:
[----:B------:R-:W-:Y:S05]  /*b6e0*/  BSYNC.RECONVERGENT B0 ;  /* 0x0000000000007941 */ /* 0x000fea0003800200 */
.L_x_1249:
[----:B------:R1:W-:Y:S01]  /*b6f0*/  ATOM.E.ADD.F16x2.RN.STRONG.GPU P0, RZ, desc[UR8][R4.64+0x4], R7 ;  /* 0x8000040704ff79a2 */ /* 0x0003e2000c10e108 */
[----:B------:R-:W-:Y:S04]  /*b700*/  BSSY.RECONVERGENT B0, `(.L_x_1253) ;  /* 0x000000e000007945 */ /* 0x000fe80003800200 */
[----:B-1----:R-:W-:Y:S05]  /*b710*/  @P0 BRA `(.L_x_1254) ;  /* 0x0000000000300947 */ /* 0x002fea0003800000 */
[----:B------:R-:W1:Y:S02]  /*b720*/  QSPC.E.S P0, RZ, [R4+0x4] ;  /* 0x0000040004ff73aa */ /* 0x000e640000000500 */
[----:B-1----:R-:W-:Y:S05]  /*b730*/  @!P0 BRA `(.L_x_1255) ;  /* 0x00000000001c8947 */ /* 0x002fea0003800000 */
[----:B------:R-:W-:-:S04]  /*b740*/  MOV R2, R4 ;  /* 0x0000000400027202 */ /* 0x000fc80000000f00 */
[----:B------:R-:W-:-:S07]  /*b750*/  MOV R0, R2 ;  /* 0x0000000200007202 */ /* 0x000fce0000000f00 */
.L_x_1256:
[----:B------:R-:W0:Y:S02]  /*b760*/  LDS R2, [R0+0x4] ;  /* 0x0000040000027984 */ /* 0x000e240000000800 */
[----:B0-----:R-:W-:-:S05]  /*b770*/  HADD2 R3, R2, R7 ;  /* 0x0000000702037230 */ /* 0x001fca0000000000 */
[----:B------:R-:W0:Y:S02]  /*b780*/  ATOMS.CAST.SPIN P0, [R0+0x4], R2, R3 ;  /* 0x000004020000758d */ /* 0x000e240001800003 */
[----:B0-----:R-:W-:Y:S05]  /*b790*/  @!P0 BRA `(.L_x_1256) ;  /* 0xfffffffc00f08947 */ /* 0x001fea000383ffff */
[----:B------:R-:W-:Y:S05]  /*b7a0*/  BRA `(.L_x_1254) ;  /* 0x00000000000c7947 */ /* 0x000fea0003800000 */
.L_x_1255:
[----:B------:R-:W0:Y:S02]  /*b7b0*/  LD.E R0, desc[UR8][R4.64+0x4] ;  /* 0x0000040804007980 */ /* 0x000e24000c101900 */
[----:B0-----:R-:W-:-:S05]  /*b7c0*/  IADD3 R3, PT, PT, R7, R0, RZ ;  /* 0x0000000007037210 */ /* 0x001fca0007ffe0ff */
[----:B------:R1:W-:Y:S02]  /*b7d0*/  ST.E desc[UR8][R4.64+0x4], R3 ;  /* 0x0000040304007985 */ /* 0x0003e4000c101908 */
.L_x_1254:
[----:B------:R-:W-:Y:S05]  /*b7e0*/  BSYNC.RECONVERGENT B0 ;  /* 0x0000000000007941 */ /* 0x000fea0003800200 */
.L_x_1253:
        /* <DEDUP_REMOVED lines=12> */
.L_x_1260:
[----:B------:R-:W0:Y:S02]  /*b8b0*/  LDS R2, [R0] ;  /* 0x0000000000027984 */ /* 0x000e240000000800 */
[----:B0-----:R-:W-:-:S05]  /*b8c0*/  HFMA2 R3, R2, 1, 1, R51 ;  /* 0x3c003c0002037831 */ /* 0x001fca0000000033 */
[----:B------:R-:W0:Y:S02]  /*b8d0*/  ATOMS.CAST.SPIN P0, [R0], R2, R3 ;  /* 0x000000020000758d */ /* 0x000e240001800003 */
[----:B0-----:R-:W-:Y:S05]  /*b8e0*/  @!P0 BRA `(.L_x_1260) ;  /* 0xfffffffc00f08947 */ /* 0x001fea000383ffff */
[----:B------:R-:W-:Y:S05]  /*b8f0*/  BRA `(.L_x_1258) ;  /* 0x00000000000c7947 */ /* 0x000fea0003800000 */
.L_x_1259:
[----:B------:R-:W2:Y:S02]  /*b900*/  LD.E R0, desc[UR8][R4.64] ;  /* 0x0000000804007980 */ /* 0x000ea4000c101900 */
[----:B--2---:R-:W-:-:S05]  /*b910*/  IADD3 R3, PT, PT, R51, R0, RZ ;  /* 0x0000000033037210 */ /* 0x004fca0007ffe0ff */
[----:B------:R0:W-:Y:S02]  /*b920*/  ST.E desc[UR8][R4.64], R3 ;  /* 0x0000000304007985 */ /* 0x0001e4000c101908 */
.L_x_1258:
[----:B------:R-:W-:Y:S05]  /*b930*/  BSYNC.RECONVERGENT B0 ;  /* 0x0000000000007941 */ /* 0x000fea0003800200 */
.L_x_1257:
[----:B------:R1:W-:Y:S02]  /*b940*/  ATOM.E.ADD.F16x2.RN.STRONG.GPU P0, RZ, desc[UR8][R4.64+0x4], R57 ;  /* 0x8000043904ff79a2 */ /* 0x0003e4000c10e108 */
[----:B-1----:R-:W-:Y:S05]  /*b950*/  @P0 EXIT ;  /* 0x000000000000094d */ /* 0x002fea0003800000 */
[----:B------:R-:W1:Y:S02]  /*b960*/  QSPC.E.S P0, RZ, [R4+0x4] ;  /* 0x0000040004ff73aa */ /* 0x000e640000000500 */
[----:B-1----:R-:W-:Y:S05]  /*b970*/  @!P0 BRA `(.L_x_1261) ;  /* 0x00000000001c8947 */ /* 0x002fea0003800000 */
[----:B------:R-:W-:-:S04]  /*b980*/  MOV R2, R4 ;  /* 0x0000000400027202 */ /* 0x000fc80000000f00 */
[----:B------:R-:W-:-:S07]  /*b990*/  MOV R0, R2 ;  /* 0x0000000200007202 */ /* 0x000fce0000000f00 */
.L_x_1262:
[----:B------:R-:W0:Y:S02]  /*b9a0*/  LDS R2, [R0+0x4] ;  /* 0x0000040000027984 */ /* 0x000e240000000800 */
[----:B0-----:R-:W-:-:S05]  /*b9b0*/  HADD2 R3, R2, R57 ;  /* 0x0000003902037230 */ /* 0x001fca0000000000 */
[----:B------:R-:W0:Y:S02]  /*b9c0*/  ATOMS.CAST.SPIN P0, [R0+0x4], R2, R3 ;  /* 0x000004020000758d */ /* 0x000e240001800003 */
[----:B0-----:R-:W-:Y:S05]  /*b9d0*/  @!P0 BRA `(.L_x_1262) ;  /* 0xfffffffc00f08947 */ /* 0x001fea000383ffff */
[----:B------:R-:W-:Y:S05]  /*b9e0*/  EXIT ;  /* 0x000000000000794d */ /* 0x000fea0003800000 */
.L_x_1261:
[----:B------:R-:W0:Y:S02]  /*b9f0*/  LD.E R0, desc[UR8][R4.64+0x4] ;  /* 0x0000040804007980 */ /* 0x000e24000c101900 */
[----:B0-----:R-:W-:-:S05]  /*ba00*/  IADD3 R3, PT, PT, R57, R0, RZ ;  /* 0x0000000039037210 */ /* 0x001fca0007ffe0ff */
[----:B------:R-:W-:Y:S01]  /*ba10*/  ST.E desc[UR8][R4.64+0x4], R3 ;  /* 0x0000040304007985 */ /* 0x000fe2000c101908 */
[----:B------:R-:W-:Y:S05]  /*ba20*/  EXIT ;  /* 0x000000000000794d */ /* 0x000fea0003800000 */
.L_x_1263:
        /* <DEDUP_REMOVED lines=13> */
.L_x_5299:


//--------------------- .text._Z23gemm_half_q_half_kernelILi4ELi10ELb1ELb1ELi32EEvPK6__halfPKjS4_S2_PS0_iiiiPKtS7_iiiiiibS2_i --------------------------
	.section	.text._Z23gemm_half_q_half_kernelILi4ELi10ELb1ELb1ELi32EEvPK6__halfPKjS4_S2_PS0_iiiiPKtS7_iiiiiibS2_i,"ax",@progbits
	.align	128
        .global         _Z23gemm_half_q_half_kernelILi4ELi10ELb1ELb1ELi32EEvPK6__halfPKjS4_S2_PS0_iiiiPKtS7_iiiiiibS2_i
        .type           _Z23gemm_half_q_half_kernelILi4ELi10ELb1ELb1ELi32EEvPK6__halfPKjS4_S2_PS0_iiiiPKtS7_iiiiiibS2_i,@function
        .size           _Z23gemm_half_q_half_kernelILi4ELi10ELb1ELb1ELi32EEvPK6__halfPKjS4_S2_PS0_iiiiPKtS7_iiiiiibS2_i,(.L_x_5300 - _Z23gemm_half_q_half_kernelILi4ELi10ELb1ELb1ELi32EEvPK6__halfPKjS4_S2_PS0_iiiiPKtS7_iiiiiibS2_i)
        .other          _Z23gemm_half_q_half_kernelILi4ELi10ELb1ELb1ELi32EEvPK6__halfPKjS4_S2_PS0_iiiiPKtS7_iiiiiibS2_i,@"STO_CUDA_ENTRY STV_DEFAULT"
_Z23gemm_half_q_half_kernelILi4ELi10ELb1ELb1ELi32EEvPK6__halfPKjS4_S2_PS0_iiiiPKtS7_iiiiiibS2_i:
.text._Z23gemm_half_q_half_kernelILi4ELi10ELb1ELb1ELi32EEvPK6__halfPKjS4_S2_PS0_iiiiPKtS7_iiiiiibS2_i:
[----:B------:R-:W-:Y:S01]  /*0000*/  LDC R1, c[0x0][0x37c] ;  /* 0x0000df00ff017b82 */ /* 0x000fe20000000800 */
[----:B------:R-:W0:Y:S07]  /*0010*/  S2R R4, SR_CTAID.Y ;  /* 0x0000000000047919 */ /* 0x000e2e0000002600 */
[----:B------:R-:W0:Y:S02]  /*0020*/  LDC R3, c[0x0][0x3a8] ;  /* 0x0000ea00ff037b82 */ /* 0x000e240000000800 */
[----:B0-----:R-:W-:-:S05]  /*0030*/  IMAD R56, R4, -0x4, R3 ;  /* 0xfffffffc04387824 */ /* 0x001fca00078e0203 */
        /* <DEDUP_REMOVED lines=29> */
.L_x_1264:
        /* <DEDUP_REMOVED lines=35> */
[----:B0-----:R-:W-:Y:S02]  /*0440*/  IADD3 R5, PT, PT, R5, 0x40, RZ ;  /* 0x0000004005057810 */ /* 0x001fe40007ffe0ff */
[----:B------:R-:W-:-:S09]  /*0450*/  IADD3 R7, PT, PT, R7, UR7, RZ ;  /* 0x0000000707077c10 */ /* 0x000fd2000fffe0ff */
[----:B------:R-:W-:Y:S05]  /*0460*/  @P0 BRA `(.L_x_1268) ;  /* 0x0000000000ec0947 */ /* 0x000fea0003800000 */
[----:B------:R-:W-:Y:S02]  /*0470*/  IADD3 R8, PT, PT, RZ, -R13, RZ ;  /* 0x8000000dff087210 */ /* 0x000fe40007ffe0ff */
[----:B------:R-:W-:Y:S02]  /*0480*/  PLOP3.LUT P0, PT, PT, PT, PT, 0x80, 0x8 ;  /* 0x000000000008781c */ /* 0x000fe40003f0f070 */
[----:B------:R-:W-:-:S13]  /*0490*/  ISETP.GT.AND P2, PT, R8, 0x3, PT ;  /* 0x000000030800780c */ /* 0x000fda0003f44270 */
[----:B------:R-:W-:Y:S05]  /*04a0*/  @!P2 BRA `(.L_x_1269) ;  /* 0x000000000084a947 */ /* 0x000fea0003800000 */
[----:B------:R-:W-:-:S13]  /*04b0*/  PLOP3.LUT P0, PT, PT, PT, PT, 0x8, 0x80 ;  /* 0x000000000080781c */ /* 0x000fda0003f0e170 */
.L_x_1270:
        /* <DEDUP_REMOVED lines=15> */
[----:B------:R-:W-:Y:S01]  /*05b0*/  LEA R14, P3, R15, UR8, 0x1 ;  /* 0x000000080f0e7c11 */ /* 0x000fe2000f8608ff */
[----:B------:R-:W3:Y:S01]  /*05c0*/  LDG.E.U16.CONSTANT R10, desc[UR10][R10.64] ;  /* 0x0000000a0a0a7981 */ /* 0x000ee2000c1e9500 */
[----:B------:R-:W-:Y:S02]  /*05d0*/  LEA.HI.X.SX32 R20, R18, RZ, 0x1, P5 ;  /* 0x000000ff12147211 */ /* 0x000fe400028f0eff */
[----:B------:R-:W-:Y:S02]  /*05e0*/  LEA R16, P2, R17, UR8, 0x1 ;  /* 0x0000000811107c11 */ /* 0x000fe4000f8408ff */
[----:B------:R-:W-:-:S02]  /*05f0*/  LEA.HI.X R15, R15, UR9, R22, 0x1, P3 ;  /* 0x000000090f0f7c11 */ /* 0x000fc400098f0c16 */
[----:B------:R-:W-:-:S03]  /*0600*/  LEA.HI.X R17, R17, UR9, R20, 0x1, P2 ;  /* 0x0000000911117c11 */ /* 0x000fc600090f0c14 */
        /* <DEDUP_REMOVED lines=11> */
.L_x_1269:
        /* <DEDUP_REMOVED lines=20> */
.L_x_1271:
[----:B------:R-:W-:-:S13]  /*0800*/  ISETP.EQ.AND P2, PT, R13, RZ, PT ;  /* 0x000000ff0d00720c */ /* 0x000fda0003f42270 */
[----:B------:R-:W-:Y:S05]  /*0810*/  @!P0 BRA P2, `(.L_x_1266) ;  /* 0x0000000400788947 */ /* 0x000fea0001000000 */
.L_x_1268:
[----:B------:R-:W-:-:S04]  /*0820*/  IADD3 R9, P0, PT, R24, R7, RZ ;  /* 0x0000000718097210 */ /* 0x000fc80007f1e0ff */
[----:B------:R-:W-:Y:S02]  /*0830*/  LEA.HI.X.SX32 R10, R7, RZ, 0x1, P0 ;  /* 0x000000ff070a7211 */ /* 0x000fe400000f0eff */
[----:B------:R-:W-:-:S04]  /*0840*/  LEA R8, P0, R9, UR8, 0x1 ;  /* 0x0000000809087c11 */ /* 0x000fc8000f8008ff */
[----:B------:R-:W-:-:S05]  /*0850*/  LEA.HI.X R9, R9, UR9, R10, 0x1, P0 ;  /* 0x0000000909097c11 */ /* 0x000fca00080f0c0a */
        /* <DEDUP_REMOVED lines=8> */
.L_x_1267:
        /* <DEDUP_REMOVED lines=16> */
.L_x_1274:
[C---:B------:R-:W-:Y:S02]  /*09e0*/  IADD3 R10, PT, PT, R13.reuse, UR7, RZ ;  /* 0x000000070d0a7c10 */ /* 0x040fe4000fffe0ff */
[----:B-----5:R-:W-:Y:S02]  /*09f0*/  IADD3 R9, P2, PT, R22, R13, RZ ;  /* 0x0000000d16097210 */ /* 0x020fe40007f5e0ff */
[----:B------:R-:W-:Y:S02]  /*0a00*/  IADD3 R11, PT, PT, R10, UR7, RZ ;  /* 0x000000070a0b7c10 */ /* 0x000fe4000fffe0ff */
[----:B------:R-:W-:Y:S02]  /*0a10*/  LEA.HI.X.SX32 R14, R13, RZ, 0x1, P2 ;  /* 0x000000ff0d0e7211 */ /* 0x000fe400010f0eff */
[----:B0-----:R-:W-:Y:S02]  /*0a20*/  LEA R8, P2, R9, UR8, 0x1 ;  /* 0x0000000809087c11 */ /* 0x001fe4000f8408ff */
[----:B------:R-:W-:-:S02]  /*0a30*/  IADD3 R16, P3, PT, R22, R10, RZ ;  /* 0x0000000a16107210 */ /* 0x000fc40007f7e0ff */
[----:B------:R-:W-:Y:S02]  /*0a40*/  IADD3 R13, PT, PT, R11, UR7, RZ ;  /* 0x000000070b0d7c10 */ /* 0x000fe4000fffe0ff */
[----:B------:R-:W-:Y:S02]  /*0a50*/  LEA.HI.X R9, R9, UR9, R14, 0x1, P2 ;  /* 0x0000000909097c11 */ /* 0x000fe400090f0c0e */
[----:B------:R-:W-:Y:S02]  /*0a60*/  IADD3 R15, P4, PT, R22, R11, RZ ;  /* 0x0000000b160f7210 */ /* 0x000fe40007f9e0ff */
[----:B------:R-:W-:Y:S01]  /*0a70*/  LEA.HI.X.SX32 R19, R10, RZ, 0x1, P3 ;  /* 0x000000ff0a137211 */ /* 0x000fe200018f0eff */
[----:B------:R-:W2:Y:S01]  /*0a80*/  LDG.E.U16.CONSTANT R8, desc[UR10][R8.64] ;  /* 0x0000000a08087981 */ /* 0x000ea2000c1e9500 */
        /* <DEDUP_REMOVED lines=21> */
.L_x_1273:
        /* <DEDUP_REMOVED lines=21> */
.L_x_1275:
[----:B------:R-:W-:-:S13]  /*0d30*/  ISETP.NE.OR P0, PT, R7, RZ, P0 ;  /* 0x000000ff0700720c */ /* 0x000fda0000705670 */
[----:B------:R-:W-:Y:S05]  /*0d40*/  @!P0 BRA `(.L_x_1266) ;  /* 0x00000000002c8947 */ /* 0x000fea0003800000 */
.L_x_1272:
[----:B-----5:R-:W-:-:S04]  /*0d50*/  IADD3 R9, P0, PT, R22, R13, RZ ;  /* 0x0000000d16097210 */ /* 0x020fc80007f1e0ff */
        /* <DEDUP_REMOVED lines=10> */
.L_x_1266:
[----:B------:R-:W-:Y:S05]  /*0e00*/  BSYNC.RECONVERGENT B0 ;  /* 0x0000000000007941 */ /* 0x000fea0003800200 */
.L_x_1265:
        /* <DEDUP_REMOVED lines=19> */
[----:B------:R-:W1:Y:S01]  /*0f40*/  LDC.64 R16, c[0x0][0x3a0] ;  /* 0x0000e800ff107b82 */ /* 0x000e620000000a00 */
[----:B------:R-:W-:-:S13]  /*0f50*/  PLOP3.LUT P0, PT, PT, PT, PT, 0x8, 0x80 ;  /* 0x000000000080781c */ /* 0x000fda0003f0e170 */
.L_x_1279:
[CC--:B0-2---:R-:W-:Y:S01]  /*0f60*/  IADD3 R8, PT, PT, R3.reuse, R13.reuse, RZ ;  /* 0x0000000d03087210 */ /* 0x0c5fe20007ffe0ff */
[--C-:B-1----:R-:W-:Y:S01]  /*0f70*/  IMAD.WIDE R4, R3, 0x2, R16.reuse ;  /* 0x0000000203047825 */ /* 0x102fe200078e0210 */
        /* <DEDUP_REMOVED lines=13> */
.L_x_1278:
[----:B--2---:R-:W-:-:S04]  /*1050*/  IADD3 R4, PT, PT, RZ, -R7, RZ ;  /* 0x80000007ff047210 */ /* 0x004fc80007ffe0ff */
[----:B------:R-:W-:-:S13]  /*1060*/  ISETP.GT.AND P2, PT, R4, 0x1, PT ;  /* 0x000000010400780c */ /* 0x000fda0003f44270 */
[----:B------:R-:W-:Y:S05]  /*1070*/  @!P2 BRA `(.L_x_1280) ;  /* 0x000000000024a947 */ /* 0x000fea0003800000 */
[----:B0-----:R-:W0:Y:S01]  /*1080*/  LDC.64 R8, c[0x0][0x3a0] ;  /* 0x0000e800ff087b82 */ /* 0x001e220000000a00 */
        /* <DEDUP_REMOVED lines=8> */
.L_x_1280:
[----:B------:R-:W-:-:S13]  /*1110*/  ISETP.NE.OR P0, PT, R7, RZ, P0 ;  /* 0x000000ff0700720c */ /* 0x000fda0000705670 */
[----:B------:R-:W-:Y:S05]  /*1120*/  @!P0 BRA `(.L_x_1276) ;  /* 0x00000000001c8947 */ /* 0x000fea0003800000 */
.L_x_1277:
[----:B01----:R-:W0:Y:S02]  /*1130*/  LDC.64 R4, c[0x0][0x3a0] ;  /* 0x0000e800ff047b82 */ /* 0x003e240000000a00 */
.L_x_1281:
[----:B0-----:R-:W-:Y:S01]  /*1140*/  IMAD.WIDE R8, R3, 0x2, R4 ;  /* 0x0000000203087825 */ /* 0x001fe200078e0204 */
[----:B------:R-:W-:Y:S02]  /*1150*/  IADD3 R7, PT, PT, R7, 0x1, RZ ;  /* 0x0000000107077810 */ /* 0x000fe40007ffe0ff */
[----:B------:R-:W-:Y:S02]  /*1160*/  IADD3 R3, PT, PT, R3, R13, RZ ;  /* 0x0000000d03037210 */ /* 0x000fe40007ffe0ff */
[----:B------:R2:W-:Y:S01]  /*1170*/  STG.E.64 desc[UR10][R8.64], RZ ;  /* 0x000000ff08007986 */ /* 0x0005e2000c101b0a */
[----:B------:R-:W-:-:S13]  /*1180*/  ISETP.NE.AND P0, PT, R7, RZ, PT ;  /* 0x000000ff0700720c */ /* 0x000fda0003f05270 */
[----:B--2---:R-:W-:Y:S05]  /*1190*/  @P0 BRA `(.L_x_1281) ;  /* 0xfffffffc00e80947 */ /* 0x004fea000383ffff */
.L_x_1276:
[----:B------:R-:W2:Y:S01]  /*11a0*/  LDCU UR6, c[0x0][0x3c8] ;  /* 0x00007900ff0677ac */ /* 0x000ea20008000800 */
[----:B------:R-:W-:Y:S01]  /*11b0*/  BAR.SYNC.DEFER_BLOCKING 0x0 ;  /* 0x0000000000007b1d */ /* 0x000fe20000010000 */
[----:B------:R-:W-:-:S05]  /*11c0*/  ISETP.GE.AND P0, PT, R59, UR7, PT ;  /* 0x000000073b007c0c */ /* 0x000fca000bf06270 */
        /* <DEDUP_REMOVED lines=17> */
.L_x_1283:
        /* <DEDUP_REMOVED lines=10> */
[----:B------:R-:W-:-:S05]  /*1380*/  IMAD.WIDE.U32 R10, R11, 0x2, R8 ;  /* 0x000000020b0a7825 */ /* 0x000fca00078e0008 */
[----:B------:R-:W3:Y:S01]  /*1390*/  LDG.E.U16.CONSTANT R20, desc[UR10][R10.64+0x2] ;  /* 0x0000020a0a147981 */ /* 0x000ee2000c1e9500 */
[----:B0-----:R-:W-:-:S06]  /*13a0*/  IMAD.WIDE.U32 R4, R0, 0x2, R4 ;  /* 0x0000000200047825 */ /* 0x001fcc00078e0004 */
[----:B------:R-:W4:Y:S01]  /*13b0*/  LDG.E.U16.CONSTANT R5, desc[UR10][R4.64] ;  /* 0x0000000a04057981 */ /* 0x000f22000c1e9500 */
        /* <DEDUP_REMOVED lines=14> */
[----:B------:R-:W-:Y:S02]  /*14a0*/  IADD3 R19, PT, PT, R16, 0x1, R19 ;  /* 0x0000000110137810 */ /* 0x000fe40007ffe013 */
[----:B------:R-:W-:Y:S01]  /*14b0*/  IADD3 R11, PT, PT, R2, 0x1, R3 ;  /* 0x00000001020b7810 */ /* 0x000fe20007ffe003 */
[----:B------:R-:W-:Y:S01]  /*14c0*/  IMAD R3, R0, R0, R0 ;  /* 0x0000000000037224 */ /* 0x000fe200078e0200 */
[----:B------:R-:W4:Y:S01]  /*14d0*/  I2F.F16 R10, R19 ;  /* 0x00000013000a7306 */ /* 0x000f220000200c00 */
[----:B------:R-:W-:-:S03]  /*14e0*/  ISETP.GE.AND P0, PT, R17, R58, PT ;  /* 0x0000003a1100720c */ /* 0x000fc60003f06270 */
[----:B------:R-:W-:-:S04]  /*14f0*/  IADD3 R16, PT, PT, R0, 0x1, R3 ;  /* 0x0000000100107810 */ /* 0x000fc80007ffe003 */
[----:B------:R-:W0:Y:S01]  /*1500*/  I2F.F16 R18, R18 ;  /* 0x0000001200127306 */ /* 0x000e220000200c00 */
[----:B----4-:R-:W-:-:S07]  /*1510*/  HMUL2 R4, R10.H0_H0, R5.H0_H0 ;  /* 0x200000050a047232 */ /* 0x010fce0000000800 */
[----:B------:R-:W1:Y:S01]  /*1520*/  I2F.F16 R2, R11 ;  /* 0x0000000b00027306 */ /* 0x000e620000200c00 */
[----:B0-----:R-:W-:-:S07]  /*1530*/  HMUL2 R3, R18.H0_H0, R5.H0_H0 ;  /* 0x2000000512037232 */ /* 0x001fce0000000800 */
[----:B------:R-:W0:Y:S01]  /*1540*/  I2F.F16 R0, R16 ;  /* 0x0000001000007306 */ /* 0x000e220000200c00 */
[-C--:B-1----:R-:W-:Y:S02]  /*1550*/  HMUL2 R2, R2.H0_H0, R5.reuse.H0_H0 ;  /* 0x2000000502027232 */ /* 0x082fe40000000800 */
[----:B0-----:R-:W-:Y:S01]  /*1560*/  HMUL2 R0, R0.H0_H0, R5.H0_H0 ;  /* 0x2000000500007232 */ /* 0x001fe20000000800 */
[----:B------:R-:W-:Y:S06]  /*1570*/  @!P0 BRA `(.L_x_1283) ;  /* 0xfffffffc00588947 */ /* 0x000fec000383ffff */
.L_x_1282:
[C---:B------:R-:W-:Y:S01]  /*1580*/  ISETP.GT.AND P0, PT, R59.reuse, UR6, PT ;  /* 0x000000063b007c0c */ /* 0x040fe2000bf04270 */
[----:B------:R-:W-:Y:S01]  /*1590*/  HFMA2 R7, -RZ, RZ, 0, 0 ;  /* 0x00000000ff077431 */ /* 0x000fe200000001ff */
[----:B01----:R-:W-:Y:S01]  /*15a0*/  SHF.R.S32.HI R8, RZ, 0x1f, R21 ;  /* 0x0000001fff087819 */ /* 0x003fe20000011415 */
[----:B------:R-:W-:Y:S01]  /*15b0*/  HFMA2 R5, -RZ, RZ, 0, 0 ;  /* 0x00000000ff057431 */ /* 0x000fe200000001ff */
[C---:B---3--:R-:W-:Y:S02]  /*15c0*/  ISETP.GT.AND P2, PT, R59.reuse, UR8, PT ;  /* 0x000000083b007c0c */ /* 0x048fe4000bf44270 */
[----:B------:R-:W-:Y:S02]  /*15d0*/  CS2R R10, SRZ ;  /* 0x00000000000a7805 */ /* 0x000fe4000001ff00 */
[----:B------:R-:W-:Y:S02]  /*15e0*/  LEA.HI R8, R8, R21, RZ, 0x5 ;  /* 0x0000001508087211 */ /* 0x000fe400078f28ff */
        /* <DEDUP_REMOVED lines=13> */
.L_x_1284:
        /* <DEDUP_REMOVED lines=8> */
.L_x_1285:
        /* <DEDUP_REMOVED lines=8> */
.L_x_1286:
        /* <DEDUP_REMOVED lines=8> */
.L_x_1287:
        /* <DEDUP_REMOVED lines=8> */
.L_x_1288:
        /* <DEDUP_REMOVED lines=27> */
[----:B------:R-:W-:Y:S01]  /*1a70*/  HFMA2 R5, -RZ, RZ, 0, 0.0625 ;  /* 0x00002c00ff057431 */ /* 0x000fe200000001ff */
[----:B------:R-:W-:Y:S02]  /*1a80*/  ISETP.NE.AND P2, PT, R57, RZ, PT ;  /* 0x000000ff3900720c */ /* 0x000fe40003f45270 */
[----:B------:R-:W-:Y:S02]  /*1a90*/  PRMT R52, RZ, 0x7610, R52 ;  /* 0x00007610ff347816 */ /* 0x000fe40000000034 */
[----:B------:R-:W-:Y:S02]  /*1aa0*/  PRMT R0, R0, 0x5410, R5 ;  /* 0x0000541000007816 */ /* 0x000fe40000000005 */
[----:B------:R-:W-:Y:S02]  /*1ab0*/  PRMT R50, RZ, 0x5410, RZ ;  /* 0x00005410ff327816 */ /* 0x000fe400000000ff */
[----:B------:R-:W-:-:S02]  /*1ac0*/  PRMT R49, RZ, 0x5410, RZ ;  /* 0x00005410ff317816 */ /* 0x000fc400000000ff */
[----:B------:R-:W-:Y:S02]  /*1ad0*/  PRMT R48, RZ, 0x5410, RZ ;  /* 0x00005410ff307816 */ /* 0x000fe400000000ff */
[----:B------:R-:W-:Y:S02]  /*1ae0*/  PRMT R47, RZ, 0x5410, RZ ;  /* 0x00005410ff2f7816 */ /* 0x000fe400000000ff */
[----:B------:R-:W-:Y:S02]  /*1af0*/  PRMT R46, RZ, 0x5410, RZ ;  /* 0x00005410ff2e7816 */ /* 0x000fe400000000ff */
[C---:B--2---:R-:W-:Y:S02]  /*1b00*/  LOP3.LUT R5, R8.reuse, 0xf000f, RZ, 0xc0, !PT ;  /* 0x000f000f08057812 */ /* 0x044fe400078ec0ff */
[----:B------:R-:W-:Y:S02]  /*1b10*/  LOP3.LUT R6, R8, 0xf000f0, RZ, 0xc0, !PT ;  /* 0x00f000f008067812 */ /* 0x000fe400078ec0ff */
[----:B------:R-:W-:-:S02]  /*1b20*/  SHF.R.U32.HI R8, RZ, 0x8, R8 ;  /* 0x00000008ff087819 */ /* 0x000fc40000011608 */
[C---:B------:R-:W-:Y:S02]  /*1b30*/  LOP3.LUT R14, R9.reuse, 0xf000f, RZ, 0xc0, !PT ;  /* 0x000f000f090e7812 */ /* 0x040fe400078ec0ff */
[----:B------:R-:W-:Y:S02]  /*1b40*/  LOP3.LUT R15, R9, 0xf000f0, RZ, 0xc0, !PT ;  /* 0x00f000f0090f7812 */ /* 0x000fe400078ec0ff */
[----:B------:R-:W-:Y:S02]  /*1b50*/  SHF.R.U32.HI R18, RZ, 0x8, R10 ;  /* 0x00000008ff127819 */ /* 0x000fe4000001160a */
[----:B-----5:R-:W-:Y:S02]  /*1b60*/  SHF.R.U32.HI R22, RZ, 0x8, R11 ;  /* 0x00000008ff167819 */ /* 0x020fe4000001160b */
[----:B------:R-:W-:Y:S02]  /*1b70*/  SHF.R.U32.HI R9, RZ, 0x8, R9 ;  /* 0x00000008ff097819 */ /* 0x000fe40000011609 */
[----:B------:R-:W-:-:S02]  /*1b80*/  LOP3.LUT R7, R6, 0x64006400, RZ, 0xfc, !PT ;  /* 0x6400640006077812 */ /* 0x000fc400078efcff */
[----:B------:R-:W-:Y:S02]  /*1b90*/  LOP3.LUT R6, R8, 0xf000f, RZ, 0xc0, !PT ;  /* 0x000f000f08067812 */ /* 0x000fe400078ec0ff */
        /* <DEDUP_REMOVED lines=8> */
[C---:B------:R-:W-:Y:S02]  /*1c20*/  LOP3.LUT R10, R9.reuse, 0xf000f, RZ, 0xc0, !PT ;  /* 0x000f000f090a7812 */ /* 0x040fe400078ec0ff */
        /* <DEDUP_REMOVED lines=9> */
[----:B------:R-:W-:Y:S02]  /*1cc0*/  LOP3.LUT R23, R21, 0x64006400, RZ, 0xfc, !PT ;  /* 0x6400640015177812 */ /* 0x000fe400078efcff */
[----:B------:R-:W-:Y:S01]  /*1cd0*/  LOP3.LUT R9, R8, 0x64006400, RZ, 0xfc, !PT ;  /* 0x6400640008097812 */ /* 0x000fe200078efcff */
[----:B------:R-:W-:Y:S01]  /*1ce0*/  HADD2 R27, R20, -1032, -1032 ;  /* 0xe408e408141b7430 */ /* 0x000fe20000000000 */
[----:B------:R-:W-:Y:S01]  /*1cf0*/  LOP3.LUT R5, R5, 0x64006400, RZ, 0xfc, !PT ;  /* 0x6400640005057812 */ /* 0x000fe200078efcff */
[----:B------:R-:W-:Y:S01]  /*1d00*/  HFMA2 R23, R23, R0.H1_H1, -72, -72 ;  /* 0xd480d48017177431 */ /* 0x000fe20000060000 */
[----:B------:R-:W-:-:S02]  /*1d10*/  LOP3.LUT R16, R16, 0x64006400, RZ, 0xfc, !PT ;  /* 0x6400640010107812 */ /* 0x000fc400078efcff */
[----:B------:R-:W-:Y:S01]  /*1d20*/  LOP3.LUT R6, R6, 0x64006400, RZ, 0xfc, !PT ;  /* 0x6400640006067812 */ /* 0x000fe200078efcff */
[----:B------:R-:W-:Y:S01]  /*1d30*/  HADD2 R29, R5, -1032, -1032 ;  /* 0xe408e408051d7430 */ /* 0x000fe20000000000 */
        /* <DEDUP_REMOVED lines=8> */
[----:B------:R-:W-:Y:S01]  /*1dc0*/  HFMA2 R24, R17, R0.H1_H1, -72, -72 ;  /* 0xd480d48011187431 */ /* 0x000fe20000060000 */
[----:B------:R-:W-:Y:S01]  /*1dd0*/  LOP3.LUT R33, R22, 0x64006400, RZ, 0xfc, !PT ;  /* 0x6400640016217812 */ /* 0x000fe200078efcff */
[----:B------:R-:W-:-:S02]  /*1de0*/  HADD2 R22, R10, -1032, -1032 ;  /* 0xe408e4080a167430 */ /* 0x000fc40000000000 */
[-C--:B------:R-:W-:Y:S02]  /*1df0*/  HFMA2 R17, R11, R0.reuse.H1_H1, -72, -72 ;  /* 0xd480d4800b117431 */ /* 0x080fe40000060000 */
[----:B------:R-:W-:Y:S02]  /*1e00*/  HADD2 R21, R21, -1032, -1032 ;  /* 0xe408e40815157430 */ /* 0x000fe40000000000 */
[-C--:B------:R-:W-:Y:S02]  /*1e10*/  HFMA2 R14, R31, R0.reuse.H1_H1, -72, -72 ;  /* 0xd480d4801f0e7431 */ /* 0x080fe40000060000 */
[----:B------:R-:W-:Y:S02]  /*1e20*/  HADD2 R20, R8, -1032, -1032 ;  /* 0xe408e40808147430 */ /* 0x000fe40000000000 */
[----:B------:R-:W-:Y:S01]  /*1e30*/  HFMA2 R15, R33, R0.H1_H1, -72, -72 ;  /* 0xd480d480210f7431 */ /* 0x000fe20000060000 */
        /* <DEDUP_REMOVED lines=12> */
[----:B------:R-:W-:Y:S02]  /*1f00*/  HADD2.F32 R8, -RZ, R9.H1_H1 ;  /* 0x30000009ff087230 */ /* 0x000fe40000004100 */
[C---:B------:R-:W-:Y:S01]  /*1f10*/  FFMA.FTZ R37, R6.reuse, R7, RZ ;  /* 0x0000000706257223 */ /* 0x040fe200000100ff */
[----:B------:R-:W-:Y:S02]  /*1f20*/  HADD2.F32 R9, -RZ, R27.H0_H0 ;  /* 0x2000001bff097230 */ /* 0x000fe40000004100 */
[----:B------:R-:W-:Y:S01]  /*1f30*/  FFMA.FTZ R33, R6, R33, RZ ;  /* 0x0000002106217223 */ /* 0x000fe200000100ff */
[----:B------:R-:W-:-:S02]  /*1f40*/  HADD2.F32 R7, -RZ, R16.H1_H1 ;  /* 0x30000010ff077230 */ /* 0x000fc40000004100 */
[----:B------:R-:W-:Y:S01]  /*1f50*/  FFMA.FTZ R31, R31, R32, R34 ;  /* 0x000000201f1f7223 */ /* 0x000fe20000010022 */
[----:B------:R-:W-:Y:S02]  /*1f60*/  HADD2.F32 R34, -RZ, R24.H0_H0 ;  /* 0x20000018ff227230 */ /* 0x000fe40000004100 */
[----:B------:R-:W-:Y:S01]  /*1f70*/  FFMA.FTZ R36, R6, R9, RZ ;  /* 0x0000000906247223 */ /* 0x000fe200000100ff */
[----:B------:R-:W-:Y:S02]  /*1f80*/  HADD2.F32 R6, -RZ, R26.H0_H0 ;  /* 0x2000001aff067230 */ /* 0x000fe40000004100 */
[C---:B------:R-:W-:Y:S01]  /*1f90*/  FFMA.FTZ R7, R32.reuse, R7, R37 ;  /* 0x0000000720077223 */ /* 0x040fe20000010025 */
[----:B------:R-:W-:Y:S02]  /*1fa0*/  HADD2.F32 R9, -RZ, R27.H1_H1 ;  /* 0x3000001bff097230 */ /* 0x000fe40000004100 */
[----:B------:R-:W-:Y:S01]  /*1fb0*/  FFMA.FTZ R33, R32, R35, R33 ;  /* 0x0000002320217223 */ /* 0x000fe20000010021 */
[----:B------:R-:W-:-:S02]  /*1fc0*/  HADD2.F32 R5, -RZ, R25.H0_H0 ;  /* 0x20000019ff057230 */ /* 0x000fc40000004100 */
[----:B------:R-:W-:Y:S01]  /*1fd0*/  FFMA.FTZ R6, R6, R30, R31 ;  /* 0x0000001e06067223 */ /* 0x000fe2000001001f */
[----:B------:R-:W-:Y:S01]  /*1fe0*/  FFMA.FTZ R34, R30, R34, R7 ;  /* 0x000000221e227223 */ /* 0x000fe20000010007 */
[----:B------:R-:W-:Y:S01]  /*1ff0*/  FFMA.FTZ R35, R32, R9, R36 ;  /* 0x0000000920237223 */ /* 0x000fe20000010024 */
[----:B------:R-:W-:Y:S02]  /*2000*/  HADD2.F32 R31, -RZ, R23.H0_H0 ;  /* 0x20000017ff1f7230 */ /* 0x000fe40000004100 */
[C---:B------:R-:W-:Y:S01]  /*2010*/  FFMA.FTZ R33, R30.reuse, R5, R33 ;  /* 0x000000051e217223 */ /* 0x040fe20000010021 */
[----:B------:R-:W-:Y:S02]  /*2020*/  HADD2.F32 R7, -RZ, R25.H1_H1 ;  /* 0x30000019ff077230 */ /* 0x000fe40000004100 */
[----:B------:R-:W-:Y:S02]  /*2030*/  HADD2.F32 R9, -RZ, R24.H1_H1 ;  /* 0x30000018ff097230 */ /* 0x000fe40000004100 */
[----:B------:R-:W-:Y:S01]  /*2040*/  FFMA.FTZ R32, R30, R31, R35 ;  /* 0x0000001f1e207223 */ /* 0x000fe20000010023 */
[----:B------:R-:W-:-:S02]  /*2050*/  HADD2.F32 R5, -RZ, R26.H1_H1 ;  /* 0x3000001aff057230 */ /* 0x000fc40000004100 */
[C---:B------:R-:W-:Y:S01]  /*2060*/  FFMA.FTZ R30, R8.reuse, R7, R33 ;  /* 0x00000007081e7223 */ /* 0x040fe20000010021 */
[----:B------:R-:W-:Y:S02]  /*2070*/  HADD2.F32 R37, -RZ, R23.H1_H1 ;  /* 0x30000017ff257230 */ /* 0x000fe40000004100 */
[C---:B------:R-:W-:Y:S01]  /*2080*/  FFMA.FTZ R34, R8.reuse, R9, R34 ;  /* 0x0000000908227223 */ /* 0x040fe20000010022 */
[--C-:B-1----:R-:W-:Y:S02]  /*2090*/  HADD2.F32 R9, -RZ, R10.reuse.H0_H0 ;  /* 0x2000000aff097230 */ /* 0x102fe40000004100 */
[----:B------:R-:W-:Y:S01]  /*20a0*/  FFMA.FTZ R6, R5, R8, R6 ;  /* 0x0000000805067223 */ /* 0x000fe20000010006 */
[----:B------:R-:W-:Y:S02]  /*20b0*/  HADD2.F32 R7, -RZ, R19.H0_H0 ;  /* 0x20000013ff077230 */ /* 0x000fe40000004100 */
[----:B------:R-:W-:Y:S01]  /*20c0*/  FFMA.FTZ R32, R8, R37, R32 ;  /* 0x0000002508207223 */ /* 0x000fe20000010020 */
[----:B------:R-:W-:-:S02]  /*20d0*/  HADD2.F32 R31, -RZ, R10.H1_H1 ;  /* 0x3000000aff1f7230 */ /* 0x000fc40000004100 */
[----:B------:R-:W-:Y:S02]  /*20e0*/  HADD2.F32 R10, -RZ, R22.H0_H0 ;  /* 0x20000016ff0a7230 */ /* 0x000fe40000004100 */
[----:B------:R-:W-:Y:S01]  /*20f0*/  FFMA.FTZ R7, R7, R9, R6 ;  /* 0x0000000907077223 */ /* 0x000fe20000010006 */
[----:B------:R-:W-:Y:S02]  /*2100*/  HADD2.F32 R33, -RZ, R21.H0_H0 ;  /* 0x20000015ff217230 */ /* 0x000fe40000004100 */
[----:B------:R-:W-:Y:S02]  /*2110*/  HADD2.F32 R35, -RZ, R20.H0_H0 ;  /* 0x20000014ff237230 */ /* 0x000fe40000004100 */
[C---:B------:R-:W-:Y:S01]  /*2120*/  FFMA.FTZ R10, R9.reuse, R10, R30 ;  /* 0x0000000a090a7223 */ /* 0x040fe2000001001e */
[----:B------:R-:W-:Y:S02]  /*2130*/  HADD2.F32 R6, -RZ, R22.H1_H1 ;  /* 0x30000016ff067230 */ /* 0x000fe40000004100 */
[----:B------:R-:W-:Y:S01]  /*2140*/  FFMA.FTZ R33, R9, R33, R34 ;  /* 0x0000002109217223 */ /* 0x000fe20000010022 */
[----:B------:R-:W-:-:S02]  /*2150*/  HADD2.F32 R8, -RZ, R19.H1_H1 ;  /* 0x30000013ff087230 */ /* 0x000fc40000004100 */
[----:B------:R-:W-:Y:S01]  /*2160*/  FFMA.FTZ R35, R9, R35, R32 ;  /* 0x0000002309237223 */ /* 0x000fe20000010020 */
[----:B------:R-:W-:Y:S02]  /*2170*/  HADD2.F32 R5, -RZ, R11.H0_H0 ;  /* 0x2000000bff057230 */ /* 0x000fe40000004100 */
[----:B------:R-:W-:Y:S01]  /*2180*/  FFMA.FTZ R6, R31, R6, R10 ;  /* 0x000000061f067223 */ /* 0x000fe2000001000a */
[----:B------:R-:W-:Y:S02]  /*2190*/  HADD2.F32 R9, -RZ, R17.H0_H0 ;  /* 0x20000011ff097230 */ /* 0x000fe40000004100 */
[----:B------:R-:W-:Y:S01]  /*21a0*/  FFMA.FTZ R8, R8, R31, R7 ;  /* 0x0000001f08087223 */ /* 0x000fe20000010007 */
[----:B------:R-:W-:Y:S02]  /*21b0*/  HADD2.F32 R30, -RZ, R21.H1_H1 ;  /* 0x30000015ff1e7230 */ /* 0x000fe40000004100 */
[----:B------:R-:W-:Y:S02]  /*21c0*/  HADD2.F32 R32, -RZ, R20.H1_H1 ;  /* 0x30000014ff207230 */ /* 0x000fe40000004100 */
[----:B------:R-:W-:Y:S01]  /*21d0*/  FFMA.FTZ R10, R5, R9, R6 ;  /* 0x00000009050a7223 */ /* 0x000fe20000010006 */
[----:B------:R-:W-:-:S02]  /*21e0*/  HADD2.F32 R7, -RZ, R18.H0_H0 ;  /* 0x20000012ff077230 */ /* 0x000fc40000004100 */
[C---:B------:R-:W-:Y:S01]  /*21f0*/  FFMA.FTZ R30, R31.reuse, R30, R33 ;  /* 0x0000001e1f1e7223 */ /* 0x040fe20000010021 */
[----:B------:R-:W-:Y:S02]  /*2200*/  HADD2.F32 R9, -RZ, R14.H0_H0 ;  /* 0x2000000eff097230 */ /* 0x000fe40000004100 */
[----:B------:R-:W-:Y:S01]  /*2210*/  FFMA.FTZ R34, R31, R32, R35 ;  /* 0x000000201f227223 */ /* 0x000fe20000010023 */
        /* <DEDUP_REMOVED lines=8> */
[----:B------:R-:W-:Y:S01]  /*22a0*/  FFMA.FTZ R6, R6, R11, R7 ;  /* 0x0000000b06067223 */ /* 0x000fe20000010007 */
[----:B------:R-:W-:Y:S02]  /*22b0*/  HADD2.F32 R30, -RZ, R15.H1_H1 ;  /* 0x3000000fff1e7230 */ /* 0x000fe40000004100 */
[C---:B------:R-:W-:Y:S01]  /*22c0*/  FFMA.FTZ R8, R11.reuse, R8, R10 ;  /* 0x000000080b087223 */ /* 0x040fe2000001000a */
        /* <DEDUP_REMOVED lines=18> */
.L_x_1290:
[----:B------:R-:W-:Y:S01]  /*23f0*/  PRMT R5, RZ, 0x5410, RZ ;  /* 0x00005410ff057816 */ /* 0x000fe200000000ff */
[----:B------:R-:W-:Y:S06]  /*2400*/  @!P1 BRA `(.L_x_1291) ;  /* 0x0000001000889947 */ /* 0x000fec0003800000 */
[----:B------:R-:W-:Y:S02]  /*2410*/  PRMT R5, R54, 0x9910, RZ ;  /* 0x0000991036057816 */ /* 0x000fe400000000ff */
        /* <DEDUP_REMOVED lines=37> */
[-C--:B------:R-:W-:Y:S01]  /*2670*/  FFMA.FTZ R8, R8, R30.reuse, R33 ;  /* 0x0000001e08087223 */ /* 0x080fe20000010021 */
        /* <DEDUP_REMOVED lines=21> */
[----:B------:R-:W-:Y:S02]  /*27d0*/  HADD2.F32 R5, -RZ, R11.H0_H0 ;  /* 0x2000000bff057230 */ /* 0x000fe40000004100 */
[-C--:B------:R-:W-:Y:S01]  /*27e0*/  FFMA.FTZ R8, R8, R10.reuse, R31 ;  /* 0x0000000a08087223 */ /* 0x080fe2000001001f */
[----:B------:R-:W-:Y:S02]  /*27f0*/  HADD2.F32 R32, -RZ, R20.H1_H1 ;  /* 0x30000014ff207230 */ /* 0x000fe40000004100 */
[----:B------:R-:W-:Y:S01]  /*2800*/  FFMA.FTZ R30, R30, R10, R33 ;  /* 0x0000000a1e1e7223 */ /* 0x000fe20000010021 */
[----:B------:R-:W-:Y:S02]  /*2810*/  HADD2.F32 R35, -RZ, R17.H0_H0 ;  /* 0x20000011ff237230 */ /* 0x000fe40000004100 */
        /* <DEDUP_REMOVED lines=33> */
.L_x_1292:
        /* <DEDUP_REMOVED lines=100> */
.L_x_1293:
[----:B------:R-:W-:Y:S01]  /*3070*/  PRMT R5, RZ, 0x5410, RZ ;  /* 0x00005410ff057816 */ /* 0x000fe200000000ff */
[----:B------:R-:W-:Y:S06]  /*3080*/  @P0 BRA `(.L_x_1291) ;  /* 0x0000000400680947 */ /* 0x000fec0003800000 */
[----:B------:R-:W0:Y:S01]  /*3090*/  LDS.64 R6, [UR6+0xc0] ;  /* 0x0000c006ff067984 */ /* 0x000e220008000a00 */
[--C-:B------:R-:W-:Y:S02]  /*30a0*/  HADD2.F32 R5, -RZ, R29.reuse.H0_H0 ;  /* 0x2000001dff057230 */ /* 0x100fe40000004100 */
        /* <DEDUP_REMOVED lines=11> */
[----:B------:R-:W-:Y:S01]  /*3160*/  FFMA.FTZ R5, R34, R32, R5 ;  /* 0x0000002022057223 */ /* 0x000fe20000010005 */
[----:B------:R-:W-:Y:S02]  /*3170*/  HADD2.F32 R28, -RZ, R28.H1_H1 ;  /* 0x3000001cff1c7230 */ /* 0x000fe40000004100 */
[----:B------:R-:W-:-:S02]  /*3180*/  HADD2.F32 R16, -RZ, R16.H1_H1 ;  /* 0x30000010ff107230 */ /* 0x000fc40000004100 */
[-C--:B------:R-:W-:Y:S01]  /*3190*/  FFMA.FTZ R7, R7, R31.reuse, RZ ;  /* 0x0000001f07077223 */ /* 0x080fe200000100ff */
[----:B------:R-:W-:Y:S02]  /*31a0*/  HADD2.F32 R6, -RZ, R26.H0_H0 ;  /* 0x2000001aff067230 */ /* 0x000fe40000004100 */
[-C--:B------:R-:W-:Y:S01]  /*31b0*/  FFMA.FTZ R29, R28, R32.reuse, R29 ;  /* 0x000000201c1d7223 */ /* 0x080fe2000001001d */
[----:B------:R-:W-:Y:S02]  /*31c0*/  HADD2.F32 R28, -RZ, R24.H0_H0 ;  /* 0x20000018ff1c7230 */ /* 0x000fe40000004100 */
[----:B------:R-:W-:Y:S01]  /*31d0*/  FFMA.FTZ R7, R16, R32, R7 ;  /* 0x0000002010077223 */ /* 0x000fe20000010007 */
[----:B------:R-:W-:Y:S02]  /*31e0*/  HADD2.F32 R34, -RZ, R27.H1_H1 ;  /* 0x3000001bff227230 */ /* 0x000fe40000004100 */
[----:B------:R-:W-:Y:S01]  /*31f0*/  FFMA.FTZ R31, R10, R31, RZ ;  /* 0x0000001f0a1f7223 */ /* 0x000fe200000100ff */
[----:B------:R-:W-:-:S02]  /*3200*/  HADD2.F32 R10, -RZ, R25.H0_H0 ;  /* 0x20000019ff0a7230 */ /* 0x000fc40000004100 */
[-C--:B------:R-:W-:Y:S01]  /*3210*/  FFMA.FTZ R6, R6, R30.reuse, R5 ;  /* 0x0000001e06067223 */ /* 0x080fe20000010005 */
        /* <DEDUP_REMOVED lines=20> */
[----:B------:R-:W-:Y:S02]  /*3360*/  HADD2.F32 R23, -RZ, R21.H0_H0 ;  /* 0x20000015ff177230 */ /* 0x000fe40000004100 */
        /* <DEDUP_REMOVED lines=20> */
[----:B------:R-:W-:Y:S02]  /*34b0*/  HADD2.F32 R11, -RZ, R14.H1_H1 ;  /* 0x3000000eff0b7230 */ /* 0x000fe40000004100 */
[-C--:B------:R-:W-:Y:S01]  /*34c0*/  FFMA.FTZ R14, R16, R10.reuse, R19 ;  /* 0x0000000a100e7223 */ /* 0x080fe20000010013 */
[----:B------:R-:W-:Y:S02]  /*34d0*/  HADD2.F32 R15, -RZ, R15.H1_H1 ;  /* 0x3000000fff0f7230 */ /* 0x000fe40000004100 */
        /* <DEDUP_REMOVED lines=21> */
.L_x_1291:
[----:B------:R-:W-:-:S05]  /*3630*/  IMAD.WIDE R60, R13, 0x4, R60 ;  /* 0x000000040d3c7825 */ /* 0x000fca00078e023c */
[----:B------:R-:W2:Y:S02]  /*3640*/  LDG.E.128.CONSTANT R8, desc[UR10][R60.64] ;  /* 0x0000000a3c087981 */ /* 0x000ea4000c1e9d00 */
[C---:B--2---:R-:W-:Y:S02]  /*3650*/  LOP3.LUT R6, R8.reuse, 0xf000f, RZ, 0xc0, !PT ;  /* 0x000f000f08067812 */ /* 0x044fe400078ec0ff */
[----:B------:R-:W-:Y:S02]  /*3660*/  LOP3.LUT R7, R8, 0xf000f0, RZ, 0xc0, !PT ;  /* 0x00f000f008077812 */ /* 0x000fe400078ec0ff */
[----:B------:R-:W-:Y:S02]  /*3670*/  SHF.R.U32.HI R8, RZ, 0x8, R8 ;  /* 0x00000008ff087819 */ /* 0x000fe40000011608 */
[----:B------:R-:W-:Y:S02]  /*3680*/  SHF.R.U32.HI R16, RZ, 0x8, R9 ;  /* 0x00000008ff107819 */ /* 0x000fe40000011609 */
[----:B------:R-:W-:-:S02]  /*3690*/  LOP3.LUT R18, R10, 0xf000f0, RZ, 0xc0, !PT ;  /* 0x00f000f00a127812 */ /* 0x000fc400078ec0ff */
[C---:B------:R-:W-:Y:S02]  /*36a0*/  LOP3.LUT R22, R11.reuse, 0xf000f, RZ, 0xc0, !PT ;  /* 0x000f000f0b167812 */ /* 0x040fe400078ec0ff */
[----:B------:R-:W-:Y:S02]  /*36b0*/  LOP3.LUT R23, R11, 0xf000f0, RZ, 0xc0, !PT ;  /* 0x00f000f00b177812 */ /* 0x000fe400078ec0ff */
[----:B------:R-:W-:Y:S02]  /*36c0*/  SHF.R.U32.HI R19, RZ, 0x8, R10 ;  /* 0x00000008ff137819 */ /* 0x000fe4000001160a */
[----:B------:R-:W-:Y:S02]  /*36d0*/  SHF.R.U32.HI R11, RZ, 0x8, R11 ;  /* 0x00000008ff0b7819 */ /* 0x000fe4000001160b */
        /* <DEDUP_REMOVED lines=13> */
[----:B------:R-:W-:-:S02]  /*37b0*/  LOP3.LUT R22, R22, 0x64006400, RZ, 0xfc, !PT ;  /* 0x6400640016167812 */ /* 0x000fc400078efcff */
        /* <DEDUP_REMOVED lines=18> */
[-C--:B------:R-:W-:Y:S01]  /*38e0*/  HFMA2 R20, R11, R0.reuse.H1_H1, -72, -72 ;  /* 0xd480d4800b147431 */ /* 0x080fe20000060000 */
[----:B------:R-:W-:Y:S01]  /*38f0*/  LOP3.LUT R8, R24, 0x64006400, RZ, 0xfc, !PT ;  /* 0x6400640018087812 */ /* 0x000fe200078efcff */
[----:B------:R-:W-:Y:S01]  /*3900*/  HADD2 R24, R10, -1032, -1032 ;  /* 0xe408e4080a187430 */ /* 0x000fe20000000000 */
[----:B------:R-:W-:Y:S01]  /*3910*/  LOP3.LUT R35, R26, 0x64006400, RZ, 0xfc, !PT ;  /* 0x640064001a237812 */ /* 0x000fe200078efcff */
[-C--:B------:R-:W-:Y:S02]  /*3920*/  HFMA2 R26, R21, R0.reuse.H1_H1, -72, -72 ;  /* 0xd480d480151a7431 */ /* 0x080fe40000060000 */
[----:B------:R-:W-:Y:S02]  /*3930*/  HADD2 R21, R9, -1032, -1032 ;  /* 0xe408e40809157430 */ /* 0x000fe40000000000 */
[----:B------:R-:W-:-:S02]  /*3940*/  HFMA2 R19, R19, R0.H1_H1, -72, -72 ;  /* 0xd480d48013137431 */ /* 0x000fc40000060000 */
[----:B------:R-:W-:Y:S02]  /*3950*/  HADD2 R23, R23, -1032, -1032 ;  /* 0xe408e40817177430 */ /* 0x000fe40000000000 */
[-C--:B------:R-:W-:Y:S02]  /*3960*/  HFMA2 R16, R33, R0.reuse.H1_H1, -72, -72 ;  /* 0xd480d48021107431 */ /* 0x080fe40000060000 */
[----:B------:R-:W-:Y:S02]  /*3970*/  HADD2 R22, R8, -1032, -1032 ;  /* 0xe408e40808167430 */ /* 0x000fe40000000000 */
[----:B------:R-:W-:Y:S01]  /*3980*/  HFMA2 R17, R35, R0.H1_H1, -72, -72 ;  /* 0xd480d48023117431 */ /* 0x000fe20000060000 */
[----:B------:R-:W-:Y:S06]  /*3990*/  @!P2 BRA `(.L_x_1294) ;  /* 0x000000040068a947 */ /* 0x000fec0003800000 */
[----:B------:R-:W0:Y:S01]  /*39a0*/  LDS.64 R8, [UR6+0x10] ;  /* 0x00001006ff087984 */ /* 0x000e220008000a00 */
[----:B------:R-:W-:Y:S02]  /*39b0*/  HADD2.F32 R6, -RZ, R31.H0_H0 ;  /* 0x2000001fff067230 */ /* 0x000fe40000004100 */
[--C-:B------:R-:W-:Y:S01]  /*39c0*/  HADD2.F32 R34, -RZ, R30.reuse.H0_H0 ;  /* 0x2000001eff227230 */ /* 0x100fe20000004100 */
[----:B------:R-:W1:Y:S01]  /*39d0*/  LDS.64 R14, [UR6+0x18] ;  /* 0x00001806ff0e7984 */ /* 0x000e620008000a00 */
        /* <DEDUP_REMOVED lines=86> */
.L_x_1294:
        /* <DEDUP_REMOVED lines=95> */
.L_x_1296:
        /* <DEDUP_REMOVED lines=97> */
.L_x_1297:
        /* <DEDUP_REMOVED lines=91> */
.L_x_1295:
        /* <DEDUP_REMOVED lines=145> */
.L_x_1298:
        /* <DEDUP_REMOVED lines=95> */
.L_x_1300:
        /* <DEDUP_REMOVED lines=97> */
.L_x_1301:
        /* <DEDUP_REMOVED lines=91> */
.L_x_1299:
[----:B------:R-:W-:-:S05]  /*6bb0*/  IMAD.WIDE R60, R13, 0x4, R60 ;  /* 0x000000040d3c7825 */ /* 0x000fca00078e023c */
[----:B------:R-:W2:Y:S01]  /*6bc0*/  LDG.E.128.CONSTANT R8, desc[UR10][R60.64] ;  /* 0x0000000a3c087981 */ /* 0x000ea2000c1e9d00 */
[----:B------:R-:W-:Y:S01]  /*6bd0*/  UIADD3 UR4, UPT, UPT, UR6, 0x40, URZ ;  /* 0x0000004006047890 */ /* 0x000fe2000fffe0ff */
[----:B--2---:R-:W-:Y:S02]  /*6be0*/  LOP3.LUT R7, R8, 0xf000f0, RZ, 0xc0, !PT ;  /* 0x00f000f008077812 */ /* 0x004fe400078ec0ff */
        /* <DEDUP_REMOVED lines=8> */
[----:B------:R-:W-:Y:S02]  /*6c70*/  LOP3.LUT R10, R11, 0xf000f0, RZ, 0xc0, !PT ;  /* 0x00f000f00b0a7812 */ /* 0x000fe400078ec0ff */
[----:B------:R-:W-:-:S02]  /*6c80*/  LOP3.LUT R7, R7, 0x64006400, RZ, 0xfc, !PT ;  /* 0x6400640007077812 */ /* 0x000fc400078efcff */
[----:B------:R-:W-:Y:S02]  /*6c90*/  SHF.R.U32.HI R8, RZ, 0x8, R8 ;  /* 0x00000008ff087819 */ /* 0x000fe40000011608 */
[----:B------:R-:W-:Y:S01]  /*6ca0*/  LOP3.LUT R16, R26, 0xf000f0, RZ, 0xc0, !PT ;  /* 0x00f000f01a107812 */ /* 0x000fe200078ec0ff */
[----:B------:R-:W-:Y:S01]  /*6cb0*/  HFMA2 R22, R7, R0.H1_H1, -72, -72 ;  /* 0xd480d48007167431 */ /* 0x000fe20000060000 */
[----:B------:R-:W-:Y:S02]  /*6cc0*/  LOP3.LUT R27, R11, 0xf000f, RZ, 0xc0, !PT ;  /* 0x000f000f0b1b7812 */ /* 0x000fe400078ec0ff */
        /* <DEDUP_REMOVED lines=128> */
.L_x_1302:
[----:B------:R-:W-:Y:S01]  /*74d0*/  MOV R59, R12 ;  /* 0x0000000c003b7202 */ /* 0x000fe20000000f00 */
[----:B------:R-:W-:Y:S01]  /*74e0*/  IMAD.WIDE R60, R13, 0x4, R60 ;  /* 0x000000040d3c7825 */ /* 0x000fe200078e023c */
        /* <DEDUP_REMOVED lines=95> */
.L_x_1303:
        /* <DEDUP_REMOVED lines=98> */
.L_x_1304:
[----:B------:R-:W-:Y:S01]  /*8100*/  MOV R59, R12 ;  /* 0x0000000c003b7202 */ /* 0x000fe20000000f00 */
[----:B------:R-:W-:Y:S06]  /*8110*/  @P0 BRA `(.L_x_1289) ;  /* 0x00000004006c0947 */ /* 0x000fec0003800000 */
[----:B------:R-:W0:Y:S01]  /*8120*/  LDS.64 R6, [UR6+0xf0] ;  /* 0x0000f006ff067984 */ /* 0x000e220008000a00 */
[----:B------:R-:W-:Y:S01]  /*8130*/  HADD2.F32 R10, -RZ, R24.H0_H0 ;  /* 0x20000018ff0a7230 */ /* 0x000fe20000004100 */
[----:B------:R-:W-:Y:S01]  /*8140*/  MOV R59, R12 ;  /* 0x0000000c003b7202 */ /* 0x000fe20000000f00 */
        /* <DEDUP_REMOVED lines=88> */
.L_x_1289:
[----:B------:R-:W0:Y:S02]  /*86d0*/  LDCU UR5, c[0x0][0x3dc] ;  /* 0x00007b80ff0577ac */ /* 0x000e240008000800 */
        /* <DEDUP_REMOVED lines=8> */
.L_x_1310:
[----:B------:R-:W2:Y:S01]  /*8760*/  LDG.E.128.CONSTANT R8, desc[UR10][R60.64] ;  /* 0x0000000a3c087981 */ /* 0x000ea2000c1e9d00 */
[----:B------:R-:W-:Y:S01]  /*8770*/  HFMA2 R13, -RZ, RZ, 0, 0.25 ;  /* 0x00003400ff0d7431 */ /* 0x000fe200000001ff */
[----:B------:R-:W-:Y:S01]  /*8780*/  MOV R29, 0x2c00 ;  /* 0x00002c00001d7802 */ /* 0x000fe20000000f00 */
[----:B------:R-:W-:Y:S01]  /*8790*/  HFMA2 R37, -RZ, RZ, 0, 0.015625 ;  /* 0x00002400ff257431 */ /* 0x000fe200000001ff */
[----:B------:R-:W-:Y:S02]  /*87a0*/  ISETP.NE.AND P2, PT, R57, RZ, PT ;  /* 0x000000ff3900720c */ /* 0x000fe40003f45270 */
[----:B------:R-:W-:Y:S02]  /*87b0*/  ISETP.NE.AND P1, PT, R56, 0x1, PT ;  /* 0x000000013800780c */ /* 0x000fe40003f25270 */
[C---:B--2---:R-:W-:Y:S02]  /*87c0*/  LOP3.LUT R17, R9.reuse, 0x30003, RZ, 0xc0, !PT ;  /* 0x0003000309117812 */ /* 0x044fe400078ec0ff */
[----:B------:R-:W-:-:S02]  /*87d0*/  LOP3.LUT R7, R9, 0xc000c, RZ, 0xc0, !PT ;  /* 0x000c000c09077812 */ /* 0x000fc400078ec0ff */
[C---:B------:R-:W-:Y:S02]  /*87e0*/  LOP3.LUT R15, R9.reuse, 0x300030, RZ, 0xc0, !PT ;  /* 0x00300030090f7812 */ /* 0x040fe400078ec0ff */
[----:B------:R-:W-:Y:S02]  /*87f0*/  LOP3.LUT R30, R9, 0xc000c0, RZ, 0xc0, !PT ;  /* 0x00c000c0091e7812 */ /* 0x000fe400078ec0ff */
[----:B------:R-:W-:Y:S02]  /*8800*/  SHF.R.U32.HI R19, RZ, 0x8, R9 ;  /* 0x00000008ff137819 */ /* 0x000fe40000011609 */
[----:B------:R-:W-:Y:S02]  /*8810*/  LOP3.LUT R9, R10, 0xc000c, RZ, 0xc0, !PT ;  /* 0x000c000c0a097812 */ /* 0x000fe400078ec0ff */
[----:B------:R-:W-:Y:S02]  /*8820*/  SHF.R.U32.HI R16, RZ, 0x8, R8 ;  /* 0x00000008ff107819 */ /* 0x000fe40000011608 */
[----:B------:R-:W-:-:S02]  /*8830*/  SHF.R.U32.HI R21, RZ, 0x8, R10 ;  /* 0x00000008ff157819 */ /* 0x000fc4000001160a */
[----:B------:R-:W-:Y:S02]  /*8840*/  SHF.R.U32.HI R23, RZ, 0x8, R11 ;  /* 0x00000008ff177819 */ /* 0x000fe4000001160b */
[C---:B------:R-:W-:Y:S02]  /*8850*/  LOP3.LUT R18, R8.reuse, 0x30003, RZ, 0xc0, !PT ;  /* 0x0003000308127812 */ /* 0x040fe400078ec0ff */
[C---:B------:R-:W-:Y:S02]  /*8860*/  LOP3.LUT R6, R8.reuse, 0xc000c, RZ, 0xc0, !PT ;  /* 0x000c000c08067812 */ /* 0x040fe400078ec0ff */
[C---:B------:R-:W-:Y:S02]  /*8870*/  LOP3.LUT R14, R8.reuse, 0x300030, RZ, 0xc0, !PT ;  /* 0x00300030080e7812 */ /* 0x040fe400078ec0ff */
[----:B------:R-:W-:Y:S02]  /*8880*/  LOP3.LUT R31, R8, 0xc000c0, RZ, 0xc0, !PT ;  /* 0x00c000c0081f7812 */ /* 0x000fe400078ec0ff */
[----:B------:R-:W-:-:S02]  /*8890*/  LOP3.LUT R20, R10, 0x30003, RZ, 0xc0, !PT ;  /* 0x000300030a147812 */ /* 0x000fc400078ec0ff */
[C---:B------:R-:W-:Y:S02]  /*88a0*/  LOP3.LUT R25, R10.reuse, 0x300030, RZ, 0xc0, !PT ;  /* 0x003000300a197812 */ /* 0x040fe400078ec0ff */
[----:B------:R-:W-:Y:S02]  /*88b0*/  LOP3.LUT R32, R10, 0xc000c0, RZ, 0xc0, !PT ;  /* 0x00c000c00a207812 */ /* 0x000fe400078ec0ff */
[----:B------:R-:W-:Y:S02]  /*88c0*/  LOP3.LUT R24, R9, 0x64006400, RZ, 0xfc, !PT ;  /* 0x6400640009187812 */ /* 0x000fe400078efcff */
[C---:B-----5:R-:W-:Y:S02]  /*88d0*/  LOP3.LUT R22, R11.reuse, 0x30003, RZ, 0xc0, !PT ;  /* 0x000300030b167812 */ /* 0x060fe400078ec0ff */
[C---:B------:R-:W-:Y:S02]  /*88e0*/  LOP3.LUT R10, R11.reuse, 0xc000c, RZ, 0xc0, !PT ;  /* 0x000c000c0b0a7812 */ /* 0x040fe400078ec0ff */
        /* <DEDUP_REMOVED lines=126> */
.L_x_1306:
        /* <DEDUP_REMOVED lines=49> */
.L_x_1308:
        /* <DEDUP_REMOVED lines=48> */
.L_x_1309:
        /* <DEDUP_REMOVED lines=46> */
.L_x_1307:
[----:B------:R-:W0:Y:S01]  /*99c0*/  LDC R13, c[0x0][0x3ac] ;  /* 0x0000eb00ff0d7b82 */ /* 0x000e220000000800 */
[----:B------:R-:W-:Y:S01]  /*99d0*/  IADD3 R59, PT, PT, R59, 0x10, RZ ;  /* 0x000000103b3b7810 */ /* 0x000fe20007ffe0ff */
[----:B------:R-:W-:-:S03]  /*99e0*/  UIADD3 UR4, UPT, UPT, UR4, 0x20, URZ ;  /* 0x0000002004047890 */ /* 0x000fc6000fffe0ff */
[----:B------:R-:W-:Y:S01]  /*99f0*/  ISETP.GE.AND P2, PT, R59, R58, PT ;  /* 0x0000003a3b00720c */ /* 0x000fe20003f46270 */
[----:B0-----:R-:W-:-:S12]  /*9a00*/  IMAD.WIDE R60, R13, 0x4, R60 ;  /* 0x000000040d3c7825 */ /* 0x001fd800078e023c */
[----:B------:R-:W-:Y:S05]  /*9a10*/  @!P2 BRA `(.L_x_1310) ;  /* 0xffffffec0050a947 */ /* 0x000fea000383ffff */
.L_x_1305:
[----:B------:R-:W0:Y:S01]  /*9a20*/  S2R R0, SR_CTAID.X ;  /* 0x0000000000007919 */ /* 0x000e220000002500 */
[----:B------:R-:W1:Y:S01]  /*9a30*/  S2UR UR4, SR_CTAID.Y ;  /* 0x00000000000479c3 */ /* 0x000e620000002600 */
[----:B------:R-:W-:Y:S01]  /*9a40*/  HMUL2 R9, R52, R57.H0_H0 ;  /* 0x2000003934097232 */ /* 0x000fe20000000000 */
[----:B------:R-:W0:Y:S06]  /*9a50*/  S2R R3, SR_TID.X ;  /* 0x0000000000037919 */ /* 0x000e2c0000002100 */
[----:B------:R-:W2:Y:S01]  /*9a60*/  LDC.64 R6, c[0x0][0x3a0] ;  /* 0x0000e800ff067b82 */ /* 0x000ea20000000a00 */
[----:B0-----:R-:W-:-:S05]  /*9a70*/  LEA R0, R0, R3, 0x5 ;  /* 0x0000000300007211 */ /* 0x001fca00078e28ff */
[----:B-1----:R-:W-:-:S05]  /*9a80*/  IMAD R0, R13, UR4, R0 ;  /* 0x000000040d007c24 */ /* 0x002fca000f8e0200 */
[----:B------:R-:W-:-:S05]  /*9a90*/  SHF.L.U32 R3, R0, 0x2, RZ ;  /* 0x0000000200037819 */ /* 0x000fca00000006ff */
[----:B--2---:R-:W-:-:S05]  /*9aa0*/  IMAD.WIDE R6, R3, 0x2, R6 ;  /* 0x0000000203067825 */ /* 0x004fca00078e0206 */
        /* <DEDUP_REMOVED lines=8> */
.L_x_1314:
[----:B------:R-:W0:Y:S02]  /*9b30*/  LDS R2, [R0] ;  /* 0x0000000000027984 */ /* 0x000e240000000800 */
[----:B0-----:R-:W-:-:S05]  /*9b40*/  HADD2 R3, R2, R9 ;  /* 0x0000000902037230 */ /* 0x001fca0000000000 */
[----:B------:R-:W0:Y:S02]  /*9b50*/  ATOMS.CAST.SPIN P0, [R0], R2, R3 ;  /* 0x000000020000758d */ /* 0x000e240001800003 */
[----:B0-----:R-:W-:Y:S05]  /*9b60*/  @!P0 BRA `(.L_x_1314) ;  /* 0xfffffffc00f08947 */ /* 0x001fea000383ffff */
[----:B------:R-:W-:Y:S05]  /*9b70*/  BRA `(.L_x_1312) ;  /* 0x00000000000c7947 */ /* 0x000fea0003800000 */
.L_x_1313:
[----:B------:R-:W2:Y:S02]  /*9b80*/  LD.E R0, desc[UR10][R6.64] ;  /* 0x0000000a06007980 */ /* 0x000ea4000c101900 */
[----:B--2---:R-:W-:-:S05]  /*9b90*/  IADD3 R3, PT, PT, R9, R0, RZ ;  /* 0x0000000009037210 */ /* 0x004fca0007ffe0ff */
[----:B------:R0:W-:Y:S02]  /*9ba0*/  ST.E desc[UR10][R6.64], R3 ;  /* 0x0000000306007985 */ /* 0x0001e4000c10190a */
.L_x_1312:
[----:B------:R-:W-:Y:S05]  /*9bb0*/  BSYNC.RECONVERGENT B0 ;  /* 0x0000000000007941 */ /* 0x000fea0003800200 */
.L_x_1311:
[----:B------:R1:W-:Y:S01]  /*9bc0*/  ATOM.E.ADD.F16x2.RN.STRONG.GPU P0, RZ, desc[UR10][R6.64+0x4], R51 ;  /* 0x8000043306ff79a2 */ /* 0x0003e2000c10e10a */
[----:B------:R-:W-:Y:S04]  /*9bd0*/  BSSY.RECONVERGENT B0, `(.L_x_1315) ;  /* 0x000000e000007945 */ /* 0x000fe80003800200 */
[----:B-1----:R-:W-:Y:S05]  /*9be0*/  @P0 BRA `(.L_x_1316) ;  /* 0x0000000000300947 */ /* 0x002fea0003800000 */
[----:B------:R-:W1:Y:S02]  /*9bf0*/  QSPC.E.S P0, RZ, [R6+0x4] ;  /* 0x0000040006ff73aa */ /* 0x000e640000000500 */
[----:B-1----:R-:W-:Y:S05]  /*9c00*/  @!P0 BRA `(.L_x_1317) ;  /* 0x00000000001c8947 */ /* 0x002fea0003800000 */
[----:B------:R-:W-:-:S04]  /*9c10*/  MOV R2, R6 ;  /* 0x0000000600027202 */ /* 0x000fc80000000f00 */
[----:B------:R-:W-:-:S07]  /*9c20*/  MOV R0, R2 ;  /* 0x0000000200007202 */ /* 0x000fce0000000f00 */
.L_x_1318:
[----:B------:R-:W0:Y:S02]  /*9c30*/  LDS R2, [R0+0x4] ;  /* 0x0000040000027984 */ /* 0x000e240000000800 */
[----:B0-----:R-:W-:-:S05]  /*9c40*/  HFMA2 R3, R2, 1, 1, R51 ;  /* 0x3c003c0002037831 */ /* 0x001fca0000000033 */
[----:B------:R-:W0:Y:S02]  /*9c50*/  ATOMS.CAST.SPIN P0, [R0+0x4], R2, R3 ;  /* 0x000004020000758d */ /* 0x000e240001800003 */
[----:B0-----:R-:W-:Y:S05]  /*9c60*/  @!P0 BRA `(.L_x_1318) ;  /* 0xfffffffc00f08947 */ /* 0x001fea000383ffff */
[----:B------:R-:W-:Y:S05]  /*9c70*/  BRA `(.L_x_1316) ;  /* 0x00000000000c7947 */ /* 0x000fea0003800000 */
.L_x_1317:
[----:B------:R-:W0:Y:S02]  /*9c80*/  LD.E R0, desc[UR10][R6.64+0x4] ;  /* 0x0000040a06007980 */ /* 0x000e24000c101900 */
[----:B0-----:R-:W-:-:S05]  /*9c90*/  IADD3 R3, PT, PT, R51, R0, RZ ;  /* 0x0000000033037210 */ /* 0x001fca0007ffe0ff */
[----:B------:R1:W-:Y:S02]  /*9ca0*/  ST.E desc[UR10][R6.64+0x4], R3 ;  /* 0x0000040306007985 */ /* 0x0003e4000c10190a */
.L_x_1316:
[----:B------:R-:W-:Y:S05]  /*9cb0*/  BSYNC.RECONVERGENT B0 ;  /* 0x0000000000007941 */ /* 0x000fea0003800200 */
.L_x_1315:
        /* <DEDUP_REMOVED lines=11> */
.L_x_1322:
[----:B------:R-:W0:Y:S02]  /*9d70*/  LDS R2, [R0] ;  /* 0x0000000000027984 */ /* 0x000e240000000800 */
[----:B0-----:R-:W-:-:S05]  /*9d80*/  HADD2 R3, R2, R9 ;  /* 0x0000000902037230 */ /* 0x001fca0000000000 */
[----:B------:R-:W0:Y:S02]  /*9d90*/  ATOMS.CAST.SPIN P0, [R0], R2, R3 ;  /* 0x000000020000758d */ /* 0x000e240001800003 */
[----:B0-----:R-:W-:Y:S05]  /*9da0*/  @!P0 BRA `(.L_x_1322) ;  /* 0xfffffffc00f08947 */ /* 0x001fea000383ffff */
[----:B------:R-:W-:Y:S05]  /*9db0*/  BRA `(.L_x_1320) ;  /* 0x00000000000c7947 */ /* 0x000fea0003800000 */
.L_x_1321:
[----:B------:R-:W2:Y:S02]  /*9dc0*/  LD.E R0, desc[UR10][R6.64] ;  /* 0x0000000a06007980 */ /* 0x000ea4000c101900 */
[----:B--2---:R-:W-:-:S05]  /*9dd0*/  IADD3 R3, PT, PT, R9, R0, RZ ;  /* 0x0000000009037210 */ /* 0x004fca0007ffe0ff */
[----:B------:R0:W-:Y:S02]  /*9de0*/  ST.E desc[UR10][R6.64], R3 ;  /* 0x0000000306007985 */ /* 0x0001e4000c10190a */
.L_x_1320:
[----:B------:R-:W-:Y:S05]  /*9df0*/  BSYNC.RECONVERGENT B0 ;  /* 0x0000000000007941 */ /* 0x000fea0003800200 */
.L_x_1319:
[----:B------:R1:W-:Y:S01]  /*9e00*/  ATOM.E.ADD.F16x2.RN.STRONG.GPU P0, RZ, desc[UR10][R6.64+0x4], R49 ;  /* 0x8000043106ff79a2 */ /* 0x0003e2000c10e10a */
[----:B------:R-:W-:Y:S04]  /*9e10*/  BSSY.RECONVERGENT B0, `(.L_x_1323) ;  /* 0x000000e000007945 */ /* 0x000fe80003800200 */
[----:B-1----:R-:W-:Y:S05]  /*9e20*/  @P0 BRA `(.L_x_1324) ;  /* 0x0000000000300947 */ /* 0x002fea0003800000 */
[----:B------:R-:W1:Y:S02]  /*9e30*/  QSPC.E.S P0, RZ, [R6+0x4] ;  /* 0x0000040006ff73aa */ /* 0x000e640000000500 */
[----:B-1----:R-:W-:Y:S05]  /*9e40*/  @!P0 BRA `(.L_x_1325) ;  /* 0x00000000001c8947 */ /* 0x002fea0003800000 */
[----:B------:R-:W-:-:S04]  /*9e50*/  MOV R2, R6 ;  /* 0x0000000600027202 */ /* 0x000fc80000000f00 */
[----:B------:R-:W-:-:S07]  /*9e60*/  MOV R0, R2 ;  /* 0x0000000200007202 */ /* 0x000fce0000000f00 */
.L_x_1326:
[----:B------:R-:W0:Y:S02]  /*9e70*/  LDS R2, [R0+0x4] ;  /* 0x0000040000027984 */ /* 0x000e240000000800 */
[----:B0-----:R-:W-:-:S05]  /*9e80*/  HFMA2 R3, R2, 1, 1, R49 ;  /* 0x3c003c0002037831 */ /* 0x001fca0000000031 */
[----:B------:R-:W0:Y:S02]  /*9e90*/  ATOMS.CAST.SPIN P0, [R0+0x4], R2, R3 ;  /* 0x000004020000758d */ /* 0x000e240001800003 */
[----:B0-----:R-:W-:Y:S05]  /*9ea0*/  @!P0 BRA `(.L_x_1326) ;  /* 0xfffffffc00f08947 */ /* 0x001fea000383ffff */
[----:B------:R-:W-:Y:S05]  /*9eb0*/  BRA `(.L_x_1324) ;  /* 0x00000000000c7947 */ /* 0x000fea0003800000 */
.L_x_1325:
[----:B------:R-:W0:Y:S02]  /*9ec0*/  LD.E R0, desc[UR10][R6.64+0x4] ;  /* 0x0000040a06007980 */ /* 0x000e24000c101900 */
[----:B0-----:R-:W-:-:S05]  /*9ed0*/  IADD3 R3, PT, PT, R49, R0, RZ ;  /* 0x0000000031037210 */ /* 0x001fca0007ffe0ff */
[----:B------:R1:W-:Y:S02]  /*9ee0*/  ST.E desc[UR10][R6.64+0x4], R3 ;  /* 0x0000040306007985 */ /* 0x0003e4000c10190a */
.L_x_1324:
[----:B------:R-:W-:Y:S05]  /*9ef0*/  BSYNC.RECONVERGENT B0 ;  /* 0x0000000000007941 */ /* 0x000fea0003800200 */
.L_x_1323:
        /* <DEDUP_REMOVED lines=12> */
.L_x_1330:
[----:B------:R-:W0:Y:S02]  /*9fc0*/  LDS R2, [R0] ;  /* 0x0000000000027984 */ /* 0x000e240000000800 */
[----:B0-----:R-:W-:-:S05]  /*9fd0*/  HADD2 R3, R2, R9 ;  /* 0x0000000902037230 */ /* 0x001fca0000000000 */
[----:B------:R-:W0:Y:S02]  /*9fe0*/  ATOMS.CAST.SPIN P0, [R0], R2, R3 ;  /* 0x000000020000758d */ /* 0x000e240001800003 */
[----:B0-----:R-:W-:Y:S05]  /*9ff0*/  @!P0 BRA `(.L_x_1330) ;  /* 0xfffffffc00f08947 */ /* 0x001fea000383ffff */
[----:B------:R-:W-:Y:S05]  /*a000*/  BRA `(.L_x_1328) ;  /* 0x00000000000c7947 */ /* 0x000fea0003800000 */
.L_x_1329:
[----:B------:R-:W2:Y:S02]  /*a010*/  LD.E R0, desc[UR10][R6.64] ;  /* 0x0000000a06007980 */ /* 0x000ea4000c101900 */
[----:B--2---:R-:W-:-:S05]  /*a020*/  IADD3 R3, PT, PT, R9, R0, RZ ;  /* 0x0000000009037210 */ /* 0x004fca0007ffe0ff */
[----:B------:R0:W-:Y:S02]  /*a030*/  ST.E desc[UR10][R6.64], R3 ;  /* 0x0000000306007985 */ /* 0x0001e4000c10190a */
.L_x_1328:
[----:B------:R-:W-:Y:S05]  /*a040*/  BSYNC.RECONVERGENT B0 ;  /* 0x0000000000007941 */ /* 0x000fea0003800200 */
.L_x_1327:
[----:B------:R1:W-:Y:S01]  /*a050*/  ATOM.E.ADD.F16x2.RN.STRONG.GPU P0, RZ, desc[UR10][R6.64+0x4], R47 ;  /* 0x8000042f06ff79a2 */ /* 0x0003e2000c10e10a */
[----:B------:R-:W-:Y:S04]  /*a060*/  BSSY.RECONVERGENT B0, `(.L_x_1331) ;  /* 0x000000e000007945 */ /* 0x000fe80003800200 */
[----:B-1----:R-:W-:Y:S05]  /*a070*/  @P0 BRA `(.L_x_1332) ;  /* 0x0000000000300947 */ /* 0x002fea0003800000 */
[----:B------:R-:W1:Y:S02]  /*a080*/  QSPC.E.S P0, RZ, [R6+0x4] ;  /* 0x0000040006ff73aa */ /* 0x000e640000000500 */
[----:B-1----:R-:W-:Y:S05]  /*a090*/  @!P0 BRA `(.L_x_1333) ;  /* 0x00000000001c8947 */ /* 0x002fea0003800000 */
[----:B------:R-:W-:-:S04]  /*a0a0*/  MOV R2, R6 ;  /* 0x0000000600027202 */ /* 0x000fc80000000f00 */
[----:B------:R-:W-:-:S07]  /*a0b0*/  MOV R0, R2 ;  /* 0x0000000200007202 */ /* 0x000fce0000000f00 */
.L_x_1334:
[----:B------:R-:W0:Y:S02]  /*a0c0*/  LDS R2, [R0+0x4] ;  /* 0x0000040000027984 */ /* 0x000e240000000800 */
[----:B0-----:R-:W-:-:S05]  /*a0d0*/  HFMA2 R3, R2, 1, 1, R47 ;  /* 0x3c003c0002037831 */ /* 0x001fca000000002f */
[----:B------:R-:W0:Y:S02]  /*a0e0*/  ATOMS.CAST.SPIN P0, [R0+0x4], R2, R3 ;  /* 0x000004020000758d */ /* 0x000e240001800003 */
[----:B0-----:R-:W-:Y:S05]  /*a0f0*/  @!P0 BRA `(.L_x_1334) ;  /* 0xfffffffc00f08947 */ /* 0x001fea000383ffff */
[----:B------:R-:W-:Y:S05]  /*a100*/  BRA `(.L_x_1332) ;  /* 0x00000000000c7947 */ /* 0x000fea0003800000 */
.L_x_1333:
[----:B------:R-:W0:Y:S02]  /*a110*/  LD.E R0, desc[UR10][R6.64+0x4] ;  /* 0x0000040a06007980 */ /* 0x000e24000c101900 */
[----:B0-----:R-:W-:-:S05]  /*a120*/  IADD3 R3, PT, PT, R47, R0, RZ ;  /* 0x000000002f037210 */ /* 0x001fca0007ffe0ff */
[----:B------:R1:W-:Y:S02]  /*a130*/  ST.E desc[UR10][R6.64+0x4], R3 ;  /* 0x0000040306007985 */ /* 0x0003e4000c10190a */
.L_x_1332:
[----:B------:R-:W-:Y:S05]  /*a140*/  BSYNC.RECONVERGENT B0 ;  /* 0x0000000000007941 */ /* 0x000fea0003800200 */
.L_x_1331:
        /* <DEDUP_REMOVED lines=12> */
.L_x_1338:
[----:B------:R-:W0:Y:S02]  /*a210*/  LDS R2, [R0] ;  /* 0x0000000000027984 */ /* 0x000e240000000800 */
[----:B0-----:R-:W-:-:S05]  /*a220*/  HADD2 R3, R2, R9 ;  /* 0x0000000902037230 */ /* 0x001fca0000000000 */
[----:B------:R-:W0:Y:S02]  /*a230*/  ATOMS.CAST.SPIN P0, [R0], R2, R3 ;  /* 0x000000020000758d */ /* 0x000e240001800003 */
[----:B0-----:R-:W-:Y:S05]  /*a240*/  @!P0 BRA `(.L_x_1338) ;  /* 0xfffffffc00f08947 */ /* 0x001fea000383ffff */
[----:B------:R-:W-:Y:S05]  /*a250*/  BRA `(.L_x_1336) ;  /* 0x00000000000c7947 */ /* 0x000fea0003800000 */
.L_x_1337:
[----:B------:R-:W2:Y:S02]  /*a260*/  LD.E R0, desc[UR10][R6.64] ;  /* 0x0000000a06007980 */ /* 0x000ea4000c101900 */
[----:B--2---:R-:W-:-:S05]  /*a270*/  IADD3 R3, PT, PT, R9, R0, RZ ;  /* 0x0000000009037210 */ /* 0x004fca0007ffe0ff */
[----:B------:R0:W-:Y:S02]  /*a280*/  ST.E desc[UR10][R6.64], R3 ;  /* 0x0000000306007985 */ /* 0x0001e4000c10190a */
.L_x_1336:
[----:B------:R-:W-:Y:S05]  /*a290*/  BSYNC.RECONVERGENT B0 ;  /* 0x0000000000007941 */ /* 0x000fea0003800200 */
.L_x_1335:
[----:B------:R1:W-:Y:S02]  /*a2a0*/  ATOM.E.ADD.F16x2.RN.STRONG.GPU P0, RZ, desc[UR10][R6.64+0x4], R5 ;  /* 0x8000040506ff79a2 */ /* 0x0003e4000c10e10a */
[----:B-1----:R-:W-:Y:S05]  /*a2b0*/  @P0 EXIT ;  /* 0x000000000000094d */ /* 0x002fea0003800000 */
[----:B------:R-:W1:Y:S02]  /*a2c0*/  QSPC.E.S P0, RZ, [R6+0x4] ;  /* 0x0000040006ff73aa */ /* 0x000e640000000500 */
[----:B-1----:R-:W-:Y:S05]  /*a2d0*/  @!P0 BRA `(.L_x_1339) ;  /* 0x00000000001c8947 */ /* 0x002fea0003800000 */
[----:B------:R-:W-:-:S04]  /*a2e0*/  MOV R2, R6 ;  /* 0x0000000600027202 */ /* 0x000fc80000000f00 */
[----:B------:R-:W-:-:S07]  /*a2f0*/  MOV R0, R2 ;  /* 0x0000000200007202 */ /* 0x000fce0000000f00 */
.L_x_1340:
[----:B------:R-:W0:Y:S02]  /*a300*/  LDS R2, [R0+0x4] ;  /* 0x0000040000027984 */ /* 0x000e240000000800 */
[----:B0-----:R-:W-:-:S05]  /*a310*/  HFMA2 R3, R2, 1, 1, R5 ;  /* 0x3c003c0002037831 */ /* 0x001fca0000000005 */
[----:B------:R-:W0:Y:S02]  /*a320*/  ATOMS.CAST.SPIN P0, [R0+0x4], R2, R3 ;  /* 0x000004020000758d */ /* 0x000e240001800003 */
[----:B0-----:R-:W-:Y:S05]  /*a330*/  @!P0 BRA `(.L_x_1340) ;  /* 0xfffffffc00f08947 */ /* 0x001fea000383ffff */
[----:B------:R-:W-:Y:S05]  /*a340*/  EXIT ;  /* 0x000000000000794d */ /* 0x000fea0003800000 */
.L_x_1339:
[----:B------:R-:W0:Y:S02]  /*a350*/  LD.E R0, desc[UR10][R6.64+0x4] ;  /* 0x0000040a06007980 */ /* 0x000e24000c101900 */
[----:B0-----:R-:W-:-:S05]  /*a360*/  IADD3 R3, PT, PT, R5, R0, RZ ;  /* 0x0000000005037210 */ /* 0x001fca0007ffe0ff */
[----:B------:R-:W-:Y:S01]  /*a370*/  ST.E desc[UR10][R6.64+0x4], R3 ;  /* 0x0000040306007985 */ /* 0x000fe2000c10190a */
[----:B------:R-:W-:Y:S05]  /*a380*/  EXIT ;  /* 0x000000000000794d */ /* 0x000fea0003800000 */
.L_x_1341:
        /* <DEDUP_REMOVED lines=15> */
.L_x_5300:


//--------------------- .text._Z23gemm_half_q_half_kernelILi4ELi172ELb1ELb1ELi32EEvPK6__halfPKjS4_S2_PS0_iiiiPKtS7_iiiiiibS2_i --------------------------
	.section	.text._Z23gemm_half_q_half_kernelILi4ELi172ELb1ELb1ELi32EEvPK6__halfPKjS4_S2_PS0_iiiiPKtS7_iiiiiibS2_i,"ax",@progbits
	.align	128
        .global         _Z23gemm_half_q_half_kernelILi4ELi172ELb1ELb1ELi32EEvPK6__halfPKjS4_S2_PS0_iiiiPKtS7_iiiiiibS2_i
        .type           _Z23gemm_half_q_half_kernelILi4ELi172ELb1ELb1ELi32EEvPK6__halfPKjS4_S2_PS0_iiiiPKtS7_iiiiiibS2_i,@function
        .size           _Z23gemm_half_q_half_kernelILi4ELi172ELb1ELb1ELi32EEvPK6__halfPKjS4_S2_PS0_iiiiPKtS7_iiiiiibS2_i,(.L_x_5301 - _Z23gemm_half_q_half_kernelILi4ELi172ELb1ELb1ELi32EEvPK6__halfPKjS4_S2_PS0_iiiiPKtS7_iiiiiibS2_i)
        .other          _Z23gemm_half_q_half_kernelILi4ELi172ELb1ELb1ELi32EEvPK6__halfPKjS4_S2_PS0_iiiiPKtS7_iiiiiibS2_i,@"STO_CUDA_ENTRY STV_DEFAULT"
_Z23gemm_half_q_half_kernelILi4ELi172ELb1ELb1ELi32EEvPK6__halfPKjS4_S2_PS0_iiiiPKtS7_iiiiiibS2_i:
.text._Z23gemm_half_q_half_kernelILi4ELi172ELb1ELb1ELi32EEvPK6__halfPKjS4_S2_PS0_iiiiPKtS7_iiiiiibS2_i:
[----:B------:R-:W-:Y:S08]  /*0000*/  LDC R1, c[0x0][0x37c] ;  /* 0x0000df00ff017b82 */ /* 0x000ff00000000800 */
[----:B------:R-:W0:Y:S01]  /*0010*/  S2UR UR7, SR_CTAID.Y ;  /* 0x00000000000779c3 */ /* 0x000e220000002600 */
[----:B------:R-:W0:Y:S02]  /*0020*/  LDCU UR4, c[0x0][0x3a8] ;  /* 0x00007500ff0477ac */ /* 0x000e240008000800 */
[----:B0-----:R-:W-:-:S06]  /*0030*/  UIMAD UR4, UR7, -0x4, UR4 ;  /* 0xfffffffc070478a4 */ /* 0x001fcc000f8e0204 */
        /* <DEDUP_REMOVED lines=30> */
.L_x_1342:
[----:B------:R-:W-:Y:S01]  /*0220*/  PRMT R2, R2, 0x9910, RZ ;  /* 0x0000991002027816 */ /* 0x000fe200000000ff */
[----:B------:R-:W0:Y:S01]  /*0230*/  S2UR UR4, SR_CTAID.X ;  /* 0x00000000000479c3 */ /* 0x000e220000002500 */
[----:B------:R-:W-:Y:S02]  /*0240*/  SHF.L.U32 R97, R3, 0x5, RZ ;  /* 0x0000000503617819 */ /* 0x000fe400000006ff */
[----:B------:R-:W-:Y:S02]  /*0250*/  ISETP.NE.AND P0, PT, R2, RZ, PT ;  /* 0x000000ff0200720c */ /* 0x000fe40003f05270 */
[----:B------:R-:W-:-:S04]  /*0260*/  IADD3 R6, PT, PT, R97, 0x20, RZ ;  /* 0x0000002061067810 */ /* 0x000fc80007ffe0ff */
[----:B------:R-:W-:-:S07]  /*0270*/  VIMNMX R90, PT, PT, R6, R0, PT ;  /* 0x00000000065a7248 */ /* 0x000fce0003fe0100 */
        /* <DEDUP_REMOVED lines=30> */
[----:B0-----:R-:W-:-:S09]  /*0460*/  IADD3 R7, PT, PT, R11, R0, RZ ;  /* 0x000000000b077210 */ /* 0x001fd20007ffe0ff */
[----:B------:R-:W-:Y:S05]  /*0470*/  @P0 BRA `(.L_x_1346) ;  /* 0x0000000000ec0947 */ /* 0x000fea0003800000 */
[----:B------:R-:W-:Y:S02]  /*0480*/  IADD3 R8, PT, PT, RZ, -R16, RZ ;  /* 0x80000010ff087210 */ /* 0x000fe40007ffe0ff */
[----:B------:R-:W-:Y:S02]  /*0490*/  PLOP3.LUT P0, PT, PT, PT, PT, 0x80, 0x8 ;  /* 0x000000000008781c */ /* 0x000fe40003f0f070 */
[----:B------:R-:W-:-:S13]  /*04a0*/  ISETP.GT.AND P2, PT, R8, 0x3, PT ;  /* 0x000000030800780c */ /* 0x000fda0003f44270 */
[----:B------:R-:W-:Y:S05]  /*04b0*/  @!P2 BRA `(.L_x_1347) ;  /* 0x000000000084a947 */ /* 0x000fea0003800000 */
[----:B------:R-:W-:-:S13]  /*04c0*/  PLOP3.LUT P0, PT, PT, PT, PT, 0x8, 0x80 ;  /* 0x000000000080781c */ /* 0x000fda0003f0e170 */
.L_x_1348:
        /* <DEDUP_REMOVED lines=32> */
.L_x_1347:
        /* <DEDUP_REMOVED lines=20> */
.L_x_1349:
[----:B------:R-:W-:-:S13]  /*0810*/  ISETP.EQ.AND P2, PT, R16, RZ, PT ;  /* 0x000000ff1000720c */ /* 0x000fda0003f42270 */
[----:B------:R-:W-:Y:S05]  /*0820*/  @!P0 BRA P2, `(.L_x_1344) ;  /* 0x0000000400788947 */ /* 0x000fea0001000000 */
.L_x_1346:
        /* <DEDUP_REMOVED lines=12> */
.L_x_1345:
        /* <DEDUP_REMOVED lines=16> */
.L_x_1352:
        /* <DEDUP_REMOVED lines=32> */
.L_x_1351:
        /* <DEDUP_REMOVED lines=21> */
.L_x_1353:
[----:B------:R-:W-:-:S13]  /*0d40*/  ISETP.NE.OR P0, PT, R16, RZ, P0 ;  /* 0x000000ff1000720c */ /* 0x000fda0000705670 */
[----:B------:R-:W-:Y:S05]  /*0d50*/  @!P0 BRA `(.L_x_1344) ;  /* 0x00000000002c8947 */ /* 0x000fea0003800000 */
.L_x_1350:
[----:B-----5:R-:W-:-:S04]  /*0d60*/  IADD3 R9, P0, PT, R22, R17, RZ ;  /* 0x0000001116097210 */ /* 0x020fc80007f1e0ff */
        /* <DEDUP_REMOVED lines=10> */
.L_x_1344:
[----:B------:R-:W-:Y:S05]  /*0e10*/  BSYNC.RECONVERGENT B0 ;  /* 0x0000000000007941 */ /* 0x000fea0003800200 */
.L_x_1343:
        /* <DEDUP_REMOVED lines=10> */
[----:B0-----:R-:W-:-:S03]  /*0ec0*/  IMAD R7, R89, UR7, RZ ;  /* 0x0000000759077c24 */ /* 0x001fc6000f8e02ff */
        /* <DEDUP_REMOVED lines=10> */
.L_x_1357:
        /* <DEDUP_REMOVED lines=15> */
.L_x_1356:
        /* <DEDUP_REMOVED lines=12> */
.L_x_1358:
[----:B------:R-:W-:-:S13]  /*1120*/  ISETP.NE.OR P0, PT, R18, RZ, P0 ;  /* 0x000000ff1200720c */ /* 0x000fda0000705670 */
[----:B------:R-:W-:Y:S05]  /*1130*/  @!P0 BRA `(.L_x_1354) ;  /* 0x00000000001c8947 */ /* 0x000fea0003800000 */
.L_x_1355:
[----:B0-----:R-:W0:Y:S02]  /*1140*/  LDC.64 R8, c[0x0][0x3a0] ;  /* 0x0000e800ff087b82 */ /* 0x001e240000000a00 */
.L_x_1359:
[C---:B0-----:R-:W-:Y:S01]  /*1150*/  IMAD.WIDE R10, R7.reuse, 0x2, R8 ;  /* 0x00000002070a7825 */ /* 0x041fe200078e0208 */
[----:B------:R-:W-:Y:S02]  /*1160*/  IADD3 R18, PT, PT, R18, 0x1, RZ ;  /* 0x0000000112127810 */ /* 0x000fe40007ffe0ff */
[----:B------:R-:W-:Y:S02]  /*1170*/  IADD3 R7, PT, PT, R7, R89, RZ ;  /* 0x0000005907077210 */ /* 0x000fe40007ffe0ff */
[----:B------:R1:W-:Y:S01]  /*1180*/  STG.E.64 desc[UR8][R10.64], RZ ;  /* 0x000000ff0a007986 */ /* 0x0003e2000c101b08 */
[----:B------:R-:W-:-:S13]  /*1190*/  ISETP.NE.AND P0, PT, R18, RZ, PT ;  /* 0x000000ff1200720c */ /* 0x000fda0003f05270 */
[----:B-1----:R-:W-:Y:S05]  /*11a0*/  @P0 BRA `(.L_x_1359) ;  /* 0xfffffffc00e80947 */ /* 0x002fea000383ffff */
.L_x_1354:
        /* <DEDUP_REMOVED lines=20> */
.L_x_1361:
        /* <DEDUP_REMOVED lines=26> */
[C---:B------:R-:W-:Y:S01]  /*1490*/  IMAD R18, R19.reuse, R19, R19 ;  /* 0x0000001313127224 */ /* 0x040fe200078e0213 */
        /* <DEDUP_REMOVED lines=15> */
.L_x_1360:
[C---:B------:R-:W-:Y:S01]  /*1590*/  ISETP.GT.AND P0, PT, R97.reuse, UR6, PT ;  /* 0x0000000661007c0c */ /* 0x040fe2000bf04270 */
[----:B0-----:R-:W-:Y:S01]  /*15a0*/  HFMA2 R7, -RZ, RZ, 0, 0 ;  /* 0x00000000ff077431 */ /* 0x001fe200000001ff */
[----:B------:R-:W-:Y:S02]  /*15b0*/  SHF.R.S32.HI R3, RZ, 0x1f, R20 ;  /* 0x0000001fff037819 */ /* 0x000fe40000011414 */
[----:B------:R-:W-:Y:S02]  /*15c0*/  CS2R R10, SRZ ;  /* 0x00000000000a7805 */ /* 0x000fe4000001ff00 */
[----:B--2---:R-:W-:Y:S02]  /*15d0*/  ISETP.GT.AND P2, PT, R97, UR12, PT ;  /* 0x0000000c61007c0c */ /* 0x004fe4000bf44270 */
[----:B------:R-:W-:Y:S02]  /*15e0*/  LEA.HI R3, R3, R20, RZ, 0x5 ;  /* 0x0000001403037211 */ /* 0x000fe400078f28ff */
[----:B---3--:R-:W-:-:S02]  /*15f0*/  ISETP.GT.AND P3, PT, R97, UR5, PT ;  /* 0x0000000561007c0c */ /* 0x008fc4000bf64270 */
[C---:B----4-:R-:W-:Y:S02]  /*1600*/  ISETP.GT.AND P4, PT, R97.reuse, UR10, PT ;  /* 0x0000000a61007c0c */ /* 0x050fe4000bf84270 */
[----:B-1----:R-:W-:Y:S02]  /*1610*/  ISETP.GT.AND P5, PT, R97, UR11, PT ;  /* 0x0000000b61007c0c */ /* 0x002fe4000bfa4270 */
[----:B------:R-:W-:Y:S01]  /*1620*/  SHF.R.S32.HI R12, RZ, 0x5, R3 ;  /* 0x00000005ff0c7819 */ /* 0x000fe20000011403 */
[----:B------:R-:W-:Y:S01]  /*1630*/  HFMA2 R3, -RZ, RZ, 0, 0 ;  /* 0x00000000ff037431 */ /* 0x000fe200000001ff */
[----:B------:R-:W-:Y:S01]  /*1640*/  MOV R8, RZ ;  /* 0x000000ff00087202 */ /* 0x000fe20000000f00 */
        /* <DEDUP_REMOVED lines=8> */
.L_x_1362:
        /* <DEDUP_REMOVED lines=8> */
.L_x_1363:
        /* <DEDUP_REMOVED lines=8> */
.L_x_1364:
        /* <DEDUP_REMOVED lines=8> */
.L_x_1365:
        /* <DEDUP_REMOVED lines=8> */
.L_x_1366:
        /* <DEDUP_REMOVED lines=22> */
[----:B-----5:R-:W-:Y:S02]  /*1a30*/  PRMT R22, RZ, 0x5410, RZ ;  /* 0x00005410ff167816 */ /* 0x020fe400000000ff */
        /* <DEDUP_REMOVED lines=30> */
[----:B------:R-:W-:Y:S01]  /*1c20*/  LEA.HI R7, R8, 0xffffff80, RZ, 0x8 ;  /* 0xffffff8008077811 */ /* 0x000fe200078f40ff */
[----:B------:R2:W1:Y:S01]  /*1c30*/  I2F.F16 R30, R4 ;  /* 0x00000004001e7306 */ /* 0x0004620000200c00 */
[----:B0-----:R-:W-:-:S02]  /*1c40*/  SHF.R.U32.HI R3, RZ, 0x8, R10 ;  /* 0x00000008ff037819 */ /* 0x001fc4000001160a */
[----:B------:R-:W-:Y:S02]  /*1c50*/  IADD3 R2, PT, PT, R2, -0x80, RZ ;  /* 0xffffff8002027810 */ /* 0x000fe40007ffe0ff */
[----:B------:R-:W-:Y:S02]  /*1c60*/  SHF.R.U32.HI R10, RZ, 0x10, R10 ;  /* 0x00000010ff0a7819 */ /* 0x000fe4000001160a */
[----:B------:R-:W-:Y:S01]  /*1c70*/  LOP3.LUT R3, R3, 0xff, RZ, 0xc0, !PT ;  /* 0x000000ff03037812 */ /* 0x000fe200078ec0ff */
[----:B------:R0:W1:Y:S01]  /*1c80*/  I2F.F16 R37, R0 ;  /* 0x0000000000257306 */ /* 0x0000620000200c00 */
[--C-:B--2---:R-:W-:Y:S02]  /*1c90*/  SHF.R.U32.HI R4, RZ, 0x8, R11.reuse ;  /* 0x00000008ff047819 */ /* 0x104fe4000001160b */
[----:B------:R-:W-:Y:S02]  /*1ca0*/  SHF.R.U32.HI R11, RZ, 0x10, R11 ;  /* 0x00000010ff0b7819 */ /* 0x000fe4000001160b */
[----:B------:R-:W-:-:S02]  /*1cb0*/  LEA.HI R20, R9, 0xffffff80, RZ, 0x8 ;  /* 0xffffff8009147811 */ /* 0x000fc400078f40ff */
[----:B------:R-:W-:Y:S01]  /*1cc0*/  SHF.R.U32.HI R8, RZ, 0x10, R8 ;  /* 0x00000010ff087819 */ /* 0x000fe20000011608 */
[----:B------:R3:W2:Y:S01]  /*1cd0*/  I2F.F16 R38, R2 ;  /* 0x0000000200267306 */ /* 0x0006a20000200c00 */
[----:B0-----:R-:W-:Y:S02]  /*1ce0*/  LOP3.LUT R0, R10, 0xff, RZ, 0xc0, !PT ;  /* 0x000000ff0a007812 */ /* 0x001fe400078ec0ff */
[----:B------:R-:W-:Y:S02]  /*1cf0*/  SHF.R.U32.HI R9, RZ, 0x10, R9 ;  /* 0x00000010ff097819 */ /* 0x000fe40000011609 */
[----:B------:R-:W-:Y:S02]  /*1d00*/  IADD3 R45, PT, PT, R0, -0x80, RZ ;  /* 0xffffff80002d7810 */ /* 0x000fe40007ffe0ff */
[----:B------:R-:W-:Y:S01]  /*1d10*/  LOP3.LUT R0, R11, 0xff, RZ, 0xc0, !PT ;  /* 0x000000ff0b007812 */ /* 0x000fe200078ec0ff */
[----:B------:R-:W0:Y:S01]  /*1d20*/  I2F.F16 R7, R7 ;  /* 0x0000000700077306 */ /* 0x000e220000200c00 */
[----:B---3--:R-:W-:-:S02]  /*1d30*/  LOP3.LUT R2, R13, 0xff, RZ, 0xc0, !PT ;  /* 0x000000ff0d027812 */ /* 0x008fc400078ec0ff */
[----:B------:R-:W-:Y:S02]  /*1d40*/  IADD3 R46, PT, PT, R0, -0x80, RZ ;  /* 0xffffff80002e7810 */ /* 0x000fe40007ffe0ff */
[----:B------:R-:W-:Y:S02]  /*1d50*/  IADD3 R48, PT, PT, R2, -0x80, RZ ;  /* 0xffffff8002307810 */ /* 0x000fe40007ffe0ff */
[----:B------:R-:W-:Y:S01]  /*1d60*/  LOP3.LUT R2, R14, 0xff, RZ, 0xc0, !PT ;  /* 0x000000ff0e027812 */ /* 0x000fe200078ec0ff */
[----:B------:R-:W3:Y:S01]  /*1d70*/  I2F.F16 R20, R20 ;  /* 0x0000001400147306 */ /* 0x000ee20000200c00 */
[----:B------:R-:W-:Y:S02]  /*1d80*/  LOP3.LUT R0, R12, 0xff, RZ, 0xc0, !PT ;  /* 0x000000ff0c007812 */ /* 0x000fe400078ec0ff */
[----:B------:R-:W-:Y:S02]  /*1d90*/  IADD3 R49, PT, PT, R2, -0x80, RZ ;  /* 0xffffff8002317810 */ /* 0x000fe40007ffe0ff */
[----:B------:R-:W-:-:S02]  /*1da0*/  SHF.R.U32.HI R2, RZ, 0x8, R12 ;  /* 0x00000008ff027819 */ /* 0x000fc4000001160c */
[----:B------:R-:W-:Y:S01]  /*1db0*/  IADD3 R3, PT, PT, R3, -0x80, RZ ;  /* 0xffffff8003037810 */ /* 0x000fe20007ffe0ff */
[----:B------:R-:W0:Y:S01]  /*1dc0*/  I2F.F16 R28, R28 ;  /* 0x0000001c001c7306 */ /* 0x000e220000200c00 */
[----:B------:R-:W-:Y:S02]  /*1dd0*/  LEA.HI R31, R12, 0xffffff80, RZ, 0x8 ;  /* 0xffffff800c1f7811 */ /* 0x000fe400078f40ff */
[----:B------:R-:W-:Y:S02]  /*1de0*/  LOP3.LUT R8, R8, 0xff, RZ, 0xc0, !PT ;  /* 0x000000ff08087812 */ /* 0x000fe400078ec0ff */
[----:B------:R-:W-:Y:S02]  /*1df0*/  IADD3 R0, PT, PT, R0, -0x80, RZ ;  /* 0xffffff8000007810 */ /* 0x000fe40007ffe0ff */
[----:B------:R-:W-:Y:S01]  /*1e00*/  LOP3.LUT R9, R9, 0xff, RZ, 0xc0, !PT ;  /* 0x000000ff09097812 */ /* 0x000fe200078ec0ff */
[----:B------:R5:W0:Y:S01]  /*1e10*/  I2F.F16 R10, R3 ;  /* 0x00000003000a7306 */ /* 0x000a220000200c00 */
[----:B------:R-:W-:-:S02]  /*1e20*/  LOP3.LUT R2, R2, 0xff, RZ, 0xc0, !PT ;  /* 0x000000ff02027812 */ /* 0x000fc400078ec0ff */
[----:B------:R-:W-:Y:S02]  /*1e30*/  SHF.R.U32.HI R12, RZ, 0x10, R12 ;  /* 0x00000010ff0c7819 */ /* 0x000fe4000001160c */
[----:B------:R-:W-:Y:S02]  /*1e40*/  IADD3 R8, PT, PT, R8, -0x80, RZ ;  /* 0xffffff8008087810 */ /* 0x000fe40007ffe0ff */
[----:B------:R-:W-:Y:S01]  /*1e50*/  IADD3 R9, PT, PT, R9, -0x80, RZ ;  /* 0xffffff8009097810 */ /* 0x000fe20007ffe0ff */
[----:B------:R4:W0:Y:S01]  /*1e60*/  I2F.F16 R47, R0 ;  /* 0x00000000002f7306 */ /* 0x0008220000200c00 */
[----:B-----5:R-:W-:Y:S02]  /*1e70*/  LOP3.LUT R3, R15, 0xff, RZ, 0xc0, !PT ;  /* 0x000000ff0f037812 */ /* 0x020fe400078ec0ff */
[----:B------:R-:W-:Y:S02]  /*1e80*/  LOP3.LUT R4, R4, 0xff, RZ, 0xc0, !PT ;  /* 0x000000ff04047812 */ /* 0x000fe400078ec0ff */
[----:B------:R-:W-:-:S02]  /*1e90*/  IADD3 R2, PT, PT, R2, -0x80, RZ ;  /* 0xffffff8002027810 */ /* 0x000fc40007ffe0ff */
[----:B------:R-:W-:Y:S01]  /*1ea0*/  IADD3 R50, PT, PT, R3, -0x80, RZ ;  /* 0xffffff8003327810 */ /* 0x000fe20007ffe0ff */
[----:B------:R5:W0:Y:S01]  /*1eb0*/  I2F.F16 R36, R8 ;  /* 0x0000000800247306 */ /* 0x000a220000200c00 */
[----:B----4-:R-:W-:Y:S02]  /*1ec0*/  LOP3.LUT R0, R12, 0xff, RZ, 0xc0, !PT ;  /* 0x000000ff0c007812 */ /* 0x010fe400078ec0ff */
[----:B------:R-:W-:Y:S02]  /*1ed0*/  LEA.HI R33, R13, 0xffffff80, RZ, 0x8 ;  /* 0xffffff800d217811 */ /* 0x000fe400078f40ff */
[----:B------:R-:W-:Y:S02]  /*1ee0*/  LEA.HI R34, R14, 0xffffff80, RZ, 0x8 ;  /* 0xffffff800e227811 */ /* 0x000fe400078f40ff */
[----:B------:R-:W-:Y:S01]  /*1ef0*/  IADD3 R4, PT, PT, R4, -0x80, RZ ;  /* 0xffffff8004047810 */ /* 0x000fe20007ffe0ff */
[----:B------:R4:W0:Y:S01]  /*1f00*/  I2F.F16 R39, R9 ;  /* 0x0000000900277306 */ /* 0x0008220000200c00 */
[----:B------:R-:W-:-:S02]  /*1f10*/  SHF.R.U32.HI R3, RZ, 0x8, R13 ;  /* 0x00000008ff037819 */ /* 0x000fc4000001160d */
[----:B------:R-:W-:Y:S02]  /*1f20*/  IADD3 R0, PT, PT, R0, -0x80, RZ ;  /* 0xffffff8000007810 */ /* 0x000fe40007ffe0ff */
[--C-:B-----5:R-:W-:Y:S02]  /*1f30*/  SHF.R.U32.HI R8, RZ, 0x8, R14.reuse ;  /* 0x00000008ff087819 */ /* 0x120fe4000001160e */
[----:B------:R-:W-:Y:S01]  /*1f40*/  SHF.R.U32.HI R13, RZ, 0x10, R13 ;  /* 0x00000010ff0d7819 */ /* 0x000fe2000001160d */
[----:B------:R5:W0:Y:S01]  /*1f50*/  I2F.F16 R12, R2 ;  /* 0x00000002000c7306 */ /* 0x000a220000200c00 */
[----:B------:R-:W-:Y:S02]  /*1f60*/  SHF.R.U32.HI R14, RZ, 0x10, R14 ;  /* 0x00000010ff0e7819 */ /* 0x000fe4000001160e */
[----:B----4-:R-:W-:Y:S02]  /*1f70*/  SHF.R.U32.HI R9, RZ, 0x10, R15 ;  /* 0x00000010ff097819 */ /* 0x010fe4000001160f */
[----:B------:R-:W-:-:S02]  /*1f80*/  LOP3.LUT R3, R3, 0xff, RZ, 0xc0, !PT ;  /* 0x000000ff03037812 */ /* 0x000fc400078ec0ff */
[----:B------:R-:W-:Y:S01]  /*1f90*/  LOP3.LUT R8, R8, 0xff, RZ, 0xc0, !PT ;  /* 0x000000ff08087812 */ /* 0x000fe200078ec0ff */
[----:B------:R4:W0:Y:S01]  /*1fa0*/  I2F.F16 R11, R4 ;  /* 0x00000004000b7306 */ /* 0x0008220000200c00 */
[----:B-----5:R-:W-:Y:S02]  /*1fb0*/  SHF.R.U32.HI R2, RZ, 0x8, R15 ;  /* 0x00000008ff027819 */ /* 0x020fe4000001160f */
[----:B------:R-:W-:Y:S02]  /*1fc0*/  LOP3.LUT R9, R9, 0xff, RZ, 0xc0, !PT ;  /* 0x000000ff09097812 */ /* 0x000fe400078ec0ff */
[----:B------:R-:W-:Y:S02]  /*1fd0*/  LOP3.LUT R2, R2, 0xff, RZ, 0xc0, !PT ;  /* 0x000000ff02027812 */ /* 0x000fe400078ec0ff */
[----:B------:R-:W-:Y:S01]  /*1fe0*/  LEA.HI R35, R15, 0xffffff80, RZ, 0x8 ;  /* 0xffffff800f237811 */ /* 0x000fe200078f40ff */
[----:B------:R5:W0:Y:S01]  /*1ff0*/  I2F.F16 R51, R0 ;  /* 0x0000000000337306 */ /* 0x000a220000200c00 */
[----:B----4-:R-:W-:-:S02]  /*2000*/  LOP3.LUT R4, R13, 0xff, RZ, 0xc0, !PT ;  /* 0x000000ff0d047812 */ /* 0x010fc400078ec0ff */
[----:B------:R-:W-:Y:S02]  /*2010*/  IADD3 R3, PT, PT, R3, -0x80, RZ ;  /* 0xffffff8003037810 */ /* 0x000fe40007ffe0ff */
[----:B------:R-:W-:Y:S02]  /*2020*/  IADD3 R4, PT, PT, R4, -0x80, RZ ;  /* 0xffffff8004047810 */ /* 0x000fe40007ffe0ff */
[----:B------:R-:W-:Y:S01]  /*2030*/  IADD3 R8, PT, PT, R8, -0x80, RZ ;  /* 0xffffff8008087810 */ /* 0x000fe20007ffe0ff */
[----:B------:R-:W4:Y:S01]  /*2040*/  I2F.F16 R31, R31 ;  /* 0x0000001f001f7306 */ /* 0x000f220000200c00 */
[----:B-----5:R-:W-:Y:S02]  /*2050*/  LOP3.LUT R0, R14, 0xff, RZ, 0xc0, !PT ;  /* 0x000000ff0e007812 */ /* 0x020fe400078ec0ff */
        /* <DEDUP_REMOVED lines=18> */
[----:B-----5:R-:W-:Y:S01]  /*2180*/  PRMT R21, RZ, 0x7610, R21 ;  /* 0x00007610ff157816 */ /* 0x020fe20000000015 */
[----:B-1234-:R-:W-:Y:S06]  /*2190*/  @!P2 BRA `(.L_x_1368) ;  /* 0x000000040068a947 */ /* 0x01efec0003800000 */
[----:B------:R-:W1:Y:S01]  /*21a0*/  LDS.64 R56, [UR5] ;  /* 0x00000005ff387984 */ /* 0x000e620008000a00 */
[----:B------:R-:W-:Y:S02]  /*21b0*/  HADD2.F32 R58, -RZ, R29.H0_H0 ;  /* 0x2000001dff3a7230 */ /* 0x000fe40000004100 */
[----:B------:R-:W-:Y:S01]  /*21c0*/  HADD2.F32 R0, -RZ, R17.H0_H0 ;  /* 0x20000011ff007230 */ /* 0x000fe20000004100 */
[----:B------:R-:W2:Y:S01]  /*21d0*/  LDS.64 R8, [UR5+0x8] ;  /* 0x00000805ff087984 */ /* 0x000ea20008000a00 */
[----:B------:R-:W-:Y:S02]  /*21e0*/  HADD2.F32 R55, -RZ, R38.H0_H0 ;  /* 0x20000026ff377230 */ /* 0x000fe40000004100 */
[----:B------:R-:W-:Y:S02]  /*21f0*/  HADD2.F32 R27, -RZ, R37.H0_H0 ;  /* 0x20000025ff1b7230 */ /* 0x000fe40000004100 */
[----:B------:R-:W-:Y:S02]  /*2200*/  HADD2.F32 R2, -RZ, R32.H0_H0 ;  /* 0x20000020ff027230 */ /* 0x000fe40000004100 */
[----:B------:R-:W-:-:S02]  /*2210*/  HADD2.F32 R4, -RZ, R30.H0_H0 ;  /* 0x2000001eff047230 */ /* 0x000fc40000004100 */
[--C-:B-1----:R-:W-:Y:S02]  /*2220*/  HADD2.F32 R3, -RZ, R56.reuse.H0_H0 ;  /* 0x20000038ff037230 */ /* 0x102fe40000004100 */
[----:B------:R-:W-:Y:S02]  /*2230*/  HADD2.F32 R56, -RZ, R56.H1_H1 ;  /* 0x30000038ff387230 */ /* 0x000fe40000004100 */
[----:B------:R-:W-:Y:S02]  /*2240*/  HADD2.F32 R40, -RZ, R57.H0_H0 ;  /* 0x20000039ff287230 */ /* 0x000fe40000004100 */
[C---:B------:R-:W-:Y:S01]  /*2250*/  FFMA.FTZ R59, R3.reuse, R58, RZ ;  /* 0x0000003a033b7223 */ /* 0x040fe200000100ff */
[----:B------:R-:W-:Y:S01]  /*2260*/  FFMA.FTZ R0, R0, R3, RZ ;  /* 0x0000000300007223 */ /* 0x000fe200000100ff */
[C---:B------:R-:W-:Y:S01]  /*2270*/  FFMA.FTZ R61, R3.reuse, R2, RZ ;  /* 0x00000002033d7223 */ /* 0x040fe200000100ff */
[----:B------:R-:W-:Y:S01]  /*2280*/  FFMA.FTZ R4, R3, R4, RZ ;  /* 0x0000000403047223 */ /* 0x000fe200000100ff */
[----:B------:R-:W-:Y:S01]  /*2290*/  FFMA.FTZ R55, R56, R55, R59 ;  /* 0x0000003738377223 */ /* 0x000fe2000001003b */
[----:B------:R-:W-:Y:S01]  /*22a0*/  FFMA.FTZ R0, R27, R56, R0 ;  /* 0x000000381b007223 */ /* 0x000fe20000010000 */
[----:B0-----:R-:W-:-:S02]  /*22b0*/  HADD2.F32 R59, -RZ, R11.H0_H0 ;  /* 0x2000000bff3b7230 */ /* 0x001fc40000004100 */
[----:B------:R-:W-:Y:S02]  /*22c0*/  HADD2.F32 R27, -RZ, R10.H0_H0 ;  /* 0x2000000aff1b7230 */ /* 0x000fe40000004100 */
        /* <DEDUP_REMOVED lines=17> */
[----:B--2---:R-:W-:Y:S02]  /*23e0*/  HADD2.F32 R4, -RZ, R8.H0_H0 ;  /* 0x20000008ff047230 */ /* 0x004fe40000004100 */
        /* <DEDUP_REMOVED lines=53> */
.L_x_1368:
[----:B------:R-:W-:Y:S01]  /*2740*/  PRMT R21, R21, 0x5410, RZ ;  /* 0x0000541015157816 */ /* 0x000fe200000000ff */
[----:B------:R-:W-:Y:S01]  /*2750*/  IMAD.WIDE R8, R89, 0x4, R18 ;  /* 0x0000000459087825 */ /* 0x000fe200078e0212 */
        /* <DEDUP_REMOVED lines=9> */
[----:B------:R-:W1:Y:S01]  /*27f0*/  LDS.64 R2, [UR5+0x40] ;  /* 0x00004005ff027984 */ /* 0x000e620008000a00 */
[----:B------:R-:W-:Y:S02]  /*2800*/  HADD2.F32 R0, -RZ, R17.H0_H0 ;  /* 0x20000011ff007230 */ /* 0x000fe40000004100 */
[----:B------:R-:W-:Y:S01]  /*2810*/  HADD2.F32 R57, -RZ, R37.H0_H0 ;  /* 0x20000025ff397230 */ /* 0x000fe20000004100 */
[----:B------:R-:W2:Y:S01]  /*2820*/  LDS.64 R18, [UR5+0x48] ;  /* 0x00004805ff127984 */ /* 0x000ea20008000a00 */
[----:B------:R-:W-:Y:S02]  /*2830*/  HADD2.F32 R59, -RZ, R38.H0_H0 ;  /* 0x20000026ff3b7230 */ /* 0x000fe40000004100 */
[----:B------:R-:W-:Y:S02]  /*2840*/  HADD2.F32 R4, -RZ, R30.H0_H0 ;  /* 0x2000001eff047230 */ /* 0x000fe40000004100 */
[----:B0-----:R-:W-:Y:S02]  /*2850*/  HADD2.F32 R61, -RZ, R11.H0_H0 ;  /* 0x2000000bff3d7230 */ /* 0x001fe40000004100 */
[----:B------:R-:W-:-:S02]  /*2860*/  HADD2.F32 R58, -RZ, R16.H0_H0 ;  /* 0x20000010ff3a7230 */ /* 0x000fc40000004100 */
[----:B------:R-:W-:Y:S02]  /*2870*/  HADD2.F32 R60, -RZ, R50.H0_H0 ;  /* 0x20000032ff3c7230 */ /* 0x000fe40000004100 */
[--C-:B-1----:R-:W-:Y:S02]  /*2880*/  HADD2.F32 R21, -RZ, R2.reuse.H0_H0 ;  /* 0x20000002ff157230 */ /* 0x102fe40000004100 */
        /* <DEDUP_REMOVED lines=26> */
[----:B--2---:R-:W-:Y:S02]  /*2a30*/  HADD2.F32 R0, -RZ, R18.H0_H0 ;  /* 0x20000012ff007230 */ /* 0x004fe40000004100 */
        /* <DEDUP_REMOVED lines=53> */
.L_x_1370:
        /* <DEDUP_REMOVED lines=100> */
.L_x_1371:
[----:B------:R-:W-:Y:S01]  /*33d0*/  PRMT R21, RZ, 0x5410, RZ ;  /* 0x00005410ff157816 */ /* 0x000fe200000000ff */
[----:B------:R-:W-:Y:S06]  /*33e0*/  @P0 BRA `(.L_x_1369) ;  /* 0x0000000400680947 */ /* 0x000fec0003800000 */
[----:B------:R-:W1:Y:S01]  /*33f0*/  LDS.64 R2, [UR5+0xc0] ;  /* 0x0000c005ff027984 */ /* 0x000e620008000a00 */
[----:B------:R-:W-:Y:S02]  /*3400*/  HADD2.F32 R0, -RZ, R17.H0_H0 ;  /* 0x20000011ff007230 */ /* 0x000fe40000004100 */
[----:B------:R-:W-:Y:S01]  /*3410*/  HADD2.F32 R4, -RZ, R30.H0_H0 ;  /* 0x2000001eff047230 */ /* 0x000fe20000004100 */
[----:B------:R-:W2:Y:S01]  /*3420*/  LDS.64 R18, [UR5+0xc8] ;  /* 0x0000c805ff127984 */ /* 0x000ea20008000a00 */
[----:B------:R-:W-:Y:S02]  /*3430*/  HADD2.F32 R58, -RZ, R37.H0_H0 ;  /* 0x20000025ff3a7230 */ /* 0x000fe40000004100 */
[----:B0-----:R-:W-:Y:S02]  /*3440*/  HADD2.F32 R10, -RZ, R10.H0_H0 ;  /* 0x2000000aff0a7230 */ /* 0x001fe40000004100 */
        /* <DEDUP_REMOVED lines=12> */
[--C-:B-1----:R-:W-:Y:S02]  /*3510*/  HADD2.F32 R56, -RZ, R3.reuse.H0_H0 ;  /* 0x20000003ff387230 */ /* 0x102fe40000004100 */
[----:B------:R-:W-:-:S02]  /*3520*/  HADD2.F32 R55, -RZ, R3.H1_H1 ;  /* 0x30000003ff377230 */ /* 0x000fc40000004100 */
[--C-:B------:R-:W-:Y:S02]  /*3530*/  HADD2.F32 R21, -RZ, R2.reuse.H0_H0 ;  /* 0x20000002ff157230 */ /* 0x100fe40000004100 */
[----:B------:R-:W-:Y:S02]  /*3540*/  HADD2.F32 R22, -RZ, R2.H1_H1 ;  /* 0x30000002ff167230 */ /* 0x000fe40000004100 */
[----:B------:R-:W-:Y:S02]  /*3550*/  HADD2.F32 R3, -RZ, R32.H0_H0 ;  /* 0x20000020ff037230 */ /* 0x000fe40000004100 */
[-C--:B------:R-:W-:Y:S01]  /*3560*/  FFMA.FTZ R17, R0, R21.reuse, RZ ;  /* 0x0000001500117223 */ /* 0x080fe200000100ff */
[----:B------:R-:W-:Y:S02]  /*3570*/  HADD2.F32 R2, -RZ, R29.H0_H0 ;  /* 0x2000001dff027230 */ /* 0x000fe40000004100 */
[----:B------:R-:W-:Y:S02]  /*3580*/  HADD2.F32 R0, -RZ, R36.H0_H0 ;  /* 0x20000024ff007230 */ /* 0x000fe40000004100 */
[-C--:B------:R-:W-:Y:S01]  /*3590*/  FFMA.FTZ R3, R3, R21.reuse, RZ ;  /* 0x0000001503037223 */ /* 0x080fe200000100ff */
[----:B------:R-:W-:Y:S01]  /*35a0*/  FFMA.FTZ R17, R58, R22, R17 ;  /* 0x000000163a117223 */ /* 0x000fe20000010011 */
[-C--:B------:R-:W-:Y:S01]  /*35b0*/  FFMA.FTZ R29, R2, R21.reuse, RZ ;  /* 0x00000015021d7223 */ /* 0x080fe200000100ff */
[----:B------:R-:W-:Y:S01]  /*35c0*/  FFMA.FTZ R21, R4, R21, RZ ;  /* 0x0000001504157223 */ /* 0x000fe200000100ff */
[----:B------:R-:W-:-:S02]  /*35d0*/  HADD2.F32 R4, -RZ, R45.H0_H0 ;  /* 0x2000002dff047230 */ /* 0x000fc40000004100 */
[-C--:B------:R-:W-:Y:S01]  /*35e0*/  FFMA.FTZ R3, R10, R22.reuse, R3 ;  /* 0x000000160a037223 */ /* 0x080fe20000010003 */
[----:B------:R-:W-:Y:S02]  /*35f0*/  HADD2.F32 R2, -RZ, R39.H0_H0 ;  /* 0x20000027ff027230 */ /* 0x000fe40000004100 */
[-C--:B------:R-:W-:Y:S01]  /*3600*/  FFMA.FTZ R29, R38, R22.reuse, R29 ;  /* 0x00000016261d7223 */ /* 0x080fe2000001001d */
[----:B------:R-:W-:Y:S01]  /*3610*/  FFMA.FTZ R21, R30, R22, R21 ;  /* 0x000000161e157223 */ /* 0x000fe20000010015 */
[-C--:B------:R-:W-:Y:S01]  /*3620*/  FFMA.FTZ R0, R0, R56.reuse, R17 ;  /* 0x0000003800007223 */ /* 0x080fe20000010011 */
[-C--:B------:R-:W-:Y:S01]  /*3630*/  FFMA.FTZ R10, R4, R56.reuse, R3 ;  /* 0x00000038040a7223 */ /* 0x080fe20000010003 */
[-C--:B------:R-:W-:Y:S01]  /*3640*/  FFMA.FTZ R2, R2, R56.reuse, R29 ;  /* 0x0000003802027223 */ /* 0x080fe2000001001d */
[----:B------:R-:W-:Y:S02]  /*3650*/  HADD2.F32 R3, -RZ, R20.H0_H0 ;  /* 0x20000014ff037230 */ /* 0x000fe40000004100 */
[----:B------:R-:W-:Y:S01]  /*3660*/  FFMA.FTZ R56, R46, R56, R21 ;  /* 0x000000382e387223 */ /* 0x000fe20000010015 */
[----:B------:R-:W-:-:S02]  /*3670*/  HADD2.F32 R17, -RZ, R16.H0_H0 ;  /* 0x20000010ff117230 */ /* 0x000fc40000004100 */
[-C--:B------:R-:W-:Y:S01]  /*3680*/  FFMA.FTZ R0, R7, R55.reuse, R0 ;  /* 0x0000003707007223 */ /* 0x080fe20000010000 */
[-C--:B------:R-:W-:Y:S01]  /*3690*/  FFMA.FTZ R10, R11, R55.reuse, R10 ;  /* 0x000000370b0a7223 */ /* 0x080fe2000001000a */
[-C--:B------:R-:W-:Y:S01]  /*36a0*/  FFMA.FTZ R4, R3, R55.reuse, R2 ;  /* 0x0000003703047223 */ /* 0x080fe20000010002 */
[----:B--2---:R-:W-:Y:S02]  /*36b0*/  HADD2.F32 R3, -RZ, R18.H0_H0 ;  /* 0x20000012ff037230 */ /* 0x004fe40000004100 */
[----:B------:R-:W-:Y:S01]  /*36c0*/  FFMA.FTZ R56, R17, R55, R56 ;  /* 0x0000003711387223 */ /* 0x000fe20000010038 */
[----:B------:R-:W-:Y:S02]  /*36d0*/  HADD2.F32 R17, -RZ, R49.H0_H0 ;  /* 0x20000031ff117230 */ /* 0x000fe40000004100 */
[----:B------:R-:W-:Y:S02]  /*36e0*/  HADD2.F32 R7, -RZ, R47.H0_H0 ;  /* 0x2000002fff077230 */ /* 0x000fe40000004100 */
[----:B------:R-:W-:-:S02]  /*36f0*/  HADD2.F32 R11, -RZ, R48.H0_H0 ;  /* 0x20000030ff0b7230 */ /* 0x000fc40000004100 */
        /* <DEDUP_REMOVED lines=19> */
[-C--:B------:R-:W-:Y:S01]  /*3830*/  FFMA.FTZ R4, R52, R2.reuse, R11 ;  /* 0x0000000234047223 */ /* 0x080fe2000001000b */
[----:B------:R-:W-:Y:S01]  /*3840*/  FFMA.FTZ R2, R54, R2, R3 ;  /* 0x0000000236027223 */ /* 0x000fe20000010003 */
[----:B------:R-:W-:Y:S02]  /*3850*/  HADD2.F32 R3, -RZ, R44.H0_H0 ;  /* 0x2000002cff037230 */ /* 0x000fe40000004100 */
[-C--:B------:R-:W-:Y:S01]  /*3860*/  FFMA.FTZ R10, R7, R19.reuse, R10 ;  /* 0x00000013070a7223 */ /* 0x080fe2000001000a */
[----:B------:R-:W-:Y:S02]  /*3870*/  HADD2.F32 R7, -RZ, R43.H0_H0 ;  /* 0x2000002bff077230 */ /* 0x000fe40000004100 */
[-C--:B------:R-:W-:Y:S01]  /*3880*/  FFMA.FTZ R0, R31, R19.reuse, R0 ;  /* 0x000000131f007223 */ /* 0x080fe20000010000 */
        /* <DEDUP_REMOVED lines=16> */
.L_x_1369:
        /* <DEDUP_REMOVED lines=124> */
[----:B------:R-:W-:-:S02]  /*4150*/  HADD2.F32 R61, -RZ, R15.H0_H0 ;  /* 0x2000000fff3d7230 */ /* 0x000fc40000004100 */
[----:B------:R-:W-:Y:S01]  /*4160*/  FFMA.FTZ R0, R55, R56, R0 ;  /* 0x0000003837007223 */ /* 0x000fe20000010000 */
[----:B------:R-:W-:Y:S02]  /*4170*/  HADD2.F32 R2, -RZ, R39.H0_H0 ;  /* 0x20000027ff027230 */ /* 0x000fe40000004100 */
[----:B------:R-:W-:Y:S02]  /*4180*/  HADD2.F32 R3, -RZ, R38.H0_H0 ;  /* 0x20000026ff037230 */ /* 0x000fe40000004100 */
[----:B------:R-:W-:Y:S01]  /*4190*/  FFMA.FTZ R61, R56, R61, R4 ;  /* 0x0000003d383d7223 */ /* 0x000fe20000010004 */
[----:B------:R-:W-:Y:S02]  /*41a0*/  HADD2.F32 R55, -RZ, R14.H0_H0 ;  /* 0x2000000eff377230 */ /* 0x000fe40000004100 */
[----:B------:R-:W-:Y:S01]  /*41b0*/  FFMA.FTZ R4, R58, R2, R59 ;  /* 0x000000023a047223 */ /* 0x000fe2000001003b */
[----:B------:R-:W-:Y:S02]  /*41c0*/  HADD2.F32 R59, -RZ, R46.H0_H0 ;  /* 0x2000002eff3b7230 */ /* 0x000fe40000004100 */
[----:B------:R-:W-:Y:S01]  /*41d0*/  FFMA.FTZ R3, R3, R58, R0 ;  /* 0x0000003a03037223 */ /* 0x000fe20000010000 */
[----:B------:R-:W-:-:S02]  /*41e0*/  HADD2.F32 R57, -RZ, R57.H1_H1 ;  /* 0x30000039ff397230 */ /* 0x000fc40000004100 */
[----:B------:R-:W-:Y:S01]  /*41f0*/  FFMA.FTZ R55, R56, R55, R63 ;  /* 0x0000003738377223 */ /* 0x000fe2000001003f */
        /* <DEDUP_REMOVED lines=9> */
[--C-:B0-----:R-:W-:Y:S02]  /*4290*/  HADD2.F32 R4, -RZ, R8.reuse.H0_H0 ;  /* 0x20000008ff047230 */ /* 0x101fe40000004100 */
[C---:B------:R-:W-:Y:S01]  /*42a0*/  FFMA.FTZ R61, R57.reuse, R56, R55 ;  /* 0x00000038393d7223 */ /* 0x040fe20000010037 */
[----:B------:R-:W-:Y:S02]  /*42b0*/  HADD2.F32 R3, -RZ, R47.H0_H0 ;  /* 0x2000002fff037230 */ /* 0x000fe40000004100 */
[----:B------:R-:W-:Y:S01]  /*42c0*/  FFMA.FTZ R63, R57, R60, R63 ;  /* 0x0000003c393f7223 */ /* 0x000fe2000001003f */
[----:B------:R-:W-:Y:S02]  /*42d0*/  HADD2.F32 R55, -RZ, R8.H1_H1 ;  /* 0x30000008ff377230 */ /* 0x000fe40000004100 */
        /* <DEDUP_REMOVED lines=14> */
[----:B------:R-:W-:Y:S02]  /*43c0*/  HADD2.F32 R60, -RZ, R19.H0_H0 ;  /* 0x20000013ff3c7230 */ /* 0x000fe40000004100 */
[----:B------:R-:W-:Y:S01]  /*43d0*/  FFMA.FTZ R3, R3, R8, R2 ;  /* 0x0000000803037223 */ /* 0x000fe20000010002 */
[----:B------:R-:W-:Y:S02]  /*43e0*/  HADD2.F32 R4, -RZ, R52.H0_H0 ;  /* 0x20000034ff047230 */ /* 0x000fe40000004100 */
[C---:B------:R-:W-:Y:S01]  /*43f0*/  FFMA.FTZ R61, R55.reuse, R58, R61 ;  /* 0x0000003a373d7223 */ /* 0x040fe2000001003d */
[----:B------:R-:W-:Y:S02]  /*4400*/  HADD2.F32 R9, -RZ, R9.H1_H1 ;  /* 0x30000009ff097230 */ /* 0x000fe40000004100 */
[----:B------:R-:W-:Y:S01]  /*4410*/  FFMA.FTZ R63, R55, R60, R63 ;  /* 0x0000003c373f7223 */ /* 0x000fe2000001003f */
[----:B------:R-:W-:-:S02]  /*4420*/  HADD2.F32 R2, -RZ, R35.H0_H0 ;  /* 0x20000023ff027230 */ /* 0x000fc40000004100 */
[C---:B------:R-:W-:Y:S01]  /*4430*/  FFMA.FTZ R4, R8.reuse, R4, R57 ;  /* 0x0000000408047223 */ /* 0x040fe20000010039 */
[----:B------:R-:W-:Y:S02]  /*4440*/  HADD2.F32 R55, -RZ, R53.H0_H0 ;  /* 0x20000035ff377230 */ /* 0x000fe40000004100 */
        /* <DEDUP_REMOVED lines=26> */
.L_x_1372:
        /* <DEDUP_REMOVED lines=96> */
.L_x_1374:
        /* <DEDUP_REMOVED lines=97> */
.L_x_1375:
        /* <DEDUP_REMOVED lines=18> */
[----:B0-----:R-:W-:Y:S02]  /*5320*/  HADD2.F32 R55, -RZ, R2.H0_H0 ;  /* 0x20000002ff377230 */ /* 0x001fe40000004100 */
[--C-:B------:R-:W-:Y:S02]  /*5330*/  HADD2.F32 R58, -RZ, R3.reuse.H0_H0 ;  /* 0x20000003ff3a7230 */ /* 0x100fe40000004100 */
[----:B------:R-:W-:-:S02]  /*5340*/  HADD2.F32 R57, -RZ, R3.H1_H1 ;  /* 0x30000003ff397230 */ /* 0x000fc40000004100 */
[-C--:B------:R-:W-:Y:S01]  /*5350*/  FFMA.FTZ R13, R0, R55.reuse, RZ ;  /* 0x00000037000d7223 */ /* 0x080fe200000100ff */
[----:B------:R-:W-:Y:S02]  /*5360*/  HADD2.F32 R56, -RZ, R2.H1_H1 ;  /* 0x30000002ff387230 */ /* 0x000fe40000004100 */
[----:B------:R-:W-:Y:S02]  /*5370*/  HADD2.F32 R3, -RZ, R34.H0_H0 ;  /* 0x20000022ff037230 */ /* 0x000fe40000004100 */
        /* <DEDUP_REMOVED lines=10> */
[----:B------:R-:W-:Y:S01]  /*5420*/  FFMA.FTZ R31, R30, R56, R31 ;  /* 0x000000381e1f7223 */ /* 0x000fe2000001001f */
[----:B------:R-:W-:Y:S01]  /*5430*/  FFMA.FTZ R0, R0, R58, R13 ;  /* 0x0000003a00007223 */ /* 0x000fe2000001000d */
[----:B------:R-:W-:Y:S01]  /*5440*/  FFMA.FTZ R55, R4, R56, R55 ;  /* 0x0000003804377223 */ /* 0x000fe20000010037 */
[----:B------:R-:W-:Y:S01]  /*5450*/  FFMA.FTZ R12, R12, R58, R3 ;  /* 0x0000003a0c0c7223 */ /* 0x000fe20000010003 */
[----:B------:R-:W-:-:S02]  /*5460*/  HADD2.F32 R3, -RZ, R20.H0_H0 ;  /* 0x20000014ff037230 */ /* 0x000fc40000004100 */
[-C--:B------:R-:W-:Y:S01]  /*5470*/  FFMA.FTZ R2, R2, R58.reuse, R31 ;  /* 0x0000003a02027223 */ /* 0x080fe2000001001f */
[----:B------:R-:W-:Y:S02]  /*5480*/  HADD2.F32 R13, -RZ, R28.H0_H0 ;  /* 0x2000001cff0d7230 */ /* 0x000fe40000004100 */
[----:B------:R-:W-:Y:S01]  /*5490*/  FFMA.FTZ R58, R46, R58, R55 ;  /* 0x0000003a2e3a7223 */ /* 0x000fe20000010037 */
        /* <DEDUP_REMOVED lines=21> */
[----:B------:R-:W-:Y:S01]  /*55f0*/  FFMA.FTZ R3, R12, R10, R3 ;  /* 0x0000000a0c037223 */ /* 0x000fe20000010003 */
[----:B------:R-:W-:Y:S02]  /*5600*/  HADD2.F32 R10, -RZ, R53.H0_H0 ;  /* 0x20000035ff0a7230 */ /* 0x000fe40000004100 */
[-C--:B------:R-:W-:Y:S01]  /*5610*/  FFMA.FTZ R4, R52, R2.reuse, R13 ;  /* 0x0000000234047223 */ /* 0x080fe2000001000d */
[----:B------:R-:W-:Y:S01]  /*5620*/  FFMA.FTZ R0, R0, R2, R7 ;  /* 0x0000000200007223 */ /* 0x000fe20000010007 */
[----:B------:R-:W-:-:S02]  /*5630*/  HADD2.F32 R11, -RZ, R11.H1_H1 ;  /* 0x3000000bff0b7230 */ /* 0x000fc40000004100 */
[----:B------:R-:W-:Y:S02]  /*5640*/  HADD2.F32 R7, -RZ, R36.H0_H0 ;  /* 0x20000024ff077230 */ /* 0x000fe40000004100 */
[-C--:B------:R-:W-:Y:S01]  /*5650*/  FFMA.FTZ R10, R10, R2.reuse, R15 ;  /* 0x000000020a0a7223 */ /* 0x080fe2000001000f */
[----:B------:R-:W-:Y:S01]  /*5660*/  FFMA.FTZ R2, R54, R2, R3 ;  /* 0x0000000236027223 */ /* 0x000fe20000010003 */
[----:B------:R-:W-:Y:S02]  /*5670*/  HADD2.F32 R3, -RZ, R44.H0_H0 ;  /* 0x2000002cff037230 */ /* 0x000fe40000004100 */
[-C--:B------:R-:W-:Y:S01]  /*5680*/  FFMA.FTZ R0, R33, R11.reuse, R0 ;  /* 0x0000000b21007223 */ /* 0x080fe20000010000 */
        /* <DEDUP_REMOVED lines=16> */
[----:B------:R-:W-:Y:S02]  /*5790*/  HFMA2 R22, R0, 1, 1, R22 ;  /* 0x3c003c0000167831 */ /* 0x000fe40000000016 */
[----:B------:R-:W-:-:S07]  /*57a0*/  HADD2 R21, R10, R21 ;  /* 0x000000150a157230 */ /* 0x000fce0000000000 */
.L_x_1373:
        /* <DEDUP_REMOVED lines=198> */
.L_x_1376:
        /* <DEDUP_REMOVED lines=96> */
.L_x_1378:
        /* <DEDUP_REMOVED lines=97> */
.L_x_1379:
        /* <DEDUP_REMOVED lines=91> */
.L_x_1377:
        /* <DEDUP_REMOVED lines=199> */
.L_x_1380:
[----:B------:R-:W-:Y:S01]  /*8240*/  MOV R97, R6 ;  /* 0x0000000600617202 */ /* 0x000fe20000000f00 */
        /* <DEDUP_REMOVED lines=96> */
.L_x_1381:
        /* <DEDUP_REMOVED lines=98> */
.L_x_1382:
        /* <DEDUP_REMOVED lines=31> */
[-C--:B------:R-:W-:Y:S01]  /*9060*/  FFMA.FTZ R13, R30, R56.reuse, R13 ;  /* 0x000000381e0d7223 */ /* 0x080fe2000001000d */
[----:B------:R-:W-:Y:S01]  /*9070*/  FFMA.FTZ R3, R14, R56, R3 ;  /* 0x000000380e037223 */ /* 0x000fe20000010003 */
[----:B------:R-:W-:-:S02]  /*9080*/  HADD2.F32 R2, -RZ, R37.H0_H0 ;  /* 0x20000025ff027230 */ /* 0x000fc40000004100 */
[----:B------:R-:W-:Y:S01]  /*9090*/  FFMA.FTZ R0, R0, R58, R9 ;  /* 0x0000003a00007223 */ /* 0x000fe20000010009 */
[----:B------:R-:W-:Y:S01]  /*90a0*/  FFMA.FTZ R55, R4, R56, R55 ;  /* 0x0000003804377223 */ /* 0x000fe20000010037 */
        /* <DEDUP_REMOVED lines=31> */
[----:B------:R-:W-:Y:S02]  /*92a0*/  HADD2.F32 R11, -RZ, R11.H1_H1 ;  /* 0x3000000bff0b7230 */ /* 0x000fe40000004100 */
[----:B------:R-:W-:Y:S01]  /*92b0*/  FFMA.FTZ R0, R0, R2, R7 ;  /* 0x0000000200007223 */ /* 0x000fe20000010007 */
[----:B------:R-:W-:-:S02]  /*92c0*/  HADD2.F32 R7, -RZ, R34.H0_H0 ;  /* 0x20000022ff077230 */ /* 0x000fc40000004100 */
        /* <DEDUP_REMOVED lines=23> */
.L_x_1367:
[----:B------:R-:W-:-:S04]  /*9440*/  VIMNMX R0, PT, PT, R90, UR12, PT ;  /* 0x0000000c5a007c48 */ /* 0x000fc8000bfe0100 */
[----:B------:R-:W-:-:S13]  /*9450*/  ISETP.GT.AND P0, PT, R0, R97, PT ;  /* 0x000000610000720c */ /* 0x000fda0003f04270 */
[----:B------:R-:W-:Y:S05]  /*9460*/  @!P0 BRA `(.L_x_1383) ;  /* 0x0000002800748947 */ /* 0x000fea0003800000 */
[----:B------:R-:W-:Y:S01]  /*9470*/  PRMT R0, R93, 0x9910, RZ ;  /* 0x000099105d007816 */ /* 0x000fe200000000ff */
[----:B------:R-:W0:Y:S01]  /*9480*/  LDCU UR5, c[0x0][0x3a8] ;  /* 0x00007500ff0577ac */ /* 0x000e220008000800 */
[----:B------:R-:W-:Y:S02]  /*9490*/  MOV R6, R16 ;  /* 0x0000001000067202 */ /* 0x000fe40000000f00 */
[----:B------:R-:W-:Y:S02]  /*94a0*/  ISETP.NE.AND P0, PT, R0, RZ, PT ;  /* 0x000000ff0000720c */ /* 0x000fe40003f05270 */
[----:B------:R-:W-:Y:S02]  /*94b0*/  MOV R7, R17 ;  /* 0x0000001100077202 */ /* 0x000fe40000000f00 */
[----:B------:R-:W-:Y:S02]  /*94c0*/  ISETP.EQ.OR P0, PT, R5, 0x3, !P0 ;  /* 0x000000030500780c */ /* 0x000fe40004702670 */
[----:B------:R-:W-:-:S11]  /*94d0*/  VIMNMX.U32 R0, PT, PT, R90, UR12, PT ;  /* 0x0000000c5a007c48 */ /* 0x000fd6000bfe0000 */
.L_x_1392:
[----:B------:R-:W1:Y:S01]  /*94e0*/  LDC R89, c[0x0][0x3ac] ;  /* 0x0000eb00ff597b82 */ /* 0x000e620000000800 */
[----:B------:R-:W2:Y:S01]  /*94f0*/  LDG.E.128.CONSTANT R16, desc[UR8][R6.64] ;  /* 0x0000000806107981 */ /* 0x000ea2000c1e9d00 */
[----:B-1----:R-:W-:-:S04]  /*9500*/  IMAD.WIDE R8, R89, 0x4, R6 ;  /* 0x0000000459087825 */ /* 0x002fc800078e0206 */
[----:B------:R-:W-:Y:S02]  /*9510*/  IMAD.WIDE R2, R89, 0x4, R8 ;  /* 0x0000000459027825 */ /* 0x000fe400078e0208 */
[----:B------:R-:W3:Y:S04]  /*9520*/  LDG.E.128.CONSTANT R8, desc[UR8][R8.64] ;  /* 0x0000000808087981 */ /* 0x000ee8000c1e9d00 */
[----:B------:R-:W4:Y:S01]  /*9530*/  LDG.E.128.CONSTANT R12, desc[UR8][R2.64] ;  /* 0x00000008020c7981 */ /* 0x000f22000c1e9d00 */
[----:B------:R-:W-:Y:S01]  /*9540*/  ISETP.NE.AND P1, PT, R95, RZ, PT ;  /* 0x000000ff5f00720c */ /* 0x000fe20003f25270 */
[----:B0-----:R-:W-:Y:S01]  /*9550*/  UIMAD UR6, UR7, -0x4, UR5 ;  /* 0xfffffffc070678a4 */ /* 0x001fe2000f8e0205 */
[----:B--2---:R-:W-:Y:S02]  /*9560*/  SHF.R.U32.HI R30, RZ, 0xc, R17 ;  /* 0x0000000cff1e7819 */ /* 0x004fe40000011611 */
[----:B------:R-:W-:-:S02]  /*9570*/  LOP3.LUT R28, R17, 0x3f003f, RZ, 0xc0, !PT ;  /* 0x003f003f111c7812 */ /* 0x000fc400078ec0ff */
[----:B------:R-:W-:Y:S02]  /*9580*/  SHF.R.U32.HI R29, RZ, 0x6, R17 ;  /* 0x00000006ff1d7819 */ /* 0x000fe40000011611 */
[----:B------:R-:W-:Y:S02]  /*9590*/  LOP3.LUT R31, R18, 0x3f003f, RZ, 0xc0, !PT ;  /* 0x003f003f121f7812 */ /* 0x000fe400078ec0ff */
[--C-:B------:R-:W-:Y:S02]  /*95a0*/  SHF.R.U32.HI R35, RZ, 0x6, R18.reuse ;  /* 0x00000006ff237819 */ /* 0x100fe40000011612 */
[----:B------:R-:W-:Y:S02]  /*95b0*/  SHF.R.U32.HI R36, RZ, 0xc, R18 ;  /* 0x0000000cff247819 */ /* 0x000fe40000011612 */
[----:B------:R-:W-:Y:S02]  /*95c0*/  LOP3.LUT R49, R19, 0x3f003f, RZ, 0xc0, !PT ;  /* 0x003f003f13317812 */ /* 0x000fe400078ec0ff */
[----:B------:R-:W-:-:S02]  /*95d0*/  SHF.R.U32.HI R50, RZ, 0x6, R19 ;  /* 0x00000006ff327819 */ /* 0x000fc40000011613 */
[----:B------:R-:W-:Y:S02]  /*95e0*/  SHF.R.U32.HI R46, RZ, 0xc, R19 ;  /* 0x0000000cff2e7819 */ /* 0x000fe40000011613 */
[----:B------:R-:W-:Y:S02]  /*95f0*/  LOP3.LUT R4, R16, 0x3f003f, RZ, 0xc0, !PT ;  /* 0x003f003f10047812 */ /* 0x000fe400078ec0ff */
[--C-:B------:R-:W-:Y:S02]  /*9600*/  SHF.R.U32.HI R20, RZ, 0x6, R16.reuse ;  /* 0x00000006ff147819 */ /* 0x100fe40000011610 */
[----:B------:R-:W-:-:S04]  /*9610*/  SHF.R.U32.HI R16, RZ, 0xc, R16 ;  /* 0x0000000cff107819 */ /* 0x000fc80000011610 */
[----:B------:R-:W-:Y:S02]  /*9620*/  LOP3.LUT R16, R16, 0xf000f, RZ, 0xc0, !PT ;  /* 0x000f000f10107812 */ /* 0x000fe400078ec0ff */
[--C-:B----4-:R-:W-:Y:S02]  /*9630*/  SHF.R.U32.HI R5, RZ, 0x8, R12.reuse ;  /* 0x00000008ff057819 */ /* 0x110fe4000001160c */
[----:B------:R-:W-:Y:S02]  /*9640*/  LOP3.LUT R17, R12, 0x3f003f, RZ, 0xc0, !PT ;  /* 0x003f003f0c117812 */ /* 0x000fe400078ec0ff */
[--C-:B------:R-:W-:Y:S02]  /*9650*/  SHF.R.U32.HI R32, RZ, 0x6, R12.reuse ;  /* 0x00000006ff207819 */ /* 0x100fe4000001160c */
        /* <DEDUP_REMOVED lines=9> */
[----:B------:R-:W-:Y:S02]  /*96f0*/  LOP3.LUT R13, R30, 0xf000f, RZ, 0xc0, !PT ;  /* 0x000f000f1e0d7812 */ /* 0x000fe400078ec0ff */
[----:B------:R-:W-:Y:S02]  /*9700*/  LOP3.LUT R14, R36, 0xf000f, RZ, 0xc0, !PT ;  /* 0x000f000f240e7812 */ /* 0x000fe400078ec0ff */
[----:B------:R-:W-:Y:S02]  /*9710*/  LOP3.LUT R30, R46, 0xf000f, RZ, 0xc0, !PT ;  /* 0x000f000f2e1e7812 */ /* 0x000fe400078ec0ff */
[----:B------:R-:W-:Y:S02]  /*9720*/  LOP3.LUT R36, R13, 0x300030, R12, 0xf8, !PT ;  /* 0x003000300d247812 */ /* 0x000fe400078ef80c */
[----:B------:R-:W-:-:S02]  /*9730*/  SHF.R.U32.HI R47, RZ, 0x8, R15 ;  /* 0x00000008ff2f7819 */ /* 0x000fc4000001160f */
[----:B------:R-:W-:Y:S02]  /*9740*/  LOP3.LUT R53, R15, 0x3f003f, RZ, 0xc0, !PT ;  /* 0x003f003f0f357812 */ /* 0x000fe400078ec0ff */
[--C-:B------:R-:W-:Y:S02]  /*9750*/  SHF.R.U32.HI R54, RZ, 0x6, R15.reuse ;  /* 0x00000006ff367819 */ /* 0x100fe4000001160f */
[----:B------:R-:W-:Y:S02]  /*9760*/  SHF.R.U32.HI R56, RZ, 0xa, R15 ;  /* 0x0000000aff387819 */ /* 0x000fe4000001160f */
[----:B------:R-:W-:Y:S02]  /*9770*/  LOP3.LUT R46, R14, 0x300030, R37, 0xf8, !PT ;  /* 0x003000300e2e7812 */ /* 0x000fe400078ef825 */
[----:B---3--:R-:W-:Y:S02]  /*9780*/  LOP3.LUT R12, R8, 0x3f003f, RZ, 0xc0, !PT ;  /* 0x003f003f080c7812 */ /* 0x008fe400078ec0ff */
[----:B------:R-:W-:-:S02]  /*9790*/  SHF.R.U32.HI R13, RZ, 0x6, R8 ;  /* 0x00000006ff0d7819 */ /* 0x000fc40000011608 */
[----:B------:R-:W-:Y:S02]  /*97a0*/  SHF.R.U32.HI R8, RZ, 0xc, R8 ;  /* 0x0000000cff087819 */ /* 0x000fe40000011608 */
[----:B------:R-:W-:Y:S02]  /*97b0*/  LOP3.LUT R14, R9, 0x3f003f, RZ, 0xc0, !PT ;  /* 0x003f003f090e7812 */ /* 0x000fe400078ec0ff */
[--C-:B------:R-:W-:Y:S02]  /*97c0*/  SHF.R.U32.HI R15, RZ, 0x6, R9.reuse ;  /* 0x00000006ff0f7819 */ /* 0x100fe40000011609 */
[----:B------:R-:W-:Y:S02]  /*97d0*/  SHF.R.U32.HI R9, RZ, 0xc, R9 ;  /* 0x0000000cff097819 */ /* 0x000fe40000011609 */
[----:B------:R-:W-:Y:S02]  /*97e0*/  LOP3.LUT R16, R16, 0x300030, R5, 0xf8, !PT ;  /* 0x0030003010107812 */ /* 0x000fe400078ef805 */
[----:B------:R-:W-:-:S02]  /*97f0*/  LOP3.LUT R51, R11, 0x3f003f, RZ, 0xc0, !PT ;  /* 0x003f003f0b337812 */ /* 0x000fc400078ec0ff */
[----:B------:R-:W-:Y:S02]  /*9800*/  SHF.R.U32.HI R52, RZ, 0x6, R11 ;  /* 0x00000006ff347819 */ /* 0x000fe4000001160b */
[----:B------:R-:W-:Y:S02]  /*9810*/  LOP3.LUT R55, R30, 0x300030, R47, 0xf8, !PT ;  /* 0x003000301e377812 */ /* 0x000fe400078ef82f */
[----:B------:R-:W-:Y:S02]  /*9820*/  LOP3.LUT R5, R8, 0xf000f, RZ, 0xc0, !PT ;  /* 0x000f000f08057812 */ /* 0x000fe400078ec0ff */
[----:B------:R-:W-:Y:S02]  /*9830*/  SHF.R.U32.HI R11, RZ, 0xc, R11 ;  /* 0x0000000cff0b7819 */ /* 0x000fe4000001160b */
        /* <DEDUP_REMOVED lines=17> */
[----:B------:R-:W-:Y:S02]  /*9950*/  LOP3.LUT R9, R5, 0x300030, R18, 0xf8, !PT ;  /* 0x0030003005097812 */ /* 0x000fe400078ef812 */
[----:B------:R-:W-:Y:S02]  /*9960*/  LOP3.LUT R48, R47, 0x300030, R38, 0xf8, !PT ;  /* 0x003000302f307812 */ /* 0x000fe400078ef826 */
        /* <DEDUP_REMOVED lines=39> */
[----:B------:R-:W-:Y:S01]  /*9be0*/  MOV R5, UR6 ;  /* 0x0000000600057c02 */ /* 0x000fe20008000f00 */
[----:B------:R-:W-:Y:S02]  /*9bf0*/  HADD2 R38, R39, -1056, -1056 ;  /* 0xe420e42027267430 */ /* 0x000fe40000000000 */
[----:B------:R-:W-:Y:S01]  /*9c00*/  HADD2 R39, R49, -1056, -1056 ;  /* 0xe420e42031277430 */ /* 0x000fe20000000000 */
[----:B------:R-:W-:Y:S01]  /*9c10*/  ISETP.NE.AND P2, PT, R5, 0x1, PT ;  /* 0x000000010500780c */ /* 0x000fe20003f45270 */
        /* <DEDUP_REMOVED lines=71> */
.L_x_1384:
        /* <DEDUP_REMOVED lines=51> */
.L_x_1386:
        /* <DEDUP_REMOVED lines=48> */
.L_x_1387:
        /* <DEDUP_REMOVED lines=45> */
.L_x_1385:
        /* <DEDUP_REMOVED lines=10> */
[----:B------:R-:W-:Y:S02]  /*aa30*/  SHF.R.U32.HI R50, RZ, 0x6, R11 ;  /* 0x00000006ff327819 */ /* 0x000fe4000001160b */
[----:B------:R-:W-:Y:S02]  /*aa40*/  SHF.R.U32.HI R32, RZ, 0xc, R9 ;  /* 0x0000000cff207819 */ /* 0x000fe40000011609 */
[----:B------:R-:W-:Y:S02]  /*aa50*/  SHF.R.U32.HI R36, RZ, 0xc, R10 ;  /* 0x0000000cff247819 */ /* 0x000fe4000001160a */
        /* <DEDUP_REMOVED lines=12> */
[----:B------:R-:W-:Y:S02]  /*ab20*/  LOP3.LUT R11, R3, 0x300030, R2, 0xf8, !PT ;  /* 0x00300030030b7812 */ /* 0x000fe400078ef802 */
[----:B------:R-:W-:-:S02]  /*ab30*/  LOP3.LUT R36, R32, 0x300030, R35, 0xf8, !PT ;  /* 0x0030003020247812 */ /* 0x000fc400078ef823 */
[----:B------:R-:W-:Y:S02]  /*ab40*/  LOP3.LUT R48, R8, 0x300030, R29, 0xf8, !PT ;  /* 0x0030003008307812 */ /* 0x000fe400078ef81d */
[----:B------:R-:W-:Y:S02]  /*ab50*/  LOP3.LUT R55, R52, 0x300030, R45, 0xf8, !PT ;  /* 0x0030003034377812 */ /* 0x000fe400078ef82d */
[----:B------:R-:W-:Y:S02]  /*ab60*/  LOP3.LUT R53, R31, 0x3f003f, RZ, 0xc0, !PT ;  /* 0x003f003f1f357812 */ /* 0x000fe400078ec0ff */
[--C-:B------:R-:W-:Y:S02]  /*ab70*/  SHF.R.U32.HI R54, RZ, 0x6, R31.reuse ;  /* 0x00000006ff367819 */ /* 0x100fe4000001161f */
[----:B------:R-:W-:Y:S02]  /*ab80*/  SHF.R.U32.HI R56, RZ, 0xa, R31 ;  /* 0x0000000aff387819 */ /* 0x000fe4000001161f */
[----:B---3--:R-:W-:-:S02]  /*ab90*/  LOP3.LUT R3, R12, 0x3f003f, RZ, 0xc0, !PT ;  /* 0x003f003f0c037812 */ /* 0x008fc400078ec0ff */
[----:B------:R-:W-:Y:S02]  /*aba0*/  SHF.R.U32.HI R8, RZ, 0x6, R12 ;  /* 0x00000006ff087819 */ /* 0x000fe4000001160c */
[----:B------:R-:W-:Y:S02]  /*abb0*/  SHF.R.U32.HI R2, RZ, 0xc, R13 ;  /* 0x0000000cff027819 */ /* 0x000fe4000001160d */
[----:B------:R-:W-:Y:S02]  /*abc0*/  LOP3.LUT R35, R14, 0x3f003f, RZ, 0xc0, !PT ;  /* 0x003f003f0e237812 */ /* 0x000fe400078ec0ff */
[----:B------:R-:W-:Y:S02]  /*abd0*/  SHF.R.U32.HI R45, RZ, 0x6, R14 ;  /* 0x00000006ff2d7819 */ /* 0x000fe4000001160e */
[----:B------:R-:W-:Y:S02]  /*abe0*/  SHF.R.U32.HI R12, RZ, 0xc, R12 ;  /* 0x0000000cff0c7819 */ /* 0x000fe4000001160c */
[----:B------:R-:W-:-:S02]  /*abf0*/  SHF.R.U32.HI R14, RZ, 0xc, R14 ;  /* 0x0000000cff0e7819 */ /* 0x000fc4000001160e */
[----:B------:R-:W-:Y:S02]  /*ac00*/  SHF.R.U32.HI R31, RZ, 0xc, R15 ;  /* 0x0000000cff1f7819 */ /* 0x000fe4000001160f */
[----:B------:R-:W-:Y:S02]  /*ac10*/  LOP3.LUT R19, R9, 0x3f003f, RZ, 0xc0, !PT ;  /* 0x003f003f09137812 */ /* 0x000fe400078ec0ff */
[----:B------:R-:W-:Y:S02]  /*ac20*/  SHF.R.U32.HI R20, RZ, 0x6, R9 ;  /* 0x00000006ff147819 */ /* 0x000fe40000011609 */
[----:B------:R-:W-:Y:S02]  /*ac30*/  LOP3.LUT R38, R10, 0x3f003f, RZ, 0xc0, !PT ;  /* 0x003f003f0a267812 */ /* 0x000fe400078ec0ff */
[----:B------:R-:W-:Y:S02]  /*ac40*/  SHF.R.U32.HI R39, RZ, 0x6, R10 ;  /* 0x00000006ff277819 */ /* 0x000fe4000001160a */
[----:B------:R-:W-:-:S02]  /*ac50*/  LOP3.LUT R51, R15, 0x3f003f, RZ, 0xc0, !PT ;  /* 0x003f003f0f337812 */ /* 0x000fc400078ec0ff */
        /* <DEDUP_REMOVED lines=8> */
[----:B------:R-:W-:Y:S02]  /*ace0*/  LOP3.LUT R2, R2, 0xf000f, RZ, 0xc0, !PT ;  /* 0x000f000f02027812 */ /* 0x000fe400078ec0ff */
        /* <DEDUP_REMOVED lines=129> */
.L_x_1388:
        /* <DEDUP_REMOVED lines=49> */
.L_x_1390:
        /* <DEDUP_REMOVED lines=48> */
.L_x_1391:
        /* <DEDUP_REMOVED lines=45> */
.L_x_1389:
[----:B------:R-:W-:Y:S01]  /*bde0*/  IADD3 R97, PT, PT, R97, 0x20, RZ ;  /* 0x0000002061617810 */ /* 0x000fe20007ffe0ff */
[----:B------:R-:W-:Y:S01]  /*bdf0*/  UIADD3 UR4, UPT, UPT, UR4, 0x40, URZ ;  /* 0x0000004004047890 */ /* 0x000fe2000fffe0ff */
[----:B------:R-:W-:Y:S02]  /*be00*/  IMAD.WIDE R6, R89, 0x4, R6 ;  /* 0x0000000459067825 */ /* 0x000fe400078e0206 */
[----:B------:R-:W-:-:S13]  /*be10*/  ISETP.GE.AND P1, PT, R97, R0, PT ;  /* 0x000000006100720c */ /* 0x000fda0003f26270 */
[----:B------:R-:W-:Y:S05]  /*be20*/  @!P1 BRA `(.L_x_1392) ;  /* 0xffffffd400ac9947 */ /* 0x000fea000383ffff */
[----:B------:R-:W-:-:S07]  /*be30*/  IMAD.WIDE R16, R89, 0x18, R16 ;  /* 0x0000001859107825 */ /* 0x000fce00078e0210 */
.L_x_1383:
[----:B------:R-:W0:Y:S02]  /*be40*/  LDCU UR5, c[0x0][0x3d4] ;  /* 0x00007a80ff0577ac */ /* 0x000e240008000800 */
[----:B0-----:R-:W-:-:S04]  /*be50*/  VIMNMX R10, PT, PT, R90, UR5, PT ;  /* 0x000000055a0a7c48 */ /* 0x001fc8000bfe0100 */
[----:B------:R-:W-:-:S13]  /*be60*/  ISETP.GT.AND P0, PT, R10, R97, PT ;  /* 0x000000610a00720c */ /* 0x000fda0003f04270 */
[----:B------:R-:W-:Y:S05]  /*be70*/  @!P0 BRA `(.L_x_1393) ;  /* 0x0000006800c88947 */ /* 0x000fea0003800000 */
[----:B------:R-:W-:-:S04]  /*be80*/  PRMT R0, R93, 0x9910, RZ ;  /* 0x000099105d007816 */ /* 0x000fc800000000ff */
[----:B------:R-:W-:-:S04]  /*be90*/  ISETP.NE.AND P0, PT, R0, RZ, PT ;  /* 0x000000ff0000720c */ /* 0x000fc80003f05270 */
[----:B------:R-:W-:-:S13]  /*bea0*/  ISETP.EQ.OR P0, PT, R5, 0x3, !P0 ;  /* 0x000000030500780c */ /* 0x000fda0004702670 */
.L_x_1410:
[----:B------:R-:W2:Y:S01]  /*beb0*/  LDG.E.128.CONSTANT R12, desc[UR8][R16.64] ;  /* 0x00000008100c7981 */ /* 0x000ea2000c1e9d00 */
[----:B------:R-:W-:Y:S02]  /*bec0*/  ISETP.NE.AND P1, PT, R95, RZ, PT ;  /* 0x000000ff5f00720c */ /* 0x000fe40003f25270 */
[----:B------:R-:W-:Y:S02]  /*bed0*/  MOV R8, 0x2c00 ;  /* 0x00002c0000087802 */ /* 0x000fe40000000f00 */
[----:B------:R-:W-:Y:S02]  /*bee0*/  ISETP.NE.AND P2, PT, R5, 0x1, PT ;  /* 0x000000010500780c */ /* 0x000fe40003f45270 */
[----:B--2---:R-:W-:Y:S02]  /*bef0*/  LOP3.LUT R4, R13, 0xf000f0, RZ, 0xc0, !PT ;  /* 0x00f000f00d047812 */ /* 0x004fe400078ec0ff */
[----:B------:R-:W-:Y:S02]  /*bf00*/  LOP3.LUT R18, R14, 0xf000f0, RZ, 0xc0, !PT ;  /* 0x00f000f00e127812 */ /* 0x000fe400078ec0ff */
[----:B------:R-:W-:-:S02]  /*bf10*/  LOP3.LUT R0, R12, 0xf000f, RZ, 0xc0, !PT ;  /* 0x000f000f0c007812 */ /* 0x000fc400078ec0ff */
[----:B------:R-:W-:Y:S02]  /*bf20*/  LOP3.LUT R2, R12, 0xf000f0, RZ, 0xc0, !PT ;  /* 0x00f000f00c027812 */ /* 0x000fe400078ec0ff */
[----:B------:R-:W-:Y:S02]  /*bf30*/  SHF.R.U32.HI R6, RZ, 0x8, R13 ;  /* 0x00000008ff067819 */ /* 0x000fe4000001160d */
[----:B------:R-:W-:Y:S02]  /*bf40*/  SHF.R.U32.HI R19, RZ, 0x8, R14 ;  /* 0x00000008ff137819 */ /* 0x000fe4000001160e */
[----:B------:R-:W-:Y:S02]  /*bf50*/  LOP3.LUT R28, R15, 0xf000f0, RZ, 0xc0, !PT ;  /* 0x00f000f00f1c7812 */ /* 0x000fe400078ec0ff */
[----:B------:R-:W-:Y:S02]  /*bf60*/  SHF.R.U32.HI R12, RZ, 0x8, R12 ;  /* 0x00000008ff0c7819 */ /* 0x000fe4000001160c */
[----:B------:R-:W-:-:S02]  /*bf70*/  SHF.R.U32.HI R30, RZ, 0x8, R15 ;  /* 0x00000008ff1e7819 */ /* 0x000fc4000001160f */
        /* <DEDUP_REMOVED lines=9> */
[C---:B------:R-:W-:Y:S01]  /*c010*/  LOP3.LUT R18, R19.reuse, 0xf000f, RZ, 0xc0, !PT ;  /* 0x000f000f13127812 */ /* 0x040fe200078ec0ff */
        /* <DEDUP_REMOVED lines=18> */
[-C--:B------:R-:W-:Y:S01]  /*c140*/  HFMA2 R32, R33, R8.reuse.H0_H0, -72, -72 ;  /* 0xd480d48021207431 */ /* 0x080fe20000040008 */
        /* <DEDUP_REMOVED lines=8> */
[----:B------:R-:W-:-:S02]  /*c1d0*/  HFMA2 R28, R3, R8.H0_H0, -72, -72 ;  /* 0xd480d480031c7431 */ /* 0x000fc40000040008 */
[----:B------:R-:W-:Y:S02]  /*c1e0*/  HADD2 R29, R4, -1032, -1032 ;  /* 0xe408e408041d7430 */ /* 0x000fe40000000000 */
[-C--:B------:R-:W-:Y:S02]  /*c1f0*/  HFMA2 R30, R7, R8.reuse.H0_H0, -72, -72 ;  /* 0xd480d480071e7431 */ /* 0x080fe40000040008 */
[----:B------:R-:W-:Y:S02]  /*c200*/  HADD2 R31, R31, -1032, -1032 ;  /* 0xe408e4081f1f7430 */ /* 0x000fe40000000000 */
[----:B------:R-:W-:Y:S02]  /*c210*/  HADD2 R33, R6, -1032, -1032 ;  /* 0xe408e40806217430 */ /* 0x000fe40000000000 */
[----:B------:R-:W-:Y:S01]  /*c220*/  HFMA2 R34, R35, R8.H0_H0, -72, -72 ;  /* 0xd480d48023227431 */ /* 0x000fe20000040008 */
[----:B------:R-:W-:Y:S06]  /*c230*/  @!P1 BRA `(.L_x_1394) ;  /* 0x0000000400689947 */ /* 0x000fec0003800000 */
[----:B------:R-:W0:Y:S01]  /*c240*/  LDS.64 R36, [UR4] ;  /* 0x00000004ff247984 */ /* 0x000e220008000a00 */
[--C-:B------:R-:W-:Y:S02]  /*c250*/  HADD2.F32 R46, -RZ, R11.reuse.H0_H0 ;  /* 0x2000000bff2e7230 */ /* 0x100fe40000004100 */
[----:B------:R-:W-:Y:S01]  /*c260*/  HADD2.F32 R0, -RZ, R12.H0_H0 ;  /* 0x2000000cff007230 */ /* 0x000fe20000004100 */
        /* <DEDUP_REMOVED lines=33> */
[----:B-1----:R-:W-:Y:S02]  /*c480*/  HADD2.F32 R4, -RZ, R6.H0_H0 ;  /* 0x20000006ff047230 */ /* 0x002fe40000004100 */
[C---:B------:R-:W-:Y:S01]  /*c490*/  FFMA.FTZ R45, R37.reuse, R36, R35 ;  /* 0x00000024252d7223 */ /* 0x040fe20000010023 */
[----:B------:R-:W-:Y:S02]  /*c4a0*/  HADD2.F32 R3, -RZ, R20.H0_H0 ;  /* 0x20000014ff037230 */ /* 0x000fe40000004100 */
        /* <DEDUP_REMOVED lines=51> */
.L_x_1394:
        /* <DEDUP_REMOVED lines=33> */
[----:B------:R-:W-:Y:S02]  /*c9f0*/  HADD2.F32 R4, -RZ, R19.H0_H0 ;  /* 0x20000013ff047230 */ /* 0x000fe40000004100 */
[----:B------:R-:W-:Y:S01]  /*ca00*/  FFMA.FTZ R35, R50, R38, R35 ;  /* 0x0000002632237223 */ /* 0x000fe20000010023 */
[----:B------:R-:W-:Y:S02]  /*ca10*/  HADD2.F32 R39, -RZ, R13.H1_H1 ;  /* 0x3000000dff277230 */ /* 0x000fe40000004100 */
[----:B------:R-:W-:Y:S01]  /*ca20*/  FFMA.FTZ R38, R48, R46, R3 ;  /* 0x0000002e30267223 */ /* 0x000fe20000010003 */
[----:B------:R-:W-:-:S02]  /*ca30*/  HADD2.F32 R3, -RZ, R9.H1_H1 ;  /* 0x30000009ff037230 */ /* 0x000fc40000004100 */
[-C--:B------:R-:W-:Y:S01]  /*ca40*/  FFMA.FTZ R2, R2, R46.reuse, R47 ;  /* 0x0000002e02027223 */ /* 0x080fe2000001002f */
[----:B------:R-:W-:Y:S02]  /*ca50*/  HADD2.F32 R47, -RZ, R15.H1_H1 ;  /* 0x3000000fff2f7230 */ /* 0x000fe40000004100 */
[----:B------:R-:W-:Y:S01]  /*ca60*/  FFMA.FTZ R46, R4, R46, R35 ;  /* 0x0000002e042e7223 */ /* 0x000fe20000010023 */
[----:B------:R-:W-:Y:S02]  /*ca70*/  HADD2.F32 R35, -RZ, R20.H0_H0 ;  /* 0x20000014ff237230 */ /* 0x000fe40000004100 */
[-C--:B------:R-:W-:Y:S01]  /*ca80*/  FFMA.FTZ R0, R3, R45.reuse, R0 ;  /* 0x0000002d03007223 */ /* 0x080fe20000010000 */
[----:B-1----:R-:W-:Y:S02]  /*ca90*/  HADD2.F32 R3, -RZ, R36.H0_H0 ;  /* 0x20000024ff037230 */ /* 0x002fe40000004100 */
[-C--:B------:R-:W-:Y:S01]  /*caa0*/  FFMA.FTZ R4, R39, R45.reuse, R2 ;  /* 0x0000002d27047223 */ /* 0x080fe20000010002 */
[-C--:B------:R-:W-:Y:S01]  /*cab0*/  FFMA.FTZ R38, R47, R45.reuse, R38 ;  /* 0x0000002d2f267223 */ /* 0x080fe20000010026 */
[----:B------:R-:W-:Y:S01]  /*cac0*/  FFMA.FTZ R46, R49, R45, R46 ;  /* 0x0000002d312e7223 */ /* 0x000fe2000001002e */
[----:B------:R-:W-:-:S02]  /*cad0*/  HADD2.F32 R39, -RZ, R29.H0_H0 ;  /* 0x2000001dff277230 */ /* 0x000fc40000004100 */
[-C--:B------:R-:W-:Y:S01]  /*cae0*/  FFMA.FTZ R35, R35, R3.reuse, R0 ;  /* 0x0000000323237223 */ /* 0x080fe20000010000 */
[----:B------:R-:W-:Y:S02]  /*caf0*/  HADD2.F32 R45, -RZ, R31.H0_H0 ;  /* 0x2000001fff2d7230 */ /* 0x000fe40000004100 */
        /* <DEDUP_REMOVED lines=47> */
.L_x_1396:
        /* <DEDUP_REMOVED lines=94> */
.L_x_1397:
        /* <DEDUP_REMOVED lines=24> */
[-C--:B------:R-:W-:Y:S01]  /*d550*/  FFMA.FTZ R3, R14, R38.reuse, R3 ;  /* 0x000000260e037223 */ /* 0x080fe20000010003 */
[----:B------:R-:W-:Y:S02]  /*d560*/  HADD2.F32 R4, -RZ, R19.H0_H0 ;  /* 0x20000013ff047230 */ /* 0x000fe40000004100 */
[----:B------:R-:W-:Y:S01]  /*d570*/  FFMA.FTZ R35, R18, R38, R35 ;  /* 0x0000002612237223 */ /* 0x000fe20000010023 */
[----:B------:R-:W-:Y:S02]  /*d580*/  HADD2.F32 R13, -RZ, R13.H1_H1 ;  /* 0x3000000dff0d7230 */ /* 0x000fe40000004100 */
[-C--:B------:R-:W-:Y:S01]  /*d590*/  FFMA.FTZ R2, R2, R46.reuse, R45 ;  /* 0x0000002e02027223 */ /* 0x080fe2000001002d */
[----:B------:R-:W-:Y:S02]  /*d5a0*/  HADD2.F32 R9, -RZ, R9.H1_H1 ;  /* 0x30000009ff097230 */ /* 0x000fe40000004100 */
[-C--:B------:R-:W-:Y:S01]  /*d5b0*/  FFMA.FTZ R0, R0, R46.reuse, R11 ;  /* 0x0000002e00007223 */ /* 0x080fe2000001000b */
[----:B------:R-:W-:Y:S01]  /*d5c0*/  FFMA.FTZ R12, R12, R46, R3 ;  /* 0x0000002e0c0c7223 */ /* 0x000fe20000010003 */
[----:B------:R-:W-:-:S02]  /*d5d0*/  HADD2.F32 R15, -RZ, R15.H1_H1 ;  /* 0x3000000fff0f7230 */ /* 0x000fc40000004100 */
[----:B------:R-:W-:Y:S01]  /*d5e0*/  FFMA.FTZ R46, R4, R46, R35 ;  /* 0x0000002e042e7223 */ /* 0x000fe20000010023 */
[----:B-1----:R-:W-:Y:S02]  /*d5f0*/  HADD2.F32 R3, -RZ, R36.H0_H0 ;  /* 0x20000024ff037230 */ /* 0x002fe40000004100 */
[-C--:B------:R-:W-:Y:S01]  /*d600*/  FFMA.FTZ R4, R13, R39.reuse, R2 ;  /* 0x000000270d047223 */ /* 0x080fe20000010002 */
[----:B------:R-:W-:Y:S02]  /*d610*/  HADD2.F32 R11, -RZ, R29.H0_H0 ;  /* 0x2000001dff0b7230 */ /* 0x000fe40000004100 */
[-C--:B------:R-:W-:Y:S01]  /*d620*/  FFMA.FTZ R0, R9, R39.reuse, R0 ;  /* 0x0000002709007223 */ /* 0x080fe20000010000 */
        /* <DEDUP_REMOVED lines=26> */
[----:B------:R-:W-:-:S02]  /*d7d0*/  HADD2.F32 R14, -RZ, R34.H0_H0 ;  /* 0x20000022ff0e7230 */ /* 0x000fc40000004100 */
[-C--:B------:R-:W-:Y:S01]  /*d7e0*/  FFMA.FTZ R12, R12, R2.reuse, R13 ;  /* 0x000000020c0c7223 */ /* 0x080fe2000001000d */
[----:B------:R-:W-:Y:S02]  /*d7f0*/  HADD2.F32 R9, -RZ, R28.H1_H1 ;  /* 0x3000001cff097230 */ /* 0x000fe40000004100 */
        /* <DEDUP_REMOVED lines=24> */
.L_x_1395:
[----:B------:R-:W0:Y:S02]  /*d980*/  LDC R89, c[0x0][0x3ac] ;  /* 0x0000eb00ff597b82 */ /* 0x000e240000000800 */
[----:B0-----:R-:W-:-:S05]  /*d990*/  IMAD.WIDE R12, R89, 0x4, R16 ;  /* 0x00000004590c7825 */ /* 0x001fca00078e0210 */
[----:B------:R-:W2:Y:S02]  /*d9a0*/  LDG.E.128.CONSTANT R16, desc[UR8][R12.64] ;  /* 0x000000080c107981 */ /* 0x000ea4000c1e9d00 */
[----:B--2---:R-:W-:Y:S02]  /*d9b0*/  LOP3.LUT R4, R17, 0xf000f0, RZ, 0xc0, !PT ;  /* 0x00f000f011047812 */ /* 0x004fe400078ec0ff */
[----:B------:R-:W-:Y:S02]  /*d9c0*/  LOP3.LUT R20, R18, 0xf000f0, RZ, 0xc0, !PT ;  /* 0x00f000f012147812 */ /* 0x000fe400078ec0ff */
[C---:B------:R-:W-:Y:S02]  /*d9d0*/  LOP3.LUT R0, R16.reuse, 0xf000f, RZ, 0xc0, !PT ;  /* 0x000f000f10007812 */ /* 0x040fe400078ec0ff */
[----:B------:R-:W-:Y:S02]  /*d9e0*/  LOP3.LUT R2, R16, 0xf000f0, RZ, 0xc0, !PT ;  /* 0x00f000f010027812 */ /* 0x000fe400078ec0ff */
[----:B------:R-:W-:-:S02]  /*d9f0*/  SHF.R.U32.HI R14, RZ, 0x8, R17 ;  /* 0x00000008ff0e7819 */ /* 0x000fc40000011611 */
[----:B------:R-:W-:Y:S02]  /*da00*/  SHF.R.U32.HI R28, RZ, 0x8, R18 ;  /* 0x00000008ff1c7819 */ /* 0x000fe40000011612 */
[----:B------:R-:W-:Y:S02]  /*da10*/  LOP3.LUT R30, R19, 0xf000f0, RZ, 0xc0, !PT ;  /* 0x00f000f0131e7812 */ /* 0x000fe400078ec0ff */
[----:B------:R-:W-:Y:S02]  /*da20*/  SHF.R.U32.HI R16, RZ, 0x8, R16 ;  /* 0x00000008ff107819 */ /* 0x000fe40000011610 */
[----:B------:R-:W-:Y:S02]  /*da30*/  SHF.R.U32.HI R32, RZ, 0x8, R19 ;  /* 0x00000008ff207819 */ /* 0x000fe40000011613 */
        /* <DEDUP_REMOVED lines=55> */
[----:B------:R-:W-:Y:S01]  /*ddb0*/  FFMA.FTZ R0, R0, R3, RZ ;  /* 0x0000000300007223 */ /* 0x000fe200000100ff */
[C---:B------:R-:W-:Y:S01]  /*ddc0*/  FFMA.FTZ R49, R3.reuse, R46, RZ ;  /* 0x0000002e03317223 */ /* 0x040fe200000100ff */
[C---:B------:R-:W-:Y:S01]  /*ddd0*/  FFMA.FTZ R51, R3.reuse, R2, RZ ;  /* 0x0000000203337223 */ /* 0x040fe200000100ff */
[----:B------:R-:W-:Y:S01]  /*dde0*/  FFMA.FTZ R48, R3, R4, RZ ;  /* 0x0000000403307223 */ /* 0x000fe200000100ff */
[----:B------:R-:W-:Y:S01]  /*ddf0*/  FFMA.FTZ R0, R37, R38, R0 ;  /* 0x0000002625007223 */ /* 0x000fe20000010000 */
[----:B------:R-:W-:-:S02]  /*de00*/  HADD2.F32 R37, -RZ, R18.H1_H1 ;  /* 0x30000012ff257230 */ /* 0x000fc40000004100 */
[C---:B------:R-:W-:Y:S01]  /*de10*/  FFMA.FTZ R2, R38.reuse, R47, R49 ;  /* 0x0000002f26027223 */ /* 0x040fe20000010031 */
[----:B------:R-:W-:Y:S02]  /*de20*/  HADD2.F32 R3, -RZ, R9.H0_H0 ;  /* 0x20000009ff037230 */ /* 0x000fe40000004100 */
        /* <DEDUP_REMOVED lines=17> */
[--C-:B-1----:R-:W-:Y:S02]  /*df40*/  HADD2.F32 R4, -RZ, R14.reuse.H0_H0 ;  /* 0x2000000eff047230 */ /* 0x102fe40000004100 */
        /* <DEDUP_REMOVED lines=53> */
.L_x_1398:
        /* <DEDUP_REMOVED lines=95> */
.L_x_1400:
        /* <DEDUP_REMOVED lines=94> */
.L_x_1401:
        /* <DEDUP_REMOVED lines=9> */
[--C-:B------:R-:W-:Y:S02]  /*ef00*/  HADD2.F32 R46, -RZ, R3.reuse.H0_H0 ;  /* 0x20000003ff2e7230 */ /* 0x100fe40000004100 */
[----:B------:R-:W-:Y:S02]  /*ef10*/  HADD2.F32 R39, -RZ, R3.H1_H1 ;  /* 0x30000003ff277230 */ /* 0x000fe40000004100 */
[----:B------:R-:W-:Y:S02]  /*ef20*/  HADD2.F32 R38, -RZ, R2.H1_H1 ;  /* 0x30000002ff267230 */ /* 0x000fe40000004100 */
[--C-:B------:R-:W-:Y:S02]  /*ef30*/  HADD2.F32 R3, -RZ, R18.reuse.H0_H0 ;  /* 0x20000012ff037230 */ /* 0x100fe40000004100 */
[----:B------:R-:W-:Y:S02]  /*ef40*/  HADD2.F32 R2, -RZ, R11.H0_H0 ;  /* 0x2000000bff027230 */ /* 0x000fe40000004100 */
[----:B------:R-:W-:Y:S01]  /*ef50*/  FFMA.FTZ R11, R0, R37, RZ ;  /* 0x00000025000b7223 */ /* 0x000fe200000100ff */
[----:B------:R-:W-:-:S02]  /*ef60*/  HADD2.F32 R18, -RZ, R18.H1_H1 ;  /* 0x30000012ff127230 */ /* 0x000fc40000004100 */
[-C--:B------:R-:W-:Y:S01]  /*ef70*/  FFMA.FTZ R3, R3, R37.reuse, RZ ;  /* 0x0000002503037223 */ /* 0x080fe200000100ff */
        /* <DEDUP_REMOVED lines=25> */
[----:B------:R-:W-:Y:S02]  /*f110*/  HADD2.F32 R14, -RZ, R14.H1_H1 ;  /* 0x3000000eff0e7230 */ /* 0x000fe40000004100 */
[----:B------:R-:W-:Y:S01]  /*f120*/  FFMA.FTZ R9, R9, R3, R0 ;  /* 0x0000000309097223 */ /* 0x000fe20000010000 */
[----:B------:R-:W-:-:S02]  /*f130*/  HADD2.F32 R18, -RZ, R29.H1_H1 ;  /* 0x3000001dff127230 */ /* 0x000fc40000004100 */
[-C--:B------:R-:W-:Y:S01]  /*f140*/  FFMA.FTZ R11, R11, R3.reuse, R4 ;  /* 0x000000030b0b7223 */ /* 0x080fe20000010004 */
[----:B------:R-:W-:Y:S02]  /*f150*/  HADD2.F32 R17, -RZ, R33.H0_H0 ;  /* 0x20000021ff117230 */ /* 0x000fe40000004100 */
        /* <DEDUP_REMOVED lines=44> */
.L_x_1399:
[----:B------:R-:W-:-:S05]  /*f420*/  IMAD.WIDE R12, R89, 0x4, R12 ;  /* 0x00000004590c7825 */ /* 0x000fca00078e020c */
        /* <DEDUP_REMOVED lines=144> */
.L_x_1402:
        /* <DEDUP_REMOVED lines=95> */
.L_x_1404:
        /* <DEDUP_REMOVED lines=94> */
.L_x_1405:
        /* <DEDUP_REMOVED lines=91> */
.L_x_1403:
[----:B------:R-:W-:-:S05]  /*10eb0*/  IMAD.WIDE R12, R89, 0x4, R12 ;  /* 0x00000004590c7825 */ /* 0x000fca00078e020c */
[----:B------:R-:W2:Y:S02]  /*10ec0*/  LDG.E.128.CONSTANT R16, desc[UR8][R12.64] ;  /* 0x000000080c107981 */ /* 0x000ea4000c1e9d00 */
[C---:B--2---:R-:W-:Y:S02]  /*10ed0*/  LOP3.LUT R0, R16.reuse, 0xf000f, RZ, 0xc0, !PT ;  /* 0x000f000f10007812 */ /* 0x044fe400078ec0ff */
[----:B------:R-:W-:Y:S02]  /*10ee0*/  LOP3.LUT R2, R16, 0xf000f0, RZ, 0xc0, !PT ;  /* 0x00f000f010027812 */ /* 0x000fe400078ec0ff */
[----:B------:R-:W-:Y:S02]  /*10ef0*/  SHF.R.U32.HI R3, RZ, 0x8, R16 ;  /* 0x00000008ff037819 */ /* 0x000fe40000011610 */
[----:B------:R-:W-:Y:S02]  /*10f00*/  LOP3.LUT R14, R18, 0xf000f0, RZ, 0xc0, !PT ;  /* 0x00f000f0120e7812 */ /* 0x000fe400078ec0ff */
[----:B------:R-:W-:-:S02]  /*10f10*/  SHF.R.U32.HI R28, RZ, 0x8, R17 ;  /* 0x00000008ff1c7819 */ /* 0x000fc40000011611 */
[----:B------:R-:W-:Y:S02]  /*10f20*/  LOP3.LUT R16, R19, 0xf000f0, RZ, 0xc0, !PT ;  /* 0x00f000f013107812 */ /* 0x000fe400078ec0ff */
[----:B------:R-:W-:Y:S02]  /*10f30*/  SHF.R.U32.HI R30, RZ, 0x8, R18 ;  /* 0x00000008ff1e7819 */ /* 0x000fe40000011612 */
[----:B------:R-:W-:Y:S02]  /*10f40*/  LOP3.LUT R15, R14, 0x64006400, RZ, 0xfc, !PT ;  /* 0x640064000e0f7812 */ /* 0x000fe400078efcff */
[----:B------:R-:W-:Y:S02]  /*10f50*/  SHF.R.U32.HI R34, RZ, 0x8, R19 ;  /* 0x00000008ff227819 */ /* 0x000fe40000011613 */
[----:B------:R-:W-:Y:S01]  /*10f60*/  LOP3.LUT R33, R16, 0x64006400, RZ, 0xfc, !PT ;  /* 0x6400640010217812 */ /* 0x000fe200078efcff */
[----:B------:R-:W-:Y:S01]  /*10f70*/  HFMA2 R15, R15, R8.H0_H0, -72, -72 ;  /* 0xd480d4800f0f7431 */ /* 0x000fe20000040008 */
[----:B------:R-:W-:-:S02]  /*10f80*/  LOP3.LUT R14, R28, 0xf000f0, RZ, 0xc0, !PT ;  /* 0x00f000f01c0e7812 */ /* 0x000fc400078ec0ff */
[----:B------:R-:W-:Y:S02]  /*10f90*/  LOP3.LUT R11, R2, 0x64006400, RZ, 0xfc, !PT ;  /* 0x64006400020b7812 */ /* 0x000fe400078efcff */
[----:B------:R-:W-:Y:S02]  /*10fa0*/  LOP3.LUT R16, R30, 0xf000f0, RZ, 0xc0, !PT ;  /* 0x00f000f01e107812 */ /* 0x000fe400078ec0ff */
[----:B------:R-:W-:Y:S01]  /*10fb0*/  LOP3.LUT R2, R3, 0xf000f0, RZ, 0xc0, !PT ;  /* 0x00f000f003027812 */ /* 0x000fe200078ec0ff */
[----:B------:R-:W-:Y:S01]  /*10fc0*/  HFMA2 R11, R11, R8.H0_H0, -72, -72 ;  /* 0xd480d4800b0b7431 */ /* 0x000fe20000040008 */
[----:B------:R-:W-:Y:S02]  /*10fd0*/  LOP3.LUT R29, R18, 0xf000f, RZ, 0xc0, !PT ;  /* 0x000f000f121d7812 */ /* 0x000fe400078ec0ff */
[----:B------:R-:W-:Y:S02]  /*10fe0*/  LOP3.LUT R32, R19, 0xf000f, RZ, 0xc0, !PT ;  /* 0x000f000f13207812 */ /* 0x000fe400078ec0ff */
[----:B------:R-:W-:-:S02]  /*10ff0*/  LOP3.LUT R18, R34, 0xf000f0, RZ, 0xc0, !PT ;  /* 0x00f000f022127812 */ /* 0x000fc400078ec0ff */
[----:B------:R-:W-:Y:S02]  /*11000*/  LOP3.LUT R19, R14, 0x64006400, RZ, 0xfc, !PT ;  /* 0x640064000e137812 */ /* 0x000fe400078efcff */
[C---:B------:R-:W-:Y:S02]  /*11010*/  LOP3.LUT R4, R17.reuse, 0xf000f, RZ, 0xc0, !PT ;  /* 0x000f000f11047812 */ /* 0x040fe400078ec0ff */
[----:B------:R-:W-:Y:S02]  /*11020*/  LOP3.LUT R9, R17, 0xf000f0, RZ, 0xc0, !PT ;  /* 0x00f000f011097812 */ /* 0x000fe400078ec0ff */
[----:B------:R-:W-:Y:S01]  /*11030*/  LOP3.LUT R31, R16, 0x64006400, RZ, 0xfc, !PT ;  /* 0x64006400101f7812 */ /* 0x000fe200078efcff */
[----:B------:R-:W-:Y:S01]  /*11040*/  HFMA2 R16, R33, R8.H0_H0, -72, -72 ;  /* 0xd480d48021107431 */ /* 0x000fe20000040008 */
[----:B------:R-:W-:Y:S02]  /*11050*/  LOP3.LUT R17, R2, 0x64006400, RZ, 0xfc, !PT ;  /* 0x6400640002117812 */ /* 0x000fe400078efcff */
[----:B------:R-:W-:-:S02]  /*11060*/  LOP3.LUT R3, R3, 0xf000f, RZ, 0xc0, !PT ;  /* 0x000f000f03037812 */ /* 0x000fc400078ec0ff */
[----:B------:R-:W-:Y:S01]  /*11070*/  LOP3.LUT R28, R28, 0xf000f, RZ, 0xc0, !PT ;  /* 0x000f000f1c1c7812 */ /* 0x000fe200078ec0ff */
[-C--:B------:R-:W-:Y:S01]  /*11080*/  HFMA2 R17, R17, R8.reuse.H0_H0, -72, -72 ;  /* 0xd480d48011117431 */ /* 0x080fe20000040008 */
        /* <DEDUP_REMOVED lines=115> */
.L_x_1406:
        /* <DEDUP_REMOVED lines=95> */
.L_x_1408:
        /* <DEDUP_REMOVED lines=94> */
.L_x_1409:
        /* <DEDUP_REMOVED lines=36> */
[-C--:B------:R-:W-:Y:S01]  /*125d0*/  FFMA.FTZ R14, R3, R45.reuse, R2 ;  /* 0x0000002d030e7223 */ /* 0x080fe20000010002 */
[-C--:B------:R-:W-:Y:S01]  /*125e0*/  FFMA.FTZ R16, R15, R45.reuse, R4 ;  /* 0x0000002d0f107223 */ /* 0x080fe20000010004 */
[----:B-1----:R-:W-:Y:S02]  /*125f0*/  HADD2.F32 R3, -RZ, R8.H0_H0 ;  /* 0x20000008ff037230 */ /* 0x002fe40000004100 */
[----:B------:R-:W-:Y:S01]  /*12600*/  FFMA.FTZ R38, R29, R45, R38 ;  /* 0x0000002d1d267223 */ /* 0x000fe20000010026 */
[----:B------:R-:W-:Y:S02]  /*12610*/  HADD2.F32 R11, -RZ, R33.H0_H0 ;  /* 0x20000021ff0b7230 */ /* 0x000fe40000004100 */
[--C-:B------:R-:W-:Y:S02]  /*12620*/  HADD2.F32 R2, -RZ, R9.reuse.H0_H0 ;  /* 0x20000009ff027230 */ /* 0x100fe40000004100 */
[----:B------:R-:W-:-:S02]  /*12630*/  HADD2.F32 R4, -RZ, R9.H1_H1 ;  /* 0x30000009ff047230 */ /* 0x000fc40000004100 */
[-C--:B------:R-:W-:Y:S01]  /*12640*/  FFMA.FTZ R11, R11, R3.reuse, R14 ;  /* 0x000000030b0b7223 */ /* 0x080fe2000001000e */
[----:B------:R-:W-:Y:S02]  /*12650*/  HADD2.F32 R9, -RZ, R32.H0_H0 ;  /* 0x20000020ff097230 */ /* 0x000fe40000004100 */
[----:B------:R-:W-:Y:S02]  /*12660*/  HADD2.F32 R15, -RZ, R34.H0_H0 ;  /* 0x20000022ff0f7230 */ /* 0x000fe40000004100 */
        /* <DEDUP_REMOVED lines=45> */
.L_x_1407:
[----:B------:R-:W-:Y:S01]  /*12940*/  IADD3 R97, PT, PT, R97, 0x20, RZ ;  /* 0x0000002061617810 */ /* 0x000fe20007ffe0ff */
[----:B------:R-:W-:Y:S01]  /*12950*/  UIADD3 UR4, UPT, UPT, UR4, 0x40, URZ ;  /* 0x0000004004047890 */ /* 0x000fe2000fffe0ff */
[----:B------:R-:W-:Y:S02]  /*12960*/  IMAD.WIDE R16, R89, 0x4, R12 ;  /* 0x0000000459107825 */ /* 0x000fe400078e020c */
[----:B------:R-:W-:-:S13]  /*12970*/  ISETP.GE.AND P1, PT, R97, R10, PT ;  /* 0x0000000a6100720c */ /* 0x000fda0003f26270 */
[----:B------:R-:W-:Y:S05]  /*12980*/  @!P1 BRA `(.L_x_1410) ;  /* 0xffffff9400489947 */ /* 0x000fea000383ffff */
[----:B------:R-:W-:-:S07]  /*12990*/  IMAD.WIDE R16, R89, 0x10, R6 ;  /* 0x0000001059107825 */ /* 0x000fce00078e0206 */
.L_x_1393:
[----:B------:R-:W0:Y:S02]  /*129a0*/  LDCU UR5, c[0x0][0x3d8] ;  /* 0x00007b00ff0577ac */ /* 0x000e240008000800 */
[----:B0-----:R-:W-:-:S04]  /*129b0*/  VIMNMX R90, PT, PT, R90, UR5, PT ;  /* 0x000000055a5a7c48 */ /* 0x001fc8000bfe0100 */
[----:B------:R-:W-:-:S13]  /*129c0*/  ISETP.GT.AND P0, PT, R90, R97, PT ;  /* 0x000000615a00720c */ /* 0x000fda0003f04270 */
[----:B------:R-:W-:Y:S05]  /*129d0*/  @!P0 BRA `(.L_x_1411) ;  /* 0x0000002000e88947 */ /* 0x000fea0003800000 */
[----:B------:R-:W-:Y:S01]  /*129e0*/  PRMT R0, R93, 0x9910, RZ ;  /* 0x000099105d007816 */ /* 0x000fe200000000ff */
[----:B------:R-:W0:Y:S03]  /*129f0*/  LDCU UR6, c[0x0][0x3a8] ;  /* 0x00007500ff0677ac */ /* 0x000e260008000800 */
[----:B------:R-:W-:Y:S01]  /*12a00*/  ISETP.NE.AND P0, PT, R0, RZ, PT ;  /* 0x000000ff0000720c */ /* 0x000fe20003f05270 */
[----:B------:R-:W-:-:S03]  /*12a10*/  UIADD3 UR4, UPT, UPT, UR4, 0x80, URZ ;  /* 0x0000008004047890 */ /* 0x000fc6000fffe0ff */
[----:B------:R-:W-:-:S13]  /*12a20*/  ISETP.EQ.OR P0, PT, R5, 0x3, !P0 ;  /* 0x000000030500780c */ /* 0x000fda0004702670 */
.L_x_1416:
[----:B------:R-:W1:Y:S01]  /*12a30*/  LDC R89, c[0x0][0x3ac] ;  /* 0x0000eb00ff597b82 */ /* 0x000e620000000800 */
[----:B------:R-:W2:Y:S01]  /*12a40*/  LDG.E.128.CONSTANT R12, desc[UR8][R16.64] ;  /* 0x00000008100c7981 */ /* 0x000ea2000c1e9d00 */
[----:B-1----:R-:W-:-:S05]  /*12a50*/  IMAD.WIDE R2, R89, 0x4, R16 ;  /* 0x0000000459027825 */ /* 0x002fca00078e0210 */
[----:B------:R1:W3:Y:S01]  /*12a60*/  LDG.E.128.CONSTANT R8, desc[UR8][R2.64] ;  /* 0x0000000802087981 */ /* 0x0002e2000c1e9d00 */
[----:B------:R-:W-:-:S05]  /*12a70*/  IMAD.WIDE R98, R89, 0x4, R2 ;  /* 0x0000000459627825 */ /* 0x000fca00078e0202 */
[----:B------:R-:W4:Y:S01]  /*12a80*/  LDG.E.128.CONSTANT R4, desc[UR8][R98.64] ;  /* 0x0000000862047981 */ /* 0x000f22000c1e9d00 */
[----:B------:R-:W-:Y:S01]  /*12a90*/  HFMA2 R18, -RZ, RZ, 0, 0.015625 ;  /* 0x00002400ff127431 */ /* 0x000fe200000001ff */
[----:B------:R-:W-:Y:S01]  /*12aa0*/  MOV R0, 0x3000 ;  /* 0x0000300000007802 */ /* 0x000fe20000000f00 */
[----:B------:R-:W0:Y:S01]  /*12ab0*/  S2UR UR5, SR_CTAID.Y ;  /* 0x00000000000579c3 */ /* 0x000e220000002600 */
[----:B------:R-:W-:Y:S02]  /*12ac0*/  ISETP.NE.AND P1, PT, R95, RZ, PT ;  /* 0x000000ff5f00720c */ /* 0x000fe40003f25270 */
[----:B------:R-:W-:Y:S01]  /*12ad0*/  PRMT R0, R18, 0x5410, R0 ;  /* 0x0000541012007816 */ /* 0x000fe20000000000 */
[----:B0-----:R-:W-:-:S04]  /*12ae0*/  UIMAD UR5, UR5, -0x4, UR6 ;  /* 0xfffffffc050578a4 */ /* 0x001fc8000f8e0206 */
[----:B------:R-:W-:Y:S01]  /*12af0*/  UISETP.NE.AND UP0, UPT, UR5, 0x1, UPT ;  /* 0x000000010500788c */ /* 0x000fe2000bf05270 */
[----:B--2---:R-:W-:Y:S02]  /*12b00*/  SHF.R.U32.HI R16, RZ, 0xf, R13 ;  /* 0x0000000fff107819 */ /* 0x004fe4000001160d */
[----:B------:R-:W-:Y:S02]  /*12b10*/  SHF.R.U32.HI R30, RZ, 0xf, R15 ;  /* 0x0000000fff1e7819 */ /* 0x000fe4000001160f */
[--C-:B------:R-:W-:Y:S02]  /*12b20*/  SHF.R.U32.HI R19, RZ, 0xf, R14.reuse ;  /* 0x0000000fff137819 */ /* 0x100fe4000001160e */
[C---:B------:R-:W-:Y:S02]  /*12b30*/  LOP3.LUT R59, R14.reuse, 0x70007, RZ, 0xc0, !PT ;  /* 0x000700070e3b7812 */ /* 0x040fe400078ec0ff */
[----:B------:R-:W-:Y:S02]  /*12b40*/  LOP3.LUT R17, R14, 0x380038, RZ, 0xc0, !PT ;  /* 0x003800380e117812 */ /* 0x000fe400078ec0ff */
[----:B------:R-:W-:-:S02]  /*12b50*/  SHF.R.U32.HI R55, RZ, 0x6, R14 ;  /* 0x00000006ff377819 */ /* 0x000fc4000001160e */
[C---:B------:R-:W-:Y:S02]  /*12b60*/  LOP3.LUT R70, R15.reuse, 0x70007, RZ, 0xc0, !PT ;  /* 0x000700070f467812 */ /* 0x040fe400078ec0ff */
[----:B------:R-:W-:Y:S02]  /*12b70*/  LOP3.LUT R20, R15, 0x380038, RZ, 0xc0, !PT ;  /* 0x003800380f147812 */ /* 0x000fe400078ec0ff */
[----:B------:R-:W-:Y:S02]  /*12b80*/  SHF.R.U32.HI R56, RZ, 0x6, R15 ;  /* 0x00000006ff387819 */ /* 0x000fe4000001160f */
[----:B------:R-:W-:Y:S02]  /*12b90*/  LOP3.LUT R16, R16, 0x10001, RZ, 0xc0, !PT ;  /* 0x0001000110107812 */ /* 0x000fe400078ec0ff */
[----:B------:R-:W-:Y:S02]  /*12ba0*/  LOP3.LUT R30, R30, 0x10001, RZ, 0xc0, !PT ;  /* 0x000100011e1e7812 */ /* 0x000fe400078ec0ff */
[----:B------:R-:W-:-:S02]  /*12bb0*/  LOP3.LUT R19, R19, 0x10001, RZ, 0xc0, !PT ;  /* 0x0001000113137812 */ /* 0x000fc400078ec0ff */
[----:B-1----:R-:W-:Y:S02]  /*12bc0*/  LOP3.LUT R2, R13, 0x380038, RZ, 0xc0, !PT ;  /* 0x003800380d027812 */ /* 0x002fe400078ec0ff */
[----:B------:R-:W-:Y:S02]  /*12bd0*/  SHF.R.U32.HI R51, RZ, 0x6, R12 ;  /* 0x00000006ff337819 */ /* 0x000fe4000001160c */
[C---:B---3--:R-:W-:Y:S02]  /*12be0*/  LOP3.LUT R36, R9.reuse, 0x70007, RZ, 0xc0, !PT ;  /* 0x0007000709247812 */ /* 0x048fe400078ec0ff */
[----:B------:R-:W-:Y:S02]  /*12bf0*/  LOP3.LUT R14, R9, 0x380038, RZ, 0xc0, !PT ;  /* 0x00380038090e7812 */ /* 0x000fe400078ec0ff */
[--C-:B------:R-:W-:Y:S02]  /*12c00*/  SHF.R.U32.HI R29, RZ, 0x6, R9.reuse ;  /* 0x00000006ff1d7819 */ /* 0x100fe40000011609 */
[----:B------:R-:W-:-:S02]  /*12c10*/  SHF.R.U32.HI R9, RZ, 0xe, R9 ;  /* 0x0000000eff097819 */ /* 0x000fc40000011609 */
[C---:B------:R-:W-:Y:S02]  /*12c20*/  LOP3.LUT R47, R10.reuse, 0x70007, RZ, 0xc0, !PT ;  /* 0x000700070a2f7812 */ /* 0x040fe400078ec0ff */
[----:B------:R-:W-:Y:S02]  /*12c30*/  LOP3.LUT R15, R10, 0x380038, RZ, 0xc0, !PT ;  /* 0x003800380a0f7812 */ /* 0x000fe400078ec0ff */
[--C-:B------:R-:W-:Y:S02]  /*12c40*/  SHF.R.U32.HI R39, RZ, 0x6, R10.reuse ;  /* 0x00000006ff277819 */ /* 0x100fe4000001160a */
[----:B------:R-:W-:Y:S02]  /*12c50*/  SHF.R.U32.HI R31, RZ, 0xe, R11 ;  /* 0x0000000eff1f7819 */ /* 0x000fe4000001160b */
[----:B------:R-:W-:Y:S02]  /*12c60*/  SHF.R.U32.HI R10, RZ, 0xe, R10 ;  /* 0x0000000eff0a7819 */ /* 0x000fe4000001160a */
[----:B------:R-:W-:-:S02]  /*12c70*/  LOP3.LUT R53, R11, 0x70007, RZ, 0xc0, !PT ;  /* 0x000700070b357812 */ /* 0x000fc400078ec0ff */
[----:B------:R-:W-:Y:S02]  /*12c80*/  LOP3.LUT R60, R11, 0x380038, RZ, 0xc0, !PT ;  /* 0x003800380b3c7812 */ /* 0x000fe400078ec0ff */
[----:B------:R-:W-:Y:S02]  /*12c90*/  SHF.R.U32.HI R48, RZ, 0x6, R11 ;  /* 0x00000006ff307819 */ /* 0x000fe4000001160b */
[----:B------:R-:W-:Y:S02]  /*12ca0*/  SHF.R.U32.HI R54, RZ, 0x6, R13 ;  /* 0x00000006ff367819 */ /* 0x000fe4000001160d */
[----:B------:R-:W-:Y:S02]  /*12cb0*/  LOP3.LUT R11, R16, 0x20002, R9, 0xf8, !PT ;  /* 0x00020002100b7812 */ /* 0x000fe400078ef809 */
[----:B------:R-:W-:Y:S02]  /*12cc0*/  LOP3.LUT R62, R30, 0x20002, R31, 0xf8, !PT ;  /* 0x000200021e3e7812 */ /* 0x000fe400078ef81f */
[----:B------:R-:W-:-:S02]  /*12cd0*/  LOP3.LUT R57, R13, 0x70007, RZ, 0xc0, !PT ;  /* 0x000700070d397812 */ /* 0x000fc400078ec0ff */
        /* <DEDUP_REMOVED lines=13> */
[--C-:B------:R-:W-:Y:S02]  /*12db0*/  SHF.R.U32.HI R46, RZ, 0x6, R6.reuse ;  /* 0x00000006ff2e7819 */ /* 0x100fe40000011606 */
[----:B------:R-:W-:Y:S02]  /*12dc0*/  SHF.R.U32.HI R32, RZ, 0xd, R6 ;  /* 0x0000000dff207819 */ /* 0x000fe40000011606 */
[----:B------:R-:W-:Y:S02]  /*12dd0*/  LOP3.LUT R83, R2, 0x64006400, RZ, 0xfc, !PT ;  /* 0x6400640002537812 */ /* 0x000fe400078efcff */
[----:B------:R-:W-:Y:S02]  /*12de0*/  LOP3.LUT R5, R55, 0x380038, RZ, 0xc0, !PT ;  /* 0x0038003837057812 */ /* 0x000fe400078ec0ff */
[----:B------:R-:W-:Y:S01]  /*12df0*/  SHF.R.U32.HI R12, RZ, 0xf, R12 ;  /* 0x0000000fff0c7819 */ /* 0x000fe2000001160c */
[----:B------:R-:W-:Y:S01]  /*12e00*/  HFMA2 R83, R83, R0.H1_H1, -132, -132 ;  /* 0xd820d82053537431 */ /* 0x000fe20000060000 */
[----:B------:R-:W-:-:S02]  /*12e10*/  LOP3.LUT R35, R4, 0x70007, RZ, 0xc0, !PT ;  /* 0x0007000704237812 */ /* 0x000fc400078ec0ff */
[----:B------:R-:W-:Y:S02]  /*12e20*/  LOP3.LUT R8, R4, 0x380038, RZ, 0xc0, !PT ;  /* 0x0038003804087812 */ /* 0x000fe400078ec0ff */
[--C-:B------:R-:W-:Y:S02]  /*12e30*/  SHF.R.U32.HI R30, RZ, 0x6, R4.reuse ;  /* 0x00000006ff1e7819 */ /* 0x100fe40000011604 */
[----:B------:R-:W-:Y:S02]  /*12e40*/  SHF.R.U32.HI R45, RZ, 0xd, R4 ;  /* 0x0000000dff2d7819 */ /* 0x000fe40000011604 */
[----:B------:R-:W-:Y:S02]  /*12e50*/  LOP3.LUT R2, R51, 0x380038, RZ, 0xc0, !PT ;  /* 0x0038003833027812 */ /* 0x000fe400078ec0ff */
[----:B------:R-:W-:Y:S02]  /*12e60*/  LOP3.LUT R6, R56, 0x380038, RZ, 0xc0, !PT ;  /* 0x0038003838067812 */ /* 0x000fe400078ec0ff */
[----:B------:R-:W-:-:S02]  /*12e70*/  LOP3.LUT R4, R54, 0x380038, RZ, 0xc0, !PT ;  /* 0x0038003836047812 */ /* 0x000fc400078ec0ff */
[----:B------:R-:W-:Y:S02]  /*12e80*/  LOP3.LUT R5, R5, 0x64006400, RZ, 0xfc, !PT ;  /* 0x6400640005057812 */ /* 0x000fe400078efcff */
[----:B------:R-:W-:Y:S02]  /*12e90*/  LOP3.LUT R12, R12, 0x10001, RZ, 0xc0, !PT ;  /* 0x000100010c0c7812 */ /* 0x000fe400078ec0ff */
[C---:B------:R-:W-:Y:S02]  /*12ea0*/  LOP3.LUT R52, R7.reuse, 0x70007, RZ, 0xc0, !PT ;  /* 0x0007000707347812 */ /* 0x040fe400078ec0ff */
[----:B------:R-:W-:Y:S02]  /*12eb0*/  LOP3.LUT R16, R7, 0x380038, RZ, 0xc0, !PT ;  /* 0x0038003807107812 */ /* 0x000fe400078ec0ff */
[--C-:B------:R-:W-:Y:S02]  /*12ec0*/  SHF.R.U32.HI R50, RZ, 0x6, R7.reuse ;  /* 0x00000006ff327819 */ /* 0x100fe40000011607 */
[----:B------:R-:W-:-:S02]  /*12ed0*/  SHF.R.U32.HI R33, RZ, 0xd, R7 ;  /* 0x0000000dff217819 */ /* 0x000fc40000011607 */
        /* <DEDUP_REMOVED lines=12> */
[-C--:B------:R-:W-:Y:S01]  /*12fa0*/  HFMA2 R60, R5, R0.reuse.H1_H1, -132, -132 ;  /* 0xd820d820053c7431 */ /* 0x080fe20000060000 */
[----:B------:R-:W-:Y:S02]  /*12fb0*/  LOP3.LUT R12, R12, 0x20002, R13, 0xf8, !PT ;  /* 0x000200020c0c7812 */ /* 0x000fe400078ef80d */
[----:B------:R-:W-:Y:S01]  /*12fc0*/  LOP3.LUT R3, R3, 0x64006400, RZ, 0xfc, !PT ;  /* 0x6400640003037812 */ /* 0x000fe200078efcff */
[----:B------:R-:W-:Y:S01]  /*12fd0*/  HFMA2 R65, R65, R0.H1_H1, -132, -132 ;  /* 0xd820d82041417431 */ /* 0x000fe20000060000 */
[----:B------:R-:W-:Y:S02]  /*12fe0*/  LOP3.LUT R32, R19, 0x40004, R32, 0xf8, !PT ;  /* 0x0004000413207812 */ /* 0x000fe400078ef820 */
        /* <DEDUP_REMOVED lines=8> */
[----:B------:R-:W-:Y:S01]  /*13070*/  HFMA2 R19, R19, R0.H1_H1, -132, -132 ;  /* 0xd820d82013137431 */ /* 0x000fe20000060000 */
[----:B------:R-:W-:Y:S02]  /*13080*/  LOP3.LUT R7, R48, 0x380038, RZ, 0xc0, !PT ;  /* 0x0038003830077812 */ /* 0x000fe400078ec0ff */
[----:B------:R-:W-:-:S02]  /*13090*/  LOP3.LUT R4, R31, 0x380038, RZ, 0xc0, !PT ;  /* 0x003800381f047812 */ /* 0x000fc400078ec0ff */
[----:B------:R-:W-:Y:S01]  /*130a0*/  LOP3.LUT R33, R62, 0x40004, R33, 0xf8, !PT ;  /* 0x000400043e217812 */ /* 0x000fe200078ef821 */
[----:B------:R-:W-:Y:S01]  /*130b0*/  HFMA2 R62, R3, R0.H1_H1, -132, -132 ;  /* 0xd820d820033e7431 */ /* 0x000fe20000060000 */
[----:B------:R-:W-:Y:S02]  /*130c0*/  LOP3.LUT R34, R11, 0x40004, R34, 0xf8, !PT ;  /* 0x000400040b227812 */ /* 0x000fe400078ef822 */
        /* <DEDUP_REMOVED lines=8> */
[----:B------:R-:W-:Y:S01]  /*13150*/  LOP3.LUT R7, R8, 0x64006400, RZ, 0xfc, !PT ;  /* 0x6400640008077812 */ /* 0x000fe200078efcff */
[----:B------:R-:W-:Y:S01]  /*13160*/  HFMA2 R11, R11, R0.H1_H1, -132, -132 ;  /* 0xd820d8200b0b7431 */ /* 0x000fe20000060000 */
[----:B------:R-:W-:Y:S02]  /*13170*/  LOP3.LUT R2, R51, 0x1c001c0, RZ, 0xc0, !PT ;  /* 0x01c001c033027812 */ /* 0x000fe400078ec0ff */
[----:B------:R-:W-:Y:S02]  /*13180*/  LOP3.LUT R4, R54, 0x1c001c0, RZ, 0xc0, !PT ;  /* 0x01c001c036047812 */ /* 0x000fe400078ec0ff */
[----:B------:R-:W-:-:S02]  /*13190*/  LOP3.LUT R6, R56, 0x1c001c0, RZ, 0xc0, !PT ;  /* 0x01c001c038067812 */ /* 0x000fc400078ec0ff */
[----:B------:R-:W-:Y:S02]  /*131a0*/  LOP3.LUT R8, R50, 0x380038, RZ, 0xc0, !PT ;  /* 0x0038003832087812 */ /* 0x000fe400078ec0ff */
[----:B------:R-:W-:Y:S01]  /*131b0*/  LOP3.LUT R45, R12, 0x40004, R45, 0xf8, !PT ;  /* 0x000400040c2d7812 */ /* 0x000fe200078ef82d */
[-C--:B------:R-:W-:Y:S01]  /*131c0*/  HFMA2 R12, R3, R0.reuse.H1_H1, -132, -132 ;  /* 0xd820d820030c7431 */ /* 0x080fe20000060000 */
[----:B------:R-:W-:Y:S01]  /*131d0*/  LOP3.LUT R63, R14, 0x64006400, RZ, 0xfc, !PT ;  /* 0x640064000e3f7812 */ /* 0x000fe200078efcff */
[-C--:B------:R-:W-:Y:S01]  /*131e0*/  HFMA2 R14, R67, R0.reuse.H1_H1, -132, -132 ;  /* 0xd820d820430e7431 */ /* 0x080fe20000060000 */
[----:B------:R-:W-:Y:S02]  /*131f0*/  LOP3.LUT R5, R5, 0x64006400, RZ, 0xfc, !PT ;  /* 0x6400640005057812 */ /* 0x000fe400078efcff */
[----:B------:R-:W-:Y:S01]  /*13200*/  LOP3.LUT R3, R2, 0x64006400, RZ, 0xfc, !PT ;  /* 0x6400640002037812 */ /* 0x000fe200078efcff */
[-C--:B------:R-:W-:Y:S01]  /*13210*/  HFMA2 R63, R63, R0.reuse.H1_H1, -132, -132 ;  /* 0xd820d8203f3f7431 */ /* 0x080fe20000060000 */
        /* <DEDUP_REMOVED lines=23> */
[----:B------:R-:W-:Y:S01]  /*13390*/  HADD2 R86, R51, -1028, -1028 ;  /* 0xe404e40433567430 */ /* 0x000fe20000000000 */
[----:B------:R-:W-:Y:S01]  /*133a0*/  LOP3.LUT R54, R54, 0x64006400, RZ, 0xfc, !PT ;  /* 0x6400640036367812 */ /* 0x000fe200078efcff */
[----:B------:R-:W-:Y:S01]  /*133b0*/  HFMA2 R7, R7, R0.H0_H0, -20, -20 ;  /* 0xcd00cd0007077431 */ /* 0x000fe20000040000 */
[----:B------:R-:W-:-:S02]  /*133c0*/  LOP3.LUT R3, R2, 0x64006400, RZ, 0xfc, !PT ;  /* 0x6400640002037812 */ /* 0x000fc400078efcff */
[----:B------:R-:W-:Y:S01]  /*133d0*/  LOP3.LUT R81, R8, 0x64006400, RZ, 0xfc, !PT ;  /* 0x6400640008517812 */ /* 0x000fe200078efcff */
[----:B------:R-:W-:Y:S01]  /*133e0*/  HADD2 R82, R54, -1028, -1028 ;  /* 0xe404e40436527430 */ /* 0x000fe20000000000 */
        /* <DEDUP_REMOVED lines=160> */
.L_x_1412:
[----:B------:R-:W-:Y:S05]  /*13df0*/  BRA.U !UP0, `(.L_x_1413) ;  /* 0x0000000d08cc7547 */ /* 0x000fea000b800000 */
[----:B------:R-:W-:Y:S01]  /*13e00*/  PRMT R28, R92, 0x9910, RZ ;  /* 0x000099105c1c7816 */ /* 0x000fe200000000ff */
[----:B------:R-:W-:-:S03]  /*13e10*/  UISETP.NE.AND UP0, UPT, UR5, 0x2, UPT ;  /* 0x000000020500788c */ /* 0x000fc6000bf05270 */
        /* <DEDUP_REMOVED lines=80> */
.L_x_1414:
[----:B------:R-:W-:Y:S05]  /*14320*/  BRA.U !UP0, `(.L_x_1413) ;  /* 0x0000000908807547 */ /* 0x000fea000b800000 */
        /* <DEDUP_REMOVED lines=81> */
.L_x_1415:
        /* <DEDUP_REMOVED lines=79> */
.L_x_1413:
[----:B------:R-:W-:Y:S01]  /*14d30*/  IADD3 R97, PT, PT, R97, 0x20, RZ ;  /* 0x0000002061617810 */ /* 0x000fe20007ffe0ff */
[----:B------:R-:W-:Y:S01]  /*14d40*/  UIADD3 UR4, UPT, UPT, UR4, 0x40, URZ ;  /* 0x0000004004047890 */ /* 0x000fe2000fffe0ff */
[----:B------:R-:W-:Y:S02]  /*14d50*/  IMAD.WIDE R16, R89, 0x4, R98 ;  /* 0x0000000459107825 */ /* 0x000fe400078e0262 */
[----:B------:R-:W-:-:S13]  /*14d60*/  ISETP.GE.AND P1, PT, R97, R90, PT ;  /* 0x0000005a6100720c */ /* 0x000fda0003f26270 */
[----:B------:R-:W-:Y:S05]  /*14d70*/  @!P1 BRA `(.L_x_1416) ;  /* 0xffffffdc002c9947 */ /* 0x000fea000383ffff */
.L_x_1411:
        /* <DEDUP_REMOVED lines=21> */
.L_x_1420:
[----:B------:R-:W0:Y:S02]  /*14ed0*/  LDS R2, [R6] ;  /* 0x0000000006027984 */ /* 0x000e240000000800 */
[----:B0-----:R-:W-:-:S05]  /*14ee0*/  HADD2 R3, R2, R7 ;  /* 0x0000000702037230 */ /* 0x001fca0000000000 */
[----:B------:R-:W0:Y:S02]  /*14ef0*/  ATOMS.CAST.SPIN P1, [R6], R2, R3 ;  /* 0x000000020600758d */ /* 0x000e240001820003 */
[----:B0-----:R-:W-:Y:S05]  /*14f00*/  @!P1 BRA `(.L_x_1420) ;  /* 0xfffffffc00f09947 */ /* 0x001fea000383ffff */
[----:B------:R-:W-:Y:S05]  /*14f10*/  BRA `(.L_x_1418) ;  /* 0x00000000000c7947 */ /* 0x000fea0003800000 */
.L_x_1419:
[----:B------:R-:W2:Y:S02]  /*14f20*/  LD.E R2, desc[UR8][R4.64] ;  /* 0x0000000804027980 */ /* 0x000ea4000c101900 */
[----:B--2---:R-:W-:-:S05]  /*14f30*/  IADD3 R3, PT, PT, R7, R2, RZ ;  /* 0x0000000207037210 */ /* 0x004fca0007ffe0ff */
[----:B------:R0:W-:Y:S02]  /*14f40*/  ST.E desc[UR8][R4.64], R3 ;  /* 0x0000000304007985 */ /* 0x0001e4000c101908 */
.L_x_1418:
[----:B------:R-:W-:Y:S05]  /*14f50*/  BSYNC.RECONVERGENT B0 ;  /* 0x0000000000007941 */ /* 0x000fea0003800200 */
.L_x_1417:
[----:B------:R1:W-:Y:S01]  /*14f60*/  ATOM.E.ADD.F16x2.RN.STRONG.GPU P1, RZ, desc[UR8][R4.64+0x4], R27 ;  /* 0x8000041b04ff79a2 */ /* 0x0003e2000c12e108 */
[----:B------:R-:W-:Y:S04]  /*14f70*/  BSSY.RECONVERGENT B0, `(.L_x_1421) ;  /* 0x000000e000007945 */ /* 0x000fe80003800200 */
[----:B-1----:R-:W-:Y:S05]  /*14f80*/  @P1 BRA `(.L_x_1422) ;  /* 0x0000000000301947 */ /* 0x002fea0003800000 */
[----:B------:R-:W1:Y:S02]  /*14f90*/  QSPC.E.S P1, RZ, [R4+0x4] ;  /* 0x0000040004ff73aa */ /* 0x000e640000020500 */
[----:B-1----:R-:W-:Y:S05]  /*14fa0*/  @!P1 BRA `(.L_x_1423) ;  /* 0x00000000001c9947 */ /* 0x002fea0003800000 */
[----:B------:R-:W-:-:S04]  /*14fb0*/  MOV R2, R4 ;  /* 0x0000000400027202 */ /* 0x000fc80000000f00 */
[----:B------:R-:W-:-:S07]  /*14fc0*/  MOV R6, R2 ;  /* 0x0000000200067202 */ /* 0x000fce0000000f00 */
.L_x_1424:
[----:B------:R-:W0:Y:S02]  /*14fd0*/  LDS R2, [R6+0x4] ;  /* 0x0000040006027984 */ /* 0x000e240000000800 */
[----:B0-----:R-:W-:-:S05]  /*14fe0*/  HFMA2 R3, R2, 1, 1, R27 ;  /* 0x3c003c0002037831 */ /* 0x001fca000000001b */
[----:B------:R-:W0:Y:S02]  /*14ff0*/  ATOMS.CAST.SPIN P1, [R6+0x4], R2, R3 ;  /* 0x000004020600758d */ /* 0x000e240001820003 */
[----:B0-----:R-:W-:Y:S05]  /*15000*/  @!P1 BRA `(.L_x_1424) ;  /* 0xfffffffc00f09947 */ /* 0x001fea000383ffff */
[----:B------:R-:W-:Y:S05]  /*15010*/  BRA `(.L_x_1422) ;  /* 0x00000000000c7947 */ /* 0x000fea0003800000 */
.L_x_1423:
[----:B------:R-:W0:Y:S02]  /*15020*/  LD.E R2, desc[UR8][R4.64+0x4] ;  /* 0x0000040804027980 */ /* 0x000e24000c101900 */
[----:B0-----:R-:W-:-:S05]  /*15030*/  IADD3 R3, PT, PT, R27, R2, RZ ;  /* 0x000000021b037210 */ /* 0x001fca0007ffe0ff */
[----:B------:R1:W-:Y:S02]  /*15040*/  ST.E desc[UR8][R4.64+0x4], R3 ;  /* 0x0000040304007985 */ /* 0x0003e4000c101908 */
.L_x_1422:
[----:B------:R-:W-:Y:S05]  /*15050*/  BSYNC.RECONVERGENT B0 ;  /* 0x0000000000007941 */ /* 0x000fea0003800200 */
.L_x_1421:
        /* <DEDUP_REMOVED lines=11> */
.L_x_1428:
[----:B------:R-:W0:Y:S02]  /*15110*/  LDS R2, [R6] ;  /* 0x0000000006027984 */ /* 0x000e240000000800 */
[----:B0-----:R-:W-:-:S05]  /*15120*/  HADD2 R3, R2, R7 ;  /* 0x0000000702037230 */ /* 0x001fca0000000000 */
[----:B------:R-:W0:Y:S02]  /*15130*/  ATOMS.CAST.SPIN P0, [R6], R2, R3 ;  /* 0x000000020600758d */ /* 0x000e240001800003 */
[----:B0-----:R-:W-:Y:S05]  /*15140*/  @!P0 BRA `(.L_x_1428) ;  /* 0xfffffffc00f08947 */ /* 0x001fea000383ffff */
[----:B------:R-:W-:Y:S05]  /*15150*/  BRA `(.L_x_1426) ;  /* 0x00000000000c7947 */ /* 0x000fea0003800000 */
.L_x_1427:
[----:B------:R-:W2:Y:S02]  /*15160*/  LD.E R2, desc[UR8][R4.64] ;  /* 0x0000000804027980 */ /* 0x000ea4000c101900 */
[----:B--2---:R-:W-:-:S05]  /*15170*/  IADD3 R3, PT, PT, R7, R2, RZ ;  /* 0x0000000207037210 */ /* 0x004fca0007ffe0ff */
[----:B------:R0:W-:Y:S02]  /*15180*/  ST.E desc[UR8][R4.64], R3 ;  /* 0x0000000304007985 */ /* 0x0001e4000c101908 */
.L_x_1426:
[----:B------:R-:W-:Y:S05]  /*15190*/  BSYNC.RECONVERGENT B0 ;  /* 0x0000000000007941 */ /* 0x000fea0003800200 */
.L_x_1425:
[----:B------:R1:W-:Y:S01]  /*151a0*/  ATOM.E.ADD.F16x2.RN.STRONG.GPU P0, RZ, desc[UR8][R4.64+0x4], R25 ;  /* 0x8000041904ff79a2 */ /* 0x0003e2000c10e108 */
[----:B------:R-:W-:Y:S04]  /*151b0*/  BSSY.RECONVERGENT B0, `(.L_x_1429) ;  /* 0x000000e000007945 */ /* 0x000fe80003800200 */
[----:B-1----:R-:W-:Y:S05]  /*151c0*/  @P0 BRA `(.L_x_1430) ;  /* 0x0000000000300947 */ /* 0x002fea0003800000 */
[----:B------:R-:W1:Y:S02]  /*151d0*/  QSPC.E.S P0, RZ, [R4+0x4] ;  /* 0x0000040004ff73aa */ /* 0x000e640000000500 */
[----:B-1----:R-:W-:Y:S05]  /*151e0*/  @!P0 BRA `(.L_x_1431) ;  /* 0x00000000001c8947 */ /* 0x002fea0003800000 */
[----:B------:R-:W-:-:S04]  /*151f0*/  MOV R2, R4 ;  /* 0x0000000400027202 */ /* 0x000fc80000000f00 */
[----:B------:R-:W-:-:S07]  /*15200*/  MOV R6, R2 ;  /* 0x0000000200067202 */ /* 0x000fce0000000f00 */
.L_x_1432:
[----:B------:R-:W0:Y:S02]  /*15210*/  LDS R2, [R6+0x4] ;  /* 0x0000040006027984 */ /* 0x000e240000000800 */
[----:B0-----:R-:W-:-:S05]  /*15220*/  HFMA2 R3, R2, 1, 1, R25 ;  /* 0x3c003c0002037831 */ /* 0x001fca0000000019 */
[----:B------:R-:W0:Y:S02]  /*15230*/  ATOMS.CAST.SPIN P0, [R6+0x4], R2, R3 ;  /* 0x000004020600758d */ /* 0x000e240001800003 */
[----:B0-----:R-:W-:Y:S05]  /*15240*/  @!P0 BRA `(.L_x_1432) ;  /* 0xfffffffc00f08947 */ /* 0x001fea000383ffff */
[----:B------:R-:W-:Y:S05]  /*15250*/  BRA `(.L_x_1430) ;  /* 0x00000000000c7947 */ /* 0x000fea0003800000 */
.L_x_1431:
[----:B------:R-:W0:Y:S02]  /*15260*/  LD.E R2, desc[UR8][R4.64+0x4] ;  /* 0x0000040804027980 */ /* 0x000e24000c101900 */
[----:B0-----:R-:W-:-:S05]  /*15270*/  IADD3 R3, PT, PT, R25, R2, RZ ;  /* 0x0000000219037210 */ /* 0x001fca0007ffe0ff */
[----:B------:R1:W-:Y:S02]  /*15280*/  ST.E desc[UR8][R4.64+0x4], R3 ;  /* 0x0000040304007985 */ /* 0x0003e4000c101908 */
.L_x_1430:
[----:B------:R-:W-:Y:S05]  /*15290*/  BSYNC.RECONVERGENT B0 ;  /* 0x0000000000007941 */ /* 0x000fea0003800200 */
.L_x_1429:
        /* <DEDUP_REMOVED lines=12> */
.L_x_1436:
[----:B------:R-:W0:Y:S02]  /*15360*/  LDS R2, [R6] ;  /* 0x0000000006027984 */ /* 0x000e240000000800 */
[----:B0-----:R-:W-:-:S05]  /*15370*/  HADD2 R3, R2, R7 ;  /* 0x0000000702037230 */ /* 0x001fca0000000000 */
[----:B------:R-:W0:Y:S02]  /*15380*/  ATOMS.CAST.SPIN P0, [R6], R2, R3 ;  /* 0x000000020600758d */ /* 0x000e240001800003 */
[----:B0-----:R-:W-:Y:S05]  /*15390*/  @!P0 BRA `(.L_x_1436) ;  /* 0xfffffffc00f08947 */ /* 0x001fea000383ffff */
[----:B------:R-:W-:Y:S05]  /*153a0*/  BRA `(.L_x_1434) ;  /* 0x00000000000c7947 */ /* 0x000fea0003800000 */
.L_x_1435:
[----:B------:R-:W2:Y:S02]  /*153b0*/  LD.E R2, desc[UR8][R4.64] ;  /* 0x0000000804027980 */ /* 0x000ea4000c101900 */
[----:B--2---:R-:W-:-:S05]  /*153c0*/  IADD3 R3, PT, PT, R7, R2, RZ ;  /* 0x0000000207037210 */ /* 0x004fca0007ffe0ff */
[----:B------:R0:W-:Y:S02]  /*153d0*/  ST.E desc[UR8][R4.64], R3 ;  /* 0x0000000304007985 */ /* 0x0001e4000c101908 */
.L_x_1434:
[----:B------:R-:W-:Y:S05]  /*153e0*/  BSYNC.RECONVERGENT B0 ;  /* 0x0000000000007941 */ /* 0x000fea0003800200 */
.L_x_1433:
[----:B------:R1:W-:Y:S01]  /*153f0*/  ATOM.E.ADD.F16x2.RN.STRONG.GPU P0, RZ, desc[UR8][R4.64+0x4], R23 ;  /* 0x8000041704ff79a2 */ /* 0x0003e2000c10e108 */
[----:B------:R-:W-:Y:S04]  /*15400*/  BSSY.RECONVERGENT B0, `(.L_x_1437) ;  /* 0x000000e000007945 */ /* 0x000fe80003800200 */
[----:B-1----:R-:W-:Y:S05]  /*15410*/  @P0 BRA `(.L_x_1438) ;  /* 0x0000000000300947 */ /* 0x002fea0003800000 */
[----:B------:R-:W1:Y:S02]  /*15420*/  QSPC.E.S P0, RZ, [R4+0x4] ;  /* 0x0000040004ff73aa */ /* 0x000e640000000500 */
[----:B-1----:R-:W-:Y:S05]  /*15430*/  @!P0 BRA `(.L_x_1439) ;  /* 0x00000000001c8947 */ /* 0x002fea0003800000 */
[----:B------:R-:W-:-:S04]  /*15440*/  MOV R2, R4 ;  /* 0x0000000400027202 */ /* 0x000fc80000000f00 */
[----:B------:R-:W-:-:S07]  /*15450*/  MOV R6, R2 ;  /* 0x0000000200067202 */ /* 0x000fce0000000f00 */
.L_x_1440:
[----:B------:R-:W0:Y:S02]  /*15460*/  LDS R2, [R6+0x4] ;  /* 0x0000040006027984 */ /* 0x000e240000000800 */
[----:B0-----:R-:W-:-:S05]  /*15470*/  HFMA2 R3, R2, 1, 1, R23 ;  /* 0x3c003c0002037831 */ /* 0x001fca0000000017 */
[----:B------:R-:W0:Y:S02]  /*15480*/  ATOMS.CAST.SPIN P0, [R6+0x4], R2, R3 ;  /* 0x000004020600758d */ /* 0x000e240001800003 */
[----:B0-----:R-:W-:Y:S05]  /*15490*/  @!P0 BRA `(.L_x_1440) ;  /* 0xfffffffc00f08947 */ /* 0x001fea000383ffff */
[----:B------:R-:W-:Y:S05]  /*154a0*/  BRA `(.L_x_1438) ;  /* 0x00000000000c7947 */ /* 0x000fea0003800000 */
.L_x_1439:
[----:B------:R-:W0:Y:S02]  /*154b0*/  LD.E R2, desc[UR8][R4.64+0x4] ;  /* 0x0000040804027980 */ /* 0x000e24000c101900 */
[----:B0-----:R-:W-:-:S05]  /*154c0*/  IADD3 R3, PT, PT, R23, R2, RZ ;  /* 0x0000000217037210 */ /* 0x001fca0007ffe0ff */
[----:B------:R1:W-:Y:S02]  /*154d0*/  ST.E desc[UR8][R4.64+0x4], R3 ;  /* 0x0000040304007985 */ /* 0x0003e4000c101908 */
.L_x_1438:
[----:B------:R-:W-:Y:S05]  /*154e0*/  BSYNC.RECONVERGENT B0 ;  /* 0x0000000000007941 */ /* 0x000fea0003800200 */
.L_x_1437:
        /* <DEDUP_REMOVED lines=12> */
.L_x_1444:
[----:B------:R-:W0:Y:S02]  /*155b0*/  LDS R2, [R0] ;  /* 0x0000000000027984 */ /* 0x000e240000000800 */
[----:B0-----:R-:W-:-:S05]  /*155c0*/  HADD2 R3, R2, R7 ;  /* 0x0000000702037230 */ /* 0x001fca0000000000 */
[----:B------:R-:W0:Y:S02]  /*155d0*/  ATOMS.CAST.SPIN P0, [R0], R2, R3 ;  /* 0x000000020000758d */ /* 0x000e240001800003 */
[----:B0-----:R-:W-:Y:S05]  /*155e0*/  @!P0 BRA `(.L_x_1444) ;  /* 0xfffffffc00f08947 */ /* 0x001fea000383ffff */
[----:B------:R-:W-:Y:S05]  /*155f0*/  BRA `(.L_x_1442) ;  /* 0x00000000000c7947 */ /* 0x000fea0003800000 */
.L_x_1443:
[----:B------:R-:W2:Y:S02]  /*15600*/  LD.E R0, desc[UR8][R4.64] ;  /* 0x0000000804007980 */ /* 0x000ea4000c101900 */
[----:B--2---:R-:W-:-:S05]  /*15610*/  IADD3 R3, PT, PT, R7, R0, RZ ;  /* 0x0000000007037210 */ /* 0x004fca0007ffe0ff */
[----:B------:R0:W-:Y:S02]  /*15620*/  ST.E desc[UR8][R4.64], R3 ;  /* 0x0000000304007985 */ /* 0x0001e4000c101908 */
.L_x_1442:
[----:B------:R-:W-:Y:S05]  /*15630*/  BSYNC.RECONVERGENT B0 ;  /* 0x0000000000007941 */ /* 0x000fea0003800200 */
.L_x_1441:
[----:B------:R1:W-:Y:S02]  /*15640*/  ATOM.E.ADD.F16x2.RN.STRONG.GPU P0, RZ, desc[UR8][R4.64+0x4], R21 ;  /* 0x8000041504ff79a2 */ /* 0x0003e4000c10e108 */
[----:B-1----:R-:W-:Y:S05]  /*15650*/  @P0 EXIT ;  /* 0x000000000000094d */ /* 0x002fea0003800000 */
[----:B------:R-:W1:Y:S02]  /*15660*/  QSPC.E.S P0, RZ, [R4+0x4] ;  /* 0x0000040004ff73aa */ /* 0x000e640000000500 */
[----:B-1----:R-:W-:Y:S05]  /*15670*/  @!P0 BRA `(.L_x_1445) ;  /* 0x00000000001c8947 */ /* 0x002fea0003800000 */
[----:B------:R-:W-:-:S04]  /*15680*/  MOV R2, R4 ;  /* 0x0000000400027202 */ /* 0x000fc80000000f00 */
[----:B------:R-:W-:-:S07]  /*15690*/  MOV R0, R2 ;  /* 0x0000000200007202 */ /* 0x000fce0000000f00 */
.L_x_1446:
[----:B------:R-:W0:Y:S02]  /*156a0*/  LDS R2, [R0+0x4] ;  /* 0x0000040000027984 */ /* 0x000e240000000800 */
[----:B0-----:R-:W-:-:S05]  /*156b0*/  HFMA2 R3, R2, 1, 1, R21 ;  /* 0x3c003c0002037831 */ /* 0x001fca0000000015 */
[----:B------:R-:W0:Y:S02]  /*156c0*/  ATOMS.CAST.SPIN P0, [R0+0x4], R2, R3 ;  /* 0x000004020000758d */ /* 0x000e240001800003 */
[----:B0-----:R-:W-:Y:S05]  /*156d0*/  @!P0 BRA `(.L_x_1446) ;  /* 0xfffffffc00f08947 */ /* 0x001fea000383ffff */
[----:B------:R-:W-:Y:S05]  /*156e0*/  EXIT ;  /* 0x000000000000794d */ /* 0x000fea0003800000 */
.L_x_1445:
[----:B------:R-:W0:Y:S02]  /*156f0*/  LD.E R0, desc[UR8][R4.64+0x4] ;  /* 0x0000040804007980 */ /* 0x000e24000c101900 */
[----:B0-----:R-:W-:-:S05]  /*15700*/  IADD3 R3, PT, PT, R21, R0, RZ ;  /* 0x0000000015037210 */ /* 0x001fca0007ffe0ff */
[----:B------:R-:W-:Y:S01]  /*15710*/  ST.E desc[UR8][R4.64+0x4], R3 ;  /* 0x0000040304007985 */ /* 0x000fe2000c101908 */
[----:B------:R-:W-:Y:S05]  /*15720*/  EXIT ;  /* 0x000000000000794d */ /* 0x000fea0003800000 */
.L_x_1447:
        /* <DEDUP_REMOVED lines=13> */
.L_x_5301:


//--------------------- .text._Z23gemm_half_q_half_kernelILi4ELi176ELb1ELb1ELi32EEvPK6__halfPKjS4_S2_PS0_iiiiPKtS7_iiiiiibS2_i --------------------------
	.section	.text._Z23gemm_half_q_half_kernelILi4ELi176ELb1ELb1ELi32EEvPK6__halfPKjS4_S2_PS0_iiiiPKtS7_iiiiiibS2_i,"ax",@progbits
	.align	128
        .global         _Z23gemm_half_q_half_kernelILi4ELi176ELb1ELb1ELi32EEvPK6__halfPKjS4_S2_PS0_iiiiPKtS7_iiiiiibS2_i
        .type           _Z23gemm_half_q_half_kernelILi4ELi176ELb1ELb1ELi32EEvPK6__halfPKjS4_S2_PS0_iiiiPKtS7_iiiiiibS2_i,@function
        .size           _Z23gemm_half_q_half_kernelILi4ELi176ELb1ELb1ELi32EEvPK6__halfPKjS4_S2_PS0_iiiiPKtS7_iiiiiibS2_i,(.L_x_5302 - _Z23gemm_half_q_half_kernelILi4ELi176ELb1ELb1ELi32EEvPK6__halfPKjS4_S2_PS0_iiiiPKtS7_iiiiiibS2_i)
        .other          _Z23gemm_half_q_half_kernelILi4ELi176ELb1ELb1ELi32EEvPK6__halfPKjS4_S2_PS0_iiiiPKtS7_iiiiiibS2_i,@"STO_CUDA_ENTRY STV_DEFAULT"
_Z23gemm_half_q_half_kernelILi4ELi176ELb1ELb1ELi32EEvPK6__halfPKjS4_S2_PS0_iiiiPKtS7_iiiiiibS2_i:
.text._Z23gemm_half_q_half_kernelILi4ELi176ELb1ELb1ELi32EEvPK6__halfPKjS4_S2_PS0_iiiiPKtS7_iiiiiibS2_i:
        /* <DEDUP_REMOVED lines=34> */
.L_x_1448:
        /* <DEDUP_REMOVED lines=43> */
.L_x_1454:
        /* <DEDUP_REMOVED lines=32> */
.L_x_1453:
        /* <DEDUP_REMOVED lines=20> */
.L_x_1455:
[----:B------:R-:W-:-:S13]  /*0810*/  ISETP.EQ.AND P2, PT, R15, RZ, PT ;  /* 0x000000ff0f00720c */ /* 0x000fda0003f42270 */
[----:B------:R-:W-:Y:S05]  /*0820*/  @!P0 BRA P2, `(.L_x_1450) ;  /* 0x0000000400788947 */ /* 0x000fea0001000000 */
.L_x_1452:
        /* <DEDUP_REMOVED lines=12> */
.L_x_1451:
        /* <DEDUP_REMOVED lines=16> */
.L_x_1458:
        /* <DEDUP_REMOVED lines=32> */
.L_x_1457:
        /* <DEDUP_REMOVED lines=21> */
.L_x_1459:
[----:B------:R-:W-:-:S13]  /*0d40*/  ISETP.NE.OR P0, PT, R15, RZ, P0 ;  /* 0x000000ff0f00720c */ /* 0x000fda0000705670 */
[----:B------:R-:W-:Y:S05]  /*0d50*/  @!P0 BRA `(.L_x_1450) ;  /* 0x00000000002c8947 */ /* 0x000fea0003800000 */
.L_x_1456:
        /* <DEDUP_REMOVED lines=11> */
.L_x_1450:
[----:B------:R-:W-:Y:S05]  /*0e10*/  BSYNC.RECONVERGENT B0 ;  /* 0x0000000000007941 */ /* 0x000fea0003800200 */
.L_x_1449:
        /* <DEDUP_REMOVED lines=21> */
.L_x_1463:
        /* <DEDUP_REMOVED lines=15> */
.L_x_1462:
        /* <DEDUP_REMOVED lines=12> */
.L_x_1464:
[----:B------:R-:W-:-:S13]  /*1120*/  ISETP.NE.OR P0, PT, R16, RZ, P0 ;  /* 0x000000ff1000720c */ /* 0x000fda0000705670 */
[----:B------:R-:W-:Y:S05]  /*1130*/  @!P0 BRA `(.L_x_1460) ;  /* 0x00000000001c8947 */ /* 0x000fea0003800000 */
.L_x_1461:
[----:B0-----:R-:W0:Y:S02]  /*1140*/  LDC.64 R6, c[0x0][0x3a0] ;  /* 0x0000e800ff067b82 */ /* 0x001e240000000a00 */
.L_x_1465:
[C---:B0-----:R-:W-:Y:S01]  /*1150*/  IMAD.WIDE R8, R17.reuse, 0x2, R6 ;  /* 0x0000000211087825 */ /* 0x041fe200078e0206 */
[----:B------:R-:W-:Y:S02]  /*1160*/  IADD3 R16, PT, PT, R16, 0x1, RZ ;  /* 0x0000000110107810 */ /* 0x000fe40007ffe0ff */
[----:B------:R-:W-:Y:S02]  /*1170*/  IADD3 R17, PT, PT, R17, R89, RZ ;  /* 0x0000005911117210 */ /* 0x000fe40007ffe0ff */
[----:B------:R1:W-:Y:S01]  /*1180*/  STG.E.64 desc[UR8][R8.64], RZ ;  /* 0x000000ff08007986 */ /* 0x0003e2000c101b08 */
[----:B------:R-:W-:-:S13]  /*1190*/  ISETP.NE.AND P0, PT, R16, RZ, PT ;  /* 0x000000ff1000720c */ /* 0x000fda0003f05270 */
[----:B-1----:R-:W-:Y:S05]  /*11a0*/  @P0 BRA `(.L_x_1465) ;  /* 0xfffffffc00e80947 */ /* 0x002fea000383ffff */
.L_x_1460:
        /* <DEDUP_REMOVED lines=20> */
.L_x_1467:
        /* <DEDUP_REMOVED lines=24> */
[C---:B------:R-:W-:Y:S01]  /*1470*/  IMAD R20, R17.reuse, R17, R17 ;  /* 0x0000001111147224 */ /* 0x040fe200078e0211 */
[----:B------:R-:W-:Y:S01]  /*1480*/  IADD3 R18, PT, PT, R18, 0x1, R7 ;  /* 0x0000000112127810 */ /* 0x000fe20007ffe007 */
[----:B------:R-:W-:Y:S01]  /*1490*/  IMAD R7, R6, R6, R6 ;  /* 0x0000000606077224 */ /* 0x000fe200078e0206 */
[----:B------:R-:W-:Y:S02]  /*14a0*/  LOP3.LUT R16, R16, 0xf, RZ, 0xc0, !PT ;  /* 0x0000000f10107812 */ /* 0x000fe400078ec0ff */
[----:B------:R-:W-:Y:S01]  /*14b0*/  IADD3 R20, PT, PT, R17, 0x1, R20 ;  /* 0x0000000111147810 */ /* 0x000fe20007ffe014 */
[----:B0-----:R-:W4:Y:S01]  /*14c0*/  I2F.F16 R9, R18 ;  /* 0x0000001200097306 */ /* 0x001f220000200c00 */
[----:B------:R-:W-:Y:S01]  /*14d0*/  IADD3 R6, PT, PT, R6, 0x1, R7 ;  /* 0x0000000106067810 */ /* 0x000fe20007ffe007 */
[----:B------:R-:W-:Y:S01]  /*14e0*/  IMAD R7, R16, R16, R16 ;  /* 0x0000001010077224 */ /* 0x000fe200078e0210 */
[----:B------:R-:W-:-:S04]  /*14f0*/  ISETP.GE.AND P0, PT, R15, R90, PT ;  /* 0x0000005a0f00720c */ /* 0x000fc80003f06270 */
[----:B------:R-:W-:Y:S01]  /*1500*/  IADD3 R7, PT, PT, R16, 0x1, R7 ;  /* 0x0000000110077810 */ /* 0x000fe20007ffe007 */
        /* <DEDUP_REMOVED lines=8> */
.L_x_1466:
[C---:B------:R-:W-:Y:S01]  /*1590*/  ISETP.GT.AND P0, PT, R97.reuse, UR6, PT ;  /* 0x0000000661007c0c */ /* 0x040fe2000bf04270 */
[----:B0-----:R-:W-:Y:S01]  /*15a0*/  HFMA2 R6, -RZ, RZ, 0, 0 ;  /* 0x00000000ff067431 */ /* 0x001fe200000001ff */
[----:B------:R-:W-:Y:S01]  /*15b0*/  SHF.R.S32.HI R4, RZ, 0x1f, R19 ;  /* 0x0000001fff047819 */ /* 0x000fe20000011413 */
[----:B------:R-:W-:Y:S01]  /*15c0*/  HFMA2 R3, -RZ, RZ, 0, 0 ;  /* 0x00000000ff037431 */ /* 0x000fe200000001ff */
[C---:B--2---:R-:W-:Y:S02]  /*15d0*/  ISETP.GT.AND P2, PT, R97.reuse, UR11, PT ;  /* 0x0000000b61007c0c */ /* 0x044fe4000bf44270 */
[----:B------:R-:W-:Y:S02]  /*15e0*/  CS2R R8, SRZ ;  /* 0x0000000000087805 */ /* 0x000fe4000001ff00 */
        /* <DEDUP_REMOVED lines=14> */
.L_x_1468:
        /* <DEDUP_REMOVED lines=8> */
.L_x_1469:
        /* <DEDUP_REMOVED lines=8> */
.L_x_1470:
        /* <DEDUP_REMOVED lines=8> */
.L_x_1471:
        /* <DEDUP_REMOVED lines=8> */
.L_x_1472:
        /* <DEDUP_REMOVED lines=31> */
[----:B--2---:R-:W-:Y:S02]  /*1ac0*/  LOP3.LUT R0, R8, 0xff, RZ, 0xc0, !PT ;  /* 0x000000ff08007812 */ /* 0x004fe400078ec0ff */
[----:B------:R-:W-:Y:S02]  /*1ad0*/  LOP3.LUT R2, R9, 0xff, RZ, 0xc0, !PT ;  /* 0x000000ff09027812 */ /* 0x000fe400078ec0ff */
[----:B------:R-:W-:-:S02]  /*1ae0*/  IADD3 R0, PT, PT, R0, -0x80, RZ ;  /* 0xffffff8000007810 */ /* 0x000fc40007ffe0ff */
[----:B------:R-:W-:Y:S02]  /*1af0*/  IADD3 R2, PT, PT, R2, -0x80, RZ ;  /* 0xffffff8002027810 */ /* 0x000fe40007ffe0ff */
[----:B------:R0:W1:Y:S01]  /*1b00*/  I2F.F16 R29, R0 ;  /* 0x00000000001d7306 */ /* 0x0000620000200c00 */
[----:B------:R-:W-:Y:S02]  /*1b10*/  LOP3.LUT R4, R11, 0xff, RZ, 0xc0, !PT ;  /* 0x000000ff0b047812 */ /* 0x000fe400078ec0ff */
[----:B------:R-:W-:Y:S02]  /*1b20*/  LOP3.LUT R3, R10, 0xff, RZ, 0xc0, !PT ;  /* 0x000000ff0a037812 */ /* 0x000fe400078ec0ff */
[----:B------:R-:W-:Y:S02]  /*1b30*/  IADD3 R4, PT, PT, R4, -0x80, RZ ;  /* 0xffffff8004047810 */ /* 0x000fe40007ffe0ff */
[----:B------:R-:W-:Y:S01]  /*1b40*/  LEA.HI R25, R9, 0xffffff80, RZ, 0x8 ;  /* 0xffffff8009197811 */ /* 0x000fe200078f40ff */
[----:B------:R2:W4:Y:S01]  /*1b50*/  I2F.F16 R30, R2 ;  /* 0x00000002001e7306 */ /* 0x0005220000200c00 */
[----:B0-----:R-:W-:-:S02]  /*1b60*/  SHF.R.U32.HI R0, RZ, 0x8, R8 ;  /* 0x00000008ff007819 */ /* 0x001fc40000011608 */
[----:B------:R-:W-:Y:S02]  /*1b70*/  IADD3 R3, PT, PT, R3, -0x80, RZ ;  /* 0xffffff8003037810 */ /* 0x000fe40007ffe0ff */
[----:B------:R-:W-:Y:S02]  /*1b80*/  LOP3.LUT R0, R0, 0xff, RZ, 0xc0, !PT ;  /* 0x000000ff00007812 */ /* 0x000fe400078ec0ff */
[----:B------:R-:W-:Y:S01]  /*1b90*/  LEA.HI R26, R10, 0xffffff80, RZ, 0x8 ;  /* 0xffffff800a1a7811 */ /* 0x000fe200078f40ff */
[----:B------:R0:W1:Y:S01]  /*1ba0*/  I2F.F16 R31, R4 ;  /* 0x00000004001f7306 */ /* 0x0000620000200c00 */
[--C-:B--2---:R-:W-:Y:S02]  /*1bb0*/  SHF.R.U32.HI R2, RZ, 0x8, R9.reuse ;  /* 0x00000008ff027819 */ /* 0x104fe40000011609 */
[----:B------:R-:W-:Y:S02]  /*1bc0*/  SHF.R.U32.HI R9, RZ, 0x10, R9 ;  /* 0x00000010ff097819 */ /* 0x000fe40000011609 */
[----:B------:R-:W-:-:S02]  /*1bd0*/  LOP3.LUT R2, R2, 0xff, RZ, 0xc0, !PT ;  /* 0x000000ff02027812 */ /* 0x000fc400078ec0ff */
[----:B------:R-:W-:Y:S01]  /*1be0*/  IADD3 R0, PT, PT, R0, -0x80, RZ ;  /* 0xffffff8000007810 */ /* 0x000fe20007ffe0ff */
[----:B------:R2:W1:Y:S01]  /*1bf0*/  I2F.F16 R33, R3 ;  /* 0x0000000300217306 */ /* 0x0004620000200c00 */
[----:B------:R-:W-:Y:S02]  /*1c00*/  IADD3 R2, PT, PT, R2, -0x80, RZ ;  /* 0xffffff8002027810 */ /* 0x000fe40007ffe0ff */
[--C-:B0-----:R-:W-:Y:S02]  /*1c10*/  SHF.R.U32.HI R4, RZ, 0x8, R10.reuse ;  /* 0x00000008ff047819 */ /* 0x101fe4000001160a */
[----:B------:R-:W-:Y:S02]  /*1c20*/  SHF.R.U32.HI R10, RZ, 0x10, R10 ;  /* 0x00000010ff0a7819 */ /* 0x000fe4000001160a */
[----:B------:R-:W-:Y:S01]  /*1c30*/  LOP3.LUT R4, R4, 0xff, RZ, 0xc0, !PT ;  /* 0x000000ff04047812 */ /* 0x000fe200078ec0ff */
[----:B------:R0:W1:Y:S01]  /*1c40*/  I2F.F16 R37, R0 ;  /* 0x0000000000257306 */ /* 0x0000620000200c00 */
[----:B--2---:R-:W-:-:S02]  /*1c50*/  LOP3.LUT R3, R9, 0xff, RZ, 0xc0, !PT ;  /* 0x000000ff09037812 */ /* 0x004fc400078ec0ff */
[----:B------:R-:W-:Y:S02]  /*1c60*/  IADD3 R4, PT, PT, R4, -0x80, RZ ;  /* 0xffffff8004047810 */ /* 0x000fe40007ffe0ff */
[----:B------:R-:W-:Y:S02]  /*1c70*/  IADD3 R3, PT, PT, R3, -0x80, RZ ;  /* 0xffffff8003037810 */ /* 0x000fe40007ffe0ff */
[----:B------:R-:W-:Y:S01]  /*1c80*/  LEA.HI R24, R8, 0xffffff80, RZ, 0x8 ;  /* 0xffffff8008187811 */ /* 0x000fe200078f40ff */
[----:B------:R2:W1:Y:S01]  /*1c90*/  I2F.F16 R9, R2 ;  /* 0x0000000200097306 */ /* 0x0004620000200c00 */
[----:B0-----:R-:W-:Y:S02]  /*1ca0*/  LOP3.LUT R0, R10, 0xff, RZ, 0xc0, !PT ;  /* 0x000000ff0a007812 */ /* 0x001fe400078ec0ff */
[----:B---3--:R-:W-:Y:S02]  /*1cb0*/  LEA.HI R35, R14, 0xffffff80, RZ, 0x8 ;  /* 0xffffff800e237811 */ /* 0x008fe400078f40ff */
[----:B------:R-:W-:-:S02]  /*1cc0*/  IADD3 R39, PT, PT, R0, -0x80, RZ ;  /* 0xffffff8000277810 */ /* 0x000fc40007ffe0ff */
[----:B------:R-:W-:Y:S01]  /*1cd0*/  SHF.R.U32.HI R0, RZ, 0x10, R11 ;  /* 0x00000010ff007819 */ /* 0x000fe2000001160b */
[----:B------:R0:W3:Y:S01]  /*1ce0*/  I2F.F16 R38, R3 ;  /* 0x0000000300267306 */ /* 0x0000e20000200c00 */
[----:B--2---:R-:W-:Y:S02]  /*1cf0*/  LOP3.LUT R2, R13, 0xff, RZ, 0xc0, !PT ;  /* 0x000000ff0d027812 */ /* 0x004fe400078ec0ff */
[----:B------:R-:W-:Y:S02]  /*1d00*/  LOP3.LUT R0, R0, 0xff, RZ, 0xc0, !PT ;  /* 0x000000ff00007812 */ /* 0x000fe400078ec0ff */
[----:B------:R-:W-:Y:S02]  /*1d10*/  IADD3 R42, PT, PT, R2, -0x80, RZ ;  /* 0xffffff80022a7810 */ /* 0x000fe40007ffe0ff */
[----:B------:R-:W-:Y:S01]  /*1d20*/  LOP3.LUT R2, R14, 0xff, RZ, 0xc0, !PT ;  /* 0x000000ff0e027812 */ /* 0x000fe200078ec0ff */
[----:B------:R2:W1:Y:S01]  /*1d30*/  I2F.F16 R10, R4 ;  /* 0x00000004000a7306 */ /* 0x0004620000200c00 */
[----:B0-----:R-:W-:-:S02]  /*1d40*/  LOP3.LUT R3, R15, 0xff, RZ, 0xc0, !PT ;  /* 0x000000ff0f037812 */ /* 0x001fc400078ec0ff */
[----:B------:R-:W-:Y:S02]  /*1d50*/  IADD3 R43, PT, PT, R2, -0x80, RZ ;  /* 0xffffff80022b7810 */ /* 0x000fe40007ffe0ff */
[----:B------:R-:W-:Y:S02]  /*1d60*/  SHF.R.U32.HI R2, RZ, 0x8, R12 ;  /* 0x00000008ff027819 */ /* 0x000fe4000001160c */
[----:B------:R-:W-:Y:S01]  /*1d70*/  IADD3 R40, PT, PT, R0, -0x80, RZ ;  /* 0xffffff8000287810 */ /* 0x000fe20007ffe0ff */
[----:B------:R-:W0:Y:S01]  /*1d80*/  I2F.F16 R24, R24 ;  /* 0x0000001800187306 */ /* 0x000e220000200c00 */
[----:B------:R-:W-:Y:S02]  /*1d90*/  LOP3.LUT R0, R12, 0xff, RZ, 0xc0, !PT ;  /* 0x000000ff0c007812 */ /* 0x000fe400078ec0ff */
[----:B------:R-:W-:Y:S02]  /*1da0*/  LOP3.LUT R2, R2, 0xff, RZ, 0xc0, !PT ;  /* 0x000000ff02027812 */ /* 0x000fe400078ec0ff */
[----:B------:R-:W-:-:S02]  /*1db0*/  IADD3 R3, PT, PT, R3, -0x80, RZ ;  /* 0xffffff8003037810 */ /* 0x000fc40007ffe0ff */
[----:B------:R-:W-:Y:S01]  /*1dc0*/  IADD3 R0, PT, PT, R0, -0x80, RZ ;  /* 0xffffff8000007810 */ /* 0x000fe20007ffe0ff */
[----:B------:R-:W0:Y:S01]  /*1dd0*/  I2F.F16 R25, R25 ;  /* 0x0000001900197306 */ /* 0x000e220000200c00 */
[----:B------:R-:W-:Y:S02]  /*1de0*/  IADD3 R2, PT, PT, R2, -0x80, RZ ;  /* 0xffffff8002027810 */ /* 0x000fe40007ffe0ff */
[----:B------:R-:W-:Y:S02]  /*1df0*/  SHF.R.U32.HI R8, RZ, 0x10, R8 ;  /* 0x00000010ff087819 */ /* 0x000fe40000011608 */
[----:B------:R-:W-:Y:S02]  /*1e00*/  SHF.R.U32.HI R16, RZ, 0x8, R11 ;  /* 0x00000008ff107819 */ /* 0x000fe4000001160b */
[----:B--2---:R-:W-:Y:S01]  /*1e10*/  SHF.R.U32.HI R4, RZ, 0x10, R15 ;  /* 0x00000010ff047819 */ /* 0x004fe2000001160f */
[----:B------:R2:W0:Y:S01]  /*1e20*/  I2F.F16 R44, R3 ;  /* 0x00000003002c7306 */ /* 0x0004220000200c00 */
[----:B------:R-:W-:-:S02]  /*1e30*/  LOP3.LUT R8, R8, 0xff, RZ, 0xc0, !PT ;  /* 0x000000ff08087812 */ /* 0x000fc400078ec0ff */
[----:B------:R-:W-:Y:S02]  /*1e40*/  LOP3.LUT R16, R16, 0xff, RZ, 0xc0, !PT ;  /* 0x000000ff10107812 */ /* 0x000fe400078ec0ff */
[----:B------:R-:W-:Y:S02]  /*1e50*/  LOP3.LUT R4, R4, 0xff, RZ, 0xc0, !PT ;  /* 0x000000ff04047812 */ /* 0x000fe400078ec0ff */
[----:B------:R-:W-:Y:S01]  /*1e60*/  LEA.HI R27, R11, 0xffffff80, RZ, 0x8 ;  /* 0xffffff800b1b7811 */ /* 0x000fe200078f40ff */
[----:B------:R4:W0:Y:S01]  /*1e70*/  I2F.F16 R41, R0 ;  /* 0x0000000000297306 */ /* 0x0008220000200c00 */
[--C-:B--2---:R-:W-:Y:S02]  /*1e80*/  SHF.R.U32.HI R3, RZ, 0x8, R14.reuse ;  /* 0x00000008ff037819 */ /* 0x104fe4000001160e */
[----:B------:R-:W-:Y:S02]  /*1e90*/  SHF.R.U32.HI R14, RZ, 0x10, R14 ;  /* 0x00000010ff0e7819 */ /* 0x000fe4000001160e */
[----:B------:R-:W-:-:S02]  /*1ea0*/  LOP3.LUT R3, R3, 0xff, RZ, 0xc0, !PT ;  /* 0x000000ff03037812 */ /* 0x000fc400078ec0ff */
[----:B------:R-:W-:Y:S01]  /*1eb0*/  LOP3.LUT R14, R14, 0xff, RZ, 0xc0, !PT ;  /* 0x000000ff0e0e7812 */ /* 0x000fe200078ec0ff */
[----:B------:R2:W0:Y:S01]  /*1ec0*/  I2F.F16 R45, R2 ;  /* 0x00000002002d7306 */ /* 0x0004220000200c00 */
[----:B----4-:R-:W-:Y:S02]  /*1ed0*/  SHF.R.U32.HI R0, RZ, 0x8, R13 ;  /* 0x00000008ff007819 */ /* 0x010fe4000001160d */
[----:B------:R-:W-:Y:S02]  /*1ee0*/  LEA.HI R32, R12, 0xffffff80, RZ, 0x8 ;  /* 0xffffff800c207811 */ /* 0x000fe400078f40ff */
[----:B------:R-:W-:Y:S02]  /*1ef0*/  LOP3.LUT R0, R0, 0xff, RZ, 0xc0, !PT ;  /* 0x000000ff00007812 */ /* 0x000fe400078ec0ff */
[----:B------:R-:W-:Y:S01]  /*1f00*/  LEA.HI R34, R13, 0xffffff80, RZ, 0x8 ;  /* 0xffffff800d227811 */ /* 0x000fe200078f40ff */
[----:B------:R-:W4:Y:S01]  /*1f10*/  I2F.F16 R26, R26 ;  /* 0x0000001a001a7306 */ /* 0x000f220000200c00 */
[----:B--2---:R-:W-:-:S02]  /*1f20*/  SHF.R.U32.HI R2, RZ, 0x8, R15 ;  /* 0x00000008ff027819 */ /* 0x004fc4000001160f */
[----:B------:R-:W-:Y:S02]  /*1f30*/  LEA.HI R36, R15, 0xffffff80, RZ, 0x8 ;  /* 0xffffff800f247811 */ /* 0x000fe400078f40ff */
[----:B------:R-:W-:Y:S02]  /*1f40*/  LOP3.LUT R2, R2, 0xff, RZ, 0xc0, !PT ;  /* 0x000000ff02027812 */ /* 0x000fe400078ec0ff */
[----:B------:R-:W-:Y:S01]  /*1f50*/  IADD3 R8, PT, PT, R8, -0x80, RZ ;  /* 0xffffff8008087810 */ /* 0x000fe20007ffe0ff */
[----:B------:R-:W2:Y:S01]  /*1f60*/  I2F.F16 R27, R27 ;  /* 0x0000001b001b7306 */ /* 0x000ea20000200c00 */
[----:B------:R-:W-:Y:S02]  /*1f70*/  IADD3 R11, PT, PT, R16, -0x80, RZ ;  /* 0xffffff80100b7810 */ /* 0x000fe40007ffe0ff */
[----:B------:R-:W-:Y:S02]  /*1f80*/  IADD3 R50, PT, PT, R14, -0x80, RZ ;  /* 0xffffff800e327810 */ /* 0x000fe40007ffe0ff */
[----:B------:R-:W-:-:S02]  /*1f90*/  IADD3 R0, PT, PT, R0, -0x80, RZ ;  /* 0xffffff8000007810 */ /* 0x000fc40007ffe0ff */
[----:B------:R-:W-:Y:S01]  /*1fa0*/  IADD3 R3, PT, PT, R3, -0x80, RZ ;  /* 0xffffff8003037810 */ /* 0x000fe20007ffe0ff */
[----:B------:R-:W0:Y:S01]  /*1fb0*/  I2F.F16 R32, R32 ;  /* 0x0000002000207306 */ /* 0x000e220000200c00 */
[----:B------:R-:W-:Y:S02]  /*1fc0*/  IADD3 R2, PT, PT, R2, -0x80, RZ ;  /* 0xffffff8002027810 */ /* 0x000fe40007ffe0ff */
[----:B------:R-:W-:Y:S02]  /*1fd0*/  IADD3 R4, PT, PT, R4, -0x80, RZ ;  /* 0xffffff8004047810 */ /* 0x000fe40007ffe0ff */
[----:B------:R-:W-:Y:S02]  /*1fe0*/  SHF.R.U32.HI R12, RZ, 0x10, R12 ;  /* 0x00000010ff0c7819 */ /* 0x000fe4000001160c */
[----:B------:R-:W-:Y:S01]  /*1ff0*/  SHF.R.U32.HI R13, RZ, 0x10, R13 ;  /* 0x00000010ff0d7819 */ /* 0x000fe2000001160d */
[----:B------:R-:W0:Y:S01]  /*2000*/  I2F.F16 R34, R34 ;  /* 0x0000002200227306 */ /* 0x000e220000200c00 */
[----:B------:R-:W-:-:S02]  /*2010*/  LOP3.LUT R12, R12, 0xff, RZ, 0xc0, !PT ;  /* 0x000000ff0c0c7812 */ /* 0x000fc400078ec0ff */
[----:B------:R-:W-:Y:S02]  /*2020*/  LOP3.LUT R13, R13, 0xff, RZ, 0xc0, !PT ;  /* 0x000000ff0d0d7812 */ /* 0x000fe400078ec0ff */
[----:B------:R-:W-:Y:S02]  /*2030*/  IADD3 R12, PT, PT, R12, -0x80, RZ ;  /* 0xffffff800c0c7810 */ /* 0x000fe40007ffe0ff */
[----:B------:R-:W-:Y:S01]  /*2040*/  IADD3 R13, PT, PT, R13, -0x80, RZ ;  /* 0xffffff800d0d7810 */ /* 0x000fe20007ffe0ff */
[----:B------:R-:W0:Y:S01]  /*2050*/  I2F.F16 R35, R35 ;  /* 0x0000002300237306 */ /* 0x000e220000200c00 */
[----:B------:R-:W-:Y:S02]  /*2060*/  PRMT R16, RZ, 0x5410, RZ ;  /* 0x00005410ff107816 */ /* 0x000fe400000000ff */
[----:B------:R-:W-:Y:S02]  /*2070*/  PRMT R15, RZ, 0x5410, RZ ;  /* 0x00005410ff0f7816 */ /* 0x000fe400000000ff */
[----:B------:R-:W-:-:S03]  /*2080*/  PRMT R14, RZ, 0x5410, RZ ;  /* 0x00005410ff0e7816 */ /* 0x000fc600000000ff */
        /* <DEDUP_REMOVED lines=14> */
[----:B---3--:R-:W-:-:S02]  /*2170*/  PRMT R12, RZ, 0x7610, R12 ;  /* 0x00007610ff0c7816 */ /* 0x008fc4000000000c */
[----:B-1----:R-:W-:Y:S01]  /*2180*/  PRMT R13, RZ, 0x5410, RZ ;  /* 0x00005410ff0d7816 */ /* 0x002fe200000000ff */
[----:B--2-4-:R-:W-:Y:S06]  /*2190*/  @!P2 BRA `(.L_x_1474) ;  /* 0x000000040068a947 */ /* 0x014fec0003800000 */
        /* <DEDUP_REMOVED lines=54> */
[--C-:B------:R-:W-:Y:S02]  /*2500*/  HADD2.F32 R18, -RZ, R19.reuse.H0_H0 ;  /* 0x20000013ff127230 */ /* 0x100fe40000004100 */
        /* <DEDUP_REMOVED lines=23> */
[----:B-----5:R-:W-:-:S02]  /*2680*/  HADD2.F32 R57, -RZ, R20.H0_H0 ;  /* 0x20000014ff397230 */ /* 0x020fc40000004100 */
        /* <DEDUP_REMOVED lines=11> */
.L_x_1474:
        /* <DEDUP_REMOVED lines=18> */
[----:B-1----:R-:W-:-:S02]  /*2860*/  HADD2.F32 R53, -RZ, R2.H0_H0 ;  /* 0x20000002ff357230 */ /* 0x002fc40000004100 */
        /* <DEDUP_REMOVED lines=26> */
[----:B------:R-:W-:Y:S01]  /*2a10*/  FFMA.FTZ R3, R4, R56, R3 ;  /* 0x0000003804037223 */ /* 0x000fe20000010003 */
[----:B------:R-:W-:Y:S02]  /*2a20*/  HADD2.F32 R58, -RZ, R27.H0_H0 ;  /* 0x2000001bff3a7230 */ /* 0x000fe40000004100 */
[----:B------:R-:W-:Y:S01]  /*2a30*/  FFMA.FTZ R53, R12, R54, R53 ;  /* 0x000000360c357223 */ /* 0x000fe20000010035 */
[----:B--2---:R-:W-:Y:S02]  /*2a40*/  HADD2.F32 R0, -RZ, R16.H0_H0 ;  /* 0x20000010ff007230 */ /* 0x004fe40000004100 */
        /* <DEDUP_REMOVED lines=21> */
[-C--:B------:R-:W-:Y:S01]  /*2ba0*/  FFMA.FTZ R3, R54, R16.reuse, R3 ;  /* 0x0000001036037223 */ /* 0x080fe20000010003 */
[----:B------:R-:W-:Y:S02]  /*2bb0*/  HADD2.F32 R17, -RZ, R17.H1_H1 ;  /* 0x30000011ff117230 */ /* 0x000fe40000004100 */
[----:B------:R-:W-:Y:S01]  /*2bc0*/  FFMA.FTZ R53, R56, R16, R53 ;  /* 0x0000001038357223 */ /* 0x000fe20000010035 */
        /* <DEDUP_REMOVED lines=15> */
[----:B-----5:R-:W-:Y:S02]  /*2cc0*/  HADD2.F32 R59, -RZ, R20.H0_H0 ;  /* 0x20000014ff3b7230 */ /* 0x020fe40000004100 */
        /* <DEDUP_REMOVED lines=12> */
.L_x_1476:
        /* <DEDUP_REMOVED lines=100> */
.L_x_1477:
[----:B------:R-:W-:Y:S01]  /*33d0*/  PRMT R12, RZ, 0x5410, RZ ;  /* 0x00005410ff0c7816 */ /* 0x000fe200000000ff */
[----:B------:R-:W-:Y:S06]  /*33e0*/  @P0 BRA `(.L_x_1475) ;  /* 0x0000000400680947 */ /* 0x000fec0003800000 */
        /* <DEDUP_REMOVED lines=15> */
[----:B------:R-:W-:Y:S02]  /*34e0*/  HADD2.F32 R3, -RZ, R33.H0_H0 ;  /* 0x20000021ff037230 */ /* 0x000fe40000004100 */
[----:B------:R-:W-:Y:S02]  /*34f0*/  HADD2.F32 R54, -RZ, R2.H1_H1 ;  /* 0x30000002ff367230 */ /* 0x000fe40000004100 */
[----:B------:R-:W-:Y:S02]  /*3500*/  HADD2.F32 R2, -RZ, R30.H0_H0 ;  /* 0x2000001eff027230 */ /* 0x000fe40000004100 */
[-C--:B------:R-:W-:Y:S01]  /*3510*/  FFMA.FTZ R3, R3, R53.reuse, RZ ;  /* 0x0000003503037223 */ /* 0x080fe200000100ff */
[----:B------:R-:W-:Y:S02]  /*3520*/  HADD2.F32 R30, -RZ, R9.H0_H0 ;  /* 0x20000009ff1e7230 */ /* 0x000fe40000004100 */
[----:B------:R-:W-:Y:S01]  /*3530*/  FFMA.FTZ R9, R0, R53, RZ ;  /* 0x0000003500097223 */ /* 0x000fe200000100ff */
[----:B------:R-:W-:-:S02]  /*3540*/  HADD2.F32 R0, -RZ, R8.H0_H0 ;  /* 0x20000008ff007230 */ /* 0x000fc40000004100 */
[-C--:B------:R-:W-:Y:S01]  /*3550*/  FFMA.FTZ R29, R2, R53.reuse, RZ ;  /* 0x00000035021d7223 */ /* 0x080fe200000100ff */
[----:B------:R-:W-:Y:S02]  /*3560*/  HADD2.F32 R8, -RZ, R39.H0_H0 ;  /* 0x20000027ff087230 */ /* 0x000fe40000004100 */
[-C--:B------:R-:W-:Y:S01]  /*3570*/  FFMA.FTZ R9, R58, R54.reuse, R9 ;  /* 0x000000363a097223 */ /* 0x080fe20000010009 */
[-C--:B------:R-:W-:Y:S01]  /*3580*/  FFMA.FTZ R3, R10, R54.reuse, R3 ;  /* 0x000000360a037223 */ /* 0x080fe20000010003 */
[----:B------:R-:W-:Y:S02]  /*3590*/  HADD2.F32 R2, -RZ, R38.H0_H0 ;  /* 0x20000026ff027230 */ /* 0x000fe40000004100 */
[----:B------:R-:W-:Y:S01]  /*35a0*/  FFMA.FTZ R53, R4, R53, RZ ;  /* 0x0000003504357223 */ /* 0x000fe200000100ff */
[----:B------:R-:W-:Y:S01]  /*35b0*/  FFMA.FTZ R29, R30, R54, R29 ;  /* 0x000000361e1d7223 */ /* 0x000fe2000001001d */
[----:B------:R-:W-:Y:S02]  /*35c0*/  HADD2.F32 R4, -RZ, R11.H0_H0 ;  /* 0x2000000bff047230 */ /* 0x000fe40000004100 */
[-C--:B------:R-:W-:Y:S01]  /*35d0*/  FFMA.FTZ R0, R0, R56.reuse, R9 ;  /* 0x0000003800007223 */ /* 0x080fe20000010009 */
[----:B------:R-:W-:Y:S01]  /*35e0*/  FFMA.FTZ R8, R8, R56, R3 ;  /* 0x0000003808087223 */ /* 0x000fe20000010003 */
[----:B------:R-:W-:-:S02]  /*35f0*/  HADD2.F32 R3, -RZ, R24.H0_H0 ;  /* 0x20000018ff037230 */ /* 0x000fc40000004100 */
[----:B------:R-:W-:Y:S01]  /*3600*/  FFMA.FTZ R2, R2, R56, R29 ;  /* 0x0000003802027223 */ /* 0x000fe2000001001d */
[----:B------:R-:W-:Y:S02]  /*3610*/  HADD2.F32 R9, -RZ, R26.H0_H0 ;  /* 0x2000001aff097230 */ /* 0x000fe40000004100 */
[----:B------:R-:W-:Y:S01]  /*3620*/  FFMA.FTZ R53, R4, R54, R53 ;  /* 0x0000003604357223 */ /* 0x000fe20000010035 */
[----:B------:R-:W-:Y:S02]  /*3630*/  HADD2.F32 R11, -RZ, R42.H0_H0 ;  /* 0x2000002aff0b7230 */ /* 0x000fe40000004100 */
[-C--:B------:R-:W-:Y:S01]  /*3640*/  FFMA.FTZ R0, R3, R55.reuse, R0 ;  /* 0x0000003703007223 */ /* 0x080fe20000010000 */
[-C--:B------:R-:W-:Y:S01]  /*3650*/  FFMA.FTZ R4, R25, R55.reuse, R2 ;  /* 0x0000003719047223 */ /* 0x080fe20000010002 */
[----:B------:R-:W-:Y:S01]  /*3660*/  FFMA.FTZ R8, R9, R55, R8 ;  /* 0x0000003709087223 */ /* 0x000fe20000010008 */
[----:B--2---:R-:W-:Y:S02]  /*3670*/  HADD2.F32 R3, -RZ, R12.H0_H0 ;  /* 0x2000000cff037230 */ /* 0x004fe40000004100 */
[----:B------:R-:W-:Y:S01]  /*3680*/  FFMA.FTZ R56, R40, R56, R53 ;  /* 0x0000003828387223 */ /* 0x000fe20000010035 */
[----:B------:R-:W-:-:S02]  /*3690*/  HADD2.F32 R9, -RZ, R41.H0_H0 ;  /* 0x20000029ff097230 */ /* 0x000fc40000004100 */
[----:B------:R-:W-:Y:S02]  /*36a0*/  HADD2.F32 R25, -RZ, R43.H0_H0 ;  /* 0x2000002bff197230 */ /* 0x000fe40000004100 */
[----:B------:R-:W-:Y:S01]  /*36b0*/  FFMA.FTZ R56, R27, R55, R56 ;  /* 0x000000371b387223 */ /* 0x000fe20000010038 */
[----:B------:R-:W-:Y:S02]  /*36c0*/  HADD2.F32 R12, -RZ, R12.H1_H1 ;  /* 0x3000000cff0c7230 */ /* 0x000fe40000004100 */
[-C--:B------:R-:W-:Y:S01]  /*36d0*/  FFMA.FTZ R9, R9, R3.reuse, R0 ;  /* 0x0000000309097223 */ /* 0x080fe20000010000 */
[----:B------:R-:W-:Y:S02]  /*36e0*/  HADD2.F32 R10, -RZ, R45.H0_H0 ;  /* 0x2000002dff0a7230 */ /* 0x000fe40000004100 */
[-C--:B------:R-:W-:Y:S01]  /*36f0*/  FFMA.FTZ R11, R11, R3.reuse, R4 ;  /* 0x000000030b0b7223 */ /* 0x080fe20000010004 */
        /* <DEDUP_REMOVED lines=28> */
[----:B-----5:R-:W-:Y:S02]  /*38c0*/  HADD2.F32 R27, -RZ, R20.H0_H0 ;  /* 0x20000014ff1b7230 */ /* 0x020fe40000004100 */
        /* <DEDUP_REMOVED lines=12> */
.L_x_1475:
        /* <DEDUP_REMOVED lines=33> */
[----:B-1----:R-:W-:Y:S02]  /*3ba0*/  SHF.R.U32.HI R2, RZ, 0x8, R11 ;  /* 0x00000008ff027819 */ /* 0x002fe4000001160b */
        /* <DEDUP_REMOVED lines=14> */
[----:B-1----:R-:W-:Y:S02]  /*3c90*/  LOP3.LUT R4, R9, 0xff, RZ, 0xc0, !PT ;  /* 0x000000ff09047812 */ /* 0x002fe400078ec0ff */
        /* <DEDUP_REMOVED lines=9> */
[----:B-1----:R-:W-:Y:S02]  /*3d30*/  LOP3.LUT R3, R27, 0xff, RZ, 0xc0, !PT ;  /* 0x000000ff1b037812 */ /* 0x002fe400078ec0ff */
[----:B------:R-:W-:Y:S02]  /*3d40*/  IADD3 R6, PT, PT, R6, -0x80, RZ ;  /* 0xffffff8006067810 */ /* 0x000fe40007ffe0ff */
[----:B------:R-:W-:-:S02]  /*3d50*/  IADD3 R50, PT, PT, R3, -0x80, RZ ;  /* 0xffffff8003327810 */ /* 0x000fc40007ffe0ff */
[----:B------:R-:W-:Y:S01]  /*3d60*/  SHF.R.U32.HI R3, RZ, 0x8, R25 ;  /* 0x00000008ff037819 */ /* 0x000fe20000011619 */
[----:B------:R1:W0:Y:S01]  /*3d70*/  I2F.F16 R10, R6 ;  /* 0x00000006000a7306 */ /* 0x0002220000200c00 */
[----:B------:R-:W-:Y:S02]  /*3d80*/  IADD3 R2, PT, PT, R2, -0x80, RZ ;  /* 0xffffff8002027810 */ /* 0x000fe40007ffe0ff */
[----:B----4-:R-:W-:Y:S02]  /*3d90*/  LOP3.LUT R0, R24, 0xff, RZ, 0xc0, !PT ;  /* 0x000000ff18007812 */ /* 0x010fe400078ec0ff */
        /* <DEDUP_REMOVED lines=10> */
[----:B-1----:R-:W-:-:S02]  /*3e40*/  SHF.R.U32.HI R6, RZ, 0x8, R26 ;  /* 0x00000008ff067819 */ /* 0x002fc4000001161a */
[--C-:B----4-:R-:W-:Y:S01]  /*3e50*/  SHF.R.U32.HI R2, RZ, 0x8, R27.reuse ;  /* 0x00000008ff027819 */ /* 0x110fe2000001161b */
[----:B------:R1:W4:Y:S01]  /*3e60*/  I2F.F16 R51, R0 ;  /* 0x0000000000337306 */ /* 0x0003220000200c00 */
[----:B------:R-:W-:Y:S02]  /*3e70*/  SHF.R.U32.HI R26, RZ, 0x10, R26 ;  /* 0x00000010ff1a7819 */ /* 0x000fe4000001161a */
[----:B------:R-:W-:Y:S02]  /*3e80*/  SHF.R.U32.HI R27, RZ, 0x10, R27 ;  /* 0x00000010ff1b7819 */ /* 0x000fe4000001161b */
[----:B---3--:R-:W-:Y:S02]  /*3e90*/  LOP3.LUT R4, R25, 0xff, RZ, 0xc0, !PT ;  /* 0x000000ff19047812 */ /* 0x008fe400078ec0ff */
[----:B------:R-:W-:Y:S01]  /*3ea0*/  LOP3.LUT R6, R6, 0xff, RZ, 0xc0, !PT ;  /* 0x000000ff06067812 */ /* 0x000fe200078ec0ff */
[----:B------:R3:W0:Y:S01]  /*3eb0*/  I2F.F16 R25, R3 ;  /* 0x0000000300197306 */ /* 0x0006220000200c00 */
[----:B-1----:R-:W-:-:S02]  /*3ec0*/  LOP3.LUT R0, R26, 0xff, RZ, 0xc0, !PT ;  /* 0x000000ff1a007812 */ /* 0x002fc400078ec0ff */
[----:B------:R-:W-:Y:S02]  /*3ed0*/  LOP3.LUT R2, R2, 0xff, RZ, 0xc0, !PT ;  /* 0x000000ff02027812 */ /* 0x000fe400078ec0ff */
[----:B------:R-:W-:Y:S02]  /*3ee0*/  IADD3 R4, PT, PT, R4, -0x80, RZ ;  /* 0xffffff8004047810 */ /* 0x000fe40007ffe0ff */
[----:B------:R-:W-:Y:S01]  /*3ef0*/  IADD3 R6, PT, PT, R6, -0x80, RZ ;  /* 0xffffff8006067810 */ /* 0x000fe20007ffe0ff */
[----:B------:R-:W1:Y:S01]  /*3f00*/  I2F.F16 R34, R34 ;  /* 0x0000002200227306 */ /* 0x000e620000200c00 */
        /* <DEDUP_REMOVED lines=110> */
.L_x_1478:
        /* <DEDUP_REMOVED lines=84> */
[----:B-----5:R-:W-:Y:S02]  /*4b30*/  HADD2.F32 R58, -RZ, R20.H0_H0 ;  /* 0x20000014ff3a7230 */ /* 0x020fe40000004100 */
        /* <DEDUP_REMOVED lines=11> */
.L_x_1480:
        /* <DEDUP_REMOVED lines=97> */
.L_x_1481:
        /* <DEDUP_REMOVED lines=18> */
[----:B------:R-:W-:Y:S02]  /*5320*/  HADD2.F32 R57, -RZ, R3.H1_H1 ;  /* 0x30000003ff397230 */ /* 0x000fe40000004100 */
[----:B------:R-:W-:Y:S02]  /*5330*/  HADD2.F32 R2, -RZ, R36.H0_H0 ;  /* 0x20000024ff027230 */ /* 0x000fe40000004100 */
[----:B------:R-:W-:-:S02]  /*5340*/  HADD2.F32 R3, -RZ, R39.H0_H0 ;  /* 0x20000027ff037230 */ /* 0x000fc40000004100 */
[----:B------:R-:W-:Y:S02]  /*5350*/  HADD2.F32 R36, -RZ, R9.H0_H0 ;  /* 0x20000009ff247230 */ /* 0x000fe40000004100 */
[-C--:B------:R-:W-:Y:S01]  /*5360*/  FFMA.FTZ R9, R0, R55.reuse, RZ ;  /* 0x0000003700097223 */ /* 0x080fe200000100ff */
[-C--:B------:R-:W-:Y:S01]  /*5370*/  FFMA.FTZ R35, R2, R55.reuse, RZ ;  /* 0x0000003702237223 */ /* 0x080fe200000100ff */
[-C--:B------:R-:W-:Y:S01]  /*5380*/  FFMA.FTZ R3, R3, R55.reuse, RZ ;  /* 0x0000003703037223 */ /* 0x080fe200000100ff */
        /* <DEDUP_REMOVED lines=13> */
[----:B------:R-:W-:Y:S02]  /*5460*/  HADD2.F32 R9, -RZ, R34.H0_H0 ;  /* 0x20000022ff097230 */ /* 0x000fe40000004100 */
[----:B------:R-:W-:Y:S01]  /*5470*/  FFMA.FTZ R58, R46, R58, R55 ;  /* 0x0000003a2e3a7223 */ /* 0x000fe20000010037 */
[-C--:B------:R-:W-:Y:S01]  /*5480*/  FFMA.FTZ R0, R29, R57.reuse, R0 ;  /* 0x000000391d007223 */ /* 0x080fe20000010000 */
        /* <DEDUP_REMOVED lines=50> */
.L_x_1479:
        /* <DEDUP_REMOVED lines=198> */
.L_x_1482:
        /* <DEDUP_REMOVED lines=96> */
.L_x_1484:
        /* <DEDUP_REMOVED lines=97> */
.L_x_1485:
        /* <DEDUP_REMOVED lines=91> */
.L_x_1483:
        /* <DEDUP_REMOVED lines=38> */
[----:B------:R-:W1:Y:S01]  /*7830*/  I2F.F16 R6, R35 ;  /* 0x0000002300067306 */ /* 0x000e620000200c00 */
        /* <DEDUP_REMOVED lines=25> */
[----:B----4-:R-:W-:Y:S02]  /*79d0*/  SHF.R.U32.HI R0, RZ, 0x8, R25 ;  /* 0x00000008ff007819 */ /* 0x010fe40000011619 */
        /* <DEDUP_REMOVED lines=9> */
[--C-:B----4-:R-:W-:Y:S02]  /*7a70*/  SHF.R.U32.HI R3, RZ, 0x8, R26.reuse ;  /* 0x00000008ff037819 */ /* 0x110fe4000001161a */
        /* <DEDUP_REMOVED lines=124> */
.L_x_1486:
        /* <DEDUP_REMOVED lines=97> */
.L_x_1487:
        /* <DEDUP_REMOVED lines=98> */
.L_x_1488:
        /* <DEDUP_REMOVED lines=93> */
.L_x_1473:
[----:B0-----:R-:W-:-:S04]  /*9440*/  VIMNMX R0, PT, PT, R90, UR11, PT ;  /* 0x0000000b5a007c48 */ /* 0x001fc8000bfe0100 */
        /* <DEDUP_REMOVED lines=9> */
.L_x_1498:
        /* <DEDUP_REMOVED lines=17> */
[----:B------:R-:W-:Y:S02]  /*95f0*/  LOP3.LUT R26, R28, 0x3f003f, RZ, 0xc0, !PT ;  /* 0x003f003f1c1a7812 */ /* 0x000fe400078ec0ff */
[--C-:B------:R-:W-:Y:S02]  /*9600*/  SHF.R.U32.HI R27, RZ, 0x6, R28.reuse ;  /* 0x00000006ff1b7819 */ /* 0x100fe4000001161c */
[----:B------:R-:W-:Y:S02]  /*9610*/  SHF.R.U32.HI R28, RZ, 0xc, R28 ;  /* 0x0000000cff1c7819 */ /* 0x000fe4000001161c */
[----:B------:R-:W-:Y:S02]  /*9620*/  LOP3.LUT R35, R35, 0xf000f, RZ, 0xc0, !PT ;  /* 0x000f000f23237812 */ /* 0x000fe400078ec0ff */
[----:B------:R-:W-:-:S02]  /*9630*/  LOP3.LUT R42, R41, 0xf000f, RZ, 0xc0, !PT ;  /* 0x000f000f292a7812 */ /* 0x000fc400078ec0ff */
        /* <DEDUP_REMOVED lines=10> */
[----:B------:R-:W-:Y:S02]  /*96e0*/  SHF.R.U32.HI R48, RZ, 0x8, R11 ;  /* 0x00000008ff307819 */ /* 0x000fe4000001160b */
[----:B------:R-:W-:-:S02]  /*96f0*/  LOP3.LUT R43, R43, 0xf000f, RZ, 0xc0, !PT ;  /* 0x000f000f2b2b7812 */ /* 0x000fc400078ec0ff */
[----:B------:R-:W-:Y:S02]  /*9700*/  LOP3.LUT R41, R35, 0x300030, R8, 0xf8, !PT ;  /* 0x0030003023297812 */ /* 0x000fe400078ef808 */
[----:B------:R-:W-:Y:S02]  /*9710*/  LOP3.LUT R46, R42, 0x300030, R9, 0xf8, !PT ;  /* 0x003000302a2e7812 */ /* 0x000fe400078ef809 */
[----:B---3--:R-:W-:Y:S02]  /*9720*/  LOP3.LUT R8, R4, 0x3f003f, RZ, 0xc0, !PT ;  /* 0x003f003f04087812 */ /* 0x008fe400078ec0ff */
[--C-:B------:R-:W-:Y:S02]  /*9730*/  SHF.R.U32.HI R9, RZ, 0x6, R4.reuse ;  /* 0x00000006ff097819 */ /* 0x100fe40000011604 */
[----:B------:R-:W-:Y:S02]  /*9740*/  SHF.R.U32.HI R4, RZ, 0xc, R4 ;  /* 0x0000000cff047819 */ /* 0x000fe40000011604 */
[----:B------:R-:W-:-:S02]  /*9750*/  LOP3.LUT R44, R10, 0x3f003f, RZ, 0xc0, !PT ;  /* 0x003f003f0a2c7812 */ /* 0x000fc400078ec0ff */
[--C-:B------:R-:W-:Y:S02]  /*9760*/  SHF.R.U32.HI R45, RZ, 0x6, R10.reuse ;  /* 0x00000006ff2d7819 */ /* 0x100fe4000001160a */
[----:B------:R-:W-:Y:S02]  /*9770*/  SHF.R.U32.HI R47, RZ, 0xa, R10 ;  /* 0x0000000aff2f7819 */ /* 0x000fe4000001160a */
[----:B------:R-:W-:Y:S02]  /*9780*/  LOP3.LUT R53, R11, 0x3f003f, RZ, 0xc0, !PT ;  /* 0x003f003f0b357812 */ /* 0x000fe400078ec0ff */
[--C-:B------:R-:W-:Y:S02]  /*9790*/  SHF.R.U32.HI R54, RZ, 0x6, R11.reuse ;  /* 0x00000006ff367819 */ /* 0x100fe4000001160b */
[----:B------:R-:W-:Y:S02]  /*97a0*/  SHF.R.U32.HI R56, RZ, 0xa, R11 ;  /* 0x0000000aff387819 */ /* 0x000fe4000001160b */
        /* <DEDUP_REMOVED lines=19> */
[----:B------:R-:W-:Y:S01]  /*98e0*/  LOP3.LUT R33, R27, 0x64006400, RZ, 0xfc, !PT ;  /* 0x640064001b217812 */ /* 0x000fe200078efcff */
[----:B------:R-:W-:Y:S01]  /*98f0*/  HADD2 R27, R4, -1056, -1056 ;  /* 0xe420e420041b7430 */ /* 0x000fe20000000000 */
[----:B------:R-:W-:Y:S02]  /*9900*/  LOP3.LUT R40, R40, 0x3f003f, RZ, 0xc0, !PT ;  /* 0x003f003f28287812 */ /* 0x000fe400078ec0ff */
[----:B------:R-:W-:Y:S01]  /*9910*/  LOP3.LUT R4, R35, 0x3f003f, RZ, 0xc0, !PT ;  /* 0x003f003f23047812 */ /* 0x000fe200078ec0ff */
[----:B------:R-:W-:Y:S01]  /*9920*/  HADD2 R35, R50, -1056, -1056 ;  /* 0xe420e42032237430 */ /* 0x000fe20000000000 */
[----:B------:R-:W-:Y:S02]  /*9930*/  LOP3.LUT R48, R6, 0x300030, R47, 0xf8, !PT ;  /* 0x0030003006307812 */ /* 0x000fe400078ef82f */
        /* <DEDUP_REMOVED lines=40> */
[----:B------:R-:W-:Y:S01]  /*9bc0*/  MOV R28, UR5 ;  /* 0x00000005001c7c02 */ /* 0x000fe20008000f00 */
[----:B------:R-:W-:Y:S02]  /*9bd0*/  HADD2 R43, R44, -1056, -1056 ;  /* 0xe420e4202c2b7430 */ /* 0x000fe40000000000 */
[----:B------:R-:W-:Y:S01]  /*9be0*/  HADD2 R44, R49, -1056, -1056 ;  /* 0xe420e420312c7430 */ /* 0x000fe20000000000 */
[----:B------:R-:W-:Y:S01]  /*9bf0*/  ISETP.NE.AND P2, PT, R28, 0x1, PT ;  /* 0x000000011c00780c */ /* 0x000fe20003f45270 */
        /* <DEDUP_REMOVED lines=31> */
[----:B-----5:R-:W-:Y:S01]  /*9df0*/  PRMT R21, R21, 0x5410, R20 ;  /* 0x0000541015157816 */ /* 0x020fe20000000014 */
        /* <DEDUP_REMOVED lines=41> */
.L_x_1490:
        /* <DEDUP_REMOVED lines=51> */
.L_x_1492:
[----:B------:R-:W-:Y:S05]  /*a3c0*/  @!P4 BRA `(.L_x_1491) ;  /* 0x000000040070c947 */ /* 0x000fea0003800000 */
[----:B------:R-:W-:-:S04]  /*a3d0*/  PRMT R4, R91, 0x9910, RZ ;  /* 0x000099105b047816 */ /* 0x000fc800000000ff */
        /* <DEDUP_REMOVED lines=46> */
.L_x_1493:
[----:B------:R-:W-:Y:S05]  /*a6c0*/  @P0 BRA `(.L_x_1491) ;  /* 0x0000000000b00947 */ /* 0x000fea0003800000 */
        /* <DEDUP_REMOVED lines=44> */
.L_x_1491:
        /* <DEDUP_REMOVED lines=31> */
[----:B------:R-:W-:Y:S02]  /*ab80*/  LOP3.LUT R7, R3, 0x300030, R2, 0xf8, !PT ;  /* 0x0030003003077812 */ /* 0x000fe400078ef802 */
[----:B------:R-:W-:-:S02]  /*ab90*/  LOP3.LUT R47, R4, 0x300030, R33, 0xf8, !PT ;  /* 0x00300030042f7812 */ /* 0x000fc400078ef821 */
[----:B---3--:R-:W-:Y:S02]  /*aba0*/  LOP3.LUT R3, R8, 0x3f003f, RZ, 0xc0, !PT ;  /* 0x003f003f08037812 */ /* 0x008fe400078ec0ff */
[--C-:B------:R-:W-:Y:S02]  /*abb0*/  SHF.R.U32.HI R4, RZ, 0x6, R8.reuse ;  /* 0x00000006ff047819 */ /* 0x100fe40000011608 */
[----:B------:R-:W-:Y:S02]  /*abc0*/  SHF.R.U32.HI R8, RZ, 0xc, R8 ;  /* 0x0000000cff087819 */ /* 0x000fe40000011608 */
[----:B------:R-:W-:Y:S02]  /*abd0*/  SHF.R.U32.HI R36, RZ, 0x6, R5 ;  /* 0x00000006ff247819 */ /* 0x000fe40000011605 */
[----:B------:R-:W-:Y:S02]  /*abe0*/  LOP3.LUT R41, R37, 0x300030, R40, 0xf8, !PT ;  /* 0x0030003025297812 */ /* 0x000fe400078ef828 */
[----:B------:R-:W-:-:S02]  /*abf0*/  LOP3.LUT R29, R5, 0x3f003f, RZ, 0xc0, !PT ;  /* 0x003f003f051d7812 */ /* 0x000fc400078ec0ff */
[----:B------:R-:W-:Y:S02]  /*ac00*/  LOP3.LUT R43, R6, 0x3f003f, RZ, 0xc0, !PT ;  /* 0x003f003f062b7812 */ /* 0x000fe400078ec0ff */
[----:B------:R-:W-:Y:S02]  /*ac10*/  SHF.R.U32.HI R44, RZ, 0x6, R6 ;  /* 0x00000006ff2c7819 */ /* 0x000fe40000011606 */
[----:B------:R-:W-:Y:S02]  /*ac20*/  LOP3.LUT R56, R35, 0x300030, R34, 0xf8, !PT ;  /* 0x0030003023387812 */ /* 0x000fe400078ef822 */
[----:B------:R-:W-:Y:S02]  /*ac30*/  SHF.R.U32.HI R2, RZ, 0xc, R9 ;  /* 0x0000000cff027819 */ /* 0x000fe40000011609 */
[----:B------:R-:W-:Y:S02]  /*ac40*/  LOP3.LUT R37, R10, 0x3f003f, RZ, 0xc0, !PT ;  /* 0x003f003f0a257812 */ /* 0x000fe400078ec0ff */
[----:B------:R-:W-:-:S02]  /*ac50*/  SHF.R.U32.HI R40, RZ, 0x6, R10 ;  /* 0x00000006ff287819 */ /* 0x000fc4000001160a */
[----:B------:R-:W-:Y:S02]  /*ac60*/  LOP3.LUT R5, R32, 0x3f003f, RZ, 0xc0, !PT ;  /* 0x003f003f20057812 */ /* 0x000fe400078ec0ff */
[----:B------:R-:W-:Y:S02]  /*ac70*/  SHF.R.U32.HI R6, RZ, 0x6, R32 ;  /* 0x00000006ff067819 */ /* 0x000fe40000011620 */
[----:B------:R-:W-:Y:S02]  /*ac80*/  LOP3.LUT R33, R9, 0x3f003f, RZ, 0xc0, !PT ;  /* 0x003f003f09217812 */ /* 0x000fe400078ec0ff */
[----:B------:R-:W-:Y:S02]  /*ac90*/  SHF.R.U32.HI R34, RZ, 0x6, R9 ;  /* 0x00000006ff227819 */ /* 0x000fe40000011609 */
[----:B------:R-:W-:Y:S02]  /*aca0*/  SHF.R.U32.HI R10, RZ, 0xc, R10 ;  /* 0x0000000cff0a7819 */ /* 0x000fe4000001160a */
[----:B------:R-:W-:-:S02]  /*acb0*/  SHF.R.U32.HI R53, RZ, 0xc, R11 ;  /* 0x0000000cff357819 */ /* 0x000fc4000001160b */
[----:B------:R-:W-:Y:S02]  /*acc0*/  SHF.R.U32.HI R32, RZ, 0xa, R32 ;  /* 0x0000000aff207819 */ /* 0x000fe40000011620 */
[----:B------:R-:W-:Y:S02]  /*acd0*/  LOP3.LUT R9, R8, 0xf000f, RZ, 0xc0, !PT ;  /* 0x000f000f08097812 */ /* 0x000fe400078ec0ff */
[----:B------:R-:W-:Y:S02]  /*ace0*/  LOP3.LUT R51, R11, 0x3f003f, RZ, 0xc0, !PT ;  /* 0x003f003f0b337812 */ /* 0x000fe400078ec0ff */
[----:B------:R-:W-:Y:S02]  /*acf0*/  SHF.R.U32.HI R52, RZ, 0x6, R11 ;  /* 0x00000006ff347819 */ /* 0x000fe4000001160b */
        /* <DEDUP_REMOVED lines=128> */
.L_x_1494:
[----:B------:R-:W-:Y:S05]  /*b500*/  @!P2 BRA `(.L_x_1495) ;  /* 0x00000008003ca947 */ /* 0x000fea0003800000 */
        /* <DEDUP_REMOVED lines=48> */
.L_x_1496:
        /* <DEDUP_REMOVED lines=48> */
.L_x_1497:
[----:B------:R-:W-:Y:S05]  /*bb10*/  @P0 BRA `(.L_x_1495) ;  /* 0x0000000000b80947 */ /* 0x000fea0003800000 */
[----:B------:R-:W0:Y:S01]  /*bb20*/  LDS.128 R4, [UR4+0xe0] ;  /* 0x0000e004ff047984 */ /* 0x000e220008000c00 */
[----:B------:R-:W-:Y:S02]  /*bb30*/  MOV R59, R26 ;  /* 0x0000001a003b7202 */ /* 0x000fe40000000f00 */
[----:B------:R-:W-:Y:S01]  /*bb40*/  MOV R61, R27 ;  /* 0x0000001b003d7202 */ /* 0x000fe20000000f00 */
[----:B------:R-:W1:Y:S01]  /*bb50*/  LDS.128 R8, [UR4+0xf0] ;  /* 0x0000f004ff087984 */ /* 0x000e620008000c00 */
[----:B------:R-:W-:Y:S02]  /*bb60*/  PRMT R23, R23, 0x5410, R22 ;  /* 0x0000541017177816 */ /* 0x000fe40000000016 */
[----:B-----5:R-:W-:Y:S01]  /*bb70*/  PRMT R21, R21, 0x5410, R20 ;  /* 0x0000541015157816 */ /* 0x020fe20000000014 */
        /* <DEDUP_REMOVED lines=40> */
.L_x_1495:
[----:B------:R-:W-:Y:S01]  /*be00*/  IADD3 R97, PT, PT, R97, 0x20, RZ ;  /* 0x0000002061617810 */ /* 0x000fe20007ffe0ff */
[----:B------:R-:W-:Y:S01]  /*be10*/  UIADD3 UR4, UPT, UPT, UR4, 0x40, URZ ;  /* 0x0000004004047890 */ /* 0x000fe2000fffe0ff */
[----:B------:R-:W-:Y:S02]  /*be20*/  IMAD.WIDE R24, R89, 0x4, R24 ;  /* 0x0000000459187825 */ /* 0x000fe400078e0218 */
[----:B------:R-:W-:-:S13]  /*be30*/  ISETP.GE.AND P1, PT, R97, R0, PT ;  /* 0x000000006100720c */ /* 0x000fda0003f26270 */
[----:B------:R-:W-:Y:S05]  /*be40*/  @!P1 BRA `(.L_x_1498) ;  /* 0xffffffd400a49947 */ /* 0x000fea000383ffff */
[----:B------:R-:W-:-:S07]  /*be50*/  IMAD.WIDE R30, R89, 0x18, R30 ;  /* 0x00000018591e7825 */ /* 0x000fce00078e021e */
.L_x_1489:
        /* <DEDUP_REMOVED lines=9> */
.L_x_1504:
[----:B------:R-:W1:Y:S01]  /*bef0*/  LDC R89, c[0x0][0x3ac] ;  /* 0x0000eb00ff597b82 */ /* 0x000e620000000800 */
[----:B------:R-:W2:Y:S01]  /*bf00*/  LDG.E.128.CONSTANT R36, desc[UR8][R30.64] ;  /* 0x000000081e247981 */ /* 0x000ea2000c1e9d00 */
[----:B-1----:R-:W-:-:S05]  /*bf10*/  IMAD.WIDE R2, R89, 0x4, R30 ;  /* 0x0000000459027825 */ /* 0x002fca00078e021e */
[----:B------:R-:W3:Y:S01]  /*bf20*/  LDG.E.128.CONSTANT R32, desc[UR8][R2.64] ;  /* 0x0000000802207981 */ /* 0x000ee2000c1e9d00 */
[----:B------:R-:W-:-:S05]  /*bf30*/  IMAD.WIDE R28, R89, 0x4, R2 ;  /* 0x00000004591c7825 */ /* 0x000fca00078e0202 */
[----:B------:R3:W4:Y:S01]  /*bf40*/  LDG.E.128.CONSTANT R24, desc[UR8][R28.64] ;  /* 0x000000081c187981 */ /* 0x000722000c1e9d00 */
[----:B------:R-:W-:-:S05]  /*bf50*/  IMAD.WIDE R46, R89, 0x4, R28 ;  /* 0x00000004592e7825 */ /* 0x000fca00078e021c */
[----:B------:R-:W4:Y:S01]  /*bf60*/  LDG.E.128.CONSTANT R8, desc[UR8][R46.64] ;  /* 0x000000082e087981 */ /* 0x000f22000c1e9d00 */
[----:B------:R-:W-:-:S05]  /*bf70*/  IMAD.WIDE R98, R89, 0x4, R46 ;  /* 0x0000000459627825 */ /* 0x000fca00078e022e */
[----:B------:R-:W4:Y:S01]  /*bf80*/  LDG.E.128.CONSTANT R4, desc[UR8][R98.64] ;  /* 0x0000000862047981 */ /* 0x000f22000c1e9d00 */
[----:B------:R-:W0:Y:S01]  /*bf90*/  S2UR UR5, SR_CTAID.Y ;  /* 0x00000000000579c3 */ /* 0x000e220000002600 */
[----:B------:R-:W-:Y:S02]  /*bfa0*/  MOV R0, 0x2800 ;  /* 0x0000280000007802 */ /* 0x000fe40000000f00 */
[----:B------:R-:W-:Y:S01]  /*bfb0*/  ISETP.NE.AND P1, PT, R95, RZ, PT ;  /* 0x000000ff5f00720c */ /* 0x000fe20003f25270 */
[----:B0-----:R-:W-:-:S04]  /*bfc0*/  UIMAD UR5, UR5, -0x4, UR7 ;  /* 0xfffffffc050578a4 */ /* 0x001fc8000f8e0207 */
[----:B------:R-:W-:Y:S01]  /*bfd0*/  UISETP.NE.AND UP0, UPT, UR5, 0x1, UPT ;  /* 0x000000010500788c */ /* 0x000fe2000bf05270 */
[C---:B--2---:R-:W-:Y:S02]  /*bfe0*/  LOP3.LUT R40, R36.reuse, 0x1f001f, RZ, 0xc0, !PT ;  /* 0x001f001f24287812 */ /* 0x044fe400078ec0ff */
[----:B------:R-:W-:Y:S02]  /*bff0*/  SHF.R.U32.HI R43, RZ, 0xa, R36 ;  /* 0x0000000aff2b7819 */ /* 0x000fe40000011624 */
[----:B------:R-:W-:Y:S02]  /*c000*/  LOP3.LUT R73, R36, 0x3e003e0, RZ, 0xc0, !PT ;  /* 0x03e003e024497812 */ /* 0x000fe400078ec0ff */
[C---:B------:R-:W-:Y:S02]  /*c010*/  LOP3.LUT R45, R37.reuse, 0x1f001f, RZ, 0xc0, !PT ;  /* 0x001f001f252d7812 */ /* 0x040fe400078ec0ff */
[----:B------:R-:W-:Y:S02]  /*c020*/  SHF.R.U32.HI R44, RZ, 0xa, R37 ;  /* 0x0000000aff2c7819 */ /* 0x000fe40000011625 */
[----:B------:R-:W-:-:S02]  /*c030*/  LOP3.LUT R64, R37, 0x3e003e0, RZ, 0xc0, !PT ;  /* 0x03e003e025407812 */ /* 0x000fc400078ec0ff */
[----:B------:R-:W-:Y:S02]  /*c040*/  SHF.R.U32.HI R36, RZ, 0xf, R36 ;  /* 0x0000000fff247819 */ /* 0x000fe40000011624 */
[----:B------:R-:W-:Y:S02]  /*c050*/  SHF.R.U32.HI R37, RZ, 0xf, R37 ;  /* 0x0000000fff257819 */ /* 0x000fe40000011625 */
[----:B------:R-:W-:Y:S02]  /*c060*/  SHF.R.U32.HI R30, RZ, 0xf, R38 ;  /* 0x0000000fff1e7819 */ /* 0x000fe40000011626 */
[C---:B------:R-:W-:Y:S02]  /*c070*/  LOP3.LUT R66, R39.reuse, 0x1f001f, RZ, 0xc0, !PT ;  /* 0x001f001f27427812 */ /* 0x040fe400078ec0ff */
[----:B------:R-:W-:Y:S02]  /*c080*/  SHF.R.U32.HI R65, RZ, 0xa, R39 ;  /* 0x0000000aff417819 */ /* 0x000fe40000011627 */
[----:B------:R-:W-:-:S02]  /*c090*/  LOP3.LUT R63, R39, 0x3e003e0, RZ, 0xc0, !PT ;  /* 0x03e003e0273f7812 */ /* 0x000fc400078ec0ff */
[----:B------:R-:W-:Y:S02]  /*c0a0*/  LOP3.LUT R36, R36, 0x10001, RZ, 0xc0, !PT ;  /* 0x0001000124247812 */ /* 0x000fe400078ec0ff */
[----:B------:R-:W-:Y:S02]  /*c0b0*/  LOP3.LUT R37, R37, 0x10001, RZ, 0xc0, !PT ;  /* 0x0001000125257812 */ /* 0x000fe400078ec0ff */
[----:B---3--:R-:W-:Y:S02]  /*c0c0*/  SHF.R.U32.HI R29, RZ, 0xe, R32 ;  /* 0x0000000eff1d7819 */ /* 0x008fe40000011620 */
        /* <DEDUP_REMOVED lines=8> */
[----:B------:R-:W-:-:S02]  /*c150*/  SHF.R.U32.HI R31, RZ, 0xe, R34 ;  /* 0x0000000eff1f7819 */ /* 0x000fc40000011622 */
[----:B------:R-:W-:Y:S02]  /*c160*/  LOP3.LUT R30, R30, 0x10001, RZ, 0xc0, !PT ;  /* 0x000100011e1e7812 */ /* 0x000fe400078ec0ff */
[----:B------:R-:W-:Y:S02]  /*c170*/  LOP3.LUT R29, R36, 0x20002, R29, 0xf8, !PT ;  /* 0x00020002241d7812 */ /* 0x000fe400078ef81d */
[----:B------:R-:W-:Y:S02]  /*c180*/  LOP3.LUT R28, R37, 0x20002, R28, 0xf8, !PT ;  /* 0x00020002251c7812 */ /* 0x000fe400078ef81c */
[----:B------:R-:W-:Y:S02]  /*c190*/  SHF.R.U32.HI R32, RZ, 0xe, R35 ;  /* 0x0000000eff207819 */ /* 0x000fe40000011623 */
[----:B------:R-:W-:Y:S02]  /*c1a0*/  LOP3.LUT R39, R39, 0x10001, RZ, 0xc0, !PT ;  /* 0x0001000127277812 */ /* 0x000fe400078ec0ff */
[----:B----4-:R-:W-:-:S02]  /*c1b0*/  LOP3.LUT R36, R24, 0x1f001f, RZ, 0xc0, !PT ;  /* 0x001f001f18247812 */ /* 0x010fc400078ec0ff */
        /* <DEDUP_REMOVED lines=10> */
[----:B------:R-:W-:Y:S02]  /*c260*/  LOP3.LUT R31, R30, 0x20002, R31, 0xf8, !PT ;  /* 0x000200021e1f7812 */ /* 0x000fe400078ef81f */
[----:B------:R-:W-:-:S02]  /*c270*/  SHF.R.U32.HI R26, RZ, 0xd, R26 ;  /* 0x0000000dff1a7819 */ /* 0x000fc4000001161a */
[C---:B------:R-:W-:Y:S02]  /*c280*/  LOP3.LUT R72, R27.reuse, 0x1f001f, RZ, 0xc0, !PT ;  /* 0x001f001f1b487812 */ /* 0x040fe400078ec0ff */
[--C-:B------:R-:W-:Y:S02]  /*c290*/  SHF.R.U32.HI R71, RZ, 0xa, R27.reuse ;  /* 0x0000000aff477819 */ /* 0x100fe4000001161b */
[----:B------:R-:W-:Y:S02]  /*c2a0*/  LOP3.LUT R76, R27, 0x3e003e0, RZ, 0xc0, !PT ;  /* 0x03e003e01b4c7812 */ /* 0x000fe400078ec0ff */
[----:B------:R-:W-:Y:S02]  /*c2b0*/  LOP3.LUT R32, R39, 0x20002, R32, 0xf8, !PT ;  /* 0x0002000227207812 */ /* 0x000fe400078ef820 */
[----:B------:R-:W-:Y:S02]  /*c2c0*/  SHF.R.U32.HI R27, RZ, 0xd, R27 ;  /* 0x0000000dff1b7819 */ /* 0x000fe4000001161b */
[----:B------:R-:W-:-:S02]  /*c2d0*/  LOP3.LUT R29, R29, 0x40004, R24, 0xf8, !PT ;  /* 0x000400041d1d7812 */ /* 0x000fc400078ef818 */
[----:B------:R-:W-:Y:S02]  /*c2e0*/  LOP3.LUT R28, R28, 0x40004, R25, 0xf8, !PT ;  /* 0x000400041c1c7812 */ /* 0x000fe400078ef819 */
[C---:B------:R-:W-:Y:S02]  /*c2f0*/  LOP3.LUT R39, R8.reuse, 0x1f001f, RZ, 0xc0, !PT ;  /* 0x001f001f08277812 */ /* 0x040fe400078ec0ff */
[--C-:B------:R-:W-:Y:S02]  /*c300*/  SHF.R.U32.HI R42, RZ, 0xa, R8.reuse ;  /* 0x0000000aff2a7819 */ /* 0x100fe40000011608 */
[----:B------:R-:W-:Y:S02]  /*c310*/  LOP3.LUT R80, R8, 0x3e003e0, RZ, 0xc0, !PT ;  /* 0x03e003e008507812 */ /* 0x000fe400078ec0ff */
[----:B------:R-:W-:Y:S02]  /*c320*/  SHF.R.U32.HI R24, RZ, 0xc, R8 ;  /* 0x0000000cff187819 */ /* 0x000fe40000011608 */
[----:B------:R-:W-:-:S02]  /*c330*/  LOP3.LUT R31, R31, 0x40004, R26, 0xf8, !PT ;  /* 0x000400041f1f7812 */ /* 0x000fc400078ef81a */
[----:B------:R-:W-:Y:S02]  /*c340*/  SHF.R.U32.HI R25, RZ, 0xc, R9 ;  /* 0x0000000cff197819 */ /* 0x000fe40000011609 */
[C---:B------:R-:W-:Y:S02]  /*c350*/  LOP3.LUT R59, R10.reuse, 0x1f001f, RZ, 0xc0, !PT ;  /* 0x001f001f0a3b7812 */ /* 0x040fe400078ec0ff */
[--C-:B------:R-:W-:Y:S02]  /*c360*/  SHF.R.U32.HI R57, RZ, 0xa, R10.reuse ;  /* 0x0000000aff397819 */ /* 0x100fe4000001160a */
[----:B------:R-:W-:Y:S02]  /*c370*/  LOP3.LUT R8, R10, 0x3e003e0, RZ, 0xc0, !PT ;  /* 0x03e003e00a087812 */ /* 0x000fe400078ec0ff */
[----:B------:R-:W-:Y:S02]  /*c380*/  LOP3.LUT R27, R32, 0x40004, R27, 0xf8, !PT ;  /* 0x00040004201b7812 */ /* 0x000fe400078ef81b */
[----:B------:R-:W-:-:S02]  /*c390*/  SHF.R.U32.HI R10, RZ, 0xc, R10 ;  /* 0x0000000cff0a7819 */ /* 0x000fc4000001160a */
[----:B------:R-:W-:Y:S02]  /*c3a0*/  SHF.R.U32.HI R26, RZ, 0xc, R11 ;  /* 0x0000000cff1a7819 */ /* 0x000fe4000001160b */
[C---:B------:R-:W-:Y:S02]  /*c3b0*/  LOP3.LUT R51, R9.reuse, 0x1f001f, RZ, 0xc0, !PT ;  /* 0x001f001f09337812 */ /* 0x040fe400078ec0ff */
[----:B------:R-:W-:Y:S02]  /*c3c0*/  SHF.R.U32.HI R46, RZ, 0xa, R9 ;  /* 0x0000000aff2e7819 */ /* 0x000fe40000011609 */
[----:B------:R-:W-:Y:S02]  /*c3d0*/  LOP3.LUT R81, R9, 0x3e003e0, RZ, 0xc0, !PT ;  /* 0x03e003e009517812 */ /* 0x000fe400078ec0ff */
[----:B------:R-:W-:Y:S02]  /*c3e0*/  LOP3.LUT R70, R11, 0x1f001f, RZ, 0xc0, !PT ;  /* 0x001f001f0b467812 */ /* 0x000fe400078ec0ff */
[----:B------:R-:W-:-:S02]  /*c3f0*/  SHF.R.U32.HI R67, RZ, 0xa, R11 ;  /* 0x0000000aff437819 */ /* 0x000fc4000001160b */
[----:B------:R-:W-:Y:S02]  /*c400*/  LOP3.LUT R9, R11, 0x3e003e0, RZ, 0xc0, !PT ;  /* 0x03e003e00b097812 */ /* 0x000fe400078ec0ff */
        /* <DEDUP_REMOVED lines=21> */
[----:B------:R-:W-:Y:S02]  /*c560*/  LOP3.LUT R32, R6, 0x1f001f, RZ, 0xc0, !PT ;  /* 0x001f001f06207812 */ /* 0x000fe400078ec0ff */
[----:B------:R-:W-:-:S02]  /*c570*/  SHF.R.U32.HI R33, RZ, 0xa, R6 ;  /* 0x0000000aff217819 */ /* 0x000fc40000011606 */
[----:B------:R-:W-:Y:S02]  /*c580*/  LOP3.LUT R5, R6, 0x3e003e0, RZ, 0xc0, !PT ;  /* 0x03e003e006057812 */ /* 0x000fe400078ec0ff */
[----:B------:R-:W-:Y:S02]  /*c590*/  SHF.R.U32.HI R30, RZ, 0xb, R6 ;  /* 0x0000000bff1e7819 */ /* 0x000fe40000011606 */
[C---:B------:R-:W-:Y:S02]  /*c5a0*/  LOP3.LUT R6, R7.reuse, 0x3e003e0, RZ, 0xc0, !PT ;  /* 0x03e003e007067812 */ /* 0x040fe400078ec0ff */
[----:B------:R-:W-:Y:S02]  /*c5b0*/  LOP3.LUT R34, R7, 0x1f001f, RZ, 0xc0, !PT ;  /* 0x001f001f07227812 */ /* 0x000fe400078ec0ff */
[--C-:B------:R-:W-:Y:S02]  /*c5c0*/  SHF.R.U32.HI R35, RZ, 0xa, R7.reuse ;  /* 0x0000000aff237819 */ /* 0x100fe40000011607 */
[----:B------:R-:W-:-:S02]  /*c5d0*/  SHF.R.U32.HI R7, RZ, 0xb, R7 ;  /* 0x0000000bff077819 */ /* 0x000fc40000011607 */
[----:B------:R-:W-:Y:S02]  /*c5e0*/  LOP3.LUT R30, R31, 0x100010, R30, 0xf8, !PT ;  /* 0x001000101f1e7812 */ /* 0x000fe400078ef81e */
[----:B------:R-:W-:Y:S02]  /*c5f0*/  LOP3.LUT R31, R78, 0x100010, R7, 0xf8, !PT ;  /* 0x001000104e1f7812 */ /* 0x000fe400078ef807 */
[----:B------:R-:W-:Y:S02]  /*c600*/  LOP3.LUT R7, R62, 0x64006400, RZ, 0xfc, !PT ;  /* 0x640064003e077812 */ /* 0x000fe400078efcff */
[----:B------:R-:W-:Y:S02]  /*c610*/  LOP3.LUT R28, R29, 0x100010, R28, 0xf8, !PT ;  /* 0x001000101d1c7812 */ /* 0x000fe400078ef81c */
[----:B------:R-:W-:Y:S01]  /*c620*/  LOP3.LUT R73, R73, 0x64006400, RZ, 0xfc, !PT ;  /* 0x6400640049497812 */ /* 0x000fe200078efcff */
[----:B------:R-:W-:Y:S01]  /*c630*/  HFMA2 R78, R7, R0.H0_H0, -48, -48 ;  /* 0xd200d200074e7431 */ /* 0x000fe20000040000 */
[----:B------:R-:W-:-:S02]  /*c640*/  LOP3.LUT R29, R11, 0x100010, R10, 0xf8, !PT ;  /* 0x001000100b1d7812 */ /* 0x000fc400078ef80a */
[----:B------:R-:W-:Y:S01]  /*c650*/  LOP3.LUT R63, R63, 0x64006400, RZ, 0xfc, !PT ;  /* 0x640064003f3f7812 */ /* 0x000fe200078efcff */
[-C--:B------:R-:W-:Y:S01]  /*c660*/  HFMA2 R87, R73, R0.reuse.H0_H0, -48, -48 ;  /* 0xd200d20049577431 */ /* 0x080fe20000040000 */
[----:B------:R-:W-:Y:S02]  /*c670*/  LOP3.LUT R11, R60, 0x64006400, RZ, 0xfc, !PT ;  /* 0x640064003c0b7812 */ /* 0x000fe400078efcff */
[----:B------:R-:W-:Y:S01]  /*c680*/  LOP3.LUT R7, R2, 0x64006400, RZ, 0xfc, !PT ;  /* 0x6400640002077812 */ /* 0x000fe200078efcff */
[-C--:B------:R-:W-:Y:S01]  /*c690*/  HFMA2 R77, R63, R0.reuse.H0_H0, -48, -48 ;  /* 0xd200d2003f4d7431 */ /* 0x080fe20000040000 */
[----:B------:R-:W-:Y:S02]  /*c6a0*/  LOP3.LUT R79, R79, 0x64006400, RZ, 0xfc, !PT ;  /* 0x640064004f4f7812 */ /* 0x000fe400078efcff */
        /* <DEDUP_REMOVED lines=142> */
[----:B-----5:R-:W-:Y:S01]  /*cf90*/  PRMT R21, R21, 0x5410, R20 ;  /* 0x0000541015157816 */ /* 0x020fe20000000014 */
        /* <DEDUP_REMOVED lines=75> */
.L_x_1500:
[----:B------:R-:W-:Y:S05]  /*d450*/  BRA.U !UP0, `(.L_x_1501) ;  /* 0x0000000d08cc7547 */ /* 0x000fea000b800000 */
[----:B------:R-:W-:Y:S01]  /*d460*/  PRMT R28, R92, 0x9910, RZ ;  /* 0x000099105c1c7816 */ /* 0x000fe200000000ff */
[----:B------:R-:W-:-:S03]  /*d470*/  UISETP.NE.AND UP0, UPT, UR5, 0x2, UPT ;  /* 0x000000020500788c */ /* 0x000fc6000bf05270 */
[----:B------:R-:W-:-:S13]  /*d480*/  ISETP.NE.AND P1, PT, R28, RZ, PT ;  /* 0x000000ff1c00720c */ /* 0x000fda0003f25270 */
[----:B------:R-:W-:Y:S05]  /*d490*/  @!P1 BRA `(.L_x_1502) ;  /* 0x0000000400389947 */ /* 0x000fea0003800000 */
        /* <DEDUP_REMOVED lines=78> */
.L_x_1502:
[----:B------:R-:W-:Y:S05]  /*d980*/  BRA.U !UP0, `(.L_x_1501) ;  /* 0x0000000908807547 */ /* 0x000fea000b800000 */
[----:B------:R-:W-:-:S04]  /*d990*/  PRMT R28, R91, 0x9910, RZ ;  /* 0x000099105b1c7816 */ /* 0x000fc800000000ff */
[----:B------:R-:W-:-:S13]  /*d9a0*/  ISETP.NE.AND P1, PT, R28, RZ, PT ;  /* 0x000000ff1c00720c */ /* 0x000fda0003f25270 */
[----:B------:R-:W-:Y:S05]  /*d9b0*/  @!P1 BRA `(.L_x_1503) ;  /* 0x0000000400389947 */ /* 0x000fea0003800000 */
        /* <DEDUP_REMOVED lines=78> */
.L_x_1503:
        /* <DEDUP_REMOVED lines=79> */
.L_x_1501:
[----:B------:R-:W-:Y:S01]  /*e390*/  IADD3 R97, PT, PT, R97, 0x20, RZ ;  /* 0x0000002061617810 */ /* 0x000fe20007ffe0ff */
[----:B------:R-:W-:Y:S01]  /*e3a0*/  UIADD3 UR4, UPT, UPT, UR4, 0x40, URZ ;  /* 0x0000004004047890 */ /* 0x000fe2000fffe0ff */
[----:B------:R-:W-:Y:S02]  /*e3b0*/  IMAD.WIDE R30, R89, 0x4, R98 ;  /* 0x00000004591e7825 */ /* 0x000fe400078e0262 */
[----:B------:R-:W-:-:S13]  /*e3c0*/  ISETP.GE.AND P1, PT, R97, R90, PT ;  /* 0x0000005a6100720c */ /* 0x000fda0003f26270 */
[----:B------:R-:W-:Y:S05]  /*e3d0*/  @!P1 BRA `(.L_x_1504) ;  /* 0xffffffd800c49947 */ /* 0x000fea000383ffff */
.L_x_1499:
[----:B------:R-:W0:Y:S01]  /*e3e0*/  S2R R2, SR_CTAID.X ;  /* 0x0000000000027919 */ /* 0x000e220000002500 */
[----:B------:R-:W1:Y:S01]  /*e3f0*/  LDC.64 R4, c[0x0][0x3a0] ;  /* 0x0000e800ff047b82 */ /* 0x000e620000000a00 */
[----:B------:R-:W-:Y:S01]  /*e400*/  HMUL2 R19, R19, R95.H0_H0 ;  /* 0x2000005f13137232 */ /* 0x000fe20000000000 */
[----:B------:R-:W0:Y:S01]  /*e410*/  S2R R3, SR_TID.X ;  /* 0x0000000000037919 */ /* 0x000e220000002100 */
[----:B------:R-:W2:Y:S01]  /*e420*/  S2R R0, SR_CTAID.Y ;  /* 0x0000000000007919 */ /* 0x000ea20000002600 */
[----:B0-----:R-:W-:Y:S02]  /*e430*/  LEA R2, R2, R3, 0x5 ;  /* 0x0000000302027211 */ /* 0x001fe400078e28ff */
[----:B--2---:R-:W-:Y:S02]  /*e440*/  SHF.L.U32 R0, R0, 0x2, RZ ;  /* 0x0000000200007819 */ /* 0x004fe400000006ff */
[----:B------:R-:W-:-:S05]  /*e450*/  SHF.L.U32 R2, R2, 0x2, RZ ;  /* 0x0000000202027819 */ /* 0x000fca00000006ff */
[----:B------:R-:W-:-:S04]  /*e460*/  IMAD R3, R0, R89, R2 ;  /* 0x0000005900037224 */ /* 0x000fc800078e0202 */
[----:B-1----:R-:W-:-:S05]  /*e470*/  IMAD.WIDE R4, R3, 0x2, R4 ;  /* 0x0000000203047825 */ /* 0x002fca00078e0204 */
[----:B------:R0:W-:Y:S01]  /*e480*/  ATOM.E.ADD.F16x2.RN.STRONG.GPU P1, RZ, desc[UR8][R4.64], R19 ;  /* 0x8000001304ff79a2 */ /* 0x0001e2000c12e108 */
[----:B------:R-:W-:Y:S01]  /*e490*/  IADD3 R6, PT, PT, -R0, UR7, RZ ;  /* 0x0000000700067c10 */ /* 0x000fe2000fffe1ff */
        /* <DEDUP_REMOVED lines=8> */
.L_x_1508:
[----:B------:R-:W0:Y:S02]  /*e520*/  LDS R2, [R0] ;  /* 0x0000000000027984 */ /* 0x000e240000000800 */
[----:B0-----:R-:W-:-:S05]  /*e530*/  HADD2 R3, R2, R19 ;  /* 0x0000001302037230 */ /* 0x001fca0000000000 */
[----:B------:R-:W0:Y:S02]  /*e540*/  ATOMS.CAST.SPIN P1, [R0], R2, R3 ;  /* 0x000000020000758d */ /* 0x000e240001820003 */
[----:B0-----:R-:W-:Y:S05]  /*e550*/  @!P1 BRA `(.L_x_1508) ;  /* 0xfffffffc00f09947 */ /* 0x001fea000383ffff */
[----:B------:R-:W-:Y:S05]  /*e560*/  BRA `(.L_x_1506) ;  /* 0x00000000000c7947 */ /* 0x000fea0003800000 */
.L_x_1507:
[----:B------:R-:W2:Y:S02]  /*e570*/  LD.E R0, desc[UR8][R4.64] ;  /* 0x0000000804007980 */ /* 0x000ea4000c101900 */
[----:B--2---:R-:W-:-:S05]  /*e580*/  IADD3 R3, PT, PT, R19, R0, RZ ;  /* 0x0000000013037210 */ /* 0x004fca0007ffe0ff */
[----:B------:R0:W-:Y:S02]  /*e590*/  ST.E desc[UR8][R4.64], R3 ;  /* 0x0000000304007985 */ /* 0x0001e4000c101908 */
.L_x_1506:
[----:B------:R-:W-:Y:S05]  /*e5a0*/  BSYNC.RECONVERGENT B0 ;  /* 0x0000000000007941 */ /* 0x000fea0003800200 */
.L_x_1505:
[----:B------:R1:W-:Y:S01]  /*e5b0*/  ATOM.E.ADD.F16x2.RN.STRONG.GPU P1, RZ, desc[UR8][R4.64+0x4], R95 ;  /* 0x8000045f04ff79a2 */ /* 0x0003e2000c12e108 */
[----:B------:R-:W-:Y:S04]  /*e5c0*/  BSSY.RECONVERGENT B0, `(.L_x_1509) ;  /* 0x000000e000007945 */ /* 0x000fe80003800200 */
[----:B-1----:R-:W-:Y:S05]  /*e5d0*/  @P1 BRA `(.L_x_1510) ;  /* 0x0000000000301947 */ /* 0x002fea0003800000 */
[----:B------:R-:W1:Y:S02]  /*e5e0*/  QSPC.E.S P1, RZ, [R4+0x4] ;  /* 0x0000040004ff73aa */ /* 0x000e640000020500 */
[----:B-1----:R-:W-:Y:S05]  /*e5f0*/  @!P1 BRA `(.L_x_1511) ;  /* 0x00000000001c9947 */ /* 0x002fea0003800000 */
[----:B------:R-:W-:-:S04]  /*e600*/  MOV R2, R4 ;  /* 0x0000000400027202 */ /* 0x000fc80000000f00 */
[----:B------:R-:W-:-:S07]  /*e610*/  MOV R0, R2 ;  /* 0x0000000200007202 */ /* 0x000fce0000000f00 */
.L_x_1512:
[----:B------:R-:W0:Y:S02]  /*e620*/  LDS R2, [R0+0x4] ;  /* 0x0000040000027984 */ /* 0x000e240000000800 */
[----:B0-----:R-:W-:-:S05]  /*e630*/  HFMA2 R3, R2, 1, 1, R95 ;  /* 0x3c003c0002037831 */ /* 0x001fca000000005f */
[----:B------:R-:W0:Y:S02]  /*e640*/  ATOMS.CAST.SPIN P1, [R0+0x4], R2, R3 ;  /* 0x000004020000758d */ /* 0x000e240001820003 */
[----:B0-----:R-:W-:Y:S05]  /*e650*/  @!P1 BRA `(.L_x_1512) ;  /* 0xfffffffc00f09947 */ /* 0x001fea000383ffff */
[----:B------:R-:W-:Y:S05]  /*e660*/  BRA `(.L_x_1510) ;  /* 0x00000000000c7947 */ /* 0x000fea0003800000 */
.L_x_1511:
[----:B------:R-:W0:Y:S02]  /*e670*/  LD.E R0, desc[UR8][R4.64+0x4] ;  /* 0x0000040804007980 */ /* 0x000e24000c101900 */
[----:B0-----:R-:W-:-:S05]  /*e680*/  IADD3 R3, PT, PT, R95, R0, RZ ;  /* 0x000000005f037210 */ /* 0x001fca0007ffe0ff */
[----:B------:R1:W-:Y:S02]  /*e690*/  ST.E desc[UR8][R4.64+0x4], R3 ;  /* 0x0000040304007985 */ /* 0x0003e4000c101908 */
.L_x_1510:
[----:B------:R-:W-:Y:S05]  /*e6a0*/  BSYNC.RECONVERGENT B0 ;  /* 0x0000000000007941 */ /* 0x000fea0003800200 */
.L_x_1509:
        /* <DEDUP_REMOVED lines=11> */
.L_x_1516:
[----:B------:R-:W0:Y:S02]  /*e760*/  LDS R2, [R0] ;  /* 0x0000000000027984 */ /* 0x000e240000000800 */
[----:B0-----:R-:W-:-:S05]  /*e770*/  HADD2 R3, R2, R17 ;  /* 0x0000001102037230 */ /* 0x001fca0000000000 */
[----:B------:R-:W0:Y:S02]  /*e780*/  ATOMS.CAST.SPIN P0, [R0], R2, R3 ;  /* 0x000000020000758d */ /* 0x000e240001800003 */
[----:B0-----:R-:W-:Y:S05]  /*e790*/  @!P0 BRA `(.L_x_1516) ;  /* 0xfffffffc00f08947 */ /* 0x001fea000383ffff */
[----:B------:R-:W-:Y:S05]  /*e7a0*/  BRA `(.L_x_1514) ;  /* 0x00000000000c7947 */ /* 0x000fea0003800000 */
.L_x_1515:
[----:B------:R-:W2:Y:S02]  /*e7b0*/  LD.E R0, desc[UR8][R4.64] ;  /* 0x0000000804007980 */ /* 0x000ea4000c101900 */
[----:B--2---:R-:W-:-:S05]  /*e7c0*/  IADD3 R3, PT, PT, R17, R0, RZ ;  /* 0x0000000011037210 */ /* 0x004fca0007ffe0ff */
[----:B------:R0:W-:Y:S02]  /*e7d0*/  ST.E desc[UR8][R4.64], R3 ;  /* 0x0000000304007985 */ /* 0x0001e4000c101908 */
.L_x_1514:
[----:B------:R-:W-:Y:S05]  /*e7e0*/  BSYNC.RECONVERGENT B0 ;  /* 0x0000000000007941 */ /* 0x000fea0003800200 */
.L_x_1513:
[----:B------:R1:W-:Y:S01]  /*e7f0*/  ATOM.E.ADD.F16x2.RN.STRONG.GPU P0, RZ, desc[UR8][R4.64+0x4], R7 ;  /* 0x8000040704ff79a2 */ /* 0x0003e2000c10e108 */
[----:B------:R-:W-:Y:S04]  /*e800*/  BSSY.RECONVERGENT B0, `(.L_x_1517) ;  /* 0x000000e000007945 */ /* 0x000fe80003800200 */
[----:B-1----:R-:W-:Y:S05]  /*e810*/  @P0 BRA `(.L_x_1518) ;  /* 0x0000000000300947 */ /* 0x002fea0003800000 */
[----:B------:R-:W1:Y:S02]  /*e820*/  QSPC.E.S P0, RZ, [R4+0x4] ;  /* 0x0000040004ff73aa */ /* 0x000e640000000500 */
[----:B-1----:R-:W-:Y:S05]  /*e830*/  @!P0 BRA `(.L_x_1519) ;  /* 0x00000000001c8947 */ /* 0x002fea0003800000 */
[----:B------:R-:W-:-:S04]  /*e840*/  MOV R2, R4 ;  /* 0x0000000400027202 */ /* 0x000fc80000000f00 */
[----:B------:R-:W-:-:S07]  /*e850*/  MOV R0, R2 ;  /* 0x0000000200007202 */ /* 0x000fce0000000f00 */
.L_x_1520:
[----:B------:R-:W0:Y:S02]  /*e860*/  LDS R2, [R0+0x4] ;  /* 0x0000040000027984 */ /* 0x000e240000000800 */
[----:B0-----:R-:W-:-:S05]  /*e870*/  HFMA2 R3, R2, 1, 1, R7 ;  /* 0x3c003c0002037831 */ /* 0x001fca0000000007 */
[----:B------:R-:W0:Y:S02]  /*e880*/  ATOMS.CAST.SPIN P0, [R0+0x4], R2, R3 ;  /* 0x000004020000758d */ /* 0x000e240001800003 */
[----:B0-----:R-:W-:Y:S05]  /*e890*/  @!P0 BRA `(.L_x_1520) ;  /* 0xfffffffc00f08947 */ /* 0x001fea000383ffff */
[----:B------:R-:W-:Y:S05]  /*e8a0*/  BRA `(.L_x_1518) ;  /* 0x00000000000c7947 */ /* 0x000fea0003800000 */
.L_x_1519:
[----:B------:R-:W0:Y:S02]  /*e8b0*/  LD.E R0, desc[UR8][R4.64+0x4] ;  /* 0x0000040804007980 */ /* 0x000e24000c101900 */
[----:B0-----:R-:W-:-:S05]  /*e8c0*/  IADD3 R3, PT, PT, R7, R0, RZ ;  /* 0x0000000007037210 */ /* 0x001fca0007ffe0ff */
[----:B------:R1:W-:Y:S02]  /*e8d0*/  ST.E desc[UR8][R4.64+0x4], R3 ;  /* 0x0000040304007985 */ /* 0x0003e4000c101908 */
.L_x_1518:
[----:B------:R-:W-:Y:S05]  /*e8e0*/  BSYNC.RECONVERGENT B0 ;  /* 0x0000000000007941 */ /* 0x000fea0003800200 */
.L_x_1517:
        /* <DEDUP_REMOVED lines=12> */
.L_x_1524:
[----:B------:R-:W0:Y:S02]  /*e9b0*/  LDS R2, [R0] ;  /* 0x0000000000027984 */ /* 0x000e240000000800 */
[----:B0-----:R-:W-:-:S05]  /*e9c0*/  HADD2 R3, R2, R15 ;  /* 0x0000000f02037230 */ /* 0x001fca0000000000 */
[----:B------:R-:W0:Y:S02]  /*e9d0*/  ATOMS.CAST.SPIN P0, [R0], R2, R3 ;  /* 0x000000020000758d */ /* 0x000e240001800003 */
[----:B0-----:R-:W-:Y:S05]  /*e9e0*/  @!P0 BRA `(.L_x_1524) ;  /* 0xfffffffc00f08947 */ /* 0x001fea000383ffff */
[----:B------:R-:W-:Y:S05]  /*e9f0*/  BRA `(.L_x_1522) ;  /* 0x00000000000c7947 */ /* 0x000fea0003800000 */
.L_x_1523:
[----:B------:R-:W2:Y:S02]  /*ea00*/  LD.E R0, desc[UR8][R4.64] ;  /* 0x0000000804007980 */ /* 0x000ea4000c101900 */
[----:B--2---:R-:W-:-:S05]  /*ea10*/  IADD3 R3, PT, PT, R15, R0, RZ ;  /* 0x000000000f037210 */ /* 0x004fca0007ffe0ff */
[----:B------:R0:W-:Y:S02]  /*ea20*/  ST.E desc[UR8][R4.64], R3 ;  /* 0x0000000304007985 */ /* 0x0001e4000c101908 */
.L_x_1522:
[----:B------:R-:W-:Y:S05]  /*ea30*/  BSYNC.RECONVERGENT B0 ;  /* 0x0000000000007941 */ /* 0x000fea0003800200 */
.L_x_1521:
[----:B------:R1:W-:Y:S01]  /*ea40*/  ATOM.E.ADD.F16x2.RN.STRONG.GPU P0, RZ, desc[UR8][R4.64+0x4], R91 ;  /* 0x8000045b04ff79a2 */ /* 0x0003e2000c10e108 */
[----:B------:R-:W-:Y:S04]  /*ea50*/  BSSY.RECONVERGENT B0, `(.L_x_1525) ;  /* 0x000000e000007945 */ /* 0x000fe80003800200 */
[----:B-1----:R-:W-:Y:S05]  /*ea60*/  @P0 BRA `(.L_x_1526) ;  /* 0x0000000000300947 */ /* 0x002fea0003800000 */
[----:B------:R-:W1:Y:S02]  /*ea70*/  QSPC.E.S P0, RZ, [R4+0x4] ;  /* 0x0000040004ff73aa */ /* 0x000e640000000500 */
[----:B-1----:R-:W-:Y:S05]  /*ea80*/  @!P0 BRA `(.L_x_1527) ;  /* 0x00000000001c8947 */ /* 0x002fea0003800000 */
[----:B------:R-:W-:-:S04]  /*ea90*/  MOV R2, R4 ;  /* 0x0000000400027202 */ /* 0x000fc80000000f00 */
[----:B------:R-:W-:-:S07]  /*eaa0*/  MOV R0, R2 ;  /* 0x0000000200007202 */ /* 0x000fce0000000f00 */
.L_x_1528:
[----:B------:R-:W0:Y:S02]  /*eab0*/  LDS R2, [R0+0x4] ;  /* 0x0000040000027984 */ /* 0x000e240000000800 */
[----:B0-----:R-:W-:-:S05]  /*eac0*/  HFMA2 R3, R2, 1, 1, R91 ;  /* 0x3c003c0002037831 */ /* 0x001fca000000005b */
[----:B------:R-:W0:Y:S02]  /*ead0*/  ATOMS.CAST.SPIN P0, [R0+0x4], R2, R3 ;  /* 0x000004020000758d */ /* 0x000e240001800003 */
[----:B0-----:R-:W-:Y:S05]  /*eae0*/  @!P0 BRA `(.L_x_1528) ;  /* 0xfffffffc00f08947 */ /* 0x001fea000383ffff */
[----:B------:R-:W-:Y:S05]  /*eaf0*/  BRA `(.L_x_1526) ;  /* 0x00000000000c7947 */ /* 0x000fea0003800000 */
.L_x_1527:
[----:B------:R-:W0:Y:S02]  /*eb00*/  LD.E R0, desc[UR8][R4.64+0x4] ;  /* 0x0000040804007980 */ /* 0x000e24000c101900 */
[----:B0-----:R-:W-:-:S05]  /*eb10*/  IADD3 R3, PT, PT, R91, R0, RZ ;  /* 0x000000005b037210 */ /* 0x001fca0007ffe0ff */
[----:B------:R1:W-:Y:S02]  /*eb20*/  ST.E desc[UR8][R4.64+0x4], R3 ;  /* 0x0000040304007985 */ /* 0x0003e4000c101908 */
.L_x_1526:
[----:B------:R-:W-:Y:S05]  /*eb30*/  BSYNC.RECONVERGENT B0 ;  /* 0x0000000000007941 */ /* 0x000fea0003800200 */
.L_x_1525:
        /* <DEDUP_REMOVED lines=12> */
.L_x_1532:
[----:B------:R-:W0:Y:S02]  /*ec00*/  LDS R2, [R0] ;  /* 0x0000000000027984 */ /* 0x000e240000000800 */
[----:B0-----:R-:W-:-:S05]  /*ec10*/  HADD2 R3, R2, R13 ;  /* 0x0000000d02037230 */ /* 0x001fca0000000000 */
[----:B------:R-:W0:Y:S02]  /*ec20*/  ATOMS.CAST.SPIN P0, [R0], R2, R3 ;  /* 0x000000020000758d */ /* 0x000e240001800003 */
[----:B0-----:R-:W-:Y:S05]  /*ec30*/  @!P0 BRA `(.L_x_1532) ;  /* 0xfffffffc00f08947 */ /* 0x001fea000383ffff */
[----:B------:R-:W-:Y:S05]  /*ec40*/  BRA `(.L_x_1530) ;  /* 0x00000000000c7947 */ /* 0x000fea0003800000 */
.L_x_1531:
[----:B------:R-:W2:Y:S02]  /*ec50*/  LD.E R0, desc[UR8][R4.64] ;  /* 0x0000000804007980 */ /* 0x000ea4000c101900 */
[----:B--2---:R-:W-:-:S05]  /*ec60*/  IADD3 R3, PT, PT, R13, R0, RZ ;  /* 0x000000000d037210 */ /* 0x004fca0007ffe0ff */
[----:B------:R0:W-:Y:S02]  /*ec70*/  ST.E desc[UR8][R4.64], R3 ;  /* 0x0000000304007985 */ /* 0x0001e4000c101908 */
.L_x_1530:
[----:B------:R-:W-:Y:S05]  /*ec80*/  BSYNC.RECONVERGENT B0 ;  /* 0x0000000000007941 */ /* 0x000fea0003800200 */
.L_x_1529:
[----:B------:R1:W-:Y:S02]  /*ec90*/  ATOM.E.ADD.F16x2.RN.STRONG.GPU P0, RZ, desc[UR8][R4.64+0x4], R93 ;  /* 0x8000045d04ff79a2 */ /* 0x0003e4000c10e108 */
[----:B-1----:R-:W-:Y:S05]  /*eca0*/  @P0 EXIT ;  /* 0x000000000000094d */ /* 0x002fea0003800000 */
[----:B------:R-:W1:Y:S02]  /*ecb0*/  QSPC.E.S P0, RZ, [R4+0x4] ;  /* 0x0000040004ff73aa */ /* 0x000e640000000500 */
[----:B-1----:R-:W-:Y:S05]  /*ecc0*/  @!P0 BRA `(.L_x_1533) ;  /* 0x00000000001c8947 */ /* 0x002fea0003800000 */
[----:B------:R-:W-:-:S04]  /*ecd0*/  MOV R2, R4 ;  /* 0x0000000400027202 */ /* 0x000fc80000000f00 */
[----:B------:R-:W-:-:S07]  /*ece0*/  MOV R0, R2 ;  /* 0x0000000200007202 */ /* 0x000fce0000000f00 */
.L_x_1534:
[----:B------:R-:W0:Y:S02]  /*ecf0*/  LDS R2, [R0+0x4] ;  /* 0x0000040000027984 */ /* 0x000e240000000800 */
[----:B0-----:R-:W-:-:S05]  /*ed00*/  HFMA2 R3, R2, 1, 1, R93 ;  /* 0x3c003c0002037831 */ /* 0x001fca000000005d */
[----:B------:R-:W0:Y:S02]  /*ed10*/  ATOMS.CAST.SPIN P0, [R0+0x4], R2, R3 ;  /* 0x000004020000758d */ /* 0x000e240001800003 */
[----:B0-----:R-:W-:Y:S05]  /*ed20*/  @!P0 BRA `(.L_x_1534) ;  /* 0xfffffffc00f08947 */ /* 0x001fea000383ffff */
[----:B------:R-:W-:Y:S05]  /*ed30*/  EXIT ;  /* 0x000000000000794d */ /* 0x000fea0003800000 */
.L_x_1533:
[----:B------:R-:W0:Y:S02]  /*ed40*/  LD.E R0, desc[UR8][R4.64+0x4] ;  /* 0x0000040804007980 */ /* 0x000e24000c101900 */
[----:B0-----:R-:W-:-:S05]  /*ed50*/  IADD3 R3, PT, PT, R93, R0, RZ ;  /* 0x000000005d037210 */ /* 0x001fca0007ffe0ff */
[----:B------:R-:W-:Y:S01]  /*ed60*/  ST.E desc[UR8][R4.64+0x4], R3 ;  /* 0x0000040304007985 */ /* 0x000fe2000c101908 */
[----:B------:R-:W-:Y:S05]  /*ed70*/  EXIT ;  /* 0x000000000000794d */ /* 0x000fea0003800000 */
.L_x_1535:
        /* <DEDUP_REMOVED lines=16> */
.L_x_5302:


//--------------------- .text._Z23gemm_half_q_half_kernelILi4ELi152ELb1ELb1ELi32EEvPK6__halfPKjS4_S2_PS0_iiiiPKtS7_iiiiiibS2_i --------------------------
	.section	.text._Z23gemm_half_q_half_kernelILi4ELi152ELb1ELb1ELi32EEvPK6__halfPKjS4_S2_PS0_iiiiPKtS7_iiiiiibS2_i,"ax",@progbits
	.align	128
        .global         _Z23gemm_half_q_half_kernelILi4ELi152ELb1ELb1ELi32EEvPK6__halfPKjS4_S2_PS0_iiiiPKtS7_iiiiiibS2_i
        .type           _Z23gemm_half_q_half_kernelILi4ELi152ELb1ELb1ELi32EEvPK6__halfPKjS4_S2_PS0_iiiiPKtS7_iiiiiibS2_i,@function
        .size           _Z23gemm_half_q_half_kernelILi4ELi152ELb1ELb1ELi32EEvPK6__halfPKjS4_S2_PS0_iiiiPKtS7_iiiiiibS2_i,(.L_x_5303 - _Z23gemm_half_q_half_kernelILi4ELi152ELb1ELb1ELi32EEvPK6__halfPKjS4_S2_PS0_iiiiPKtS7_iiiiiibS2_i)
        .other          _Z23gemm_half_q_half_kernelILi4ELi152ELb1ELb1ELi32EEvPK6__halfPKjS4_S2_PS0_iiiiPKtS7_iiiiiibS2_i,@"STO_CUDA_ENTRY STV_DEFAULT"
_Z23gemm_half_q_half_kernelILi4ELi152ELb1ELb1ELi32EEvPK6__halfPKjS4_S2_PS0_iiiiPKtS7_iiiiiibS2_i:
.text._Z23gemm_half_q_half_kernelILi4ELi152ELb1ELb1ELi32EEvPK6__halfPKjS4_S2_PS0_iiiiPKtS7_iiiiiibS2_i:
        /* <DEDUP_REMOVED lines=34> */
.L_x_1536:
        /* <DEDUP_REMOVED lines=43> */
.L_x_1542:
        /* <DEDUP_REMOVED lines=32> */
.L_x_1541:
        /* <DEDUP_REMOVED lines=20> */
.L_x_1543:
[----:B------:R-:W-:-:S13]  /*0810*/  ISETP.EQ.AND P2, PT, R15, RZ, PT ;  /* 0x000000ff0f00720c */ /* 0x000fda0003f42270 */
[----:B------:R-:W-:Y:S05]  /*0820*/  @!P0 BRA P2, `(.L_x_1538) ;  /* 0x0000000400788947 */ /* 0x000fea0001000000 */
.L_x_1540:
        /* <DEDUP_REMOVED lines=12> */
.L_x_1539:
        /* <DEDUP_REMOVED lines=16> */
.L_x_1546:
        /* <DEDUP_REMOVED lines=32> */
.L_x_1545:
        /* <DEDUP_REMOVED lines=21> */
.L_x_1547:
[----:B------:R-:W-:-:S13]  /*0d40*/  ISETP.NE.OR P0, PT, R15, RZ, P0 ;  /* 0x000000ff0f00720c */ /* 0x000fda0000705670 */
[----:B------:R-:W-:Y:S05]  /*0d50*/  @!P0 BRA `(.L_x_1538) ;  /* 0x00000000002c8947 */ /* 0x000fea0003800000 */
.L_x_1544:
        /* <DEDUP_REMOVED lines=11> */
.L_x_1538:
[----:B------:R-:W-:Y:S05]  /*0e10*/  BSYNC.RECONVERGENT B0 ;  /* 0x0000000000007941 */ /* 0x000fea0003800200 */
.L_x_1537:
        /* <DEDUP_REMOVED lines=21> */
.L_x_1551:
        /* <DEDUP_REMOVED lines=15> */
.L_x_1550:
        /* <DEDUP_REMOVED lines=12> */
.L_x_1552:
[----:B------:R-:W-:-:S13]  /*1120*/  ISETP.NE.OR P0, PT, R16, RZ, P0 ;  /* 0x000000ff1000720c */ /* 0x000fda0000705670 */
[----:B------:R-:W-:Y:S05]  /*1130*/  @!P0 BRA `(.L_x_1548) ;  /* 0x00000000001c8947 */ /* 0x000fea0003800000 */
.L_x_1549:
[----:B0-----:R-:W0:Y:S02]  /*1140*/  LDC.64 R6, c[0x0][0x3a0] ;  /* 0x0000e800ff067b82 */ /* 0x001e240000000a00 */
.L_x_1553:
[C---:B0-----:R-:W-:Y:S01]  /*1150*/  IMAD.WIDE R8, R17.reuse, 0x2, R6 ;  /* 0x0000000211087825 */ /* 0x041fe200078e0206 */
[----:B------:R-:W-:Y:S02]  /*1160*/  IADD3 R16, PT, PT, R16, 0x1, RZ ;  /* 0x0000000110107810 */ /* 0x000fe40007ffe0ff */
[----:B------:R-:W-:Y:S02]  /*1170*/  IADD3 R17, PT, PT, R17, R89, RZ ;  /* 0x0000005911117210 */ /* 0x000fe40007ffe0ff */
[----:B------:R1:W-:Y:S01]  /*1180*/  STG.E.64 desc[UR8][R8.64], RZ ;  /* 0x000000ff08007986 */ /* 0x0003e2000c101b08 */
[----:B------:R-:W-:-:S13]  /*1190*/  ISETP.NE.AND P0, PT, R16, RZ, PT ;  /* 0x000000ff1000720c */ /* 0x000fda0003f05270 */
[----:B-1----:R-:W-:Y:S05]  /*11a0*/  @P0 BRA `(.L_x_1553) ;  /* 0xfffffffc00e80947 */ /* 0x002fea000383ffff */
.L_x_1548:
        /* <DEDUP_REMOVED lines=20> */
.L_x_1555:
        /* <DEDUP_REMOVED lines=42> */
.L_x_1554:
        /* <DEDUP_REMOVED lines=20> */
.L_x_1556:
        /* <DEDUP_REMOVED lines=8> */
.L_x_1557:
        /* <DEDUP_REMOVED lines=8> */
.L_x_1558:
        /* <DEDUP_REMOVED lines=8> */
.L_x_1559:
        /* <DEDUP_REMOVED lines=8> */
.L_x_1560:
        /* <DEDUP_REMOVED lines=157> */
[----:B0-----:R-:W-:-:S02]  /*22a0*/  HADD2.F32 R4, -RZ, R11.H0_H0 ;  /* 0x2000000bff047230 */ /* 0x001fc40000004100 */
        /* <DEDUP_REMOVED lines=19> */
[----:B--2---:R-:W-:Y:S02]  /*23e0*/  HADD2.F32 R4, -RZ, R18.H0_H0 ;  /* 0x20000012ff047230 */ /* 0x004fe40000004100 */
        /* <DEDUP_REMOVED lines=41> */
[----:B-----5:R-:W-:Y:S02]  /*2680*/  HADD2.F32 R57, -RZ, R20.H0_H0 ;  /* 0x20000014ff397230 */ /* 0x020fe40000004100 */
        /* <DEDUP_REMOVED lines=11> */
.L_x_1562:
        /* <DEDUP_REMOVED lines=101> */
.L_x_1564:
        /* <DEDUP_REMOVED lines=100> */
.L_x_1565:
        /* <DEDUP_REMOVED lines=8> */
[----:B------:R-:W-:Y:S02]  /*3450*/  HADD2.F32 R10, -RZ, R10.H0_H0 ;  /* 0x2000000aff0a7230 */ /* 0x000fe40000004100 */
[----:B0-----:R-:W-:-:S02]  /*3460*/  HADD2.F32 R25, -RZ, R25.H0_H0 ;  /* 0x20000019ff197230 */ /* 0x001fc40000004100 */
        /* <DEDUP_REMOVED lines=10> */
[----:B------:R-:W-:Y:S02]  /*3510*/  HADD2.F32 R55, -RZ, R3.H1_H1 ;  /* 0x30000003ff377230 */ /* 0x000fe40000004100 */
[----:B------:R-:W-:-:S02]  /*3520*/  HADD2.F32 R53, -RZ, R2.H0_H0 ;  /* 0x20000002ff357230 */ /* 0x000fc40000004100 */
[----:B------:R-:W-:Y:S02]  /*3530*/  HADD2.F32 R3, -RZ, R32.H0_H0 ;  /* 0x20000020ff037230 */ /* 0x000fe40000004100 */
[----:B------:R-:W-:Y:S02]  /*3540*/  HADD2.F32 R52, -RZ, R2.H1_H1 ;  /* 0x30000002ff347230 */ /* 0x000fe40000004100 */
[-C--:B------:R-:W-:Y:S01]  /*3550*/  FFMA.FTZ R9, R0, R53.reuse, RZ ;  /* 0x0000003500097223 */ /* 0x080fe200000100ff */
[----:B------:R-:W-:Y:S02]  /*3560*/  HADD2.F32 R2, -RZ, R29.H0_H0 ;  /* 0x2000001dff027230 */ /* 0x000fe40000004100 */
[----:B------:R-:W-:Y:S01]  /*3570*/  FFMA.FTZ R3, R3, R53, RZ ;  /* 0x0000003503037223 */ /* 0x000fe200000100ff */
[----:B------:R-:W-:Y:S02]  /*3580*/  HADD2.F32 R0, -RZ, R8.H0_H0 ;  /* 0x20000008ff007230 */ /* 0x000fe40000004100 */
[----:B------:R-:W-:Y:S01]  /*3590*/  FFMA.FTZ R9, R36, R52, R9 ;  /* 0x0000003424097223 */ /* 0x000fe20000010009 */
[----:B------:R-:W-:-:S02]  /*35a0*/  HADD2.F32 R8, -RZ, R38.H0_H0 ;  /* 0x20000026ff087230 */ /* 0x000fc40000004100 */
[-C--:B------:R-:W-:Y:S01]  /*35b0*/  FFMA.FTZ R29, R2, R53.reuse, RZ ;  /* 0x00000035021d7223 */ /* 0x080fe200000100ff */
[----:B------:R-:W-:Y:S01]  /*35c0*/  FFMA.FTZ R53, R4, R53, RZ ;  /* 0x0000003504357223 */ /* 0x000fe200000100ff */
[----:B------:R-:W-:Y:S02]  /*35d0*/  HADD2.F32 R4, -RZ, R11.H0_H0 ;  /* 0x2000000bff047230 */ /* 0x000fe40000004100 */
[-C--:B------:R-:W-:Y:S01]  /*35e0*/  FFMA.FTZ R3, R10, R52.reuse, R3 ;  /* 0x000000340a037223 */ /* 0x080fe20000010003 */
[----:B------:R-:W-:Y:S02]  /*35f0*/  HADD2.F32 R2, -RZ, R37.H0_H0 ;  /* 0x20000025ff027230 */ /* 0x000fe40000004100 */
[----:B------:R-:W-:Y:S01]  /*3600*/  FFMA.FTZ R29, R28, R52, R29 ;  /* 0x000000341c1d7223 */ /* 0x000fe2000001001d */
[-C--:B------:R-:W-:Y:S01]  /*3610*/  FFMA.FTZ R0, R0, R54.reuse, R9 ;  /* 0x0000003600007223 */ /* 0x080fe20000010009 */
[----:B------:R-:W-:Y:S01]  /*3620*/  FFMA.FTZ R8, R8, R54, R3 ;  /* 0x0000003608087223 */ /* 0x000fe20000010003 */
[----:B------:R-:W-:Y:S01]  /*3630*/  FFMA.FTZ R53, R4, R52, R53 ;  /* 0x0000003404357223 */ /* 0x000fe20000010035 */
[----:B------:R-:W-:-:S02]  /*3640*/  HADD2.F32 R3, -RZ, R24.H0_H0 ;  /* 0x20000018ff037230 */ /* 0x000fc40000004100 */
[-C--:B------:R-:W-:Y:S01]  /*3650*/  FFMA.FTZ R2, R2, R54.reuse, R29 ;  /* 0x0000003602027223 */ /* 0x080fe2000001001d */
[----:B------:R-:W-:Y:S02]  /*3660*/  HADD2.F32 R9, -RZ, R26.H0_H0 ;  /* 0x2000001aff097230 */ /* 0x000fe40000004100 */
[----:B------:R-:W-:Y:S02]  /*3670*/  HADD2.F32 R4, -RZ, R39.H0_H0 ;  /* 0x20000027ff047230 */ /* 0x000fe40000004100 */
[-C--:B------:R-:W-:Y:S01]  /*3680*/  FFMA.FTZ R0, R3, R55.reuse, R0 ;  /* 0x0000003703007223 */ /* 0x080fe20000010000 */
[----:B--2---:R-:W-:Y:S02]  /*3690*/  HADD2.F32 R3, -RZ, R12.H0_H0 ;  /* 0x2000000cff037230 */ /* 0x004fe40000004100 */
[-C--:B------:R-:W-:Y:S01]  /*36a0*/  FFMA.FTZ R8, R9, R55.reuse, R8 ;  /* 0x0000003709087223 */ /* 0x080fe20000010008 */
[----:B------:R-:W-:Y:S02]  /*36b0*/  HADD2.F32 R9, -RZ, R40.H0_H0 ;  /* 0x20000028ff097230 */ /* 0x000fe40000004100 */
[----:B------:R-:W-:Y:S01]  /*36c0*/  FFMA.FTZ R54, R4, R54, R53 ;  /* 0x0000003604367223 */ /* 0x000fe20000010035 */
[----:B------:R-:W-:Y:S01]  /*36d0*/  FFMA.FTZ R4, R25, R55, R2 ;  /* 0x0000003719047223 */ /* 0x000fe20000010002 */
[----:B------:R-:W-:-:S02]  /*36e0*/  HADD2.F32 R25, -RZ, R42.H0_H0 ;  /* 0x2000002aff197230 */ /* 0x000fc40000004100 */
[----:B------:R-:W-:Y:S02]  /*36f0*/  HADD2.F32 R12, -RZ, R12.H1_H1 ;  /* 0x3000000cff0c7230 */ /* 0x000fe40000004100 */
[----:B------:R-:W-:Y:S01]  /*3700*/  FFMA.FTZ R9, R9, R3, R0 ;  /* 0x0000000309097223 */ /* 0x000fe20000010000 */
[----:B------:R-:W-:Y:S02]  /*3710*/  HADD2.F32 R11, -RZ, R41.H0_H0 ;  /* 0x20000029ff0b7230 */ /* 0x000fe40000004100 */
[----:B------:R-:W-:Y:S01]  /*3720*/  FFMA.FTZ R54, R27, R55, R54 ;  /* 0x000000371b367223 */ /* 0x000fe20000010036 */
[----:B------:R-:W-:Y:S01]  /*3730*/  FFMA.FTZ R25, R25, R3, R8 ;  /* 0x0000000319197223 */ /* 0x000fe20000010008 */
        /* <DEDUP_REMOVED lines=8> */
[----:B------:R-:W-:Y:S01]  /*37c0*/  FFMA.FTZ R11, R46, R12, R11 ;  /* 0x0000000c2e0b7223 */ /* 0x000fe2000001000b */
[----:B------:R-:W-:Y:S01]  /*37d0*/  FFMA.FTZ R0, R0, R2, R9 ;  /* 0x0000000200007223 */ /* 0x000fe20000010009 */
[----:B------:R-:W-:Y:S02]  /*37e0*/  HADD2.F32 R13, -RZ, R13.H1_H1 ;  /* 0x3000000dff0d7230 */ /* 0x000fe40000004100 */
[----:B------:R-:W-:Y:S01]  /*37f0*/  FFMA.FTZ R3, R50, R12, R3 ;  /* 0x0000000c32037223 */ /* 0x000fe20000010003 */
[----:B------:R-:W-:-:S02]  /*3800*/  HADD2.F32 R10, -RZ, R51.H0_H0 ;  /* 0x20000033ff0a7230 */ /* 0x000fc40000004100 */
        /* <DEDUP_REMOVED lines=24> */
.L_x_1563:
        /* <DEDUP_REMOVED lines=198> */
.L_x_1566:
        /* <DEDUP_REMOVED lines=96> */
.L_x_1568:
        /* <DEDUP_REMOVED lines=97> */
.L_x_1569:
        /* <DEDUP_REMOVED lines=16> */
[----:B0-----:R-:W-:Y:S02]  /*5300*/  HADD2.F32 R55, -RZ, R2.H0_H0 ;  /* 0x20000002ff377230 */ /* 0x001fe40000004100 */
[--C-:B------:R-:W-:Y:S02]  /*5310*/  HADD2.F32 R56, -RZ, R3.reuse.H0_H0 ;  /* 0x20000003ff387230 */ /* 0x100fe40000004100 */
[----:B------:R-:W-:Y:S02]  /*5320*/  HADD2.F32 R57, -RZ, R3.H1_H1 ;  /* 0x30000003ff397230 */ /* 0x000fe40000004100 */
[----:B------:R-:W-:Y:S01]  /*5330*/  FFMA.FTZ R9, R0, R55, RZ ;  /* 0x0000003700097223 */ /* 0x000fe200000100ff */
[----:B------:R-:W-:Y:S02]  /*5340*/  HADD2.F32 R3, -RZ, R38.H0_H0 ;  /* 0x20000026ff037230 */ /* 0x000fe40000004100 */
[----:B------:R-:W-:-:S02]  /*5350*/  HADD2.F32 R54, -RZ, R2.H1_H1 ;  /* 0x30000002ff367230 */ /* 0x000fc40000004100 */
[----:B------:R-:W-:Y:S02]  /*5360*/  HADD2.F32 R2, -RZ, R35.H0_H0 ;  /* 0x20000023ff027230 */ /* 0x000fe40000004100 */
[-C--:B------:R-:W-:Y:S01]  /*5370*/  FFMA.FTZ R3, R3, R55.reuse, RZ ;  /* 0x0000003703037223 */ /* 0x080fe200000100ff */
[----:B------:R-:W-:Y:S02]  /*5380*/  HADD2.F32 R0, -RZ, R42.H0_H0 ;  /* 0x2000002aff007230 */ /* 0x000fe40000004100 */
[----:B------:R-:W-:Y:S01]  /*5390*/  FFMA.FTZ R9, R8, R54, R9 ;  /* 0x0000003608097223 */ /* 0x000fe20000010009 */
[----:B------:R-:W-:Y:S02]  /*53a0*/  HADD2.F32 R8, -RZ, R44.H0_H0 ;  /* 0x2000002cff087230 */ /* 0x000fe40000004100 */
[-C--:B------:R-:W-:Y:S01]  /*53b0*/  FFMA.FTZ R35, R2, R55.reuse, RZ ;  /* 0x0000003702237223 */ /* 0x080fe200000100ff */
[----:B------:R-:W-:Y:S01]  /*53c0*/  FFMA.FTZ R55, R4, R55, RZ ;  /* 0x0000003704377223 */ /* 0x000fe200000100ff */
[----:B------:R-:W-:-:S02]  /*53d0*/  HADD2.F32 R4, -RZ, R11.H0_H0 ;  /* 0x2000000bff047230 */ /* 0x000fc40000004100 */
[-C--:B------:R-:W-:Y:S01]  /*53e0*/  FFMA.FTZ R3, R10, R54.reuse, R3 ;  /* 0x000000360a037223 */ /* 0x080fe20000010003 */
[----:B------:R-:W-:Y:S02]  /*53f0*/  HADD2.F32 R2, -RZ, R43.H0_H0 ;  /* 0x2000002bff027230 */ /* 0x000fe40000004100 */
[----:B------:R-:W-:Y:S01]  /*5400*/  FFMA.FTZ R35, R34, R54, R35 ;  /* 0x0000003622237223 */ /* 0x000fe20000010023 */
[-C--:B------:R-:W-:Y:S01]  /*5410*/  FFMA.FTZ R0, R0, R56.reuse, R9 ;  /* 0x0000003800007223 */ /* 0x080fe20000010009 */
[----:B------:R-:W-:Y:S01]  /*5420*/  FFMA.FTZ R8, R8, R56, R3 ;  /* 0x0000003808087223 */ /* 0x000fe20000010003 */
[----:B------:R-:W-:Y:S01]  /*5430*/  FFMA.FTZ R55, R4, R54, R55 ;  /* 0x0000003604377223 */ /* 0x000fe20000010037 */
[----:B------:R-:W-:Y:S02]  /*5440*/  HADD2.F32 R3, -RZ, R30.H0_H0 ;  /* 0x2000001eff037230 */ /* 0x000fe40000004100 */
[----:B------:R-:W-:Y:S01]  /*5450*/  FFMA.FTZ R2, R2, R56, R35 ;  /* 0x0000003802027223 */ /* 0x000fe20000010023 */
[----:B------:R-:W-:-:S02]  /*5460*/  HADD2.F32 R4, -RZ, R45.H0_H0 ;  /* 0x2000002dff047230 */ /* 0x000fc40000004100 */
[----:B------:R-:W-:Y:S02]  /*5470*/  HADD2.F32 R9, -RZ, R32.H0_H0 ;  /* 0x20000020ff097230 */ /* 0x000fe40000004100 */
[-C--:B------:R-:W-:Y:S01]  /*5480*/  FFMA.FTZ R0, R3, R57.reuse, R0 ;  /* 0x0000003903007223 */ /* 0x080fe20000010000 */
[----:B-1----:R-:W-:Y:S02]  /*5490*/  HADD2.F32 R3, -RZ, R28.H0_H0 ;  /* 0x2000001cff037230 */ /* 0x002fe40000004100 */
[----:B------:R-:W-:Y:S01]  /*54a0*/  FFMA.FTZ R56, R4, R56, R55 ;  /* 0x0000003804387223 */ /* 0x000fe20000010037 */
        /* <DEDUP_REMOVED lines=17> */
[----:B------:R-:W-:Y:S01]  /*55c0*/  FFMA.FTZ R9, R24, R28, R9 ;  /* 0x0000001c18097223 */ /* 0x000fe20000010009 */
[----:B------:R-:W-:Y:S01]  /*55d0*/  FFMA.FTZ R4, R8, R2, R11 ;  /* 0x0000000208047223 */ /* 0x000fe2000001000b */
[----:B------:R-:W-:Y:S02]  /*55e0*/  HADD2.F32 R8, -RZ, R52.H0_H0 ;  /* 0x20000034ff087230 */ /* 0x000fe40000004100 */
[-C--:B------:R-:W-:Y:S01]  /*55f0*/  FFMA.FTZ R31, R26, R28.reuse, R31 ;  /* 0x0000001c1a1f7223 */ /* 0x080fe2000001001f */
[----:B------:R-:W-:Y:S01]  /*5600*/  FFMA.FTZ R3, R10, R28, R3 ;  /* 0x0000001c0a037223 */ /* 0x000fe20000010003 */
[----:B------:R-:W-:Y:S01]  /*5610*/  FFMA.FTZ R0, R0, R2, R9 ;  /* 0x0000000200007223 */ /* 0x000fe20000010009 */
[----:B------:R-:W-:-:S02]  /*5620*/  HADD2.F32 R29, -RZ, R29.H1_H1 ;  /* 0x3000001dff1d7230 */ /* 0x000fc40000004100 */
[-C--:B------:R-:W-:Y:S01]  /*5630*/  FFMA.FTZ R8, R8, R2.reuse, R31 ;  /* 0x0000000208087223 */ /* 0x080fe2000001001f */
[----:B------:R-:W-:Y:S02]  /*5640*/  HADD2.F32 R10, -RZ, R53.H0_H0 ;  /* 0x20000035ff0a7230 */ /* 0x000fe40000004100 */
[----:B------:R-:W-:Y:S02]  /*5650*/  HADD2.F32 R9, -RZ, R40.H0_H0 ;  /* 0x20000028ff097230 */ /* 0x000fe40000004100 */
[-C--:B------:R-:W-:Y:S01]  /*5660*/  FFMA.FTZ R0, R37, R29.reuse, R0 ;  /* 0x0000001d25007223 */ /* 0x080fe20000010000 */
[-C--:B------:R-:W-:Y:S01]  /*5670*/  FFMA.FTZ R4, R39, R29.reuse, R4 ;  /* 0x0000001d27047223 */ /* 0x080fe20000010004 */
        /* <DEDUP_REMOVED lines=19> */
.L_x_1567:
        /* <DEDUP_REMOVED lines=198> */
.L_x_1570:
        /* <DEDUP_REMOVED lines=96> */
.L_x_1572:
        /* <DEDUP_REMOVED lines=97> */
.L_x_1573:
        /* <DEDUP_REMOVED lines=91> */
.L_x_1571:
        /* <DEDUP_REMOVED lines=199> */
.L_x_1574:
        /* <DEDUP_REMOVED lines=97> */
.L_x_1575:
        /* <DEDUP_REMOVED lines=98> */
.L_x_1576:
        /* <DEDUP_REMOVED lines=21> */
[----:B------:R-:W-:Y:S01]  /*8fc0*/  FFMA.FTZ R7, R0, R53, RZ ;  /* 0x0000003500077223 */ /* 0x000fe200000100ff */
[----:B------:R-:W-:Y:S02]  /*8fd0*/  HADD2.F32 R55, -RZ, R3.H1_H1 ;  /* 0x30000003ff377230 */ /* 0x000fe40000004100 */
[----:B------:R-:W-:-:S02]  /*8fe0*/  HADD2.F32 R2, -RZ, R31.H0_H0 ;  /* 0x2000001fff027230 */ /* 0x000fc40000004100 */
[----:B------:R-:W-:Y:S01]  /*8ff0*/  FFMA.FTZ R7, R8, R52, R7 ;  /* 0x0000003408077223 */ /* 0x000fe20000010007 */
[----:B------:R-:W-:Y:S02]  /*9000*/  HADD2.F32 R3, -RZ, R34.H0_H0 ;  /* 0x20000022ff037230 */ /* 0x000fe40000004100 */
[----:B------:R-:W-:Y:S02]  /*9010*/  HADD2.F32 R0, -RZ, R38.H0_H0 ;  /* 0x20000026ff007230 */ /* 0x000fe40000004100 */
[-C--:B------:R-:W-:Y:S01]  /*9020*/  FFMA.FTZ R9, R2, R53.reuse, RZ ;  /* 0x0000003502097223 */ /* 0x080fe200000100ff */
[----:B------:R-:W-:Y:S02]  /*9030*/  HADD2.F32 R2, -RZ, R39.H0_H0 ;  /* 0x20000027ff027230 */ /* 0x000fe40000004100 */
[-C--:B------:R-:W-:Y:S01]  /*9040*/  FFMA.FTZ R3, R3, R53.reuse, RZ ;  /* 0x0000003503037223 */ /* 0x080fe200000100ff */
[----:B------:R-:W-:Y:S01]  /*9050*/  FFMA.FTZ R53, R4, R53, RZ ;  /* 0x0000003504357223 */ /* 0x000fe200000100ff */
[----:B------:R-:W-:-:S02]  /*9060*/  HADD2.F32 R4, -RZ, R11.H0_H0 ;  /* 0x2000000bff047230 */ /* 0x000fc40000004100 */
[-C--:B------:R-:W-:Y:S01]  /*9070*/  FFMA.FTZ R9, R32, R52.reuse, R9 ;  /* 0x0000003420097223 */ /* 0x080fe20000010009 */
[----:B------:R-:W-:Y:S02]  /*9080*/  HADD2.F32 R8, -RZ, R40.H0_H0 ;  /* 0x20000028ff087230 */ /* 0x000fe40000004100 */
[----:B------:R-:W-:Y:S01]  /*9090*/  FFMA.FTZ R3, R10, R52, R3 ;  /* 0x000000340a037223 */ /* 0x000fe20000010003 */
[----:B------:R-:W-:Y:S01]  /*90a0*/  FFMA.FTZ R0, R0, R54, R7 ;  /* 0x0000003600007223 */ /* 0x000fe20000010007 */
[----:B------:R-:W-:Y:S01]  /*90b0*/  FFMA.FTZ R53, R4, R52, R53 ;  /* 0x0000003404357223 */ /* 0x000fe20000010035 */
[----:B------:R-:W-:Y:S02]  /*90c0*/  HADD2.F32 R4, -RZ, R41.H0_H0 ;  /* 0x20000029ff047230 */ /* 0x000fe40000004100 */
[-C--:B------:R-:W-:Y:S01]  /*90d0*/  FFMA.FTZ R2, R2, R54.reuse, R9 ;  /* 0x0000003602027223 */ /* 0x080fe20000010009 */
[----:B------:R-:W-:Y:S01]  /*90e0*/  FFMA.FTZ R8, R8, R54, R3 ;  /* 0x0000003608087223 */ /* 0x000fe20000010003 */
[----:B------:R-:W-:-:S02]  /*90f0*/  HADD2.F32 R3, -RZ, R28.H0_H0 ;  /* 0x2000001cff037230 */ /* 0x000fc40000004100 */
[----:B------:R-:W-:Y:S02]  /*9100*/  HADD2.F32 R7, -RZ, R30.H0_H0 ;  /* 0x2000001eff077230 */ /* 0x000fe40000004100 */
[----:B------:R-:W-:Y:S01]  /*9110*/  FFMA.FTZ R54, R4, R54, R53 ;  /* 0x0000003604367223 */ /* 0x000fe20000010035 */
[----:B------:R-:W-:Y:S02]  /*9120*/  HADD2.F32 R9, -RZ, R6.H0_H0 ;  /* 0x20000006ff097230 */ /* 0x000fe40000004100 */
        /* <DEDUP_REMOVED lines=35> */
[----:B-----5:R-:W-:Y:S02]  /*9360*/  HADD2.F32 R11, -RZ, R20.H0_H0 ;  /* 0x20000014ff0b7230 */ /* 0x020fe40000004100 */
[----:B------:R-:W-:Y:S01]  /*9370*/  FFMA.FTZ R2, R37, R25, R2 ;  /* 0x0000001925027223 */ /* 0x000fe20000010002 */
        /* <DEDUP_REMOVED lines=12> */
.L_x_1561:
[----:B0-----:R-:W-:-:S04]  /*9440*/  VIMNMX R0, PT, PT, R94, UR12, PT ;  /* 0x0000000c5e007c48 */ /* 0x001fc8000bfe0100 */
[----:B------:R-:W-:-:S13]  /*9450*/  ISETP.GT.AND P0, PT, R0, R97, PT ;  /* 0x000000610000720c */ /* 0x000fda0003f04270 */
[----:B------:R-:W-:Y:S05]  /*9460*/  @!P0 BRA `(.L_x_1577) ;  /* 0x0000002400608947 */ /* 0x000fea0003800000 */
[----:B------:R-:W-:Y:S01]  /*9470*/  PRMT R0, R93, 0x9910, RZ ;  /* 0x000099105d007816 */ /* 0x000fe200000000ff */
[----:B------:R-:W0:Y:S01]  /*9480*/  LDCU UR5, c[0x0][0x3a8] ;  /* 0x00007500ff0577ac */ /* 0x000e220008000800 */
[----:B------:R-:W-:Y:S02]  /*9490*/  VIMNMX.U32 R90, PT, PT, R94, UR12, PT ;  /* 0x0000000c5e5a7c48 */ /* 0x000fe4000bfe0000 */
[----:B------:R-:W-:-:S04]  /*94a0*/  ISETP.NE.AND P0, PT, R0, RZ, PT ;  /* 0x000000ff0000720c */ /* 0x000fc80003f05270 */
[----:B------:R-:W-:-:S13]  /*94b0*/  ISETP.EQ.OR P0, PT, R96, 0x3, !P0 ;  /* 0x000000036000780c */ /* 0x000fda0004702670 */
.L_x_1582:
[----:B------:R-:W1:Y:S01]  /*94c0*/  LDC R89, c[0x0][0x3ac] ;  /* 0x0000eb00ff597b82 */ /* 0x000e620000000800 */
[----:B------:R-:W2:Y:S01]  /*94d0*/  LDG.E.128.CONSTANT R32, desc[UR8][R102.64] ;  /* 0x0000000866207981 */ /* 0x000ea2000c1e9d00 */
[----:B-1----:R-:W-:-:S05]  /*94e0*/  IMAD.WIDE R2, R89, 0x4, R102 ;  /* 0x0000000459027825 */ /* 0x002fca00078e0266 */
[----:B------:R-:W3:Y:S01]  /*94f0*/  LDG.E.128.CONSTANT R28, desc[UR8][R2.64] ;  /* 0x00000008021c7981 */ /* 0x000ee2000c1e9d00 */
[----:B------:R-:W-:-:S05]  /*9500*/  IMAD.WIDE R36, R89, 0x4, R2 ;  /* 0x0000000459247825 */ /* 0x000fca00078e0202 */
[----:B------:R1:W4:Y:S01]  /*9510*/  LDG.E.128.CONSTANT R8, desc[UR8][R36.64] ;  /* 0x0000000824087981 */ /* 0x000322000c1e9d00 */
[----:B------:R-:W-:-:S05]  /*9520*/  IMAD.WIDE R40, R89, 0x4, R36 ;  /* 0x0000000459287825 */ /* 0x000fca00078e0224 */
[----:B------:R3:W4:Y:S01]  /*9530*/  LDG.E.128.CONSTANT R24, desc[UR8][R40.64] ;  /* 0x0000000828187981 */ /* 0x000722000c1e9d00 */
[----:B------:R-:W-:-:S05]  /*9540*/  IMAD.WIDE R98, R89, 0x4, R40 ;  /* 0x0000000459627825 */ /* 0x000fca00078e0228 */
[----:B------:R-:W4:Y:S01]  /*9550*/  LDG.E.128.CONSTANT R4, desc[UR8][R98.64] ;  /* 0x0000000862047981 */ /* 0x000f22000c1e9d00 */
[----:B------:R-:W-:Y:S01]  /*9560*/  HFMA2 R0, -RZ, RZ, 0, 0.03125 ;  /* 0x00002800ff007431 */ /* 0x000fe200000001ff */
[----:B------:R-:W0:Y:S01]  /*9570*/  S2UR UR7, SR_CTAID.Y ;  /* 0x00000000000779c3 */ /* 0x000e220000002600 */
[----:B------:R-:W-:Y:S01]  /*9580*/  ISETP.NE.AND P1, PT, R95, RZ, PT ;  /* 0x000000ff5f00720c */ /* 0x000fe20003f25270 */
[----:B0-----:R-:W-:Y:S01]  /*9590*/  UIMAD UR6, UR7, -0x4, UR5 ;  /* 0xfffffffc070678a4 */ /* 0x001fe2000f8e0205 */
[C---:B--2---:R-:W-:Y:S02]  /*95a0*/  LOP3.LUT R38, R32.reuse, 0x1f001f, RZ, 0xc0, !PT ;  /* 0x001f001f20267812 */ /* 0x044fe400078ec0ff */
[--C-:B------:R-:W-:Y:S02]  /*95b0*/  SHF.R.U32.HI R43, RZ, 0xa, R32.reuse ;  /* 0x0000000aff2b7819 */ /* 0x100fe40000011620 */
[----:B------:R-:W-:Y:S02]  /*95c0*/  LOP3.LUT R64, R32, 0x3e003e0, RZ, 0xc0, !PT ;  /* 0x03e003e020407812 */ /* 0x000fe400078ec0ff */
[----:B------:R-:W-:-:S02]  /*95d0*/  SHF.R.U32.HI R32, RZ, 0xf, R32 ;  /* 0x0000000fff207819 */ /* 0x000fc40000011620 */
[----:B-1----:R-:W-:Y:S02]  /*95e0*/  SHF.R.U32.HI R36, RZ, 0xf, R33 ;  /* 0x0000000fff247819 */ /* 0x002fe40000011621 */
[----:B------:R-:W-:Y:S02]  /*95f0*/  SHF.R.U32.HI R37, RZ, 0xf, R35 ;  /* 0x0000000fff257819 */ /* 0x000fe40000011623 */
[C---:B------:R-:W-:Y:S02]  /*9600*/  LOP3.LUT R48, R33.reuse, 0x1f001f, RZ, 0xc0, !PT ;  /* 0x001f001f21307812 */ /* 0x040fe400078ec0ff */
[----:B------:R-:W-:Y:S02]  /*9610*/  SHF.R.U32.HI R47, RZ, 0xa, R33 ;  /* 0x0000000aff2f7819 */ /* 0x000fe40000011621 */
[----:B------:R-:W-:Y:S02]  /*9620*/  LOP3.LUT R63, R33, 0x3e003e0, RZ, 0xc0, !PT ;  /* 0x03e003e0213f7812 */ /* 0x000fe400078ec0ff */
[----:B------:R-:W-:-:S02]  /*9630*/  LOP3.LUT R52, R34, 0x1f001f, RZ, 0xc0, !PT ;  /* 0x001f001f22347812 */ /* 0x000fc400078ec0ff */
[--C-:B------:R-:W-:Y:S02]  /*9640*/  SHF.R.U32.HI R55, RZ, 0xa, R34.reuse ;  /* 0x0000000aff377819 */ /* 0x100fe40000011622 */
[----:B------:R-:W-:Y:S02]  /*9650*/  LOP3.LUT R62, R34, 0x3e003e0, RZ, 0xc0, !PT ;  /* 0x03e003e0223e7812 */ /* 0x000fe400078ec0ff */
[----:B------:R-:W-:Y:S02]  /*9660*/  SHF.R.U32.HI R34, RZ, 0xf, R34 ;  /* 0x0000000fff227819 */ /* 0x000fe40000011622 */
[----:B------:R-:W-:Y:S02]  /*9670*/  LOP3.LUT R32, R32, 0x10001, RZ, 0xc0, !PT ;  /* 0x0001000120207812 */ /* 0x000fe400078ec0ff */
[----:B---3--:R-:W-:Y:S02]  /*9680*/  LOP3.LUT R41, R28, 0x1f001f, RZ, 0xc0, !PT ;  /* 0x001f001f1c297812 */ /* 0x008fe400078ec0ff */
[----:B------:R-:W-:-:S02]  /*9690*/  SHF.R.U32.HI R39, RZ, 0xa, R28 ;  /* 0x0000000aff277819 */ /* 0x000fc4000001161c */
[----:B------:R-:W-:Y:S02]  /*96a0*/  LOP3.LUT R2, R28, 0x3e003e0, RZ, 0xc0, !PT ;  /* 0x03e003e01c027812 */ /* 0x000fe400078ec0ff */
[----:B------:R-:W-:Y:S02]  /*96b0*/  SHF.R.U32.HI R33, RZ, 0xe, R28 ;  /* 0x0000000eff217819 */ /* 0x000fe4000001161c */
[C---:B------:R-:W-:Y:S02]  /*96c0*/  LOP3.LUT R50, R29.reuse, 0x1f001f, RZ, 0xc0, !PT ;  /* 0x001f001f1d327812 */ /* 0x040fe400078ec0ff */
[--C-:B------:R-:W-:Y:S02]  /*96d0*/  SHF.R.U32.HI R51, RZ, 0xa, R29.reuse ;  /* 0x0000000aff337819 */ /* 0x100fe4000001161d */
[----:B------:R-:W-:Y:S02]  /*96e0*/  LOP3.LUT R60, R29, 0x3e003e0, RZ, 0xc0, !PT ;  /* 0x03e003e01d3c7812 */ /* 0x000fe400078ec0ff */
[----:B------:R-:W-:-:S02]  /*96f0*/  SHF.R.U32.HI R29, RZ, 0xe, R29 ;  /* 0x0000000eff1d7819 */ /* 0x000fc4000001161d */
[----:B------:R-:W-:Y:S02]  /*9700*/  SHF.R.U32.HI R28, RZ, 0xe, R31 ;  /* 0x0000000eff1c7819 */ /* 0x000fe4000001161f */
[----:B------:R-:W-:Y:S02]  /*9710*/  LOP3.LUT R36, R36, 0x10001, RZ, 0xc0, !PT ;  /* 0x0001000124247812 */ /* 0x000fe400078ec0ff */
[----:B------:R-:W-:Y:S02]  /*9720*/  LOP3.LUT R37, R37, 0x10001, RZ, 0xc0, !PT ;  /* 0x0001000125257812 */ /* 0x000fe400078ec0ff */
        /* <DEDUP_REMOVED lines=8> */
[----:B------:R-:W-:-:S02]  /*97b0*/  LOP3.LUT R33, R32, 0x20002, R33, 0xf8, !PT ;  /* 0x0002000220217812 */ /* 0x000fc400078ef821 */
[----:B------:R-:W-:Y:S02]  /*97c0*/  LOP3.LUT R30, R36, 0x20002, R29, 0xf8, !PT ;  /* 0x00020002241e7812 */ /* 0x000fe400078ef81d */
[----:B------:R-:W-:Y:S02]  /*97d0*/  LOP3.LUT R32, R37, 0x20002, R28, 0xf8, !PT ;  /* 0x0002000225207812 */ /* 0x000fe400078ef81c */
[C---:B----4-:R-:W-:Y:S02]  /*97e0*/  LOP3.LUT R36, R8.reuse, 0x1f001f, RZ, 0xc0, !PT ;  /* 0x001f001f08247812 */ /* 0x050fe400078ec0ff */
        /* <DEDUP_REMOVED lines=10> */
[----:B------:R-:W-:Y:S02]  /*9890*/  LOP3.LUT R35, R34, 0x20002, R35, 0xf8, !PT ;  /* 0x0002000222237812 */ /* 0x000fe400078ef823 */
[----:B------:R-:W-:Y:S02]  /*98a0*/  SHF.R.U32.HI R10, RZ, 0xd, R10 ;  /* 0x0000000dff0a7819 */ /* 0x000fe4000001160a */
[C---:B------:R-:W-:Y:S02]  /*98b0*/  LOP3.LUT R68, R11.reuse, 0x1f001f, RZ, 0xc0, !PT ;  /* 0x001f001f0b447812 */ /* 0x040fe400078ec0ff */
[----:B------:R-:W-:Y:S02]  /*98c0*/  SHF.R.U32.HI R66, RZ, 0xa, R11 ;  /* 0x0000000aff427819 */ /* 0x000fe4000001160b */
[----:B------:R-:W-:-:S02]  /*98d0*/  LOP3.LUT R9, R11, 0x3e003e0, RZ, 0xc0, !PT ;  /* 0x03e003e00b097812 */ /* 0x000fc400078ec0ff */
[----:B------:R-:W-:Y:S02]  /*98e0*/  SHF.R.U32.HI R11, RZ, 0xd, R11 ;  /* 0x0000000dff0b7819 */ /* 0x000fe4000001160b */
[----:B------:R-:W-:Y:S02]  /*98f0*/  LOP3.LUT R35, R35, 0x40004, R10, 0xf8, !PT ;  /* 0x0004000423237812 */ /* 0x000fe400078ef80a */
[----:B------:R-:W-:Y:S02]  /*9900*/  LOP3.LUT R32, R32, 0x40004, R11, 0xf8, !PT ;  /* 0x0004000420207812 */ /* 0x000fe400078ef80b */
[C---:B------:R-:W-:Y:S02]  /*9910*/  LOP3.LUT R40, R24.reuse, 0x1f001f, RZ, 0xc0, !PT ;  /* 0x001f001f18287812 */ /* 0x040fe400078ec0ff */
[----:B------:R-:W-:Y:S02]  /*9920*/  SHF.R.U32.HI R42, RZ, 0xa, R24 ;  /* 0x0000000aff2a7819 */ /* 0x000fe40000011618 */
[----:B------:R-:W-:-:S02]  /*9930*/  LOP3.LUT R10, R24, 0x3e003e0, RZ, 0xc0, !PT ;  /* 0x03e003e0180a7812 */ /* 0x000fc400078ec0ff */
[C---:B------:R-:W-:Y:S02]  /*9940*/  LOP3.LUT R46, R25.reuse, 0x1f001f, RZ, 0xc0, !PT ;  /* 0x001f001f192e7812 */ /* 0x040fe400078ec0ff */
[----:B------:R-:W-:Y:S02]  /*9950*/  SHF.R.U32.HI R49, RZ, 0xa, R25 ;  /* 0x0000000aff317819 */ /* 0x000fe40000011619 */
[----:B------:R-:W-:Y:S02]  /*9960*/  LOP3.LUT R79, R25, 0x3e003e0, RZ, 0xc0, !PT ;  /* 0x03e003e0194f7812 */ /* 0x000fe400078ec0ff */
[----:B------:R-:W-:Y:S02]  /*9970*/  LOP3.LUT R33, R33, 0x40004, R28, 0xf8, !PT ;  /* 0x0004000421217812 */ /* 0x000fe400078ef81c */
        /* <DEDUP_REMOVED lines=10> */
[----:B------:R-:W-:Y:S02]  /*9a20*/  SHF.R.U32.HI R27, RZ, 0xc, R27 ;  /* 0x0000000cff1b7819 */ /* 0x000fe4000001161b */
[C---:B------:R-:W-:Y:S02]  /*9a30*/  LOP3.LUT R65, R31.reuse, 0x1f001f, RZ, 0xc0, !PT ;  /* 0x001f001f1f417812 */ /* 0x040fe400078ec0ff */
[----:B------:R-:W-:Y:S02]  /*9a40*/  SHF.R.U32.HI R72, RZ, 0xa, R31 ;  /* 0x0000000aff487819 */ /* 0x000fe4000001161f */
[----:B------:R-:W-:-:S02]  /*9a50*/  LOP3.LUT R61, R31, 0x3e003e0, RZ, 0xc0, !PT ;  /* 0x03e003e01f3d7812 */ /* 0x000fc400078ec0ff */
[----:B------:R-:W-:Y:S02]  /*9a60*/  LOP3.LUT R29, R33, 0x80008, R24, 0xf8, !PT ;  /* 0x00080008211d7812 */ /* 0x000fe400078ef818 */
[----:B------:R-:W-:Y:S02]  /*9a70*/  LOP3.LUT R31, R30, 0x80008, R25, 0xf8, !PT ;  /* 0x000800081e1f7812 */ /* 0x000fe400078ef819 */
[----:B------:R-:W-:Y:S02]  /*9a80*/  LOP3.LUT R78, R35, 0x80008, R26, 0xf8, !PT ;  /* 0x00080008234e7812 */ /* 0x000fe400078ef81a */
[----:B------:R-:W-:Y:S02]  /*9a90*/  LOP3.LUT R82, R32, 0x80008, R27, 0xf8, !PT ;  /* 0x0008000820527812 */ /* 0x000fe400078ef81b */
[----:B------:R-:W-:Y:S02]  /*9aa0*/  LOP3.LUT R24, R4, 0x1f001f, RZ, 0xc0, !PT ;  /* 0x001f001f04187812 */ /* 0x000fe400078ec0ff */
[----:B------:R-:W-:-:S02]  /*9ab0*/  SHF.R.U32.HI R25, RZ, 0xa, R4 ;  /* 0x0000000aff197819 */ /* 0x000fc40000011604 */
[----:B------:R-:W-:Y:S02]  /*9ac0*/  LOP3.LUT R80, R4, 0x3e003e0, RZ, 0xc0, !PT ;  /* 0x03e003e004507812 */ /* 0x000fe400078ec0ff */
[----:B------:R-:W-:Y:S02]  /*9ad0*/  SHF.R.U32.HI R28, RZ, 0xb, R4 ;  /* 0x0000000bff1c7819 */ /* 0x000fe40000011604 */
[C---:B------:R-:W-:Y:S02]  /*9ae0*/  LOP3.LUT R26, R5.reuse, 0x1f001f, RZ, 0xc0, !PT ;  /* 0x001f001f051a7812 */ /* 0x040fe400078ec0ff */
[--C-:B------:R-:W-:Y:S02]  /*9af0*/  SHF.R.U32.HI R27, RZ, 0xa, R5.reuse ;  /* 0x0000000aff1b7819 */ /* 0x100fe40000011605 */
[----:B------:R-:W-:Y:S02]  /*9b00*/  LOP3.LUT R4, R5, 0x3e003e0, RZ, 0xc0, !PT ;  /* 0x03e003e005047812 */ /* 0x000fe400078ec0ff */
[----:B------:R-:W-:-:S02]  /*9b10*/  SHF.R.U32.HI R30, RZ, 0xb, R5 ;  /* 0x0000000bff1e7819 */ /* 0x000fc40000011605 */
[C---:B------:R-:W-:Y:S02]  /*9b20*/  LOP3.LUT R32, R6.reuse, 0x1f001f, RZ, 0xc0, !PT ;  /* 0x001f001f06207812 */ /* 0x040fe400078ec0ff */
[--C-:B------:R-:W-:Y:S02]  /*9b30*/  SHF.R.U32.HI R33, RZ, 0xa, R6.reuse ;  /* 0x0000000aff217819 */ /* 0x100fe40000011606 */
[----:B------:R-:W-:Y:S02]  /*9b40*/  LOP3.LUT R5, R6, 0x3e003e0, RZ, 0xc0, !PT ;  /* 0x03e003e006057812 */ /* 0x000fe400078ec0ff */
[----:B------:R-:W-:Y:S02]  /*9b50*/  SHF.R.U32.HI R77, RZ, 0xb, R6 ;  /* 0x0000000bff4d7819 */ /* 0x000fe40000011606 */
[C---:B------:R-:W-:Y:S02]  /*9b60*/  LOP3.LUT R6, R7.reuse, 0x3e003e0, RZ, 0xc0, !PT ;  /* 0x03e003e007067812 */ /* 0x040fe400078ec0ff */
[----:B------:R-:W-:-:S02]  /*9b70*/  LOP3.LUT R34, R7, 0x1f001f, RZ, 0xc0, !PT ;  /* 0x001f001f07227812 */ /* 0x000fc400078ec0ff */
[--C-:B------:R-:W-:Y:S02]  /*9b80*/  SHF.R.U32.HI R35, RZ, 0xa, R7.reuse ;  /* 0x0000000aff237819 */ /* 0x100fe40000011607 */
[----:B------:R-:W-:Y:S02]  /*9b90*/  SHF.R.U32.HI R7, RZ, 0xb, R7 ;  /* 0x0000000bff077819 */ /* 0x000fe40000011607 */
[----:B------:R-:W-:Y:S02]  /*9ba0*/  LOP3.LUT R28, R29, 0x100010, R28, 0xf8, !PT ;  /* 0x001000101d1c7812 */ /* 0x000fe400078ef81c */
[----:B------:R-:W-:Y:S02]  /*9bb0*/  LOP3.LUT R29, R31, 0x100010, R30, 0xf8, !PT ;  /* 0x001000101f1d7812 */ /* 0x000fe400078ef81e */
[----:B------:R-:W-:Y:S02]  /*9bc0*/  LOP3.LUT R63, R63, 0x64006400, RZ, 0xfc, !PT ;  /* 0x640064003f3f7812 */ /* 0x000fe400078efcff */
[----:B------:R-:W-:-:S02]  /*9bd0*/  LOP3.LUT R31, R82, 0x100010, R7, 0xf8, !PT ;  /* 0x00100010521f7812 */ /* 0x000fc400078ef807 */
[----:B------:R-:W-:Y:S01]  /*9be0*/  LOP3.LUT R73, R73, 0x64006400, RZ, 0xfc, !PT ;  /* 0x6400640049497812 */ /* 0x000fe200078efcff */
[-C--:B------:R-:W-:Y:S01]  /*9bf0*/  HFMA2 R83, R63, R0.reuse.H0_H0, -48, -48 ;  /* 0xd200d2003f537431 */ /* 0x080fe20000040000 */
[----:B------:R-:W-:Y:S02]  /*9c00*/  LOP3.LUT R7, R62, 0x64006400, RZ, 0xfc, !PT ;  /* 0x640064003e077812 */ /* 0x000fe400078efcff */
[----:B------:R-:W-:Y:S01]  /*9c10*/  LOP3.LUT R30, R78, 0x100010, R77, 0xf8, !PT ;  /* 0x001000104e1e7812 */ /* 0x000fe200078ef84d */
[-C--:B------:R-:W-:Y:S01]  /*9c20*/  HFMA2 R77, R73, R0.reuse.H0_H0, -48, -48 ;  /* 0xd200d200494d7431 */ /* 0x080fe20000040000 */
[----:B------:R-:W-:Y:S01]  /*9c30*/  LOP3.LUT R63, R60, 0x64006400, RZ, 0xfc, !PT ;  /* 0x640064003c3f7812 */ /* 0x000fe200078efcff */
[----:B------:R-:W-:Y:S01]  /*9c40*/  HFMA2 R78, R7, R0.H0_H0, -48, -48 ;  /* 0xd200d200074e7431 */ /* 0x000fe20000040000 */
[----:B------:R-:W-:Y:S02]  /*9c50*/  LOP3.LUT R38, R38, 0x64006400, RZ, 0xfc, !PT ;  /* 0x6400640026267812 */ /* 0x000fe400078efcff */
        /* <DEDUP_REMOVED lines=219> */
.L_x_1578:
[----:B------:R-:W-:Y:S02]  /*aa10*/  MOV R96, UR6 ;  /* 0x0000000600607c02 */ /* 0x000fe40008000f00 */
[----:B------:R-:W-:Y:S02]  /*aa20*/  MOV R100, R102 ;  /* 0x0000006600647202 */ /* 0x000fe40000000f00 */
[----:B------:R-:W-:Y:S02]  /*aa30*/  ISETP.NE.AND P1, PT, R96, 0x1, PT ;  /* 0x000000016000780c */ /* 0x000fe40003f25270 */
[----:B------:R-:W-:-:S11]  /*aa40*/  MOV R101, R103 ;  /* 0x0000006700657202 */ /* 0x000fd60000000f00 */
        /* <DEDUP_REMOVED lines=83> */
.L_x_1580:
        /* <DEDUP_REMOVED lines=82> */
.L_x_1581:
        /* <DEDUP_REMOVED lines=79> */
.L_x_1579:
[----:B------:R-:W-:Y:S01]  /*b990*/  IADD3 R97, PT, PT, R97, 0x20, RZ ;  /* 0x0000002061617810 */ /* 0x000fe20007ffe0ff */
[----:B------:R-:W-:Y:S01]  /*b9a0*/  UIADD3 UR4, UPT, UPT, UR4, 0x40, URZ ;  /* 0x0000004004047890 */ /* 0x000fe2000fffe0ff */
[----:B------:R-:W-:Y:S02]  /*b9b0*/  IMAD.WIDE R102, R89, 0x4, R98 ;  /* 0x0000000459667825 */ /* 0x000fe400078e0262 */
[----:B------:R-:W-:-:S13]  /*b9c0*/  ISETP.GE.AND P2, PT, R97, R90, PT ;  /* 0x0000005a6100720c */ /* 0x000fda0003f46270 */
[----:B------:R-:W-:Y:S05]  /*b9d0*/  @!P2 BRA `(.L_x_1582) ;  /* 0xffffffd800b8a947 */ /* 0x000fea000383ffff */
[----:B------:R-:W-:-:S07]  /*b9e0*/  IMAD.WIDE R102, R89, 0x14, R100 ;  /* 0x0000001459667825 */ /* 0x000fce00078e0264 */
.L_x_1577:
        /* <DEDUP_REMOVED lines=8> */
.L_x_1600:
[----:B------:R-:W2:Y:S01]  /*ba70*/  LDG.E.128.CONSTANT R8, desc[UR8][R102.64] ;  /* 0x0000000866087981 */ /* 0x000ea2000c1e9d00 */
[----:B------:R-:W-:Y:S02]  /*ba80*/  ISETP.NE.AND P2, PT, R95, RZ, PT ;  /* 0x000000ff5f00720c */ /* 0x000fe40003f45270 */
[----:B------:R-:W-:Y:S02]  /*ba90*/  MOV R5, 0x2c00 ;  /* 0x00002c0000057802 */ /* 0x000fe40000000f00 */
[----:B------:R-:W-:Y:S02]  /*baa0*/  ISETP.NE.AND P1, PT, R96, 0x1, PT ;  /* 0x000000016000780c */ /* 0x000fe40003f25270 */
[----:B--2---:R-:W-:Y:S02]  /*bab0*/  SHF.R.U32.HI R27, RZ, 0x8, R10 ;  /* 0x00000008ff1b7819 */ /* 0x004fe4000001160a */
[C---:B------:R-:W-:Y:S02]  /*bac0*/  LOP3.LUT R0, R8.reuse, 0xf000f, RZ, 0xc0, !PT ;  /* 0x000f000f08007812 */ /* 0x040fe400078ec0ff */
[----:B------:R-:W-:-:S02]  /*bad0*/  LOP3.LUT R2, R8, 0xf000f0, RZ, 0xc0, !PT ;  /* 0x00f000f008027812 */ /* 0x000fc400078ec0ff */
[----:B------:R-:W-:Y:S02]  /*bae0*/  SHF.R.U32.HI R7, RZ, 0x8, R9 ;  /* 0x00000008ff077819 */ /* 0x000fe40000011609 */
[----:B------:R-:W-:Y:S02]  /*baf0*/  LOP3.LUT R25, R10, 0xf000f0, RZ, 0xc0, !PT ;  /* 0x00f000f00a197812 */ /* 0x000fe400078ec0ff */
[----:B------:R-:W-:Y:S02]  /*bb00*/  SHF.R.U32.HI R8, RZ, 0x8, R8 ;  /* 0x00000008ff087819 */ /* 0x000fe40000011608 */
[C---:B------:R-:W-:Y:S02]  /*bb10*/  LOP3.LUT R29, R11.reuse, 0xf000f0, RZ, 0xc0, !PT ;  /* 0x00f000f00b1d7812 */ /* 0x040fe400078ec0ff */
        /* <DEDUP_REMOVED lines=30> */
[----:B------:R-:W-:-:S02]  /*bd00*/  LOP3.LUT R24, R24, 0x64006400, RZ, 0xfc, !PT ;  /* 0x6400640018187812 */ /* 0x000fc400078efcff */
        /* <DEDUP_REMOVED lines=8> */
[----:B------:R-:W-:Y:S02]  /*bd90*/  HADD2 R24, R24, -1032, -1032 ;  /* 0xe408e40818187430 */ /* 0x000fe40000000000 */
[----:B------:R-:W-:-:S02]  /*bda0*/  HADD2 R28, R3, -1032, -1032 ;  /* 0xe408e408031c7430 */ /* 0x000fc40000000000 */
[-C--:B------:R-:W-:Y:S02]  /*bdb0*/  HFMA2 R29, R4, R5.reuse.H0_H0, -72, -72 ;  /* 0xd480d480041d7431 */ /* 0x080fe40000040005 */
[----:B------:R-:W-:Y:S02]  /*bdc0*/  HADD2 R30, R30, -1032, -1032 ;  /* 0xe408e4081e1e7430 */ /* 0x000fe40000000000 */
[----:B------:R-:W-:Y:S02]  /*bdd0*/  HADD2 R32, R7, -1032, -1032 ;  /* 0xe408e40807207430 */ /* 0x000fe40000000000 */
[----:B------:R-:W-:Y:S01]  /*bde0*/  HFMA2 R35, R38, R5.H0_H0, -72, -72 ;  /* 0xd480d48026237431 */ /* 0x000fe20000040005 */
[----:B------:R-:W-:Y:S06]  /*bdf0*/  @!P2 BRA `(.L_x_1584) ;  /* 0x000000040068a947 */ /* 0x000fec0003800000 */
[----:B------:R-:W0:Y:S01]  /*be00*/  LDS.64 R36, [UR4+-0x80] ;  /* 0xffff8004ff247984 */ /* 0x000e220008000a00 */
[----:B------:R-:W-:Y:S02]  /*be10*/  HADD2.F32 R0, -RZ, R10.H0_H0 ;  /* 0x2000000aff007230 */ /* 0x000fe40000004100 */
[--C-:B------:R-:W-:Y:S01]  /*be20*/  HADD2.F32 R40, -RZ, R9.reuse.H0_H0 ;  /* 0x20000009ff287230 */ /* 0x100fe20000004100 */
[----:B------:R-:W1:Y:S01]  /*be30*/  LDS.64 R6, [UR4+-0x78] ;  /* 0xffff8804ff067984 */ /* 0x000e620008000a00 */
        /* <DEDUP_REMOVED lines=86> */
.L_x_1584:
        /* <DEDUP_REMOVED lines=95> */
.L_x_1586:
        /* <DEDUP_REMOVED lines=94> */
.L_x_1587:
        /* <DEDUP_REMOVED lines=20> */
[----:B------:R-:W-:Y:S02]  /*d0b0*/  HADD2.F32 R4, -RZ, R25.H0_H0 ;  /* 0x20000019ff047230 */ /* 0x000fe40000004100 */
[-C--:B------:R-:W-:Y:S01]  /*d0c0*/  FFMA.FTZ R3, R24, R36.reuse, R3 ;  /* 0x0000002418037223 */ /* 0x080fe20000010003 */
[-C--:B------:R-:W-:Y:S01]  /*d0d0*/  FFMA.FTZ R9, R10, R36.reuse, R9 ;  /* 0x000000240a097223 */ /* 0x080fe20000010009 */
[----:B------:R-:W-:Y:S02]  /*d0e0*/  HADD2.F32 R2, -RZ, R11.H0_H0 ;  /* 0x2000000bff027230 */ /* 0x000fe40000004100 */
[----:B------:R-:W-:Y:S01]  /*d0f0*/  FFMA.FTZ R41, R40, R36, R41 ;  /* 0x0000002428297223 */ /* 0x000fe20000010029 */
[----:B------:R-:W-:Y:S01]  /*d100*/  FFMA.FTZ R4, R4, R38, R3 ;  /* 0x0000002604047223 */ /* 0x000fe20000010003 */
[----:B------:R-:W-:-:S02]  /*d110*/  HADD2.F32 R10, -RZ, R27.H0_H0 ;  /* 0x2000001bff0a7230 */ /* 0x000fc40000004100 */
[----:B------:R-:W-:Y:S01]  /*d120*/  FFMA.FTZ R37, R26, R36, R37 ;  /* 0x000000241a257223 */ /* 0x000fe20000010025 */
[----:B------:R-:W-:Y:S02]  /*d130*/  HADD2.F32 R3, -RZ, R8.H1_H1 ;  /* 0x30000008ff037230 */ /* 0x000fe40000004100 */
[-C--:B------:R-:W-:Y:S01]  /*d140*/  FFMA.FTZ R0, R0, R38.reuse, R9 ;  /* 0x0000002600007223 */ /* 0x080fe20000010009 */
[----:B------:R-:W-:Y:S02]  /*d150*/  HADD2.F32 R11, -RZ, R11.H1_H1 ;  /* 0x3000000bff0b7230 */ /* 0x000fe40000004100 */
[-C--:B------:R-:W-:Y:S01]  /*d160*/  FFMA.FTZ R2, R2, R38.reuse, R41 ;  /* 0x0000002602027223 */ /* 0x080fe20000010029 */
[----:B------:R-:W-:Y:S02]  /*d170*/  HADD2.F32 R25, -RZ, R25.H1_H1 ;  /* 0x30000019ff197230 */ /* 0x000fe40000004100 */
[----:B------:R-:W-:Y:S01]  /*d180*/  FFMA.FTZ R38, R10, R38, R37 ;  /* 0x000000260a267223 */ /* 0x000fe20000010025 */
[-C--:B------:R-:W-:Y:S01]  /*d190*/  FFMA.FTZ R0, R3, R39.reuse, R0 ;  /* 0x0000002703007223 */ /* 0x080fe20000010000 */
[----:B------:R-:W-:Y:S01]  /*d1a0*/  FFMA.FTZ R8, R11, R39, R2 ;  /* 0x000000270b087223 */ /* 0x000fe20000010002 */
[----:B-1----:R-:W-:-:S02]  /*d1b0*/  HADD2.F32 R3, -RZ, R6.H0_H0 ;  /* 0x20000006ff037230 */ /* 0x002fc40000004100 */
[----:B------:R-:W-:Y:S01]  /*d1c0*/  FFMA.FTZ R10, R25, R39, R4 ;  /* 0x00000027190a7223 */ /* 0x000fe20000010004 */
[----:B------:R-:W-:Y:S02]  /*d1d0*/  HADD2.F32 R9, -RZ, R30.H0_H0 ;  /* 0x2000001eff097230 */ /* 0x000fe40000004100 */
[--C-:B------:R-:W-:Y:S02]  /*d1e0*/  HADD2.F32 R2, -RZ, R7.reuse.H0_H0 ;  /* 0x20000007ff027230 */ /* 0x100fe40000004100 */
[----:B------:R-:W-:Y:S02]  /*d1f0*/  HADD2.F32 R4, -RZ, R7.H1_H1 ;  /* 0x30000007ff047230 */ /* 0x000fe40000004100 */
[----:B------:R-:W-:Y:S01]  /*d200*/  FFMA.FTZ R9, R9, R3, R8 ;  /* 0x0000000309097223 */ /* 0x000fe20000010008 */
[----:B------:R-:W-:Y:S02]  /*d210*/  HADD2.F32 R7, -RZ, R28.H0_H0 ;  /* 0x2000001cff077230 */ /* 0x000fe40000004100 */
[----:B------:R-:W-:-:S02]  /*d220*/  HADD2.F32 R27, -RZ, R27.H1_H1 ;  /* 0x3000001bff1b7230 */ /* 0x000fc40000004100 */
[----:B------:R-:W-:Y:S02]  /*d230*/  HADD2.F32 R6, -RZ, R6.H1_H1 ;  /* 0x30000006ff067230 */ /* 0x000fe40000004100 */
[----:B------:R-:W-:Y:S01]  /*d240*/  FFMA.FTZ R7, R7, R3, R0 ;  /* 0x0000000307077223 */ /* 0x000fe20000010000 */
[----:B------:R-:W-:Y:S02]  /*d250*/  HADD2.F32 R30, -RZ, R30.H1_H1 ;  /* 0x3000001eff1e7230 */ /* 0x000fe40000004100 */
[----:B------:R-:W-:Y:S01]  /*d260*/  FFMA.FTZ R38, R27, R39, R38 ;  /* 0x000000271b267223 */ /* 0x000fe20000010026 */
[----:B------:R-:W-:Y:S02]  /*d270*/  HADD2.F32 R11, -RZ, R32.H0_H0 ;  /* 0x20000020ff0b7230 */ /* 0x000fe40000004100 */
[----:B------:R-:W-:Y:S02]  /*d280*/  HADD2.F32 R28, -RZ, R28.H1_H1 ;  /* 0x3000001cff1c7230 */ /* 0x000fe40000004100 */
        /* <DEDUP_REMOVED lines=41> */
.L_x_1585:
[----:B------:R-:W0:Y:S02]  /*d520*/  LDC R89, c[0x0][0x3ac] ;  /* 0x0000eb00ff597b82 */ /* 0x000e240000000800 */
[----:B0-----:R-:W-:-:S05]  /*d530*/  IMAD.WIDE R102, R89, 0x4, R102 ;  /* 0x0000000459667825 */ /* 0x001fca00078e0266 */
[----:B------:R-:W2:Y:S02]  /*d540*/  LDG.E.128.CONSTANT R8, desc[UR8][R102.64] ;  /* 0x0000000866087981 */ /* 0x000ea4000c1e9d00 */
[----:B--2---:R-:W-:Y:S02]  /*d550*/  SHF.R.U32.HI R27, RZ, 0x8, R10 ;  /* 0x00000008ff1b7819 */ /* 0x004fe4000001160a */
[C---:B------:R-:W-:Y:S02]  /*d560*/  LOP3.LUT R0, R8.reuse, 0xf000f, RZ, 0xc0, !PT ;  /* 0x000f000f08007812 */ /* 0x040fe400078ec0ff */
[----:B------:R-:W-:Y:S02]  /*d570*/  LOP3.LUT R2, R8, 0xf000f0, RZ, 0xc0, !PT ;  /* 0x00f000f008027812 */ /* 0x000fe400078ec0ff */
[----:B------:R-:W-:Y:S02]  /*d580*/  SHF.R.U32.HI R7, RZ, 0x8, R9 ;  /* 0x00000008ff077819 */ /* 0x000fe40000011609 */
[----:B------:R-:W-:-:S02]  /*d590*/  LOP3.LUT R25, R10, 0xf000f0, RZ, 0xc0, !PT ;  /* 0x00f000f00a197812 */ /* 0x000fc400078ec0ff */
[----:B------:R-:W-:Y:S02]  /*d5a0*/  SHF.R.U32.HI R8, RZ, 0x8, R8 ;  /* 0x00000008ff087819 */ /* 0x000fe40000011608 */
[C---:B------:R-:W-:Y:S02]  /*d5b0*/  LOP3.LUT R29, R11.reuse, 0xf000f0, RZ, 0xc0, !PT ;  /* 0x00f000f00b1d7812 */ /* 0x040fe400078ec0ff */
[----:B------:R-:W-:Y:S02]  /*d5c0*/  SHF.R.U32.HI R30, RZ, 0x8, R11 ;  /* 0x00000008ff1e7819 */ /* 0x000fe4000001160b */
        /* <DEDUP_REMOVED lines=135> */
.L_x_1588:
        /* <DEDUP_REMOVED lines=95> */
.L_x_1590:
        /* <DEDUP_REMOVED lines=94> */
.L_x_1591:
        /* <DEDUP_REMOVED lines=91> */
.L_x_1589:
[----:B------:R-:W-:-:S05]  /*efc0*/  IMAD.WIDE R102, R89, 0x4, R102 ;  /* 0x0000000459667825 */ /* 0x000fca00078e0266 */
        /* <DEDUP_REMOVED lines=144> */
.L_x_1592:
        /* <DEDUP_REMOVED lines=95> */
.L_x_1594:
        /* <DEDUP_REMOVED lines=94> */
.L_x_1595:
        /* <DEDUP_REMOVED lines=91> */
.L_x_1593:
        /* <DEDUP_REMOVED lines=112> */
[----:B------:R-:W-:Y:S02]  /*11150*/  HADD2.F32 R4, -RZ, R25.H0_H0 ;  /* 0x20000019ff047230 */ /* 0x000fe40000004100 */
[C---:B------:R-:W-:Y:S01]  /*11160*/  FFMA.FTZ R41, R35.reuse, R38, R41 ;  /* 0x0000002623297223 */ /* 0x040fe20000010029 */
[----:B------:R-:W-:Y:S02]  /*11170*/  HADD2.F32 R7, -RZ, R7.H1_H1 ;  /* 0x30000007ff077230 */ /* 0x000fe40000004100 */
[----:B------:R-:W-:Y:S01]  /*11180*/  FFMA.FTZ R43, R35, R40, R43 ;  /* 0x00000028232b7223 */ /* 0x000fe2000001002b */
[----:B------:R-:W-:-:S02]  /*11190*/  HADD2.F32 R2, -RZ, R25.H1_H1 ;  /* 0x30000019ff027230 */ /* 0x000fc40000004100 */
[C---:B------:R-:W-:Y:S01]  /*111a0*/  FFMA.FTZ R4, R6.reuse, R4, R37 ;  /* 0x0000000406047223 */ /* 0x040fe20000010025 */
[----:B------:R-:W-:Y:S02]  /*111b0*/  HADD2.F32 R35, -RZ, R26.H0_H0 ;  /* 0x2000001aff237230 */ /* 0x000fe40000004100 */
[--C-:B------:R-:W-:Y:S02]  /*111c0*/  HADD2.F32 R38, -RZ, R5.reuse.H0_H0 ;  /* 0x20000005ff267230 */ /* 0x100fe40000004100 */
        /* <DEDUP_REMOVED lines=25> */
.L_x_1596:
[----:B------:R-:W-:Y:S05]  /*11360*/  @!P1 BRA `(.L_x_1597) ;  /* 0x00000010005c9947 */ /* 0x000fea0003800000 */
[----:B------:R-:W-:Y:S02]  /*11370*/  PRMT R0, R92, 0x9910, RZ ;  /* 0x000099105c007816 */ /* 0x000fe400000000ff */
[----:B------:R-:W-:Y:S02]  /*11380*/  ISETP.NE.AND P3, PT, R96, 0x2, PT ;  /* 0x000000026000780c */ /* 0x000fe40003f65270 */
[----:B------:R-:W-:-:S13]  /*11390*/  ISETP.NE.AND P2, PT, R0, RZ, PT ;  /* 0x000000ff0000720c */ /* 0x000fda0003f45270 */
[----:B------:R-:W-:Y:S05]  /*113a0*/  @!P2 BRA `(.L_x_1598) ;  /* 0x000000040068a947 */ /* 0x000fea0003800000 */
[----:B------:R-:W0:Y:S01]  /*113b0*/  LDS.64 R2, [UR4+-0x10] ;  /* 0xfffff004ff027984 */ /* 0x000e220008000a00 */
[--C-:B------:R-:W-:Y:S02]  /*113c0*/  HADD2.F32 R0, -RZ, R29.reuse.H0_H0 ;  /* 0x2000001dff007230 */ /* 0x100fe40000004100 */
        /* <DEDUP_REMOVED lines=88> */
.L_x_1598:
        /* <DEDUP_REMOVED lines=94> */
.L_x_1599:
[----:B------:R-:W-:Y:S05]  /*11f30*/  @P0 BRA `(.L_x_1597) ;  /* 0x0000000400680947 */ /* 0x000fea0003800000 */
[----:B------:R-:W0:Y:S01]  /*11f40*/  LDS.64 R2, [UR4+0x70] ;  /* 0x00007004ff027984 */ /* 0x000e220008000a00 */
[--C-:B------:R-:W-:Y:S02]  /*11f50*/  HADD2.F32 R0, -RZ, R29.reuse.H0_H0 ;  /* 0x2000001dff007230 */ /* 0x100fe40000004100 */
[--C-:B------:R-:W-:Y:S01]  /*11f60*/  HADD2.F32 R4, -RZ, R30.reuse.H0_H0 ;  /* 0x2000001eff047230 */ /* 0x100fe20000004100 */
        /* <DEDUP_REMOVED lines=21> */
[-C--:B------:R-:W-:Y:S01]  /*120c0*/  FFMA.FTZ R4, R4, R38.reuse, R3 ;  /* 0x0000002604047223 */ /* 0x080fe20000010003 */
[----:B------:R-:W-:Y:S01]  /*120d0*/  FFMA.FTZ R0, R0, R38, R27 ;  /* 0x0000002600007223 */ /* 0x000fe2000001001b */
        /* <DEDUP_REMOVED lines=14> */
[--C-:B------:R-:W-:Y:S02]  /*121c0*/  HADD2.F32 R2, -RZ, R7.reuse.H0_H0 ;  /* 0x20000007ff027230 */ /* 0x100fe40000004100 */
[----:B------:R-:W-:Y:S02]  /*121d0*/  HADD2.F32 R4, -RZ, R7.H1_H1 ;  /* 0x30000007ff047230 */ /* 0x000fe40000004100 */
[----:B------:R-:W-:Y:S01]  /*121e0*/  FFMA.FTZ R9, R9, R3, R8 ;  /* 0x0000000309097223 */ /* 0x000fe20000010008 */
[----:B------:R-:W-:-:S02]  /*121f0*/  HADD2.F32 R7, -RZ, R31.H0_H0 ;  /* 0x2000001fff077230 */ /* 0x000fc40000004100 */
[----:B------:R-:W-:Y:S02]  /*12200*/  HADD2.F32 R6, -RZ, R6.H1_H1 ;  /* 0x30000006ff067230 */ /* 0x000fe40000004100 */
[----:B------:R-:W-:Y:S02]  /*12210*/  HADD2.F32 R11, -RZ, R33.H0_H0 ;  /* 0x20000021ff0b7230 */ /* 0x000fe40000004100 */
[-C--:B------:R-:W-:Y:S01]  /*12220*/  FFMA.FTZ R7, R7, R3.reuse, R0 ;  /* 0x0000000307077223 */ /* 0x080fe20000010000 */
[----:B------:R-:W-:Y:S02]  /*12230*/  HADD2.F32 R32, -RZ, R32.H1_H1 ;  /* 0x30000020ff207230 */ /* 0x000fe40000004100 */
[----:B------:R-:W-:Y:S02]  /*12240*/  HADD2.F32 R27, -RZ, R34.H0_H0 ;  /* 0x20000022ff1b7230 */ /* 0x000fe40000004100 */
[----:B------:R-:W-:Y:S01]  /*12250*/  FFMA.FTZ R11, R11, R3, R10 ;  /* 0x000000030b0b7223 */ /* 0x000fe2000001000a */
[----:B------:R-:W-:-:S02]  /*12260*/  HADD2.F32 R28, -RZ, R31.H1_H1 ;  /* 0x3000001fff1c7230 */ /* 0x000fc40000004100 */
[-C--:B------:R-:W-:Y:S01]  /*12270*/  FFMA.FTZ R9, R32, R6.reuse, R9 ;  /* 0x0000000620097223 */ /* 0x080fe20000010009 */
[----:B------:R-:W-:Y:S02]  /*12280*/  HADD2.F32 R8, -RZ, R25.H0_H0 ;  /* 0x20000019ff087230 */ /* 0x000fe40000004100 */
[----:B------:R-:W-:Y:S01]  /*12290*/  FFMA.FTZ R3, R27, R3, R38 ;  /* 0x000000031b037223 */ /* 0x000fe20000010026 */
        /* <DEDUP_REMOVED lines=36> */
.L_x_1597:
[----:B------:R-:W-:Y:S01]  /*124e0*/  IADD3 R97, PT, PT, R97, 0x20, RZ ;  /* 0x0000002061617810 */ /* 0x000fe20007ffe0ff */
[----:B------:R-:W-:Y:S01]  /*124f0*/  UIADD3 UR4, UPT, UPT, UR4, 0x40, URZ ;  /* 0x0000004004047890 */ /* 0x000fe2000fffe0ff */
[----:B------:R-:W-:Y:S02]  /*12500*/  IMAD.WIDE R102, R89, 0x4, R102 ;  /* 0x0000000459667825 */ /* 0x000fe400078e0266 */
[----:B------:R-:W-:-:S13]  /*12510*/  ISETP.GE.AND P2, PT, R97, R94, PT ;  /* 0x0000005e6100720c */ /* 0x000fda0003f46270 */
[----:B------:R-:W-:Y:S05]  /*12520*/  @!P2 BRA `(.L_x_1600) ;  /* 0xffffff940050a947 */ /* 0x000fea000383ffff */
.L_x_1583:
        /* <DEDUP_REMOVED lines=16> */
.L_x_1604:
[----:B------:R-:W0:Y:S02]  /*12630*/  LDS R2, [R0] ;  /* 0x0000000000027984 */ /* 0x000e240000000800 */
[----:B0-----:R-:W-:-:S05]  /*12640*/  HFMA2 R3, R2, 1, 1, R19 ;  /* 0x3c003c0002037831 */ /* 0x001fca0000000013 */
[----:B------:R-:W0:Y:S02]  /*12650*/  ATOMS.CAST.SPIN P0, [R0], R2, R3 ;  /* 0x000000020000758d */ /* 0x000e240001800003 */
[----:B0-----:R-:W-:Y:S05]  /*12660*/  @!P0 BRA `(.L_x_1604) ;  /* 0xfffffffc00f08947 */ /* 0x001fea000383ffff */
[----:B------:R-:W-:Y:S05]  /*12670*/  BRA `(.L_x_1602) ;  /* 0x00000000000c7947 */ /* 0x000fea0003800000 */
.L_x_1603:
[----:B------:R-:W2:Y:S02]  /*12680*/  LD.E R0, desc[UR8][R4.64] ;  /* 0x0000000804007980 */ /* 0x000ea4000c101900 */
[----:B--2---:R-:W-:-:S05]  /*12690*/  IADD3 R3, PT, PT, R19, R0, RZ ;  /* 0x0000000013037210 */ /* 0x004fca0007ffe0ff */
[----:B------:R0:W-:Y:S02]  /*126a0*/  ST.E desc[UR8][R4.64], R3 ;  /* 0x0000000304007985 */ /* 0x0001e4000c101908 */
.L_x_1602:
[----:B------:R-:W-:Y:S05]  /*126b0*/  BSYNC.RECONVERGENT B0 ;  /* 0x0000000000007941 */ /* 0x000fea0003800200 */
.L_x_1601:
[----:B------:R1:W-:Y:S01]  /*126c0*/  ATOM.E.ADD.F16x2.RN.STRONG.GPU P0, RZ, desc[UR8][R4.64+0x4], R95 ;  /* 0x8000045f04ff79a2 */ /* 0x0003e2000c10e108 */
[----:B------:R-:W-:Y:S04]  /*126d0*/  BSSY.RECONVERGENT B0, `(.L_x_1605) ;  /* 0x000000e000007945 */ /* 0x000fe80003800200 */
[----:B-1----:R-:W-:Y:S05]  /*126e0*/  @P0 BRA `(.L_x_1606) ;  /* 0x0000000000300947 */ /* 0x002fea0003800000 */
[----:B------:R-:W1:Y:S02]  /*126f0*/  QSPC.E.S P0, RZ, [R4+0x4] ;  /* 0x0000040004ff73aa */ /* 0x000e640000000500 */
[----:B-1----:R-:W-:Y:S05]  /*12700*/  @!P0 BRA `(.L_x_1607) ;  /* 0x00000000001c8947 */ /* 0x002fea0003800000 */
[----:B------:R-:W-:-:S04]  /*12710*/  MOV R2, R4 ;  /* 0x0000000400027202 */ /* 0x000fc80000000f00 */
[----:B------:R-:W-:-:S07]  /*12720*/  MOV R0, R2 ;  /* 0x0000000200007202 */ /* 0x000fce0000000f00 */
.L_x_1608:
[----:B------:R-:W0:Y:S02]  /*12730*/  LDS R2, [R0+0x4] ;  /* 0x0000040000027984 */ /* 0x000e240000000800 */
[----:B0-----:R-:W-:-:S05]  /*12740*/  HADD2 R3, R2, R95 ;  /* 0x0000005f02037230 */ /* 0x001fca0000000000 */
[----:B------:R-:W0:Y:S02]  /*12750*/  ATOMS.CAST.SPIN P0, [R0+0x4], R2, R3 ;  /* 0x000004020000758d */ /* 0x000e240001800003 */
[----:B0-----:R-:W-:Y:S05]  /*12760*/  @!P0 BRA `(.L_x_1608) ;  /* 0xfffffffc00f08947 */ /* 0x001fea000383ffff */
[----:B------:R-:W-:Y:S05]  /*12770*/  BRA `(.L_x_1606) ;  /* 0x00000000000c7947 */ /* 0x000fea0003800000 */
.L_x_1607:
[----:B------:R-:W0:Y:S02]  /*12780*/  LD.E R0, desc[UR8][R4.64+0x4] ;  /* 0x0000040804007980 */ /* 0x000e24000c101900 */
[----:B0-----:R-:W-:-:S05]  /*12790*/  IADD3 R3, PT, PT, R95, R0, RZ ;  /* 0x000000005f037210 */ /* 0x001fca0007ffe0ff */
[----:B------:R1:W-:Y:S02]  /*127a0*/  ST.E desc[UR8][R4.64+0x4], R3 ;  /* 0x0000040304007985 */ /* 0x0003e4000c101908 */
.L_x_1606:
[----:B------:R-:W-:Y:S05]  /*127b0*/  BSYNC.RECONVERGENT B0 ;  /* 0x0000000000007941 */ /* 0x000fea0003800200 */
.L_x_1605:
        /* <DEDUP_REMOVED lines=11> */
.L_x_1612:
[----:B------:R-:W0:Y:S02]  /*12870*/  LDS R2, [R0] ;  /* 0x0000000000027984 */ /* 0x000e240000000800 */
[----:B0-----:R-:W-:-:S05]  /*12880*/  HFMA2 R3, R2, 1, 1, R17 ;  /* 0x3c003c0002037831 */ /* 0x001fca0000000011 */
[----:B------:R-:W0:Y:S02]  /*12890*/  ATOMS.CAST.SPIN P0, [R0], R2, R3 ;  /* 0x000000020000758d */ /* 0x000e240001800003 */
[----:B0-----:R-:W-:Y:S05]  /*128a0*/  @!P0 BRA `(.L_x_1612) ;  /* 0xfffffffc00f08947 */ /* 0x001fea000383ffff */
[----:B------:R-:W-:Y:S05]  /*128b0*/  BRA `(.L_x_1610) ;  /* 0x00000000000c7947 */ /* 0x000fea0003800000 */
.L_x_1611:
[----:B------:R-:W2:Y:S02]  /*128c0*/  LD.E R0, desc[UR8][R4.64] ;  /* 0x0000000804007980 */ /* 0x000ea4000c101900 */
[----:B--2---:R-:W-:-:S05]  /*128d0*/  IADD3 R3, PT, PT, R17, R0, RZ ;  /* 0x0000000011037210 */ /* 0x004fca0007ffe0ff */
[----:B------:R0:W-:Y:S02]  /*128e0*/  ST.E desc[UR8][R4.64], R3 ;  /* 0x0000000304007985 */ /* 0x0001e4000c101908 */
.L_x_1610:
[----:B------:R-:W-:Y:S05]  /*128f0*/  BSYNC.RECONVERGENT B0 ;  /* 0x0000000000007941 */ /* 0x000fea0003800200 */
.L_x_1609:
[----:B------:R1:W-:Y:S01]  /*12900*/  ATOM.E.ADD.F16x2.RN.STRONG.GPU P0, RZ, desc[UR8][R4.64+0x4], R7 ;  /* 0x8000040704ff79a2 */ /* 0x0003e2000c10e108 */
[----:B------:R-:W-:Y:S04]  /*12910*/  BSSY.RECONVERGENT B0, `(.L_x_1613) ;  /* 0x000000e000007945 */ /* 0x000fe80003800200 */
[----:B-1----:R-:W-:Y:S05]  /*12920*/  @P0 BRA `(.L_x_1614) ;  /* 0x0000000000300947 */ /* 0x002fea0003800000 */
[----:B------:R-:W1:Y:S02]  /*12930*/  QSPC.E.S P0, RZ, [R4+0x4] ;  /* 0x0000040004ff73aa */ /* 0x000e640000000500 */
[----:B-1----:R-:W-:Y:S05]  /*12940*/  @!P0 BRA `(.L_x_1615) ;  /* 0x00000000001c8947 */ /* 0x002fea0003800000 */
[----:B------:R-:W-:-:S04]  /*12950*/  MOV R2, R4 ;  /* 0x0000000400027202 */ /* 0x000fc80000000f00 */
[----:B------:R-:W-:-:S07]  /*12960*/  MOV R0, R2 ;  /* 0x0000000200007202 */ /* 0x000fce0000000f00 */
.L_x_1616:
[----:B------:R-:W0:Y:S02]  /*12970*/  LDS R2, [R0+0x4] ;  /* 0x0000040000027984 */ /* 0x000e240000000800 */
[----:B0-----:R-:W-:-:S05]  /*12980*/  HADD2 R3, R2, R7 ;  /* 0x0000000702037230 */ /* 0x001fca0000000000 */
[----:B------:R-:W0:Y:S02]  /*12990*/  ATOMS.CAST.SPIN P0, [R0+0x4], R2, R3 ;  /* 0x000004020000758d */ /* 0x000e240001800003 */
[----:B0-----:R-:W-:Y:S05]  /*129a0*/  @!P0 BRA `(.L_x_1616) ;  /* 0xfffffffc00f08947 */ /* 0x001fea000383ffff */
[----:B------:R-:W-:Y:S05]  /*129b0*/  BRA `(.L_x_1614) ;  /* 0x00000000000c7947 */ /* 0x000fea0003800000 */
.L_x_1615:
[----:B------:R-:W0:Y:S02]  /*129c0*/  LD.E R0, desc[UR8][R4.64+0x4] ;  /* 0x0000040804007980 */ /* 0x000e24000c101900 */
[----:B0-----:R-:W-:-:S05]  /*129d0*/  IADD3 R3, PT, PT, R7, R0, RZ ;  /* 0x0000000007037210 */ /* 0x001fca0007ffe0ff */
[----:B------:R1:W-:Y:S02]  /*129e0*/  ST.E desc[UR8][R4.64+0x4], R3 ;  /* 0x0000040304007985 */ /* 0x0003e4000c101908 */
.L_x_1614:
[----:B------:R-:W-:Y:S05]  /*129f0*/  BSYNC.RECONVERGENT B0 ;  /* 0x0000000000007941 */ /* 0x000fea0003800200 */
.L_x_1613:
        /* <DEDUP_REMOVED lines=12> */
.L_x_1620:
[----:B------:R-:W0:Y:S02]  /*12ac0*/  LDS R2, [R0] ;  /* 0x0000000000027984 */ /* 0x000e240000000800 */
[----:B0-----:R-:W-:-:S05]  /*12ad0*/  HFMA2 R3, R2, 1, 1, R15 ;  /* 0x3c003c0002037831 */ /* 0x001fca000000000f */
[----:B------:R-:W0:Y:S02]  /*12ae0*/  ATOMS.CAST.SPIN P0, [R0], R2, R3 ;  /* 0x000000020000758d */ /* 0x000e240001800003 */
[----:B0-----:R-:W-:Y:S05]  /*12af0*/  @!P0 BRA `(.L_x_1620) ;  /* 0xfffffffc00f08947 */ /* 0x001fea000383ffff */
[----:B------:R-:W-:Y:S05]  /*12b00*/  BRA `(.L_x_1618) ;  /* 0x00000000000c7947 */ /* 0x000fea0003800000 */
.L_x_1619:
[----:B------:R-:W2:Y:S02]  /*12b10*/  LD.E R0, desc[UR8][R4.64] ;  /* 0x0000000804007980 */ /* 0x000ea4000c101900 */
[----:B--2---:R-:W-:-:S05]  /*12b20*/  IADD3 R3, PT, PT, R15, R0, RZ ;  /* 0x000000000f037210 */ /* 0x004fca0007ffe0ff */
[----:B------:R0:W-:Y:S02]  /*12b30*/  ST.E desc[UR8][R4.64], R3 ;  /* 0x0000000304007985 */ /* 0x0001e4000c101908 */
.L_x_1618:
[----:B------:R-:W-:Y:S05]  /*12b40*/  BSYNC.RECONVERGENT B0 ;  /* 0x0000000000007941 */ /* 0x000fea0003800200 */
.L_x_1617:
[----:B------:R1:W-:Y:S01]  /*12b50*/  ATOM.E.ADD.F16x2.RN.STRONG.GPU P0, RZ, desc[UR8][R4.64+0x4], R91 ;  /* 0x8000045b04ff79a2 */ /* 0x0003e2000c10e108 */
[----:B------:R-:W-:Y:S04]  /*12b60*/  BSSY.RECONVERGENT B0, `(.L_x_1621) ;  /* 0x000000e000007945 */ /* 0x000fe80003800200 */
[----:B-1----:R-:W-:Y:S05]  /*12b70*/  @P0 BRA `(.L_x_1622) ;  /* 0x0000000000300947 */ /* 0x002fea0003800000 */
[----:B------:R-:W1:Y:S02]  /*12b80*/  QSPC.E.S P0, RZ, [R4+0x4] ;  /* 0x0000040004ff73aa */ /* 0x000e640000000500 */
[----:B-1----:R-:W-:Y:S05]  /*12b90*/  @!P0 BRA `(.L_x_1623) ;  /* 0x00000000001c8947 */ /* 0x002fea0003800000 */
[----:B------:R-:W-:-:S04]  /*12ba0*/  MOV R2, R4 ;  /* 0x0000000400027202 */ /* 0x000fc80000000f00 */
[----:B------:R-:W-:-:S07]  /*12bb0*/  MOV R0, R2 ;  /* 0x0000000200007202 */ /* 0x000fce0000000f00 */
.L_x_1624:
[----:B------:R-:W0:Y:S02]  /*12bc0*/  LDS R2, [R0+0x4] ;  /* 0x0000040000027984 */ /* 0x000e240000000800 */
[----:B0-----:R-:W-:-:S05]  /*12bd0*/  HADD2 R3, R2, R91 ;  /* 0x0000005b02037230 */ /* 0x001fca0000000000 */
[----:B------:R-:W0:Y:S02]  /*12be0*/  ATOMS.CAST.SPIN P0, [R0+0x4], R2, R3 ;  /* 0x000004020000758d */ /* 0x000e240001800003 */
[----:B0-----:R-:W-:Y:S05]  /*12bf0*/  @!P0 BRA `(.L_x_1624) ;  /* 0xfffffffc00f08947 */ /* 0x001fea000383ffff */
[----:B------:R-:W-:Y:S05]  /*12c00*/  BRA `(.L_x_1622) ;  /* 0x00000000000c7947 */ /* 0x000fea0003800000 */
.L_x_1623:
[----:B------:R-:W0:Y:S02]  /*12c10*/  LD.E R0, desc[UR8][R4.64+0x4] ;  /* 0x0000040804007980 */ /* 0x000e24000c101900 */
[----:B0-----:R-:W-:-:S05]  /*12c20*/  IADD3 R3, PT, PT, R91, R0, RZ ;  /* 0x000000005b037210 */ /* 0x001fca0007ffe0ff */
[----:B------:R1:W-:Y:S02]  /*12c30*/  ST.E desc[UR8][R4.64+0x4], R3 ;  /* 0x0000040304007985 */ /* 0x0003e4000c101908 */
.L_x_1622:
[----:B------:R-:W-:Y:S05]  /*12c40*/  BSYNC.RECONVERGENT B0 ;  /* 0x0000000000007941 */ /* 0x000fea0003800200 */
.L_x_1621:
        /* <DEDUP_REMOVED lines=12> */
.L_x_1628:
[----:B------:R-:W0:Y:S02]  /*12d10*/  LDS R2, [R0] ;  /* 0x0000000000027984 */ /* 0x000e240000000800 */
[----:B0-----:R-:W-:-:S05]  /*12d20*/  HFMA2 R3, R2, 1, 1, R13 ;  /* 0x3c003c0002037831 */ /* 0x001fca000000000d */
[----:B------:R-:W0:Y:S02]  /*12d30*/  ATOMS.CAST.SPIN P0, [R0], R2, R3 ;  /* 0x000000020000758d */ /* 0x000e240001800003 */
[----:B0-----:R-:W-:Y:S05]  /*12d40*/  @!P0 BRA `(.L_x_1628) ;  /* 0xfffffffc00f08947 */ /* 0x001fea000383ffff */
[----:B------:R-:W-:Y:S05]  /*12d50*/  BRA `(.L_x_1626) ;  /* 0x00000000000c7947 */ /* 0x000fea0003800000 */
.L_x_1627:
[----:B------:R-:W2:Y:S02]  /*12d60*/  LD.E R0, desc[UR8][R4.64] ;  /* 0x0000000804007980 */ /* 0x000ea4000c101900 */
[----:B--2---:R-:W-:-:S05]  /*12d70*/  IADD3 R3, PT, PT, R13, R0, RZ ;  /* 0x000000000d037210 */ /* 0x004fca0007ffe0ff */
[----:B------:R0:W-:Y:S02]  /*12d80*/  ST.E desc[UR8][R4.64], R3 ;  /* 0x0000000304007985 */ /* 0x0001e4000c101908 */
.L_x_1626:
[----:B------:R-:W-:Y:S05]  /*12d90*/  BSYNC.RECONVERGENT B0 ;  /* 0x0000000000007941 */ /* 0x000fea0003800200 */
.L_x_1625:
[----:B------:R1:W-:Y:S02]  /*12da0*/  ATOM.E.ADD.F16x2.RN.STRONG.GPU P0, RZ, desc[UR8][R4.64+0x4], R93 ;  /* 0x8000045d04ff79a2 */ /* 0x0003e4000c10e108 */
[----:B-1----:R-:W-:Y:S05]  /*12db0*/  @P0 EXIT ;  /* 0x000000000000094d */ /* 0x002fea0003800000 */
[----:B------:R-:W1:Y:S02]  /*12dc0*/  QSPC.E.S P0, RZ, [R4+0x4] ;  /* 0x0000040004ff73aa */ /* 0x000e640000000500 */
[----:B-1----:R-:W-:Y:S05]  /*12dd0*/  @!P0 BRA `(.L_x_1629) ;  /* 0x00000000001c8947 */ /* 0x002fea0003800000 */
[----:B------:R-:W-:-:S04]  /*12de0*/  MOV R2, R4 ;  /* 0x0000000400027202 */ /* 0x000fc80000000f00 */
[----:B------:R-:W-:-:S07]  /*12df0*/  MOV R0, R2 ;  /* 0x0000000200007202 */ /* 0x000fce0000000f00 */
.L_x_1630:
[----:B------:R-:W0:Y:S02]  /*12e00*/  LDS R2, [R0+0x4] ;  /* 0x0000040000027984 */ /* 0x000e240000000800 */
[----:B0-----:R-:W-:-:S05]  /*12e10*/  HADD2 R3, R2, R93 ;  /* 0x0000005d02037230 */ /* 0x001fca0000000000 */
[----:B------:R-:W0:Y:S02]  /*12e20*/  ATOMS.CAST.SPIN P0, [R0+0x4], R2, R3 ;  /* 0x000004020000758d */ /* 0x000e240001800003 */
[----:B0-----:R-:W-:Y:S05]  /*12e30*/  @!P0 BRA `(.L_x_1630) ;  /* 0xfffffffc00f08947 */ /* 0x001fea000383ffff */
[----:B------:R-:W-:Y:S05]  /*12e40*/  EXIT ;  /* 0x000000000000794d */ /* 0x000fea0003800000 */
.L_x_1629:
[----:B------:R-:W0:Y:S02]  /*12e50*/  LD.E R0, desc[UR8][R4.64+0x4] ;  /* 0x0000040804007980 */ /* 0x000e24000c101900 */
[----:B0-----:R-:W-:-:S05]  /*12e60*/  IADD3 R3, PT, PT, R93, R0, RZ ;  /* 0x000000005d037210 */ /* 0x001fca0007ffe0ff */
[----:B------:R-:W-:Y:S01]  /*12e70*/  ST.E desc[UR8][R4.64+0x4], R3 ;  /* 0x0000040304007985 */ /* 0x000fe2000c101908 */
[----:B------:R-:W-:Y:S05]  /*12e80*/  EXIT ;  /* 0x000000000000794d */ /* 0x000fea0003800000 */
.L_x_1631:
        /* <DEDUP_REMOVED lines=15> */
.L_x_5303:


//--------------------- .text._Z23gemm_half_q_half_kernelILi4ELi140ELb1ELb1ELi32EEvPK6__halfPKjS4_S2_PS0_iiiiPKtS7_iiiiiibS2_i --------------------------
	.section	.text._Z23gemm_half_q_half_kernelILi4ELi140ELb1ELb1ELi32EEvPK6__halfPKjS4_S2_PS0_iiiiPKtS7_iiiiiibS2_i,"ax",@progbits
	.align	128
        .global         _Z23gemm_half_q_half_kernelILi4ELi140ELb1ELb1ELi32EEvPK6__halfPKjS4_S2_PS0_iiiiPKtS7_iiiiiibS2_i
        .type           _Z23gemm_half_q_half_kernelILi4ELi140ELb1ELb1ELi32EEvPK6__halfPKjS4_S2_PS0_iiiiPKtS7_iiiiiibS2_i,@function
        .size           _Z23gemm_half_q_half_kernelILi4ELi140ELb1ELb1ELi32EEvPK6__halfPKjS4_S2_PS0_iiiiPKtS7_iiiiiibS2_i,(.L_x_5304 - _Z23gemm_half_q_half_kernelILi4ELi140ELb1ELb1ELi32EEvPK6__halfPKjS4_S2_PS0_iiiiPKtS7_iiiiiibS2_i)
        .other          _Z23gemm_half_q_half_kernelILi4ELi140ELb1ELb1ELi32EEvPK6__halfPKjS4_S2_PS0_iiiiPKtS7_iiiiiibS2_i,@"STO_CUDA_ENTRY STV_DEFAULT"
_Z23gemm_half_q_half_kernelILi4ELi140ELb1ELb1ELi32EEvPK6__halfPKjS4_S2_PS0_iiiiPKtS7_iiiiiibS2_i:
.text._Z23gemm_half_q_half_kernelILi4ELi140ELb1ELb1ELi32EEvPK6__halfPKjS4_S2_PS0_iiiiPKtS7_iiiiiibS2_i:
        /* <DEDUP_REMOVED lines=33> */
.L_x_1632:
        /* <DEDUP_REMOVED lines=43> */
.L_x_1638:
[----:B------:R-:W-:Y:S02]  /*04c0*/  IADD3 R9, P2, PT, R21, R16, RZ ;  /* 0x0000001015097210 */ /* 0x000fe40007f5e0ff */
[C---:B------:R-:W-:Y:S02]  /*04d0*/  IADD3 R10, PT, PT, R16.reuse, UR7, RZ ;  /* 0x00000007100a7c10 */ /* 0x040fe4000fffe0ff */
[----:B------:R-:W-:Y:S02]  /*04e0*/  LEA.HI.X.SX32 R16, R16, RZ, 0x1, P2 ;  /* 0x000000ff10107211 */ /* 0x000fe400010f0eff */
[----:B------:R-:W-:Y:S02]  /*04f0*/  LEA R8, P2, R9, UR8, 0x1 ;  /* 0x0000000809087c11 */ /* 0x000fe4000f8408ff */
[----:B------:R-:W-:Y:S02]  /*0500*/  IADD3 R11, PT, PT, R10, UR7, RZ ;  /* 0x000000070a0b7c10 */ /* 0x000fe4000fffe0ff */
[----:B------:R-:W-:-:S02]  /*0510*/  IADD3 R14, P3, PT, R21, R10, RZ ;  /* 0x0000000a150e7210 */ /* 0x000fc40007f7e0ff */
[----:B------:R-:W-:Y:S02]  /*0520*/  LEA.HI.X R9, R9, UR9, R16, 0x1, P2 ;  /* 0x0000000909097c11 */ /* 0x000fe400090f0c10 */
[----:B------:R-:W-:Y:S02]  /*0530*/  IADD3 R16, PT, PT, R11, UR7, RZ ;  /* 0x000000070b107c10 */ /* 0x000fe4000fffe0ff */
[C---:B------:R-:W-:Y:S02]  /*0540*/  IADD3 R13, P4, PT, R21.reuse, R11, RZ ;  /* 0x0000000b150d7210 */ /* 0x040fe40007f9e0ff */
[----:B------:R-:W-:Y:S01]  /*0550*/  LEA.HI.X.SX32 R19, R10, RZ, 0x1, P3 ;  /* 0x000000ff0a137211 */ /* 0x000fe200018f0eff */
        /* <DEDUP_REMOVED lines=22> */
.L_x_1637:
        /* <DEDUP_REMOVED lines=20> */
.L_x_1639:
[----:B------:R-:W-:-:S13]  /*0800*/  ISETP.EQ.AND P2, PT, R17, RZ, PT ;  /* 0x000000ff1100720c */ /* 0x000fda0003f42270 */
[----:B------:R-:W-:Y:S05]  /*0810*/  @!P0 BRA P2, `(.L_x_1634) ;  /* 0x0000000400788947 */ /* 0x000fea0001000000 */
.L_x_1636:
        /* <DEDUP_REMOVED lines=12> */
.L_x_1635:
        /* <DEDUP_REMOVED lines=16> */
.L_x_1642:
[----:B-----5:R-:W-:Y:S02]  /*09e0*/  IADD3 R9, P2, PT, R21, R18, RZ ;  /* 0x0000001215097210 */ /* 0x020fe40007f5e0ff */
[C---:B------:R-:W-:Y:S02]  /*09f0*/  IADD3 R10, PT, PT, R18.reuse, UR7, RZ ;  /* 0x00000007120a7c10 */ /* 0x040fe4000fffe0ff */
[----:B------:R-:W-:Y:S02]  /*0a00*/  LEA.HI.X.SX32 R18, R18, RZ, 0x1, P2 ;  /* 0x000000ff12127211 */ /* 0x000fe400010f0eff */
[----:B0-----:R-:W-:Y:S02]  /*0a10*/  LEA R8, P2, R9, UR8, 0x1 ;  /* 0x0000000809087c11 */ /* 0x001fe4000f8408ff */
        /* <DEDUP_REMOVED lines=28> */
.L_x_1641:
        /* <DEDUP_REMOVED lines=21> */
.L_x_1643:
[----:B------:R-:W-:-:S13]  /*0d30*/  ISETP.NE.OR P0, PT, R17, RZ, P0 ;  /* 0x000000ff1100720c */ /* 0x000fda0000705670 */
[----:B------:R-:W-:Y:S05]  /*0d40*/  @!P0 BRA `(.L_x_1634) ;  /* 0x00000000002c8947 */ /* 0x000fea0003800000 */
.L_x_1640:
        /* <DEDUP_REMOVED lines=11> */
.L_x_1634:
[----:B------:R-:W-:Y:S05]  /*0e00*/  BSYNC.RECONVERGENT B0 ;  /* 0x0000000000007941 */ /* 0x000fea0003800200 */
.L_x_1633:
        /* <DEDUP_REMOVED lines=19> */
[----:B0-----:R-:W0:Y:S01]  /*0f40*/  LDC.64 R16, c[0x0][0x3a0] ;  /* 0x0000e800ff107b82 */ /* 0x001e220000000a00 */
[----:B------:R-:W-:-:S13]  /*0f50*/  PLOP3.LUT P0, PT, PT, PT, PT, 0x8, 0x80 ;  /* 0x000000000080781c */ /* 0x000fda0003f0e170 */
.L_x_1647:
        /* <DEDUP_REMOVED lines=15> */
.L_x_1646:
[----:B------:R-:W-:-:S04]  /*1050*/  IADD3 R4, PT, PT, RZ, -R18, RZ ;  /* 0x80000012ff047210 */ /* 0x000fc80007ffe0ff */
[----:B------:R-:W-:-:S13]  /*1060*/  ISETP.GT.AND P2, PT, R4, 0x1, PT ;  /* 0x000000010400780c */ /* 0x000fda0003f44270 */
[----:B------:R-:W-:Y:S05]  /*1070*/  @!P2 BRA `(.L_x_1648) ;  /* 0x000000000024a947 */ /* 0x000fea0003800000 */
[----:B-1----:R-:W0:Y:S01]  /*1080*/  LDC.64 R10, c[0x0][0x3a0] ;  /* 0x0000e800ff0a7b82 */ /* 0x002e220000000a00 */
        /* <DEDUP_REMOVED lines=8> */
.L_x_1648:
[----:B------:R-:W-:-:S13]  /*1110*/  ISETP.NE.OR P0, PT, R18, RZ, P0 ;  /* 0x000000ff1200720c */ /* 0x000fda0000705670 */
[----:B------:R-:W-:Y:S05]  /*1120*/  @!P0 BRA `(.L_x_1644) ;  /* 0x00000000001c8947 */ /* 0x000fea0003800000 */
.L_x_1645:
[----:B012---:R-:W0:Y:S02]  /*1130*/  LDC.64 R8, c[0x0][0x3a0] ;  /* 0x0000e800ff087b82 */ /* 0x007e240000000a00 */
.L_x_1649:
[C---:B0-----:R-:W-:Y:S01]  /*1140*/  IMAD.WIDE R10, R7.reuse, 0x2, R8 ;  /* 0x00000002070a7825 */ /* 0x041fe200078e0208 */
[----:B------:R-:W-:Y:S02]  /*1150*/  IADD3 R18, PT, PT, R18, 0x1, RZ ;  /* 0x0000000112127810 */ /* 0x000fe40007ffe0ff */
[----:B------:R-:W-:Y:S02]  /*1160*/  IADD3 R7, PT, PT, R7, R89, RZ ;  /* 0x0000005907077210 */ /* 0x000fe40007ffe0ff */
[----:B------:R3:W-:Y:S01]  /*1170*/  STG.E.64 desc[UR10][R10.64], RZ ;  /* 0x000000ff0a007986 */ /* 0x0007e2000c101b0a */
[----:B------:R-:W-:-:S13]  /*1180*/  ISETP.NE.AND P0, PT, R18, RZ, PT ;  /* 0x000000ff1200720c */ /* 0x000fda0003f05270 */
[----:B---3--:R-:W-:Y:S05]  /*1190*/  @P0 BRA `(.L_x_1649) ;  /* 0xfffffffc00e80947 */ /* 0x008fea000383ffff */
.L_x_1644:
[----:B------:R-:W3:Y:S01]  /*11a0*/  LDCU UR5, c[0x0][0x3c8] ;  /* 0x00007900ff0577ac */ /* 0x000ee20008000800 */
[----:B------:R-:W-:Y:S01]  /*11b0*/  BAR.SYNC.DEFER_BLOCKING 0x0 ;  /* 0x0000000000007b1d */ /* 0x000fe20000010000 */
[----:B------:R-:W-:-:S05]  /*11c0*/  ISETP.GE.AND P0, PT, R97, UR7, PT ;  /* 0x0000000761007c0c */ /* 0x000fca000bf06270 */
[----:B------:R-:W4:Y:S01]  /*11d0*/  LDCU UR6, c[0x0][0x3cc] ;  /* 0x00007980ff0677ac */ /* 0x000f220008000800 */
[----:B------:R-:W0:Y:S01]  /*11e0*/  LDCU UR8, c[0x0][0x3d0] ;  /* 0x00007a00ff0877ac */ /* 0x000e220008000800 */
[----:B------:R-:W0:Y:S01]  /*11f0*/  LDCU UR9, c[0x0][0x3d4] ;  /* 0x00007a80ff0977ac */ /* 0x000e220008000800 */
[----:B---3--:R-:W-:Y:S01]  /*1200*/  VIMNMX R19, PT, PT, R97, UR5, PT ;  /* 0x0000000561137c48 */ /* 0x008fe2000bfe0100 */
[----:B------:R-:W3:Y:S04]  /*1210*/  LDCU UR12, c[0x0][0x3d8] ;  /* 0x00007b00ff0c77ac */ /* 0x000ee80008000800 */
[----:B------:R-:W-:Y:S05]  /*1220*/  @P0 BRA `(.L_x_1650) ;  /* 0x0000000000d40947 */ /* 0x000fea0003800000 */
[----:B-1----:R-:W1:Y:S01]  /*1230*/  LDC.64 R12, c[0x0][0x3b8] ;  /* 0x0000ee00ff0c7b82 */ /* 0x002e620000000a00 */
[----:B0-2---:R-:W-:-:S05]  /*1240*/  SHF.L.U32 R9, R3, 0x6, RZ ;  /* 0x0000000603097819 */ /* 0x005fca00000006ff */
[----:B-1----:R-:W-:-:S05]  /*1250*/  IMAD.WIDE.U32 R8, R9, 0x2, R12 ;  /* 0x0000000209087825 */ /* 0x002fca00078e000c */
        /* <DEDUP_REMOVED lines=8> */
.L_x_1651:
        /* <DEDUP_REMOVED lines=29> */
[----:B------:R-:W4:Y:S01]  /*14b0*/  I2F.F16 R43, R18 ;  /* 0x00000012002b7306 */ /* 0x000f220000200c00 */
[----:B------:R-:W-:Y:S01]  /*14c0*/  IADD3 R2, PT, PT, R2, 0x1, R3 ;  /* 0x0000000102027810 */ /* 0x000fe20007ffe003 */
[----:B------:R-:W-:Y:S01]  /*14d0*/  IMAD R3, R16, R16, R16 ;  /* 0x0000001010037224 */ /* 0x000fe200078e0210 */
[----:B------:R-:W-:-:S04]  /*14e0*/  ISETP.GE.AND P0, PT, R15, R90, PT ;  /* 0x0000005a0f00720c */ /* 0x000fc80003f06270 */
[----:B------:R-:W-:Y:S01]  /*14f0*/  IADD3 R3, PT, PT, R16, 0x1, R3 ;  /* 0x0000000110037810 */ /* 0x000fe20007ffe003 */
        /* <DEDUP_REMOVED lines=8> */
.L_x_1650:
[C---:B------:R-:W-:Y:S01]  /*1580*/  ISETP.GT.AND P0, PT, R97.reuse, UR5, PT ;  /* 0x0000000561007c0c */ /* 0x040fe2000bf04270 */
[----:B------:R-:W-:Y:S01]  /*1590*/  HFMA2 R4, -RZ, RZ, 0, 0 ;  /* 0x00000000ff047431 */ /* 0x000fe200000001ff */
[----:B------:R-:W-:Y:S01]  /*15a0*/  SHF.R.S32.HI R2, RZ, 0x1f, R19 ;  /* 0x0000001fff027819 */ /* 0x000fe20000011413 */
[----:B012---:R-:W-:Y:S01]  /*15b0*/  HFMA2 R9, -RZ, RZ, 0, 0 ;  /* 0x00000000ff097431 */ /* 0x007fe200000001ff */
[C---:B----4-:R-:W-:Y:S02]  /*15c0*/  ISETP.GT.AND P2, PT, R97.reuse, UR6, PT ;  /* 0x0000000661007c0c */ /* 0x050fe4000bf44270 */
[----:B------:R-:W-:Y:S02]  /*15d0*/  LEA.HI R2, R2, R19, RZ, 0x5 ;  /* 0x0000001302027211 */ /* 0x000fe400078f28ff */
[C---:B------:R-:W-:Y:S02]  /*15e0*/  ISETP.GT.AND P3, PT, R97.reuse, UR8, PT ;  /* 0x0000000861007c0c */ /* 0x040fe4000bf64270 */
[----:B------:R-:W-:-:S02]  /*15f0*/  ISETP.GT.AND P4, PT, R97, UR9, PT ;  /* 0x0000000961007c0c */ /* 0x000fc4000bf84270 */
[----:B---3--:R-:W-:Y:S02]  /*1600*/  ISETP.GT.AND P5, PT, R97, UR12, PT ;  /* 0x0000000c61007c0c */ /* 0x008fe4000bfa4270 */
[----:B------:R-:W-:Y:S01]  /*1610*/  SHF.R.S32.HI R11, RZ, 0x5, R2 ;  /* 0x00000005ff0b7819 */ /* 0x000fe20000011402 */
[----:B------:R-:W-:Y:S01]  /*1620*/  HFMA2 R2, -RZ, RZ, 0, 0 ;  /* 0x00000000ff027431 */ /* 0x000fe200000001ff */
[----:B------:R-:W-:Y:S02]  /*1630*/  MOV R7, RZ ;  /* 0x000000ff00077202 */ /* 0x000fe40000000f00 */
[----:B------:R-:W-:Y:S01]  /*1640*/  MOV R10, RZ ;  /* 0x000000ff000a7202 */ /* 0x000fe20000000f00 */
[----:B------:R-:W-:Y:S06]  /*1650*/  @!P0 BRA `(.L_x_1652) ;  /* 0x00000000001c8947 */ /* 0x000fec0003800000 */
[----:B------:R-:W0:Y:S02]  /*1660*/  LDC R2, c[0x0][0x3cc] ;  /* 0x0000f300ff027b82 */ /* 0x000e240000000800 */
[----:B0-----:R-:W-:-:S04]  /*1670*/  VIMNMX R2, PT, PT, R97, R2, PT ;  /* 0x0000000261027248 */ /* 0x001fc80003fe0100 */
[----:B------:R-:W-:-:S04]  /*1680*/  IADD3 R2, PT, PT, R2, -UR5, RZ ;  /* 0x8000000502027c10 */ /* 0x000fc8000fffe0ff */
[----:B------:R-:W-:-:S04]  /*1690*/  SHF.R.S32.HI R3, RZ, 0x1f, R2 ;  /* 0x0000001fff037819 */ /* 0x000fc80000011402 */
[----:B------:R-:W-:-:S04]  /*16a0*/  LEA.HI R3, R3, R2, RZ, 0x5 ;  /* 0x0000000203037211 */ /* 0x000fc800078f28ff */
[----:B------:R-:W-:-:S05]  /*16b0*/  SHF.R.S32.HI R3, RZ, 0x5, R3 ;  /* 0x00000005ff037819 */ /* 0x000fca0000011403 */
[----:B------:R-:W-:-:S07]  /*16c0*/  IMAD R2, R3, 0x6, RZ ;  /* 0x0000000603027824 */ /* 0x000fce00078e02ff */
.L_x_1652:
        /* <DEDUP_REMOVED lines=8> */
.L_x_1653:
        /* <DEDUP_REMOVED lines=8> */
.L_x_1654:
        /* <DEDUP_REMOVED lines=8> */
.L_x_1655:
        /* <DEDUP_REMOVED lines=8> */
.L_x_1656:
[----:B------:R-:W-:Y:S01]  /*18d0*/  LEA R2, R11, R2, 0x3 ;  /* 0x000000020b027211 */ /* 0x000fe200078e18ff */
[----:B------:R-:W0:Y:S01]  /*18e0*/  LDCU.64 UR12, c[0x0][0x388] ;  /* 0x00007100ff0c77ac */ /* 0x000e220008000a00 */
[----:B------:R-:W1:Y:S01]  /*18f0*/  S2UR UR8, SR_CgaCtaId ;  /* 0x00000000000879c3 */ /* 0x000e620000008800 */
[----:B------:R-:W-:Y:S02]  /*1900*/  PRMT R40, RZ, 0x5410, RZ ;  /* 0x00005410ff287816 */ /* 0x000fe400000000ff */
        /* <DEDUP_REMOVED lines=20> */
[----:B-----5:R-:W-:-:S10]  /*1a50*/  PRMT R21, RZ, 0x5410, RZ ;  /* 0x00005410ff157816 */ /* 0x020fd400000000ff */
        /* <DEDUP_REMOVED lines=207> */
.L_x_1658:
        /* <DEDUP_REMOVED lines=101> */
.L_x_1660:
        /* <DEDUP_REMOVED lines=100> */
.L_x_1661:
        /* <DEDUP_REMOVED lines=92> */
.L_x_1659:
        /* <DEDUP_REMOVED lines=198> */
.L_x_1662:
        /* <DEDUP_REMOVED lines=96> */
.L_x_1664:
        /* <DEDUP_REMOVED lines=97> */
.L_x_1665:
        /* <DEDUP_REMOVED lines=91> */
.L_x_1663:
        /* <DEDUP_REMOVED lines=198> */
.L_x_1666:
        /* <DEDUP_REMOVED lines=96> */
.L_x_1668:
        /* <DEDUP_REMOVED lines=97> */
.L_x_1669:
        /* <DEDUP_REMOVED lines=91> */
.L_x_1667:
        /* <DEDUP_REMOVED lines=199> */
.L_x_1670:
        /* <DEDUP_REMOVED lines=97> */
.L_x_1671:
        /* <DEDUP_REMOVED lines=98> */
.L_x_1672:
        /* <DEDUP_REMOVED lines=93> */
.L_x_1657:
[----:B------:R-:W-:-:S04]  /*9450*/  VIMNMX R0, PT, PT, R90, UR9, PT ;  /* 0x000000095a007c48 */ /* 0x000fc8000bfe0100 */
[----:B------:R-:W-:-:S13]  /*9460*/  ISETP.GT.AND P0, PT, R0, R97, PT ;  /* 0x000000610000720c */ /* 0x000fda0003f04270 */
[----:B------:R-:W-:Y:S05]  /*9470*/  @!P0 BRA `(.L_x_1673) ;  /* 0x0000006800cc8947 */ /* 0x000fea0003800000 */
[----:B------:R-:W-:Y:S02]  /*9480*/  PRMT R0, R93, 0x9910, RZ ;  /* 0x000099105d007816 */ /* 0x000fe400000000ff */
[----:B------:R-:W-:Y:S02]  /*9490*/  VIMNMX.U32 R10, PT, PT, R90, UR9, PT ;  /* 0x000000095a0a7c48 */ /* 0x000fe4000bfe0000 */
[----:B------:R-:W-:-:S04]  /*94a0*/  ISETP.NE.AND P0, PT, R0, RZ, PT ;  /* 0x000000ff0000720c */ /* 0x000fc80003f05270 */
[----:B------:R-:W-:-:S13]  /*94b0*/  ISETP.EQ.OR P0, PT, R5, 0x3, !P0 ;  /* 0x000000030500780c */ /* 0x000fda0004702670 */
.L_x_1690:
[----:B------:R-:W2:Y:S01]  /*94c0*/  LDG.E.128.CONSTANT R12, desc[UR10][R16.64] ;  /* 0x0000000a100c7981 */ /* 0x000ea2000c1e9d00 */
[----:B------:R-:W-:Y:S01]  /*94d0*/  ISETP.NE.AND P1, PT, R95, RZ, PT ;  /* 0x000000ff5f00720c */ /* 0x000fe20003f25270 */
[----:B------:R-:W-:Y:S01]  /*94e0*/  HFMA2 R8, -RZ, RZ, 0, 0.0625 ;  /* 0x00002c00ff087431 */ /* 0x000fe200000001ff */
[----:B------:R-:W-:Y:S02]  /*94f0*/  ISETP.NE.AND P2, PT, R5, 0x1, PT ;  /* 0x000000010500780c */ /* 0x000fe40003f45270 */
[----:B--2---:R-:W-:Y:S02]  /*9500*/  LOP3.LUT R4, R13, 0xf000f0, RZ, 0xc0, !PT ;  /* 0x00f000f00d047812 */ /* 0x004fe400078ec0ff */
[----:B------:R-:W-:Y:S02]  /*9510*/  LOP3.LUT R18, R14, 0xf000f0, RZ, 0xc0, !PT ;  /* 0x00f000f00e127812 */ /* 0x000fe400078ec0ff */
[C---:B------:R-:W-:Y:S02]  /*9520*/  LOP3.LUT R0, R12.reuse, 0xf000f, RZ, 0xc0, !PT ;  /* 0x000f000f0c007812 */ /* 0x040fe400078ec0ff */
        /* <DEDUP_REMOVED lines=140> */
.L_x_1674:
        /* <DEDUP_REMOVED lines=97> */
.L_x_1676:
        /* <DEDUP_REMOVED lines=94> */
.L_x_1677:
        /* <DEDUP_REMOVED lines=91> */
.L_x_1675:
        /* <DEDUP_REMOVED lines=146> */
.L_x_1678:
        /* <DEDUP_REMOVED lines=95> */
.L_x_1680:
        /* <DEDUP_REMOVED lines=94> */
.L_x_1681:
        /* <DEDUP_REMOVED lines=91> */
.L_x_1679:
        /* <DEDUP_REMOVED lines=145> */
.L_x_1682:
        /* <DEDUP_REMOVED lines=95> */
.L_x_1684:
        /* <DEDUP_REMOVED lines=94> */
.L_x_1685:
        /* <DEDUP_REMOVED lines=91> */
.L_x_1683:
        /* <DEDUP_REMOVED lines=145> */
.L_x_1686:
        /* <DEDUP_REMOVED lines=95> */
.L_x_1688:
        /* <DEDUP_REMOVED lines=94> */
.L_x_1689:
        /* <DEDUP_REMOVED lines=91> */
.L_x_1687:
[----:B------:R-:W-:Y:S01]  /*ff50*/  IADD3 R97, PT, PT, R97, 0x20, RZ ;  /* 0x0000002061617810 */ /* 0x000fe20007ffe0ff */
[----:B------:R-:W-:Y:S01]  /*ff60*/  UIADD3 UR4, UPT, UPT, UR4, 0x40, URZ ;  /* 0x0000004004047890 */ /* 0x000fe2000fffe0ff */
[----:B------:R-:W-:Y:S02]  /*ff70*/  IMAD.WIDE R16, R89, 0x4, R12 ;  /* 0x0000000459107825 */ /* 0x000fe400078e020c */
[----:B------:R-:W-:-:S13]  /*ff80*/  ISETP.GE.AND P1, PT, R97, R10, PT ;  /* 0x0000000a6100720c */ /* 0x000fda0003f26270 */
[----:B------:R-:W-:Y:S05]  /*ff90*/  @!P1 BRA `(.L_x_1690) ;  /* 0xffffff9400489947 */ /* 0x000fea000383ffff */
[----:B------:R-:W-:-:S07]  /*ffa0*/  IMAD.WIDE R16, R89, 0x10, R6 ;  /* 0x0000001059107825 */ /* 0x000fce00078e0206 */
.L_x_1673:
        /* <DEDUP_REMOVED lines=9> */
.L_x_1696:
        /* <DEDUP_REMOVED lines=316> */
.L_x_1692:
        /* <DEDUP_REMOVED lines=83> */
.L_x_1694:
        /* <DEDUP_REMOVED lines=82> */
.L_x_1695:
        /* <DEDUP_REMOVED lines=79> */
.L_x_1693:
[----:B------:R-:W-:Y:S01]  /*12340*/  IADD3 R97, PT, PT, R97, 0x20, RZ ;  /* 0x0000002061617810 */ /* 0x000fe20007ffe0ff */
[----:B------:R-:W-:Y:S01]  /*12350*/  UIADD3 UR4, UPT, UPT, UR4, 0x40, URZ ;  /* 0x0000004004047890 */ /* 0x000fe2000fffe0ff */
[----:B------:R-:W-:Y:S02]  /*12360*/  IMAD.WIDE R16, R89, 0x4, R98 ;  /* 0x0000000459107825 */ /* 0x000fe400078e0262 */
[----:B------:R-:W-:-:S13]  /*12370*/  ISETP.GE.AND P1, PT, R97, R90, PT ;  /* 0x0000005a6100720c */ /* 0x000fda0003f26270 */
[----:B------:R-:W-:Y:S05]  /*12380*/  @!P1 BRA `(.L_x_1696) ;  /* 0xffffffdc002c9947 */ /* 0x000fea000383ffff */
.L_x_1691:
        /* <DEDUP_REMOVED lines=21> */
.L_x_1700:
[----:B------:R-:W0:Y:S02]  /*124e0*/  LDS R2, [R6] ;  /* 0x0000000006027984 */ /* 0x000e240000000800 */
[----:B0-----:R-:W-:-:S05]  /*124f0*/  HADD2 R3, R2, R7 ;  /* 0x0000000702037230 */ /* 0x001fca0000000000 */
[----:B------:R-:W0:Y:S02]  /*12500*/  ATOMS.CAST.SPIN P1, [R6], R2, R3 ;  /* 0x000000020600758d */ /* 0x000e240001820003 */
[----:B0-----:R-:W-:Y:S05]  /*12510*/  @!P1 BRA `(.L_x_1700) ;  /* 0xfffffffc00f09947 */ /* 0x001fea000383ffff */
[----:B------:R-:W-:Y:S05]  /*12520*/  BRA `(.L_x_1698) ;  /* 0x00000000000c7947 */ /* 0x000fea0003800000 */
.L_x_1699:
[----:B------:R-:W2:Y:S02]  /*12530*/  LD.E R2, desc[UR10][R4.64] ;  /* 0x0000000a04027980 */ /* 0x000ea4000c101900 */
[----:B--2---:R-:W-:-:S05]  /*12540*/  IADD3 R3, PT, PT, R7, R2, RZ ;  /* 0x0000000207037210 */ /* 0x004fca0007ffe0ff */
[----:B------:R0:W-:Y:S02]  /*12550*/  ST.E desc[UR10][R4.64], R3 ;  /* 0x0000000304007985 */ /* 0x0001e4000c10190a */
.L_x_1698:
[----:B------:R-:W-:Y:S05]  /*12560*/  BSYNC.RECONVERGENT B0 ;  /* 0x0000000000007941 */ /* 0x000fea0003800200 */
.L_x_1697:
[----:B------:R1:W-:Y:S01]  /*12570*/  ATOM.E.ADD.F16x2.RN.STRONG.GPU P1, RZ, desc[UR10][R4.64+0x4], R27 ;  /* 0x8000041b04ff79a2 */ /* 0x0003e2000c12e10a */
[----:B------:R-:W-:Y:S04]  /*12580*/  BSSY.RECONVERGENT B0, `(.L_x_1701) ;  /* 0x000000e000007945 */ /* 0x000fe80003800200 */
[----:B-1----:R-:W-:Y:S05]  /*12590*/  @P1 BRA `(.L_x_1702) ;  /* 0x0000000000301947 */ /* 0x002fea0003800000 */
[----:B------:R-:W1:Y:S02]  /*125a0*/  QSPC.E.S P1, RZ, [R4+0x4] ;  /* 0x0000040004ff73aa */ /* 0x000e640000020500 */
[----:B-1----:R-:W-:Y:S05]  /*125b0*/  @!P1 BRA `(.L_x_1703) ;  /* 0x00000000001c9947 */ /* 0x002fea0003800000 */
[----:B------:R-:W-:-:S04]  /*125c0*/  MOV R2, R4 ;  /* 0x0000000400027202 */ /* 0x000fc80000000f00 */
[----:B------:R-:W-:-:S07]  /*125d0*/  MOV R6, R2 ;  /* 0x0000000200067202 */ /* 0x000fce0000000f00 */
.L_x_1704:
[----:B------:R-:W0:Y:S02]  /*125e0*/  LDS R2, [R6+0x4] ;  /* 0x0000040006027984 */ /* 0x000e240000000800 */
[----:B0-----:R-:W-:-:S05]  /*125f0*/  HFMA2 R3, R2, 1, 1, R27 ;  /* 0x3c003c0002037831 */ /* 0x001fca000000001b */
[----:B------:R-:W0:Y:S02]  /*12600*/  ATOMS.CAST.SPIN P1, [R6+0x4], R2, R3 ;  /* 0x000004020600758d */ /* 0x000e240001820003 */
[----:B0-----:R-:W-:Y:S05]  /*12610*/  @!P1 BRA `(.L_x_1704) ;  /* 0xfffffffc00f09947 */ /* 0x001fea000383ffff */
[----:B------:R-:W-:Y:S05]  /*12620*/  BRA `(.L_x_1702) ;  /* 0x00000000000c7947 */ /* 0x000fea0003800000 */
.L_x_1703:
[----:B------:R-:W0:Y:S02]  /*12630*/  LD.E R2, desc[UR10][R4.64+0x4] ;  /* 0x0000040a04027980 */ /* 0x000e24000c101900 */
[----:B0-----:R-:W-:-:S05]  /*12640*/  IADD3 R3, PT, PT, R27, R2, RZ ;  /* 0x000000021b037210 */ /* 0x001fca0007ffe0ff */
[----:B------:R1:W-:Y:S02]  /*12650*/  ST.E desc[UR10][R4.64+0x4], R3 ;  /* 0x0000040304007985 */ /* 0x0003e4000c10190a */
.L_x_1702:
[----:B------:R-:W-:Y:S05]  /*12660*/  BSYNC.RECONVERGENT B0 ;  /* 0x0000000000007941 */ /* 0x000fea0003800200 */
.L_x_1701:
        /* <DEDUP_REMOVED lines=11> */
.L_x_1708:
[----:B------:R-:W0:Y:S02]  /*12720*/  LDS R2, [R6] ;  /* 0x0000000006027984 */ /* 0x000e240000000800 */
[----:B0-----:R-:W-:-:S05]  /*12730*/  HADD2 R3, R2, R7 ;  /* 0x0000000702037230 */ /* 0x001fca0000000000 */
[----:B------:R-:W0:Y:S02]  /*12740*/  ATOMS.CAST.SPIN P0, [R6], R2, R3 ;  /* 0x000000020600758d */ /* 0x000e240001800003 */
[----:B0-----:R-:W-:Y:S05]  /*12750*/  @!P0 BRA `(.L_x_1708) ;  /* 0xfffffffc00f08947 */ /* 0x001fea000383ffff */
[----:B------:R-:W-:Y:S05]  /*12760*/  BRA `(.L_x_1706) ;  /* 0x00000000000c7947 */ /* 0x000fea0003800000 */
.L_x_1707:
[----:B------:R-:W2:Y:S02]  /*12770*/  LD.E R2, desc[UR10][R4.64] ;  /* 0x0000000a04027980 */ /* 0x000ea4000c101900 */
[----:B--2---:R-:W-:-:S05]  /*12780*/  IADD3 R3, PT, PT, R7, R2, RZ ;  /* 0x0000000207037210 */ /* 0x004fca0007ffe0ff */
[----:B------:R0:W-:Y:S02]  /*12790*/  ST.E desc[UR10][R4.64], R3 ;  /* 0x0000000304007985 */ /* 0x0001e4000c10190a */
.L_x_1706:
[----:B------:R-:W-:Y:S05]  /*127a0*/  BSYNC.RECONVERGENT B0 ;  /* 0x0000000000007941 */ /* 0x000fea0003800200 */
.L_x_1705:
[----:B------:R1:W-:Y:S01]  /*127b0*/  ATOM.E.ADD.F16x2.RN.STRONG.GPU P0, RZ, desc[UR10][R4.64+0x4], R25 ;  /* 0x8000041904ff79a2 */ /* 0x0003e2000c10e10a */
[----:B------:R-:W-:Y:S04]  /*127c0*/  BSSY.RECONVERGENT B0, `(.L_x_1709) ;  /* 0x000000e000007945 */ /* 0x000fe80003800200 */
[----:B-1----:R-:W-:Y:S05]  /*127d0*/  @P0 BRA `(.L_x_1710) ;  /* 0x0000000000300947 */ /* 0x002fea0003800000 */
[----:B------:R-:W1:Y:S02]  /*127e0*/  QSPC.E.S P0, RZ, [R4+0x4] ;  /* 0x0000040004ff73aa */ /* 0x000e640000000500 */
[----:B-1----:R-:W-:Y:S05]  /*127f0*/  @!P0 BRA `(.L_x_1711) ;  /* 0x00000000001c8947 */ /* 0x002fea0003800000 */
[----:B------:R-:W-:-:S04]  /*12800*/  MOV R2, R4 ;  /* 0x0000000400027202 */ /* 0x000fc80000000f00 */
[----:B------:R-:W-:-:S07]  /*12810*/  MOV R6, R2 ;  /* 0x0000000200067202 */ /* 0x000fce0000000f00 */
.L_x_1712:
[----:B------:R-:W0:Y:S02]  /*12820*/  LDS R2, [R6+0x4] ;  /* 0x0000040006027984 */ /* 0x000e240000000800 */
[----:B0-----:R-:W-:-:S05]  /*12830*/  HFMA2 R3, R2, 1, 1, R25 ;  /* 0x3c003c0002037831 */ /* 0x001fca0000000019 */
[----:B------:R-:W0:Y:S02]  /*12840*/  ATOMS.CAST.SPIN P0, [R6+0x4], R2, R3 ;  /* 0x000004020600758d */ /* 0x000e240001800003 */
[----:B0-----:R-:W-:Y:S05]  /*12850*/  @!P0 BRA `(.L_x_1712) ;  /* 0xfffffffc00f08947 */ /* 0x001fea000383ffff */
[----:B------:R-:W-:Y:S05]  /*12860*/  BRA `(.L_x_1710) ;  /* 0x00000000000c7947 */ /* 0x000fea0003800000 */
.L_x_1711:
[----:B------:R-:W0:Y:S02]  /*12870*/  LD.E R2, desc[UR10][R4.64+0x4] ;  /* 0x0000040a04027980 */ /* 0x000e24000c101900 */
[----:B0-----:R-:W-:-:S05]  /*12880*/  IADD3 R3, PT, PT, R25, R2, RZ ;  /* 0x0000000219037210 */ /* 0x001fca0007ffe0ff */
[----:B------:R1:W-:Y:S02]  /*12890*/  ST.E desc[UR10][R4.64+0x4], R3 ;  /* 0x0000040304007985 */ /* 0x0003e4000c10190a */
.L_x_1710:
[----:B------:R-:W-:Y:S05]  /*128a0*/  BSYNC.RECONVERGENT B0 ;  /* 0x0000000000007941 */ /* 0x000fea0003800200 */
.L_x_1709:
        /* <DEDUP_REMOVED lines=12> */
.L_x_1716:
[----:B------:R-:W0:Y:S02]  /*12970*/  LDS R2, [R6] ;  /* 0x0000000006027984 */ /* 0x000e240000000800 */
[----:B0-----:R-:W-:-:S05]  /*12980*/  HADD2 R3, R2, R7 ;  /* 0x0000000702037230 */ /* 0x001fca0000000000 */
[----:B------:R-:W0:Y:S02]  /*12990*/  ATOMS.CAST.SPIN P0, [R6], R2, R3 ;  /* 0x000000020600758d */ /* 0x000e240001800003 */
[----:B0-----:R-:W-:Y:S05]  /*129a0*/  @!P0 BRA `(.L_x_1716) ;  /* 0xfffffffc00f08947 */ /* 0x001fea000383ffff */
[----:B------:R-:W-:Y:S05]  /*129b0*/  BRA `(.L_x_1714) ;  /* 0x00000000000c7947 */ /* 0x000fea0003800000 */
.L_x_1715:
[----:B------:R-:W2:Y:S02]  /*129c0*/  LD.E R2, desc[UR10][R4.64] ;  /* 0x0000000a04027980 */ /* 0x000ea4000c101900 */
[----:B--2---:R-:W-:-:S05]  /*129d0*/  IADD3 R3, PT, PT, R7, R2, RZ ;  /* 0x0000000207037210 */ /* 0x004fca0007ffe0ff */
[----:B------:R0:W-:Y:S02]  /*129e0*/  ST.E desc[UR10][R4.64], R3 ;  /* 0x0000000304007985 */ /* 0x0001e4000c10190a */
.L_x_1714:
[----:B------:R-:W-:Y:S05]  /*129f0*/  BSYNC.RECONVERGENT B0 ;  /* 0x0000000000007941 */ /* 0x000fea0003800200 */
.L_x_1713:
[----:B------:R1:W-:Y:S01]  /*12a00*/  ATOM.E.ADD.F16x2.RN.STRONG.GPU P0, RZ, desc[UR10][R4.64+0x4], R23 ;  /* 0x8000041704ff79a2 */ /* 0x0003e2000c10e10a */
[----:B------:R-:W-:Y:S04]  /*12a10*/  BSSY.RECONVERGENT B0, `(.L_x_1717) ;  /* 0x000000e000007945 */ /* 0x000fe80003800200 */
[----:B-1----:R-:W-:Y:S05]  /*12a20*/  @P0 BRA `(.L_x_1718) ;  /* 0x0000000000300947 */ /* 0x002fea0003800000 */
[----:B------:R-:W1:Y:S02]  /*12a30*/  QSPC.E.S P0, RZ, [R4+0x4] ;  /* 0x0000040004ff73aa */ /* 0x000e640000000500 */
[----:B-1----:R-:W-:Y:S05]  /*12a40*/  @!P0 BRA `(.L_x_1719) ;  /* 0x00000000001c8947 */ /* 0x002fea0003800000 */
[----:B------:R-:W-:-:S04]  /*12a50*/  MOV R2, R4 ;  /* 0x0000000400027202 */ /* 0x000fc80000000f00 */
[----:B------:R-:W-:-:S07]  /*12a60*/  MOV R6, R2 ;  /* 0x0000000200067202 */ /* 0x000fce0000000f00 */
.L_x_1720:
[----:B------:R-:W0:Y:S02]  /*12a70*/  LDS R2, [R6+0x4] ;  /* 0x0000040006027984 */ /* 0x000e240000000800 */
[----:B0-----:R-:W-:-:S05]  /*12a80*/  HFMA2 R3, R2, 1, 1, R23 ;  /* 0x3c003c0002037831 */ /* 0x001fca0000000017 */
[----:B------:R-:W0:Y:S02]  /*12a90*/  ATOMS.CAST.SPIN P0, [R6+0x4], R2, R3 ;  /* 0x000004020600758d */ /* 0x000e240001800003 */
[----:B0-----:R-:W-:Y:S05]  /*12aa0*/  @!P0 BRA `(.L_x_1720) ;  /* 0xfffffffc00f08947 */ /* 0x001fea000383ffff */
[----:B------:R-:W-:Y:S05]  /*12ab0*/  BRA `(.L_x_1718) ;  /* 0x00000000000c7947 */ /* 0x000fea0003800000 */
.L_x_1719:
[----:B------:R-:W0:Y:S02]  /*12ac0*/  LD.E R2, desc[UR10][R4.64+0x4] ;  /* 0x0000040a04027980 */ /* 0x000e24000c101900 */
[----:B0-----:R-:W-:-:S05]  /*12ad0*/  IADD3 R3, PT, PT, R23, R2, RZ ;  /* 0x0000000217037210 */ /* 0x001fca0007ffe0ff */
[----:B------:R1:W-:Y:S02]  /*12ae0*/  ST.E desc[UR10][R4.64+0x4], R3 ;  /* 0x0000040304007985 */ /* 0x0003e4000c10190a */
.L_x_1718:
[----:B------:R-:W-:Y:S05]  /*12af0*/  BSYNC.RECONVERGENT B0 ;  /* 0x0000000000007941 */ /* 0x000fea0003800200 */
.L_x_1717:
        /* <DEDUP_REMOVED lines=12> */
.L_x_1724:
[----:B------:R-:W0:Y:S02]  /*12bc0*/  LDS R2, [R0] ;  /* 0x0000000000027984 */ /* 0x000e240000000800 */
[----:B0-----:R-:W-:-:S05]  /*12bd0*/  HADD2 R3, R2, R7 ;  /* 0x0000000702037230 */ /* 0x001fca0000000000 */
[----:B------:R-:W0:Y:S02]  /*12be0*/  ATOMS.CAST.SPIN P0, [R0], R2, R3 ;  /* 0x000000020000758d */ /* 0x000e240001800003 */
[----:B0-----:R-:W-:Y:S05]  /*12bf0*/  @!P0 BRA `(.L_x_1724) ;  /* 0xfffffffc00f08947 */ /* 0x001fea000383ffff */
[----:B------:R-:W-:Y:S05]  /*12c00*/  BRA `(.L_x_1722) ;  /* 0x00000000000c7947 */ /* 0x000fea0003800000 */
.L_x_1723:
[----:B------:R-:W2:Y:S02]  /*12c10*/  LD.E R0, desc[UR10][R4.64] ;  /* 0x0000000a04007980 */ /* 0x000ea4000c101900 */
[----:B--2---:R-:W-:-:S05]  /*12c20*/  IADD3 R3, PT, PT, R7, R0, RZ ;  /* 0x0000000007037210 */ /* 0x004fca0007ffe0ff */
[----:B------:R0:W-:Y:S02]  /*12c30*/  ST.E desc[UR10][R4.64], R3 ;  /* 0x0000000304007985 */ /* 0x0001e4000c10190a */
.L_x_1722:
[----:B------:R-:W-:Y:S05]  /*12c40*/  BSYNC.RECONVERGENT B0 ;  /* 0x0000000000007941 */ /* 0x000fea0003800200 */
.L_x_1721:
[----:B------:R1:W-:Y:S02]  /*12c50*/  ATOM.E.ADD.F16x2.RN.STRONG.GPU P0, RZ, desc[UR10][R4.64+0x4], R21 ;  /* 0x8000041504ff79a2 */ /* 0x0003e4000c10e10a */
[----:B-1----:R-:W-:Y:S05]  /*12c60*/  @P0 EXIT ;  /* 0x000000000000094d */ /* 0x002fea0003800000 */
[----:B------:R-:W1:Y:S02]  /*12c70*/  QSPC.E.S P0, RZ, [R4+0x4] ;  /* 0x0000040004ff73aa */ /* 0x000e640000000500 */
[----:B-1----:R-:W-:Y:S05]  /*12c80*/  @!P0 BRA `(.L_x_1725) ;  /* 0x00000000001c8947 */ /* 0x002fea0003800000 */
[----:B------:R-:W-:-:S04]  /*12c90*/  MOV R2, R4 ;  /* 0x0000000400027202 */ /* 0x000fc80000000f00 */
[----:B------:R-:W-:-:S07]  /*12ca0*/  MOV R0, R2 ;  /* 0x0000000200007202 */ /* 0x000fce0000000f00 */
.L_x_1726:
[----:B------:R-:W0:Y:S02]  /*12cb0*/  LDS R2, [R0+0x4] ;  /* 0x0000040000027984 */ /* 0x000e240000000800 */
[----:B0-----:R-:W-:-:S05]  /*12cc0*/  HFMA2 R3, R2, 1, 1, R21 ;  /* 0x3c003c0002037831 */ /* 0x001fca0000000015 */
[----:B------:R-:W0:Y:S02]  /*12cd0*/  ATOMS.CAST.SPIN P0, [R0+0x4], R2, R3 ;  /* 0x000004020000758d */ /* 0x000e240001800003 */
[----:B0-----:R-:W-:Y:S05]  /*12ce0*/  @!P0 BRA `(.L_x_1726) ;  /* 0xfffffffc00f08947 */ /* 0x001fea000383ffff */
[----:B------:R-:W-:Y:S05]  /*12cf0*/  EXIT ;  /* 0x000000000000794d */ /* 0x000fea0003800000 */
.L_x_1725:
[----:B------:R-:W0:Y:S02]  /*12d00*/  LD.E R0, desc[UR10][R4.64+0x4] ;  /* 0x0000040a04007980 */ /* 0x000e24000c101900 */
[----:B0-----:R-:W-:-:S05]  /*12d10*/  IADD3 R3, PT, PT, R21, R0, RZ ;  /* 0x0000000015037210 */ /* 0x001fca0007ffe0ff */
[----:B------:R-:W-:Y:S01]  /*12d20*/  ST.E desc[UR10][R4.64+0x4], R3 ;  /* 0x0000040304007985 */ /* 0x000fe2000c10190a */
[----:B------:R-:W-:Y:S05]  /*12d30*/  EXIT ;  /* 0x000000000000794d */ /* 0x000fea0003800000 */
.L_x_1727:
        /* <DEDUP_REMOVED lines=12> */
.L_x_5304:


//--------------------- .text._Z23gemm_half_q_half_kernelILi4ELi20ELb1ELb1ELi32EEvPK6__halfPKjS4_S2_PS0_iiiiPKtS7_iiiiiibS2_i --------------------------
	.section	.text._Z23gemm_half_q_half_kernelILi4ELi20ELb1ELb1ELi32EEvPK6__halfPKjS4_S2_PS0_iiiiPKtS7_iiiiiibS2_i,"ax",@progbits
	.align	128
        .global         _Z23gemm_half_q_half_kernelILi4ELi20ELb1ELb1ELi32EEvPK6__halfPKjS4_S2_PS0_iiiiPKtS7_iiiiiibS2_i
        .type           _Z23gemm_half_q_half_kernelILi4ELi20ELb1ELb1ELi32EEvPK6__halfPKjS4_S2_PS0_iiiiPKtS7_iiiiiibS2_i,@function
        .size           _Z23gemm_half_q_half_kernelILi4ELi20ELb1ELb1ELi32EEvPK6__halfPKjS4_S2_PS0_iiiiPKtS7_iiiiiibS2_i,(.L_x_5305 - _Z23gemm_half_q_half_kernelILi4ELi20ELb1ELb1ELi32EEvPK6__halfPKjS4_S2_PS0_iiiiPKtS7_iiiiiibS2_i)
        .other          _Z23gemm_half_q_half_kernelILi4ELi20ELb1ELb1ELi32EEvPK6__halfPKjS4_S2_PS0_iiiiPKtS7_iiiiiibS2_i,@"STO_CUDA_ENTRY STV_DEFAULT"
_Z23gemm_half_q_half_kernelILi4ELi20ELb1ELb1ELi32EEvPK6__halfPKjS4_S2_PS0_iiiiPKtS7_iiiiiibS2_i:
.text._Z23gemm_half_q_half_kernelILi4ELi20ELb1ELb1ELi32EEvPK6__halfPKjS4_S2_PS0_iiiiPKtS7_iiiiiibS2_i:
        /* <DEDUP_REMOVED lines=34> */
.L_x_1728:
        /* <DEDUP_REMOVED lines=42> */
.L_x_1734:
        /* <DEDUP_REMOVED lines=32> */
.L_x_1733:
        /* <DEDUP_REMOVED lines=20> */
.L_x_1735:
[----:B------:R-:W-:-:S13]  /*0800*/  ISETP.EQ.AND P2, PT, R14, RZ, PT ;  /* 0x000000ff0e00720c */ /* 0x000fda0003f42270 */
[----:B------:R-:W-:Y:S05]  /*0810*/  @!P0 BRA P2, `(.L_x_1730) ;  /* 0x0000000400788947 */ /* 0x000fea0001000000 */
.L_x_1732:
        /* <DEDUP_REMOVED lines=12> */
.L_x_1731:
        /* <DEDUP_REMOVED lines=16> */
.L_x_1738:
        /* <DEDUP_REMOVED lines=32> */
.L_x_1737:
        /* <DEDUP_REMOVED lines=21> */
.L_x_1739:
[----:B------:R-:W-:-:S13]  /*0d30*/  ISETP.NE.OR P0, PT, R7, RZ, P0 ;  /* 0x000000ff0700720c */ /* 0x000fda0000705670 */
[----:B------:R-:W-:Y:S05]  /*0d40*/  @!P0 BRA `(.L_x_1730) ;  /* 0x00000000002c8947 */ /* 0x000fea0003800000 */
.L_x_1736:
        /* <DEDUP_REMOVED lines=11> */
.L_x_1730:
[----:B0-----:R-:W-:Y:S05]  /*0e00*/  BSYNC.RECONVERGENT B0 ;  /* 0x0000000000007941 */ /* 0x001fea0003800200 */
.L_x_1729:
        /* <DEDUP_REMOVED lines=10> */
[----:B-1----:R-:W-:-:S03]  /*0eb0*/  IMAD R3, R91, R89, RZ ;  /* 0x000000595b037224 */ /* 0x002fc600078e02ff */
        /* <DEDUP_REMOVED lines=10> */
.L_x_1743:
        /* <DEDUP_REMOVED lines=15> */
.L_x_1742:
        /* <DEDUP_REMOVED lines=12> */
.L_x_1744:
[----:B------:R-:W-:-:S13]  /*1110*/  ISETP.NE.OR P0, PT, R7, RZ, P0 ;  /* 0x000000ff0700720c */ /* 0x000fda0000705670 */
[----:B------:R-:W-:Y:S05]  /*1120*/  @!P0 BRA `(.L_x_1740) ;  /* 0x00000000001c8947 */ /* 0x000fea0003800000 */
.L_x_1741:
[----:B0-----:R-:W0:Y:S02]  /*1130*/  LDC.64 R4, c[0x0][0x3a0] ;  /* 0x0000e800ff047b82 */ /* 0x001e240000000a00 */
.L_x_1745:
[----:B0-----:R-:W-:Y:S01]  /*1140*/  IMAD.WIDE R8, R3, 0x2, R4 ;  /* 0x0000000203087825 */ /* 0x001fe200078e0204 */
[----:B------:R-:W-:Y:S02]  /*1150*/  IADD3 R7, PT, PT, R7, 0x1, RZ ;  /* 0x0000000107077810 */ /* 0x000fe40007ffe0ff */
[----:B------:R-:W-:Y:S02]  /*1160*/  IADD3 R3, PT, PT, R3, R89, RZ ;  /* 0x0000005903037210 */ /* 0x000fe40007ffe0ff */
[----:B------:R2:W-:Y:S01]  /*1170*/  STG.E.64 desc[UR8][R8.64], RZ ;  /* 0x000000ff08007986 */ /* 0x0005e2000c101b08 */
[----:B------:R-:W-:-:S13]  /*1180*/  ISETP.NE.AND P0, PT, R7, RZ, PT ;  /* 0x000000ff0700720c */ /* 0x000fda0003f05270 */
[----:B--2---:R-:W-:Y:S05]  /*1190*/  @P0 BRA `(.L_x_1745) ;  /* 0xfffffffc00e80947 */ /* 0x004fea000383ffff */
.L_x_1740:
[----:B------:R-:W2:Y:S01]  /*11a0*/  LDCU UR5, c[0x0][0x3c8] ;  /* 0x00007900ff0577ac */ /* 0x000ea20008000800 */
[----:B------:R-:W-:Y:S01]  /*11b0*/  BAR.SYNC.DEFER_BLOCKING 0x0 ;  /* 0x0000000000007b1d */ /* 0x000fe20000010000 */
[----:B------:R-:W-:-:S05]  /*11c0*/  ISETP.GE.AND P0, PT, R95, R0, PT ;  /* 0x000000005f00720c */ /* 0x000fca0003f06270 */
[----:B------:R-:W3:Y:S01]  /*11d0*/  LDCU UR6, c[0x0][0x3cc] ;  /* 0x00007980ff0677ac */ /* 0x000ee20008000800 */
[----:B------:R-:W4:Y:S01]  /*11e0*/  LDCU UR10, c[0x0][0x3d0] ;  /* 0x00007a00ff0a77ac */ /* 0x000f220008000800 */
[----:B------:R-:W0:Y:S01]  /*11f0*/  LDCU UR7, c[0x0][0x3d4] ;  /* 0x00007a80ff0777ac */ /* 0x000e220008000800 */
[----:B--2--5:R-:W-:Y:S01]  /*1200*/  VIMNMX R18, PT, PT, R95, UR5, PT ;  /* 0x000000055f127c48 */ /* 0x024fe2000bfe0100 */
        /* <DEDUP_REMOVED lines=13> */
.L_x_1747:
        /* <DEDUP_REMOVED lines=42> */
.L_x_1746:
[C---:B------:R-:W-:Y:S01]  /*1580*/  ISETP.GT.AND P0, PT, R95.reuse, UR5, PT ;  /* 0x000000055f007c0c */ /* 0x040fe2000bf04270 */
[----:B0-----:R-:W-:Y:S01]  /*1590*/  HFMA2 R5, -RZ, RZ, 0, 0 ;  /* 0x00000000ff057431 */ /* 0x001fe200000001ff */
[----:B-1----:R-:W-:Y:S02]  /*15a0*/  SHF.R.S32.HI R3, RZ, 0x1f, R18 ;  /* 0x0000001fff037819 */ /* 0x002fe40000011412 */
[----:B------:R-:W-:Y:S02]  /*15b0*/  CS2R R8, SRZ ;  /* 0x0000000000087805 */ /* 0x000fe4000001ff00 */
[----:B---3--:R-:W-:Y:S02]  /*15c0*/  ISETP.GT.AND P2, PT, R95, UR6, PT ;  /* 0x000000065f007c0c */ /* 0x008fe4000bf44270 */
[----:B------:R-:W-:Y:S02]  /*15d0*/  LEA.HI R3, R3, R18, RZ, 0x5 ;  /* 0x0000001203037211 */ /* 0x000fe400078f28ff */
[----:B----4-:R-:W-:-:S02]  /*15e0*/  ISETP.GT.AND P3, PT, R95, UR10, PT ;  /* 0x0000000a5f007c0c */ /* 0x010fc4000bf64270 */
[C---:B------:R-:W-:Y:S02]  /*15f0*/  ISETP.GT.AND P4, PT, R95.reuse, UR7, PT ;  /* 0x000000075f007c0c */ /* 0x040fe4000bf84270 */
[----:B--2---:R-:W-:Y:S02]  /*1600*/  ISETP.GT.AND P5, PT, R95, UR11, PT ;  /* 0x0000000b5f007c0c */ /* 0x004fe4000bfa4270 */
        /* <DEDUP_REMOVED lines=11> */
.L_x_1748:
        /* <DEDUP_REMOVED lines=8> */
.L_x_1749:
        /* <DEDUP_REMOVED lines=8> */
.L_x_1750:
        /* <DEDUP_REMOVED lines=8> */
.L_x_1751:
        /* <DEDUP_REMOVED lines=8> */
.L_x_1752:
        /* <DEDUP_REMOVED lines=25> */
[C---:B------:R-:W-:Y:S01]  /*1a50*/  IMAD.WIDE R2, R89.reuse, 0x4, R102 ;  /* 0x0000000459027825 */ /* 0x040fe200078e0266 */
[----:B------:R-:W2:Y:S04]  /*1a60*/  LDG.E.128.CONSTANT R12, desc[UR8][R102.64] ;  /* 0x00000008660c7981 */ /* 0x000ea8000c1e9d00 */
[----:B------:R0:W3:Y:S01]  /*1a70*/  LDG.E.128.CONSTANT R16, desc[UR8][R2.64] ;  /* 0x0000000802107981 */ /* 0x0000e2000c1e9d00 */
[----:B------:R-:W-:-:S05]  /*1a80*/  IMAD.WIDE R24, R89, 0x4, R2 ;  /* 0x0000000459187825 */ /* 0x000fca00078e0202 */
[----:B------:R-:W4:Y:S01]  /*1a90*/  LDG.E.128.CONSTANT R20, desc[UR8][R24.64] ;  /* 0x0000000818147981 */ /* 0x000f22000c1e9d00 */
[----:B------:R-:W-:-:S05]  /*1aa0*/  IMAD.WIDE R28, R89, 0x4, R24 ;  /* 0x00000004591c7825 */ /* 0x000fca00078e0218 */
[----:B------:R1:W5:Y:S01]  /*1ab0*/  LDG.E.128.CONSTANT R8, desc[UR8][R28.64] ;  /* 0x000000081c087981 */ /* 0x000362000c1e9d00 */
[----:B------:R-:W-:-:S05]  /*1ac0*/  IMAD.WIDE R100, R89, 0x4, R28 ;  /* 0x0000000459647825 */ /* 0x000fca00078e021c */
[----:B------:R-:W5:Y:S01]  /*1ad0*/  LDG.E.128.CONSTANT R4, desc[UR8][R100.64] ;  /* 0x0000000864047981 */ /* 0x000f62000c1e9d00 */
[----:B------:R-:W-:Y:S01]  /*1ae0*/  HFMA2 R0, -RZ, RZ, 0, 0.03125 ;  /* 0x00002800ff007431 */ /* 0x000fe200000001ff */
[----:B------:R-:W-:Y:S01]  /*1af0*/  LEA R95, R31, 0x20, 0x5 ;  /* 0x000000201f5f7811 */ /* 0x000fe200078e28ff */
[----:B------:R-:W-:Y:S01]  /*1b00*/  UIADD3 UR4, UPT, UPT, UR5, 0x40, URZ ;  /* 0x0000004005047890 */ /* 0x000fe2000fffe0ff */
[----:B------:R-:W-:Y:S02]  /*1b10*/  ISETP.NE.AND P0, PT, R96, RZ, PT ;  /* 0x000000ff6000720c */ /* 0x000fe40003f05270 */
[----:B------:R-:W-:Y:S02]  /*1b20*/  PRMT R40, RZ, 0x7610, R40 ;  /* 0x00007610ff287816 */ /* 0x000fe40000000028 */
[----:B--2---:R-:W-:Y:S02]  /*1b30*/  LOP3.LUT R45, R14, 0x1f001f, RZ, 0xc0, !PT ;  /* 0x001f001f0e2d7812 */ /* 0x004fe400078ec0ff */
[----:B------:R-:W-:-:S02]  /*1b40*/  SHF.R.U32.HI R48, RZ, 0xa, R14 ;  /* 0x0000000aff307819 */ /* 0x000fc4000001160e */
[----:B0-----:R-:W-:Y:S02]  /*1b50*/  LOP3.LUT R3, R14, 0x3e003e0, RZ, 0xc0, !PT ;  /* 0x03e003e00e037812 */ /* 0x001fe400078ec0ff */
[C---:B------:R-:W-:Y:S02]  /*1b60*/  LOP3.LUT R32, R12.reuse, 0x1f001f, RZ, 0xc0, !PT ;  /* 0x001f001f0c207812 */ /* 0x040fe400078ec0ff */
[----:B------:R-:W-:Y:S02]  /*1b70*/  SHF.R.U32.HI R35, RZ, 0xa, R12 ;  /* 0x0000000aff237819 */ /* 0x000fe4000001160c */
[----:B------:R-:W-:Y:S02]  /*1b80*/  LOP3.LUT R2, R12, 0x3e003e0, RZ, 0xc0, !PT ;  /* 0x03e003e00c027812 */ /* 0x000fe400078ec0ff */
[----:B------:R-:W-:Y:S02]  /*1b90*/  SHF.R.U32.HI R14, RZ, 0xf, R14 ;  /* 0x0000000fff0e7819 */ /* 0x000fe4000001160e */
[----:B------:R-:W-:-:S02]  /*1ba0*/  SHF.R.U32.HI R12, RZ, 0xf, R12 ;  /* 0x0000000fff0c7819 */ /* 0x000fc4000001160c */
[----:B-1----:R-:W-:Y:S02]  /*1bb0*/  SHF.R.U32.HI R28, RZ, 0xf, R13 ;  /* 0x0000000fff1c7819 */ /* 0x002fe4000001160d */
[C---:B------:R-:W-:Y:S02]  /*1bc0*/  LOP3.LUT R50, R15.reuse, 0x1f001f, RZ, 0xc0, !PT ;  /* 0x001f001f0f327812 */ /* 0x040fe400078ec0ff */
[--C-:B------:R-:W-:Y:S02]  /*1bd0*/  SHF.R.U32.HI R49, RZ, 0xa, R15.reuse ;  /* 0x0000000aff317819 */ /* 0x100fe4000001160f */
[----:B------:R-:W-:Y:S02]  /*1be0*/  LOP3.LUT R24, R15, 0x3e003e0, RZ, 0xc0, !PT ;  /* 0x03e003e00f187812 */ /* 0x000fe400078ec0ff */
[----:B------:R-:W-:Y:S02]  /*1bf0*/  SHF.R.U32.HI R29, RZ, 0xf, R15 ;  /* 0x0000000fff1d7819 */ /* 0x000fe4000001160f */
[----:B------:R-:W-:-:S02]  /*1c00*/  LOP3.LUT R37, R13, 0x1f001f, RZ, 0xc0, !PT ;  /* 0x001f001f0d257812 */ /* 0x000fc400078ec0ff */
[----:B------:R-:W-:Y:S02]  /*1c10*/  SHF.R.U32.HI R36, RZ, 0xa, R13 ;  /* 0x0000000aff247819 */ /* 0x000fe4000001160d */
[----:B------:R-:W-:Y:S02]  /*1c20*/  LOP3.LUT R25, R13, 0x3e003e0, RZ, 0xc0, !PT ;  /* 0x03e003e00d197812 */ /* 0x000fe400078ec0ff */
[----:B---3--:R-:W-:Y:S02]  /*1c30*/  SHF.R.U32.HI R15, RZ, 0xe, R18 ;  /* 0x0000000eff0f7819 */ /* 0x008fe40000011612 */
[----:B------:R-:W-:Y:S02]  /*1c40*/  LOP3.LUT R14, R14, 0x10001, RZ, 0xc0, !PT ;  /* 0x000100010e0e7812 */ /* 0x000fe400078ec0ff */
[----:B------:R-:W-:Y:S02]  /*1c50*/  SHF.R.U32.HI R13, RZ, 0xe, R16 ;  /* 0x0000000eff0d7819 */ /* 0x000fe40000011610 */
[----:B------:R-:W-:-:S02]  /*1c60*/  LOP3.LUT R57, R17, 0x1f001f, RZ, 0xc0, !PT ;  /* 0x001f001f11397812 */ /* 0x000fc400078ec0ff */
[--C-:B------:R-:W-:Y:S02]  /*1c70*/  SHF.R.U32.HI R58, RZ, 0xa, R17.reuse ;  /* 0x0000000aff3a7819 */ /* 0x100fe40000011611 */
[----:B------:R-:W-:Y:S02]  /*1c80*/  LOP3.LUT R62, R17, 0x3e003e0, RZ, 0xc0, !PT ;  /* 0x03e003e0113e7812 */ /* 0x000fe400078ec0ff */
[----:B------:R-:W-:Y:S02]  /*1c90*/  LOP3.LUT R12, R12, 0x10001, RZ, 0xc0, !PT ;  /* 0x000100010c0c7812 */ /* 0x000fe400078ec0ff */
[----:B------:R-:W-:Y:S02]  /*1ca0*/  SHF.R.U32.HI R17, RZ, 0xe, R17 ;  /* 0x0000000eff117819 */ /* 0x000fe40000011611 */
[----:B------:R-:W-:Y:S02]  /*1cb0*/  LOP3.LUT R28, R28, 0x10001, RZ, 0xc0, !PT ;  /* 0x000100011c1c7812 */ /* 0x000fe400078ec0ff */
[----:B------:R-:W-:-:S02]  /*1cc0*/  LOP3.LUT R53, R16, 0x1f001f, RZ, 0xc0, !PT ;  /* 0x001f001f10357812 */ /* 0x000fc400078ec0ff */
[----:B------:R-:W-:Y:S02]  /*1cd0*/  SHF.R.U32.HI R54, RZ, 0xa, R16 ;  /* 0x0000000aff367819 */ /* 0x000fe40000011610 */
[----:B------:R-:W-:Y:S02]  /*1ce0*/  LOP3.LUT R26, R16, 0x3e003e0, RZ, 0xc0, !PT ;  /* 0x03e003e0101a7812 */ /* 0x000fe400078ec0ff */
[----:B------:R-:W-:Y:S02]  /*1cf0*/  SHF.R.U32.HI R16, RZ, 0xe, R19 ;  /* 0x0000000eff107819 */ /* 0x000fe40000011613 */
[----:B------:R-:W-:Y:S02]  /*1d00*/  LOP3.LUT R29, R29, 0x10001, RZ, 0xc0, !PT ;  /* 0x000100011d1d7812 */ /* 0x000fe400078ec0ff */
[----:B------:R-:W-:Y:S02]  /*1d10*/  LOP3.LUT R15, R14, 0x20002, R15, 0xf8, !PT ;  /* 0x000200020e0f7812 */ /* 0x000fe400078ef80f */
[----:B------:R-:W-:-:S02]  /*1d20*/  LOP3.LUT R13, R12, 0x20002, R13, 0xf8, !PT ;  /* 0x000200020c0d7812 */ /* 0x000fc400078ef80d */
[----:B----4-:R-:W-:Y:S02]  /*1d30*/  SHF.R.U32.HI R14, RZ, 0xd, R22 ;  /* 0x0000000dff0e7819 */ /* 0x010fe40000011616 */
[----:B------:R-:W-:Y:S02]  /*1d40*/  LOP3.LUT R17, R28, 0x20002, R17, 0xf8, !PT ;  /* 0x000200021c117812 */ /* 0x000fe400078ef811 */
[----:B------:R-:W-:Y:S02]  /*1d50*/  SHF.R.U32.HI R12, RZ, 0xd, R21 ;  /* 0x0000000dff0c7819 */ /* 0x000fe40000011615 */
        /* <DEDUP_REMOVED lines=8> */
[----:B------:R-:W-:-:S02]  /*1de0*/  LOP3.LUT R17, R17, 0x40004, R12, 0xf8, !PT ;  /* 0x0004000411117812 */ /* 0x000fc400078ef80c */
[----:B-----5:R-:W-:Y:S02]  /*1df0*/  SHF.R.U32.HI R14, RZ, 0xc, R9 ;  /* 0x0000000cff0e7819 */ /* 0x020fe40000011609 */
[----:B------:R-:W-:Y:S02]  /*1e00*/  SHF.R.U32.HI R15, RZ, 0xc, R10 ;  /* 0x0000000cff0f7819 */ /* 0x000fe4000001160a */
[C---:B------:R-:W-:Y:S02]  /*1e10*/  LOP3.LUT R71, R22.reuse, 0x1f001f, RZ, 0xc0, !PT ;  /* 0x001f001f16477812 */ /* 0x040fe400078ec0ff */
[----:B------:R-:W-:Y:S02]  /*1e20*/  SHF.R.U32.HI R70, RZ, 0xa, R22 ;  /* 0x0000000aff467819 */ /* 0x000fe40000011616 */
[----:B------:R-:W-:Y:S02]  /*1e30*/  LOP3.LUT R21, R22, 0x3e003e0, RZ, 0xc0, !PT ;  /* 0x03e003e016157812 */ /* 0x000fe400078ec0ff */
        /* <DEDUP_REMOVED lines=18> */
[----:B------:R-:W-:-:S02]  /*1f60*/  LOP3.LUT R19, R18, 0x40004, R23, 0xf8, !PT ;  /* 0x0004000412137812 */ /* 0x000fc400078ef817 */
[----:B------:R-:W-:Y:S02]  /*1f70*/  LOP3.LUT R13, R13, 0x40004, R20, 0xf8, !PT ;  /* 0x000400040d0d7812 */ /* 0x000fe400078ef814 */
[C---:B------:R-:W-:Y:S02]  /*1f80*/  LOP3.LUT R34, R8.reuse, 0x1f001f, RZ, 0xc0, !PT ;  /* 0x001f001f08227812 */ /* 0x040fe400078ec0ff */
[--C-:B------:R-:W-:Y:S02]  /*1f90*/  SHF.R.U32.HI R33, RZ, 0xa, R8.reuse ;  /* 0x0000000aff217819 */ /* 0x100fe40000011608 */
[----:B------:R-:W-:Y:S02]  /*1fa0*/  LOP3.LUT R23, R8, 0x3e003e0, RZ, 0xc0, !PT ;  /* 0x03e003e008177812 */ /* 0x000fe400078ec0ff */
[----:B------:R-:W-:Y:S02]  /*1fb0*/  SHF.R.U32.HI R12, RZ, 0xc, R8 ;  /* 0x0000000cff0c7819 */ /* 0x000fe40000011608 */
[----:B------:R-:W-:-:S02]  /*1fc0*/  LOP3.LUT R39, R9, 0x1f001f, RZ, 0xc0, !PT ;  /* 0x001f001f09277812 */ /* 0x000fc400078ec0ff */
[----:B------:R-:W-:Y:S02]  /*1fd0*/  SHF.R.U32.HI R38, RZ, 0xa, R9 ;  /* 0x0000000aff267819 */ /* 0x000fe40000011609 */
[----:B------:R-:W-:Y:S02]  /*1fe0*/  LOP3.LUT R8, R9, 0x3e003e0, RZ, 0xc0, !PT ;  /* 0x03e003e009087812 */ /* 0x000fe400078ec0ff */
[----:B------:R-:W-:Y:S02]  /*1ff0*/  SHF.R.U32.HI R18, RZ, 0xc, R11 ;  /* 0x0000000cff127819 */ /* 0x000fe4000001160b */
[----:B------:R-:W-:Y:S02]  /*2000*/  LOP3.LUT R28, R29, 0x100010, R28, 0xf8, !PT ;  /* 0x001000101d1c7812 */ /* 0x000fe400078ef81c */
[----:B------:R-:W-:Y:S02]  /*2010*/  LOP3.LUT R47, R10, 0x1f001f, RZ, 0xc0, !PT ;  /* 0x001f001f0a2f7812 */ /* 0x000fe400078ec0ff */
[----:B------:R-:W-:-:S02]  /*2020*/  SHF.R.U32.HI R46, RZ, 0xa, R10 ;  /* 0x0000000aff2e7819 */ /* 0x000fc4000001160a */
[----:B------:R-:W-:Y:S02]  /*2030*/  LOP3.LUT R9, R10, 0x3e003e0, RZ, 0xc0, !PT ;  /* 0x03e003e00a097812 */ /* 0x000fe400078ec0ff */
[----:B------:R-:W-:Y:S02]  /*2040*/  LOP3.LUT R29, R75, 0x100010, R6, 0xf8, !PT ;  /* 0x001000104b1d7812 */ /* 0x000fe400078ef806 */
[C---:B------:R-:W-:Y:S02]  /*2050*/  LOP3.LUT R52, R11.reuse, 0x1f001f, RZ, 0xc0, !PT ;  /* 0x001f001f0b347812 */ /* 0x040fe400078ec0ff */
[----:B------:R-:W-:Y:S02]  /*2060*/  SHF.R.U32.HI R51, RZ, 0xa, R11 ;  /* 0x0000000aff337819 */ /* 0x000fe4000001160b */
[----:B------:R-:W-:Y:S02]  /*2070*/  LOP3.LUT R10, R11, 0x3e003e0, RZ, 0xc0, !PT ;  /* 0x03e003e00b0a7812 */ /* 0x000fe400078ec0ff */
[----:B------:R-:W-:-:S02]  /*2080*/  LOP3.LUT R75, R60, 0x64006400, RZ, 0xfc, !PT ;  /* 0x640064003c4b7812 */ /* 0x000fc400078efcff */
[----:B------:R-:W-:Y:S02]  /*2090*/  LOP3.LUT R11, R13, 0x80008, R12, 0xf8, !PT ;  /* 0x000800080d0b7812 */ /* 0x000fe400078ef80c */
[----:B------:R-:W-:Y:S02]  /*20a0*/  LOP3.LUT R77, R19, 0x80008, R18, 0xf8, !PT ;  /* 0x00080008134d7812 */ /* 0x000fe400078ef812 */
[C---:B------:R-:W-:Y:S02]  /*20b0*/  LOP3.LUT R12, R4.reuse, 0x1f001f, RZ, 0xc0, !PT ;  /* 0x001f001f040c7812 */ /* 0x040fe400078ec0ff */
[--C-:B------:R-:W-:Y:S02]  /*20c0*/  SHF.R.U32.HI R13, RZ, 0xa, R4.reuse ;  /* 0x0000000aff0d7819 */ /* 0x100fe40000011604 */
[----:B------:R-:W-:Y:S02]  /*20d0*/  LOP3.LUT R74, R4, 0x3e003e0, RZ, 0xc0, !PT ;  /* 0x03e003e0044a7812 */ /* 0x000fe400078ec0ff */
[----:B------:R-:W-:-:S02]  /*20e0*/  SHF.R.U32.HI R20, RZ, 0xb, R4 ;  /* 0x0000000bff147819 */ /* 0x000fc40000011604 */
[C---:B------:R-:W-:Y:S02]  /*20f0*/  LOP3.LUT R14, R5.reuse, 0x1f001f, RZ, 0xc0, !PT ;  /* 0x001f001f050e7812 */ /* 0x040fe400078ec0ff */
[----:B------:R-:W-:Y:S02]  /*2100*/  SHF.R.U32.HI R15, RZ, 0xa, R5 ;  /* 0x0000000aff0f7819 */ /* 0x000fe40000011605 */
[----:B------:R-:W-:Y:S02]  /*2110*/  LOP3.LUT R4, R5, 0x3e003e0, RZ, 0xc0, !PT ;  /* 0x03e003e005047812 */ /* 0x000fe400078ec0ff */
[C---:B------:R-:W-:Y:S02]  /*2120*/  LOP3.LUT R80, R7.reuse, 0x3e003e0, RZ, 0xc0, !PT ;  /* 0x03e003e007507812 */ /* 0x040fe400078ec0ff */
[----:B------:R-:W-:Y:S02]  /*2130*/  LOP3.LUT R18, R7, 0x1f001f, RZ, 0xc0, !PT ;  /* 0x001f001f07127812 */ /* 0x000fe400078ec0ff */
[----:B------:R-:W-:-:S02]  /*2140*/  SHF.R.U32.HI R19, RZ, 0xa, R7 ;  /* 0x0000000aff137819 */ /* 0x000fc40000011607 */
[----:B------:R-:W-:Y:S02]  /*2150*/  SHF.R.U32.HI R30, RZ, 0xb, R7 ;  /* 0x0000000bff1e7819 */ /* 0x000fe40000011607 */
[----:B------:R-:W-:Y:S02]  /*2160*/  LOP3.LUT R37, R37, 0x64006400, RZ, 0xfc, !PT ;  /* 0x6400640025257812 */ /* 0x000fe400078efcff */
[----:B------:R-:W-:Y:S02]  /*2170*/  LOP3.LUT R45, R45, 0x64006400, RZ, 0xfc, !PT ;  /* 0x640064002d2d7812 */ /* 0x000fe400078efcff */
        /* <DEDUP_REMOVED lines=14> */
[----:B------:R-:W-:Y:S02]  /*2260*/  LOP3.LUT R36, R36, 0x1f001f, RZ, 0xc0, !PT ;  /* 0x001f001f24247812 */ /* 0x000fe400078ec0ff */
        /* <DEDUP_REMOVED lines=8> */
[----:B------:R-:W-:Y:S01]  /*22f0*/  HFMA2 R83, R25, R0.H0_H0, -48, -48 ;  /* 0xd200d20019537431 */ /* 0x000fe20000040000 */
        /* <DEDUP_REMOVED lines=17> */
[----:B------:R-:W-:Y:S02]  /*2410*/  LOP3.LUT R36, R36, 0x64006400, RZ, 0xfc, !PT ;  /* 0x6400640024247812 */ /* 0x000fe400078efcff */
[----:B------:R-:W-:Y:S01]  /*2420*/  LOP3.LUT R79, R10, 0x64006400, RZ, 0xfc, !PT ;  /* 0x640064000a4f7812 */ /* 0x000fe200078efcff */
        /* <DEDUP_REMOVED lines=23> */
[----:B------:R-:W-:Y:S02]  /*25a0*/  LOP3.LUT R30, R77, 0x100010, R30, 0xf8, !PT ;  /* 0x001000104d1e7812 */ /* 0x000fe400078ef81e */
        /* <DEDUP_REMOVED lines=74> */
[----:B------:R-:W-:Y:S01]  /*2a50*/  PRMT R26, RZ, 0x5410, RZ ;  /* 0x00005410ff1a7816 */ /* 0x000fe200000000ff */
        /* <DEDUP_REMOVED lines=28> */
[-C--:B------:R-:W-:Y:S01]  /*2c20*/  HFMA2 R27, R85, R39.reuse, R27 ;  /* 0x00000027551b7231 */ /* 0x080fe2000000001b */
[----:B------:R-:W0:Y:S01]  /*2c30*/  LDS.128 R32, [UR5+0x20] ;  /* 0x00002005ff207984 */ /* 0x000e220008000c00 */
        /* <DEDUP_REMOVED lines=15> */
[-C--:B------:R-:W-:Y:S01]  /*2d30*/  HFMA2 R27, R64, R31.reuse, R27 ;  /* 0x0000001f401b7231 */ /* 0x080fe2000000001b */
[----:B------:R-:W1:Y:S01]  /*2d40*/  LDS.128 R36, [UR5+0x30] ;  /* 0x00003005ff247984 */ /* 0x000e620008000c00 */
[-C--:B------:R-:W-:Y:S02]  /*2d50*/  HFMA2 R28, R11, R31.reuse, R28 ;  /* 0x0000001f0b1c7231 */ /* 0x080fe4000000001c */
        /* <DEDUP_REMOVED lines=42> */
.L_x_1754:
        /* <DEDUP_REMOVED lines=10> */
[----:B------:R-:W0:Y:S01]  /*30a0*/  LDS.128 R36, [UR5+0x40] ;  /* 0x00004005ff247984 */ /* 0x000e220008000c00 */
[----:B------:R-:W-:Y:S02]  /*30b0*/  PRMT R44, R44, 0x5410, R43 ;  /* 0x000054102c2c7816 */ /* 0x000fe4000000002b */
[----:B------:R-:W-:Y:S01]  /*30c0*/  PRMT R42, R42, 0x5410, R41 ;  /* 0x000054102a2a7816 */ /* 0x000fe20000000029 */
[----:B------:R-:W1:Y:S04]  /*30d0*/  LDS.128 R28, [UR5+0x50] ;  /* 0x00005005ff1c7984 */ /* 0x000e680008000c00 */
[----:B------:R-:W2:Y:S01]  /*30e0*/  LDS.128 R32, [UR5+0x60] ;  /* 0x00006005ff207984 */ /* 0x000ea20008000c00 */
        /* <DEDUP_REMOVED lines=33> */
[-C--:B--2---:R-:W-:Y:S02]  /*3300*/  HFMA2 R21, R12, R32.reuse, R21 ;  /* 0x000000200c157231 */ /* 0x084fe40000000015 */
        /* <DEDUP_REMOVED lines=39> */
.L_x_1755:
        /* <DEDUP_REMOVED lines=88> */
.L_x_1756:
[----:B------:R-:W-:Y:S01]  /*3b00*/  PRMT R21, RZ, 0x5410, RZ ;  /* 0x00005410ff157816 */ /* 0x000fe200000000ff */
[----:B------:R-:W-:Y:S06]  /*3b10*/  @P0 BRA `(.L_x_1753) ;  /* 0x0000000400380947 */ /* 0x000fec0003800000 */
        /* <DEDUP_REMOVED lines=15> */
[----:B------:R-:W-:Y:S01]  /*3c10*/  HFMA2 R37, R80, R38, R37 ;  /* 0x0000002650257231 */ /* 0x000fe20000000025 */
[----:B------:R-:W0:Y:S01]  /*3c20*/  LDS.128 R32, [UR5+0xe0] ;  /* 0x0000e005ff207984 */ /* 0x000e220008000c00 */
        /* <DEDUP_REMOVED lines=61> */
.L_x_1753:
[----:B------:R-:W-:-:S04]  /*4000*/  VIMNMX R0, PT, PT, R98, UR11, PT ;  /* 0x0000000b62007c48 */ /* 0x000fc8000bfe0100 */
[----:B------:R-:W-:-:S13]  /*4010*/  ISETP.GT.AND P0, PT, R0, R95, PT ;  /* 0x0000005f0000720c */ /* 0x000fda0003f04270 */
[----:B------:R-:W-:Y:S05]  /*4020*/  @!P0 BRA `(.L_x_1757) ;  /* 0x0000002000ec8947 */ /* 0x000fea0003800000 */
[----:B------:R-:W-:Y:S01]  /*4030*/  PRMT R0, R94, 0x9910, RZ ;  /* 0x000099105e007816 */ /* 0x000fe200000000ff */
[----:B------:R-:W-:Y:S01]  /*4040*/  UIADD3 UR4, UPT, UPT, UR4, 0x80, URZ ;  /* 0x0000008004047890 */ /* 0x000fe2000fffe0ff */
[----:B------:R-:W-:Y:S02]  /*4050*/  VIMNMX.U32 R98, PT, PT, R98, UR11, PT ;  /* 0x0000000b62627c48 */ /* 0x000fe4000bfe0000 */
[----:B------:R-:W-:-:S04]  /*4060*/  ISETP.NE.AND P0, PT, R0, RZ, PT ;  /* 0x000000ff0000720c */ /* 0x000fc80003f05270 */
[----:B------:R-:W-:-:S13]  /*4070*/  ISETP.EQ.OR P0, PT, R97, 0x3, !P0 ;  /* 0x000000036100780c */ /* 0x000fda0004702670 */
.L_x_1762:
[----:B------:R-:W0:Y:S01]  /*4080*/  LDC R89, c[0x0][0x3ac] ;  /* 0x0000eb00ff597b82 */ /* 0x000e220000000800 */
[----:B------:R-:W2:Y:S01]  /*4090*/  LDG.E.128.CONSTANT R12, desc[UR8][R102.64] ;  /* 0x00000008660c7981 */ /* 0x000ea2000c1e9d00 */
[----:B------:R-:W-:Y:S01]  /*40a0*/  HFMA2 R16, -RZ, RZ, 0, 0.015625 ;  /* 0x00002400ff107431 */ /* 0x000fe200000001ff */
[----:B------:R-:W-:Y:S01]  /*40b0*/  MOV R0, 0x3000 ;  /* 0x0000300000007802 */ /* 0x000fe20000000f00 */
[----:B------:R-:W1:Y:S04]  /*40c0*/  S2R R91, SR_CTAID.Y ;  /* 0x00000000005b7919 */ /* 0x000e680000002600 */
[----:B------:R-:W1:Y:S01]  /*40d0*/  LDC R90, c[0x0][0x3a8] ;  /* 0x0000ea00ff5a7b82 */ /* 0x000e620000000800 */
[----:B0-----:R-:W-:-:S05]  /*40e0*/  IMAD.WIDE R2, R89, 0x4, R102 ;  /* 0x0000000459027825 */ /* 0x001fca00078e0266 */
[----:B------:R0:W3:Y:S01]  /*40f0*/  LDG.E.128.CONSTANT R8, desc[UR8][R2.64] ;  /* 0x0000000802087981 */ /* 0x0000e2000c1e9d00 */
[----:B------:R-:W-:-:S05]  /*4100*/  IMAD.WIDE R100, R89, 0x4, R2 ;  /* 0x0000000459647825 */ /* 0x000fca00078e0202 */
[----:B------:R-:W4:Y:S01]  /*4110*/  LDG.E.128.CONSTANT R4, desc[UR8][R100.64] ;  /* 0x0000000864047981 */ /* 0x000f22000c1e9d00 */
[----:B------:R-:W-:Y:S02]  /*4120*/  PRMT R0, R16, 0x5410, R0 ;  /* 0x0000541010007816 */ /* 0x000fe40000000000 */
[----:B------:R-:W-:Y:S02]  /*4130*/  ISETP.NE.AND P2, PT, R96, RZ, PT ;  /* 0x000000ff6000720c */ /* 0x000fe40003f45270 */
[----:B--2---:R-:W-:Y:S02]  /*4140*/  SHF.R.U32.HI R17, RZ, 0xf, R13 ;  /* 0x0000000fff117819 */ /* 0x004fe4000001160d */
[----:B------:R-:W-:Y:S02]  /*4150*/  SHF.R.U32.HI R28, RZ, 0xf, R15 ;  /* 0x0000000fff1c7819 */ /* 0x000fe4000001160f */
[C---:B------:R-:W-:Y:S02]  /*4160*/  LOP3.LUT R57, R13.reuse, 0x70007, RZ, 0xc0, !PT ;  /* 0x000700070d397812 */ /* 0x040fe400078ec0ff */
[----:B0-----:R-:W-:-:S02]  /*4170*/  LOP3.LUT R2, R13, 0x380038, RZ, 0xc0, !PT ;  /* 0x003800380d027812 */ /* 0x001fc400078ec0ff */
[----:B------:R-:W-:Y:S02]  /*4180*/  SHF.R.U32.HI R51, RZ, 0x6, R13 ;  /* 0x00000006ff337819 */ /* 0x000fe4000001160d */
[----:B------:R-:W-:Y:S02]  /*4190*/  LOP3.LUT R17, R17, 0x10001, RZ, 0xc0, !PT ;  /* 0x0001000111117812 */ /* 0x000fe400078ec0ff */
[C---:B------:R-:W-:Y:S02]  /*41a0*/  LOP3.LUT R56, R12.reuse, 0x70007, RZ, 0xc0, !PT ;  /* 0x000700070c387812 */ /* 0x040fe400078ec0ff */
[----:B------:R-:W-:Y:S02]  /*41b0*/  LOP3.LUT R16, R12, 0x380038, RZ, 0xc0, !PT ;  /* 0x003800380c107812 */ /* 0x000fe400078ec0ff */
[----:B------:R-:W-:Y:S02]  /*41c0*/  SHF.R.U32.HI R52, RZ, 0x6, R12 ;  /* 0x00000006ff347819 */ /* 0x000fe4000001160c */
[----:B------:R-:W-:-:S02]  /*41d0*/  SHF.R.U32.HI R55, RZ, 0x6, R14 ;  /* 0x00000006ff377819 */ /* 0x000fc4000001160e */
[----:B------:R-:W-:Y:S02]  /*41e0*/  LOP3.LUT R28, R28, 0x10001, RZ, 0xc0, !PT ;  /* 0x000100011c1c7812 */ /* 0x000fe400078ec0ff */
[----:B------:R-:W-:Y:S02]  /*41f0*/  SHF.R.U32.HI R12, RZ, 0xf, R12 ;  /* 0x0000000fff0c7819 */ /* 0x000fe4000001160c */
[C---:B------:R-:W-:Y:S02]  /*4200*/  LOP3.LUT R58, R14.reuse, 0x70007, RZ, 0xc0, !PT ;  /* 0x000700070e3a7812 */ /* 0x040fe400078ec0ff */
[----:B------:R-:W-:Y:S02]  /*4210*/  LOP3.LUT R18, R14, 0x380038, RZ, 0xc0, !PT ;  /* 0x003800380e127812 */ /* 0x000fe400078ec0ff */
[C---:B---3--:R-:W-:Y:S02]  /*4220*/  LOP3.LUT R45, R8.reuse, 0x70007, RZ, 0xc0, !PT ;  /* 0x00070007082d7812 */ /* 0x048fe400078ec0ff */
[----:B------:R-:W-:-:S02]  /*4230*/  LOP3.LUT R3, R8, 0x380038, RZ, 0xc0, !PT ;  /* 0x0038003808037812 */ /* 0x000fc400078ec0ff */
[--C-:B------:R-:W-:Y:S02]  /*4240*/  SHF.R.U32.HI R33, RZ, 0x6, R8.reuse ;  /* 0x00000006ff217819 */ /* 0x100fe40000011608 */
[----:B------:R-:W-:Y:S02]  /*4250*/  SHF.R.U32.HI R13, RZ, 0xe, R8 ;  /* 0x0000000eff0d7819 */ /* 0x000fe40000011608 */
[----:B------:R-:W-:Y:S02]  /*4260*/  SHF.R.U32.HI R8, RZ, 0xe, R9 ;  /* 0x0000000eff087819 */ /* 0x000fe40000011609 */
[C---:B------:R-:W-:Y:S02]  /*4270*/  LOP3.LUT R53, R11.reuse, 0x70007, RZ, 0xc0, !PT ;  /* 0x000700070b357812 */ /* 0x040fe400078ec0ff */
[----:B------:R-:W-:Y:S02]  /*4280*/  LOP3.LUT R62, R11, 0x380038, RZ, 0xc0, !PT ;  /* 0x003800380b3e7812 */ /* 0x000fe400078ec0ff */
[----:B------:R-:W-:-:S02]  /*4290*/  SHF.R.U32.HI R48, RZ, 0x6, R11 ;  /* 0x00000006ff307819 */ /* 0x000fc4000001160b */
[----:B------:R-:W-:Y:S02]  /*42a0*/  SHF.R.U32.HI R11, RZ, 0xe, R11 ;  /* 0x0000000eff0b7819 */ /* 0x000fe4000001160b */
[----:B------:R-:W-:Y:S02]  /*42b0*/  SHF.R.U32.HI R19, RZ, 0xf, R14 ;  /* 0x0000000fff137819 */ /* 0x000fe4000001160e */
[C---:B------:R-:W-:Y:S02]  /*42c0*/  LOP3.LUT R70, R15.reuse, 0x70007, RZ, 0xc0, !PT ;  /* 0x000700070f467812 */ /* 0x040fe400078ec0ff */
[----:B------:R-:W-:Y:S02]  /*42d0*/  LOP3.LUT R60, R15, 0x380038, RZ, 0xc0, !PT ;  /* 0x003800380f3c7812 */ /* 0x000fe400078ec0ff */
[----:B------:R-:W-:Y:S02]  /*42e0*/  SHF.R.U32.HI R59, RZ, 0x6, R15 ;  /* 0x00000006ff3b7819 */ /* 0x000fe4000001160f */
[----:B------:R-:W-:-:S02]  /*42f0*/  LOP3.LUT R39, R9, 0x70007, RZ, 0xc0, !PT ;  /* 0x0007000709277812 */ /* 0x000fc400078ec0ff */
[----:B------:R-:W-:Y:S02]  /*4300*/  LOP3.LUT R14, R9, 0x380038, RZ, 0xc0, !PT ;  /* 0x00380038090e7812 */ /* 0x000fe400078ec0ff */
[----:B------:R-:W-:Y:S02]  /*4310*/  SHF.R.U32.HI R35, RZ, 0x6, R9 ;  /* 0x00000006ff237819 */ /* 0x000fe40000011609 */
[C---:B------:R-:W-:Y:S02]  /*4320*/  LOP3.LUT R47, R10.reuse, 0x70007, RZ, 0xc0, !PT ;  /* 0x000700070a2f7812 */ /* 0x040fe400078ec0ff */
[----:B------:R-:W-:Y:S02]  /*4330*/  LOP3.LUT R15, R10, 0x380038, RZ, 0xc0, !PT ;  /* 0x003800380a0f7812 */ /* 0x000fe400078ec0ff */
[--C-:B------:R-:W-:Y:S02]  /*4340*/  SHF.R.U32.HI R36, RZ, 0x6, R10.reuse ;  /* 0x00000006ff247819 */ /* 0x100fe4000001160a */
[----:B------:R-:W-:-:S02]  /*4350*/  SHF.R.U32.HI R20, RZ, 0xe, R10 ;  /* 0x0000000eff147819 */ /* 0x000fc4000001160a */
[----:B------:R-:W-:Y:S02]  /*4360*/  LOP3.LUT R10, R17, 0x20002, R8, 0xf8, !PT ;  /* 0x00020002110a7812 */ /* 0x000fe400078ef808 */
[C---:B----4-:R-:W-:Y:S02]  /*4370*/  LOP3.LUT R46, R5.reuse, 0x70007, RZ, 0xc0, !PT ;  /* 0x00070007052e7812 */ /* 0x050fe400078ec0ff */
[----:B------:R-:W-:Y:S02]  /*4380*/  LOP3.LUT R9, R5, 0x380038, RZ, 0xc0, !PT ;  /* 0x0038003805097812 */ /* 0x000fe400078ec0ff */
[--C-:B------:R-:W-:Y:S02]  /*4390*/  SHF.R.U32.HI R34, RZ, 0x6, R5.reuse ;  /* 0x00000006ff227819 */ /* 0x100fe40000011605 */
[----:B------:R-:W-:Y:S02]  /*43a0*/  SHF.R.U32.HI R29, RZ, 0xd, R5 ;  /* 0x0000000dff1d7819 */ /* 0x000fe40000011605 */
[----:B------:R-:W-:-:S02]  /*43b0*/  LOP3.LUT R17, R28, 0x20002, R11, 0xf8, !PT ;  /* 0x000200021c117812 */ /* 0x000fc400078ef80b */
[----:B------:R-:W-:Y:S02]  /*43c0*/  LOP3.LUT R83, R2, 0x64006400, RZ, 0xfc, !PT ;  /* 0x6400640002537812 */ /* 0x000fe400078efcff */
[----:B------:R-:W-:Y:S02]  /*43d0*/  LOP3.LUT R5, R55, 0x380038, RZ, 0xc0, !PT ;  /* 0x0038003837057812 */ /* 0x000fe400078ec0ff */
[----:B------:R-:W-:Y:S01]  /*43e0*/  LOP3.LUT R12, R12, 0x10001, RZ, 0xc0, !PT ;  /* 0x000100010c0c7812 */ /* 0x000fe200078ec0ff */
[----:B------:R-:W-:Y:S01]  /*43f0*/  HFMA2 R83, R83, R0.H1_H1, -132, -132 ;  /* 0xd820d82053537431 */ /* 0x000fe20000060000 */
[C---:B------:R-:W-:Y:S02]  /*4400*/  LOP3.LUT R49, R6.reuse, 0x70007, RZ, 0xc0, !PT ;  /* 0x0007000706317812 */ /* 0x040fe400078ec0ff */
[----:B------:R-:W-:Y:S02]  /*4410*/  LOP3.LUT R11, R6, 0x380038, RZ, 0xc0, !PT ;  /* 0x00380038060b7812 */ /* 0x000fe400078ec0ff */
[----:B------:R-:W-:-:S02]  /*4420*/  SHF.R.U32.HI R37, RZ, 0x6, R6 ;  /* 0x00000006ff257819 */ /* 0x000fc40000011606 */
[----:B------:R-:W-:Y:S02]  /*4430*/  SHF.R.U32.HI R31, RZ, 0xd, R6 ;  /* 0x0000000dff1f7819 */ /* 0x000fe40000011606 */
[----:B------:R-:W-:Y:S02]  /*4440*/  LOP3.LUT R2, R52, 0x380038, RZ, 0xc0, !PT ;  /* 0x0038003834027812 */ /* 0x000fe400078ec0ff */
[C---:B------:R-:W-:Y:S02]  /*4450*/  LOP3.LUT R38, R4.reuse, 0x70007, RZ, 0xc0, !PT ;  /* 0x0007000704267812 */ /* 0x040fe400078ec0ff */
[----:B------:R-:W-:Y:S02]  /*4460*/  LOP3.LUT R8, R4, 0x380038, RZ, 0xc0, !PT ;  /* 0x0038003804087812 */ /* 0x000fe400078ec0ff */
[--C-:B------:R-:W-:Y:S02]  /*4470*/  SHF.R.U32.HI R32, RZ, 0x6, R4.reuse ;  /* 0x00000006ff207819 */ /* 0x100fe40000011604 */
[----:B------:R-:W-:-:S02]  /*4480*/  SHF.R.U32.HI R28, RZ, 0xd, R4 ;  /* 0x0000000dff1c7819 */ /* 0x000fc40000011604 */
[----:B------:R-:W-:Y:S02]  /*4490*/  LOP3.LUT R6, R59, 0x380038, RZ, 0xc0, !PT ;  /* 0x003800383b067812 */ /* 0x000fe400078ec0ff */
[----:B------:R-:W-:Y:S02]  /*44a0*/  LOP3.LUT R4, R51, 0x380038, RZ, 0xc0, !PT ;  /* 0x0038003833047812 */ /* 0x000fe400078ec0ff */
[----:B------:R-:W-:Y:S02]  /*44b0*/  LOP3.LUT R5, R5, 0x64006400, RZ, 0xfc, !PT ;  /* 0x6400640005057812 */ /* 0x000fe400078efcff */
[----:B------:R-:W-:Y:S02]  /*44c0*/  LOP3.LUT R13, R12, 0x20002, R13, 0xf8, !PT ;  /* 0x000200020c0d7812 */ /* 0x000fe400078ef80d */
[----:B------:R-:W-:Y:S02]  /*44d0*/  LOP3.LUT R85, R2, 0x64006400, RZ, 0xfc, !PT ;  /* 0x6400640002557812 */ /* 0x000fe400078efcff */
[----:B------:R-:W-:-:S02]  /*44e0*/  LOP3.LUT R54, R7, 0x70007, RZ, 0xc0, !PT ;  /* 0x0007000707367812 */ /* 0x000fc400078ec0ff */
[----:B------:R-:W-:Y:S01]  /*44f0*/  LOP3.LUT R12, R7, 0x380038, RZ, 0xc0, !PT ;  /* 0x00380038070c7812 */ /* 0x000fe200078ec0ff */
[-C--:B------:R-:W-:Y:S01]  /*4500*/  HFMA2 R85, R85, R0.reuse.H1_H1, -132, -132 ;  /* 0xd820d82055557431 */ /* 0x080fe20000060000 */
[--C-:B------:R-:W-:Y:S02]  /*4510*/  SHF.R.U32.HI R50, RZ, 0x6, R7.reuse ;  /* 0x00000006ff327819 */ /* 0x100fe40000011607 */
[----:B------:R-:W-:Y:S02]  /*4520*/  SHF.R.U32.HI R30, RZ, 0xd, R7 ;  /* 0x0000000dff1e7819 */ /* 0x000fe40000011607 */
[----:B------:R-:W-:Y:S02]  /*4530*/  LOP3.LUT R61, R6, 0x64006400, RZ, 0xfc, !PT ;  /* 0x64006400063d7812 */ /* 0x000fe400078efcff */
[----:B------:R-:W-:Y:S02]  /*4540*/  LOP3.LUT R2, R33, 0x380038, RZ, 0xc0, !PT ;  /* 0x0038003821027812 */ /* 0x000fe400078ec0ff */
[----:B------:R-:W-:Y:S01]  /*4550*/  LOP3.LUT R19, R19, 0x10001, RZ, 0xc0, !PT ;  /* 0x0001000113137812 */ /* 0x000fe200078ec0ff */
[-C--:B------:R-:W-:Y:S01]  /*4560*/  HFMA2 R61, R61, R0.reuse.H1_H1, -132, -132 ;  /* 0xd820d8203d3d7431 */ /* 0x080fe20000060000 */
[----:B------:R-:W-:Y:S01]  /*4570*/  LOP3.LUT R7, R60, 0x64006400, RZ, 0xfc, !PT ;  /* 0x640064003c077812 */ /* 0x000fe200078efcff */
[----:B------:R-:W-:Y:S01]  /*4580*/  HFMA2 R60, R5, R0.H1_H1, -132, -132 ;  /* 0xd820d820053c7431 */ /* 0x000fe20000060000 */
[----:B------:R-:W-:-:S02]  /*4590*/  LOP3.LUT R77, R4, 0x64006400, RZ, 0xfc, !PT ;  /* 0x64006400044d7812 */ /* 0x000fc400078efcff */
[----:B------:R-:W-:Y:S01]  /*45a0*/  LOP3.LUT R6, R36, 0x380038, RZ, 0xc0, !PT ;  /* 0x0038003824067812 */ /* 0x000fe200078ec0ff */
[-C--:B------:R-:W-:Y:S01]  /*45b0*/  HFMA2 R78, R7, R0.reuse.H1_H1, -132, -132 ;  /* 0xd820d820074e7431 */ /* 0x080fe20000060000 */
[----:B------:R-:W-:Y:S01]  /*45c0*/  LOP3.LUT R4, R35, 0x380038, RZ, 0xc0, !PT ;  /* 0x0038003823047812 */ /* 0x000fe200078ec0ff */
[----:B------:R-:W-:Y:S01]  /*45d0*/  HFMA2 R77, R77, R0.H1_H1, -132, -132 ;  /* 0xd820d8204d4d7431 */ /* 0x000fe20000060000 */
[----:B------:R-:W-:Y:S02]  /*45e0*/  LOP3.LUT R3, R3, 0x64006400, RZ, 0xfc, !PT ;  /* 0x6400640003037812 */ /* 0x000fe400078efcff */
[----:B------:R-:W-:Y:S02]  /*45f0*/  LOP3.LUT R28, R13, 0x40004, R28, 0xf8, !PT ;  /* 0x000400040d1c7812 */ /* 0x000fe400078ef81c */
[----:B------:R-:W-:Y:S02]  /*4600*/  LOP3.LUT R5, R2, 0x64006400, RZ, 0xfc, !PT ;  /* 0x6400640002057812 */ /* 0x000fe400078efcff */
[----:B------:R-:W-:-:S02]  /*4610*/  LOP3.LUT R20, R19, 0x20002, R20, 0xf8, !PT ;  /* 0x0002000213147812 */ /* 0x000fc400078ef814 */
        /* <DEDUP_REMOVED lines=10> */
[----:B------:R-:W-:Y:S01]  /*46c0*/  LOP3.LUT R31, R20, 0x40004, R31, 0xf8, !PT ;  /* 0x00040004141f7812 */ /* 0x000fe200078ef81f */
[----:B------:R-:W-:Y:S01]  /*46d0*/  HFMA2 R20, R5, R0.H1_H1, -132, -132 ;  /* 0xd820d82005147431 */ /* 0x000fe20000060000 */
[----:B------:R-:W-:-:S02]  /*46e0*/  LOP3.LUT R3, R2, 0x64006400, RZ, 0xfc, !PT ;  /* 0x6400640002037812 */ /* 0x000fc400078efcff */
[----:B------:R-:W-:Y:S02]  /*46f0*/  LOP3.LUT R30, R17, 0x40004, R30, 0xf8, !PT ;  /* 0x00040004111e7812 */ /* 0x000fe400078ef81e */
[----:B------:R-:W-:Y:S02]  /*4700*/  LOP3.LUT R67, R11, 0x64006400, RZ, 0xfc, !PT ;  /* 0x640064000b437812 */ /* 0x000fe400078efcff */
        /* <DEDUP_REMOVED lines=127> */
[----:B------:R-:W-:Y:S01]  /*4f00*/  ISETP.NE.AND P1, PT, R97, 0x1, PT ;  /* 0x000000016100780c */ /* 0x000fe20003f25270 */
        /* <DEDUP_REMOVED lines=84> */
.L_x_1758:
        /* <DEDUP_REMOVED lines=83> */
.L_x_1760:
        /* <DEDUP_REMOVED lines=82> */
.L_x_1761:
        /* <DEDUP_REMOVED lines=79> */
.L_x_1759:
[----:B------:R-:W-:Y:S01]  /*6390*/  IADD3 R95, PT, PT, R95, 0x20, RZ ;  /* 0x000000205f5f7810 */ /* 0x000fe20007ffe0ff */
[----:B------:R-:W-:Y:S01]  /*63a0*/  UIADD3 UR4, UPT, UPT, UR4, 0x40, URZ ;  /* 0x0000004004047890 */ /* 0x000fe2000fffe0ff */
[----:B------:R-:W-:Y:S02]  /*63b0*/  IMAD.WIDE R102, R89, 0x4, R100 ;  /* 0x0000000459667825 */ /* 0x000fe400078e0264 */
[----:B------:R-:W-:-:S13]  /*63c0*/  ISETP.GE.AND P1, PT, R95, R98, PT ;  /* 0x000000625f00720c */ /* 0x000fda0003f26270 */
[----:B------:R-:W-:Y:S05]  /*63d0*/  @!P1 BRA `(.L_x_1762) ;  /* 0xffffffdc00289947 */ /* 0x000fea000383ffff */
.L_x_1757:
        /* <DEDUP_REMOVED lines=19> */
.L_x_1766:
[----:B------:R-:W0:Y:S02]  /*6510*/  LDS R2, [R0] ;  /* 0x0000000000027984 */ /* 0x000e240000000800 */
[----:B0-----:R-:W-:-:S05]  /*6520*/  HADD2 R3, R2, R7 ;  /* 0x0000000702037230 */ /* 0x001fca0000000000 */
[----:B------:R-:W0:Y:S02]  /*6530*/  ATOMS.CAST.SPIN P1, [R0], R2, R3 ;  /* 0x000000020000758d */ /* 0x000e240001820003 */
[----:B0-----:R-:W-:Y:S05]  /*6540*/  @!P1 BRA `(.L_x_1766) ;  /* 0xfffffffc00f09947 */ /* 0x001fea000383ffff */
[----:B------:R-:W-:Y:S05]  /*6550*/  BRA `(.L_x_1764) ;  /* 0x00000000000c7947 */ /* 0x000fea0003800000 */
.L_x_1765:
[----:B------:R-:W2:Y:S02]  /*6560*/  LD.E R0, desc[UR8][R4.64] ;  /* 0x0000000804007980 */ /* 0x000ea4000c101900 */
[----:B--2---:R-:W-:-:S05]  /*6570*/  IADD3 R3, PT, PT, R7, R0, RZ ;  /* 0x0000000007037210 */ /* 0x004fca0007ffe0ff */
[----:B------:R0:W-:Y:S02]  /*6580*/  ST.E desc[UR8][R4.64], R3 ;  /* 0x0000000304007985 */ /* 0x0001e4000c101908 */
.L_x_1764:
[----:B------:R-:W-:Y:S05]  /*6590*/  BSYNC.RECONVERGENT B0 ;  /* 0x0000000000007941 */ /* 0x000fea0003800200 */
.L_x_1763:
[----:B------:R1:W-:Y:S01]  /*65a0*/  ATOM.E.ADD.F16x2.RN.STRONG.GPU P1, RZ, desc[UR8][R4.64+0x4], R27 ;  /* 0x8000041b04ff79a2 */ /* 0x0003e2000c12e108 */
[----:B------:R-:W-:Y:S04]  /*65b0*/  BSSY.RECONVERGENT B0, `(.L_x_1767) ;  /* 0x000000e000007945 */ /* 0x000fe80003800200 */
[----:B-1----:R-:W-:Y:S05]  /*65c0*/  @P1 BRA `(.L_x_1768) ;  /* 0x0000000000301947 */ /* 0x002fea0003800000 */
[----:B------:R-:W1:Y:S02]  /*65d0*/  QSPC.E.S P1, RZ, [R4+0x4] ;  /* 0x0000040004ff73aa */ /* 0x000e640000020500 */
[----:B-1----:R-:W-:Y:S05]  /*65e0*/  @!P1 BRA `(.L_x_1769) ;  /* 0x00000000001c9947 */ /* 0x002fea0003800000 */
[----:B------:R-:W-:-:S04]  /*65f0*/  MOV R2, R4 ;  /* 0x0000000400027202 */ /* 0x000fc80000000f00 */
[----:B------:R-:W-:-:S07]  /*6600*/  MOV R0, R2 ;  /* 0x0000000200007202 */ /* 0x000fce0000000f00 */
.L_x_1770:
[----:B------:R-:W0:Y:S02]  /*6610*/  LDS R2, [R0+0x4] ;  /* 0x0000040000027984 */ /* 0x000e240000000800 */
[----:B0-----:R-:W-:-:S05]  /*6620*/  HFMA2 R3, R2, 1, 1, R27 ;  /* 0x3c003c0002037831 */ /* 0x001fca000000001b */
[----:B------:R-:W0:Y:S02]  /*6630*/  ATOMS.CAST.SPIN P1, [R0+0x4], R2, R3 ;  /* 0x000004020000758d */ /* 0x000e240001820003 */
[----:B0-----:R-:W-:Y:S05]  /*6640*/  @!P1 BRA `(.L_x_1770) ;  /* 0xfffffffc00f09947 */ /* 0x001fea000383ffff */
[----:B------:R-:W-:Y:S05]  /*6650*/  BRA `(.L_x_1768) ;  /* 0x00000000000c7947 */ /* 0x000fea0003800000 */
.L_x_1769:
[----:B------:R-:W0:Y:S02]  /*6660*/  LD.E R0, desc[UR8][R4.64+0x4] ;  /* 0x0000040804007980 */ /* 0x000e24000c101900 */
[----:B0-----:R-:W-:-:S05]  /*6670*/  IADD3 R3, PT, PT, R27, R0, RZ ;  /* 0x000000001b037210 */ /* 0x001fca0007ffe0ff */
[----:B------:R1:W-:Y:S02]  /*6680*/  ST.E desc[UR8][R4.64+0x4], R3 ;  /* 0x0000040304007985 */ /* 0x0003e4000c101908 */
.L_x_1768:
[----:B------:R-:W-:Y:S05]  /*6690*/  BSYNC.RECONVERGENT B0 ;  /* 0x0000000000007941 */ /* 0x000fea0003800200 */
.L_x_1767:
        /* <DEDUP_REMOVED lines=11> */
.L_x_1774:
[----:B------:R-:W0:Y:S02]  /*6750*/  LDS R2, [R0] ;  /* 0x0000000000027984 */ /* 0x000e240000000800 */
[----:B0-----:R-:W-:-:S05]  /*6760*/  HADD2 R3, R2, R7 ;  /* 0x0000000702037230 */ /* 0x001fca0000000000 */
[----:B------:R-:W0:Y:S02]  /*6770*/  ATOMS.CAST.SPIN P0, [R0], R2, R3 ;  /* 0x000000020000758d */ /* 0x000e240001800003 */
[----:B0-----:R-:W-:Y:S05]  /*6780*/  @!P0 BRA `(.L_x_1774) ;  /* 0xfffffffc00f08947 */ /* 0x001fea000383ffff */
[----:B------:R-:W-:Y:S05]  /*6790*/  BRA `(.L_x_1772) ;  /* 0x00000000000c7947 */ /* 0x000fea0003800000 */
.L_x_1773:
[----:B------:R-:W2:Y:S02]  /*67a0*/  LD.E R0, desc[UR8][R4.64] ;  /* 0x0000000804007980 */ /* 0x000ea4000c101900 */
[----:B--2---:R-:W-:-:S05]  /*67b0*/  IADD3 R3, PT, PT, R7, R0, RZ ;  /* 0x0000000007037210 */ /* 0x004fca0007ffe0ff */
[----:B------:R0:W-:Y:S02]  /*67c0*/  ST.E desc[UR8][R4.64], R3 ;  /* 0x0000000304007985 */ /* 0x0001e4000c101908 */
.L_x_1772:
[----:B------:R-:W-:Y:S05]  /*67d0*/  BSYNC.RECONVERGENT B0 ;  /* 0x0000000000007941 */ /* 0x000fea0003800200 */
.L_x_1771:
[----:B------:R1:W-:Y:S01]  /*67e0*/  ATOM.E.ADD.F16x2.RN.STRONG.GPU P0, RZ, desc[UR8][R4.64+0x4], R25 ;  /* 0x8000041904ff79a2 */ /* 0x0003e2000c10e108 */
[----:B------:R-:W-:Y:S04]  /*67f0*/  BSSY.RECONVERGENT B0, `(.L_x_1775) ;  /* 0x000000e000007945 */ /* 0x000fe80003800200 */
[----:B-1----:R-:W-:Y:S05]  /*6800*/  @P0 BRA `(.L_x_1776) ;  /* 0x0000000000300947 */ /* 0x002fea0003800000 */
[----:B------:R-:W1:Y:S02]  /*6810*/  QSPC.E.S P0, RZ, [R4+0x4] ;  /* 0x0000040004ff73aa */ /* 0x000e640000000500 */
[----:B-1----:R-:W-:Y:S05]  /*6820*/  @!P0 BRA `(.L_x_1777) ;  /* 0x00000000001c8947 */ /* 0x002fea0003800000 */
[----:B------:R-:W-:-:S04]  /*6830*/  MOV R2, R4 ;  /* 0x0000000400027202 */ /* 0x000fc80000000f00 */
[----:B------:R-:W-:-:S07]  /*6840*/  MOV R0, R2 ;  /* 0x0000000200007202 */ /* 0x000fce0000000f00 */
.L_x_1778:
[----:B------:R-:W0:Y:S02]  /*6850*/  LDS R2, [R0+0x4] ;  /* 0x0000040000027984 */ /* 0x000e240000000800 */
[----:B0-----:R-:W-:-:S05]  /*6860*/  HFMA2 R3, R2, 1, 1, R25 ;  /* 0x3c003c0002037831 */ /* 0x001fca0000000019 */
[----:B------:R-:W0:Y:S02]  /*6870*/  ATOMS.CAST.SPIN P0, [R0+0x4], R2, R3 ;  /* 0x000004020000758d */ /* 0x000e240001800003 */
[----:B0-----:R-:W-:Y:S05]  /*6880*/  @!P0 BRA `(.L_x_1778) ;  /* 0xfffffffc00f08947 */ /* 0x001fea000383ffff */
[----:B------:R-:W-:Y:S05]  /*6890*/  BRA `(.L_x_1776) ;  /* 0x00000000000c7947 */ /* 0x000fea0003800000 */
.L_x_1777:
[----:B------:R-:W0:Y:S02]  /*68a0*/  LD.E R0, desc[UR8][R4.64+0x4] ;  /* 0x0000040804007980 */ /* 0x000e24000c101900 */
[----:B0-----:R-:W-:-:S05]  /*68b0*/  IADD3 R3, PT, PT, R25, R0, RZ ;  /* 0x0000000019037210 */ /* 0x001fca0007ffe0ff */
[----:B------:R1:W-:Y:S02]  /*68c0*/  ST.E desc[UR8][R4.64+0x4], R3 ;  /* 0x0000040304007985 */ /* 0x0003e4000c101908 */
.L_x_1776:
[----:B------:R-:W-:Y:S05]  /*68d0*/  BSYNC.RECONVERGENT B0 ;  /* 0x0000000000007941 */ /* 0x000fea0003800200 */
.L_x_1775:
        /* <DEDUP_REMOVED lines=12> */
.L_x_1782:
[----:B------:R-:W0:Y:S02]  /*69a0*/  LDS R2, [R0] ;  /* 0x0000000000027984 */ /* 0x000e240000000800 */
[----:B0-----:R-:W-:-:S05]  /*69b0*/  HADD2 R3, R2, R7 ;  /* 0x0000000702037230 */ /* 0x001fca0000000000 */
[----:B------:R-:W0:Y:S02]  /*69c0*/  ATOMS.CAST.SPIN P0, [R0], R2, R3 ;  /* 0x000000020000758d */ /* 0x000e240001800003 */
[----:B0-----:R-:W-:Y:S05]  /*69d0*/  @!P0 BRA `(.L_x_1782) ;  /* 0xfffffffc00f08947 */ /* 0x001fea000383ffff */
[----:B------:R-:W-:Y:S05]  /*69e0*/  BRA `(.L_x_1780) ;  /* 0x00000000000c7947 */ /* 0x000fea0003800000 */
.L_x_1781:
[----:B------:R-:W2:Y:S02]  /*69f0*/  LD.E R0, desc[UR8][R4.64] ;  /* 0x0000000804007980 */ /* 0x000ea4000c101900 */
[----:B--2---:R-:W-:-:S05]  /*6a00*/  IADD3 R3, PT, PT, R7, R0, RZ ;  /* 0x0000000007037210 */ /* 0x004fca0007ffe0ff */
[----:B------:R0:W-:Y:S02]  /*6a10*/  ST.E desc[UR8][R4.64], R3 ;  /* 0x0000000304007985 */ /* 0x0001e4000c101908 */
.L_x_1780:
[----:B------:R-:W-:Y:S05]  /*6a20*/  BSYNC.RECONVERGENT B0 ;  /* 0x0000000000007941 */ /* 0x000fea0003800200 */
.L_x_1779:
[----:B------:R1:W-:Y:S01]  /*6a30*/  ATOM.E.ADD.F16x2.RN.STRONG.GPU P0, RZ, desc[UR8][R4.64+0x4], R23 ;  /* 0x8000041704ff79a2 */ /* 0x0003e2000c10e108 */
[----:B------:R-:W-:Y:S04]  /*6a40*/  BSSY.RECONVERGENT B0, `(.L_x_1783) ;  /* 0x000000e000007945 */ /* 0x000fe80003800200 */
[----:B-1----:R-:W-:Y:S05]  /*6a50*/  @P0 BRA `(.L_x_1784) ;  /* 0x0000000000300947 */ /* 0x002fea0003800000 */
[----:B------:R-:W1:Y:S02]  /*6a60*/  QSPC.E.S P0, RZ, [R4+0x4] ;  /* 0x0000040004ff73aa */ /* 0x000e640000000500 */
[----:B-1----:R-:W-:Y:S05]  /*6a70*/  @!P0 BRA `(.L_x_1785) ;  /* 0x00000000001c8947 */ /* 0x002fea0003800000 */
[----:B------:R-:W-:-:S04]  /*6a80*/  MOV R2, R4 ;  /* 0x0000000400027202 */ /* 0x000fc80000000f00 */
[----:B------:R-:W-:-:S07]  /*6a90*/  MOV R0, R2 ;  /* 0x0000000200007202 */ /* 0x000fce0000000f00 */
.L_x_1786:
[----:B------:R-:W0:Y:S02]  /*6aa0*/  LDS R2, [R0+0x4] ;  /* 0x0000040000027984 */ /* 0x000e240000000800 */
[----:B0-----:R-:W-:-:S05]  /*6ab0*/  HFMA2 R3, R2, 1, 1, R23 ;  /* 0x3c003c0002037831 */ /* 0x001fca0000000017 */
[----:B------:R-:W0:Y:S02]  /*6ac0*/  ATOMS.CAST.SPIN P0, [R0+0x4], R2, R3 ;  /* 0x000004020000758d */ /* 0x000e240001800003 */
[----:B0-----:R-:W-:Y:S05]  /*6ad0*/  @!P0 BRA `(.L_x_1786) ;  /* 0xfffffffc00f08947 */ /* 0x001fea000383ffff */
[----:B------:R-:W-:Y:S05]  /*6ae0*/  BRA `(.L_x_1784) ;  /* 0x00000000000c7947 */ /* 0x000fea0003800000 */
.L_x_1785:
[----:B------:R-:W0:Y:S02]  /*6af0*/  LD.E R0, desc[UR8][R4.64+0x4] ;  /* 0x0000040804007980 */ /* 0x000e24000c101900 */
[----:B0-----:R-:W-:-:S05]  /*6b00*/  IADD3 R3, PT, PT, R23, R0, RZ ;  /* 0x0000000017037210 */ /* 0x001fca0007ffe0ff */
[----:B------:R1:W-:Y:S02]  /*6b10*/  ST.E desc[UR8][R4.64+0x4], R3 ;  /* 0x0000040304007985 */ /* 0x0003e4000c101908 */
.L_x_1784:
[----:B------:R-:W-:Y:S05]  /*6b20*/  BSYNC.RECONVERGENT B0 ;  /* 0x0000000000007941 */ /* 0x000fea0003800200 */
.L_x_1783:
        /* <DEDUP_REMOVED lines=12> */
.L_x_1790:
[----:B------:R-:W0:Y:S02]  /*6bf0*/  LDS R2, [R0] ;  /* 0x0000000000027984 */ /* 0x000e240000000800 */
[----:B0-----:R-:W-:-:S05]  /*6c00*/  HADD2 R3, R2, R7 ;  /* 0x0000000702037230 */ /* 0x001fca0000000000 */
[----:B------:R-:W0:Y:S02]  /*6c10*/  ATOMS.CAST.SPIN P0, [R0], R2, R3 ;  /* 0x000000020000758d */ /* 0x000e240001800003 */
[----:B0-----:R-:W-:Y:S05]  /*6c20*/  @!P0 BRA `(.L_x_1790) ;  /* 0xfffffffc00f08947 */ /* 0x001fea000383ffff */
[----:B------:R-:W-:Y:S05]  /*6c30*/  BRA `(.L_x_1788) ;  /* 0x00000000000c7947 */ /* 0x000fea0003800000 */
.L_x_1789:
[----:B------:R-:W2:Y:S02]  /*6c40*/  LD.E R0, desc[UR8][R4.64] ;  /* 0x0000000804007980 */ /* 0x000ea4000c101900 */
[----:B--2---:R-:W-:-:S05]  /*6c50*/  IADD3 R3, PT, PT, R7, R0, RZ ;  /* 0x0000000007037210 */ /* 0x004fca0007ffe0ff */
[----:B------:R0:W-:Y:S02]  /*6c60*/  ST.E desc[UR8][R4.64], R3 ;  /* 0x0000000304007985 */ /* 0x0001e4000c101908 */
.L_x_1788:
[----:B------:R-:W-:Y:S05]  /*6c70*/  BSYNC.RECONVERGENT B0 ;  /* 0x0000000000007941 */ /* 0x000fea0003800200 */
.L_x_1787:
[----:B------:R1:W-:Y:S02]  /*6c80*/  ATOM.E.ADD.F16x2.RN.STRONG.GPU P0, RZ, desc[UR8][R4.64+0x4], R21 ;  /* 0x8000041504ff79a2 */ /* 0x0003e4000c10e108 */
[----:B-1----:R-:W-:Y:S05]  /*6c90*/  @P0 EXIT ;  /* 0x000000000000094d */ /* 0x002fea0003800000 */
[----:B------:R-:W1:Y:S02]  /*6ca0*/  QSPC.E.S P0, RZ, [R4+0x4] ;  /* 0x0000040004ff73aa */ /* 0x000e640000000500 */
[----:B-1----:R-:W-:Y:S05]  /*6cb0*/  @!P0 BRA `(.L_x_1791) ;  /* 0x00000000001c8947 */ /* 0x002fea0003800000 */
[----:B------:R-:W-:-:S04]  /*6cc0*/  MOV R2, R4 ;  /* 0x0000000400027202 */ /* 0x000fc80000000f00 */
[----:B------:R-:W-:-:S07]  /*6cd0*/  MOV R0, R2 ;  /* 0x0000000200007202 */ /* 0x000fce0000000f00 */
.L_x_1792:
[----:B------:R-:W0:Y:S02]  /*6ce0*/  LDS R2, [R0+0x4] ;  /* 0x0000040000027984 */ /* 0x000e240000000800 */
[----:B0-----:R-:W-:-:S05]  /*6cf0*/  HFMA2 R3, R2, 1, 1, R21 ;  /* 0x3c003c0002037831 */ /* 0x001fca0000000015 */
[----:B------:R-:W0:Y:S02]  /*6d00*/  ATOMS.CAST.SPIN P0, [R0+0x4], R2, R3 ;  /* 0x000004020000758d */ /* 0x000e240001800003 */
[----:B0-----:R-:W-:Y:S05]  /*6d10*/  @!P0 BRA `(.L_x_1792) ;  /* 0xfffffffc00f08947 */ /* 0x001fea000383ffff */
[----:B------:R-:W-:Y:S05]  /*6d20*/  EXIT ;  /* 0x000000000000794d */ /* 0x000fea0003800000 */
.L_x_1791:
[----:B------:R-:W0:Y:S02]  /*6d30*/  LD.E R0, desc[UR8][R4.64+0x4] ;  /* 0x0000040804007980 */ /* 0x000e24000c101900 */
[----:B0-----:R-:W-:-:S05]  /*6d40*/  IADD3 R3, PT, PT, R21, R0, RZ ;  /* 0x0000000015037210 */ /* 0x001fca0007ffe0ff */
[----:B------:R-:W-:Y:S01]  /*6d50*/  ST.E desc[UR8][R4.64+0x4], R3 ;  /* 0x0000040304007985 */ /* 0x000fe2000c101908 */
[----:B------:R-:W-:Y:S05]  /*6d60*/  EXIT ;  /* 0x000000000000794d */ /* 0x000fea0003800000 */
.L_x_1793:
        /* <DEDUP_REMOVED lines=9> */
.L_x_5305:


//--------------------- .text._Z23gemm_half_q_half_kernelILi4ELi38ELb1ELb1ELi32EEvPK6__halfPKjS4_S2_PS0_iiiiPKtS7_iiiiiibS2_i --------------------------
	.section	.text._Z23gemm_half_q_half_kernelILi4ELi38ELb1ELb1ELi32EEvPK6__halfPKjS4_S2_PS0_iiiiPKtS7_iiiiiibS2_i,"ax",@progbits
	.align	128
        .global         _Z23gemm_half_q_half_kernelILi4ELi38ELb1ELb1ELi32EEvPK6__halfPKjS4_S2_PS0_iiiiPKtS7_iiiiiibS2_i
        .type           _Z23gemm_half_q_half_kernelILi4ELi38ELb1ELb1ELi32EEvPK6__halfPKjS4_S2_PS0_iiiiPKtS7_iiiiiibS2_i,@function
        .size           _Z23gemm_half_q_half_kernelILi4ELi38ELb1ELb1ELi32EEvPK6__halfPKjS4_S2_PS0_iiiiPKtS7_iiiiiibS2_i,(.L_x_5306 - _Z23gemm_half_q_half_kernelILi4ELi38ELb1ELb1ELi32EEvPK6__halfPKjS4_S2_PS0_iiiiPKtS7_iiiiiibS2_i)
        .other          _Z23gemm_half_q_half_kernelILi4ELi38ELb1ELb1ELi32EEvPK6__halfPKjS4_S2_PS0_iiiiPKtS7_iiiiiibS2_i,@"STO_CUDA_ENTRY STV_DEFAULT"
_Z23gemm_half_q_half_kernelILi4ELi38ELb1ELb1ELi32EEvPK6__halfPKjS4_S2_PS0_iiiiPKtS7_iiiiiibS2_i:
.text._Z23gemm_half_q_half_kernelILi4ELi38ELb1ELb1ELi32EEvPK6__halfPKjS4_S2_PS0_iiiiPKtS7_iiiiiibS2_i:
        /* <DEDUP_REMOVED lines=35> */
.L_x_1794:
        /* <DEDUP_REMOVED lines=42> */
.L_x_1800:
        /* <DEDUP_REMOVED lines=32> */
.L_x_1799:
        /* <DEDUP_REMOVED lines=20> */
.L_x_1801:
[----:B------:R-:W-:-:S13]  /*0810*/  ISETP.EQ.AND P2, PT, R15, RZ, PT ;  /* 0x000000ff0f00720c */ /* 0x000fda0003f42270 */
[----:B------:R-:W-:Y:S05]  /*0820*/  @!P0 BRA P2, `(.L_x_1796) ;  /* 0x0000000400788947 */ /* 0x000fea0001000000 */
.L_x_1798:
        /* <DEDUP_REMOVED lines=12> */
.L_x_1797:
        /* <DEDUP_REMOVED lines=16> */
.L_x_1804:
        /* <DEDUP_REMOVED lines=32> */
.L_x_1803:
        /* <DEDUP_REMOVED lines=21> */
.L_x_1805:
[----:B------:R-:W-:-:S13]  /*0d40*/  ISETP.NE.OR P0, PT, R15, RZ, P0 ;  /* 0x000000ff0f00720c */ /* 0x000fda0000705670 */
[----:B------:R-:W-:Y:S05]  /*0d50*/  @!P0 BRA `(.L_x_1796) ;  /* 0x00000000002c8947 */ /* 0x000fea0003800000 */
.L_x_1802:
        /* <DEDUP_REMOVED lines=11> */
.L_x_1796:
[----:B------:R-:W-:Y:S05]  /*0e10*/  BSYNC.RECONVERGENT B0 ;  /* 0x0000000000007941 */ /* 0x000fea0003800200 */
.L_x_1795:
        /* <DEDUP_REMOVED lines=21> */
.L_x_1809:
        /* <DEDUP_REMOVED lines=15> */
.L_x_1808:
        /* <DEDUP_REMOVED lines=12> */
.L_x_1810:
[----:B------:R-:W-:-:S13]  /*1120*/  ISETP.NE.OR P0, PT, R16, RZ, P0 ;  /* 0x000000ff1000720c */ /* 0x000fda0000705670 */
[----:B------:R-:W-:Y:S05]  /*1130*/  @!P0 BRA `(.L_x_1806) ;  /* 0x00000000001c8947 */ /* 0x000fea0003800000 */
.L_x_1807:
[----:B01----:R-:W0:Y:S02]  /*1140*/  LDC.64 R6, c[0x0][0x3a0] ;  /* 0x0000e800ff067b82 */ /* 0x003e240000000a00 */
.L_x_1811:
[C---:B0-----:R-:W-:Y:S01]  /*1150*/  IMAD.WIDE R8, R5.reuse, 0x2, R6 ;  /* 0x0000000205087825 */ /* 0x041fe200078e0206 */
[----:B------:R-:W-:Y:S02]  /*1160*/  IADD3 R16, PT, PT, R16, 0x1, RZ ;  /* 0x0000000110107810 */ /* 0x000fe40007ffe0ff */
[----:B------:R-:W-:Y:S02]  /*1170*/  IADD3 R5, PT, PT, R5, R89, RZ ;  /* 0x0000005905057210 */ /* 0x000fe40007ffe0ff */
[----:B------:R2:W-:Y:S01]  /*1180*/  STG.E.64 desc[UR8][R8.64], RZ ;  /* 0x000000ff08007986 */ /* 0x0005e2000c101b08 */
[----:B------:R-:W-:-:S13]  /*1190*/  ISETP.NE.AND P0, PT, R16, RZ, PT ;  /* 0x000000ff1000720c */ /* 0x000fda0003f05270 */
[----:B--2---:R-:W-:Y:S05]  /*11a0*/  @P0 BRA `(.L_x_1811) ;  /* 0xfffffffc00e80947 */ /* 0x004fea000383ffff */
.L_x_1806:
        /* <DEDUP_REMOVED lines=9> */
[----:B------:R-:W3:Y:S01]  /*1240*/  LDC.64 R10, c[0x0][0x3b8] ;  /* 0x0000ee00ff0a7b82 */ /* 0x000ee20000000a00 */
[----:B01----:R-:W-:-:S05]  /*1250*/  SHF.L.U32 R7, R3, 0x6, RZ ;  /* 0x0000000603077819 */ /* 0x003fca00000006ff */
[----:B---3--:R-:W-:-:S05]  /*1260*/  IMAD.WIDE.U32 R6, R7, 0x2, R10 ;  /* 0x0000000207067825 */ /* 0x008fca00078e000a */
        /* <DEDUP_REMOVED lines=8> */
.L_x_1813:
        /* <DEDUP_REMOVED lines=9> */
[----:B------:R-:W3:Y:S01]  /*1380*/  LDG.E.CONSTANT R5, desc[UR8][R4.64] ;  /* 0x0000000804057981 */ /* 0x000ee2000c1e9900 */
[----:B------:R-:W-:-:S06]  /*1390*/  IMAD.WIDE.U32 R8, R9, 0x2, R10 ;  /* 0x0000000209087825 */ /* 0x000fcc00078e000a */
[----:B------:R-:W2:Y:S01]  /*13a0*/  LDG.E.U16.CONSTANT R8, desc[UR8][R8.64+0x2] ;  /* 0x0000020808087981 */ /* 0x000ea2000c1e9500 */
[----:B0-----:R-:W-:-:S06]  /*13b0*/  IMAD.WIDE.U32 R6, R14, 0x2, R6 ;  /* 0x000000020e067825 */ /* 0x001fcc00078e0006 */
[----:B------:R-:W4:Y:S01]  /*13c0*/  LDG.E.U16.CONSTANT R6, desc[UR8][R6.64] ;  /* 0x0000000806067981 */ /* 0x000f22000c1e9500 */
[----:B------:R-:W-:Y:S01]  /*13d0*/  UIADD3 UR4, UPT, UPT, UR4, 0x1, URZ ;  /* 0x0000000104047890 */ /* 0x000fe2000fffe0ff */
[----:B---3--:R-:W-:-:S04]  /*13e0*/  SHF.R.U32.HI R14, RZ, R12, R5 ;  /* 0x0000000cff0e7219 */ /* 0x008fc80000011605 */
        /* <DEDUP_REMOVED lines=13> */
[----:B--2---:R-:W-:Y:S02]  /*14c0*/  IADD3 R15, PT, PT, R8, R15, RZ ;  /* 0x0000000f080f7210 */ /* 0x004fe40007ffe0ff */
        /* <DEDUP_REMOVED lines=12> */
.L_x_1812:
[C---:B------:R-:W-:Y:S01]  /*1590*/  ISETP.GT.AND P0, PT, R97.reuse, UR5, PT ;  /* 0x0000000561007c0c */ /* 0x040fe2000bf04270 */
[----:B------:R-:W-:Y:S01]  /*15a0*/  HFMA2 R5, -RZ, RZ, 0, 0 ;  /* 0x00000000ff057431 */ /* 0x000fe200000001ff */
[----:B------:R-:W-:Y:S02]  /*15b0*/  SHF.R.S32.HI R3, RZ, 0x1f, R18 ;  /* 0x0000001fff037819 */ /* 0x000fe40000011412 */
[----:B-1----:R-:W-:Y:S02]  /*15c0*/  CS2R R8, SRZ ;  /* 0x0000000000087805 */ /* 0x002fe4000001ff00 */
[----:B---3--:R-:W-:Y:S02]  /*15d0*/  ISETP.GT.AND P2, PT, R97, UR6, PT ;  /* 0x0000000661007c0c */ /* 0x008fe4000bf44270 */
[----:B------:R-:W-:Y:S02]  /*15e0*/  LEA.HI R3, R3, R18, RZ, 0x5 ;  /* 0x0000001203037211 */ /* 0x000fe400078f28ff */
[----:B----4-:R-:W-:-:S02]  /*15f0*/  ISETP.GT.AND P3, PT, R97, UR10, PT ;  /* 0x0000000a61007c0c */ /* 0x010fc4000bf64270 */
[C---:B0-----:R-:W-:Y:S02]  /*1600*/  ISETP.GT.AND P4, PT, R97.reuse, UR11, PT ;  /* 0x0000000b61007c0c */ /* 0x041fe4000bf84270 */
        /* <DEDUP_REMOVED lines=12> */
.L_x_1814:
        /* <DEDUP_REMOVED lines=8> */
.L_x_1815:
        /* <DEDUP_REMOVED lines=8> */
.L_x_1816:
        /* <DEDUP_REMOVED lines=8> */
.L_x_1817:
        /* <DEDUP_REMOVED lines=8> */
.L_x_1818:
        /* <DEDUP_REMOVED lines=26> */
[----:B------:R-:W2:Y:S03]  /*1a70*/  LDG.E.128.CONSTANT R12, desc[UR8][R104.64] ;  /* 0x00000008680c7981 */ /* 0x000ea6000c1e9d00 */
[----:B------:R-:W-:Y:S02]  /*1a80*/  IMAD.WIDE R2, R89, 0x4, R4 ;  /* 0x0000000459027825 */ /* 0x000fe400078e0204 */
[----:B------:R-:W3:Y:S04]  /*1a90*/  LDG.E.128.CONSTANT R4, desc[UR8][R4.64] ;  /* 0x0000000804047981 */ /* 0x000ee8000c1e9d00 */
[----:B------:R-:W4:Y:S01]  /*1aa0*/  LDG.E.128.CONSTANT R8, desc[UR8][R2.64] ;  /* 0x0000000802087981 */ /* 0x000f22000c1e9d00 */
[----:B------:R-:W-:-:S02]  /*1ab0*/  ISETP.NE.AND P2, PT, R95, RZ, PT ;  /* 0x000000ff5f00720c */ /* 0x000fc40003f45270 */
[----:B------:R-:W-:Y:S02]  /*1ac0*/  PRMT R40, RZ, 0x7610, R40 ;  /* 0x00007610ff287816 */ /* 0x000fe40000000028 */
[----:B--2---:R-:W-:Y:S02]  /*1ad0*/  SHF.R.U32.HI R21, RZ, 0xc, R13 ;  /* 0x0000000cff157819 */ /* 0x004fe4000001160d */
[----:B------:R-:W-:Y:S02]  /*1ae0*/  SHF.R.U32.HI R23, RZ, 0xc, R14 ;  /* 0x0000000cff177819 */ /* 0x000fe4000001160e */
[----:B------:R-:W-:Y:S02]  /*1af0*/  LOP3.LUT R16, R12, 0x3f003f, RZ, 0xc0, !PT ;  /* 0x003f003f0c107812 */ /* 0x000fe400078ec0ff */
[----:B------:R-:W-:Y:S02]  /*1b00*/  SHF.R.U32.HI R17, RZ, 0x6, R12 ;  /* 0x00000006ff117819 */ /* 0x000fe4000001160c */
[----:B-----5:R-:W-:-:S02]  /*1b10*/  LOP3.LUT R20, R13, 0x3f003f, RZ, 0xc0, !PT ;  /* 0x003f003f0d147812 */ /* 0x020fc400078ec0ff */
[----:B------:R-:W-:Y:S02]  /*1b20*/  SHF.R.U32.HI R28, RZ, 0x6, R13 ;  /* 0x00000006ff1c7819 */ /* 0x000fe4000001160d */
[----:B------:R-:W-:Y:S02]  /*1b30*/  LOP3.LUT R31, R14, 0x3f003f, RZ, 0xc0, !PT ;  /* 0x003f003f0e1f7812 */ /* 0x000fe400078ec0ff */
[----:B------:R-:W-:Y:S02]  /*1b40*/  SHF.R.U32.HI R32, RZ, 0x6, R14 ;  /* 0x00000006ff207819 */ /* 0x000fe4000001160e */
        /* <DEDUP_REMOVED lines=9> */
[--C-:B------:R-:W-:Y:S02]  /*1be0*/  SHF.R.U32.HI R30, RZ, 0x6, R9.reuse ;  /* 0x00000006ff1e7819 */ /* 0x100fe40000011609 */
[----:B------:R-:W-:Y:S02]  /*1bf0*/  SHF.R.U32.HI R22, RZ, 0xa, R9 ;  /* 0x0000000aff167819 */ /* 0x000fe40000011609 */
[----:B------:R-:W-:Y:S02]  /*1c00*/  SHF.R.U32.HI R15, RZ, 0xc, R15 ;  /* 0x0000000cff0f7819 */ /* 0x000fe4000001160f */
[----:B------:R-:W-:Y:S02]  /*1c10*/  SHF.R.U32.HI R9, RZ, 0x8, R10 ;  /* 0x00000008ff097819 */ /* 0x000fe4000001160a */
[----:B------:R-:W-:Y:S02]  /*1c20*/  LOP3.LUT R21, R21, 0xf000f, RZ, 0xc0, !PT ;  /* 0x000f000f15157812 */ /* 0x000fe400078ec0ff */
[----:B------:R-:W-:-:S02]  /*1c30*/  LOP3.LUT R24, R23, 0xf000f, RZ, 0xc0, !PT ;  /* 0x000f000f17187812 */ /* 0x000fc400078ec0ff */
[----:B------:R-:W-:Y:S02]  /*1c40*/  LOP3.LUT R12, R12, 0xf000f, RZ, 0xc0, !PT ;  /* 0x000f000f0c0c7812 */ /* 0x000fe400078ec0ff */
[----:B------:R-:W-:Y:S02]  /*1c50*/  SHF.R.U32.HI R26, RZ, 0x8, R11 ;  /* 0x00000008ff1a7819 */ /* 0x000fe4000001160b */
[----:B------:R-:W-:Y:S02]  /*1c60*/  LOP3.LUT R15, R15, 0xf000f, RZ, 0xc0, !PT ;  /* 0x000f000f0f0f7812 */ /* 0x000fe400078ec0ff */
[----:B------:R-:W-:Y:S02]  /*1c70*/  LOP3.LUT R33, R21, 0x300030, R8, 0xf8, !PT ;  /* 0x0030003015217812 */ /* 0x000fe400078ef808 */
[----:B------:R-:W-:Y:S02]  /*1c80*/  LOP3.LUT R45, R24, 0x300030, R9, 0xf8, !PT ;  /* 0x00300030182d7812 */ /* 0x000fe400078ef809 */
[----:B------:R-:W-:-:S02]  /*1c90*/  LOP3.LUT R37, R10, 0x3f003f, RZ, 0xc0, !PT ;  /* 0x003f003f0a257812 */ /* 0x000fc400078ec0ff */
[--C-:B------:R-:W-:Y:S02]  /*1ca0*/  SHF.R.U32.HI R39, RZ, 0x6, R10.reuse ;  /* 0x00000006ff277819 */ /* 0x100fe4000001160a */
[----:B------:R-:W-:Y:S02]  /*1cb0*/  SHF.R.U32.HI R25, RZ, 0xa, R10 ;  /* 0x0000000aff197819 */ /* 0x000fe4000001160a */
[----:B---3--:R-:W-:Y:S02]  /*1cc0*/  LOP3.LUT R8, R4, 0x3f003f, RZ, 0xc0, !PT ;  /* 0x003f003f04087812 */ /* 0x008fe400078ec0ff */
[--C-:B------:R-:W-:Y:S02]  /*1cd0*/  SHF.R.U32.HI R9, RZ, 0x6, R4.reuse ;  /* 0x00000006ff097819 */ /* 0x100fe40000011604 */
[----:B------:R-:W-:Y:S02]  /*1ce0*/  LOP3.LUT R10, R12, 0x300030, R13, 0xf8, !PT ;  /* 0x003000300c0a7812 */ /* 0x000fe400078ef80d */
[----:B------:R-:W-:-:S02]  /*1cf0*/  SHF.R.U32.HI R4, RZ, 0xc, R4 ;  /* 0x0000000cff047819 */ /* 0x000fc40000011604 */
[----:B------:R-:W-:Y:S02]  /*1d00*/  LOP3.LUT R35, R6, 0x3f003f, RZ, 0xc0, !PT ;  /* 0x003f003f06237812 */ /* 0x000fe400078ec0ff */
[----:B------:R-:W-:Y:S02]  /*1d10*/  SHF.R.U32.HI R36, RZ, 0x6, R6 ;  /* 0x00000006ff247819 */ /* 0x000fe40000011606 */
[----:B------:R-:W-:Y:S02]  /*1d20*/  SHF.R.U32.HI R13, RZ, 0xc, R7 ;  /* 0x0000000cff0d7819 */ /* 0x000fe40000011607 */
[----:B------:R-:W-:Y:S02]  /*1d30*/  LOP3.LUT R50, R11, 0x3f003f, RZ, 0xc0, !PT ;  /* 0x003f003f0b327812 */ /* 0x000fe400078ec0ff */
[--C-:B------:R-:W-:Y:S02]  /*1d40*/  SHF.R.U32.HI R52, RZ, 0x6, R11.reuse ;  /* 0x00000006ff347819 */ /* 0x100fe4000001160b */
[----:B------:R-:W-:-:S02]  /*1d50*/  SHF.R.U32.HI R51, RZ, 0xa, R11 ;  /* 0x0000000aff337819 */ /* 0x000fc4000001160b */
[----:B------:R-:W-:Y:S02]  /*1d60*/  LOP3.LUT R53, R15, 0x300030, R26, 0xf8, !PT ;  /* 0x003000300f357812 */ /* 0x000fe400078ef81a */
[--C-:B------:R-:W-:Y:S02]  /*1d70*/  SHF.R.U32.HI R12, RZ, 0xc, R5.reuse ;  /* 0x0000000cff0c7819 */ /* 0x100fe40000011605 */
        /* <DEDUP_REMOVED lines=74> */
[----:B------:R-:W-:Y:S01]  /*2220*/  PRMT R21, RZ, 0x7610, R21 ;  /* 0x00007610ff157816 */ /* 0x000fe20000000015 */
        /* <DEDUP_REMOVED lines=65> */
.L_x_1820:
        /* <DEDUP_REMOVED lines=55> */
.L_x_1822:
        /* <DEDUP_REMOVED lines=54> */
.L_x_1823:
        /* <DEDUP_REMOVED lines=46> */
.L_x_1821:
[C---:B------:R-:W-:Y:S01]  /*2ff0*/  IMAD.WIDE R4, R89.reuse, 0x4, R2 ;  /* 0x0000000459047825 */ /* 0x040fe200078e0202 */
[----:B------:R-:W2:Y:S03]  /*3000*/  LDG.E.128.CONSTANT R12, desc[UR8][R2.64] ;  /* 0x00000008020c7981 */ /* 0x000ea6000c1e9d00 */
[----:B------:R-:W-:Y:S02]  /*3010*/  IMAD.WIDE R104, R89, 0x4, R4 ;  /* 0x0000000459687825 */ /* 0x000fe400078e0204 */
[----:B------:R-:W3:Y:S04]  /*3020*/  LDG.E.128.CONSTANT R4, desc[UR8][R4.64] ;  /* 0x0000000804047981 */ /* 0x000ee8000c1e9d00 */
[----:B------:R-:W4:Y:S01]  /*3030*/  LDG.E.128.CONSTANT R8, desc[UR8][R104.64] ;  /* 0x0000000868087981 */ /* 0x000f22000c1e9d00 */
[----:B------:R-:W-:Y:S01]  /*3040*/  UIADD3 UR4, UPT, UPT, UR5, 0x40, URZ ;  /* 0x0000004005047890 */ /* 0x000fe2000fffe0ff */
[----:B--2---:R-:W-:-:S02]  /*3050*/  LOP3.LUT R16, R12, 0x3f003f, RZ, 0xc0, !PT ;  /* 0x003f003f0c107812 */ /* 0x004fc400078ec0ff */
[--C-:B------:R-:W-:Y:S02]  /*3060*/  SHF.R.U32.HI R17, RZ, 0x6, R12.reuse ;  /* 0x00000006ff117819 */ /* 0x100fe4000001160c */
[----:B------:R-:W-:Y:S02]  /*3070*/  SHF.R.U32.HI R12, RZ, 0xc, R12 ;  /* 0x0000000cff0c7819 */ /* 0x000fe4000001160c */
[--C-:B------:R-:W-:Y:S02]  /*3080*/  SHF.R.U32.HI R28, RZ, 0xc, R13.reuse ;  /* 0x0000000cff1c7819 */ /* 0x100fe4000001160d */
[----:B------:R-:W-:Y:S02]  /*3090*/  LOP3.LUT R18, R13, 0x3f003f, RZ, 0xc0, !PT ;  /* 0x003f003f0d127812 */ /* 0x000fe400078ec0ff */
[----:B------:R-:W-:Y:S02]  /*30a0*/  SHF.R.U32.HI R20, RZ, 0x6, R13 ;  /* 0x00000006ff147819 */ /* 0x000fe4000001160d */
[----:B------:R-:W-:-:S02]  /*30b0*/  LOP3.LUT R39, R15, 0x3f003f, RZ, 0xc0, !PT ;  /* 0x003f003f0f277812 */ /* 0x000fc400078ec0ff */
[--C-:B------:R-:W-:Y:S02]  /*30c0*/  SHF.R.U32.HI R45, RZ, 0x6, R15.reuse ;  /* 0x00000006ff2d7819 */ /* 0x100fe4000001160f */
[----:B------:R-:W-:Y:S02]  /*30d0*/  SHF.R.U32.HI R46, RZ, 0xc, R15 ;  /* 0x0000000cff2e7819 */ /* 0x000fe4000001160f */
[--C-:B----4-:R-:W-:Y:S02]  /*30e0*/  SHF.R.U32.HI R36, RZ, 0x8, R10.reuse ;  /* 0x00000008ff247819 */ /* 0x110fe4000001160a */
[----:B------:R-:W-:Y:S02]  /*30f0*/  LOP3.LUT R34, R10, 0x3f003f, RZ, 0xc0, !PT ;  /* 0x003f003f0a227812 */ /* 0x000fe400078ec0ff */
[--C-:B------:R-:W-:Y:S02]  /*3100*/  SHF.R.U32.HI R35, RZ, 0x6, R10.reuse ;  /* 0x00000006ff237819 */ /* 0x100fe4000001160a */
[----:B------:R-:W-:-:S02]  /*3110*/  SHF.R.U32.HI R38, RZ, 0xa, R10 ;  /* 0x0000000aff267819 */ /* 0x000fc4000001160a */
[----:B------:R-:W-:Y:S02]  /*3120*/  SHF.R.U32.HI R32, RZ, 0xc, R14 ;  /* 0x0000000cff207819 */ /* 0x000fe4000001160e */
        /* <DEDUP_REMOVED lines=11> */
[----:B------:R-:W-:Y:S02]  /*31e0*/  LOP3.LUT R29, R14, 0x3f003f, RZ, 0xc0, !PT ;  /* 0x003f003f0e1d7812 */ /* 0x000fe400078ec0ff */
[----:B------:R-:W-:Y:S02]  /*31f0*/  SHF.R.U32.HI R33, RZ, 0x6, R14 ;  /* 0x00000006ff217819 */ /* 0x000fe4000001160e */
[----:B------:R-:W-:Y:S02]  /*3200*/  LOP3.LUT R30, R9, 0x3f003f, RZ, 0xc0, !PT ;  /* 0x003f003f091e7812 */ /* 0x000fe400078ec0ff */
[--C-:B------:R-:W-:Y:S02]  /*3210*/  SHF.R.U32.HI R31, RZ, 0x6, R9.reuse ;  /* 0x00000006ff1f7819 */ /* 0x100fe40000011609 */
[----:B------:R-:W-:Y:S02]  /*3220*/  SHF.R.U32.HI R14, RZ, 0xa, R9 ;  /* 0x0000000aff0e7819 */ /* 0x000fe40000011609 */
[----:B------:R-:W-:-:S02]  /*3230*/  LOP3.LUT R37, R32, 0xf000f, RZ, 0xc0, !PT ;  /* 0x000f000f20257812 */ /* 0x000fc400078ec0ff */
[----:B------:R-:W-:Y:S02]  /*3240*/  LOP3.LUT R47, R46, 0xf000f, RZ, 0xc0, !PT ;  /* 0x000f000f2e2f7812 */ /* 0x000fe400078ec0ff */
[----:B------:R-:W-:Y:S02]  /*3250*/  LOP3.LUT R9, R3, 0x300030, R2, 0xf8, !PT ;  /* 0x0030003003097812 */ /* 0x000fe400078ef802 */
[----:B------:R-:W-:Y:S02]  /*3260*/  LOP3.LUT R32, R11, 0x300030, R8, 0xf8, !PT ;  /* 0x003000300b207812 */ /* 0x000fe400078ef808 */
[----:B---3--:R-:W-:Y:S02]  /*3270*/  LOP3.LUT R3, R4, 0x3f003f, RZ, 0xc0, !PT ;  /* 0x003f003f04037812 */ /* 0x008fe400078ec0ff */
[--C-:B------:R-:W-:Y:S02]  /*3280*/  SHF.R.U32.HI R8, RZ, 0x6, R4.reuse ;  /* 0x00000006ff087819 */ /* 0x100fe40000011604 */
[----:B------:R-:W-:-:S02]  /*3290*/  SHF.R.U32.HI R4, RZ, 0xc, R4 ;  /* 0x0000000cff047819 */ /* 0x000fc40000011604 */
[----:B------:R-:W-:Y:S02]  /*32a0*/  LOP3.LUT R50, R47, 0x300030, R10, 0xf8, !PT ;  /* 0x003000302f327812 */ /* 0x000fe400078ef80a */
[----:B------:R-:W-:Y:S02]  /*32b0*/  LOP3.LUT R10, R5, 0x3f003f, RZ, 0xc0, !PT ;  /* 0x003f003f050a7812 */ /* 0x000fe400078ec0ff */
[--C-:B------:R-:W-:Y:S02]  /*32c0*/  SHF.R.U32.HI R11, RZ, 0x6, R5.reuse ;  /* 0x00000006ff0b7819 */ /* 0x100fe40000011605 */
[----:B------:R-:W-:Y:S02]  /*32d0*/  SHF.R.U32.HI R5, RZ, 0xc, R5 ;  /* 0x0000000cff057819 */ /* 0x000fe40000011605 */
[----:B------:R-:W-:Y:S02]  /*32e0*/  SHF.R.U32.HI R2, RZ, 0xc, R7 ;  /* 0x0000000cff027819 */ /* 0x000fe40000011607 */
[----:B------:R-:W-:-:S02]  /*32f0*/  LOP3.LUT R4, R4, 0xf000f, RZ, 0xc0, !PT ;  /* 0x000f000f04047812 */ /* 0x000fc400078ec0ff */
[----:B------:R-:W-:Y:S02]  /*3300*/  LOP3.LUT R12, R6, 0x3f003f, RZ, 0xc0, !PT ;  /* 0x003f003f060c7812 */ /* 0x000fe400078ec0ff */
[--C-:B------:R-:W-:Y:S02]  /*3310*/  SHF.R.U32.HI R28, RZ, 0x6, R6.reuse ;  /* 0x00000006ff1c7819 */ /* 0x100fe40000011606 */
[----:B------:R-:W-:Y:S02]  /*3320*/  LOP3.LUT R46, R7, 0x3f003f, RZ, 0xc0, !PT ;  /* 0x003f003f072e7812 */ /* 0x000fe400078ec0ff */
[----:B------:R-:W-:Y:S02]  /*3330*/  SHF.R.U32.HI R47, RZ, 0x6, R7 ;  /* 0x00000006ff2f7819 */ /* 0x000fe40000011607 */
[----:B------:R-:W-:Y:S02]  /*3340*/  SHF.R.U32.HI R6, RZ, 0xc, R6 ;  /* 0x0000000cff067819 */ /* 0x000fe40000011606 */
[----:B------:R-:W-:-:S02]  /*3350*/  LOP3.LUT R7, R5, 0xf000f, RZ, 0xc0, !PT ;  /* 0x000f000f05077812 */ /* 0x000fc400078ec0ff */
[----:B------:R-:W-:Y:S02]  /*3360*/  LOP3.LUT R2, R2, 0xf000f, RZ, 0xc0, !PT ;  /* 0x000f000f02027812 */ /* 0x000fe400078ec0ff */
[----:B------:R-:W-:Y:S02]  /*3370*/  LOP3.LUT R5, R4, 0x300030, R13, 0xf8, !PT ;  /* 0x0030003004057812 */ /* 0x000fe400078ef80d */
[----:B------:R-:W-:Y:S02]  /*3380*/  LOP3.LUT R4, R18, 0x64006400, RZ, 0xfc, !PT ;  /* 0x6400640012047812 */ /* 0x000fe400078efcff */
[----:B------:R-:W-:Y:S02]  /*3390*/  LOP3.LUT R36, R37, 0x300030, R36, 0xf8, !PT ;  /* 0x0030003025247812 */ /* 0x000fe400078ef824 */
[----:B------:R-:W-:Y:S02]  /*33a0*/  LOP3.LUT R33, R33, 0x3f003f, RZ, 0xc0, !PT ;  /* 0x003f003f21217812 */ /* 0x000fe400078ec0ff */
[----:B------:R-:W-:-:S02]  /*33b0*/  LOP3.LUT R37, R6, 0xf000f, RZ, 0xc0, !PT ;  /* 0x000f000f06257812 */ /* 0x000fc400078ec0ff */
[----:B------:R-:W-:Y:S02]  /*33c0*/  LOP3.LUT R51, R2, 0x300030, R51, 0xf8, !PT ;  /* 0x0030003002337812 */ /* 0x000fe400078ef833 */
        /* <DEDUP_REMOVED lines=121> */
.L_x_1824:
        /* <DEDUP_REMOVED lines=51> */
.L_x_1825:
        /* <DEDUP_REMOVED lines=52> */
.L_x_1826:
[----:B------:R-:W-:Y:S01]  /*41d0*/  MOV R97, R0 ;  /* 0x0000000000617202 */ /* 0x000fe20000000f00 */
[----:B------:R-:W-:Y:S06]  /*41e0*/  @P0 BRA `(.L_x_1819) ;  /* 0x0000000000b80947 */ /* 0x000fec0003800000 */
[----:B------:R-:W0:Y:S01]  /*41f0*/  LDS.128 R4, [UR5+0xe0] ;  /* 0x0000e005ff047984 */ /* 0x000e220008000c00 */
[----:B------:R-:W-:Y:S02]  /*4200*/  MOV R55, R12 ;  /* 0x0000000c00377202 */ /* 0x000fe40000000f00 */
[----:B------:R-:W-:Y:S01]  /*4210*/  PRMT R44, R44, 0x5410, R43 ;  /* 0x000054102c2c7816 */ /* 0x000fe2000000002b */
[----:B------:R-:W1:Y:S01]  /*4220*/  LDS.128 R8, [UR5+0xf0] ;  /* 0x0000f005ff087984 */ /* 0x000e620008000c00 */
[----:B------:R-:W-:Y:S02]  /*4230*/  PRMT R42, R42, 0x5410, R41 ;  /* 0x000054102a2a7816 */ /* 0x000fe40000000029 */
[----:B------:R-:W-:Y:S01]  /*4240*/  MOV R97, R0 ;  /* 0x0000000000617202 */ /* 0x000fe20000000f00 */
        /* <DEDUP_REMOVED lines=40> */
.L_x_1819:
[----:B------:R-:W-:-:S04]  /*44d0*/  VIMNMX R0, PT, PT, R96, UR12, PT ;  /* 0x0000000c60007c48 */ /* 0x000fc8000bfe0100 */
[----:B------:R-:W-:-:S13]  /*44e0*/  ISETP.GT.AND P0, PT, R0, R97, PT ;  /* 0x000000610000720c */ /* 0x000fda0003f04270 */
[----:B------:R-:W-:Y:S05]  /*44f0*/  @!P0 BRA `(.L_x_1827) ;  /* 0x0000002000e88947 */ /* 0x000fea0003800000 */
[----:B------:R-:W-:Y:S02]  /*4500*/  PRMT R0, R93, 0x9910, RZ ;  /* 0x000099105d007816 */ /* 0x000fe400000000ff */
[----:B------:R-:W-:Y:S02]  /*4510*/  VIMNMX.U32 R90, PT, PT, R96, UR12, PT ;  /* 0x0000000c605a7c48 */ /* 0x000fe4000bfe0000 */
[----:B------:R-:W-:-:S04]  /*4520*/  ISETP.NE.AND P0, PT, R0, RZ, PT ;  /* 0x000000ff0000720c */ /* 0x000fc80003f05270 */
[----:B------:R-:W-:-:S13]  /*4530*/  ISETP.EQ.OR P0, PT, R98, 0x3, !P0 ;  /* 0x000000036200780c */ /* 0x000fda0004702670 */
.L_x_1832:
[----:B------:R-:W0:Y:S01]  /*4540*/  LDC R89, c[0x0][0x3ac] ;  /* 0x0000eb00ff597b82 */ /* 0x000e220000000800 */
[----:B------:R-:W2:Y:S01]  /*4550*/  LDG.E.128.CONSTANT R12, desc[UR8][R104.64] ;  /* 0x00000008680c7981 */ /* 0x000ea2000c1e9d00 */
[----:B0-----:R-:W-:-:S05]  /*4560*/  IMAD.WIDE R2, R89, 0x4, R104 ;  /* 0x0000000459027825 */ /* 0x001fca00078e0268 */
[----:B------:R0:W3:Y:S01]  /*4570*/  LDG.E.128.CONSTANT R8, desc[UR8][R2.64] ;  /* 0x0000000802087981 */ /* 0x0000e2000c1e9d00 */
[----:B------:R-:W-:-:S05]  /*4580*/  IMAD.WIDE R100, R89, 0x4, R2 ;  /* 0x0000000459647825 */ /* 0x000fca00078e0202 */
[----:B------:R-:W4:Y:S01]  /*4590*/  LDG.E.128.CONSTANT R4, desc[UR8][R100.64] ;  /* 0x0000000864047981 */ /* 0x000f22000c1e9d00 */
[----:B------:R-:W-:Y:S01]  /*45a0*/  HFMA2 R0, -RZ, RZ, 0, 0.125 ;  /* 0x00003000ff007431 */ /* 0x000fe200000001ff */
        /* <DEDUP_REMOVED lines=307> */
.L_x_1828:
        /* <DEDUP_REMOVED lines=85> */
.L_x_1830:
        /* <DEDUP_REMOVED lines=82> */
.L_x_1831:
        /* <DEDUP_REMOVED lines=79> */
.L_x_1829:
[----:B------:R-:W-:Y:S01]  /*6840*/  IADD3 R97, PT, PT, R97, 0x20, RZ ;  /* 0x0000002061617810 */ /* 0x000fe20007ffe0ff */
[----:B------:R-:W-:Y:S01]  /*6850*/  UIADD3 UR4, UPT, UPT, UR4, 0x40, URZ ;  /* 0x0000004004047890 */ /* 0x000fe2000fffe0ff */
[----:B------:R-:W-:Y:S02]  /*6860*/  IMAD.WIDE R104, R89, 0x4, R100 ;  /* 0x0000000459687825 */ /* 0x000fe400078e0264 */
[----:B------:R-:W-:-:S13]  /*6870*/  ISETP.GE.AND P2, PT, R97, R90, PT ;  /* 0x0000005a6100720c */ /* 0x000fda0003f46270 */
[----:B------:R-:W-:Y:S05]  /*6880*/  @!P2 BRA `(.L_x_1832) ;  /* 0xffffffdc002ca947 */ /* 0x000fea000383ffff */
[----:B------:R-:W-:-:S07]  /*6890*/  IMAD.WIDE R104, R89, 0xc, R102 ;  /* 0x0000000c59687825 */ /* 0x000fce00078e0266 */
.L_x_1827:
        /* <DEDUP_REMOVED lines=8> */
.L_x_1838:
[----:B------:R-:W2:Y:S01]  /*6920*/  LDG.E.128.CONSTANT R4, desc[UR8][R104.64] ;  /* 0x0000000868047981 */ /* 0x000ea2000c1e9d00 */
[----:B------:R-:W-:Y:S01]  /*6930*/  MOV R8, 0x3400 ;  /* 0x0000340000087802 */ /* 0x000fe20000000f00 */
[----:B------:R-:W-:Y:S01]  /*6940*/  HFMA2 R33, -RZ, RZ, 0, 0.0625 ;  /* 0x00002c00ff217431 */ /* 0x000fe200000001ff */
[----:B------:R-:W-:Y:S02]  /*6950*/  MOV R0, 0x2400 ;  /* 0x0000240000007802 */ /* 0x000fe40000000f00 */
[----:B------:R-:W-:Y:S02]  /*6960*/  ISETP.NE.AND P2, PT, R95, RZ, PT ;  /* 0x000000ff5f00720c */ /* 0x000fe40003f45270 */
[----:B------:R-:W-:Y:S02]  /*6970*/  PRMT R8, R0, 0x5410, R8 ;  /* 0x0000541000087816 */ /* 0x000fe40000000008 */
[----:B------:R-:W-:Y:S02]  /*6980*/  ISETP.NE.AND P1, PT, R98, 0x1, PT ;  /* 0x000000016200780c */ /* 0x000fe40003f25270 */
[----:B--2---:R-:W-:-:S02]  /*6990*/  LOP3.LUT R45, R5, 0x30003, RZ, 0xc0, !PT ;  /* 0x00030003052d7812 */ /* 0x004fc400078ec0ff */
[C---:B------:R-:W-:Y:S02]  /*69a0*/  LOP3.LUT R2, R5.reuse, 0xc000c, RZ, 0xc0, !PT ;  /* 0x000c000c05027812 */ /* 0x040fe400078ec0ff */
[C---:B------:R-:W-:Y:S02]  /*69b0*/  LOP3.LUT R17, R5.reuse, 0x300030, RZ, 0xc0, !PT ;  /* 0x0030003005117812 */ /* 0x040fe400078ec0ff */
[----:B------:R-:W-:Y:S02]  /*69c0*/  LOP3.LUT R32, R5, 0xc000c0, RZ, 0xc0, !PT ;  /* 0x00c000c005207812 */ /* 0x000fe400078ec0ff */
[----:B------:R-:W-:Y:S02]  /*69d0*/  SHF.R.U32.HI R47, RZ, 0x8, R5 ;  /* 0x00000008ff2f7819 */ /* 0x000fe40000011605 */
[C---:B------:R-:W-:Y:S02]  /*69e0*/  LOP3.LUT R5, R6.reuse, 0xc000c, RZ, 0xc0, !PT ;  /* 0x000c000c06057812 */ /* 0x040fe400078ec0ff */
[----:B------:R-:W-:-:S02]  /*69f0*/  LOP3.LUT R48, R6, 0x30003, RZ, 0xc0, !PT ;  /* 0x0003000306307812 */ /* 0x000fc400078ec0ff */
[C---:B------:R-:W-:Y:S02]  /*6a00*/  LOP3.LUT R19, R6.reuse, 0x300030, RZ, 0xc0, !PT ;  /* 0x0030003006137812 */ /* 0x040fe400078ec0ff */
[----:B------:R-:W-:Y:S02]  /*6a10*/  LOP3.LUT R34, R6, 0xc000c0, RZ, 0xc0, !PT ;  /* 0x00c000c006227812 */ /* 0x000fe400078ec0ff */
[----:B------:R-:W-:Y:S02]  /*6a20*/  SHF.R.U32.HI R49, RZ, 0x8, R6 ;  /* 0x00000008ff317819 */ /* 0x000fe40000011606 */
[----:B------:R-:W-:Y:S02]  /*6a30*/  LOP3.LUT R6, R5, 0x64006400, RZ, 0xfc, !PT ;  /* 0x6400640005067812 */ /* 0x000fe400078efcff */
[C---:B------:R-:W-:Y:S02]  /*6a40*/  LOP3.LUT R9, R4.reuse, 0x30003, RZ, 0xc0, !PT ;  /* 0x0003000304097812 */ /* 0x040fe400078ec0ff */
[----:B------:R-:W-:-:S02]  /*6a50*/  LOP3.LUT R0, R4, 0xc000c, RZ, 0xc0, !PT ;  /* 0x000c000c04007812 */ /* 0x000fc400078ec0ff */
[C---:B------:R-:W-:Y:S02]  /*6a60*/  LOP3.LUT R10, R4.reuse, 0x300030, RZ, 0xc0, !PT ;  /* 0x00300030040a7812 */ /* 0x040fe400078ec0ff */
[----:B------:R-:W-:Y:S02]  /*6a70*/  LOP3.LUT R11, R4, 0xc000c0, RZ, 0xc0, !PT ;  /* 0x00c000c0040b7812 */ /* 0x000fe400078ec0ff */
[----:B------:R-:W-:Y:S02]  /*6a80*/  SHF.R.U32.HI R51, RZ, 0x8, R7 ;  /* 0x00000008ff337819 */ /* 0x000fe40000011607 */
[----:B------:R-:W-:Y:S02]  /*6a90*/  LOP3.LUT R5, R47, 0xc000c, RZ, 0xc0, !PT ;  /* 0x000c000c2f057812 */ /* 0x000fe400078ec0ff */
[----:B------:R-:W-:Y:S02]  /*6aa0*/  SHF.R.U32.HI R4, RZ, 0x8, R4 ;  /* 0x00000008ff047819 */ /* 0x000fe40000011604 */
[----:B------:R-:W-:-:S02]  /*6ab0*/  LOP3.LUT R3, R2, 0x64006400, RZ, 0xfc, !PT ;  /* 0x6400640002037812 */ /* 0x000fc400078efcff */
[----:B------:R-:W-:Y:S02]  /*6ac0*/  LOP3.LUT R14, R51, 0xc000c, RZ, 0xc0, !PT ;  /* 0x000c000c330e7812 */ /* 0x000fe400078ec0ff */
[----:B------:R-:W-:Y:S02]  /*6ad0*/  LOP3.LUT R5, R5, 0x64006400, RZ, 0xfc, !PT ;  /* 0x6400640005057812 */ /* 0x000fe400078efcff */
[C---:B------:R-:W-:Y:S02]  /*6ae0*/  LOP3.LUT R50, R7.reuse, 0x30003, RZ, 0xc0, !PT ;  /* 0x0003000307327812 */ /* 0x040fe400078ec0ff */
[C---:B------:R-:W-:Y:S02]  /*6af0*/  LOP3.LUT R12, R7.reuse, 0xc000c, RZ, 0xc0, !PT ;  /* 0x000c000c070c7812 */ /* 0x040fe400078ec0ff */
[C---:B-----5:R-:W-:Y:S02]  /*6b00*/  LOP3.LUT R20, R7.reuse, 0x300030, RZ, 0xc0, !PT ;  /* 0x0030003007147812 */ /* 0x060fe400078ec0ff */
        /* <DEDUP_REMOVED lines=17> */
[-C--:B------:R-:W-:Y:S01]  /*6c20*/  HFMA2 R28, R5, R33.reuse.H0_H0, -66, -66 ;  /* 0xd420d420051c7431 */ /* 0x080fe20000040021 */
[----:B------:R-:W-:Y:S01]  /*6c30*/  LOP3.LUT R17, R51, 0x300030, RZ, 0xc0, !PT ;  /* 0x0030003033117812 */ /* 0x000fe200078ec0ff */
[-C--:B------:R-:W-:Y:S01]  /*6c40*/  HFMA2 R18, R18, R33.reuse.H0_H0, -66, -66 ;  /* 0xd420d42012127431 */ /* 0x080fe20000040021 */
        /* <DEDUP_REMOVED lines=101> */
.L_x_1834:
        /* <DEDUP_REMOVED lines=49> */
.L_x_1836:
        /* <DEDUP_REMOVED lines=48> */
.L_x_1837:
        /* <DEDUP_REMOVED lines=46> */
.L_x_1835:
[----:B------:R-:W0:Y:S01]  /*7b90*/  LDC R89, c[0x0][0x3ac] ;  /* 0x0000eb00ff597b82 */ /* 0x000e220000000800 */
[----:B------:R-:W-:Y:S01]  /*7ba0*/  IADD3 R97, PT, PT, R97, 0x10, RZ ;  /* 0x0000001061617810 */ /* 0x000fe20007ffe0ff */
[----:B------:R-:W-:-:S03]  /*7bb0*/  UIADD3 UR4, UPT, UPT, UR4, 0x20, URZ ;  /* 0x0000002004047890 */ /* 0x000fc6000fffe0ff */
[----:B------:R-:W-:Y:S01]  /*7bc0*/  ISETP.GE.AND P2, PT, R97, R96, PT ;  /* 0x000000606100720c */ /* 0x000fe20003f46270 */
[----:B0-----:R-:W-:-:S12]  /*7bd0*/  IMAD.WIDE R104, R89, 0x4, R104 ;  /* 0x0000000459687825 */ /* 0x001fd800078e0268 */
[----:B------:R-:W-:Y:S05]  /*7be0*/  @!P2 BRA `(.L_x_1838) ;  /* 0xffffffec004ca947 */ /* 0x000fea000383ffff */
.L_x_1833:
        /* <DEDUP_REMOVED lines=12> */
.L_x_1842:
[----:B------:R-:W0:Y:S02]  /*7cb0*/  LDS R2, [R0] ;  /* 0x0000000000027984 */ /* 0x000e240000000800 */
[----:B0-----:R-:W-:-:S05]  /*7cc0*/  HADD2 R3, R2, R7 ;  /* 0x0000000702037230 */ /* 0x001fca0000000000 */
[----:B------:R-:W0:Y:S02]  /*7cd0*/  ATOMS.CAST.SPIN P0, [R0], R2, R3 ;  /* 0x000000020000758d */ /* 0x000e240001800003 */
[----:B0-----:R-:W-:Y:S05]  /*7ce0*/  @!P0 BRA `(.L_x_1842) ;  /* 0xfffffffc00f08947 */ /* 0x001fea000383ffff */
[----:B------:R-:W-:Y:S05]  /*7cf0*/  BRA `(.L_x_1840) ;  /* 0x00000000000c7947 */ /* 0x000fea0003800000 */
.L_x_1841:
[----:B------:R-:W2:Y:S02]  /*7d00*/  LD.E R0, desc[UR8][R4.64] ;  /* 0x0000000804007980 */ /* 0x000ea4000c101900 */
[----:B--2---:R-:W-:-:S05]  /*7d10*/  IADD3 R3, PT, PT, R7, R0, RZ ;  /* 0x0000000007037210 */ /* 0x004fca0007ffe0ff */
[----:B------:R0:W-:Y:S02]  /*7d20*/  ST.E desc[UR8][R4.64], R3 ;  /* 0x0000000304007985 */ /* 0x0001e4000c101908 */
.L_x_1840:
[----:B------:R-:W-:Y:S05]  /*7d30*/  BSYNC.RECONVERGENT B0 ;  /* 0x0000000000007941 */ /* 0x000fea0003800200 */
.L_x_1839:
[----:B------:R1:W-:Y:S01]  /*7d40*/  ATOM.E.ADD.F16x2.RN.STRONG.GPU P0, RZ, desc[UR8][R4.64+0x4], R27 ;  /* 0x8000041b04ff79a2 */ /* 0x0003e2000c10e108 */
[----:B------:R-:W-:Y:S04]  /*7d50*/  BSSY.RECONVERGENT B0, `(.L_x_1843) ;  /* 0x000000e000007945 */ /* 0x000fe80003800200 */
[----:B-1----:R-:W-:Y:S05]  /*7d60*/  @P0 BRA `(.L_x_1844) ;  /* 0x0000000000300947 */ /* 0x002fea0003800000 */
[----:B------:R-:W1:Y:S02]  /*7d70*/  QSPC.E.S P0, RZ, [R4+0x4] ;  /* 0x0000040004ff73aa */ /* 0x000e640000000500 */
[----:B-1----:R-:W-:Y:S05]  /*7d80*/  @!P0 BRA `(.L_x_1845) ;  /* 0x00000000001c8947 */ /* 0x002fea0003800000 */
[----:B------:R-:W-:-:S04]  /*7d90*/  MOV R2, R4 ;  /* 0x0000000400027202 */ /* 0x000fc80000000f00 */
[----:B------:R-:W-:-:S07]  /*7da0*/  MOV R0, R2 ;  /* 0x0000000200007202 */ /* 0x000fce0000000f00 */
.L_x_1846:
[----:B------:R-:W0:Y:S02]  /*7db0*/  LDS R2, [R0+0x4] ;  /* 0x0000040000027984 */ /* 0x000e240000000800 */
[----:B0-----:R-:W-:-:S05]  /*7dc0*/  HFMA2 R3, R2, 1, 1, R27 ;  /* 0x3c003c0002037831 */ /* 0x001fca000000001b */
[----:B------:R-:W0:Y:S02]  /*7dd0*/  ATOMS.CAST.SPIN P0, [R0+0x4], R2, R3 ;  /* 0x000004020000758d */ /* 0x000e240001800003 */
[----:B0-----:R-:W-:Y:S05]  /*7de0*/  @!P0 BRA `(.L_x_1846) ;  /* 0xfffffffc00f08947 */ /* 0x001fea000383ffff */
[----:B------:R-:W-:Y:S05]  /*7df0*/  BRA `(.L_x_1844) ;  /* 0x00000000000c7947 */ /* 0x000fea0003800000 */
.L_x_1845:
[----:B------:R-:W0:Y:S02]  /*7e00*/  LD.E R0, desc[UR8][R4.64+0x4] ;  /* 0x0000040804007980 */ /* 0x000e24000c101900 */
[----:B0-----:R-:W-:-:S05]  /*7e10*/  IADD3 R3, PT, PT, R27, R0, RZ ;  /* 0x000000001b037210 */ /* 0x001fca0007ffe0ff */
[----:B------:R1:W-:Y:S02]  /*7e20*/  ST.E desc[UR8][R4.64+0x4], R3 ;  /* 0x0000040304007985 */ /* 0x0003e4000c101908 */
.L_x_1844:
[----:B------:R-:W-:Y:S05]  /*7e30*/  BSYNC.RECONVERGENT B0 ;  /* 0x0000000000007941 */ /* 0x000fea0003800200 */
.L_x_1843:
        /* <DEDUP_REMOVED lines=11> */
.L_x_1850:
[----:B------:R-:W0:Y:S02]  /*7ef0*/  LDS R2, [R0] ;  /* 0x0000000000027984 */ /* 0x000e240000000800 */
[----:B0-----:R-:W-:-:S05]  /*7f00*/  HADD2 R3, R2, R7 ;  /* 0x0000000702037230 */ /* 0x001fca0000000000 */
[----:B------:R-:W0:Y:S02]  /*7f10*/  ATOMS.CAST.SPIN P0, [R0], R2, R3 ;  /* 0x000000020000758d */ /* 0x000e240001800003 */
[----:B0-----:R-:W-:Y:S05]  /*7f20*/  @!P0 BRA `(.L_x_1850) ;  /* 0xfffffffc00f08947 */ /* 0x001fea000383ffff */
[----:B------:R-:W-:Y:S05]  /*7f30*/  BRA `(.L_x_1848) ;  /* 0x00000000000c7947 */ /* 0x000fea0003800000 */
.L_x_1849:
[----:B------:R-:W2:Y:S02]  /*7f40*/  LD.E R0, desc[UR8][R4.64] ;  /* 0x0000000804007980 */ /* 0x000ea4000c101900 */
[----:B--2---:R-:W-:-:S05]  /*7f50*/  IADD3 R3, PT, PT, R7, R0, RZ ;  /* 0x0000000007037210 */ /* 0x004fca0007ffe0ff */
[----:B------:R0:W-:Y:S02]  /*7f60*/  ST.E desc[UR8][R4.64], R3 ;  /* 0x0000000304007985 */ /* 0x0001e4000c101908 */
.L_x_1848:
[----:B------:R-:W-:Y:S05]  /*7f70*/  BSYNC.RECONVERGENT B0 ;  /* 0x0000000000007941 */ /* 0x000fea0003800200 */
.L_x_1847:
[----:B------:R1:W-:Y:S01]  /*7f80*/  ATOM.E.ADD.F16x2.RN.STRONG.GPU P0, RZ, desc[UR8][R4.64+0x4], R25 ;  /* 0x8000041904ff79a2 */ /* 0x0003e2000c10e108 */
[----:B------:R-:W-:Y:S04]  /*7f90*/  BSSY.RECONVERGENT B0, `(.L_x_1851) ;  /* 0x000000e000007945 */ /* 0x000fe80003800200 */
[----:B-1----:R-:W-:Y:S05]  /*7fa0*/  @P0 BRA `(.L_x_1852) ;  /* 0x0000000000300947 */ /* 0x002fea0003800000 */
[----:B------:R-:W1:Y:S02]  /*7fb0*/  QSPC.E.S P0, RZ, [R4+0x4] ;  /* 0x0000040004ff73aa */ /* 0x000e640000000500 */
[----:B-1----:R-:W-:Y:S05]  /*7fc0*/  @!P0 BRA `(.L_x_1853) ;  /* 0x00000000001c8947 */ /* 0x002fea0003800000 */
[----:B------:R-:W-:-:S04]  /*7fd0*/  MOV R2, R4 ;  /* 0x0000000400027202 */ /* 0x000fc80000000f00 */
[----:B------:R-:W-:-:S07]  /*7fe0*/  MOV R0, R2 ;  /* 0x0000000200007202 */ /* 0x000fce0000000f00 */
.L_x_1854:
[----:B------:R-:W0:Y:S02]  /*7ff0*/  LDS R2, [R0+0x4] ;  /* 0x0000040000027984 */ /* 0x000e240000000800 */
[----:B0-----:R-:W-:-:S05]  /*8000*/  HFMA2 R3, R2, 1, 1, R25 ;  /* 0x3c003c0002037831 */ /* 0x001fca0000000019 */
[----:B------:R-:W0:Y:S02]  /*8010*/  ATOMS.CAST.SPIN P0, [R0+0x4], R2, R3 ;  /* 0x000004020000758d */ /* 0x000e240001800003 */
[----:B0-----:R-:W-:Y:S05]  /*8020*/  @!P0 BRA `(.L_x_1854) ;  /* 0xfffffffc00f08947 */ /* 0x001fea000383ffff */
[----:B------:R-:W-:Y:S05]  /*8030*/  BRA `(.L_x_1852) ;  /* 0x00000000000c7947 */ /* 0x000fea0003800000 */
.L_x_1853:
[----:B------:R-:W0:Y:S02]  /*8040*/  LD.E R0, desc[UR8][R4.64+0x4] ;  /* 0x0000040804007980 */ /* 0x000e24000c101900 */
[----:B0-----:R-:W-:-:S05]  /*8050*/  IADD3 R3, PT, PT, R25, R0, RZ ;  /* 0x0000000019037210 */ /* 0x001fca0007ffe0ff */
[----:B------:R1:W-:Y:S02]  /*8060*/  ST.E desc[UR8][R4.64+0x4], R3 ;  /* 0x0000040304007985 */ /* 0x0003e4000c101908 */
.L_x_1852:
[----:B------:R-:W-:Y:S05]  /*8070*/  BSYNC.RECONVERGENT B0 ;  /* 0x0000000000007941 */ /* 0x000fea0003800200 */
.L_x_1851:
        /* <DEDUP_REMOVED lines=12> */
.L_x_1858:
[----:B------:R-:W0:Y:S02]  /*8140*/  LDS R2, [R0] ;  /* 0x0000000000027984 */ /* 0x000e240000000800 */
[----:B0-----:R-:W-:-:S05]  /*8150*/  HADD2 R3, R2, R7 ;  /* 0x0000000702037230 */ /* 0x001fca0000000000 */
[----:B------:R-:W0:Y:S02]  /*8160*/  ATOMS.CAST.SPIN P0, [R0], R2, R3 ;  /* 0x000000020000758d */ /* 0x000e240001800003 */
[----:B0-----:R-:W-:Y:S05]  /*8170*/  @!P0 BRA `(.L_x_1858) ;  /* 0xfffffffc00f08947 */ /* 0x001fea000383ffff */
[----:B------:R-:W-:Y:S05]  /*8180*/  BRA `(.L_x_1856) ;  /* 0x00000000000c7947 */ /* 0x000fea0003800000 */
.L_x_1857:
[----:B------:R-:W2:Y:S02]  /*8190*/  LD.E R0, desc[UR8][R4.64] ;  /* 0x0000000804007980 */ /* 0x000ea4000c101900 */
[----:B--2---:R-:W-:-:S05]  /*81a0*/  IADD3 R3, PT, PT, R7, R0, RZ ;  /* 0x0000000007037210 */ /* 0x004fca0007ffe0ff */
[----:B------:R0:W-:Y:S02]  /*81b0*/  ST.E desc[UR8][R4.64], R3 ;  /* 0x0000000304007985 */ /* 0x0001e4000c101908 */
.L_x_1856:
[----:B------:R-:W-:Y:S05]  /*81c0*/  BSYNC.RECONVERGENT B0 ;  /* 0x0000000000007941 */ /* 0x000fea0003800200 */
.L_x_1855:
[----:B------:R1:W-:Y:S01]  /*81d0*/  ATOM.E.ADD.F16x2.RN.STRONG.GPU P0, RZ, desc[UR8][R4.64+0x4], R23 ;  /* 0x8000041704ff79a2 */ /* 0x0003e2000c10e108 */
[----:B------:R-:W-:Y:S04]  /*81e0*/  BSSY.RECONVERGENT B0, `(.L_x_1859) ;  /* 0x000000e000007945 */ /* 0x000fe80003800200 */
[----:B-1----:R-:W-:Y:S05]  /*81f0*/  @P0 BRA `(.L_x_1860) ;  /* 0x0000000000300947 */ /* 0x002fea0003800000 */
[----:B------:R-:W1:Y:S02]  /*8200*/  QSPC.E.S P0, RZ, [R4+0x4] ;  /* 0x0000040004ff73aa */ /* 0x000e640000000500 */
[----:B-1----:R-:W-:Y:S05]  /*8210*/  @!P0 BRA `(.L_x_1861) ;  /* 0x00000000001c8947 */ /* 0x002fea0003800000 */
[----:B------:R-:W-:-:S04]  /*8220*/  MOV R2, R4 ;  /* 0x0000000400027202 */ /* 0x000fc80000000f00 */
[----:B------:R-:W-:-:S07]  /*8230*/  MOV R0, R2 ;  /* 0x0000000200007202 */ /* 0x000fce0000000f00 */
.L_x_1862:
[----:B------:R-:W0:Y:S02]  /*8240*/  LDS R2, [R0+0x4] ;  /* 0x0000040000027984 */ /* 0x000e240000000800 */
[----:B0-----:R-:W-:-:S05]  /*8250*/  HFMA2 R3, R2, 1, 1, R23 ;  /* 0x3c003c0002037831 */ /* 0x001fca0000000017 */
[----:B------:R-:W0:Y:S02]  /*8260*/  ATOMS.CAST.SPIN P0, [R0+0x4], R2, R3 ;  /* 0x000004020000758d */ /* 0x000e240001800003 */
[----:B0-----:R-:W-:Y:S05]  /*8270*/  @!P0 BRA `(.L_x_1862) ;  /* 0xfffffffc00f08947 */ /* 0x001fea000383ffff */
[----:B------:R-:W-:Y:S05]  /*8280*/  BRA `(.L_x_1860) ;  /* 0x00000000000c7947 */ /* 0x000fea0003800000 */
.L_x_1861:
[----:B------:R-:W0:Y:S02]  /*8290*/  LD.E R0, desc[UR8][R4.64+0x4] ;  /* 0x0000040804007980 */ /* 0x000e24000c101900 */
[----:B0-----:R-:W-:-:S05]  /*82a0*/  IADD3 R3, PT, PT, R23, R0, RZ ;  /* 0x0000000017037210 */ /* 0x001fca0007ffe0ff */
[----:B------:R1:W-:Y:S02]  /*82b0*/  ST.E desc[UR8][R4.64+0x4], R3 ;  /* 0x0000040304007985 */ /* 0x0003e4000c101908 */
.L_x_1860:
[----:B------:R-:W-:Y:S05]  /*82c0*/  BSYNC.RECONVERGENT B0 ;  /* 0x0000000000007941 */ /* 0x000fea0003800200 */
.L_x_1859:
        /* <DEDUP_REMOVED lines=12> */
.L_x_1866:
[----:B------:R-:W0:Y:S02]  /*8390*/  LDS R2, [R0] ;  /* 0x0000000000027984 */ /* 0x000e240000000800 */
[----:B0-----:R-:W-:-:S05]  /*83a0*/  HADD2 R3, R2, R7 ;  /* 0x0000000702037230 */ /* 0x001fca0000000000 */
[----:B------:R-:W0:Y:S02]  /*83b0*/  ATOMS.CAST.SPIN P0, [R0], R2, R3 ;  /* 0x000000020000758d */ /* 0x000e240001800003 */
[----:B0-----:R-:W-:Y:S05]  /*83c0*/  @!P0 BRA `(.L_x_1866) ;  /* 0xfffffffc00f08947 */ /* 0x001fea000383ffff */
[----:B------:R-:W-:Y:S05]  /*83d0*/  BRA `(.L_x_1864) ;  /* 0x00000000000c7947 */ /* 0x000fea0003800000 */
.L_x_1865:
[----:B------:R-:W2:Y:S02]  /*83e0*/  LD.E R0, desc[UR8][R4.64] ;  /* 0x0000000804007980 */ /* 0x000ea4000c101900 */
[----:B--2---:R-:W-:-:S05]  /*83f0*/  IADD3 R3, PT, PT, R7, R0, RZ ;  /* 0x0000000007037210 */ /* 0x004fca0007ffe0ff */
[----:B------:R0:W-:Y:S02]  /*8400*/  ST.E desc[UR8][R4.64], R3 ;  /* 0x0000000304007985 */ /* 0x0001e4000c101908 */
.L_x_1864:
[----:B------:R-:W-:Y:S05]  /*8410*/  BSYNC.RECONVERGENT B0 ;  /* 0x0000000000007941 */ /* 0x000fea0003800200 */
.L_x_1863:
[----:B------:R1:W-:Y:S02]  /*8420*/  ATOM.E.ADD.F16x2.RN.STRONG.GPU P0, RZ, desc[UR8][R4.64+0x4], R21 ;  /* 0x8000041504ff79a2 */ /* 0x0003e4000c10e108 */
[----:B-1----:R-:W-:Y:S05]  /*8430*/  @P0 EXIT ;  /* 0x000000000000094d */ /* 0x002fea0003800000 */
[----:B------:R-:W1:Y:S02]  /*8440*/  QSPC.E.S P0, RZ, [R4+0x4] ;  /* 0x0000040004ff73aa */ /* 0x000e640000000500 */
[----:B-1----:R-:W-:Y:S05]  /*8450*/  @!P0 BRA `(.L_x_1867) ;  /* 0x00000000001c8947 */ /* 0x002fea0003800000 */
[----:B------:R-:W-:-:S04]  /*8460*/  MOV R2, R4 ;  /* 0x0000000400027202 */ /* 0x000fc80000000f00 */
[----:B------:R-:W-:-:S07]  /*8470*/  MOV R0, R2 ;  /* 0x0000000200007202 */ /* 0x000fce0000000f00 */
.L_x_1868:
[----:B------:R-:W0:Y:S02]  /*8480*/  LDS R2, [R0+0x4] ;  /* 0x0000040000027984 */ /* 0x000e240000000800 */
[----:B0-----:R-:W-:-:S05]  /*8490*/  HFMA2 R3, R2, 1, 1, R21 ;  /* 0x3c003c0002037831 */ /* 0x001fca0000000015 */
[----:B------:R-:W0:Y:S02]  /*84a0*/  ATOMS.CAST.SPIN P0, [R0+0x4], R2, R3 ;  /* 0x000004020000758d */ /* 0x000e240001800003 */
[----:B0-----:R-:W-:Y:S05]  /*84b0*/  @!P0 BRA `(.L_x_1868) ;  /* 0xfffffffc00f08947 */ /* 0x001fea000383ffff */
[----:B------:R-:W-:Y:S05]  /*84c0*/  EXIT ;  /* 0x000000000000794d */ /* 0x000fea0003800000 */
.L_x_1867:
[----:B------:R-:W0:Y:S02]  /*84d0*/  LD.E R0, desc[UR8][R4.64+0x4] ;  /* 0x0000040804007980 */ /* 0x000e24000c101900 */
[----:B0-----:R-:W-:-:S05]  /*84e0*/  IADD3 R3, PT, PT, R21, R0, RZ ;  /* 0x0000000015037210 */ /* 0x001fca0007ffe0ff */
[----:B------:R-:W-:Y:S01]  /*84f0*/  ST.E desc[UR8][R4.64+0x4], R3 ;  /* 0x0000040304007985 */ /* 0x000fe2000c101908 */
[----:B------:R-:W-:Y:S05]  /*8500*/  EXIT ;  /* 0x000000000000794d */ /* 0x000fea0003800000 */
.L_x_1869:
        /* <DEDUP_REMOVED lines=15> */
.L_x_5306:


//--------------------- .text._Z23gemm_half_q_half_kernelILi4ELi128ELb1ELb1ELi32EEvPK6__halfPKjS4_S2_PS0_iiiiPKtS7_iiiiiibS2_i --------------------------
	.section	.text._Z23gemm_half_q_half_kernelILi4ELi128ELb1ELb1ELi32EEvPK6__halfPKjS4_S2_PS0_iiiiPKtS7_iiiiiibS2_i,"ax",@progbits
	.align	128
        .global         _Z23gemm_half_q_half_kernelILi4ELi128ELb1ELb1ELi32EEvPK6__halfPKjS4_S2_PS0_iiiiPKtS7_iiiiiibS2_i
        .type           _Z23gemm_half_q_half_kernelILi4ELi128ELb1ELb1ELi32EEvPK6__halfPKjS4_S2_PS0_iiiiPKtS7_iiiiiibS2_i,@function
        .size           _Z23gemm_half_q_half_kernelILi4ELi128ELb1ELb1ELi32EEvPK6__halfPKjS4_S2_PS0_iiiiPKtS7_iiiiiibS2_i,(.L_x_5307 - _Z23gemm_half_q_half_kernelILi4ELi128ELb1ELb1ELi32EEvPK6__halfPKjS4_S2_PS0_iiiiPKtS7_iiiiiibS2_i)
        .other          _Z23gemm_half_q_half_kernelILi4ELi128ELb1ELb1ELi32EEvPK6__halfPKjS4_S2_PS0_iiiiPKtS7_iiiiiibS2_i,@"STO_CUDA_ENTRY STV_DEFAULT"
_Z23gemm_half_q_half_kernelILi4ELi128ELb1ELb1ELi32EEvPK6__halfPKjS4_S2_PS0_iiiiPKtS7_iiiiiibS2_i:
.text._Z23gemm_half_q_half_kernelILi4ELi128ELb1ELb1ELi32EEvPK6__halfPKjS4_S2_PS0_iiiiPKtS7_iiiiiibS2_i:
[----:B------:R-:W-:Y:S08]  /*0000*/  LDC R1, c[0x0][0x37c] ;  /* 0x0000df00ff017b82 */ /* 0x000ff00000000800 */
[----:B------:R-:W0:Y:S01]  /*0010*/  S2UR UR5, SR_CTAID.Y ;  /* 0x00000000000579c3 */ /* 0x000e220000002600 */
[----:B------:R-:W0:Y:S02]  /*0020*/  LDCU UR10, c[0x0][0x3a8] ;  /* 0x00007500ff0a77ac */ /* 0x000e240008000800 */
[----:B0-----:R-:W-:-:S04]  /*0030*/  UIMAD UR12, UR5, -0x4, UR10 ;  /* 0xfffffffc050c78a4 */ /* 0x001fc8000f8e020a */
[----:B------:R-:W-:-:S06]  /*0040*/  UISETP.GE.AND UP0, UPT, UR12, 0x1, UPT ;  /* 0x000000010c00788c */ /* 0x000fcc000bf06270 */
[----:B------:R-:W-:-:S13]  /*0050*/  PLOP3.LUT P0, PT, PT, PT, UP0, 0x80, 0x8 ;  /* 0x000000000008781c */ /* 0x000fda0003f0f008 */
[----:B------:R-:W-:Y:S05]  /*0060*/  @!P0 EXIT ;  /* 0x000000000000894d */ /* 0x000fea0003800000 */
[----:B------:R-:W0:Y:S01]  /*0070*/  LDC.64 R10, c[0x0][0x3e8] ;  /* 0x0000fa00ff0a7b82 */ /* 0x000e220000000a00 */
[----:B------:R-:W0:Y:S01]  /*0080*/  LDCU.64 UR8, c[0x0][0x358] ;  /* 0x00006b00ff0877ac */ /* 0x000e220008000a00 */
[----:B------:R-:W1:Y:S06]  /*0090*/  S2R R5, SR_TID.X ;  /* 0x0000000000057919 */ /* 0x000e6c0000002100 */
[----:B------:R-:W2:Y:S01]  /*00a0*/  LDC R9, c[0x0][0x3b0] ;  /* 0x0000ec00ff097b82 */ /* 0x000ea20000000800 */
[----:B0-----:R-:W3:Y:S01]  /*00b0*/  LDG.E.U16 R10, desc[UR8][R10.64] ;  /* 0x000000080a0a7981 */ /* 0x001ee2000c1e1500 */
[----:B------:R-:W-:Y:S01]  /*00c0*/  UISETP.NE.AND UP1, UPT, UR12, 0x1, UPT ;  /* 0x000000010c00788c */ /* 0x000fe2000bf25270 */
[----:B------:R-:W-:Y:S01]  /*00d0*/  PRMT R2, RZ, 0x7610, R2 ;  /* 0x00007610ff027816 */ /* 0x000fe20000000002 */
[----:B------:R-:W0:Y:S01]  /*00e0*/  S2R R6, SR_CTAID.Z ;  /* 0x0000000000067919 */ /* 0x000e220000002700 */
[----:B------:R-:W-:-:S02]  /*00f0*/  PRMT R3, RZ, 0x7610, R3 ;  /* 0x00007610ff037816 */ /* 0x000fc40000000003 */
[----:B------:R-:W-:Y:S01]  /*0100*/  PRMT R4, RZ, 0x7610, R4 ;  /* 0x00007610ff047816 */ /* 0x000fe20000000004 */
[----:B------:R-:W4:Y:S01]  /*0110*/  S2R R0, SR_CTAID.X ;  /* 0x0000000000007919 */ /* 0x000f220000002500 */
[----:B---3--:R-:W-:-:S13]  /*0120*/  R2UR UR11, R10 ;  /* 0x000000000a0b72ca */ /* 0x008fda00000e0000 */
[----:B------:R-:W-:Y:S01]  /*0130*/  MOV R7, UR11 ;  /* 0x0000000b00077c02 */ /* 0x000fe20008000f00 */
[----:B012-4-:R-:W-:Y:S06]  /*0140*/  BRA.U !UP1, `(.L_x_1870) ;  /* 0x0000000109407547 */ /* 0x017fec000b800000 */
        /* <DEDUP_REMOVED lines=16> */
.L_x_1870:
[----:B------:R-:W-:Y:S02]  /*0250*/  PRMT R7, R7, 0x9910, RZ ;  /* 0x0000991007077816 */ /* 0x000fe400000000ff */
[----:B------:R-:W-:Y:S02]  /*0260*/  SHF.L.U32 R10, R6, 0x5, RZ ;  /* 0x00000005060a7819 */ /* 0x000fe400000006ff */
[----:B------:R-:W-:Y:S02]  /*0270*/  ISETP.NE.AND P0, PT, R7, RZ, PT ;  /* 0x000000ff0700720c */ /* 0x000fe40003f05270 */
[----:B------:R-:W-:-:S11]  /*0280*/  VIADDMNMX R11, R10, 0x20, R9, PT ;  /* 0x000000200a0b7846 */ /* 0x000fd60003800109 */
[----:B------:R-:W-:Y:S05]  /*0290*/  @!P0 EXIT ;  /* 0x000000000000894d */ /* 0x000fea0003800000 */
[----:B------:R-:W-:Y:S01]  /*02a0*/  IADD3 R14, PT, PT, R10, R5, RZ ;  /* 0x000000050a0e7210 */ /* 0x000fe20007ffe0ff */
[----:B------:R-:W-:Y:S01]  /*02b0*/  UISETP.LT.U32.AND UP0, UPT, UR12, 0x4, UPT ;  /* 0x000000040c00788c */ /* 0x000fe2000bf01070 */
[----:B------:R-:W-:Y:S01]  /*02c0*/  SHF.L.U32 R8, R0, 0x7, RZ ;  /* 0x0000000700087819 */ /* 0x000fe200000006ff */
[----:B------:R-:W-:Y:S01]  /*02d0*/  BSSY.RECONVERGENT B0, `(.L_x_1871) ;  /* 0x00000b5000007945 */ /* 0x000fe20003800200 */
[----:B------:R-:W-:Y:S01]  /*02e0*/  ISETP.GE.AND P0, PT, R14, R11, PT ;  /* 0x0000000b0e00720c */ /* 0x000fe20003f06270 */
[----:B------:R-:W-:Y:S01]  /*02f0*/  USEL UR4, UR12, 0x4, UP0 ;  /* 0x000000040c047887 */ /* 0x000fe20008000000 */
[----:B------:R-:W-:-:S11]  /*0300*/  LEA R12, R5, R8, 0x2 ;  /* 0x00000008050c7211 */ /* 0x000fd600078e10ff */
        /* <DEDUP_REMOVED lines=17> */
[----:B------:R-:W-:-:S04]  /*0420*/  UIADD3 UR6, UPT, UPT, -UR4, 0x1, URZ ;  /* 0x0000000104067890 */ /* 0x000fc8000fffe1ff */
[----:B------:R-:W-:Y:S01]  /*0430*/  UISETP.NE.AND UP0, UPT, UR6, URZ, UPT ;  /* 0x000000ff0600728c */ /* 0x000fe2000bf05270 */
[----:B--2---:R0:W-:Y:S08]  /*0440*/  STS.U16 [R7], R16 ;  /* 0x0000001007007388 */ /* 0x0041f00000000400 */
[----:B------:R-:W-:Y:S05]  /*0450*/  BRA.U !UP0, `(.L_x_1872) ;  /* 0x0000000908707547 */ /* 0x000fea000b800000 */
[----:B------:R-:W-:Y:S01]  /*0460*/  UISETP.GE.AND UP0, UPT, UR6, URZ, UPT ;  /* 0x000000ff0600728c */ /* 0x000fe2000bf06270 */
[----:B0-----:R-:W-:Y:S02]  /*0470*/  IADD3 R7, PT, PT, R7, 0x40, RZ ;  /* 0x0000004007077810 */ /* 0x001fe40007ffe0ff */
[----:B------:R-:W-:-:S06]  /*0480*/  IADD3 R13, PT, PT, R13, R9, RZ ;  /* 0x000000090d0d7210 */ /* 0x000fcc0007ffe0ff */
[----:B------:R-:W-:Y:S05]  /*0490*/  BRA.U UP0, `(.L_x_1874) ;  /* 0x0000000100ec7547 */ /* 0x000fea000b800000 */
[----:B------:R-:W-:Y:S01]  /*04a0*/  UIADD3 UR7, UPT, UPT, URZ, -UR6, URZ ;  /* 0x80000006ff077290 */ /* 0x000fe2000fffe0ff */
[----:B------:R-:W-:-:S03]  /*04b0*/  PLOP3.LUT P0, PT, PT, PT, PT, 0x80, 0x8 ;  /* 0x000000000008781c */ /* 0x000fc60003f0f070 */
[----:B------:R-:W-:-:S09]  /*04c0*/  UISETP.GT.AND UP0, UPT, UR7, 0x3, UPT ;  /* 0x000000030700788c */ /* 0x000fd2000bf04270 */
[----:B------:R-:W-:Y:S05]  /*04d0*/  BRA.U !UP0, `(.L_x_1875) ;  /* 0x0000000108847547 */ /* 0x000fea000b800000 */
[----:B------:R-:W-:-:S13]  /*04e0*/  PLOP3.LUT P0, PT, PT, PT, PT, 0x8, 0x80 ;  /* 0x000000000080781c */ /* 0x000fda0003f0e170 */
.L_x_1876:
        /* <DEDUP_REMOVED lines=32> */
.L_x_1875:
        /* <DEDUP_REMOVED lines=20> */
.L_x_1877:
[----:B------:R-:W-:-:S13]  /*0830*/  ISETP.EQ.AND P1, PT, RZ, UR6, PT ;  /* 0x00000006ff007c0c */ /* 0x000fda000bf22270 */
[----:B------:R-:W-:Y:S05]  /*0840*/  @!P0 BRA P1, `(.L_x_1872) ;  /* 0x0000000400748947 */ /* 0x000fea0000800000 */
.L_x_1874:
        /* <DEDUP_REMOVED lines=12> */
.L_x_1873:
        /* <DEDUP_REMOVED lines=15> */
.L_x_1880:
        /* <DEDUP_REMOVED lines=32> */
.L_x_1879:
        /* <DEDUP_REMOVED lines=21> */
.L_x_1881:
[----:B------:R-:W-:-:S09]  /*0d50*/  UISETP.NE.OR UP0, UPT, UR6, URZ, UP0 ;  /* 0x000000ff0600728c */ /* 0x000fd20008705670 */
[----:B------:R-:W-:Y:S05]  /*0d60*/  BRA.U !UP0, `(.L_x_1872) ;  /* 0x00000001082c7547 */ /* 0x000fea000b800000 */
.L_x_1878:
[----:B-----5:R-:W-:-:S04]  /*0d70*/  IADD3 R15, P0, PT, R13, R22, RZ ;  /* 0x000000160d0f7210 */ /* 0x020fc80007f1e0ff */
        /* <DEDUP_REMOVED lines=10> */
.L_x_1872:
[----:B------:R-:W-:Y:S05]  /*0e20*/  BSYNC.RECONVERGENT B0 ;  /* 0x0000000000007941 */ /* 0x000fea0003800200 */
.L_x_1871:
[----:B------:R-:W1:Y:S02]  /*0e30*/  LDCU UR7, c[0x0][0x3ac] ;  /* 0x00007580ff0777ac */ /* 0x000e640008000800 */
[----:B-1----:R-:W-:-:S13]  /*0e40*/  ISETP.GE.AND P0, PT, R12, UR7, PT ;  /* 0x000000070c007c0c */ /* 0x002fda000bf06270 */
[----:B------:R-:W-:Y:S05]  /*0e50*/  @P0 EXIT ;  /* 0x000000000000094d */ /* 0x000fea0003800000 */
[----:B------:R-:W1:Y:S02]  /*0e60*/  LDCU.U8 UR6, c[0x0][0x3e0] ;  /* 0x00007c00ff0677ac */ /* 0x000e640008000000 */
[----:B-1----:R-:W-:-:S06]  /*0e70*/  UPRMT UR6, UR6, 0x8880, URZ ;  /* 0x0000888006067896 */ /* 0x002fcc00080000ff */
[----:B------:R-:W-:-:S04]  /*0e80*/  ISETP.NE.AND P0, PT, RZ, UR6, PT ;  /* 0x00000006ff007c0c */ /* 0x000fc8000bf05270 */
[----:B------:R-:W-:-:S13]  /*0e90*/  ISETP.NE.OR P0, PT, R6, RZ, !P0 ;  /* 0x000000ff0600720c */ /* 0x000fda0004705670 */
[----:B------:R-:W-:Y:S05]  /*0ea0*/  @P0 BRA `(.L_x_1882) ;  /* 0x0000000000c40947 */ /* 0x000fea0003800000 */
[----:B------:R-:W-:Y:S02]  /*0eb0*/  UIADD3 UR4, UPT, UPT, URZ, -UR4, URZ ;  /* 0x80000004ff047290 */ /* 0x000fe4000fffe0ff */
[----:B------:R-:W-:Y:S02]  /*0ec0*/  UIMAD UR6, UR5, UR7, URZ ;  /* 0x00000007050672a4 */ /* 0x000fe4000f8e02ff */
[----:B------:R-:W-:-:S04]  /*0ed0*/  UISETP.GE.AND UP0, UPT, UR4, URZ, UPT ;  /* 0x000000ff0400728c */ /* 0x000fc8000bf06270 */
[----:B0-----:R-:W-:-:S04]  /*0ee0*/  MOV R7, UR6 ;  /* 0x0000000600077c02 */ /* 0x001fc80008000f00 */
[----:B------:R-:W-:-:S04]  /*0ef0*/  LEA R8, R7, R8, 0x2 ;  /* 0x0000000807087211 */ /* 0x000fc800078e10ff */
[----:B------:R-:W-:Y:S01]  /*0f00*/  LEA R7, R5, R8, 0x2 ;  /* 0x0000000805077211 */ /* 0x000fe200078e10ff */
[----:B------:R-:W-:Y:S06]  /*0f10*/  BRA.U UP0, `(.L_x_1883) ;  /* 0x00000001008c7547 */ /* 0x000fec000b800000 */
[----:B------:R-:W-:Y:S02]  /*0f20*/  UIADD3 UR6, UPT, UPT, URZ, -UR4, URZ ;  /* 0x80000004ff067290 */ /* 0x000fe4000fffe0ff */
[----:B------:R-:W-:Y:S02]  /*0f30*/  UPLOP3.LUT UP0, UPT, UPT, UPT, UPT, 0x80, 0x8 ;  /* 0x000000000008789c */ /* 0x000fe40003f0f070 */
[----:B------:R-:W-:-:S09]  /*0f40*/  UISETP.GT.AND UP2, UPT, UR6, 0x3, UPT ;  /* 0x000000030600788c */ /* 0x000fd2000bf44270 */
[----:B------:R-:W-:Y:S05]  /*0f50*/  BRA.U !UP2, `(.L_x_1884) ;  /* 0x000000010a447547 */ /* 0x000fea000b800000 */
[----:B------:R-:W0:Y:S01]  /*0f60*/  LDC.64 R22, c[0x0][0x3a0] ;  /* 0x0000e800ff167b82 */ /* 0x000e220000000a00 */
[----:B------:R-:W-:-:S11]  /*0f70*/  UPLOP3.LUT UP0, UPT, UPT, UPT, UPT, 0x40, 0x4 ;  /* 0x000000000004789c */ /* 0x000fd60003f0e870 */
.L_x_1885:
[C---:B-1----:R-:W-:Y:S01]  /*0f80*/  IADD3 R17, PT, PT, R7.reuse, UR7, RZ ;  /* 0x0000000707117c10 */ /* 0x042fe2000fffe0ff */
[--C-:B0-----:R-:W-:Y:S01]  /*0f90*/  IMAD.WIDE R14, R7, 0x2, R22.reuse ;  /* 0x00000002070e7825 */ /* 0x101fe200078e0216 */
[----:B------:R-:W-:Y:S02]  /*0fa0*/  UIADD3 UR4, UPT, UPT, UR4, 0x4, URZ ;  /* 0x0000000404047890 */ /* 0x000fe4000fffe0ff */
[C---:B------:R-:W-:Y:S01]  /*0fb0*/  IADD3 R19, PT, PT, R17.reuse, UR7, RZ ;  /* 0x0000000711137c10 */ /* 0x040fe2000fffe0ff */
[--C-:B------:R-:W-:Y:S01]  /*0fc0*/  IMAD.WIDE R16, R17, 0x2, R22.reuse ;  /* 0x0000000211107825 */ /* 0x100fe200078e0216 */
[----:B------:R1:W-:Y:S01]  /*0fd0*/  STG.E.64 desc[UR8][R14.64], RZ ;  /* 0x000000ff0e007986 */ /* 0x0003e2000c101b08 */
[----:B------:R-:W-:Y:S01]  /*0fe0*/  UISETP.GE.AND UP2, UPT, UR4, -0x3, UPT ;  /* 0xfffffffd0400788c */ /* 0x000fe2000bf46270 */
[C---:B-----5:R-:W-:Y:S01]  /*0ff0*/  IADD3 R13, PT, PT, R19.reuse, UR7, RZ ;  /* 0x00000007130d7c10 */ /* 0x060fe2000fffe0ff */
[--C-:B------:R-:W-:Y:S01]  /*1000*/  IMAD.WIDE R18, R19, 0x2, R22.reuse ;  /* 0x0000000213127825 */ /* 0x100fe200078e0216 */
[----:B------:R1:W-:Y:S02]  /*1010*/  STG.E.64 desc[UR8][R16.64], RZ ;  /* 0x000000ff10007986 */ /* 0x0003e4000c101b08 */
[C---:B------:R-:W-:Y:S01]  /*1020*/  IADD3 R7, PT, PT, R13.reuse, UR7, RZ ;  /* 0x000000070d077c10 */ /* 0x040fe2000fffe0ff */
[----:B------:R-:W-:Y:S01]  /*1030*/  IMAD.WIDE R20, R13, 0x2, R22 ;  /* 0x000000020d147825 */ /* 0x000fe200078e0216 */
[----:B------:R1:W-:Y:S04]  /*1040*/  STG.E.64 desc[UR8][R18.64], RZ ;  /* 0x000000ff12007986 */ /* 0x0003e8000c101b08 */
[----:B------:R1:W-:Y:S01]  /*1050*/  STG.E.64 desc[UR8][R20.64], RZ ;  /* 0x000000ff14007986 */ /* 0x0003e2000c101b08 */
[----:B------:R-:W-:Y:S05]  /*1060*/  BRA.U !UP2, `(.L_x_1885) ;  /* 0xfffffffd0ac47547 */ /* 0x000fea000b83ffff */
.L_x_1884:
[----:B------:R-:W-:-:S04]  /*1070*/  UIADD3 UR6, UPT, UPT, URZ, -UR4, URZ ;  /* 0x80000004ff067290 */ /* 0x000fc8000fffe0ff */
[----:B------:R-:W-:-:S09]  /*1080*/  UISETP.GT.AND UP2, UPT, UR6, 0x1, UPT ;  /* 0x000000010600788c */ /* 0x000fd2000bf44270 */
[----:B------:R-:W-:Y:S05]  /*1090*/  BRA.U !UP2, `(.L_x_1886) ;  /* 0x000000010a247547 */ /* 0x000fea000b800000 */
[----:B-1----:R-:W0:Y:S01]  /*10a0*/  LDC.64 R16, c[0x0][0x3a0] ;  /* 0x0000e800ff107b82 */ /* 0x002e220000000a00 */
[C---:B-----5:R-:W-:Y:S01]  /*10b0*/  IADD3 R13, PT, PT, R7.reuse, UR7, RZ ;  /* 0x00000007070d7c10 */ /* 0x060fe2000fffe0ff */
[----:B------:R-:W-:Y:S02]  /*10c0*/  UIADD3 UR4, UPT, UPT, UR4, 0x2, URZ ;  /* 0x0000000204047890 */ /* 0x000fe4000fffe0ff */
[----:B------:R-:W-:Y:S01]  /*10d0*/  UPLOP3.LUT UP0, UPT, UPT, UPT, UPT, 0x40, 0x4 ;  /* 0x000000000004789c */ /* 0x000fe20003f0e870 */
[----:B0-----:R-:W-:Y:S01]  /*10e0*/  IMAD.WIDE R14, R7, 0x2, R16 ;  /* 0x00000002070e7825 */ /* 0x001fe200078e0210 */
[----:B------:R-:W-:-:S03]  /*10f0*/  IADD3 R7, PT, PT, R13, UR7, RZ ;  /* 0x000000070d077c10 */ /* 0x000fc6000fffe0ff */
[----:B------:R-:W-:Y:S01]  /*1100*/  IMAD.WIDE R16, R13, 0x2, R16 ;  /* 0x000000020d107825 */ /* 0x000fe200078e0210 */
[----:B------:R0:W-:Y:S04]  /*1110*/  STG.E.64 desc[UR8][R14.64], RZ ;  /* 0x000000ff0e007986 */ /* 0x0001e8000c101b08 */
[----:B------:R0:W-:Y:S02]  /*1120*/  STG.E.64 desc[UR8][R16.64], RZ ;  /* 0x000000ff10007986 */ /* 0x0001e4000c101b08 */
.L_x_1886:
[----:B------:R-:W-:-:S09]  /*1130*/  UISETP.NE.OR UP0, UPT, UR4, URZ, UP0 ;  /* 0x000000ff0400728c */ /* 0x000fd20008705670 */
[----:B------:R-:W-:Y:S05]  /*1140*/  BRA.U !UP0, `(.L_x_1882) ;  /* 0x00000001081c7547 */ /* 0x000fea000b800000 */
.L_x_1883:
[----:B01----:R-:W0:Y:S02]  /*1150*/  LDC.64 R14, c[0x0][0x3a0] ;  /* 0x0000e800ff0e7b82 */ /* 0x003e240000000a00 */
.L_x_1887:
[C---:B0-----:R-:W-:Y:S01]  /*1160*/  IMAD.WIDE R16, R7.reuse, 0x2, R14 ;  /* 0x0000000207107825 */ /* 0x041fe200078e020e */
[----:B------:R-:W-:Y:S01]  /*1170*/  UIADD3 UR4, UPT, UPT, UR4, 0x1, URZ ;  /* 0x0000000104047890 */ /* 0x000fe2000fffe0ff */
[----:B------:R-:W-:-:S03]  /*1180*/  IADD3 R7, PT, PT, R7, UR7, RZ ;  /* 0x0000000707077c10 */ /* 0x000fc6000fffe0ff */
[----:B------:R2:W-:Y:S01]  /*1190*/  STG.E.64 desc[UR8][R16.64], RZ ;  /* 0x000000ff10007986 */ /* 0x0005e2000c101b08 */
[----:B------:R-:W-:-:S09]  /*11a0*/  UISETP.NE.AND UP0, UPT, UR4, URZ, UPT ;  /* 0x000000ff0400728c */ /* 0x000fd2000bf05270 */
[----:B--2---:R-:W-:Y:S05]  /*11b0*/  BRA.U UP0, `(.L_x_1887) ;  /* 0xfffffffd00e87547 */ /* 0x004fea000b83ffff */
.L_x_1882:
        /* <DEDUP_REMOVED lines=11> */
[----:B0-----:R-:W-:-:S06]  /*1270*/  IMAD.WIDE.U32 R16, R17, 0x2, R14 ;  /* 0x0000000211107825 */ /* 0x001fcc00078e000e */
        /* <DEDUP_REMOVED lines=8> */
.L_x_1889:
[----:B------:R-:W0:Y:S01]  /*1300*/  LDC.64 R6, c[0x0][0x390] ;  /* 0x0000e400ff067b82 */ /* 0x000e220000000a00 */
[----:B-----5:R-:W-:-:S05]  /*1310*/  IADD3 R5, PT, PT, R16, UR4, RZ ;  /* 0x0000000410057c10 */ /* 0x020fca000fffe0ff */
[----:B------:R-:W-:Y:S02]  /*1320*/  IMAD R8, R5, UR7, RZ ;  /* 0x0000000705087c24 */ /* 0x000fe4000f8e02ff */
[----:B------:R-:W1:Y:S03]  /*1330*/  LDC.64 R18, c[0x0][0x398] ;  /* 0x0000e600ff127b82 */ /* 0x000e660000000a00 */
[----:B------:R-:W-:-:S04]  /*1340*/  SHF.R.S32.HI R17, RZ, 0x1f, R8 ;  /* 0x0000001fff117819 */ /* 0x000fc80000011408 */
[----:B------:R-:W-:-:S04]  /*1350*/  LEA.HI R8, R17, R8, RZ, 0x3 ;  /* 0x0000000811087211 */ /* 0x000fc800078f18ff */
[----:B------:R-:W-:-:S05]  /*1360*/  LEA.HI.SX32 R17, R8, R23, 0x1d ;  /* 0x0000001708117211 */ /* 0x000fca00078feaff */
[----:B0-----:R-:W-:-:S06]  /*1370*/  IMAD.WIDE R6, R17, 0x4, R6 ;  /* 0x0000000411067825 */ /* 0x001fcc00078e0206 */
[----:B------:R-:W2:Y:S01]  /*1380*/  LDG.E.CONSTANT R7, desc[UR8][R6.64] ;  /* 0x0000000806077981 */ /* 0x000ea2000c1e9900 */
[----:B------:R-:W-:-:S05]  /*1390*/  SHF.L.U32 R21, R24, 0x1, RZ ;  /* 0x0000000118157819 */ /* 0x000fca00000006ff */
[----:B------:R-:W-:-:S05]  /*13a0*/  IMAD.WIDE.U32 R20, R21, 0x2, R14 ;  /* 0x0000000215147825 */ /* 0x000fca00078e000e */
[----:B------:R-:W3:Y:S01]  /*13b0*/  LDG.E.U16.CONSTANT R27, desc[UR8][R20.64+0x2] ;  /* 0x00000208141b7981 */ /* 0x000ee2000c1e9500 */
[----:B-1----:R-:W-:-:S06]  /*13c0*/  IMAD.WIDE.U32 R18, R5, 0x2, R18 ;  /* 0x0000000205127825 */ /* 0x002fcc00078e0012 */
[----:B------:R0:W4:Y:S01]  /*13d0*/  LDG.E.U16.CONSTANT R18, desc[UR8][R18.64] ;  /* 0x0000000812127981 */ /* 0x000122000c1e9500 */
        /* <DEDUP_REMOVED lines=13> */
[----:B0-----:R-:W-:Y:S01]  /*14b0*/  IADD3 R19, PT, PT, R6, 0x1, R7 ;  /* 0x0000000106137810 */ /* 0x001fe20007ffe007 */
        /* <DEDUP_REMOVED lines=14> */
.L_x_1888:
[C---:B------:R-:W-:Y:S01]  /*15a0*/  ISETP.GT.AND P0, PT, R10.reuse, UR6, PT ;  /* 0x000000060a007c0c */ /* 0x040fe2000bf04270 */
[----:B------:R-:W-:Y:S01]  /*15b0*/  HFMA2 R11, -RZ, RZ, 0, 0 ;  /* 0x00000000ff0b7431 */ /* 0x000fe200000001ff */
[----:B01----:R-:W-:Y:S02]  /*15c0*/  SHF.R.S32.HI R14, RZ, 0x1f, R13 ;  /* 0x0000001fff0e7819 */ /* 0x003fe4000001140d */
        /* <DEDUP_REMOVED lines=17> */
.L_x_1890:
        /* <DEDUP_REMOVED lines=8> */
.L_x_1891:
        /* <DEDUP_REMOVED lines=8> */
.L_x_1892:
        /* <DEDUP_REMOVED lines=8> */
.L_x_1893:
        /* <DEDUP_REMOVED lines=8> */
.L_x_1894:
[----:B------:R-:W-:Y:S01]  /*18e0*/  LEA R11, R20, R11, 0x3 ;  /* 0x0000000b140b7211 */ /* 0x000fe200078e18ff */
[----:B------:R-:W0:Y:S01]  /*18f0*/  LDCU.64 UR14, c[0x0][0x388] ;  /* 0x00007100ff0e77ac */ /* 0x000e220008000a00 */
[----:B------:R-:W-:Y:S02]  /*1900*/  SHF.R.S32.HI R14, RZ, 0x1f, R12 ;  /* 0x0000001fff0e7819 */ /* 0x000fe4000001140c */
[----:B------:R-:W-:Y:S02]  /*1910*/  IADD3 R11, PT, PT, R16, R11, R13 ;  /* 0x0000000b100b7210 */ /* 0x000fe40007ffe00d */
[----:B------:R-:W-:Y:S02]  /*1920*/  VIMNMX R9, PT, PT, R9, UR6, PT ;  /* 0x0000000609097c48 */ /* 0x000fe4000bfe0100 */
[----:B------:R-:W-:Y:S02]  /*1930*/  IADD3 R11, PT, PT, R18, R11, R17 ;  /* 0x0000000b120b7210 */ /* 0x000fe40007ffe011 */
[----:B------:R-:W-:-:S02]  /*1940*/  PRMT R24, RZ, 0x5410, RZ ;  /* 0x00005410ff187816 */ /* 0x000fc400000000ff */
[----:B------:R-:W-:Y:S01]  /*1950*/  PRMT R13, RZ, 0x5410, RZ ;  /* 0x00005410ff0d7816 */ /* 0x000fe200000000ff */
[----:B------:R-:W-:Y:S01]  /*1960*/  IMAD R11, R11, UR7, RZ ;  /* 0x000000070b0b7c24 */ /* 0x000fe2000f8e02ff */
[----:B------:R-:W-:-:S04]  /*1970*/  PRMT R15, RZ, 0x5410, RZ ;  /* 0x00005410ff0f7816 */ /* 0x000fc800000000ff */
[----:B------:R-:W-:-:S04]  /*1980*/  IADD3 R12, P0, PT, R12, R11, RZ ;  /* 0x0000000b0c0c7210 */ /* 0x000fc80007f1e0ff */
[----:B------:R-:W-:Y:S02]  /*1990*/  LEA.HI.X.SX32 R11, R11, R14, 0x1, P0 ;  /* 0x0000000e0b0b7211 */ /* 0x000fe400000f0eff */
[----:B------:R-:W-:Y:S02]  /*19a0*/  ISETP.GT.AND P0, PT, R9, R10, PT ;  /* 0x0000000a0900720c */ /* 0x000fe40003f04270 */
[C---:B0-----:R-:W-:Y:S02]  /*19b0*/  LEA R16, P1, R12.reuse, UR14, 0x2 ;  /* 0x0000000e0c107c11 */ /* 0x041fe4000f8210ff */
[----:B------:R-:W-:Y:S02]  /*19c0*/  PRMT R9, RZ, 0x5410, RZ ;  /* 0x00005410ff097816 */ /* 0x000fe400000000ff */
[----:B------:R-:W-:Y:S02]  /*19d0*/  LEA.HI.X R17, R12, UR15, R11, 0x2, P1 ;  /* 0x0000000f0c117c11 */ /* 0x000fe400088f140b */
[----:B------:R-:W-:-:S02]  /*19e0*/  PRMT R10, RZ, 0x5410, RZ ;  /* 0x00005410ff0a7816 */ /* 0x000fc400000000ff */
[----:B------:R-:W-:Y:S02]  /*19f0*/  PRMT R11, RZ, 0x5410, RZ ;  /* 0x00005410ff0b7816 */ /* 0x000fe400000000ff */
[----:B------:R-:W-:Y:S02]  /*1a00*/  PRMT R12, RZ, 0x5410, RZ ;  /* 0x00005410ff0c7816 */ /* 0x000fe400000000ff */
[----:B------:R-:W-:Y:S01]  /*1a10*/  PRMT R14, RZ, 0x5410, RZ ;  /* 0x00005410ff0e7816 */ /* 0x000fe200000000ff */
[----:B------:R-:W-:Y:S06]  /*1a20*/  @!P0 BRA `(.L_x_1895) ;  /* 0x0000007c00708947 */ /* 0x000fec0003800000 */
[----:B------:R-:W2:Y:S01]  /*1a30*/  LDG.E.128.CONSTANT R12, desc[UR8][R16.64] ;  /* 0x00000008100c7981 */ /* 0x000ea2000c1e9d00 */
[----:B------:R-:W-:-:S05]  /*1a40*/  MOV R55, UR7 ;  /* 0x0000000700377c02 */ /* 0x000fca0008000f00 */
[----:B------:R-:W-:-:S05]  /*1a50*/  IMAD.WIDE R54, R55, 0x4, R16 ;  /* 0x0000000437367825 */ /* 0x000fca00078e0210 */
[----:B------:R-:W3:Y:S01]  /*1a60*/  LDG.E.128.CONSTANT R20, desc[UR8][R54.64] ;  /* 0x0000000836147981 */ /* 0x000ee2000c1e9d00 */
[----:B------:R-:W-:Y:S01]  /*1a70*/  UISETP.NE.AND UP2, UPT, UR11, URZ, UPT ;  /* 0x000000ff0b00728c */ /* 0x000fe2000bf45270 */
[----:B--2---:R-:W-:Y:S02]  /*1a80*/  LOP3.LUT R10, R13, 0xff, RZ, 0xc0, !PT ;  /* 0x000000ff0d0a7812 */ /* 0x004fe400078ec0ff */
[----:B------:R-:W-:Y:S02]  /*1a90*/  LOP3.LUT R9, R12, 0xff, RZ, 0xc0, !PT ;  /* 0x000000ff0c097812 */ /* 0x000fe400078ec0ff */
[----:B------:R-:W-:Y:S02]  /*1aa0*/  IADD3 R18, PT, PT, R10, -0x80, RZ ;  /* 0xffffff800a127810 */ /* 0x000fe40007ffe0ff */
[----:B------:R-:W-:Y:S02]  /*1ab0*/  LOP3.LUT R10, R14, 0xff, RZ, 0xc0, !PT ;  /* 0x000000ff0e0a7812 */ /* 0x000fe400078ec0ff */
[----:B------:R-:W-:-:S02]  /*1ac0*/  LOP3.LUT R11, R15, 0xff, RZ, 0xc0, !PT ;  /* 0x000000ff0f0b7812 */ /* 0x000fc400078ec0ff */
[----:B------:R-:W-:Y:S01]  /*1ad0*/  IADD3 R17, PT, PT, R10, -0x80, RZ ;  /* 0xffffff800a117810 */ /* 0x000fe20007ffe0ff */
[----:B------:R-:W0:Y:S01]  /*1ae0*/  I2F.F16 R18, R18 ;  /* 0x0000001200127306 */ /* 0x000e220000200c00 */
[----:B------:R-:W-:Y:S02]  /*1af0*/  SHF.R.U32.HI R10, RZ, 0x8, R12 ;  /* 0x00000008ff0a7819 */ /* 0x000fe4000001160c */
[----:B------:R-:W-:Y:S02]  /*1b00*/  IADD3 R9, PT, PT, R9, -0x80, RZ ;  /* 0xffffff8009097810 */ /* 0x000fe40007ffe0ff */
[----:B------:R-:W-:Y:S02]  /*1b10*/  LOP3.LUT R10, R10, 0xff, RZ, 0xc0, !PT ;  /* 0x000000ff0a0a7812 */ /* 0x000fe400078ec0ff */
[----:B------:R-:W-:Y:S01]  /*1b20*/  IADD3 R11, PT, PT, R11, -0x80, RZ ;  /* 0xffffff800b0b7810 */ /* 0x000fe20007ffe0ff */
[----:B------:R1:W2:Y:S01]  /*1b30*/  I2F.F16 R19, R9 ;  /* 0x0000000900137306 */ /* 0x0002a20000200c00 */
[----:B------:R-:W-:-:S02]  /*1b40*/  IADD3 R10, PT, PT, R10, -0x80, RZ ;  /* 0xffffff800a0a7810 */ /* 0x000fc40007ffe0ff */
[----:B------:R-:W-:Y:S02]  /*1b50*/  LEA.HI R28, R12, 0xffffff80, RZ, 0x8 ;  /* 0xffffff800c1c7811 */ /* 0x000fe400078f40ff */
[----:B---3--:R-:W-:Y:S02]  /*1b60*/  LEA.HI R42, R20, 0xffffff80, RZ, 0x8 ;  /* 0xffffff80142a7811 */ /* 0x008fe400078f40ff */
[----:B------:R-:W-:Y:S01]  /*1b70*/  LEA.HI R41, R21, 0xffffff80, RZ, 0x8 ;  /* 0xffffff8015297811 */ /* 0x000fe200078f40ff */
[----:B------:R3:W4:Y:S01]  /*1b80*/  I2F.F16 R30, R10 ;  /* 0x0000000a001e7306 */ /* 0x0007220000200c00 */
[----:B-1----:R-:W-:Y:S02]  /*1b90*/  SHF.R.U32.HI R9, RZ, 0x8, R13 ;  /* 0x00000008ff097819 */ /* 0x002fe4000001160d */
[----:B------:R-:W-:Y:S02]  /*1ba0*/  LEA.HI R40, R22, 0xffffff80, RZ, 0x8 ;  /* 0xffffff8016287811 */ /* 0x000fe400078f40ff */
[----:B------:R-:W-:-:S02]  /*1bb0*/  LOP3.LUT R9, R9, 0xff, RZ, 0xc0, !PT ;  /* 0x000000ff09097812 */ /* 0x000fc400078ec0ff */
[----:B------:R-:W-:Y:S01]  /*1bc0*/  LEA.HI R39, R23, 0xffffff80, RZ, 0x8 ;  /* 0xffffff8017277811 */ /* 0x000fe200078f40ff */
[----:B------:R1:W0:Y:S01]  /*1bd0*/  I2F.F16 R16, R11 ;  /* 0x0000000b00107306 */ /* 0x0002220000200c00 */
[----:B---3--:R-:W-:Y:S02]  /*1be0*/  SHF.R.U32.HI R10, RZ, 0x8, R15 ;  /* 0x00000008ff0a7819 */ /* 0x008fe4000001160f */
[----:B------:R-:W-:Y:S02]  /*1bf0*/  IADD3 R9, PT, PT, R9, -0x80, RZ ;  /* 0xffffff8009097810 */ /* 0x000fe40007ffe0ff */
[----:B------:R-:W-:Y:S02]  /*1c00*/  LOP3.LUT R10, R10, 0xff, RZ, 0xc0, !PT ;  /* 0x000000ff0a0a7812 */ /* 0x000fe400078ec0ff */
[----:B------:R-:W-:Y:S01]  /*1c10*/  SHF.R.U32.HI R12, RZ, 0x10, R12 ;  /* 0x00000010ff0c7819 */ /* 0x000fe2000001160c */
[----:B------:R3:W0:Y:S01]  /*1c20*/  I2F.F16 R32, R9 ;  /* 0x0000000900207306 */ /* 0x0006220000200c00 */
[----:B------:R-:W-:-:S02]  /*1c30*/  IADD3 R10, PT, PT, R10, -0x80, RZ ;  /* 0xffffff800a0a7810 */ /* 0x000fc40007ffe0ff */
[----:B-1----:R-:W-:Y:S02]  /*1c40*/  SHF.R.U32.HI R11, RZ, 0x8, R14 ;  /* 0x00000008ff0b7819 */ /* 0x002fe4000001160e */
[----:B------:R-:W-:Y:S02]  /*1c50*/  LOP3.LUT R12, R12, 0xff, RZ, 0xc0, !PT ;  /* 0x000000ff0c0c7812 */ /* 0x000fe400078ec0ff */
[----:B------:R-:W-:Y:S01]  /*1c60*/  LOP3.LUT R11, R11, 0xff, RZ, 0xc0, !PT ;  /* 0x000000ff0b0b7812 */ /* 0x000fe200078ec0ff */
[----:B------:R1:W0:Y:S01]  /*1c70*/  I2F.F16 R44, R10 ;  /* 0x0000000a002c7306 */ /* 0x0002220000200c00 */
[----:B---3--:R-:W-:Y:S02]  /*1c80*/  LOP3.LUT R9, R20, 0xff, RZ, 0xc0, !PT ;  /* 0x000000ff14097812 */ /* 0x008fe400078ec0ff */
[----:B------:R-:W-:Y:S02]  /*1c90*/  IADD3 R11, PT, PT, R11, -0x80, RZ ;  /* 0xffffff800b0b7810 */ /* 0x000fe40007ffe0ff */
[----:B------:R-:W-:-:S02]  /*1ca0*/  IADD3 R9, PT, PT, R9, -0x80, RZ ;  /* 0xffffff8009097810 */ /* 0x000fc40007ffe0ff */
[----:B------:R-:W-:Y:S01]  /*1cb0*/  LEA.HI R27, R13, 0xffffff80, RZ, 0x8 ;  /* 0xffffff800d1b7811 */ /* 0x000fe200078f40ff */
[----:B------:R3:W0:Y:S01]  /*1cc0*/  I2F.F16 R34, R11 ;  /* 0x0000000b00227306 */ /* 0x0006220000200c00 */
[----:B-1----:R-:W-:Y:S02]  /*1cd0*/  LOP3.LUT R10, R21, 0xff, RZ, 0xc0, !PT ;  /* 0x000000ff150a7812 */ /* 0x002fe400078ec0ff */
[----:B------:R-:W-:Y:S02]  /*1ce0*/  LEA.HI R26, R14, 0xffffff80, RZ, 0x8 ;  /* 0xffffff800e1a7811 */ /* 0x000fe400078f40ff */
[----:B------:R-:W-:Y:S02]  /*1cf0*/  IADD3 R37, PT, PT, R10, -0x80, RZ ;  /* 0xffffff800a257810 */ /* 0x000fe40007ffe0ff */
[----:B------:R-:W-:Y:S01]  /*1d00*/  LOP3.LUT R10, R22, 0xff, RZ, 0xc0, !PT ;  /* 0x000000ff160a7812 */ /* 0x000fe200078ec0ff */
[----:B------:R1:W0:Y:S01]  /*1d10*/  I2F.F16 R38, R9 ;  /* 0x0000000900267306 */ /* 0x0002220000200c00 */
[----:B---3--:R-:W-:-:S02]  /*1d20*/  LOP3.LUT R11, R23, 0xff, RZ, 0xc0, !PT ;  /* 0x000000ff170b7812 */ /* 0x008fc400078ec0ff */
[----:B------:R-:W-:Y:S02]  /*1d30*/  IADD3 R36, PT, PT, R10, -0x80, RZ ;  /* 0xffffff800a247810 */ /* 0x000fe40007ffe0ff */
[----:B------:R-:W-:Y:S02]  /*1d40*/  SHF.R.U32.HI R10, RZ, 0x8, R20 ;  /* 0x00000008ff0a7819 */ /* 0x000fe40000011614 */
[----:B------:R-:W-:Y:S01]  /*1d50*/  IADD3 R11, PT, PT, R11, -0x80, RZ ;  /* 0xffffff800b0b7810 */ /* 0x000fe20007ffe0ff */
[----:B------:R-:W3:Y:S01]  /*1d60*/  I2F.F16 R28, R28 ;  /* 0x0000001c001c7306 */ /* 0x000ee20000200c00 */
[----:B------:R-:W-:Y:S02]  /*1d70*/  LOP3.LUT R10, R10, 0xff, RZ, 0xc0, !PT ;  /* 0x000000ff0a0a7812 */ /* 0x000fe400078ec0ff */
[----:B-1----:R-:W-:Y:S02]  /*1d80*/  SHF.R.U32.HI R9, RZ, 0x8, R21 ;  /* 0x00000008ff097819 */ /* 0x002fe40000011615 */
[----:B------:R-:W-:-:S02]  /*1d90*/  IADD3 R10, PT, PT, R10, -0x80, RZ ;  /* 0xffffff800a0a7810 */ /* 0x000fc40007ffe0ff */
[----:B------:R-:W-:Y:S01]  /*1da0*/  SHF.R.U32.HI R20, RZ, 0x10, R20 ;  /* 0x00000010ff147819 */ /* 0x000fe20000011614 */
[----:B------:R1:W0:Y:S01]  /*1db0*/  I2F.F16 R35, R11 ;  /* 0x0000000b00237306 */ /* 0x0002220000200c00 */
[----:B------:R-:W-:Y:S02]  /*1dc0*/  SHF.R.U32.HI R21, RZ, 0x10, R21 ;  /* 0x00000010ff157819 */ /* 0x000fe40000011615 */
[----:B------:R-:W-:Y:S02]  /*1dd0*/  LOP3.LUT R20, R20, 0xff, RZ, 0xc0, !PT ;  /* 0x000000ff14147812 */ /* 0x000fe400078ec0ff */
[----:B------:R-:W-:Y:S02]  /*1de0*/  LOP3.LUT R21, R21, 0xff, RZ, 0xc0, !PT ;  /* 0x000000ff15157812 */ /* 0x000fe400078ec0ff */
[----:B------:R-:W-:Y:S01]  /*1df0*/  LEA.HI R25, R15, 0xffffff80, RZ, 0x8 ;  /* 0xffffff800f197811 */ /* 0x000fe200078f40ff */
[----:B------:R5:W0:Y:S01]  /*1e00*/  I2F.F16 R46, R10 ;  /* 0x0000000a002e7306 */ /* 0x000a220000200c00 */
[----:B-1----:R-:W-:-:S02]  /*1e10*/  SHF.R.U32.HI R11, RZ, 0x8, R22 ;  /* 0x00000008ff0b7819 */ /* 0x002fc40000011616 */
[----:B------:R-:W-:Y:S02]  /*1e20*/  SHF.R.U32.HI R22, RZ, 0x10, R22 ;  /* 0x00000010ff167819 */ /* 0x000fe40000011616 */
[----:B------:R-:W-:Y:S02]  /*1e30*/  SHF.R.U32.HI R13, RZ, 0x10, R13 ;  /* 0x00000010ff0d7819 */ /* 0x000fe4000001160d */
[----:B------:R-:W-:Y:S01]  /*1e40*/  LOP3.LUT R22, R22, 0xff, RZ, 0xc0, !PT ;  /* 0x000000ff16167812 */ /* 0x000fe200078ec0ff */
[----:B------:R-:W1:Y:S01]  /*1e50*/  I2F.F16 R27, R27 ;  /* 0x0000001b001b7306 */ /* 0x000e620000200c00 */
[--C-:B-----5:R-:W-:Y:S02]  /*1e60*/  SHF.R.U32.HI R10, RZ, 0x8, R23.reuse ;  /* 0x00000008ff0a7819 */ /* 0x120fe40000011617 */
[----:B------:R-:W-:Y:S02]  /*1e70*/  SHF.R.U32.HI R23, RZ, 0x10, R23 ;  /* 0x00000010ff177819 */ /* 0x000fe40000011617 */
[----:B------:R-:W-:-:S02]  /*1e80*/  LOP3.LUT R10, R10, 0xff, RZ, 0xc0, !PT ;  /* 0x000000ff0a0a7812 */ /* 0x000fc400078ec0ff */
[----:B------:R-:W-:Y:S01]  /*1e90*/  LOP3.LUT R23, R23, 0xff, RZ, 0xc0, !PT ;  /* 0x000000ff17177812 */ /* 0x000fe200078ec0ff */
[----:B------:R-:W0:Y:S01]  /*1ea0*/  I2F.F16 R26, R26 ;  /* 0x0000001a001a7306 */ /* 0x000e220000200c00 */
[----:B------:R-:W-:Y:S02]  /*1eb0*/  IADD3 R52, PT, PT, R10, -0x80, RZ ;  /* 0xffffff800a347810 */ /* 0x000fe40007ffe0ff */
[----:B------:R-:W-:Y:S02]  /*1ec0*/  IADD3 R12, PT, PT, R12, -0x80, RZ ;  /* 0xffffff800c0c7810 */ /* 0x000fe40007ffe0ff */
[----:B------:R-:W-:Y:S02]  /*1ed0*/  IADD3 R20, PT, PT, R20, -0x80, RZ ;  /* 0xffffff8014147810 */ /* 0x000fe40007ffe0ff */
[----:B------:R-:W-:Y:S01]  /*1ee0*/  IADD3 R21, PT, PT, R21, -0x80, RZ ;  /* 0xffffff8015157810 */ /* 0x000fe20007ffe0ff */
[----:B------:R-:W0:Y:S01]  /*1ef0*/  I2F.F16 R25, R25 ;  /* 0x0000001900197306 */ /* 0x000e220000200c00 */
[----:B------:R-:W-:-:S02]  /*1f00*/  IADD3 R22, PT, PT, R22, -0x80, RZ ;  /* 0xffffff8016167810 */ /* 0x000fc40007ffe0ff */
[----:B------:R-:W-:Y:S02]  /*1f10*/  IADD3 R23, PT, PT, R23, -0x80, RZ ;  /* 0xffffff8017177810 */ /* 0x000fe40007ffe0ff */
[----:B------:R-:W-:Y:S02]  /*1f20*/  LOP3.LUT R13, R13, 0xff, RZ, 0xc0, !PT ;  /* 0x000000ff0d0d7812 */ /* 0x000fe400078ec0ff */
[----:B------:R-:W-:Y:S01]  /*1f30*/  SHF.R.U32.HI R14, RZ, 0x10, R14 ;  /* 0x00000010ff0e7819 */ /* 0x000fe2000001160e */
[----:B------:R-:W0:Y:S01]  /*1f40*/  I2F.F16 R17, R17 ;  /* 0x0000001100117306 */ /* 0x000e220000200c00 */
[----:B------:R-:W-:Y:S02]  /*1f50*/  SHF.R.U32.HI R15, RZ, 0x10, R15 ;  /* 0x00000010ff0f7819 */ /* 0x000fe4000001160f */
[----:B------:R-:W-:Y:S02]  /*1f60*/  IADD3 R13, PT, PT, R13, -0x80, RZ ;  /* 0xffffff800d0d7810 */ /* 0x000fe40007ffe0ff */
        /* <DEDUP_REMOVED lines=23> */
[----:B-----5:R-:W-:-:S05]  /*20e0*/  MOV R13, UR7 ;  /* 0x00000007000d7c02 */ /* 0x020fca0008000f00 */
[----:B------:R-:W-:Y:S02]  /*20f0*/  IMAD.WIDE R54, R13, 0x4, R54 ;  /* 0x000000040d367825 */ /* 0x000fe400078e0236 */
[----:B------:R5:W0:Y:S01]  /*2100*/  I2F.F16 R43, R15 ;  /* 0x0000000f002b7306 */ /* 0x000a220000200c00 */
[----:B--2---:R-:W-:-:S07]  /*2110*/  PRMT R14, RZ, 0x5410, RZ ;  /* 0x00005410ff0e7816 */ /* 0x004fce00000000ff */
[----:B------:R2:W0:Y:S01]  /*2120*/  I2F.F16 R48, R9 ;  /* 0x0000000900307306 */ /* 0x0004220000200c00 */
[----:B-----5:R-:W-:-:S07]  /*2130*/  PRMT R15, RZ, 0x5410, RZ ;  /* 0x00005410ff0f7816 */ /* 0x020fce00000000ff */
[----:B------:R5:W0:Y:S01]  /*2140*/  I2F.F16 R50, R11 ;  /* 0x0000000b00327306 */ /* 0x000a220000200c00 */
[----:B--2---:R-:W-:Y:S02]  /*2150*/  PRMT R9, RZ, 0x5410, RZ ;  /* 0x00005410ff097816 */ /* 0x004fe400000000ff */
[----:B-----5:R-:W-:Y:S01]  /*2160*/  PRMT R11, R11, 0x5410, RZ ;  /* 0x000054100b0b7816 */ /* 0x020fe200000000ff */
[----:B-1-34-:R-:W-:Y:S06]  /*2170*/  BRA.U !UP2, `(.L_x_1896) ;  /* 0x000000050a747547 */ /* 0x01afec000b800000 */
[----:B------:R-:W1:Y:S01]  /*2180*/  S2UR UR6, SR_CgaCtaId ;  /* 0x00000000000679c3 */ /* 0x000e620000008800 */
[----:B------:R-:W-:Y:S01]  /*2190*/  UMOV UR4, 0x400 ;  /* 0x0000040000047882 */ /* 0x000fe20000000000 */
[----:B------:R-:W-:Y:S02]  /*21a0*/  HADD2.F32 R20, -RZ, R19.H0_H0 ;  /* 0x20000013ff147230 */ /* 0x000fe40000004100 */
[----:B0-----:R-:W-:Y:S02]  /*21b0*/  HADD2.F32 R56, -RZ, R18.H0_H0 ;  /* 0x20000012ff387230 */ /* 0x001fe40000004100 */
[----:B------:R-:W-:Y:S02]  /*21c0*/  HADD2.F32 R22, -RZ, R17.H0_H0 ;  /* 0x20000011ff167230 */ /* 0x000fe40000004100 */
[----:B------:R-:W-:Y:S02]  /*21d0*/  HADD2.F32 R24, -RZ, R16.H0_H0 ;  /* 0x20000010ff187230 */ /* 0x000fe40000004100 */
[----:B------:R-:W-:-:S02]  /*21e0*/  HADD2.F32 R53, -RZ, R30.H0_H0 ;  /* 0x2000001eff357230 */ /* 0x000fc40000004100 */
[----:B------:R-:W-:Y:S02]  /*21f0*/  HADD2.F32 R23, -RZ, R32.H0_H0 ;  /* 0x20000020ff177230 */ /* 0x000fe40000004100 */
[----:B------:R-:W-:Y:S02]  /*2200*/  HADD2.F32 R59, -RZ, R34.H0_H0 ;  /* 0x20000022ff3b7230 */ /* 0x000fe40000004100 */
[----:B------:R-:W-:Y:S01]  /*2210*/  HADD2.F32 R58, -RZ, R25.H0_H0 ;  /* 0x20000019ff3a7230 */ /* 0x000fe20000004100 */
[----:B-1----:R-:W-:-:S09]  /*2220*/  ULEA UR4, UR6, UR4, 0x18 ;  /* 0x0000000406047291 */ /* 0x002fd2000f8ec0ff */
[----:B------:R-:W0:Y:S04]  /*2230*/  LDS.64 R12, [UR4] ;  /* 0x00000004ff0c7984 */ /* 0x000e280008000a00 */
[----:B------:R-:W1:Y:S01]  /*2240*/  LDS.64 R14, [UR4+0x8] ;  /* 0x00000804ff0e7984 */ /* 0x000e620008000a00 */
[--C-:B0-----:R-:W-:Y:S02]  /*2250*/  HADD2.F32 R21, -RZ, R12.reuse.H0_H0 ;  /* 0x2000000cff157230 */ /* 0x101fe40000004100 */
[----:B------:R-:W-:-:S03]  /*2260*/  HADD2.F32 R12, -RZ, R12.H1_H1 ;  /* 0x3000000cff0c7230 */ /* 0x000fc60000004100 */
[----:B------:R-:W-:Y:S01]  /*2270*/  FFMA.FTZ R20, R20, R21, RZ ;  /* 0x0000001514147223 */ /* 0x000fe200000100ff */
[C---:B------:R-:W-:Y:S01]  /*2280*/  FFMA.FTZ R57, R21.reuse, R56, RZ ;  /* 0x0000003815397223 */ /* 0x040fe200000100ff */
[C---:B------:R-:W-:Y:S01]  /*2290*/  FFMA.FTZ R22, R21.reuse, R22, RZ ;  /* 0x0000001615167223 */ /* 0x040fe200000100ff */
[----:B------:R-:W-:Y:S01]  /*22a0*/  FFMA.FTZ R21, R21, R24, RZ ;  /* 0x0000001815157223 */ /* 0x000fe200000100ff */
        /* <DEDUP_REMOVED lines=15> */
[----:B------:R-:W-:Y:S01]  /*23a0*/  FFMA.FTZ R56, R22, R56, R53 ;  /* 0x0000003816387223 */ /* 0x000fe20000010035 */
[----:B------:R-:W-:Y:S02]  /*23b0*/  HADD2.F32 R22, -RZ, R27.H0_H0 ;  /* 0x2000001bff167230 */ /* 0x000fe40000004100 */
[----:B------:R-:W-:Y:S01]  /*23c0*/  FFMA.FTZ R57, R13, R58, R57 ;  /* 0x0000003a0d397223 */ /* 0x000fe20000010039 */
[----:B------:R-:W-:Y:S02]  /*23d0*/  HADD2.F32 R23, -RZ, R26.H0_H0 ;  /* 0x2000001aff177230 */ /* 0x000fe40000004100 */
[----:B------:R-:W-:Y:S01]  /*23e0*/  FFMA.FTZ R20, R21, R13, R20 ;  /* 0x0000000d15147223 */ /* 0x000fe20000010014 */
[----:B-1----:R-:W-:Y:S02]  /*23f0*/  HADD2.F32 R12, -RZ, R14.H0_H0 ;  /* 0x2000000eff0c7230 */ /* 0x002fe40000004100 */
        /* <DEDUP_REMOVED lines=18> */
[----:B------:R-:W-:-:S02]  /*2520*/  HADD2.F32 R24, -RZ, R52.H0_H0 ;  /* 0x20000034ff187230 */ /* 0x000fc40000004100 */
[----:B------:R-:W-:Y:S01]  /*2530*/  FFMA.FTZ R22, R12, R22, R21 ;  /* 0x000000160c167223 */ /* 0x000fe20000010015 */
        /* <DEDUP_REMOVED lines=33> */
.L_x_1896:
[----:B------:R-:W-:Y:S02]  /*2750*/  PRMT R11, RZ, 0x7610, R11 ;  /* 0x00007610ff0b7816 */ /* 0x000fe4000000000b */
[----:B------:R-:W-:Y:S02]  /*2760*/  PRMT R24, RZ, 0x5410, RZ ;  /* 0x00005410ff187816 */ /* 0x000fe400000000ff */
[----:B------:R-:W-:Y:S02]  /*2770*/  PRMT R12, RZ, 0x5410, RZ ;  /* 0x00005410ff0c7816 */ /* 0x000fe400000000ff */
[----:B------:R-:W-:Y:S01]  /*2780*/  PRMT R13, RZ, 0x5410, RZ ;  /* 0x00005410ff0d7816 */ /* 0x000fe200000000ff */
[----:B------:R-:W-:Y:S06]  /*2790*/  BRA.U !UP1, `(.L_x_1897) ;  /* 0x0000001109bc7547 */ /* 0x000fec000b800000 */
[----:B------:R-:W-:Y:S01]  /*27a0*/  PRMT R9, R4, 0x9910, RZ ;  /* 0x0000991004097816 */ /* 0x000fe200000000ff */
[----:B------:R-:W-:Y:S01]  /*27b0*/  UISETP.NE.AND UP0, UPT, UR12, 0x2, UPT ;  /* 0x000000020c00788c */ /* 0x000fe2000bf05270 */
[----:B------:R-:W-:Y:S02]  /*27c0*/  PRMT R12, RZ, 0x5410, RZ ;  /* 0x00005410ff0c7816 */ /* 0x000fe400000000ff */
[C---:B------:R-:W-:Y:S02]  /*27d0*/  ISETP.NE.AND P0, PT, R9.reuse, RZ, PT ;  /* 0x000000ff0900720c */ /* 0x040fe40003f05270 */
[----:B------:R-:W-:Y:S02]  /*27e0*/  PRMT R13, RZ, 0x5410, RZ ;  /* 0x00005410ff0d7816 */ /* 0x000fe400000000ff */
[----:B------:R-:W-:-:S09]  /*27f0*/  PRMT R9, R9, 0x5410, RZ ;  /* 0x0000541009097816 */ /* 0x000fd200000000ff */
[----:B------:R-:W-:Y:S05]  /*2800*/  @!P0 BRA `(.L_x_1898) ;  /* 0x0000000400748947 */ /* 0x000fea0003800000 */
[----:B------:R-:W1:Y:S01]  /*2810*/  S2UR UR6, SR_CgaCtaId ;  /* 0x00000000000679c3 */ /* 0x000e620000008800 */
[----:B------:R-:W-:Y:S01]  /*2820*/  UMOV UR4, 0x400 ;  /* 0x0000040000047882 */ /* 0x000fe20000000000 */
[----:B0-----:R-:W-:Y:S02]  /*2830*/  HADD2.F32 R21, -RZ, R18.H0_H0 ;  /* 0x20000012ff157230 */ /* 0x001fe40000004100 */
[----:B------:R-:W-:Y:S02]  /*2840*/  HADD2.F32 R22, -RZ, R17.H0_H0 ;  /* 0x20000011ff167230 */ /* 0x000fe40000004100 */
[----:B------:R-:W-:Y:S02]  /*2850*/  HADD2.F32 R20, -RZ, R19.H0_H0 ;  /* 0x20000013ff147230 */ /* 0x000fe40000004100 */
[----:B------:R-:W-:Y:S02]  /*2860*/  HADD2.F32 R23, -RZ, R16.H0_H0 ;  /* 0x20000010ff177230 */ /* 0x000fe40000004100 */
[----:B------:R-:W-:-:S02]  /*2870*/  HADD2.F32 R57, -RZ, R30.H0_H0 ;  /* 0x2000001eff397230 */ /* 0x000fc40000004100 */
[----:B------:R-:W-:Y:S02]  /*2880*/  HADD2.F32 R53, -RZ, R32.H0_H0 ;  /* 0x20000020ff357230 */ /* 0x000fe40000004100 */
[----:B------:R-:W-:Y:S02]  /*2890*/  HADD2.F32 R58, -RZ, R44.H0_H0 ;  /* 0x2000002cff3a7230 */ /* 0x000fe40000004100 */
[----:B------:R-:W-:Y:S01]  /*28a0*/  HADD2.F32 R59, -RZ, R43.H0_H0 ;  /* 0x2000002bff3b7230 */ /* 0x000fe20000004100 */
[----:B-1----:R-:W-:-:S09]  /*28b0*/  ULEA UR4, UR6, UR4, 0x18 ;  /* 0x0000000406047291 */ /* 0x002fd2000f8ec0ff */
[----:B------:R-:W0:Y:S04]  /*28c0*/  LDS.64 R10, [UR4+0x40] ;  /* 0x00004004ff0a7984 */ /* 0x000e280008000a00 */
[----:B------:R-:W1:Y:S01]  /*28d0*/  LDS.64 R12, [UR4+0x48] ;  /* 0x00004804ff0c7984 */ /* 0x000e620008000a00 */
[--C-:B0-----:R-:W-:Y:S02]  /*28e0*/  HADD2.F32 R24, -RZ, R10.reuse.H0_H0 ;  /* 0x2000000aff187230 */ /* 0x101fe40000004100 */
[----:B------:R-:W-:-:S03]  /*28f0*/  HADD2.F32 R10, -RZ, R10.H1_H1 ;  /* 0x3000000aff0a7230 */ /* 0x000fc60000004100 */
[-C--:B------:R-:W-:Y:S01]  /*2900*/  FFMA.FTZ R56, R21, R24.reuse, RZ ;  /* 0x0000001815387223 */ /* 0x080fe200000100ff */
[-C--:B------:R-:W-:Y:S01]  /*2910*/  FFMA.FTZ R21, R22, R24.reuse, RZ ;  /* 0x0000001816157223 */ /* 0x080fe200000100ff */
[----:B------:R-:W-:Y:S02]  /*2920*/  HADD2.F32 R22, -RZ, R34.H0_H0 ;  /* 0x20000022ff167230 */ /* 0x000fe40000004100 */
[-C--:B------:R-:W-:Y:S01]  /*2930*/  FFMA.FTZ R20, R20, R24.reuse, RZ ;  /* 0x0000001814147223 */ /* 0x080fe200000100ff */
[----:B------:R-:W-:Y:S01]  /*2940*/  FFMA.FTZ R23, R23, R24, RZ ;  /* 0x0000001817177223 */ /* 0x000fe200000100ff */
[-C--:B------:R-:W-:Y:S02]  /*2950*/  FFMA.FTZ R53, R53, R10.reuse, R56 ;  /* 0x0000000a35357223 */ /* 0x080fe40000010038 */
[-C--:B------:R-:W-:Y:S01]  /*2960*/  FFMA.FTZ R20, R57, R10.reuse, R20 ;  /* 0x0000000a39147223 */ /* 0x080fe20000010014 */
[-C--:B------:R-:W-:Y:S01]  /*2970*/  FFMA.FTZ R24, R22, R10.reuse, R21 ;  /* 0x0000000a16187223 */ /* 0x080fe20000010015 */
[----:B------:R-:W-:Y:S01]  /*2980*/  FFMA.FTZ R10, R58, R10, R23 ;  /* 0x0000000a3a0a7223 */ /* 0x000fe20000010017 */
[----:B------:R-:W-:-:S02]  /*2990*/  HADD2.F32 R57, -RZ, R29.H0_H0 ;  /* 0x2000001dff397230 */ /* 0x000fc40000004100 */
[----:B------:R-:W-:Y:S02]  /*29a0*/  HADD2.F32 R21, -RZ, R11.H0_H0 ;  /* 0x2000000bff157230 */ /* 0x000fe40000004100 */
        /* <DEDUP_REMOVED lines=9> */
[----:B------:R-:W-:Y:S02]  /*2a40*/  HADD2.F32 R57, -RZ, R26.H0_H0 ;  /* 0x2000001aff397230 */ /* 0x000fe40000004100 */
[-C--:B------:R-:W-:Y:S01]  /*2a50*/  FFMA.FTZ R20, R21, R11.reuse, R20 ;  /* 0x0000000b15147223 */ /* 0x080fe20000010014 */
[----:B------:R-:W-:Y:S02]  /*2a60*/  HADD2.F32 R59, -RZ, R25.H0_H0 ;  /* 0x20000019ff3b7230 */ /* 0x000fe40000004100 */
        /* <DEDUP_REMOVED lines=55> */
.L_x_1898:
[----:B------:R-:W-:Y:S02]  /*2de0*/  PRMT R9, RZ, 0x7610, R9 ;  /* 0x00007610ff097816 */ /* 0x000fe40000000009 */
[----:B------:R-:W-:Y:S02]  /*2df0*/  PRMT R10, RZ, 0x5410, RZ ;  /* 0x00005410ff0a7816 */ /* 0x000fe400000000ff */
[----:B------:R-:W-:Y:S02]  /*2e00*/  PRMT R11, RZ, 0x5410, RZ ;  /* 0x00005410ff0b7816 */ /* 0x000fe400000000ff */
[----:B------:R-:W-:Y:S01]  /*2e10*/  PRMT R24, RZ, 0x5410, RZ ;  /* 0x00005410ff187816 */ /* 0x000fe200000000ff */
[----:B------:R-:W-:Y:S06]  /*2e20*/  BRA.U !UP0, `(.L_x_1897) ;  /* 0x0000000d08187547 */ /* 0x000fec000b800000 */
[----:B------:R-:W-:Y:S02]  /*2e30*/  PRMT R9, R2, 0x9910, RZ ;  /* 0x0000991002097816 */ /* 0x000fe400000000ff */
[----:B------:R-:W-:Y:S02]  /*2e40*/  PRMT R11, RZ, 0x5410, RZ ;  /* 0x00005410ff0b7816 */ /* 0x000fe400000000ff */
[----:B------:R-:W-:Y:S02]  /*2e50*/  ISETP.NE.AND P1, PT, R9, RZ, PT ;  /* 0x000000ff0900720c */ /* 0x000fe40003f25270 */
[----:B------:R-:W-:Y:S02]  /*2e60*/  PRMT R9, R3, 0x9910, RZ ;  /* 0x0000991003097816 */ /* 0x000fe400000000ff */
[----:B------:R-:W-:Y:S02]  /*2e70*/  PRMT R24, RZ, 0x5410, RZ ;  /* 0x00005410ff187816 */ /* 0x000fe400000000ff */
[----:B------:R-:W-:-:S07]  /*2e80*/  ISETP.NE.AND P0, PT, R9, RZ, PT ;  /* 0x000000ff0900720c */ /* 0x000fce0003f05270 */
[----:B------:R-:W-:Y:S01]  /*2e90*/  VOTEU.ANY UP0, P1 ;  /* 0x0000000000ff7886 */ /* 0x000fe20000800100 */
[----:B------:R-:W-:-:S05]  /*2ea0*/  UISETP.EQ.OR UP0, UPT, UR12, 0x3, !UP0 ;  /* 0x000000030c00788c */ /* 0x000fca000c702670 */
[----:B------:R-:W-:Y:S06]  /*2eb0*/  @!P0 BRA `(.L_x_1899) ;  /* 0x0000000400748947 */ /* 0x000fec0003800000 */
[----:B------:R-:W1:Y:S01]  /*2ec0*/  S2UR UR6, SR_CgaCtaId ;  /* 0x00000000000679c3 */ /* 0x000e620000008800 */
[----:B------:R-:W-:Y:S01]  /*2ed0*/  UMOV UR4, 0x400 ;  /* 0x0000040000047882 */ /* 0x000fe20000000000 */
[----:B------:R-:W-:Y:S02]  /*2ee0*/  HADD2.F32 R9, -RZ, R19.H0_H0 ;  /* 0x20000013ff097230 */ /* 0x000fe40000004100 */
[----:B0-----:R-:W-:Y:S02]  /*2ef0*/  HADD2.F32 R22, -RZ, R18.H0_H0 ;  /* 0x20000012ff167230 */ /* 0x001fe40000004100 */
[----:B------:R-:W-:Y:S02]  /*2f00*/  HADD2.F32 R23, -RZ, R17.H0_H0 ;  /* 0x20000011ff177230 */ /* 0x000fe40000004100 */
[----:B------:R-:W-:Y:S02]  /*2f10*/  HADD2.F32 R24, -RZ, R16.H0_H0 ;  /* 0x20000010ff187230 */ /* 0x000fe40000004100 */
[----:B------:R-:W-:-:S02]  /*2f20*/  HADD2.F32 R57, -RZ, R34.H0_H0 ;  /* 0x20000022ff397230 */ /* 0x000fc40000004100 */
[----:B------:R-:W-:Y:S01]  /*2f30*/  HADD2.F32 R59, -RZ, R51.H0_H0 ;  /* 0x20000033ff3b7230 */ /* 0x000fe20000004100 */
[----:B-1----:R-:W-:-:S09]  /*2f40*/  ULEA UR4, UR6, UR4, 0x18 ;  /* 0x0000000406047291 */ /* 0x002fd2000f8ec0ff */
[----:B------:R-:W0:Y:S04]  /*2f50*/  LDS.64 R10, [UR4+0x80] ;  /* 0x00008004ff0a7984 */ /* 0x000e280008000a00 */
[----:B------:R-:W1:Y:S01]  /*2f60*/  LDS.64 R20, [UR4+0x88] ;  /* 0x00008804ff147984 */ /* 0x000e620008000a00 */
[----:B0-----:R-:W-:-:S05]  /*2f70*/  HADD2.F32 R53, -RZ, R10.H0_H0 ;  /* 0x2000000aff357230 */ /* 0x001fca0000004100 */
[-C--:B------:R-:W-:Y:S01]  /*2f80*/  FFMA.FTZ R58, R9, R53.reuse, RZ ;  /* 0x00000035093a7223 */ /* 0x080fe200000100ff */
[-C--:B------:R-:W-:Y:S01]  /*2f90*/  FFMA.FTZ R22, R22, R53.reuse, RZ ;  /* 0x0000003516167223 */ /* 0x080fe200000100ff */
[-C--:B------:R-:W-:Y:S01]  /*2fa0*/  FFMA.FTZ R56, R23, R53.reuse, RZ ;  /* 0x0000003517387223 */ /* 0x080fe200000100ff */
[----:B------:R-:W-:Y:S01]  /*2fb0*/  FFMA.FTZ R24, R24, R53, RZ ;  /* 0x0000003518187223 */ /* 0x000fe200000100ff */
[----:B------:R-:W-:Y:S02]  /*2fc0*/  HADD2.F32 R9, -RZ, R30.H0_H0 ;  /* 0x2000001eff097230 */ /* 0x000fe40000004100 */
[----:B------:R-:W-:Y:S02]  /*2fd0*/  HADD2.F32 R23, -RZ, R10.H1_H1 ;  /* 0x3000000aff177230 */ /* 0x000fe40000004100 */
[----:B------:R-:W-:-:S03]  /*2fe0*/  HADD2.F32 R53, -RZ, R32.H0_H0 ;  /* 0x20000020ff357230 */ /* 0x000fc60000004100 */
[-C--:B------:R-:W-:Y:S01]  /*2ff0*/  FFMA.FTZ R58, R9, R23.reuse, R58 ;  /* 0x00000017093a7223 */ /* 0x080fe2000001003a */
[-C--:B------:R-:W-:Y:S01]  /*3000*/  FFMA.FTZ R56, R57, R23.reuse, R56 ;  /* 0x0000001739387223 */ /* 0x080fe20000010038 */
[-C--:B------:R-:W-:Y:S01]  /*3010*/  FFMA.FTZ R22, R53, R23.reuse, R22 ;  /* 0x0000001735167223 */ /* 0x080fe20000010016 */
[----:B------:R-:W-:Y:S02]  /*3020*/  HADD2.F32 R57, -RZ, R44.H0_H0 ;  /* 0x2000002cff397230 */ /* 0x000fe40000004100 */
[----:B------:R-:W-:Y:S02]  /*3030*/  HADD2.F32 R53, -RZ, R29.H0_H0 ;  /* 0x2000001dff357230 */ /* 0x000fe40000004100 */
        /* <DEDUP_REMOVED lines=27> */
[----:B------:R-:W-:Y:S02]  /*31f0*/  HADD2.F32 R20, -RZ, R20.H1_H1 ;  /* 0x30000014ff147230 */ /* 0x000fe40000004100 */
[----:B------:R-:W-:Y:S01]  /*3200*/  FFMA.FTZ R11, R11, R9, R24 ;  /* 0x000000090b0b7223 */ /* 0x000fe20000010018 */
[----:B------:R-:W-:-:S02]  /*3210*/  HADD2.F32 R56, -RZ, R48.H0_H0 ;  /* 0x20000030ff387230 */ /* 0x000fc40000004100 */
[----:B------:R-:W-:Y:S02]  /*3220*/  HADD2.F32 R9, -RZ, R21.H0_H0 ;  /* 0x20000015ff097230 */ /* 0x000fe40000004100 */
        /* <DEDUP_REMOVED lines=38> */
.L_x_1899:
[----:B------:R-:W-:Y:S02]  /*3490*/  PRMT R9, RZ, 0x5410, RZ ;  /* 0x00005410ff097816 */ /* 0x000fe400000000ff */
[----:B------:R-:W-:Y:S01]  /*34a0*/  PRMT R10, RZ, 0x5410, RZ ;  /* 0x00005410ff0a7816 */ /* 0x000fe200000000ff */
[----:B------:R-:W-:Y:S06]  /*34b0*/  BRA.U UP0, `(.L_x_1897) ;  /* 0x0000000500747547 */ /* 0x000fec000b800000 */
        /* <DEDUP_REMOVED lines=12> */
[----:B------:R-:W-:Y:S01]  /*3580*/  HADD2.F32 R35, -RZ, R35.H0_H0 ;  /* 0x20000023ff237230 */ /* 0x000fe20000004100 */
[----:B-1----:R-:W-:Y:S01]  /*3590*/  ULEA UR4, UR6, UR4, 0x18 ;  /* 0x0000000406047291 */ /* 0x002fe2000f8ec0ff */
[----:B------:R-:W-:-:S02]  /*35a0*/  HADD2.F32 R46, -RZ, R46.H0_H0 ;  /* 0x2000002eff2e7230 */ /* 0x000fc40000004100 */
[----:B------:R-:W-:Y:S02]  /*35b0*/  HADD2.F32 R52, -RZ, R52.H0_H0 ;  /* 0x20000034ff347230 */ /* 0x000fe40000004100 */
[----:B------:R-:W-:Y:S02]  /*35c0*/  HADD2.F32 R45, -RZ, R45.H0_H0 ;  /* 0x2000002dff2d7230 */ /* 0x000fe40000004100 */
[----:B------:R-:W-:Y:S02]  /*35d0*/  HADD2.F32 R47, -RZ, R47.H0_H0 ;  /* 0x2000002fff2f7230 */ /* 0x000fe40000004100 */
[----:B------:R-:W0:Y:S01]  /*35e0*/  LDS.64 R20, [UR4+0xc0] ;  /* 0x0000c004ff147984 */ /* 0x000e220008000a00 */
[----:B------:R-:W-:Y:S02]  /*35f0*/  HADD2.F32 R49, -RZ, R49.H0_H0 ;  /* 0x20000031ff317230 */ /* 0x000fe40000004100 */
[----:B------:R-:W-:Y:S01]  /*3600*/  HADD2.F32 R51, -RZ, R51.H0_H0 ;  /* 0x20000033ff337230 */ /* 0x000fe20000004100 */
[----:B------:R-:W1:Y:S01]  /*3610*/  LDS.64 R22, [UR4+0xc8] ;  /* 0x0000c804ff167984 */ /* 0x000e620008000a00 */
[----:B------:R-:W-:-:S02]  /*3620*/  HADD2.F32 R41, -RZ, R41.H0_H0 ;  /* 0x20000029ff297230 */ /* 0x000fc40000004100 */
        /* <DEDUP_REMOVED lines=41> */
[----:B------:R-:W-:Y:S02]  /*38c0*/  HADD2.F32 R23, -RZ, R23.H1_H1 ;  /* 0x30000017ff177230 */ /* 0x000fe40000004100 */
[-C--:B------:R-:W-:Y:S01]  /*38d0*/  FFMA.FTZ R18, R18, R22.reuse, R25 ;  /* 0x0000001612127223 */ /* 0x080fe20000010019 */
[----:B------:R-:W-:Y:S01]  /*38e0*/  FFMA.FTZ R22, R52, R22, R17 ;  /* 0x0000001634167223 */ /* 0x000fe20000010011 */
[----:B------:R-:W-:-:S02]  /*38f0*/  HADD2.F32 R17, -RZ, R42.H0_H0 ;  /* 0x2000002aff117230 */ /* 0x000fc40000004100 */
[-C--:B------:R-:W-:Y:S01]  /*3900*/  FFMA.FTZ R10, R45, R9.reuse, R10 ;  /* 0x000000092d0a7223 */ /* 0x080fe2000001000a */
[----:B------:R-:W-:Y:S02]  /*3910*/  HADD2.F32 R19, -RZ, R40.H0_H0 ;  /* 0x20000028ff137230 */ /* 0x000fe40000004100 */
[-C--:B------:R-:W-:Y:S01]  /*3920*/  FFMA.FTZ R16, R47, R9.reuse, R16 ;  /* 0x000000092f107223 */ /* 0x080fe20000010010 */
        /* <DEDUP_REMOVED lines=22> */
.L_x_1897:
[----:B0-----:R0:W2:Y:S01]  /*3a90*/  LDG.E.128.CONSTANT R16, desc[UR8][R54.64] ;  /* 0x0000000836107981 */ /* 0x0010a2000c1e9d00 */
[----:B------:R-:W-:-:S05]  /*3aa0*/  MOV R57, UR7 ;  /* 0x0000000700397c02 */ /* 0x000fca0008000f00 */
[----:B------:R-:W-:-:S05]  /*3ab0*/  IMAD.WIDE R56, R57, 0x4, R54 ;  /* 0x0000000439387825 */ /* 0x000fca00078e0236 */
[----:B------:R-:W3:Y:S01]  /*3ac0*/  LDG.E.128.CONSTANT R20, desc[UR8][R56.64] ;  /* 0x0000000838147981 */ /* 0x000ee2000c1e9d00 */
[----:B0-----:R-:W-:-:S05]  /*3ad0*/  MOV R55, UR7 ;  /* 0x0000000700377c02 */ /* 0x001fca0008000f00 */
[----:B------:R-:W-:Y:S01]  /*3ae0*/  IMAD.WIDE R54, R55, 0x4, R56 ;  /* 0x0000000437367825 */ /* 0x000fe200078e0238 */
[----:B--2---:R-:W-:Y:S02]  /*3af0*/  LOP3.LUT R25, R16, 0xff, RZ, 0xc0, !PT ;  /* 0x000000ff10197812 */ /* 0x004fe400078ec0ff */
[----:B------:R-:W-:Y:S02]  /*3b00*/  LOP3.LUT R33, R19, 0xff, RZ, 0xc0, !PT ;  /* 0x000000ff13217812 */ /* 0x000fe400078ec0ff */
[----:B------:R-:W-:Y:S02]  /*3b10*/  IADD3 R28, PT, PT, R25, -0x80, RZ ;  /* 0xffffff80191c7810 */ /* 0x000fe40007ffe0ff */
[----:B------:R-:W-:Y:S02]  /*3b20*/  LOP3.LUT R25, R17, 0xff, RZ, 0xc0, !PT ;  /* 0x000000ff11197812 */ /* 0x000fe400078ec0ff */
[----:B------:R-:W-:Y:S02]  /*3b30*/  IADD3 R35, PT, PT, R33, -0x80, RZ ;  /* 0xffffff8021237810 */ /* 0x000fe40007ffe0ff */
[----:B------:R-:W-:Y:S01]  /*3b40*/  IADD3 R27, PT, PT, R25, -0x80, RZ ;  /* 0xffffff80191b7810 */ /* 0x000fe20007ffe0ff */
[----:B------:R-:W0:Y:S01]  /*3b50*/  I2F.F16 R28, R28 ;  /* 0x0000001c001c7306 */ /* 0x000e220000200c00 */
[----:B------:R-:W-:-:S02]  /*3b60*/  LOP3.LUT R25, R18, 0xff, RZ, 0xc0, !PT ;  /* 0x000000ff12197812 */ /* 0x000fc400078ec0ff */
[----:B------:R-:W-:Y:S02]  /*3b70*/  LEA.HI R29, R19, 0xffffff80, RZ, 0x8 ;  /* 0xffffff80131d7811 */ /* 0x000fe400078f40ff */
[----:B------:R-:W-:Y:S02]  /*3b80*/  IADD3 R26, PT, PT, R25, -0x80, RZ ;  /* 0xffffff80191a7810 */ /* 0x000fe40007ffe0ff */
[----:B------:R-:W-:Y:S01]  /*3b90*/  SHF.R.U32.HI R25, RZ, 0x8, R16 ;  /* 0x00000008ff197819 */ /* 0x000fe20000011610 */
[----:B------:R-:W1:Y:S01]  /*3ba0*/  I2F.F16 R27, R27 ;  /* 0x0000001b001b7306 */ /* 0x000e620000200c00 */
[----:B------:R-:W-:Y:S02]  /*3bb0*/  LEA.HI R30, R18, 0xffffff80, RZ, 0x8 ;  /* 0xffffff80121e7811 */ /* 0x000fe400078f40ff */
[----:B------:R-:W-:Y:S02]  /*3bc0*/  LOP3.LUT R33, R25, 0xff, RZ, 0xc0, !PT ;  /* 0x000000ff19217812 */ /* 0x000fe400078ec0ff */
[----:B---3--:R-:W-:-:S02]  /*3bd0*/  LEA.HI R44, R20, 0xffffff80, RZ, 0x8 ;  /* 0xffffff80142c7811 */ /* 0x008fc400078f40ff */
[----:B------:R-:W-:Y:S01]  /*3be0*/  LEA.HI R32, R16, 0xffffff80, RZ, 0x8 ;  /* 0xffffff8010207811 */ /* 0x000fe200078f40ff */
[----:B------:R2:W3:Y:S01]  /*3bf0*/  I2F.F16 R25, R35 ;  /* 0x0000002300197306 */ /* 0x0004e20000200c00 */
[----:B------:R-:W-:Y:S02]  /*3c00*/  LEA.HI R31, R17, 0xffffff80, RZ, 0x8 ;  /* 0xffffff80111f7811 */ /* 0x000fe400078f40ff */
[----:B------:R-:W-:Y:S02]  /*3c10*/  SHF.R.U32.HI R34, RZ, 0x8, R17 ;  /* 0x00000008ff227819 */ /* 0x000fe40000011611 */
[----:B------:R-:W-:Y:S02]  /*3c20*/  LEA.HI R42, R22, 0xffffff80, RZ, 0x8 ;  /* 0xffffff80162a7811 */ /* 0x000fe400078f40ff */
[----:B------:R-:W-:Y:S01]  /*3c30*/  LEA.HI R41, R23, 0xffffff80, RZ, 0x8 ;  /* 0xffffff8017297811 */ /* 0x000fe200078f40ff */
[----:B------:R-:W4:Y:S01]  /*3c40*/  I2F.F16 R32, R32 ;  /* 0x0000002000207306 */ /* 0x000f220000200c00 */
[----:B--2---:R-:W-:-:S02]  /*3c50*/  SHF.R.U32.HI R35, RZ, 0x8, R18 ;  /* 0x00000008ff237819 */ /* 0x004fc40000011612 */
[----:B------:R-:W-:Y:S02]  /*3c60*/  SHF.R.U32.HI R18, RZ, 0x10, R18 ;  /* 0x00000010ff127819 */ /* 0x000fe40000011612 */
[----:B------:R-:W-:Y:S02]  /*3c70*/  LOP3.LUT R35, R35, 0xff, RZ, 0xc0, !PT ;  /* 0x000000ff23237812 */ /* 0x000fe400078ec0ff */
[----:B------:R-:W-:Y:S01]  /*3c80*/  LOP3.LUT R18, R18, 0xff, RZ, 0xc0, !PT ;  /* 0x000000ff12127812 */ /* 0x000fe200078ec0ff */
[----:B------:R-:W2:Y:S01]  /*3c90*/  I2F.F16 R31, R31 ;  /* 0x0000001f001f7306 */ /* 0x000ea20000200c00 */
[----:B------:R-:W-:Y:S02]  /*3ca0*/  IADD3 R36, PT, PT, R35, -0x80, RZ ;  /* 0xffffff8023247810 */ /* 0x000fe40007ffe0ff */
[--C-:B------:R-:W-:Y:S02]  /*3cb0*/  SHF.R.U32.HI R35, RZ, 0x8, R19.reuse ;  /* 0x00000008ff237819 */ /* 0x100fe40000011613 */
[----:B------:R-:W-:-:S02]  /*3cc0*/  SHF.R.U32.HI R19, RZ, 0x10, R19 ;  /* 0x00000010ff137819 */ /* 0x000fc40000011613 */
[----:B------:R-:W-:Y:S01]  /*3cd0*/  IADD3 R18, PT, PT, R18, -0x80, RZ ;  /* 0xffffff8012127810 */ /* 0x000fe20007ffe0ff */
[----:B------:R-:W0:Y:S01]  /*3ce0*/  I2F.F16 R30, R30 ;  /* 0x0000001e001e7306 */ /* 0x000e220000200c00 */
[----:B------:R-:W-:Y:S02]  /*3cf0*/  LOP3.LUT R19, R19, 0xff, RZ, 0xc0, !PT ;  /* 0x000000ff13137812 */ /* 0x000fe400078ec0ff */
[----:B------:R-:W-:Y:S02]  /*3d00*/  LOP3.LUT R37, R35, 0xff, RZ, 0xc0, !PT ;  /* 0x000000ff23257812 */ /* 0x000fe400078ec0ff */
[----:B------:R-:W-:Y:S02]  /*3d10*/  IADD3 R19, PT, PT, R19, -0x80, RZ ;  /* 0xffffff8013137810 */ /* 0x000fe40007ffe0ff */
[----:B------:R-:W-:Y:S01]  /*3d20*/  IADD3 R37, PT, PT, R37, -0x80, RZ ;  /* 0xffffff8025257810 */ /* 0x000fe20007ffe0ff */
[----:B------:R5:W0:Y:S01]  /*3d30*/  I2F.F16 R35, R18 ;  /* 0x0000001200237306 */ /* 0x000a220000200c00 */
[----:B------:R-:W-:-:S02]  /*3d40*/  SHF.R.U32.HI R49, RZ, 0x8, R22 ;  /* 0x00000008ff317819 */ /* 0x000fc40000011616 */
[----:B------:R-:W-:Y:S02]  /*3d50*/  SHF.R.U32.HI R16, RZ, 0x10, R16 ;  /* 0x00000010ff107819 */ /* 0x000fe40000011610 */
[----:B------:R-:W-:Y:S02]  /*3d60*/  SHF.R.U32.HI R17, RZ, 0x10, R17 ;  /* 0x00000010ff117819 */ /* 0x000fe40000011611 */
[----:B------:R-:W-:Y:S01]  /*3d70*/  LEA.HI R43, R21, 0xffffff80, RZ, 0x8 ;  /* 0xffffff80152b7811 */ /* 0x000fe200078f40ff */
[----:B------:R1:W0:Y:S01]  /*3d80*/  I2F.F16 R45, R19 ;  /* 0x00000013002d7306 */ /* 0x0002220000200c00 */
[----:B-----5:R-:W-:Y:S02]  /*3d90*/  LOP3.LUT R18, R20, 0xff, RZ, 0xc0, !PT ;  /* 0x000000ff14127812 */ /* 0x020fe400078ec0ff */
[----:B------:R-:W-:Y:S02]  /*3da0*/  LOP3.LUT R16, R16, 0xff, RZ, 0xc0, !PT ;  /* 0x000000ff10107812 */ /* 0x000fe400078ec0ff */
[----:B------:R-:W-:-:S02]  /*3db0*/  IADD3 R18, PT, PT, R18, -0x80, RZ ;  /* 0xffffff8012127810 */ /* 0x000fc40007ffe0ff */
[----:B------:R-:W-:Y:S01]  /*3dc0*/  LOP3.LUT R34, R34, 0xff, RZ, 0xc0, !PT ;  /* 0x000000ff22227812 */ /* 0x000fe200078ec0ff */
[----:B------:R5:W0:Y:S01]  /*3dd0*/  I2F.F16 R46, R37 ;  /* 0x00000025002e7306 */ /* 0x000a220000200c00 */
[----:B-1----:R-:W-:Y:S02]  /*3de0*/  LOP3.LUT R19, R21, 0xff, RZ, 0xc0, !PT ;  /* 0x000000ff15137812 */ /* 0x002fe400078ec0ff */
[----:B------:R-:W-:Y:S02]  /*3df0*/  LOP3.LUT R17, R17, 0xff, RZ, 0xc0, !PT ;  /* 0x000000ff11117812 */ /* 0x000fe400078ec0ff */
[----:B------:R-:W-:Y:S02]  /*3e00*/  IADD3 R39, PT, PT, R19, -0x80, RZ ;  /* 0xffffff8013277810 */ /* 0x000fe40007ffe0ff */
[----:B------:R-:W-:Y:S01]  /*3e10*/  LOP3.LUT R19, R22, 0xff, RZ, 0xc0, !PT ;  /* 0x000000ff16137812 */ /* 0x000fe200078ec0ff */
[----:B------:R1:W0:Y:S01]  /*3e20*/  I2F.F16 R40, R18 ;  /* 0x0000001200287306 */ /* 0x0002220000200c00 */
[----:B-----5:R-:W-:-:S02]  /*3e30*/  LOP3.LUT R37, R23, 0xff, RZ, 0xc0, !PT ;  /* 0x000000ff17257812 */ /* 0x020fc400078ec0ff */
[----:B------:R-:W-:Y:S02]  /*3e40*/  IADD3 R38, PT, PT, R19, -0x80, RZ ;  /* 0xffffff8013267810 */ /* 0x000fe40007ffe0ff */
[--C-:B------:R-:W-:Y:S02]  /*3e50*/  SHF.R.U32.HI R19, RZ, 0x8, R20.reuse ;  /* 0x00000008ff137819 */ /* 0x100fe40000011614 */
[----:B------:R-:W-:Y:S01]  /*3e60*/  SHF.R.U32.HI R20, RZ, 0x10, R20 ;  /* 0x00000010ff147819 */ /* 0x000fe20000011614 */
[----:B------:R-:W0:Y:S01]  /*3e70*/  I2F.F16 R29, R29 ;  /* 0x0000001d001d7306 */ /* 0x000e220000200c00 */
[----:B------:R-:W-:Y:S02]  /*3e80*/  LOP3.LUT R19, R19, 0xff, RZ, 0xc0, !PT ;  /* 0x000000ff13137812 */ /* 0x000fe400078ec0ff */
[----:B------:R-:W-:Y:S02]  /*3e90*/  LOP3.LUT R20, R20, 0xff, RZ, 0xc0, !PT ;  /* 0x000000ff14147812 */ /* 0x000fe400078ec0ff */
[----:B------:R-:W-:-:S02]  /*3ea0*/  SHF.R.U32.HI R22, RZ, 0x10, R22 ;  /* 0x00000010ff167819 */ /* 0x000fc40000011616 */
[----:B------:R-:W-:Y:S01]  /*3eb0*/  IADD3 R20, PT, PT, R20, -0x80, RZ ;  /* 0xffffff8014147810 */ /* 0x000fe20007ffe0ff */
[----:B------:R-:W0:Y:S01]  /*3ec0*/  I2F.F16 R26, R26 ;  /* 0x0000001a001a7306 */ /* 0x000e220000200c00 */
[----:B------:R-:W-:Y:S02]  /*3ed0*/  IADD3 R19, PT, PT, R19, -0x80, RZ ;  /* 0xffffff8013137810 */ /* 0x000fe40007ffe0ff */
[--C-:B-1----:R-:W-:Y:S02]  /*3ee0*/  SHF.R.U32.HI R18, RZ, 0x8, R21.reuse ;  /* 0x00000008ff127819 */ /* 0x102fe40000011615 */
[----:B------:R-:W-:Y:S02]  /*3ef0*/  SHF.R.U32.HI R21, RZ, 0x10, R21 ;  /* 0x00000010ff157819 */ /* 0x000fe40000011615 */
[----:B------:R-:W-:Y:S01]  /*3f00*/  LOP3.LUT R22, R22, 0xff, RZ, 0xc0, !PT ;  /* 0x000000ff16167812 */ /* 0x000fe200078ec0ff */
[----:B------:R1:W0:Y:S01]  /*3f10*/  I2F.F16 R47, R20 ;  /* 0x00000014002f7306 */ /* 0x0002220000200c00 */
[----:B------:R-:W-:-:S02]  /*3f20*/  LOP3.LUT R18, R18, 0xff, RZ, 0xc0, !PT ;  /* 0x000000ff12127812 */ /* 0x000fc400078ec0ff */
[----:B------:R-:W-:Y:S02]  /*3f30*/  LOP3.LUT R21, R21, 0xff, RZ, 0xc0, !PT ;  /* 0x000000ff15157812 */ /* 0x000fe400078ec0ff */
[----:B------:R-:W-:Y:S02]  /*3f40*/  IADD3 R33, PT, PT, R33, -0x80, RZ ;  /* 0xffffff8021217810 */ /* 0x000fe40007ffe0ff */
[----:B------:R-:W-:Y:S01]  /*3f50*/  IADD3 R16, PT, PT, R16, -0x80, RZ ;  /* 0xffffff8010107810 */ /* 0x000fe20007ffe0ff */
[----:B------:R5:W0:Y:S01]  /*3f60*/  I2F.F16 R48, R19 ;  /* 0x0000001300307306 */ /* 0x000a220000200c00 */
[--C-:B-1----:R-:W-:Y:S02]  /*3f70*/  SHF.R.U32.HI R20, RZ, 0x8, R23.reuse ;  /* 0x00000008ff147819 */ /* 0x102fe40000011617 */
[----:B------:R-:W-:Y:S02]  /*3f80*/  SHF.R.U32.HI R23, RZ, 0x10, R23 ;  /* 0x00000010ff177819 */ /* 0x000fe40000011617 */
[----:B------:R-:W-:-:S02]  /*3f90*/  LOP3.LUT R20, R20, 0xff, RZ, 0xc0, !PT ;  /* 0x000000ff14147812 */ /* 0x000fc400078ec0ff */
[----:B------:R-:W-:Y:S01]  /*3fa0*/  LOP3.LUT R23, R23, 0xff, RZ, 0xc0, !PT ;  /* 0x000000ff17177812 */ /* 0x000fe200078ec0ff */
[----:B------:R-:W1:Y:S01]  /*3fb0*/  I2F.F16 R33, R33 ;  /* 0x0000002100217306 */ /* 0x000e620000200c00 */
[----:B-----5:R-:W-:Y:S02]  /*3fc0*/  LOP3.LUT R19, R49, 0xff, RZ, 0xc0, !PT ;  /* 0x000000ff31137812 */ /* 0x020fe400078ec0ff */
[----:B------:R-:W-:Y:S02]  /*3fd0*/  IADD3 R34, PT, PT, R34, -0x80, RZ ;  /* 0xffffff8022227810 */ /* 0x000fe40007ffe0ff */
        /* <DEDUP_REMOVED lines=9> */
[----:B------:R-:W-:-:S05]  /*4070*/  IADD3 R20, PT, PT, R20, -0x80, RZ ;  /* 0xffffff8014147810 */ /* 0x000fca0007ffe0ff */
        /* <DEDUP_REMOVED lines=12> */
[----:B------:R-:W0:Y:S08]  /*4140*/  I2F.F16 R22, R22 ;  /* 0x0000001600167306 */ /* 0x000e300000200c00 */
[----:B------:R0:W0:Y:S08]  /*4150*/  I2F.F16 R52, R20 ;  /* 0x0000001400347306 */ /* 0x0000300000200c00 */
[----:B------:R-:W0:Y:S01]  /*4160*/  I2F.F16 R23, R23 ;  /* 0x0000001700177306 */ /* 0x000e220000200c00 */
[----:B-1234-:R-:W-:Y:S05]  /*4170*/  BRA.U !UP2, `(.L_x_1900) ;  /* 0x000000050a747547 */ /* 0x01efea000b800000 */
[----:B------:R-:W1:Y:S01]  /*4180*/  S2UR UR6, SR_CgaCtaId ;  /* 0x00000000000679c3 */ /* 0x000e620000008800 */
[----:B------:R-:W-:Y:S01]  /*4190*/  UMOV UR4, 0x400 ;  /* 0x0000040000047882 */ /* 0x000fe20000000000 */
[----:B0-----:R-:W-:Y:S02]  /*41a0*/  HADD2.F32 R56, -RZ, R28.H0_H0 ;  /* 0x2000001cff387230 */ /* 0x001fe40000004100 */
[----:B------:R-:W-:Y:S01]  /*41b0*/  HADD2.F32 R60, -RZ, R27.H0_H0 ;  /* 0x2000001bff3c7230 */ /* 0x000fe20000004100 */
[----:B-1----:R-:W-:-:S09]  /*41c0*/  ULEA UR4, UR6, UR4, 0x18 ;  /* 0x0000000406047291 */ /* 0x002fd2000f8ec0ff */
[----:B------:R-:W0:Y:S04]  /*41d0*/  LDS.64 R18, [UR4+0x10] ;  /* 0x00001004ff127984 */ /* 0x000e280008000a00 */
[----:B------:R-:W1:Y:S01]  /*41e0*/  LDS.64 R20, [UR4+0x18] ;  /* 0x00001804ff147984 */ /* 0x000e620008000a00 */
[--C-:B0-----:R-:W-:Y:S02]  /*41f0*/  HADD2.F32 R53, -RZ, R18.reuse.H0_H0 ;  /* 0x20000012ff357230 */ /* 0x101fe40000004100 */
[----:B------:R-:W-:Y:S02]  /*4200*/  HADD2.F32 R57, -RZ, R18.H1_H1 ;  /* 0x30000012ff397230 */ /* 0x000fe40000004100 */
[----:B------:R-:W-:Y:S02]  /*4210*/  HADD2.F32 R18, -RZ, R33.H0_H0 ;  /* 0x20000021ff127230 */ /* 0x000fe40000004100 */
[----:B------:R-:W-:Y:S01]  /*4220*/  FFMA.FTZ R59, R56, R53, RZ ;  /* 0x00000035383b7223 */ /* 0x000fe200000100ff */
[----:B------:R-:W-:-:S02]  /*4230*/  HADD2.F32 R56, -RZ, R19.H0_H0 ;  /* 0x20000013ff387230 */ /* 0x000fc40000004100 */
[----:B------:R-:W-:Y:S02]  /*4240*/  HADD2.F32 R58, -RZ, R19.H1_H1 ;  /* 0x30000013ff3a7230 */ /* 0x000fe40000004100 */
[----:B------:R-:W-:Y:S01]  /*4250*/  FFMA.FTZ R59, R18, R57, R59 ;  /* 0x00000039123b7223 */ /* 0x000fe2000001003b */
[----:B------:R-:W-:Y:S02]  /*4260*/  HADD2.F32 R18, -RZ, R16.H0_H0 ;  /* 0x20000010ff127230 */ /* 0x000fe40000004100 */
[----:B------:R-:W-:-:S03]  /*4270*/  HADD2.F32 R19, -RZ, R32.H0_H0 ;  /* 0x20000020ff137230 */ /* 0x000fc60000004100 */
[----:B------:R-:W-:Y:S01]  /*4280*/  FFMA.FTZ R18, R18, R56, R59 ;  /* 0x0000003812127223 */ /* 0x000fe2000001003b */
[----:B------:R-:W-:-:S03]  /*4290*/  HADD2.F32 R59, -RZ, R40.H0_H0 ;  /* 0x20000028ff3b7230 */ /* 0x000fc60000004100 */
[----:B------:R-:W-:Y:S01]  /*42a0*/  FFMA.FTZ R18, R19, R58, R18 ;  /* 0x0000003a13127223 */ /* 0x000fe20000010012 */
[----:B-1----:R-:W-:-:S05]  /*42b0*/  HADD2.F32 R19, -RZ, R20.H0_H0 ;  /* 0x20000014ff137230 */ /* 0x002fca0000004100 */
[----:B------:R-:W-:Y:S01]  /*42c0*/  FFMA.FTZ R61, R59, R19, R18 ;  /* 0x000000133b3d7223 */ /* 0x000fe20000010012 */
[----:B------:R-:W-:Y:S02]  /*42d0*/  HADD2.F32 R59, -RZ, R20.H1_H1 ;  /* 0x30000014ff3b7230 */ /* 0x000fe40000004100 */
        /* <DEDUP_REMOVED lines=9> */
[----:B------:R-:W-:Y:S01]  /*4370*/  FMUL.FTZ R18, R61, R18 ;  /* 0x000000123d127220 */ /* 0x000fe20000410000 */
[----:B------:R-:W-:Y:S01]  /*4380*/  FFMA.FTZ R61, R53, R60, RZ ;  /* 0x0000003c353d7223 */ /* 0x000fe200000100ff */
[----:B------:R-:W-:-:S03]  /*4390*/  HADD2.F32 R60, -RZ, R34.H0_H0 ;  /* 0x20000022ff3c7230 */ /* 0x000fc60000004100 */
[----:B------:R-:W-:Y:S02]  /*43a0*/  F2FP.F16.F32.PACK_AB R18, RZ, R18 ;  /* 0x00000012ff12723e */ /* 0x000fe400000000ff */
        /* <DEDUP_REMOVED lines=15> */
[----:B------:R-:W-:-:S04]  /*44a0*/  HADD2.F32 R61, -RZ, R46.H0_H0 ;  /* 0x2000002eff3d7230 */ /* 0x000fc80000004100 */
[----:B------:R-:W-:-:S04]  /*44b0*/  F2FP.F16.F32.PACK_AB R60, RZ, R60 ;  /* 0x0000003cff3c723e */ /* 0x000fc800000000ff */
[----:B------:R-:W-:Y:S01]  /*44c0*/  PRMT R18, R18, 0x5410, R60 ;  /* 0x0000541012127816 */ /* 0x000fe2000000003c */
[----:B------:R-:W-:-:S04]  /*44d0*/  HADD2.F32 R60, -RZ, R26.H0_H0 ;  /* 0x2000001aff3c7230 */ /* 0x000fc80000004100 */
[----:B------:R-:W-:Y:S02]  /*44e0*/  HFMA2 R15, R18, 1, 1, R15 ;  /* 0x3c003c00120f7831 */ /* 0x000fe4000000000f */
[----:B------:R-:W-:Y:S02]  /*44f0*/  HADD2.F32 R18, -RZ, R25.H0_H0 ;  /* 0x20000019ff127230 */ /* 0x000fe40000004100 */
[----:B------:R-:W-:-:S03]  /*4500*/  FFMA.FTZ R60, R53, R60, RZ ;  /* 0x0000003c353c7223 */ /* 0x000fc600000100ff */
[----:B------:R-:W-:Y:S01]  /*4510*/  FFMA.FTZ R18, R53, R18, RZ ;  /* 0x0000001235127223 */ /* 0x000fe200000100ff */
        /* <DEDUP_REMOVED lines=8> */
[----:B------:R-:W-:-:S03]  /*45a0*/  FFMA.FTZ R60, R56, R60, R61 ;  /* 0x0000003c383c7223 */ /* 0x000fc6000001003d */
        /* <DEDUP_REMOVED lines=10> */
[----:B------:R-:W-:Y:S01]  /*4650*/  FFMA.FTZ R57, R59, R58, R57 ;  /* 0x0000003a3b397223 */ /* 0x000fe20000010039 */
[----:B------:R-:W-:Y:S02]  /*4660*/  HADD2.F32 R18, -RZ, R22.H0_H0 ;  /* 0x20000016ff127230 */ /* 0x000fe40000004100 */
[----:B------:R-:W-:Y:S02]  /*4670*/  HADD2.F32 R58, -RZ, R23.H0_H0 ;  /* 0x20000017ff3a7230 */ /* 0x000fe40000004100 */
[----:B------:R-:W-:Y:S02]  /*4680*/  HADD2.F32 R56, -RZ, R42.H0_H0 ;  /* 0x2000002aff387230 */ /* 0x000fe40000004100 */
[C---:B------:R-:W-:Y:S01]  /*4690*/  FFMA.FTZ R18, R20.reuse, R18, R19 ;  /* 0x0000001214127223 */ /* 0x040fe20000010013 */
[----:B------:R-:W-:Y:S02]  /*46a0*/  HADD2.F32 R19, -RZ, R7.H0_H0 ;  /* 0x20000007ff137230 */ /* 0x000fe40000004100 */
[----:B------:R-:W-:Y:S01]  /*46b0*/  FFMA.FTZ R57, R20, R58, R57 ;  /* 0x0000003a14397223 */ /* 0x000fe20000010039 */
[----:B------:R-:W-:-:S02]  /*46c0*/  HADD2.F32 R20, -RZ, R41.H0_H0 ;  /* 0x20000029ff147230 */ /* 0x000fc40000004100 */
[----:B------:R-:W-:-:S03]  /*46d0*/  FFMA.FTZ R18, R21, R56, R18 ;  /* 0x0000003815127223 */ /* 0x000fc60000010012 */
[----:B------:R-:W-:Y:S01]  /*46e0*/  FFMA.FTZ R20, R21, R20, R57 ;  /* 0x0000001415147223 */ /* 0x000fe20000010039 */
[----:B------:R-:W-:-:S03]  /*46f0*/  FMUL.FTZ R18, R19, R18 ;  /* 0x0000001213127220 */ /* 0x000fc60000410000 */
[----:B------:R-:W-:Y:S02]  /*4700*/  FMUL.FTZ R20, R53, R20 ;  /* 0x0000001435147220 */ /* 0x000fe40000410000 */
[----:B------:R-:W-:-:S03]  /*4710*/  F2FP.F16.F32.PACK_AB R18, RZ, R18 ;  /* 0x00000012ff12723e */ /* 0x000fc600000000ff */
[----:B------:R-:W-:-:S04]  /*4720*/  F2FP.F16.F32.PACK_AB R20, RZ, R20 ;  /* 0x00000014ff14723e */ /* 0x000fc800000000ff */
[----:B------:R-:W-:-:S05]  /*4730*/  PRMT R18, R18, 0x5410, R20 ;  /* 0x0000541012127816 */ /* 0x000fca0000000014 */
[----:B------:R-:W-:-:S07]  /*4740*/  HFMA2 R14, R18, 1, 1, R14 ;  /* 0x3c003c00120e7831 */ /* 0x000fce000000000e */
.L_x_1900:
[----:B------:R-:W-:Y:S05]  /*4750*/  BRA.U !UP1, `(.L_x_1901) ;  /* 0x0000001109987547 */ /* 0x000fea000b800000 */
[----:B0-----:R-:W-:Y:S01]  /*4760*/  PRMT R18, R4, 0x9910, RZ ;  /* 0x0000991004127816 */ /* 0x001fe200000000ff */
[----:B------:R-:W-:-:S03]  /*4770*/  UIMAD UR4, UR5, -0x4, UR10 ;  /* 0xfffffffc050478a4 */ /* 0x000fc6000f8e020a */
[----:B------:R-:W-:Y:S01]  /*4780*/  ISETP.NE.AND P0, PT, R18, RZ, PT ;  /* 0x000000ff1200720c */ /* 0x000fe20003f05270 */
[----:B------:R-:W-:-:S12]  /*4790*/  UISETP.NE.AND UP0, UPT, UR4, 0x2, UPT ;  /* 0x000000020400788c */ /* 0x000fd8000bf05270 */
[----:B------:R-:W-:Y:S05]  /*47a0*/  @!P0 BRA `(.L_x_1902) ;  /* 0x0000000400748947 */ /* 0x000fea0003800000 */
[----:B------:R-:W0:Y:S01]  /*47b0*/  S2UR UR6, SR_CgaCtaId ;  /* 0x00000000000679c3 */ /* 0x000e220000008800 */
[----:B------:R-:W-:Y:S01]  /*47c0*/  UMOV UR4, 0x400 ;  /* 0x0000040000047882 */ /* 0x000fe20000000000 */
[----:B------:R-:W-:Y:S02]  /*47d0*/  HADD2.F32 R53, -RZ, R28.H0_H0 ;  /* 0x2000001cff357230 */ /* 0x000fe40000004100 */
[----:B------:R-:W-:Y:S02]  /*47e0*/  HADD2.F32 R59, -RZ, R33.H0_H0 ;  /* 0x20000021ff3b7230 */ /* 0x000fe40000004100 */
[----:B------:R-:W-:Y:S01]  /*47f0*/  HADD2.F32 R61, -RZ, R34.H0_H0 ;  /* 0x20000022ff3d7230 */ /* 0x000fe20000004100 */
[----:B0-----:R-:W-:-:S09]  /*4800*/  ULEA UR4, UR6, UR4, 0x18 ;  /* 0x0000000406047291 */ /* 0x001fd2000f8ec0ff */
[----:B------:R-:W0:Y:S04]  /*4810*/  LDS.64 R18, [UR4+0x50] ;  /* 0x00005004ff127984 */ /* 0x000e280008000a00 */
[----:B------:R-:W1:Y:S01]  /*4820*/  LDS.64 R20, [UR4+0x58] ;  /* 0x00005804ff147984 */ /* 0x000e620008000a00 */
[--C-:B0-----:R-:W-:Y:S02]  /*4830*/  HADD2.F32 R56, -RZ, R18.reuse.H0_H0 ;  /* 0x20000012ff387230 */ /* 0x101fe40000004100 */
[----:B------:R-:W-:Y:S02]  /*4840*/  HADD2.F32 R57, -RZ, R18.H1_H1 ;  /* 0x30000012ff397230 */ /* 0x000fe40000004100 */
[----:B-1----:R-:W-:Y:S02]  /*4850*/  HADD2.F32 R58, -RZ, R20.H0_H0 ;  /* 0x20000014ff3a7230 */ /* 0x002fe40000004100 */
[----:B------:R-:W-:Y:S01]  /*4860*/  FFMA.FTZ R18, R53, R56, RZ ;  /* 0x0000003835127223 */ /* 0x000fe200000100ff */
[----:B------:R-:W-:-:S02]  /*4870*/  HADD2.F32 R53, -RZ, R19.H0_H0 ;  /* 0x20000013ff357230 */ /* 0x000fc40000004100 */
[----:B------:R-:W-:Y:S02]  /*4880*/  HADD2.F32 R60, -RZ, R20.H1_H1 ;  /* 0x30000014ff3c7230 */ /* 0x000fe40000004100 */
[----:B------:R-:W-:Y:S01]  /*4890*/  FFMA.FTZ R18, R59, R57, R18 ;  /* 0x000000393b127223 */ /* 0x000fe20000010012 */
[----:B------:R-:W-:Y:S02]  /*48a0*/  HADD2.F32 R59, -RZ, R16.H0_H0 ;  /* 0x20000010ff3b7230 */ /* 0x000fe40000004100 */
[--C-:B------:R-:W-:Y:S02]  /*48b0*/  HADD2.F32 R20, -RZ, R21.reuse.H0_H0 ;  /* 0x20000015ff147230 */ /* 0x100fe40000004100 */
[----:B------:R-:W-:Y:S02]  /*48c0*/  HADD2.F32 R21, -RZ, R21.H1_H1 ;  /* 0x30000015ff157230 */ /* 0x000fe40000004100 */
[----:B------:R-:W-:Y:S01]  /*48d0*/  FFMA.FTZ R18, R59, R53, R18 ;  /* 0x000000353b127223 */ /* 0x000fe20000010012 */
[----:B------:R-:W-:-:S02]  /*48e0*/  HADD2.F32 R59, -RZ, R19.H1_H1 ;  /* 0x30000013ff3b7230 */ /* 0x000fc40000004100 */
        /* <DEDUP_REMOVED lines=13> */
[----:B------:R-:W-:Y:S01]  /*49c0*/  F2FP.F16.F32.PACK_AB R19, RZ, R19 ;  /* 0x00000013ff13723e */ /* 0x000fe200000000ff */
[----:B------:R-:W-:-:S04]  /*49d0*/  FFMA.FTZ R18, R18, R56, RZ ;  /* 0x0000003812127223 */ /* 0x000fc800000100ff */
        /* <DEDUP_REMOVED lines=14> */
[----:B------:R-:W-:-:S05]  /*4ac0*/  FMUL.FTZ R18, R61, R18 ;  /* 0x000000123d127220 */ /* 0x000fca0000410000 */
[----:B------:R-:W-:-:S04]  /*4ad0*/  F2FP.F16.F32.PACK_AB R18, RZ, R18 ;  /* 0x00000012ff12723e */ /* 0x000fc800000000ff */
[----:B------:R-:W-:Y:S01]  /*4ae0*/  PRMT R19, R19, 0x5410, R18 ;  /* 0x0000541013137816 */ /* 0x000fe20000000012 */
[----:B------:R-:W-:-:S04]  /*4af0*/  HADD2.F32 R18, -RZ, R26.H0_H0 ;  /* 0x2000001aff127230 */ /* 0x000fc80000004100 */
[----:B------:R-:W-:Y:S02]  /*4b00*/  HFMA2 R13, R19, 1, 1, R13 ;  /* 0x3c003c00130d7831 */ /* 0x000fe4000000000d */
[----:B------:R-:W-:Y:S02]  /*4b10*/  HADD2.F32 R19, -RZ, R25.H0_H0 ;  /* 0x20000019ff137230 */ /* 0x000fe40000004100 */
[----:B------:R-:W-:-:S03]  /*4b20*/  FFMA.FTZ R18, R18, R56, RZ ;  /* 0x0000003812127223 */ /* 0x000fc600000100ff */
[----:B------:R-:W-:Y:S01]  /*4b30*/  FFMA.FTZ R56, R19, R56, RZ ;  /* 0x0000003813387223 */ /* 0x000fe200000100ff */
[----:B------:R-:W-:-:S05]  /*4b40*/  HADD2.F32 R19, -RZ, R36.H0_H0 ;  /* 0x20000024ff137230 */ /* 0x000fca0000004100 */
[----:B------:R-:W-:Y:S01]  /*4b50*/  FFMA.FTZ R18, R19, R57, R18 ;  /* 0x0000003913127223 */ /* 0x000fe20000010012 */
[----:B------:R-:W-:-:S05]  /*4b60*/  HADD2.F32 R19, -RZ, R46.H0_H0 ;  /* 0x2000002eff137230 */ /* 0x000fca0000004100 */
[----:B------:R-:W-:Y:S01]  /*4b70*/  FFMA.FTZ R56, R19, R57, R56 ;  /* 0x0000003913387223 */ /* 0x000fe20000010038 */
[----:B------:R-:W-:Y:S02]  /*4b80*/  HADD2.F32 R19, -RZ, R35.H0_H0 ;  /* 0x20000023ff137230 */ /* 0x000fe40000004100 */
        /* <DEDUP_REMOVED lines=30> */
[----:B------:R-:W-:-:S07]  /*4d70*/  HFMA2 R12, R18, 1, 1, R12 ;  /* 0x3c003c00120c7831 */ /* 0x000fce000000000c */
.L_x_1902:
[----:B------:R-:W-:Y:S05]  /*4d80*/  BRA.U !UP0, `(.L_x_1901) ;  /* 0x0000000d080c7547 */ /* 0x000fea000b800000 */
[----:B------:R-:W-:Y:S01]  /*4d90*/  PRMT R18, R2, 0x9910, RZ ;  /* 0x0000991002127816 */ /* 0x000fe200000000ff */
[----:B------:R-:W-:-:S03]  /*4da0*/  UIMAD UR4, UR5, -0x4, UR10 ;  /* 0xfffffffc050478a4 */ /* 0x000fc6000f8e020a */
[----:B------:R-:W-:Y:S02]  /*4db0*/  ISETP.NE.AND P1, PT, R18, RZ, PT ;  /* 0x000000ff1200720c */ /* 0x000fe40003f25270 */
[----:B------:R-:W-:-:S04]  /*4dc0*/  PRMT R18, R3, 0x9910, RZ ;  /* 0x0000991003127816 */ /* 0x000fc800000000ff */
[----:B------:R-:W-:-:S07]  /*4dd0*/  ISETP.NE.AND P0, PT, R18, RZ, PT ;  /* 0x000000ff1200720c */ /* 0x000fce0003f05270 */
[----:B------:R-:W-:Y:S01]  /*4de0*/  VOTEU.ANY UP0, P1 ;  /* 0x0000000000ff7886 */ /* 0x000fe20000800100 */
[----:B------:R-:W-:-:S05]  /*4df0*/  UISETP.EQ.OR UP0, UPT, UR4, 0x3, !UP0 ;  /* 0x000000030400788c */ /* 0x000fca000c702670 */
[----:B------:R-:W-:Y:S06]  /*4e00*/  @!P0 BRA `(.L_x_1903) ;  /* 0x0000000400748947 */ /* 0x000fec0003800000 */
        /* <DEDUP_REMOVED lines=93> */
.L_x_1903:
[----:B------:R-:W-:Y:S05]  /*53e0*/  BRA.U UP0, `(.L_x_1901) ;  /* 0x0000000500747547 */ /* 0x000fea000b800000 */
[----:B------:R-:W0:Y:S01]  /*53f0*/  S2UR UR6, SR_CgaCtaId ;  /* 0x00000000000679c3 */ /* 0x000e220000008800 */
[----:B------:R-:W-:Y:S01]  /*5400*/  UMOV UR4, 0x400 ;  /* 0x0000040000047882 */ /* 0x000fe20000000000 */
        /* <DEDUP_REMOVED lines=11> */
[----:B0-----:R-:W-:Y:S01]  /*54c0*/  ULEA UR4, UR6, UR4, 0x18 ;  /* 0x0000000406047291 */ /* 0x001fe2000f8ec0ff */
        /* <DEDUP_REMOVED lines=33> */
[-C--:B------:R-:W-:Y:S01]  /*56e0*/  FFMA.FTZ R27, R27, R19.reuse, R28 ;  /* 0x000000131b1b7223 */ /* 0x080fe2000001001c */
[----:B------:R-:W-:Y:S01]  /*56f0*/  FFMA.FTZ R19, R29, R19, R18 ;  /* 0x000000131d137223 */ /* 0x000fe20000010012 */
[----:B-1----:R-:W-:Y:S02]  /*5700*/  HADD2.F32 R18, -RZ, R20.H0_H0 ;  /* 0x20000014ff127230 */ /* 0x002fe40000004100 */
[----:B------:R-:W-:-:S02]  /*5710*/  HADD2.F32 R26, -RZ, R39.H0_H0 ;  /* 0x20000027ff1a7230 */ /* 0x000fc40000004100 */
[----:B------:R-:W-:Y:S02]  /*5720*/  HADD2.F32 R28, -RZ, R37.H0_H0 ;  /* 0x20000025ff1c7230 */ /* 0x000fe40000004100 */
[-C--:B------:R-:W-:Y:S01]  /*5730*/  FFMA.FTZ R17, R40, R18.reuse, R17 ;  /* 0x0000001228117223 */ /* 0x080fe20000010011 */
[----:B------:R-:W-:Y:S02]  /*5740*/  HADD2.F32 R20, -RZ, R20.H1_H1 ;  /* 0x30000014ff147230 */ /* 0x000fe40000004100 */
[-C--:B------:R-:W-:Y:S01]  /*5750*/  FFMA.FTZ R25, R26, R18.reuse, R25 ;  /* 0x000000121a197223 */ /* 0x080fe20000010019 */
        /* <DEDUP_REMOVED lines=38> */
.L_x_1901:
        /* <DEDUP_REMOVED lines=204> */
.L_x_1904:
        /* <DEDUP_REMOVED lines=99> */
.L_x_1906:
        /* <DEDUP_REMOVED lines=102> */
.L_x_1907:
        /* <DEDUP_REMOVED lines=94> */
.L_x_1905:
[----:B0-----:R-:W2:Y:S01]  /*78f0*/  LDG.E.128.CONSTANT R16, desc[UR8][R54.64] ;  /* 0x0000000836107981 */ /* 0x001ea2000c1e9d00 */
[----:B------:R-:W-:-:S05]  /*7900*/  MOV R21, UR7 ;  /* 0x0000000700157c02 */ /* 0x000fca0008000f00 */
[----:B------:R-:W-:-:S06]  /*7910*/  IMAD.WIDE R20, R21, 0x4, R54 ;  /* 0x0000000415147825 */ /* 0x000fcc00078e0236 */
[----:B------:R-:W3:Y:S01]  /*7920*/  LDG.E.128.CONSTANT R20, desc[UR8][R20.64] ;  /* 0x0000000814147981 */ /* 0x000ee2000c1e9d00 */
        /* <DEDUP_REMOVED lines=108> */
[----:B------:R-:W-:Y:S02]  /*7ff0*/  HADD2.F32 R58, -RZ, R27.H0_H0 ;  /* 0x2000001bff3a7230 */ /* 0x000fe40000004100 */
[----:B------:R-:W-:Y:S02]  /*8000*/  HADD2.F32 R56, -RZ, R33.H0_H0 ;  /* 0x20000021ff387230 */ /* 0x000fe40000004100 */
        /* <DEDUP_REMOVED lines=8> */
[----:B------:R-:W-:Y:S01]  /*8090*/  FFMA.FTZ R58, R53, R58, RZ ;  /* 0x0000003a353a7223 */ /* 0x000fe200000100ff */
[----:B------:R-:W-:-:S02]  /*80a0*/  HADD2.F32 R54, -RZ, R19.H0_H0 ;  /* 0x20000013ff367230 */ /* 0x000fc40000004100 */
[----:B------:R-:W-:Y:S01]  /*80b0*/  FFMA.FTZ R57, R56, R55, R57 ;  /* 0x0000003738397223 */ /* 0x000fe20000010039 */
[----:B------:R-:W-:Y:S01]  /*80c0*/  FFMA.FTZ R59, R55, R18, R58 ;  /* 0x00000012373b7223 */ /* 0x000fe2000001003a */
[----:B------:R-:W-:Y:S02]  /*80d0*/  HADD2.F32 R56, -RZ, R17.H0_H0 ;  /* 0x20000011ff387230 */ /* 0x000fe40000004100 */
[----:B------:R-:W-:-:S03]  /*80e0*/  HADD2.F32 R18, -RZ, R16.H0_H0 ;  /* 0x20000010ff127230 */ /* 0x000fc60000004100 */
[----:B------:R-:W-:Y:S01]  /*80f0*/  FFMA.FTZ R59, R54, R56, R59 ;  /* 0x00000038363b7223 */ /* 0x000fe2000001003b */
[----:B------:R-:W-:Y:S02]  /*8100*/  HADD2.F32 R56, -RZ, R19.H1_H1 ;  /* 0x30000013ff387230 */ /* 0x000fe40000004100 */
[----:B------:R-:W-:Y:S01]  /*8110*/  FFMA.FTZ R18, R18, R54, R57 ;  /* 0x0000003612127223 */ /* 0x000fe20000010039 */
[----:B------:R-:W-:Y:S02]  /*8120*/  HADD2.F32 R19, -RZ, R32.H0_H0 ;  /* 0x20000020ff137230 */ /* 0x000fe40000004100 */
[----:B------:R-:W-:-:S03]  /*8130*/  HADD2.F32 R57, -RZ, R31.H0_H0 ;  /* 0x2000001fff397230 */ /* 0x000fc60000004100 */
[----:B------:R-:W-:Y:S01]  /*8140*/  FFMA.FTZ R18, R19, R56, R18 ;  /* 0x0000003813127223 */ /* 0x000fe20000010012 */
[----:B-1----:R-:W-:Y:S02]  /*8150*/  HADD2.F32 R19, -RZ, R20.H0_H0 ;  /* 0x20000014ff137230 */ /* 0x002fe40000004100 */
[----:B------:R-:W-:Y:S01]  /*8160*/  FFMA.FTZ R58, R56, R57, R59 ;  /* 0x00000039383a7223 */ /* 0x000fe2000001003b */
[----:B------:R-:W-:Y:S02]  /*8170*/  HADD2.F32 R57, -RZ, R40.H0_H0 ;  /* 0x20000028ff397230 */ /* 0x000fe40000004100 */
[----:B------:R-:W-:Y:S02]  /*8180*/  HADD2.F32 R59, -RZ, R39.H0_H0 ;  /* 0x20000027ff3b7230 */ /* 0x000fe40000004100 */
        /* <DEDUP_REMOVED lines=19> */
[----:B------:R-:W-:Y:S01]  /*82c0*/  FMUL.FTZ R58, R61, R58 ;  /* 0x0000003a3d3a7220 */ /* 0x000fe20000410000 */
[----:B------:R-:W-:-:S02]  /*82d0*/  HADD2.F32 R61, -RZ, R46.H0_H0 ;  /* 0x2000002eff3d7230 */ /* 0x000fc40000004100 */
[----:B------:R-:W-:Y:S01]  /*82e0*/  FFMA.FTZ R60, R53, R60, RZ ;  /* 0x0000003c353c7223 */ /* 0x000fe200000100ff */
[----:B------:R-:W-:Y:S01]  /*82f0*/  FMUL.FTZ R59, R59, R18 ;  /* 0x000000123b3b7220 */ /* 0x000fe20000410000 */
[----:B------:R-:W-:Y:S01]  /*8300*/  HADD2.F32 R18, -RZ, R25.H0_H0 ;  /* 0x20000019ff127230 */ /* 0x000fe20000004100 */
[----:B------:R-:W-:-:S03]  /*8310*/  F2FP.F16.F32.PACK_AB R58, RZ, R58 ;  /* 0x0000003aff3a723e */ /* 0x000fc600000000ff */
[----:B------:R-:W-:Y:S01]  /*8320*/  F2FP.F16.F32.PACK_AB R59, RZ, R59 ;  /* 0x0000003bff3b723e */ /* 0x000fe200000000ff */
[----:B------:R-:W-:Y:S01]  /*8330*/  FFMA.FTZ R18, R53, R18, RZ ;  /* 0x0000001235127223 */ /* 0x000fe200000100ff */
[----:B------:R-:W-:Y:S02]  /*8340*/  HADD2.F32 R53, -RZ, R36.H0_H0 ;  /* 0x20000024ff357230 */ /* 0x000fe40000004100 */
[----:B------:R-:W-:Y:S01]  /*8350*/  PRMT R59, R59, 0x5410, R58 ;  /* 0x000054103b3b7816 */ /* 0x000fe2000000003a */
[C---:B------:R-:W-:Y:S01]  /*8360*/  FFMA.FTZ R61, R55.reuse, R61, R18 ;  /* 0x0000003d373d7223 */ /* 0x040fe20000010012 */
[----:B------:R-:W-:Y:S02]  /*8370*/  HADD2.F32 R18, -RZ, R35.H0_H0 ;  /* 0x20000023ff127230 */ /* 0x000fe40000004100 */
[----:B------:R-:W-:Y:S01]  /*8380*/  FFMA.FTZ R53, R55, R53, R60 ;  /* 0x0000003537357223 */ /* 0x000fe2000001003c */
[----:B------:R-:W-:Y:S02]  /*8390*/  HADD2.F32 R60, -RZ, R45.H0_H0 ;  /* 0x2000002dff3c7230 */ /* 0x000fe40000004100 */
[----:B------:R-:W-:-:S02]  /*83a0*/  HFMA2 R15, R59, 1, 1, R15 ;  /* 0x3c003c003b0f7831 */ /* 0x000fc4000000000f */
[----:B------:R-:W-:Y:S02]  /*83b0*/  HADD2.F32 R55, -RZ, R29.H0_H0 ;  /* 0x2000001dff377230 */ /* 0x000fe40000004100 */
[C---:B------:R-:W-:Y:S01]  /*83c0*/  FFMA.FTZ R53, R54.reuse, R18, R53 ;  /* 0x0000001236357223 */ /* 0x040fe20000010035 */
[----:B------:R-:W-:Y:S02]  /*83d0*/  HADD2.F32 R18, -RZ, R30.H0_H0 ;  /* 0x2000001eff127230 */ /* 0x000fe40000004100 */
[----:B------:R-:W-:Y:S01]  /*83e0*/  FFMA.FTZ R60, R54, R60, R61 ;  /* 0x0000003c363c7223 */ /* 0x000fe2000001003d */
[----:B------:R-:W-:Y:S02]  /*83f0*/  HADD2.F32 R54, -RZ, R41.H0_H0 ;  /* 0x20000029ff367230 */ /* 0x000fe40000004100 */
[C---:B------:R-:W-:Y:S01]  /*8400*/  FFMA.FTZ R18, R56.reuse, R18, R53 ;  /* 0x0000001238127223 */ /* 0x040fe20000010035 */
[----:B------:R-:W-:Y:S01]  /*8410*/  FFMA.FTZ R60, R56, R55, R60 ;  /* 0x00000037383c7223 */ /* 0x000fe2000001003c */
[----:B------:R-:W-:-:S02]  /*8420*/  HADD2.F32 R53, -RZ, R38.H0_H0 ;  /* 0x20000026ff357230 */ /* 0x000fc40000004100 */
        /* <DEDUP_REMOVED lines=13> */
[----:B------:R-:W-:Y:S01]  /*8500*/  FFMA.FTZ R18, R21, R20, R18 ;  /* 0x0000001415127223 */ /* 0x000fe20000010012 */
[----:B------:R-:W-:-:S02]  /*8510*/  HADD2.F32 R20, -RZ, R8.H0_H0 ;  /* 0x20000008ff147230 */ /* 0x000fc40000004100 */
[----:B------:R-:W-:Y:S01]  /*8520*/  FFMA.FTZ R53, R21, R54, R53 ;  /* 0x0000003615357223 */ /* 0x000fe20000010035 */
[----:B------:R-:W-:-:S03]  /*8530*/  FMUL.FTZ R18, R19, R18 ;  /* 0x0000001213127220 */ /* 0x000fc60000410000 */
[----:B------:R-:W-:Y:S02]  /*8540*/  FMUL.FTZ R53, R20, R53 ;  /* 0x0000003514357220 */ /* 0x000fe40000410000 */
[----:B------:R-:W-:-:S03]  /*8550*/  F2FP.F16.F32.PACK_AB R18, RZ, R18 ;  /* 0x00000012ff12723e */ /* 0x000fc600000000ff */
[----:B------:R-:W-:-:S04]  /*8560*/  F2FP.F16.F32.PACK_AB R53, RZ, R53 ;  /* 0x00000035ff35723e */ /* 0x000fc800000000ff */
[----:B------:R-:W-:-:S05]  /*8570*/  PRMT R18, R18, 0x5410, R53 ;  /* 0x0000541012127816 */ /* 0x000fca0000000035 */
[----:B------:R-:W-:-:S07]  /*8580*/  HADD2 R14, R18, R14 ;  /* 0x0000000e120e7230 */ /* 0x000fce0000000000 */
.L_x_1908:
        /* <DEDUP_REMOVED lines=10> */
[----:B------:R-:W-:Y:S02]  /*8630*/  HADD2.F32 R58, -RZ, R33.H0_H0 ;  /* 0x20000021ff3a7230 */ /* 0x000fe40000004100 */
[----:B------:R-:W-:Y:S02]  /*8640*/  HADD2.F32 R60, -RZ, R34.H0_H0 ;  /* 0x20000022ff3c7230 */ /* 0x000fe40000004100 */
[----:B------:R-:W-:-:S02]  /*8650*/  HADD2.F32 R59, -RZ, R17.H0_H0 ;  /* 0x20000011ff3b7230 */ /* 0x000fc40000004100 */
[----:B------:R-:W-:Y:S01]  /*8660*/  HADD2.F32 R61, -RZ, R6.H0_H0 ;  /* 0x20000006ff3d7230 */ /* 0x000fe20000004100 */
[----:B0-----:R-:W-:-:S09]  /*8670*/  ULEA UR4, UR6, UR4, 0x18 ;  /* 0x0000000406047291 */ /* 0x001fd2000f8ec0ff */
[----:B------:R-:W0:Y:S04]  /*8680*/  LDS.64 R18, [UR4+0x70] ;  /* 0x00007004ff127984 */ /* 0x000e280008000a00 */
[----:B------:R-:W1:Y:S01]  /*8690*/  LDS.64 R20, [UR4+0x78] ;  /* 0x00007804ff147984 */ /* 0x000e620008000a00 */
[--C-:B0-----:R-:W-:Y:S02]  /*86a0*/  HADD2.F32 R55, -RZ, R18.reuse.H0_H0 ;  /* 0x20000012ff377230 */ /* 0x101fe40000004100 */
[----:B------:R-:W-:-:S03]  /*86b0*/  HADD2.F32 R56, -RZ, R18.H1_H1 ;  /* 0x30000012ff387230 */ /* 0x000fc60000004100 */
[-C--:B------:R-:W-:Y:S01]  /*86c0*/  FFMA.FTZ R53, R53, R55.reuse, RZ ;  /* 0x0000003735357223 */ /* 0x080fe200000100ff */
[----:B------:R-:W-:-:S03]  /*86d0*/  FFMA.FTZ R57, R54, R55, RZ ;  /* 0x0000003736397223 */ /* 0x000fc600000100ff */
[-C--:B------:R-:W-:Y:S01]  /*86e0*/  FFMA.FTZ R18, R58, R56.reuse, R53 ;  /* 0x000000383a127223 */ /* 0x080fe20000010035 */
[----:B------:R-:W-:Y:S01]  /*86f0*/  FFMA.FTZ R54, R60, R56, R57 ;  /* 0x000000383c367223 */ /* 0x000fe20000010039 */
[----:B------:R-:W-:Y:S02]  /*8700*/  HADD2.F32 R57, -RZ, R16.H0_H0 ;  /* 0x20000010ff397230 */ /* 0x000fe40000004100 */
[----:B------:R-:W-:Y:S02]  /*8710*/  HADD2.F32 R53, -RZ, R19.H0_H0 ;  /* 0x20000013ff357230 */ /* 0x000fe40000004100 */
[----:B------:R-:W-:Y:S02]  /*8720*/  HADD2.F32 R58, -RZ, R39.H0_H0 ;  /* 0x20000027ff3a7230 */ /* 0x000fe40000004100 */
[----:B------:R-:W-:Y:S02]  /*8730*/  HADD2.F32 R60, -RZ, R49.H0_H0 ;  /* 0x20000031ff3c7230 */ /* 0x000fe40000004100 */
[-C--:B------:R-:W-:Y:S01]  /*8740*/  FFMA.FTZ R18, R57, R53.reuse, R18 ;  /* 0x0000003539127223 */ /* 0x080fe20000010012 */
[----:B------:R-:W-:Y:S01]  /*8750*/  FFMA.FTZ R54, R59, R53, R54 ;  /* 0x000000353b367223 */ /* 0x000fe20000010036 */
[----:B------:R-:W-:-:S02]  /*8760*/  HADD2.F32 R57, -RZ, R19.H1_H1 ;  /* 0x30000013ff397230 */ /* 0x000fc40000004100 */
[----:B------:R-:W-:Y:S02]  /*8770*/  HADD2.F32 R19, -RZ, R32.H0_H0 ;  /* 0x20000020ff137230 */ /* 0x000fe40000004100 */
[----:B------:R-:W-:-:S03]  /*8780*/  HADD2.F32 R59, -RZ, R31.H0_H0 ;  /* 0x2000001fff3b7230 */ /* 0x000fc60000004100 */
[-C--:B------:R-:W-:Y:S01]  /*8790*/  FFMA.FTZ R19, R19, R57.reuse, R18 ;  /* 0x0000003913137223 */ /* 0x080fe20000010012 */
[----:B------:R-:W-:Y:S02]  /*87a0*/  HADD2.F32 R18, -RZ, R40.H0_H0 ;  /* 0x20000028ff127230 */ /* 0x000fe40000004100 */
[----:B------:R-:W-:Y:S01]  /*87b0*/  FFMA.FTZ R59, R59, R57, R54 ;  /* 0x000000393b3b7223 */ /* 0x000fe20000010036 */
[--C-:B-1----:R-:W-:Y:S02]  /*87c0*/  HADD2.F32 R54, -RZ, R20.reuse.H0_H0 ;  /* 0x20000014ff367230 */ /* 0x102fe40000004100 */
[----:B------:R-:W-:-:S03]  /*87d0*/  HADD2.F32 R20, -RZ, R20.H1_H1 ;  /* 0x30000014ff147230 */ /* 0x000fc60000004100 */
[-C--:B------:R-:W-:Y:S01]  /*87e0*/  FFMA.FTZ R19, R18, R54.reuse, R19 ;  /* 0x0000003612137223 */ /* 0x080fe20000010013 */
[----:B------:R-:W-:Y:S01]  /*87f0*/  FFMA.FTZ R59, R58, R54, R59 ;  /* 0x000000363a3b7223 */ /* 0x000fe2000001003b */
[----:B------:R-:W-:Y:S02]  /*8800*/  HADD2.F32 R18, -RZ, R48.H0_H0 ;  /* 0x20000030ff127230 */ /* 0x000fe40000004100 */
[----:B------:R-:W-:-:S03]  /*8810*/  HADD2.F32 R58, -RZ, R50.H0_H0 ;  /* 0x20000032ff3a7230 */ /* 0x000fc60000004100 */
[-C--:B------:R-:W-:Y:S01]  /*8820*/  FFMA.FTZ R19, R18, R20.reuse, R19 ;  /* 0x0000001412137223 */ /* 0x080fe20000010013 */
[----:B------:R-:W-:Y:S02]  /*8830*/  HADD2.F32 R18, -RZ, R47.H0_H0 ;  /* 0x2000002fff127230 */ /* 0x000fe40000004100 */
[----:B------:R-:W-:Y:S01]  /*8840*/  FFMA.FTZ R59, R58, R20, R59 ;  /* 0x000000143a3b7223 */ /* 0x000fe2000001003b */
[--C-:B------:R-:W-:Y:S02]  /*8850*/  HADD2.F32 R58, -RZ, R21.reuse.H0_H0 ;  /* 0x20000015ff3a7230 */ /* 0x100fe40000004100 */
[----:B------:R-:W-:-:S03]  /*8860*/  HADD2.F32 R21, -RZ, R21.H1_H1 ;  /* 0x30000015ff157230 */ /* 0x000fc60000004100 */
[-C--:B------:R-:W-:Y:S01]  /*8870*/  FFMA.FTZ R18, R18, R58.reuse, R19 ;  /* 0x0000003a12127223 */ /* 0x080fe20000010013 */
[----:B------:R-:W-:Y:S02]  /*8880*/  HADD2.F32 R19, -RZ, R44.H0_H0 ;  /* 0x2000002cff137230 */ /* 0x000fe40000004100 */
[----:B------:R-:W-:Y:S01]  /*8890*/  FFMA.FTZ R60, R60, R58, R59 ;  /* 0x0000003a3c3c7223 */ /* 0x000fe2000001003b */
[----:B------:R-:W-:Y:S02]  /*88a0*/  HADD2.F32 R59, -RZ, R43.H0_H0 ;  /* 0x2000002bff3b7230 */ /* 0x000fe40000004100 */
[-C--:B------:R-:W-:Y:S01]  /*88b0*/  FFMA.FTZ R18, R19, R21.reuse, R18 ;  /* 0x0000001513127223 */ /* 0x080fe20000010012 */
[----:B------:R-:W-:Y:S02]  /*88c0*/  HADD2.F32 R19, -RZ, R5.H0_H0 ;  /* 0x20000005ff137230 */ /* 0x000fe40000004100 */
[----:B------:R-:W-:-:S03]  /*88d0*/  FFMA.FTZ R59, R59, R21, R60 ;  /* 0x000000153b3b7223 */ /* 0x000fc6000001003c */
[----:B------:R-:W-:Y:S01]  /*88e0*/  FMUL.FTZ R60, R19, R18 ;  /* 0x00000012133c7220 */ /* 0x000fe20000410000 */
[----:B------:R-:W-:Y:S02]  /*88f0*/  HADD2.F32 R18, -RZ, R26.H0_H0 ;  /* 0x2000001aff127230 */ /* 0x000fe40000004100 */
[----:B------:R-:W-:Y:S01]  /*8900*/  FMUL.FTZ R59, R61, R59 ;  /* 0x0000003b3d3b7220 */ /* 0x000fe20000410000 */
[----:B------:R-:W-:Y:S01]  /*8910*/  HADD2.F32 R19, -RZ, R25.H0_H0 ;  /* 0x20000019ff137230 */ /* 0x000fe20000004100 */
[----:B------:R-:W-:Y:S01]  /*8920*/  F2FP.F16.F32.PACK_AB R60, RZ, R60 ;  /* 0x0000003cff3c723e */ /* 0x000fe200000000ff */
[-C--:B------:R-:W-:Y:S01]  /*8930*/  FFMA.FTZ R61, R18, R55.reuse, RZ ;  /* 0x00000037123d7223 */ /* 0x080fe200000100ff */
[----:B------:R-:W-:Y:S02]  /*8940*/  HADD2.F32 R18, -RZ, R36.H0_H0 ;  /* 0x20000024ff127230 */ /* 0x000fe40000004100 */
[----:B------:R-:W-:Y:S01]  /*8950*/  FFMA.FTZ R19, R19, R55, RZ ;  /* 0x0000003713137223 */ /* 0x000fe200000100ff */
[----:B------:R-:W-:Y:S01]  /*8960*/  HADD2.F32 R55, -RZ, R46.H0_H0 ;  /* 0x2000002eff377230 */ /* 0x000fe20000004100 */
[----:B------:R-:W-:Y:S01]  /*8970*/  F2FP.F16.F32.PACK_AB R59, RZ, R59 ;  /* 0x0000003bff3b723e */ /* 0x000fe200000000ff */
[----:B------:R-:W-:-:S03]  /*8980*/  FFMA.FTZ R18, R18, R56, R61 ;  /* 0x0000003812127223 */ /* 0x000fc6000001003d */
[----:B------:R-:W-:Y:S01]  /*8990*/  FFMA.FTZ R56, R55, R56, R19 ;  /* 0x0000003837387223 */ /* 0x000fe20000010013 */
[----:B------:R-:W-:Y:S01]  /*89a0*/  HADD2.F32 R19, -RZ, R35.H0_H0 ;  /* 0x20000023ff137230 */ /* 0x000fe20000004100 */
[----:B------:R-:W-:Y:S01]  /*89b0*/  PRMT R60, R60, 0x5410, R59 ;  /* 0x000054103c3c7816 */ /* 0x000fe2000000003b */
[----:B------:R-:W-:-:S03]  /*89c0*/  HADD2.F32 R55, -RZ, R45.H0_H0 ;  /* 0x2000002dff377230 */ /* 0x000fc60000004100 */
[-C--:B------:R-:W-:Y:S01]  /*89d0*/  FFMA.FTZ R18, R19, R53.reuse, R18 ;  /* 0x0000003513127223 */ /* 0x080fe20000010012 */
[----:B------:R-:W-:Y:S02]  /*89e0*/  HADD2.F32 R19, -RZ, R30.H0_H0 ;  /* 0x2000001eff137230 */ /* 0x000fe40000004100 */
[----:B------:R-:W-:Y:S01]  /*89f0*/  FFMA.FTZ R56, R55, R53, R56 ;  /* 0x0000003537387223 */ /* 0x000fe20000010038 */
[----:B------:R-:W-:Y:S02]  /*8a00*/  HADD2.F32 R53, -RZ, R29.H0_H0 ;  /* 0x2000001dff357230 */ /* 0x000fe40000004100 */
[----:B------:R-:W-:Y:S02]  /*8a10*/  HFMA2 R13, R60, 1, 1, R13 ;  /* 0x3c003c003c0d7831 */ /* 0x000fe4000000000d */
        /* <DEDUP_REMOVED lines=26> */
.L_x_1909:
[----:B------:R-:W-:Y:S05]  /*8bc0*/  BRA.U !UP0, `(.L_x_1895) ;  /* 0x0000000d08087547 */ /* 0x000fea000b800000 */
[----:B------:R-:W-:-:S04]  /*8bd0*/  PRMT R18, R2, 0x9910, RZ ;  /* 0x0000991002127816 */ /* 0x000fc800000000ff */
        /* <DEDUP_REMOVED lines=99> */
.L_x_1910:
        /* <DEDUP_REMOVED lines=36> */
[-C--:B------:R-:W-:Y:S01]  /*9450*/  FFMA.FTZ R27, R36, R54.reuse, R27 ;  /* 0x00000036241b7223 */ /* 0x080fe2000001001b */
        /* <DEDUP_REMOVED lines=9> */
[----:B------:R-:W-:Y:S02]  /*94f0*/  HADD2.F32 R27, -RZ, R30.H0_H0 ;  /* 0x2000001eff1b7230 */ /* 0x000fe40000004100 */
[----:B------:R-:W-:Y:S01]  /*9500*/  FFMA.FTZ R18, R34, R18, R25 ;  /* 0x0000001222127223 */ /* 0x000fe20000010019 */
[-C--:B------:R-:W-:Y:S01]  /*9510*/  FFMA.FTZ R17, R17, R19.reuse, R16 ;  /* 0x0000001311117223 */ /* 0x080fe20000010010 */
[-C--:B------:R-:W-:Y:S01]  /*9520*/  FFMA.FTZ R25, R31, R19.reuse, R26 ;  /* 0x000000131f197223 */ /* 0x080fe2000001001a */
[-C--:B------:R-:W-:Y:S01]  /*9530*/  FFMA.FTZ R27, R27, R19.reuse, R28 ;  /* 0x000000131b1b7223 */ /* 0x080fe2000001001c */
[----:B------:R-:W-:Y:S01]  /*9540*/  FFMA.FTZ R19, R29, R19, R18 ;  /* 0x000000131d137223 */ /* 0x000fe20000010012 */
[----:B-1----:R-:W-:-:S02]  /*9550*/  HADD2.F32 R18, -RZ, R20.H0_H0 ;  /* 0x20000014ff127230 */ /* 0x002fc40000004100 */
[----:B------:R-:W-:Y:S02]  /*9560*/  HADD2.F32 R26, -RZ, R39.H0_H0 ;  /* 0x20000027ff1a7230 */ /* 0x000fe40000004100 */
[----:B------:R-:W-:Y:S02]  /*9570*/  HADD2.F32 R28, -RZ, R37.H0_H0 ;  /* 0x20000025ff1c7230 */ /* 0x000fe40000004100 */
[-C--:B------:R-:W-:Y:S01]  /*9580*/  FFMA.FTZ R17, R40, R18.reuse, R17 ;  /* 0x0000001228117223 */ /* 0x080fe20000010011 */
[----:B------:R-:W-:Y:S02]  /*9590*/  HADD2.F32 R20, -RZ, R20.H1_H1 ;  /* 0x30000014ff147230 */ /* 0x000fe40000004100 */
        /* <DEDUP_REMOVED lines=22> */
[----:B------:R-:W-:Y:S02]  /*9700*/  HADD2.F32 R19, -RZ, R8.H0_H0 ;  /* 0x20000008ff137230 */ /* 0x000fe40000004100 */
[-C--:B------:R-:W-:Y:S01]  /*9710*/  FFMA.FTZ R22, R23, R21.reuse, R22 ;  /* 0x0000001517167223 */ /* 0x080fe20000010016 */
[----:B------:R-:W-:Y:S01]  /*9720*/  FFMA.FTZ R16, R41, R21, R16 ;  /* 0x0000001529107223 */ /* 0x000fe20000010010 */
        /* <DEDUP_REMOVED lines=12> */
.L_x_1895:
[----:B------:R-:W1:Y:S01]  /*97f0*/  S2R R5, SR_TID.X ;  /* 0x0000000000057919 */ /* 0x000e620000002100 */
[----:B------:R-:W2:Y:S01]  /*9800*/  LDC.64 R6, c[0x0][0x3a0] ;  /* 0x0000e800ff067b82 */ /* 0x000ea20000000a00 */
[----:B------:R-:W-:Y:S01]  /*9810*/  USHF.L.U32 UR5, UR5, 0x2, URZ ;  /* 0x0000000205057899 */ /* 0x000fe200080006ff */
[----:B0-----:R-:W-:-:S05]  /*9820*/  HMUL2 R19, R15, UR11.H0_H0 ;  /* 0x2000000b0f137c32 */ /* 0x001fca0008000000 */
[----:B------:R-:W-:Y:S02]  /*9830*/  MOV R17, UR5 ;  /* 0x0000000500117c02 */ /* 0x000fe40008000f00 */
[----:B-1----:R-:W-:-:S04]  /*9840*/  LEA R0, R0, R5, 0x5 ;  /* 0x0000000500007211 */ /* 0x002fc800078e28ff */
[----:B------:R-:W-:-:S05]  /*9850*/  SHF.L.U32 R0, R0, 0x2, RZ ;  /* 0x0000000200007819 */ /* 0x000fca00000006ff */
[----:B------:R-:W-:-:S04]  /*9860*/  IMAD R5, R17, UR7, R0 ;  /* 0x0000000711057c24 */ /* 0x000fc8000f8e0200 */
[----:B--2---:R-:W-:-:S05]  /*9870*/  IMAD.WIDE R6, R5, 0x2, R6 ;  /* 0x0000000205067825 */ /* 0x004fca00078e0206 */
[----:B------:R0:W-:Y:S01]  /*9880*/  ATOM.E.ADD.F16x2.RN.STRONG.GPU P1, RZ, desc[UR8][R6.64], R19 ;  /* 0x8000001306ff79a2 */ /* 0x0001e2000c12e108 */
[----:B------:R-:W-:Y:S01]  /*9890*/  IADD3 R0, PT, PT, -R17, UR10, RZ ;  /* 0x0000000a11007c10 */ /* 0x000fe2000fffe1ff */
[----:B------:R-:W-:Y:S01]  /*98a0*/  BSSY.RECONVERGENT B0, `(.L_x_1911) ;  /* 0x0000010000007945 */ /* 0x000fe20003800200 */
[----:B------:R-:W-:Y:S02]  /*98b0*/  HMUL2 R21, R14, UR11.H0_H0 ;  /* 0x2000000b0e157c32 */ /* 0x000fe40008000000 */
[----:B------:R-:W-:Y:S01]  /*98c0*/  ISETP.NE.AND P0, PT, R0, 0x1, PT ;  /* 0x000000010000780c */ /* 0x000fe20003f05270 */
[----:B0-----:R-:W-:-:S12]  /*98d0*/  @P1 BRA `(.L_x_1912) ;  /* 0x0000000000301947 */ /* 0x001fd80003800000 */
[----:B------:R-:W0:Y:S02]  /*98e0*/  QSPC.E.S P1, RZ, [R6] ;  /* 0x0000000006ff73aa */ /* 0x000e240000020500 */
[----:B0-----:R-:W-:Y:S05]  /*98f0*/  @!P1 BRA `(.L_x_1913) ;  /* 0x00000000001c9947 */ /* 0x001fea0003800000 */
[----:B------:R-:W-:-:S04]  /*9900*/  MOV R14, R6 ;  /* 0x00000006000e7202 */ /* 0x000fc80000000f00 */
[----:B------:R-:W-:-:S07]  /*9910*/  MOV R14, R14 ;  /* 0x0000000e000e7202 */ /* 0x000fce0000000f00 */
.L_x_1914:
[----:B------:R-:W0:Y:S02]  /*9920*/  LDS R16, [R14] ;  /* 0x000000000e107984 */ /* 0x000e240000000800 */
[----:B0-----:R-:W-:-:S05]  /*9930*/  HFMA2 R17, R16, 1, 1, R19 ;  /* 0x3c003c0010117831 */ /* 0x001fca0000000013 */
[----:B------:R-:W0:Y:S02]  /*9940*/  ATOMS.CAST.SPIN P1, [R14], R16, R17 ;  /* 0x000000100e00758d */ /* 0x000e240001820011 */
[----:B0-----:R-:W-:Y:S05]  /*9950*/  @!P1 BRA `(.L_x_1914) ;  /* 0xfffffffc00f09947 */ /* 0x001fea000383ffff */
[----:B------:R-:W-:Y:S05]  /*9960*/  BRA `(.L_x_1912) ;  /* 0x00000000000c7947 */ /* 0x000fea0003800000 */
.L_x_1913:
[----:B------:R-:W2:Y:S02]  /*9970*/  LD.E R5, desc[UR8][R6.64] ;  /* 0x0000000806057980 */ /* 0x000ea4000c101900 */
[----:B--2---:R-:W-:-:S05]  /*9980*/  IADD3 R5, PT, PT, R19, R5, RZ ;  /* 0x0000000513057210 */ /* 0x004fca0007ffe0ff */
[----:B------:R0:W-:Y:S02]  /*9990*/  ST.E desc[UR8][R6.64], R5 ;  /* 0x0000000506007985 */ /* 0x0001e4000c101908 */
.L_x_1912:
[----:B------:R-:W-:Y:S05]  /*99a0*/  BSYNC.RECONVERGENT B0 ;  /* 0x0000000000007941 */ /* 0x000fea0003800200 */
.L_x_1911:
[----:B------:R1:W-:Y:S01]  /*99b0*/  ATOM.E.ADD.F16x2.RN.STRONG.GPU P1, RZ, desc[UR8][R6.64+0x4], R21 ;  /* 0x8000041506ff79a2 */ /* 0x0003e2000c12e108 */
[----:B------:R-:W-:Y:S04]  /*99c0*/  BSSY.RECONVERGENT B0, `(.L_x_1915) ;  /* 0x000000e000007945 */ /* 0x000fe80003800200 */
[----:B-1----:R-:W-:Y:S05]  /*99d0*/  @P1 BRA `(.L_x_1916) ;  /* 0x0000000000301947 */ /* 0x002fea0003800000 */
[----:B------:R-:W1:Y:S02]  /*99e0*/  QSPC.E.S P1, RZ, [R6+0x4] ;  /* 0x0000040006ff73aa */ /* 0x000e640000020500 */
[----:B-1----:R-:W-:Y:S05]  /*99f0*/  @!P1 BRA `(.L_x_1917) ;  /* 0x00000000001c9947 */ /* 0x002fea0003800000 */
[----:B------:R-:W-:-:S04]  /*9a00*/  MOV R14, R6 ;  /* 0x00000006000e7202 */ /* 0x000fc80000000f00 */
[----:B------:R-:W-:-:S07]  /*9a10*/  MOV R14, R14 ;  /* 0x0000000e000e7202 */ /* 0x000fce0000000f00 */
.L_x_1918:
[----:B------:R-:W1:Y:S02]  /*9a20*/  LDS R16, [R14+0x4] ;  /* 0x000004000e107984 */ /* 0x000e640000000800 */
[----:B-1----:R-:W-:-:S05]  /*9a30*/  HADD2 R17, R16, R21 ;  /* 0x0000001510117230 */ /* 0x002fca0000000000 */
[----:B------:R-:W1:Y:S02]  /*9a40*/  ATOMS.CAST.SPIN P1, [R14+0x4], R16, R17 ;  /* 0x000004100e00758d */ /* 0x000e640001820011 */
[----:B-1----:R-:W-:Y:S05]  /*9a50*/  @!P1 BRA `(.L_x_1918) ;  /* 0xfffffffc00f09947 */ /* 0x002fea000383ffff */
[----:B------:R-:W-:Y:S05]  /*9a60*/  BRA `(.L_x_1916) ;  /* 0x00000000000c7947 */ /* 0x000fea0003800000 */
.L_x_1917:
[----:B0-----:R-:W2:Y:S02]  /*9a70*/  LD.E R5, desc[UR8][R6.64+0x4] ;  /* 0x0000040806057980 */ /* 0x001ea4000c101900 */
[----:B--2---:R-:W-:-:S05]  /*9a80*/  IADD3 R5, PT, PT, R21, R5, RZ ;  /* 0x0000000515057210 */ /* 0x004fca0007ffe0ff */
[----:B------:R1:W-:Y:S02]  /*9a90*/  ST.E desc[UR8][R6.64+0x4], R5 ;  /* 0x0000040506007985 */ /* 0x0003e4000c101908 */
.L_x_1916:
[----:B------:R-:W-:Y:S05]  /*9aa0*/  BSYNC.RECONVERGENT B0 ;  /* 0x0000000000007941 */ /* 0x000fea0003800200 */
.L_x_1915:
        /* <DEDUP_REMOVED lines=12> */
.L_x_1922:
[----:B------:R-:W0:Y:S02]  /*9b70*/  LDS R12, [R4] ;  /* 0x00000000040c7984 */ /* 0x000e240000000800 */
[----:B0-----:R-:W-:-:S05]  /*9b80*/  HFMA2 R13, R12, 1, 1, R15 ;  /* 0x3c003c000c0d7831 */ /* 0x001fca000000000f */
[----:B------:R-:W0:Y:S02]  /*9b90*/  ATOMS.CAST.SPIN P0, [R4], R12, R13 ;  /* 0x0000000c0400758d */ /* 0x000e24000180000d */
[----:B0-----:R-:W-:Y:S05]  /*9ba0*/  @!P0 BRA `(.L_x_1922) ;  /* 0xfffffffc00f08947 */ /* 0x001fea000383ffff */
[----:B------:R-:W-:Y:S05]  /*9bb0*/  BRA `(.L_x_1920) ;  /* 0x00000000000c7947 */ /* 0x000fea0003800000 */
.L_x_1921:
[----:B------:R-:W2:Y:S02]  /*9bc0*/  LD.E R4, desc[UR8][R6.64] ;  /* 0x0000000806047980 */ /* 0x000ea4000c101900 */
[----:B--2---:R-:W-:-:S05]  /*9bd0*/  IADD3 R5, PT, PT, R15, R4, RZ ;  /* 0x000000040f057210 */ /* 0x004fca0007ffe0ff */
[----:B------:R0:W-:Y:S02]  /*9be0*/  ST.E desc[UR8][R6.64], R5 ;  /* 0x0000000506007985 */ /* 0x0001e4000c101908 */
.L_x_1920:
[----:B------:R-:W-:Y:S05]  /*9bf0*/  BSYNC.RECONVERGENT B0 ;  /* 0x0000000000007941 */ /* 0x000fea0003800200 */
.L_x_1919:
[----:B------:R1:W-:Y:S01]  /*9c00*/  ATOM.E.ADD.F16x2.RN.STRONG.GPU P0, RZ, desc[UR8][R6.64+0x4], R17 ;  /* 0x8000041106ff79a2 */ /* 0x0003e2000c10e108 */
[----:B------:R-:W-:Y:S04]  /*9c10*/  BSSY.RECONVERGENT B0, `(.L_x_1923) ;  /* 0x000000e000007945 */ /* 0x000fe80003800200 */
[----:B-1----:R-:W-:Y:S05]  /*9c20*/  @P0 BRA `(.L_x_1924) ;  /* 0x0000000000300947 */ /* 0x002fea0003800000 */
[----:B------:R-:W1:Y:S02]  /*9c30*/  QSPC.E.S P0, RZ, [R6+0x4] ;  /* 0x0000040006ff73aa */ /* 0x000e640000000500 */
[----:B-1----:R-:W-:Y:S05]  /*9c40*/  @!P0 BRA `(.L_x_1925) ;  /* 0x00000000001c8947 */ /* 0x002fea0003800000 */
[----:B------:R-:W-:-:S04]  /*9c50*/  MOV R4, R6 ;  /* 0x0000000600047202 */ /* 0x000fc80000000f00 */
[----:B------:R-:W-:-:S07]  /*9c60*/  MOV R4, R4 ;  /* 0x0000000400047202 */ /* 0x000fce0000000f00 */
.L_x_1926:
[----:B------:R-:W1:Y:S02]  /*9c70*/  LDS R12, [R4+0x4] ;  /* 0x00000400040c7984 */ /* 0x000e640000000800 */
[----:B-1----:R-:W-:-:S05]  /*9c80*/  HADD2 R13, R12, R17 ;  /* 0x000000110c0d7230 */ /* 0x002fca0000000000 */
[----:B------:R-:W1:Y:S02]  /*9c90*/  ATOMS.CAST.SPIN P0, [R4+0x4], R12, R13 ;  /* 0x0000040c0400758d */ /* 0x000e64000180000d */
[----:B-1----:R-:W-:Y:S05]  /*9ca0*/  @!P0 BRA `(.L_x_1926) ;  /* 0xfffffffc00f08947 */ /* 0x002fea000383ffff */
[----:B------:R-:W-:Y:S05]  /*9cb0*/  BRA `(.L_x_1924) ;  /* 0x00000000000c7947 */ /* 0x000fea0003800000 */
.L_x_1925:
[----:B------:R-:W0:Y:S02]  /*9cc0*/  LD.E R4, desc[UR8][R6.64+0x4] ;  /* 0x0000040806047980 */ /* 0x000e24000c101900 */
[----:B0-----:R-:W-:-:S05]  /*9cd0*/  IADD3 R5, PT, PT, R17, R4, RZ ;  /* 0x0000000411057210 */ /* 0x001fca0007ffe0ff */
[----:B------:R1:W-:Y:S02]  /*9ce0*/  ST.E desc[UR8][R6.64+0x4], R5 ;  /* 0x0000040506007985 */ /* 0x0003e4000c101908 */
.L_x_1924:
[----:B------:R-:W-:Y:S05]  /*9cf0*/  BSYNC.RECONVERGENT B0 ;  /* 0x0000000000007941 */ /* 0x000fea0003800200 */
.L_x_1923:
[----:B------:R-:W-:-:S13]  /*9d00*/  ISETP.NE.AND P0, PT, R0, 0x2, PT ;  /* 0x000000020000780c */ /* 0x000fda0003f05270 */
        /* <DEDUP_REMOVED lines=12> */
.L_x_1930:
[----:B------:R-:W0:Y:S02]  /*9dd0*/  LDS R12, [R4] ;  /* 0x00000000040c7984 */ /* 0x000e240000000800 */
[----:B0-----:R-:W-:-:S05]  /*9de0*/  HFMA2 R13, R12, 1, 1, R15 ;  /* 0x3c003c000c0d7831 */ /* 0x001fca000000000f */
[----:B------:R-:W0:Y:S02]  /*9df0*/  ATOMS.CAST.SPIN P0, [R4], R12, R13 ;  /* 0x0000000c0400758d */ /* 0x000e24000180000d */
[----:B0-----:R-:W-:Y:S05]  /*9e00*/  @!P0 BRA `(.L_x_1930) ;  /* 0xfffffffc00f08947 */ /* 0x001fea000383ffff */
[----:B------:R-:W-:Y:S05]  /*9e10*/  BRA `(.L_x_1928) ;  /* 0x00000000000c7947 */ /* 0x000fea0003800000 */
.L_x_1929:
[----:B------:R-:W2:Y:S02]  /*9e20*/  LD.E R3, desc[UR8][R6.64] ;  /* 0x0000000806037980 */ /* 0x000ea4000c101900 */
[----:B--2---:R-:W-:-:S05]  /*9e30*/  IADD3 R3, PT, PT, R15, R3, RZ ;  /* 0x000000030f037210 */ /* 0x004fca0007ffe0ff */
[----:B------:R0:W-:Y:S02]  /*9e40*/  ST.E desc[UR8][R6.64], R3 ;  /* 0x0000000306007985 */ /* 0x0001e4000c101908 */
.L_x_1928:
[----:B------:R-:W-:Y:S05]  /*9e50*/  BSYNC.RECONVERGENT B0 ;  /* 0x0000000000007941 */ /* 0x000fea0003800200 */
.L_x_1927:
[----:B------:R1:W-:Y:S01]  /*9e60*/  ATOM.E.ADD.F16x2.RN.STRONG.GPU P0, RZ, desc[UR8][R6.64+0x4], R11 ;  /* 0x8000040b06ff79a2 */ /* 0x0003e2000c10e108 */
[----:B------:R-:W-:Y:S04]  /*9e70*/  BSSY.RECONVERGENT B0, `(.L_x_1931) ;  /* 0x000000e000007945 */ /* 0x000fe80003800200 */
[----:B-1----:R-:W-:Y:S05]  /*9e80*/  @P0 BRA `(.L_x_1932) ;  /* 0x0000000000300947 */ /* 0x002fea0003800000 */
[----:B------:R-:W1:Y:S02]  /*9e90*/  QSPC.E.S P0, RZ, [R6+0x4] ;  /* 0x0000040006ff73aa */ /* 0x000e640000000500 */
[----:B-1----:R-:W-:Y:S05]  /*9ea0*/  @!P0 BRA `(.L_x_1933) ;  /* 0x00000000001c8947 */ /* 0x002fea0003800000 */
[----:B------:R-:W-:-:S04]  /*9eb0*/  MOV R4, R6 ;  /* 0x0000000600047202 */ /* 0x000fc80000000f00 */
[----:B------:R-:W-:-:S07]  /*9ec0*/  MOV R4, R4 ;  /* 0x0000000400047202 */ /* 0x000fce0000000f00 */
.L_x_1934:
[----:B------:R-:W1:Y:S02]  /*9ed0*/  LDS R12, [R4+0x4] ;  /* 0x00000400040c7984 */ /* 0x000e640000000800 */
[----:B-1----:R-:W-:-:S05]  /*9ee0*/  HADD2 R13, R12, R11 ;  /* 0x0000000b0c0d7230 */ /* 0x002fca0000000000 */
[----:B------:R-:W1:Y:S02]  /*9ef0*/  ATOMS.CAST.SPIN P0, [R4+0x4], R12, R13 ;  /* 0x0000040c0400758d */ /* 0x000e64000180000d */
[----:B-1----:R-:W-:Y:S05]  /*9f00*/  @!P0 BRA `(.L_x_1934) ;  /* 0xfffffffc00f08947 */ /* 0x002fea000383ffff */
[----:B------:R-:W-:Y:S05]  /*9f10*/  BRA `(.L_x_1932) ;  /* 0x00000000000c7947 */ /* 0x000fea0003800000 */
.L_x_1933:
[----:B0-----:R-:W2:Y:S02]  /*9f20*/  LD.E R3, desc[UR8][R6.64+0x4] ;  /* 0x0000040806037980 */ /* 0x001ea4000c101900 */
[----:B--2---:R-:W-:-:S05]  /*9f30*/  IADD3 R3, PT, PT, R11, R3, RZ ;  /* 0x000000030b037210 */ /* 0x004fca0007ffe0ff */
[----:B------:R1:W-:Y:S02]  /*9f40*/  ST.E desc[UR8][R6.64+0x4], R3 ;  /* 0x0000040306007985 */ /* 0x0003e4000c101908 */
.L_x_1932:
[----:B------:R-:W-:Y:S05]  /*9f50*/  BSYNC.RECONVERGENT B0 ;  /* 0x0000000000007941 */ /* 0x000fea0003800200 */
.L_x_1931:
        /* <DEDUP_REMOVED lines=13> */
.L_x_1938:
[----:B------:R-:W0:Y:S02]  /*a030*/  LDS R4, [R2] ;  /* 0x0000000002047984 */ /* 0x000e240000000800 */
[----:B0-----:R-:W-:-:S05]  /*a040*/  HFMA2 R5, R4, 1, 1, R11 ;  /* 0x3c003c0004057831 */ /* 0x001fca000000000b */
[----:B------:R-:W0:Y:S02]  /*a050*/  ATOMS.CAST.SPIN P0, [R2], R4, R5 ;  /* 0x000000040200758d */ /* 0x000e240001800005 */
[----:B0-----:R-:W-:Y:S05]  /*a060*/  @!P0 BRA `(.L_x_1938) ;  /* 0xfffffffc00f08947 */ /* 0x001fea000383ffff */
[----:B------:R-:W-:Y:S05]  /*a070*/  BRA `(.L_x_1936) ;  /* 0x00000000000c7947 */ /* 0x000fea0003800000 */
.L_x_1937:
[----:B------:R-:W2:Y:S02]  /*a080*/  LD.E R0, desc[UR8][R6.64] ;  /* 0x0000000806007980 */ /* 0x000ea4000c101900 */
[----:B--2---:R-:W-:-:S05]  /*a090*/  IADD3 R3, PT, PT, R11, R0, RZ ;  /* 0x000000000b037210 */ /* 0x004fca0007ffe0ff */
[----:B------:R0:W-:Y:S02]  /*a0a0*/  ST.E desc[UR8][R6.64], R3 ;  /* 0x0000000306007985 */ /* 0x0001e4000c101908 */
.L_x_1936:
[----:B------:R-:W-:Y:S05]  /*a0b0*/  BSYNC.RECONVERGENT B0 ;  /* 0x0000000000007941 */ /* 0x000fea0003800200 */
.L_x_1935:
[----:B------:R1:W-:Y:S02]  /*a0c0*/  ATOM.E.ADD.F16x2.RN.STRONG.GPU P0, RZ, desc[UR8][R6.64+0x4], R9 ;  /* 0x8000040906ff79a2 */ /* 0x0003e4000c10e108 */
[----:B-1----:R-:W-:Y:S05]  /*a0d0*/  @P0 EXIT ;  /* 0x000000000000094d */ /* 0x002fea0003800000 */
[----:B------:R-:W1:Y:S02]  /*a0e0*/  QSPC.E.S P0, RZ, [R6+0x4] ;  /* 0x0000040006ff73aa */ /* 0x000e640000000500 */
[----:B-1----:R-:W-:Y:S05]  /*a0f0*/  @!P0 BRA `(.L_x_1939) ;  /* 0x0000000000188947 */ /* 0x002fea0003800000 */
[----:B0-----:R-:W-:-:S07]  /*a100*/  MOV R6, R6 ;  /* 0x0000000600067202 */ /* 0x001fce0000000f00 */
.L_x_1940:
[----:B------:R-:W0:Y:S02]  /*a110*/  LDS R2, [R6+0x4] ;  /* 0x0000040006027984 */ /* 0x000e240000000800 */
[----:B0-----:R-:W-:-:S05]  /*a120*/  HADD2 R3, R2, R9 ;  /* 0x0000000902037230 */ /* 0x001fca0000000000 */
[----:B------:R-:W0:Y:S02]  /*a130*/  ATOMS.CAST.SPIN P0, [R6+0x4], R2, R3 ;  /* 0x000004020600758d */ /* 0x000e240001800003 */
[----:B0-----:R-:W-:Y:S05]  /*a140*/  @!P0 BRA `(.L_x_1940) ;  /* 0xfffffffc00f08947 */ /* 0x001fea000383ffff */
[----:B------:R-:W-:Y:S05]  /*a150*/  EXIT ;  /* 0x000000000000794d */ /* 0x000fea0003800000 */
.L_x_1939:
[----:B------:R-:W0:Y:S02]  /*a160*/  LD.E R0, desc[UR8][R6.64+0x4] ;  /* 0x0000040806007980 */ /* 0x000e24000c101900 */
[----:B0-----:R-:W-:-:S05]  /*a170*/  IADD3 R3, PT, PT, R9, R0, RZ ;  /* 0x0000000009037210 */ /* 0x001fca0007ffe0ff */
[----:B------:R-:W-:Y:S01]  /*a180*/  ST.E desc[UR8][R6.64+0x4], R3 ;  /* 0x0000040306007985 */ /* 0x000fe2000c101908 */
[----:B------:R-:W-:Y:S05]  /*a190*/  EXIT ;  /* 0x000000000000794d */ /* 0x000fea0003800000 */
.L_x_1941:
        /* <DEDUP_REMOVED lines=14> */
.L_x_5307:


//--------------------- .text._Z23gemm_half_q_half_kernelILi3ELi190ELb1ELb1ELi64EEvPK6__halfPKjS4_S2_PS0_iiiiPKtS7_iiiiiibS2_i --------------------------
	.section	.text._Z23gemm_half_q_half_kernelILi3ELi190ELb1ELb1ELi64EEvPK6__halfPKjS4_S2_PS0_iiiiPKtS7_iiiiiibS2_i,"ax",@progbits
	.align	128
        .global         _Z23gemm_half_q_half_kernelILi3ELi190ELb1ELb1ELi64EEvPK6__halfPKjS4_S2_PS0_iiiiPKtS7_iiiiiibS2_i
        .type           _Z23gemm_half_q_half_kernelILi3ELi190ELb1ELb1ELi64EEvPK6__halfPKjS4_S2_PS0_iiiiPKtS7_iiiiiibS2_i,@function
        .size           _Z23gemm_half_q_half_kernelILi3ELi190ELb1ELb1ELi64EEvPK6__halfPKjS4_S2_PS0_iiiiPKtS7_iiiiiibS2_i,(.L_x_5308 - _Z23gemm_half_q_half_kernelILi3ELi190ELb1ELb1ELi64EEvPK6__halfPKjS4_S2_PS0_iiiiPKtS7_iiiiiibS2_i)
        .other          _Z23gemm_half_q_half_kernelILi3ELi190ELb1ELb1ELi64EEvPK6__halfPKjS4_S2_PS0_iiiiPKtS7_iiiiiibS2_i,@"STO_CUDA_ENTRY STV_DEFAULT"
_Z23gemm_half_q_half_kernelILi3ELi190ELb1ELb1ELi64EEvPK6__halfPKjS4_S2_PS0_iiiiPKtS7_iiiiiibS2_i:
.text._Z23gemm_half_q_half_kernelILi3ELi190ELb1ELb1ELi64EEvPK6__halfPKjS4_S2_PS0_iiiiPKtS7_iiiiiibS2_i:
[----:B------:R-:W0:Y:S08]  /*0000*/  LDC R1, c[0x0][0x37c] ;  /* 0x0000df00ff017b82 */ /* 0x000e300000000800 */
[----:B------:R-:W1:Y:S01]  /*0010*/  S2UR UR7, SR_CTAID.Y ;  /* 0x00000000000779c3 */ /* 0x000e620000002600 */
[----:B0-----:R-:W-:-:S07]  /*0020*/  IADD3 R1, PT, PT, R1, -0x10, RZ ;  /* 0xfffffff001017810 */ /* 0x001fce0007ffe0ff */
[----:B------:R-:W0:Y:S01]  /*0030*/  LDC R52, c[0x0][0x3a8] ;  /* 0x0000ea00ff347b82 */ /* 0x000e220000000800 */
[----:B-1----:R-:W-:-:S06]  /*0040*/  UIMAD UR6, UR7, 0x3, URZ ;  /* 0x00000003070678a4 */ /* 0x002fcc000f8e02ff */
        /* <DEDUP_REMOVED lines=11> */
[----:B------:R-:W-:Y:S01]  /*0100*/  PRMT R49, RZ, 0x7610, R49 ;  /* 0x00007610ff317816 */ /* 0x000fe20000000031 */
[----:B------:R-:W4:Y:S01]  /*0110*/  S2R R10, SR_CTAID.X ;  /* 0x00000000000a7919 */ /* 0x000f220000002500 */
[----:B---3--:R-:W-:-:S07]  /*0120*/  PRMT R0, R51, 0x7610, R0 ;  /* 0x0000761033007816 */ /* 0x008fce0000000000 */
[----:B012-4-:R-:W-:Y:S05]  /*0130*/  @!P1 BRA `(.L_x_1942) ;  /* 0x0000000000289947 */ /* 0x017fea0003800000 */
[----:B------:R-:W0:Y:S01]  /*0140*/  LDC R9, c[0x0][0x3f0] ;  /* 0x0000fc00ff097b82 */ /* 0x000e220000000800 */
[----:B------:R-:W-:-:S07]  /*0150*/  ISETP.NE.AND P0, PT, R52, 0x2, PT ;  /* 0x000000023400780c */ /* 0x000fce0003f05270 */
[----:B------:R-:W0:Y:S02]  /*0160*/  LDC.64 R6, c[0x0][0x3e8] ;  /* 0x0000fa00ff067b82 */ /* 0x000e240000000a00 */
[----:B0-----:R-:W-:-:S05]  /*0170*/  IMAD.WIDE R6, R9, 0x2, R6 ;  /* 0x0000000209067825 */ /* 0x001fca00078e0206 */
[----:B------:R-:W2:Y:S01]  /*0180*/  LDG.E.U16 R50, desc[UR8][R6.64] ;  /* 0x0000000806327981 */ /* 0x000ea2000c1e1500 */
[----:B------:R-:W-:-:S05]  /*0190*/  IMAD.WIDE R8, R9, 0x2, R6 ;  /* 0x0000000209087825 */ /* 0x000fca00078e0206 */
[----:B------:R-:W3:Y:S01]  /*01a0*/  @P0 LDG.E.U16 R49, desc[UR8][R8.64] ;  /* 0x0000000808310981 */ /* 0x000ee2000c1e1500 */
[----:B--2---:R-:W-:-:S04]  /*01b0*/  LOP3.LUT R0, R50, R51, RZ, 0xfc, !PT ;  /* 0x0000003332007212 */ /* 0x004fc800078efcff */
[----:B---3--:R-:W-:-:S04]  /*01c0*/  @P0 LOP3.LUT R4, R49, R0, RZ, 0xfc, !PT ;  /* 0x0000000031040212 */ /* 0x008fc800078efcff */
[----:B------:R-:W-:-:S07]  /*01d0*/  @P0 PRMT R0, R4, 0x7610, R0 ;  /* 0x0000761004000816 */ /* 0x000fce0000000000 */
.L_x_1942:
[----:B------:R-:W-:Y:S02]  /*01e0*/  PRMT R0, R0, 0x9910, RZ ;  /* 0x0000991000007816 */ /* 0x000fe400000000ff */
[----:B------:R-:W-:Y:S02]  /*01f0*/  SHF.L.U32 R48, R2, 0x6, RZ ;  /* 0x0000000602307819 */ /* 0x000fe400000006ff */
[----:B------:R-:W-:Y:S02]  /*0200*/  ISETP.NE.AND P0, PT, R0, RZ, PT ;  /* 0x000000ff0000720c */ /* 0x000fe40003f05270 */
[----:B------:R-:W-:-:S11]  /*0210*/  VIADDMNMX R47, R48, 0x40, R5, PT ;  /* 0x00000040302f7846 */ /* 0x000fd60003800105 */
[----:B------:R-:W-:Y:S05]  /*0220*/  @!P0 EXIT ;  /* 0x000000000000894d */ /* 0x000fea0003800000 */
[----:B------:R-:W-:Y:S01]  /*0230*/  IADD3 R17, PT, PT, R48, R3, RZ ;  /* 0x0000000330117210 */ /* 0x000fe20007ffe0ff */
[----:B------:R-:W-:Y:S01]  /*0240*/  BSSY.RECONVERGENT B0, `(.L_x_1943) ;  /* 0x00000b7000007945 */ /* 0x000fe20003800200 */
[----:B------:R-:W-:Y:S02]  /*0250*/  SHF.L.U32 R0, R10, 0x8, RZ ;  /* 0x000000080a007819 */ /* 0x000fe400000006ff */
[----:B------:R-:W-:Y:S02]  /*0260*/  ISETP.GE.AND P0, PT, R17, R47, PT ;  /* 0x0000002f1100720c */ /* 0x000fe40003f06270 */
[----:B------:R-:W-:Y:S02]  /*0270*/  VIMNMX.U32 R4, PT, PT, R52, 0x3, PT ;  /* 0x0000000334047848 */ /* 0x000fe40003fe0000 */
[----:B------:R-:W-:-:S09]  /*0280*/  LEA R46, R3, R0, 0x2 ;  /* 0x00000000032e7211 */ /* 0x000fd200078e10ff */
        /* <DEDUP_REMOVED lines=11> */
[----:B------:R-:W-:-:S04]  /*0340*/  LEA R8, R6, R6, 0x1 ;  /* 0x0000000606087211 */ /* 0x000fc800078e08ff */
        /* <DEDUP_REMOVED lines=18> */
.L_x_1948:
        /* <DEDUP_REMOVED lines=32> */
.L_x_1947:
        /* <DEDUP_REMOVED lines=20> */
.L_x_1949:
[----:B------:R-:W-:-:S13]  /*07b0*/  ISETP.EQ.AND P2, PT, R15, RZ, PT ;  /* 0x000000ff0f00720c */ /* 0x000fda0003f42270 */
[----:B------:R-:W-:Y:S05]  /*07c0*/  @!P0 BRA P2, `(.L_x_1944) ;  /* 0x0000000400788947 */ /* 0x000fea0001000000 */
.L_x_1946:
        /* <DEDUP_REMOVED lines=12> */
.L_x_1945:
[----:B------:R-:W-:-:S04]  /*0890*/  LEA R6, P0, R17, UR10, 0x1 ;  /* 0x0000000a11067c11 */ /* 0x000fc8000f8008ff */
[----:B------:R-:W-:Y:S02]  /*08a0*/  LEA.HI.X R7, R17, UR11, RZ, 0x1, P0 ;  /* 0x0000000b11077c11 */ /* 0x000fe400080f0cff */
[----:B------:R-:W-:Y:S01]  /*08b0*/  IADD3 R15, PT, PT, RZ, -R4, RZ ;  /* 0x80000004ff0f7210 */ /* 0x000fe20007ffe0ff */
[----:B------:R-:W-:Y:S01]  /*08c0*/  IMAD R16, R5, UR7, RZ ;  /* 0x0000000705107c24 */ /* 0x000fe2000f8e02ff */
[----:B------:R-:W0:Y:S01]  /*08d0*/  LDCU.64 UR10, c[0x0][0x380] ;  /* 0x00007000ff0a77ac */ /* 0x000e220008000a00 */
[----:B------:R1:W5:Y:S01]  /*08e0*/  LDG.E.U16.CONSTANT R17, desc[UR8][R6.64] ;  /* 0x0000000806117981 */ /* 0x000362000c1e9500 */
[----:B------:R-:W-:Y:S02]  /*08f0*/  ISETP.GE.AND P0, PT, R15, RZ, PT ;  /* 0x000000ff0f00720c */ /* 0x000fe40003f06270 */
[----:B------:R-:W-:-:S11]  /*0900*/  LEA R16, R16, R16, 0x1 ;  /* 0x0000001010107211 */ /* 0x000fd600078e08ff */
        /* <DEDUP_REMOVED lines=8> */
.L_x_1952:
        /* <DEDUP_REMOVED lines=32> */
.L_x_1951:
        /* <DEDUP_REMOVED lines=21> */
.L_x_1953:
[----:B------:R-:W-:-:S13]  /*0ce0*/  ISETP.NE.OR P0, PT, R15, RZ, P0 ;  /* 0x000000ff0f00720c */ /* 0x000fda0000705670 */
[----:B------:R-:W-:Y:S05]  /*0cf0*/  @!P0 BRA `(.L_x_1944) ;  /* 0x00000000002c8947 */ /* 0x000fea0003800000 */
.L_x_1950:
        /* <DEDUP_REMOVED lines=11> */
.L_x_1944:
[----:B0-----:R-:W-:Y:S05]  /*0db0*/  BSYNC.RECONVERGENT B0 ;  /* 0x0000000000007941 */ /* 0x001fea0003800200 */
.L_x_1943:
[----:B------:R-:W0:Y:S02]  /*0dc0*/  LDC R45, c[0x0][0x3ac] ;  /* 0x0000eb00ff2d7b82 */ /* 0x000e240000000800 */
[----:B0-----:R-:W-:-:S13]  /*0dd0*/  ISETP.GE.AND P0, PT, R46, R45, PT ;  /* 0x0000002d2e00720c */ /* 0x001fda0003f06270 */
[----:B------:R-:W-:Y:S05]  /*0de0*/  @P0 EXIT ;  /* 0x000000000000094d */ /* 0x000fea0003800000 */
[----:B------:R-:W0:Y:S02]  /*0df0*/  LDCU.U8 UR4, c[0x0][0x3e0] ;  /* 0x00007c00ff0477ac */ /* 0x000e240008000000 */
[----:B0-----:R-:W-:-:S06]  /*0e00*/  UPRMT UR4, UR4, 0x8880, URZ ;  /* 0x0000888004047896 */ /* 0x001fcc00080000ff */
[----:B------:R-:W-:-:S04]  /*0e10*/  ISETP.NE.AND P0, PT, RZ, UR4, PT ;  /* 0x00000004ff007c0c */ /* 0x000fc8000bf05270 */
[----:B------:R-:W-:-:S13]  /*0e20*/  ISETP.NE.OR P0, PT, R2, RZ, !P0 ;  /* 0x000000ff0200720c */ /* 0x000fda0004705670 */
[----:B------:R-:W-:Y:S05]  /*0e30*/  @P0 BRA `(.L_x_1954) ;  /* 0x0000000000c00947 */ /* 0x000fea0003800000 */
[----:B------:R-:W-:Y:S01]  /*0e40*/  IADD3 R4, PT, PT, RZ, -R4, RZ ;  /* 0x80000004ff047210 */ /* 0x000fe20007ffe0ff */
[----:B-1----:R-:W-:-:S03]  /*0e50*/  IMAD R7, R45, UR7, RZ ;  /* 0x000000072d077c24 */ /* 0x002fc6000f8e02ff */
[----:B------:R-:W-:Y:S01]  /*0e60*/  ISETP.GE.AND P0, PT, R4, RZ, PT ;  /* 0x000000ff0400720c */ /* 0x000fe20003f06270 */
[----:B------:R-:W-:-:S05]  /*0e70*/  IMAD R0, R7, 0x3, R0 ;  /* 0x0000000307007824 */ /* 0x000fca00078e0200 */
        /* <DEDUP_REMOVED lines=8> */
.L_x_1957:
        /* <DEDUP_REMOVED lines=15> */
.L_x_1956:
        /* <DEDUP_REMOVED lines=12> */
.L_x_1958:
[----:B------:R-:W-:-:S13]  /*10b0*/  ISETP.NE.OR P0, PT, R4, RZ, P0 ;  /* 0x000000ff0400720c */ /* 0x000fda0000705670 */
[----:B------:R-:W-:Y:S05]  /*10c0*/  @!P0 BRA `(.L_x_1954) ;  /* 0x00000000001c8947 */ /* 0x000fea0003800000 */
.L_x_1955:
[----:B0-----:R-:W0:Y:S02]  /*10d0*/  LDC.64 R6, c[0x0][0x3a0] ;  /* 0x0000e800ff067b82 */ /* 0x001e240000000a00 */
.L_x_1959:
[----:B0-----:R-:W-:Y:S01]  /*10e0*/  IMAD.WIDE R8, R0, 0x2, R6 ;  /* 0x0000000200087825 */ /* 0x001fe200078e0206 */
[----:B------:R-:W-:Y:S02]  /*10f0*/  IADD3 R4, PT, PT, R4, 0x1, RZ ;  /* 0x0000000104047810 */ /* 0x000fe40007ffe0ff */
[----:B------:R-:W-:Y:S02]  /*1100*/  IADD3 R0, PT, PT, R0, R45, RZ ;  /* 0x0000002d00007210 */ /* 0x000fe40007ffe0ff */
[----:B------:R2:W-:Y:S01]  /*1110*/  STG.E.64 desc[UR8][R8.64], RZ ;  /* 0x000000ff08007986 */ /* 0x0005e2000c101b08 */
[----:B------:R-:W-:-:S13]  /*1120*/  ISETP.NE.AND P0, PT, R4, RZ, PT ;  /* 0x000000ff0400720c */ /* 0x000fda0003f05270 */
[----:B--2---:R-:W-:Y:S05]  /*1130*/  @P0 BRA `(.L_x_1959) ;  /* 0xfffffffc00e80947 */ /* 0x004fea000383ffff */
.L_x_1954:
        /* <DEDUP_REMOVED lines=15> */
.L_x_1961:
        /* <DEDUP_REMOVED lines=44> */
.L_x_1960:
[----:B------:R1:W5:Y:S01]  /*14f0*/  LDL.64 R96, [R1] ;  /* 0x0000000001607983 */ /* 0x0003620000100a00 */
[----:B------:R-:W2:Y:S01]  /*1500*/  LDCU UR7, c[0x0][0x3c8] ;  /* 0x00007900ff0777ac */ /* 0x000ea20008000800 */
[----:B------:R-:W-:Y:S01]  /*1510*/  HFMA2 R4, -RZ, RZ, 0, 0 ;  /* 0x00000000ff047431 */ /* 0x000fe200000001ff */
[----:B------:R-:W-:Y:S02]  /*1520*/  MOV R9, RZ ;  /* 0x000000ff00097202 */ /* 0x000fe40000000f00 */
[----:B------:R-:W-:Y:S01]  /*1530*/  CS2R R10, SRZ ;  /* 0x00000000000a7805 */ /* 0x000fe2000001ff00 */
[----:B------:R-:W3:Y:S01]  /*1540*/  LDCU UR4, c[0x0][0x3cc] ;  /* 0x00007980ff0477ac */ /* 0x000ee20008000800 */
        /* <DEDUP_REMOVED lines=21> */
.L_x_1962:
        /* <DEDUP_REMOVED lines=8> */
.L_x_1963:
        /* <DEDUP_REMOVED lines=8> */
.L_x_1964:
        /* <DEDUP_REMOVED lines=8> */
.L_x_1965:
        /* <DEDUP_REMOVED lines=8> */
.L_x_1966:
        /* <DEDUP_REMOVED lines=23> */
[----:B------:R-:W-:Y:S02]  /*1a10*/  PRMT R39, RZ, 0x5410, RZ ;  /* 0x00005410ff277816 */ /* 0x000fe400000000ff */
[----:B------:R-:W-:Y:S02]  /*1a20*/  PRMT R38, RZ, 0x5410, RZ ;  /* 0x00005410ff267816 */ /* 0x000fe400000000ff */
[----:B------:R-:W-:Y:S02]  /*1a30*/  IADD3 R37, PT, PT, R48, R37, RZ ;  /* 0x0000002530257210 */ /* 0x000fe40007ffe0ff */
        /* <DEDUP_REMOVED lines=12> */
.L_x_1980:
        /* <DEDUP_REMOVED lines=133> */
[----:B------:R-:W-:Y:S01]  /*2350*/  FFMA.FTZ R73, R3, R68, RZ ;  /* 0x0000004403497223 */ /* 0x000fe200000100ff */
[--C-:B------:R-:W-:Y:S02]  /*2360*/  HADD2.F32 R67, -RZ, R5.reuse.H0_H0 ;  /* 0x20000005ff437230 */ /* 0x100fe40000004100 */
[----:B------:R-:W-:Y:S01]  /*2370*/  FFMA.FTZ R2, R2, R3, RZ ;  /* 0x0000000302027223 */ /* 0x000fe200000100ff */
[----:B------:R-:W-:-:S02]  /*2380*/  HADD2.F32 R69, -RZ, R5.H1_H1 ;  /* 0x30000005ff457230 */ /* 0x000fc40000004100 */
[C---:B------:R-:W-:Y:S01]  /*2390*/  FFMA.FTZ R75, R3.reuse, R4, RZ ;  /* 0x00000004034b7223 */ /* 0x040fe200000100ff */
[----:B------:R-:W-:Y:S02]  /*23a0*/  HADD2.F32 R5, -RZ, R34.H0_H0 ;  /* 0x20000022ff057230 */ /* 0x000fe40000004100 */
[----:B------:R-:W-:Y:S01]  /*23b0*/  FFMA.FTZ R4, R66, R71, R73 ;  /* 0x0000004742047223 */ /* 0x000fe20000010049 */
[----:B------:R-:W-:Y:S02]  /*23c0*/  HADD2.F32 R71, -RZ, R14.H0_H0 ;  /* 0x2000000eff477230 */ /* 0x000fe40000004100 */
[----:B------:R-:W-:Y:S01]  /*23d0*/  FFMA.FTZ R6, R3, R6, RZ ;  /* 0x0000000603067223 */ /* 0x000fe200000100ff */
[----:B------:R-:W-:Y:S02]  /*23e0*/  HADD2.F32 R3, -RZ, R36.H0_H0 ;  /* 0x20000024ff037230 */ /* 0x000fe40000004100 */
[----:B------:R-:W-:Y:S01]  /*23f0*/  FFMA.FTZ R2, R5, R66, R2 ;  /* 0x0000004205027223 */ /* 0x000fe20000010002 */
[----:B------:R-:W-:-:S02]  /*2400*/  HADD2.F32 R5, -RZ, R54.H0_H0 ;  /* 0x20000036ff057230 */ /* 0x000fc40000004100 */
[C---:B------:R-:W-:Y:S01]  /*2410*/  FFMA.FTZ R68, R66.reuse, R71, R75 ;  /* 0x0000004742447223 */ /* 0x040fe2000001004b */
[----:B------:R-:W-:Y:S01]  /*2420*/  FFMA.FTZ R66, R66, R77, R6 ;  /* 0x0000004d42427223 */ /* 0x000fe20000010006 */
        /* <DEDUP_REMOVED lines=65> */
.L_x_1968:
[----:B------:R-:W-:Y:S02]  /*2840*/  @!P3 MOV R44, R65 ;  /* 0x00000041002cb202 */ /* 0x000fe40000000f00 */
[----:B-----5:R-:W-:Y:S01]  /*2850*/  @!P3 IADD3 R37, PT, PT, R35, R48, RZ ;  /* 0x000000302325b210 */ /* 0x020fe20007ffe0ff */
[----:B------:R-:W-:Y:S06]  /*2860*/  @!P1 BRA `(.L_x_1969) ;  /* 0x0000000800e09947 */ /* 0x000fec0003800000 */
[----:B------:R-:W-:-:S04]  /*2870*/  PRMT R2, R50, 0x9910, RZ ;  /* 0x0000991032027816 */ /* 0x000fc800000000ff */
[----:B------:R-:W-:-:S13]  /*2880*/  ISETP.NE.AND P3, PT, R2, RZ, PT ;  /* 0x000000ff0200720c */ /* 0x000fda0003f65270 */
[----:B------:R-:W-:Y:S05]  /*2890*/  @!P3 BRA `(.L_x_1970) ;  /* 0x000000040068b947 */ /* 0x000fea0003800000 */
        /* <DEDUP_REMOVED lines=18> */
[----:B------:R-:W-:Y:S02]  /*29c0*/  HADD2.F32 R67, -RZ, R14.H0_H0 ;  /* 0x2000000eff437230 */ /* 0x000fe40000004100 */
[-C--:B------:R-:W-:Y:S01]  /*29d0*/  FFMA.FTZ R68, R3, R6.reuse, RZ ;  /* 0x0000000603447223 */ /* 0x080fe200000100ff */
[----:B------:R-:W-:Y:S02]  /*29e0*/  HADD2.F32 R3, -RZ, R36.H0_H0 ;  /* 0x20000024ff037230 */ /* 0x000fe40000004100 */
[----:B------:R-:W-:Y:S01]  /*29f0*/  FFMA.FTZ R6, R5, R6, RZ ;  /* 0x0000000605067223 */ /* 0x000fe200000100ff */
[----:B------:R-:W-:Y:S02]  /*2a00*/  HADD2.F32 R5, -RZ, R54.H0_H0 ;  /* 0x20000036ff057230 */ /* 0x000fe40000004100 */
[----:B------:R-:W-:Y:S01]  /*2a10*/  FFMA.FTZ R68, R69, R35, R68 ;  /* 0x0000002345447223 */ /* 0x000fe20000010044 */
[----:B------:R-:W-:-:S02]  /*2a20*/  HADD2.F32 R69, -RZ, R55.H0_H0 ;  /* 0x20000037ff457230 */ /* 0x000fc40000004100 */
[----:B------:R-:W-:Y:S01]  /*2a30*/  FFMA.FTZ R4, R67, R35, R4 ;  /* 0x0000002343047223 */ /* 0x000fe20000010004 */
        /* <DEDUP_REMOVED lines=9> */
[-C--:B------:R-:W-:Y:S01]  /*2ad0*/  FFMA.FTZ R3, R2, R66.reuse, R3 ;  /* 0x0000004202037223 */ /* 0x080fe20000010003 */
[----:B0-----:R-:W-:Y:S02]  /*2ae0*/  HADD2.F32 R2, -RZ, R12.H0_H0 ;  /* 0x2000000cff027230 */ /* 0x001fe40000004100 */
        /* <DEDUP_REMOVED lines=53> */
.L_x_1970:
[----:B------:R-:W-:Y:S05]  /*2e40*/  @P0 BRA `(.L_x_1969) ;  /* 0x0000000400680947 */ /* 0x000fea0003800000 */
        /* <DEDUP_REMOVED lines=20> */
[-C--:B------:R-:W-:Y:S01]  /*2f90*/  FFMA.FTZ R4, R4, R6.reuse, RZ ;  /* 0x0000000604047223 */ /* 0x080fe200000100ff */
[----:B------:R-:W-:Y:S02]  /*2fa0*/  HADD2.F32 R66, -RZ, R3.H1_H1 ;  /* 0x30000003ff427230 */ /* 0x000fe40000004100 */
[----:B------:R-:W-:Y:S02]  /*2fb0*/  HADD2.F32 R2, -RZ, R26.H0_H0 ;  /* 0x2000001aff027230 */ /* 0x000fe40000004100 */
[----:B------:R-:W-:Y:S02]  /*2fc0*/  HADD2.F32 R3, -RZ, R27.H0_H0 ;  /* 0x2000001bff037230 */ /* 0x000fe40000004100 */
[----:B------:R-:W-:Y:S02]  /*2fd0*/  HADD2.F32 R27, -RZ, R14.H0_H0 ;  /* 0x2000000eff1b7230 */ /* 0x000fe40000004100 */
[----:B------:R-:W-:Y:S01]  /*2fe0*/  FFMA.FTZ R2, R2, R6, RZ ;  /* 0x0000000602027223 */ /* 0x000fe200000100ff */
[----:B------:R-:W-:-:S02]  /*2ff0*/  HADD2.F32 R14, -RZ, R59.H0_H0 ;  /* 0x2000003bff0e7230 */ /* 0x000fc40000004100 */
[-C--:B------:R-:W-:Y:S01]  /*3000*/  FFMA.FTZ R26, R3, R6.reuse, RZ ;  /* 0x00000006031a7223 */ /* 0x080fe200000100ff */
[----:B------:R-:W-:Y:S02]  /*3010*/  HADD2.F32 R3, -RZ, R36.H0_H0 ;  /* 0x20000024ff037230 */ /* 0x000fe40000004100 */
[----:B------:R-:W-:Y:S01]  /*3020*/  FFMA.FTZ R6, R5, R6, RZ ;  /* 0x0000000605067223 */ /* 0x000fe200000100ff */
[-C--:B------:R-:W-:Y:S01]  /*3030*/  FFMA.FTZ R2, R67, R35.reuse, R2 ;  /* 0x0000002343027223 */ /* 0x080fe20000010002 */
        /* <DEDUP_REMOVED lines=15> */
[--C-:B0-----:R-:W-:Y:S02]  /*3130*/  HADD2.F32 R2, -RZ, R12.reuse.H0_H0 ;  /* 0x2000000cff027230 */ /* 0x101fe40000004100 */
[-C--:B------:R-:W-:Y:S01]  /*3140*/  FFMA.FTZ R3, R22, R66.reuse, R3 ;  /* 0x0000004216037223 */ /* 0x080fe20000010003 */
[-C--:B------:R-:W-:Y:S01]  /*3150*/  FFMA.FTZ R15, R24, R66.reuse, R15 ;  /* 0x00000042180f7223 */ /* 0x080fe2000001000f */
[----:B------:R-:W-:Y:S01]  /*3160*/  FFMA.FTZ R65, R4, R66, R65 ;  /* 0x0000004204417223 */ /* 0x000fe20000010041 */
[----:B------:R-:W-:Y:S02]  /*3170*/  HADD2.F32 R12, -RZ, R12.H1_H1 ;  /* 0x3000000cff0c7230 */ /* 0x000fe40000004100 */
[-C--:B------:R-:W-:Y:S01]  /*3180*/  FFMA.FTZ R3, R6, R2.reuse, R3 ;  /* 0x0000000206037223 */ /* 0x080fe20000010003 */
        /* <DEDUP_REMOVED lines=18> */
[--C-:B------:R-:W-:Y:S02]  /*32b0*/  HADD2.F32 R5, -RZ, R0.reuse.H1_H1 ;  /* 0x30000000ff057230 */ /* 0x100fe40000004100 */
[-C--:B------:R-:W-:Y:S01]  /*32c0*/  FFMA.FTZ R2, R29, R13.reuse, R2 ;  /* 0x0000000d1d027223 */ /* 0x080fe20000010002 */
[----:B------:R-:W-:Y:S01]  /*32d0*/  FFMA.FTZ R12, R3, R13, R12 ;  /* 0x0000000d030c7223 */ /* 0x000fe2000001000c */
[----:B------:R-:W-:-:S02]  /*32e0*/  HADD2.F32 R3, -RZ, R0.H0_H0 ;  /* 0x20000000ff037230 */ /* 0x000fc40000004100 */
        /* <DEDUP_REMOVED lines=16> */
.L_x_1969:
        /* <DEDUP_REMOVED lines=8> */
[----:B------:R-:W-:Y:S01]  /*3470*/  LOP3.LUT R4, R12, 0xff, RZ, 0xc0, !PT ;  /* 0x000000ff0c047812 */ /* 0x000fe200078ec0ff */
[----:B------:R0:W1:Y:S01]  /*3480*/  I2F.F16 R27, R2 ;  /* 0x00000002001b7306 */ /* 0x0000620000200c00 */
[----:B------:R-:W-:-:S02]  /*3490*/  LOP3.LUT R5, R15, 0xff, RZ, 0xc0, !PT ;  /* 0x000000ff0f057812 */ /* 0x000fc400078ec0ff */
[----:B------:R-:W-:Y:S02]  /*34a0*/  IADD3 R4, PT, PT, R4, -0x80, RZ ;  /* 0xffffff8004047810 */ /* 0x000fe40007ffe0ff */
[----:B------:R-:W-:Y:S02]  /*34b0*/  LEA.HI R24, R14, 0xffffff80, RZ, 0x8 ;  /* 0xffffff800e187811 */ /* 0x000fe400078f40ff */
[----:B------:R-:W-:Y:S01]  /*34c0*/  IADD3 R5, PT, PT, R5, -0x80, RZ ;  /* 0xffffff8005057810 */ /* 0x000fe20007ffe0ff */
[----:B------:R2:W4:Y:S01]  /*34d0*/  I2F.F16 R30, R3 ;  /* 0x00000003001e7306 */ /* 0x0005220000200c00 */
[----:B0-----:R-:W-:Y:S02]  /*34e0*/  SHF.R.U32.HI R2, RZ, 0x8, R12 ;  /* 0x00000008ff027819 */ /* 0x001fe4000001160c */
[----:B------:R-:W-:Y:S02]  /*34f0*/  LEA.HI R25, R15, 0xffffff80, RZ, 0x8 ;  /* 0xffffff800f197811 */ /* 0x000fe400078f40ff */
[----:B------:R-:W-:-:S02]  /*3500*/  LOP3.LUT R2, R2, 0xff, RZ, 0xc0, !PT ;  /* 0x000000ff02027812 */ /* 0x000fc400078ec0ff */
[----:B---3--:R-:W-:Y:S01]  /*3510*/  LEA.HI R29, R16, 0xffffff80, RZ, 0x8 ;  /* 0xffffff80101d7811 */ /* 0x008fe200078f40ff */
[----:B------:R0:W3:Y:S01]  /*3520*/  I2F.F16 R26, R4 ;  /* 0x00000004001a7306 */ /* 0x0000e20000200c00 */
[----:B--2---:R-:W-:Y:S02]  /*3530*/  SHF.R.U32.HI R3, RZ, 0x8, R13 ;  /* 0x00000008ff037819 */ /* 0x004fe4000001160d */
[----:B------:R-:W-:Y:S02]  /*3540*/  IADD3 R2, PT, PT, R2, -0x80, RZ ;  /* 0xffffff8002027810 */ /* 0x000fe40007ffe0ff */
[----:B------:R-:W-:Y:S02]  /*3550*/  LOP3.LUT R3, R3, 0xff, RZ, 0xc0, !PT ;  /* 0x000000ff03037812 */ /* 0x000fe400078ec0ff */
[----:B------:R-:W-:Y:S01]  /*3560*/  LEA.HI R31, R17, 0xffffff80, RZ, 0x8 ;  /* 0xffffff80111f7811 */ /* 0x000fe200078f40ff */
[----:B------:R2:W1:Y:S01]  /*3570*/  I2F.F16 R28, R5 ;  /* 0x00000005001c7306 */ /* 0x0004620000200c00 */
        /* <DEDUP_REMOVED lines=11> */
[----:B------:R-:W-:Y:S02]  /*3630*/  IADD3 R5, PT, PT, R5, -0x80, RZ ;  /* 0xffffff8005057810 */ /* 0x000fe40007ffe0ff */
        /* <DEDUP_REMOVED lines=21> */
[----:B------:R-:W-:Y:S01]  /*3790*/  SHF.R.U32.HI R17, RZ, 0x10, R17 ;  /* 0x00000010ff117819 */ /* 0x000fe20000011611 */
[----:B------:R-:W0:Y:S01]  /*37a0*/  I2F.F16 R25, R25 ;  /* 0x0000001900197306 */ /* 0x000e220000200c00 */
[----:B-----5:R-:W-:Y:S02]  /*37b0*/  LOP3.LUT R2, R16, 0xff, RZ, 0xc0, !PT ;  /* 0x000000ff10027812 */ /* 0x020fe400078ec0ff */
[----:B------:R-:W-:Y:S02]  /*37c0*/  LEA.HI R22, R12, 0xffffff80, RZ, 0x8 ;  /* 0xffffff800c167811 */ /* 0x000fe400078f40ff */
[----:B------:R-:W-:-:S02]  /*37d0*/  LEA.HI R23, R13, 0xffffff80, RZ, 0x8 ;  /* 0xffffff800d177811 */ /* 0x000fc400078f40ff */
[----:B------:R-:W-:Y:S01]  /*37e0*/  LEA.HI R32, R18, 0xffffff80, RZ, 0x8 ;  /* 0xffffff8012207811 */ /* 0x000fe200078f40ff */
[----:B------:R5:W0:Y:S01]  /*37f0*/  I2F.F16 R16, R3 ;  /* 0x0000000300107306 */ /* 0x000a220000200c00 */
[----:B------:R-:W-:Y:S02]  /*3800*/  LEA.HI R33, R19, 0xffffff80, RZ, 0x8 ;  /* 0xffffff8013217811 */ /* 0x000fe400078f40ff */
[----:B------:R-:W-:Y:S02]  /*3810*/  IADD3 R2, PT, PT, R2, -0x80, RZ ;  /* 0xffffff8002027810 */ /* 0x000fe40007ffe0ff */
[----:B------:R-:W-:Y:S02]  /*3820*/  IADD3 R4, PT, PT, R4, -0x80, RZ ;  /* 0xffffff8004047810 */ /* 0x000fe40007ffe0ff */
[----:B------:R-:W-:Y:S01]  /*3830*/  SHF.R.U32.HI R6, RZ, 0x8, R18 ;  /* 0x00000008ff067819 */ /* 0x000fe20000011612 */
[----:B------:R4:W0:Y:S01]  /*3840*/  I2F.F16 R60, R2 ;  /* 0x00000002003c7306 */ /* 0x0008220000200c00 */
[----:B-----5:R-:W-:-:S02]  /*3850*/  SHF.R.U32.HI R3, RZ, 0x8, R19 ;  /* 0x00000008ff037819 */ /* 0x020fc40000011613 */
[----:B------:R-:W-:Y:S02]  /*3860*/  SHF.R.U32.HI R12, RZ, 0x10, R12 ;  /* 0x00000010ff0c7819 */ /* 0x000fe4000001160c */
[----:B------:R-:W-:Y:S02]  /*3870*/  SHF.R.U32.HI R13, RZ, 0x10, R13 ;  /* 0x00000010ff0d7819 */ /* 0x000fe4000001160d */
[----:B------:R-:W-:Y:S01]  /*3880*/  SHF.R.U32.HI R18, RZ, 0x10, R18 ;  /* 0x00000010ff127819 */ /* 0x000fe20000011612 */
[----:B------:R-:W0:Y:S01]  /*3890*/  I2F.F16 R22, R22 ;  /* 0x0000001600167306 */ /* 0x000e220000200c00 */
[----:B------:R-:W-:Y:S02]  /*38a0*/  SHF.R.U32.HI R19, RZ, 0x10, R19 ;  /* 0x00000010ff137819 */ /* 0x000fe40000011613 */
[----:B------:R-:W-:Y:S02]  /*38b0*/  LOP3.LUT R5, R17, 0xff, RZ, 0xc0, !PT ;  /* 0x000000ff11057812 */ /* 0x000fe400078ec0ff */
[----:B------:R-:W-:-:S02]  /*38c0*/  LOP3.LUT R12, R12, 0xff, RZ, 0xc0, !PT ;  /* 0x000000ff0c0c7812 */ /* 0x000fc400078ec0ff */
[----:B------:R-:W-:Y:S01]  /*38d0*/  LOP3.LUT R13, R13, 0xff, RZ, 0xc0, !PT ;  /* 0x000000ff0d0d7812 */ /* 0x000fe200078ec0ff */
[----:B------:R5:W0:Y:S01]  /*38e0*/  I2F.F16 R17, R4 ;  /* 0x0000000400117306 */ /* 0x000a220000200c00 */
[----:B------:R-:W-:Y:S02]  /*38f0*/  LOP3.LUT R6, R6, 0xff, RZ, 0xc0, !PT ;  /* 0x000000ff06067812 */ /* 0x000fe400078ec0ff */
[----:B----4-:R-:W-:Y:S02]  /*3900*/  LOP3.LUT R2, R18, 0xff, RZ, 0xc0, !PT ;  /* 0x000000ff12027812 */ /* 0x010fe400078ec0ff */
[----:B------:R-:W-:Y:S02]  /*3910*/  LOP3.LUT R3, R3, 0xff, RZ, 0xc0, !PT ;  /* 0x000000ff03037812 */ /* 0x000fe400078ec0ff */
[----:B------:R-:W-:Y:S01]  /*3920*/  IADD3 R12, PT, PT, R12, -0x80, RZ ;  /* 0xffffff800c0c7810 */ /* 0x000fe20007ffe0ff */
[----:B------:R-:W4:Y:S01]  /*3930*/  I2F.F16 R23, R23 ;  /* 0x0000001700177306 */ /* 0x000f220000200c00 */
[----:B-----5:R-:W-:-:S02]  /*3940*/  LOP3.LUT R4, R19, 0xff, RZ, 0xc0, !PT ;  /* 0x000000ff13047812 */ /* 0x020fc400078ec0ff */
[----:B------:R-:W-:Y:S02]  /*3950*/  IADD3 R13, PT, PT, R13, -0x80, RZ ;  /* 0xffffff800d0d7810 */ /* 0x000fe40007ffe0ff */
[----:B------:R-:W-:Y:S02]  /*3960*/  IADD3 R5, PT, PT, R5, -0x80, RZ ;  /* 0xffffff8005057810 */ /* 0x000fe40007ffe0ff */
[----:B------:R-:W-:Y:S01]  /*3970*/  IADD3 R6, PT, PT, R6, -0x80, RZ ;  /* 0xffffff8006067810 */ /* 0x000fe20007ffe0ff */
[----:B------:R-:W0:Y:S01]  /*3980*/  I2F.F16 R29, R29 ;  /* 0x0000001d001d7306 */ /* 0x000e220000200c00 */
[----:B------:R-:W-:Y:S02]  /*3990*/  IADD3 R2, PT, PT, R2, -0x80, RZ ;  /* 0xffffff8002027810 */ /* 0x000fe40007ffe0ff */
[----:B------:R-:W-:Y:S02]  /*39a0*/  IADD3 R3, PT, PT, R3, -0x80, RZ ;  /* 0xffffff8003037810 */ /* 0x000fe40007ffe0ff */
[----:B------:R-:W-:-:S03]  /*39b0*/  IADD3 R4, PT, PT, R4, -0x80, RZ ;  /* 0xffffff8004047810 */ /* 0x000fc60007ffe0ff */
        /* <DEDUP_REMOVED lines=106> */
.L_x_1971:
[----:B------:R-:W-:Y:S05]  /*4060*/  @!P1 BRA `(.L_x_1972) ;  /* 0x0000000800e09947 */ /* 0x000fea0003800000 */
[----:B0-----:R-:W-:-:S04]  /*4070*/  PRMT R2, R50, 0x9910, RZ ;  /* 0x0000991032027816 */ /* 0x001fc800000000ff */
        /* <DEDUP_REMOVED lines=12> */
[----:B------:R-:W-:Y:S02]  /*4140*/  HADD2.F32 R3, -RZ, R27.H0_H0 ;  /* 0x2000001bff037230 */ /* 0x000fe40000004100 */
[----:B------:R-:W-:Y:S02]  /*4150*/  HADD2.F32 R64, -RZ, R2.H1_H1 ;  /* 0x30000002ff407230 */ /* 0x000fe40000004100 */
[-C--:B------:R-:W-:Y:S01]  /*4160*/  FFMA.FTZ R69, R4, R6.reuse, RZ ;  /* 0x0000000604457223 */ /* 0x080fe200000100ff */
[----:B------:R-:W-:Y:S02]  /*4170*/  HADD2.F32 R2, -RZ, R26.H0_H0 ;  /* 0x2000001aff027230 */ /* 0x000fe40000004100 */
[-C--:B------:R-:W-:Y:S01]  /*4180*/  FFMA.FTZ R3, R3, R6.reuse, RZ ;  /* 0x0000000603037223 */ /* 0x080fe200000100ff */
[----:B------:R-:W-:Y:S01]  /*4190*/  FFMA.FTZ R5, R5, R6, RZ ;  /* 0x0000000605057223 */ /* 0x000fe200000100ff */
[----:B------:R-:W-:-:S02]  /*41a0*/  HADD2.F32 R4, -RZ, R53.H0_H0 ;  /* 0x20000035ff047230 */ /* 0x000fc40000004100 */
[----:B------:R-:W-:Y:S01]  /*41b0*/  FFMA.FTZ R65, R2, R6, RZ ;  /* 0x0000000602417223 */ /* 0x000fe200000100ff */
        /* <DEDUP_REMOVED lines=25> */
[----:B------:R-:W-:Y:S02]  /*4350*/  HADD2.F32 R12, -RZ, R12.H1_H1 ;  /* 0x3000000cff0c7230 */ /* 0x000fe40000004100 */
        /* <DEDUP_REMOVED lines=46> */
.L_x_1973:
        /* <DEDUP_REMOVED lines=20> */
[----:B------:R-:W-:-:S02]  /*4780*/  HADD2.F32 R3, -RZ, R27.H0_H0 ;  /* 0x2000001bff037230 */ /* 0x000fc40000004100 */
[----:B------:R-:W-:Y:S02]  /*4790*/  HADD2.F32 R64, -RZ, R2.H1_H1 ;  /* 0x30000002ff407230 */ /* 0x000fe40000004100 */
[-C--:B------:R-:W-:Y:S01]  /*47a0*/  FFMA.FTZ R67, R4, R6.reuse, RZ ;  /* 0x0000000604437223 */ /* 0x080fe200000100ff */
[----:B------:R-:W-:Y:S02]  /*47b0*/  HADD2.F32 R2, -RZ, R26.H0_H0 ;  /* 0x2000001aff027230 */ /* 0x000fe40000004100 */
[-C--:B------:R-:W-:Y:S01]  /*47c0*/  FFMA.FTZ R3, R3, R6.reuse, RZ ;  /* 0x0000000603037223 */ /* 0x080fe200000100ff */
[----:B------:R-:W-:Y:S01]  /*47d0*/  FFMA.FTZ R5, R5, R6, RZ ;  /* 0x0000000605057223 */ /* 0x000fe200000100ff */
[----:B------:R-:W-:Y:S02]  /*47e0*/  HADD2.F32 R4, -RZ, R53.H0_H0 ;  /* 0x20000035ff047230 */ /* 0x000fe40000004100 */
[----:B------:R-:W-:Y:S01]  /*47f0*/  FFMA.FTZ R67, R14, R64, R67 ;  /* 0x000000400e437223 */ /* 0x000fe20000010043 */
[----:B------:R-:W-:Y:S01]  /*4800*/  FFMA.FTZ R27, R2, R6, RZ ;  /* 0x00000006021b7223 */ /* 0x000fe200000100ff */
[----:B------:R-:W-:-:S02]  /*4810*/  HADD2.F32 R6, -RZ, R15.H0_H0 ;  /* 0x2000000fff067230 */ /* 0x000fc40000004100 */
[-C--:B------:R-:W-:Y:S01]  /*4820*/  FFMA.FTZ R3, R36, R64.reuse, R3 ;  /* 0x0000004024037223 */ /* 0x080fe20000010003 */
[----:B------:R-:W-:Y:S02]  /*4830*/  HADD2.F32 R2, -RZ, R35.H0_H0 ;  /* 0x20000023ff027230 */ /* 0x000fe40000004100 */
[----:B------:R-:W-:Y:S01]  /*4840*/  FFMA.FTZ R27, R34, R64, R27 ;  /* 0x00000040221b7223 */ /* 0x000fe2000001001b */
[----:B------:R-:W-:Y:S01]  /*4850*/  FFMA.FTZ R14, R54, R66, R67 ;  /* 0x00000042360e7223 */ /* 0x000fe20000010043 */
[----:B------:R-:W-:Y:S01]  /*4860*/  FFMA.FTZ R5, R6, R64, R5 ;  /* 0x0000004006057223 */ /* 0x000fe20000010005 */
[-C--:B------:R-:W-:Y:S01]  /*4870*/  FFMA.FTZ R4, R4, R66.reuse, R3 ;  /* 0x0000004204047223 */ /* 0x080fe20000010003 */
[----:B------:R-:W-:Y:S02]  /*4880*/  HADD2.F32 R6, -RZ, R55.H0_H0 ;  /* 0x20000037ff067230 */ /* 0x000fe40000004100 */
[----:B------:R-:W-:Y:S01]  /*4890*/  FFMA.FTZ R2, R2, R66, R27 ;  /* 0x0000004202027223 */ /* 0x000fe2000001001b */
[----:B------:R-:W-:-:S02]  /*48a0*/  HADD2.F32 R3, -RZ, R22.H0_H0 ;  /* 0x20000016ff037230 */ /* 0x000fc40000004100 */
[----:B------:R-:W-:Y:S02]  /*48b0*/  HADD2.F32 R15, -RZ, R24.H0_H0 ;  /* 0x20000018ff0f7230 */ /* 0x000fe40000004100 */
[----:B------:R-:W-:Y:S01]  /*48c0*/  FFMA.FTZ R66, R6, R66, R5 ;  /* 0x0000004206427223 */ /* 0x000fe20000010005 */
[----:B------:R-:W-:Y:S02]  /*48d0*/  HADD2.F32 R5, -RZ, R56.H0_H0 ;  /* 0x20000038ff057230 */ /* 0x000fe40000004100 */
[-C--:B------:R-:W-:Y:S01]  /*48e0*/  FFMA.FTZ R2, R3, R65.reuse, R2 ;  /* 0x0000004103027223 */ /* 0x080fe20000010002 */
[--C-:B-1----:R-:W-:Y:S02]  /*48f0*/  HADD2.F32 R3, -RZ, R12.reuse.H0_H0 ;  /* 0x2000000cff037230 */ /* 0x102fe40000004100 */
[-C--:B------:R-:W-:Y:S01]  /*4900*/  FFMA.FTZ R14, R15, R65.reuse, R14 ;  /* 0x000000410f0e7223 */ /* 0x080fe2000001000e */
[----:B------:R-:W-:Y:S01]  /*4910*/  FFMA.FTZ R6, R23, R65, R4 ;  /* 0x0000004117067223 */ /* 0x000fe20000010004 */
[----:B------:R-:W-:-:S02]  /*4920*/  HADD2.F32 R12, -RZ, R12.H1_H1 ;  /* 0x3000000cff0c7230 */ /* 0x000fc40000004100 */
[----:B------:R-:W-:Y:S01]  /*4930*/  FFMA.FTZ R66, R25, R65, R66 ;  /* 0x0000004119427223 */ /* 0x000fe20000010042 */
[----:B------:R-:W-:Y:S02]  /*4940*/  HADD2.F32 R15, -RZ, R57.H0_H0 ;  /* 0x20000039ff0f7230 */ /* 0x000fe40000004100 */
[-C--:B------:R-:W-:Y:S01]  /*4950*/  FFMA.FTZ R5, R5, R3.reuse, R2 ;  /* 0x0000000305057223 */ /* 0x080fe20000010002 */
[----:B------:R-:W-:Y:S02]  /*4960*/  HADD2.F32 R23, -RZ, R58.H0_H0 ;  /* 0x2000003aff177230 */ /* 0x000fe40000004100 */
[----:B------:R-:W-:Y:S02]  /*4970*/  HADD2.F32 R4, -RZ, R13.H0_H0 ;  /* 0x2000000dff047230 */ /* 0x000fe40000004100 */
[-C--:B------:R-:W-:Y:S01]  /*4980*/  FFMA.FTZ R15, R15, R3.reuse, R6 ;  /* 0x000000030f0f7223 */ /* 0x080fe20000010006 */
[----:B------:R-:W-:Y:S01]  /*4990*/  FFMA.FTZ R5, R16, R12, R5 ;  /* 0x0000000c10057223 */ /* 0x000fe20000010005 */
        /* <DEDUP_REMOVED lines=16> */
[-C--:B------:R-:W-:Y:S01]  /*4aa0*/  FFMA.FTZ R2, R29, R13.reuse, R2 ;  /* 0x0000000d1d027223 */ /* 0x080fe20000010002 */
        /* <DEDUP_REMOVED lines=20> */
.L_x_1972:
        /* <DEDUP_REMOVED lines=199> */
.L_x_1974:
        /* <DEDUP_REMOVED lines=94> */
.L_x_1976:
        /* <DEDUP_REMOVED lines=91> */
.L_x_1975:
        /* <DEDUP_REMOVED lines=199> */
.L_x_1977:
        /* <DEDUP_REMOVED lines=94> */
.L_x_1979:
        /* <DEDUP_REMOVED lines=91> */
.L_x_1978:
        /* <DEDUP_REMOVED lines=8> */
.L_x_1967:
[----:B------:R-:W1:Y:S02]  /*7c70*/  LDCU UR5, c[0x0][0x3cc] ;  /* 0x00007980ff0577ac */ /* 0x000e640008000800 */
[----:B-1----:R-:W-:-:S04]  /*7c80*/  VIMNMX R15, PT, PT, R47, UR5, PT ;  /* 0x000000052f0f7c48 */ /* 0x002fc8000bfe0100 */
[----:B------:R-:W-:-:S13]  /*7c90*/  ISETP.GT.AND P0, PT, R15, R48, PT ;  /* 0x000000300f00720c */ /* 0x000fda0003f04270 */
[----:B------:R-:W-:Y:S05]  /*7ca0*/  @!P0 BRA `(.L_x_1981) ;  /* 0x0000002000f48947 */ /* 0x000fea0003800000 */
[----:B0-----:R-:W0:Y:S01]  /*7cb0*/  LDC.64 R2, c[0x0][0x3b8] ;  /* 0x0000ee00ff027b82 */ /* 0x001e220000000a00 */
        /* <DEDUP_REMOVED lines=8> */
.L_x_1988:
        /* <DEDUP_REMOVED lines=15> */
[----:B--2---:R-:W-:Y:S02]  /*7e30*/  SHF.R.U32.HI R2, RZ, 0xc, R9 ;  /* 0x0000000cff027819 */ /* 0x004fe40000011609 */
[----:B0-----:R-:W-:Y:S02]  /*7e40*/  SHF.R.U32.HI R16, RZ, 0xc, R10 ;  /* 0x0000000cff107819 */ /* 0x001fe4000001160a */
[----:B------:R-:W-:-:S02]  /*7e50*/  LOP3.LUT R29, R9, 0x3f003f, RZ, 0xc0, !PT ;  /* 0x003f003f091d7812 */ /* 0x000fc400078ec0ff */
[----:B------:R-:W-:Y:S02]  /*7e60*/  SHF.R.U32.HI R30, RZ, 0x6, R9 ;  /* 0x00000006ff1e7819 */ /* 0x000fe40000011609 */
[----:B------:R-:W-:Y:S02]  /*7e70*/  LOP3.LUT R36, R10, 0x3f003f, RZ, 0xc0, !PT ;  /* 0x003f003f0a247812 */ /* 0x000fe400078ec0ff */
[----:B---3--:R-:W-:Y:S02]  /*7e80*/  @!P2 PRMT R0, R24, 0x7610, R0 ;  /* 0x000076101800a816 */ /* 0x008fe40000000000 */
[----:B------:R-:W-:Y:S02]  /*7e90*/  @!P2 PRMT R97, R25, 0x7610, R97 ;  /* 0x000076101961a816 */ /* 0x000fe40000000061 */
[----:B------:R-:W-:Y:S02]  /*7ea0*/  @!P2 PRMT R0, R0, 0x7610, R24 ;  /* 0x000076100000a816 */ /* 0x000fe40000000018 */
[----:B------:R-:W-:-:S02]  /*7eb0*/  @!P2 PRMT R97, R97, 0x7610, R25 ;  /* 0x000076106161a816 */ /* 0x000fc40000000019 */
[----:B------:R-:W-:Y:S02]  /*7ec0*/  LOP3.LUT R24, R8, 0x3f003f, RZ, 0xc0, !PT ;  /* 0x003f003f08187812 */ /* 0x000fe400078ec0ff */
[--C-:B------:R-:W-:Y:S02]  /*7ed0*/  SHF.R.U32.HI R25, RZ, 0x6, R8.reuse ;  /* 0x00000006ff197819 */ /* 0x100fe40000011608 */
[----:B------:R-:W-:Y:S02]  /*7ee0*/  SHF.R.U32.HI R8, RZ, 0xc, R8 ;  /* 0x0000000cff087819 */ /* 0x000fe40000011608 */
[----:B------:R-:W-:Y:S02]  /*7ef0*/  SHF.R.U32.HI R53, RZ, 0x6, R10 ;  /* 0x00000006ff357819 */ /* 0x000fe4000001160a */
[----:B------:R-:W-:Y:S02]  /*7f00*/  LOP3.LUT R58, R11, 0x3f003f, RZ, 0xc0, !PT ;  /* 0x003f003f0b3a7812 */ /* 0x000fe400078ec0ff */
[----:B------:R-:W-:-:S02]  /*7f10*/  SHF.R.U32.HI R60, RZ, 0x6, R11 ;  /* 0x00000006ff3c7819 */ /* 0x000fc4000001160b */
[----:B------:R-:W-:Y:S02]  /*7f20*/  SHF.R.U32.HI R31, RZ, 0xc, R11 ;  /* 0x0000000cff1f7819 */ /* 0x000fe4000001160b */
[----:B----4-:R-:W-:Y:S02]  /*7f30*/  SHF.R.U32.HI R9, RZ, 0x8, R20 ;  /* 0x00000008ff097819 */ /* 0x010fe40000011614 */
[----:B------:R-:W-:Y:S02]  /*7f40*/  LOP3.LUT R8, R8, 0xf000f, RZ, 0xc0, !PT ;  /* 0x000f000f08087812 */ /* 0x000fe400078ec0ff */
[----:B------:R-:W-:Y:S02]  /*7f50*/  SHF.R.U32.HI R10, RZ, 0x8, R21 ;  /* 0x00000008ff0a7819 */ /* 0x000fe40000011615 */
[----:B------:R-:W-:Y:S02]  /*7f60*/  SHF.R.U32.HI R32, RZ, 0x8, R23 ;  /* 0x00000008ff207819 */ /* 0x000fe40000011617 */
[----:B------:R-:W-:-:S02]  /*7f70*/  LOP3.LUT R63, R23, 0x3f003f, RZ, 0xc0, !PT ;  /* 0x003f003f173f7812 */ /* 0x000fc400078ec0ff */
[--C-:B------:R-:W-:Y:S02]  /*7f80*/  SHF.R.U32.HI R64, RZ, 0x6, R23.reuse ;  /* 0x00000006ff407819 */ /* 0x100fe40000011617 */
[----:B------:R-:W-:Y:S02]  /*7f90*/  SHF.R.U32.HI R65, RZ, 0xa, R23 ;  /* 0x0000000aff417819 */ /* 0x000fe40000011617 */
[----:B------:R-:W-:Y:S02]  /*7fa0*/  LOP3.LUT R11, R2, 0xf000f, RZ, 0xc0, !PT ;  /* 0x000f000f020b7812 */ /* 0x000fe400078ec0ff */
[----:B------:R-:W-:Y:S02]  /*7fb0*/  SHF.R.U32.HI R26, RZ, 0x8, R22 ;  /* 0x00000008ff1a7819 */ /* 0x000fe40000011616 */
[----:B------:R-:W-:Y:S02]  /*7fc0*/  LOP3.LUT R23, R16, 0xf000f, RZ, 0xc0, !PT ;  /* 0x000f000f10177812 */ /* 0x000fe400078ec0ff */
[----:B------:R-:W-:-:S02]  /*7fd0*/  LOP3.LUT R9, R8, 0x300030, R9, 0xf8, !PT ;  /* 0x0030003008097812 */ /* 0x000fc400078ef809 */
[----:B------:R-:W-:Y:S02]  /*7fe0*/  LOP3.LUT R8, R11, 0x300030, R10, 0xf8, !PT ;  /* 0x003000300b087812 */ /* 0x000fe400078ef80a */
[----:B------:R-:W-:Y:S02]  /*7ff0*/  LOP3.LUT R31, R31, 0xf000f, RZ, 0xc0, !PT ;  /* 0x000f000f1f1f7812 */ /* 0x000fe400078ec0ff */
[----:B------:R-:W-:Y:S02]  /*8000*/  LOP3.LUT R10, R23, 0x300030, R26, 0xf8, !PT ;  /* 0x00300030170a7812 */ /* 0x000fe400078ef81a */
[----:B------:R-:W-:Y:S02]  /*8010*/  LOP3.LUT R11, R4, 0x3f003f, RZ, 0xc0, !PT ;  /* 0x003f003f040b7812 */ /* 0x000fe400078ec0ff */
[--C-:B------:R-:W-:Y:S02]  /*8020*/  SHF.R.U32.HI R26, RZ, 0x6, R4.reuse ;  /* 0x00000006ff1a7819 */ /* 0x100fe40000011604 */
[----:B------:R-:W-:-:S02]  /*8030*/  SHF.R.U32.HI R4, RZ, 0xc, R4 ;  /* 0x0000000cff047819 */ /* 0x000fc40000011604 */
[----:B------:R-:W-:Y:S02]  /*8040*/  LOP3.LUT R54, R6, 0x3f003f, RZ, 0xc0, !PT ;  /* 0x003f003f06367812 */ /* 0x000fe400078ec0ff */
[----:B------:R-:W-:Y:S02]  /*8050*/  SHF.R.U32.HI R55, RZ, 0x6, R6 ;  /* 0x00000006ff377819 */ /* 0x000fe40000011606 */
[----:B------:R-:W-:Y:S02]  /*8060*/  SHF.R.U32.HI R23, RZ, 0xc, R7 ;  /* 0x0000000cff177819 */ /* 0x000fe40000011607 */
[----:B------:R-:W-:Y:S02]  /*8070*/  LOP3.LUT R2, R31, 0x300030, R32, 0xf8, !PT ;  /* 0x003000301f027812 */ /* 0x000fe400078ef820 */
[----:B------:R-:W-:Y:S02]  /*8080*/  SHF.R.U32.HI R16, RZ, 0xc, R5 ;  /* 0x0000000cff107819 */ /* 0x000fe40000011605 */
[----:B------:R-:W-:-:S02]  /*8090*/  SHF.R.U32.HI R6, RZ, 0xc, R6 ;  /* 0x0000000cff067819 */ /* 0x000fc40000011606 */
[----:B------:R-:W-:Y:S02]  /*80a0*/  LOP3.LUT R31, R5, 0x3f003f, RZ, 0xc0, !PT ;  /* 0x003f003f051f7812 */ /* 0x000fe400078ec0ff */
        /* <DEDUP_REMOVED lines=8> */
[----:B------:R-:W-:Y:S02]  /*8130*/  SHF.R.U32.HI R34, RZ, 0x6, R21 ;  /* 0x00000006ff227819 */ /* 0x000fe40000011615 */
[----:B------:R-:W-:Y:S02]  /*8140*/  LOP3.LUT R56, R22, 0x3f003f, RZ, 0xc0, !PT ;  /* 0x003f003f16387812 */ /* 0x000fe400078ec0ff */
[----:B------:R-:W-:-:S02]  /*8150*/  SHF.R.U32.HI R57, RZ, 0x6, R22 ;  /* 0x00000006ff397819 */ /* 0x000fc40000011616 */
[----:B------:R-:W-:Y:S02]  /*8160*/  LOP3.LUT R61, R7, 0x3f003f, RZ, 0xc0, !PT ;  /* 0x003f003f073d7812 */ /* 0x000fe400078ec0ff */
[----:B------:R-:W-:Y:S02]  /*8170*/  LOP3.LUT R4, R23, 0xf000f, RZ, 0xc0, !PT ;  /* 0x000f000f17047812 */ /* 0x000fe400078ec0ff */
[----:B------:R-:W-:Y:S02]  /*8180*/  SHF.R.U32.HI R21, RZ, 0xa, R21 ;  /* 0x0000000aff157819 */ /* 0x000fe40000011615 */
[----:B------:R-:W-:Y:S02]  /*8190*/  SHF.R.U32.HI R22, RZ, 0xa, R22 ;  /* 0x0000000aff167819 */ /* 0x000fe40000011616 */
[----:B------:R-:W-:Y:S02]  /*81a0*/  LOP3.LUT R16, R16, 0xf000f, RZ, 0xc0, !PT ;  /* 0x000f000f10107812 */ /* 0x000fe400078ec0ff */
[----:B------:R-:W-:-:S02]  /*81b0*/  LOP3.LUT R7, R6, 0xf000f, RZ, 0xc0, !PT ;  /* 0x000f000f06077812 */ /* 0x000fc400078ec0ff */
[----:B------:R-:W-:Y:S02]  /*81c0*/  LOP3.LUT R25, R25, 0x3f003f, RZ, 0xc0, !PT ;  /* 0x003f003f19197812 */ /* 0x000fe400078ec0ff */
[----:B------:R-:W-:Y:S02]  /*81d0*/  LOP3.LUT R60, R60, 0x64006400, RZ, 0xfc, !PT ;  /* 0x640064003c3c7812 */ /* 0x000fe400078efcff */
[----:B------:R-:W-:Y:S02]  /*81e0*/  LOP3.LUT R62, R62, 0x3f003f, RZ, 0xc0, !PT ;  /* 0x003f003f3e3e7812 */ /* 0x000fe400078ec0ff */
[----:B------:R-:W-:Y:S02]  /*81f0*/  LOP3.LUT R6, R5, 0x300030, R20, 0xf8, !PT ;  /* 0x0030003005067812 */ /* 0x000fe400078ef814 */
[----:B------:R-:W-:Y:S02]  /*8200*/  LOP3.LUT R66, R4, 0x300030, R65, 0xf8, !PT ;  /* 0x0030003004427812 */ /* 0x000fe400078ef841 */
        /* <DEDUP_REMOVED lines=117> */
.L_x_1982:
[----:B-----5:R-:W-:Y:S02]  /*8960*/  @!P2 IADD3 R37, PT, PT, R3, R48, RZ ;  /* 0x000000300325a210 */ /* 0x020fe40007ffe0ff */
[----:B------:R-:W-:Y:S02]  /*8970*/  MOV R2, R18 ;  /* 0x0000001200027202 */ /* 0x000fe40000000f00 */
[----:B------:R-:W-:Y:S01]  /*8980*/  MOV R3, R19 ;  /* 0x0000001300037202 */ /* 0x000fe20000000f00 */
[----:B------:R-:W-:Y:S06]  /*8990*/  @!P1 BRA `(.L_x_1983) ;  /* 0x0000000400609947 */ /* 0x000fec0003800000 */
        /* <DEDUP_REMOVED lines=45> */
.L_x_1984:
        /* <DEDUP_REMOVED lines=43> */
.L_x_1983:
        /* <DEDUP_REMOVED lines=10> */
[--C-:B------:R-:W-:Y:S02]  /*8fc0*/  SHF.R.U32.HI R13, RZ, 0xc, R10.reuse ;  /* 0x0000000cff0d7819 */ /* 0x100fe4000001160a */
[----:B------:R-:W-:Y:S02]  /*8fd0*/  LOP3.LUT R25, R9, 0x3f003f, RZ, 0xc0, !PT ;  /* 0x003f003f09197812 */ /* 0x000fe400078ec0ff */
[----:B------:R-:W-:Y:S02]  /*8fe0*/  SHF.R.U32.HI R28, RZ, 0x6, R9 ;  /* 0x00000006ff1c7819 */ /* 0x000fe40000011609 */
[----:B------:R-:W-:Y:S02]  /*8ff0*/  LOP3.LUT R33, R10, 0x3f003f, RZ, 0xc0, !PT ;  /* 0x003f003f0a217812 */ /* 0x000fe400078ec0ff */
[----:B------:R-:W-:-:S02]  /*9000*/  SHF.R.U32.HI R34, RZ, 0x6, R10 ;  /* 0x00000006ff227819 */ /* 0x000fc4000001160a */
[----:B------:R-:W-:Y:S02]  /*9010*/  LOP3.LUT R56, R11, 0x3f003f, RZ, 0xc0, !PT ;  /* 0x003f003f0b387812 */ /* 0x000fe400078ec0ff */
[--C-:B------:R-:W-:Y:S02]  /*9020*/  SHF.R.U32.HI R57, RZ, 0x6, R11.reuse ;  /* 0x00000006ff397819 */ /* 0x100fe4000001160b */
[----:B------:R-:W-:Y:S02]  /*9030*/  SHF.R.U32.HI R35, RZ, 0xc, R11 ;  /* 0x0000000cff237819 */ /* 0x000fe4000001160b */
[----:B----4-:R-:W-:Y:S02]  /*9040*/  SHF.R.U32.HI R10, RZ, 0x8, R20 ;  /* 0x00000008ff0a7819 */ /* 0x010fe40000011614 */
[----:B------:R-:W-:Y:S02]  /*9050*/  LOP3.LUT R9, R8, 0xf000f, RZ, 0xc0, !PT ;  /* 0x000f000f08097812 */ /* 0x000fe400078ec0ff */
[----:B------:R-:W-:-:S02]  /*9060*/  LOP3.LUT R26, R20, 0x3f003f, RZ, 0xc0, !PT ;  /* 0x003f003f141a7812 */ /* 0x000fc400078ec0ff */
[--C-:B------:R-:W-:Y:S02]  /*9070*/  SHF.R.U32.HI R27, RZ, 0x6, R20.reuse ;  /* 0x00000006ff1b7819 */ /* 0x100fe40000011614 */
[----:B------:R-:W-:Y:S02]  /*9080*/  SHF.R.U32.HI R12, RZ, 0xa, R20 ;  /* 0x0000000aff0c7819 */ /* 0x000fe40000011614 */
[----:B------:R-:W-:Y:S02]  /*9090*/  SHF.R.U32.HI R11, RZ, 0x8, R21 ;  /* 0x00000008ff0b7819 */ /* 0x000fe40000011615 */
[----:B------:R-:W-:Y:S02]  /*90a0*/  LOP3.LUT R8, R29, 0xf000f, RZ, 0xc0, !PT ;  /* 0x000f000f1d087812 */ /* 0x000fe400078ec0ff */
[----:B------:R-:W-:Y:S02]  /*90b0*/  SHF.R.U32.HI R20, RZ, 0x8, R22 ;  /* 0x00000008ff147819 */ /* 0x000fe40000011616 */
[----:B------:R-:W-:-:S02]  /*90c0*/  LOP3.LUT R13, R13, 0xf000f, RZ, 0xc0, !PT ;  /* 0x000f000f0d0d7812 */ /* 0x000fc400078ec0ff */
[----:B------:R-:W-:Y:S02]  /*90d0*/  LOP3.LUT R30, R21, 0x3f003f, RZ, 0xc0, !PT ;  /* 0x003f003f151e7812 */ /* 0x000fe400078ec0ff */
[--C-:B------:R-:W-:Y:S02]  /*90e0*/  SHF.R.U32.HI R31, RZ, 0x6, R21.reuse ;  /* 0x00000006ff1f7819 */ /* 0x100fe40000011615 */
[----:B------:R-:W-:Y:S02]  /*90f0*/  SHF.R.U32.HI R32, RZ, 0xa, R21 ;  /* 0x0000000aff207819 */ /* 0x000fe40000011615 */
[----:B------:R-:W-:Y:S02]  /*9100*/  LOP3.LUT R10, R9, 0x300030, R10, 0xf8, !PT ;  /* 0x00300030090a7812 */ /* 0x000fe400078ef80a */
[----:B------:R-:W-:Y:S02]  /*9110*/  SHF.R.U32.HI R21, RZ, 0x8, R23 ;  /* 0x00000008ff157819 */ /* 0x000fe40000011617 */
[----:B------:R-:W-:-:S02]  /*9120*/  LOP3.LUT R36, R35, 0xf000f, RZ, 0xc0, !PT ;  /* 0x000f000f23247812 */ /* 0x000fc400078ec0ff */
[----:B------:R-:W-:Y:S02]  /*9130*/  LOP3.LUT R9, R8, 0x300030, R11, 0xf8, !PT ;  /* 0x0030003008097812 */ /* 0x000fe400078ef80b */
[----:B------:R-:W-:Y:S02]  /*9140*/  LOP3.LUT R11, R13, 0x300030, R20, 0xf8, !PT ;  /* 0x003000300d0b7812 */ /* 0x000fe400078ef814 */
[----:B---3--:R-:W-:Y:S02]  /*9150*/  LOP3.LUT R13, R4, 0x3f003f, RZ, 0xc0, !PT ;  /* 0x003f003f040d7812 */ /* 0x008fe400078ec0ff */
        /* <DEDUP_REMOVED lines=11> */
[----:B------:R-:W-:Y:S02]  /*9210*/  SHF.R.U32.HI R6, RZ, 0xc, R6 ;  /* 0x0000000cff067819 */ /* 0x000fe40000011606 */
[----:B------:R-:W-:Y:S02]  /*9220*/  LOP3.LUT R5, R4, 0xf000f, RZ, 0xc0, !PT ;  /* 0x000f000f04057812 */ /* 0x000fe400078ec0ff */
[----:B------:R-:W-:Y:S02]  /*9230*/  LOP3.LUT R58, R7, 0x3f003f, RZ, 0xc0, !PT ;  /* 0x003f003f073a7812 */ /* 0x000fe400078ec0ff */
[----:B------:R-:W-:-:S02]  /*9240*/  SHF.R.U32.HI R59, RZ, 0x6, R7 ;  /* 0x00000006ff3b7819 */ /* 0x000fc40000011607 */
[----:B------:R-:W-:Y:S02]  /*9250*/  SHF.R.U32.HI R55, RZ, 0xc, R7 ;  /* 0x0000000cff377819 */ /* 0x000fe40000011607 */
[----:B------:R-:W-:Y:S02]  /*9260*/  LOP3.LUT R7, R6, 0xf000f, RZ, 0xc0, !PT ;  /* 0x000f000f06077812 */ /* 0x000fe400078ec0ff */
[----:B------:R-:W-:Y:S02]  /*9270*/  LOP3.LUT R53, R22, 0x3f003f, RZ, 0xc0, !PT ;  /* 0x003f003f16357812 */ /* 0x000fe400078ec0ff */
[----:B------:R-:W-:Y:S02]  /*9280*/  SHF.R.U32.HI R54, RZ, 0x6, R22 ;  /* 0x00000006ff367819 */ /* 0x000fe40000011616 */
[----:B------:R-:W-:Y:S02]  /*9290*/  LOP3.LUT R6, R5, 0x300030, R12, 0xf8, !PT ;  /* 0x0030003005067812 */ /* 0x000fe400078ef80c */
[----:B------:R-:W-:-:S02]  /*92a0*/  SHF.R.U32.HI R22, RZ, 0xa, R22 ;  /* 0x0000000aff167819 */ /* 0x000fc40000011616 */
        /* <DEDUP_REMOVED lines=124> */
.L_x_1985:
        /* <DEDUP_REMOVED lines=46> */
.L_x_1987:
        /* <DEDUP_REMOVED lines=43> */
.L_x_1986:
        /* <DEDUP_REMOVED lines=8> */
.L_x_1981:
        /* <DEDUP_REMOVED lines=11> */
.L_x_1993:
        /* <DEDUP_REMOVED lines=9> */
[----:B------:R0:W5:Y:S01]  /*a1c0*/  LDG.E.128.CONSTANT R12, desc[UR8][R26.64] ;  /* 0x000000081a0c7981 */ /* 0x000162000c1e9d00 */
[----:B------:R-:W-:-:S05]  /*a1d0*/  IMAD.WIDE R30, R45, 0x4, R26 ;  /* 0x000000042d1e7825 */ /* 0x000fca00078e021a */
[----:B------:R1:W5:Y:S01]  /*a1e0*/  LDG.E.128.CONSTANT R16, desc[UR8][R30.64] ;  /* 0x000000081e107981 */ /* 0x000362000c1e9d00 */
[----:B------:R-:W-:-:S05]  /*a1f0*/  IMAD.WIDE R100, R45, 0x4, R30 ;  /* 0x000000042d647825 */ /* 0x000fca00078e021e */
[----:B------:R-:W5:Y:S01]  /*a200*/  LDG.E.128.CONSTANT R20, desc[UR8][R100.64] ;  /* 0x0000000864147981 */ /* 0x000f62000c1e9d00 */
[----:B------:R-:W-:Y:S02]  /*a210*/  MOV R2, 0x2800 ;  /* 0x0000280000027802 */ /* 0x000fe40000000f00 */
[----:B------:R-:W-:Y:S02]  /*a220*/  ISETP.NE.AND P3, PT, R51, RZ, PT ;  /* 0x000000ff3300720c */ /* 0x000fe40003f65270 */
[----:B------:R-:W-:Y:S02]  /*a230*/  ISETP.NE.AND P1, PT, R52, 0x1, PT ;  /* 0x000000013400780c */ /* 0x000fe40003f25270 */
[----:B------:R-:W-:Y:S02]  /*a240*/  @!P2 IADD3 R96, PT, PT, R44, 0x1, RZ ;  /* 0x000000012c60a810 */ /* 0x000fe40007ffe0ff */
[----:B--2---:R-:W-:Y:S02]  /*a250*/  SHF.R.U32.HI R25, RZ, 0xf, R4 ;  /* 0x0000000fff197819 */ /* 0x004fe40000011604 */
[----:B0-----:R-:W-:-:S02]  /*a260*/  SHF.R.U32.HI R26, RZ, 0xf, R5 ;  /* 0x0000000fff1a7819 */ /* 0x001fc40000011605 */
[----:B-1----:R-:W-:Y:S02]  /*a270*/  SHF.R.U32.HI R31, RZ, 0xf, R6 ;  /* 0x0000000fff1f7819 */ /* 0x002fe40000011606 */
[----:B------:R-:W-:Y:S02]  /*a280*/  SHF.R.U32.HI R32, RZ, 0xf, R7 ;  /* 0x0000000fff207819 */ /* 0x000fe40000011607 */
[----:B------:R-:W-:Y:S02]  /*a290*/  LOP3.LUT R53, R5, 0x1f001f, RZ, 0xc0, !PT ;  /* 0x001f001f05357812 */ /* 0x000fe400078ec0ff */
[----:B------:R-:W-:Y:S02]  /*a2a0*/  SHF.R.U32.HI R54, RZ, 0xa, R5 ;  /* 0x0000000aff367819 */ /* 0x000fe40000011605 */
[----:B---3--:R-:W-:Y:S02]  /*a2b0*/  @!P2 IADD3 R37, PT, PT, R3, R48, RZ ;  /* 0x000000300325a210 */ /* 0x008fe40007ffe0ff */
[----:B----4-:R-:W-:-:S02]  /*a2c0*/  @!P2 PRMT R0, R28, 0x7610, R0 ;  /* 0x000076101c00a816 */ /* 0x010fc40000000000 */
[----:B------:R-:W-:Y:S02]  /*a2d0*/  @!P2 PRMT R97, R29, 0x7610, R97 ;  /* 0x000076101d61a816 */ /* 0x000fe40000000061 */
[----:B------:R-:W-:Y:S02]  /*a2e0*/  @!P2 PRMT R0, R0, 0x7610, R28 ;  /* 0x000076100000a816 */ /* 0x000fe4000000001c */
[----:B------:R-:W-:Y:S02]  /*a2f0*/  LOP3.LUT R66, R5, 0x3e003e0, RZ, 0xc0, !PT ;  /* 0x03e003e005427812 */ /* 0x000fe400078ec0ff */
[----:B------:R-:W-:Y:S02]  /*a300*/  LOP3.LUT R59, R6, 0x1f001f, RZ, 0xc0, !PT ;  /* 0x001f001f063b7812 */ /* 0x000fe400078ec0ff */
[----:B-----5:R-:W-:Y:S02]  /*a310*/  LOP3.LUT R30, R8, 0x1f001f, RZ, 0xc0, !PT ;  /* 0x001f001f081e7812 */ /* 0x020fe400078ec0ff */
[----:B------:R-:W-:-:S02]  /*a320*/  SHF.R.U32.HI R28, RZ, 0xa, R8 ;  /* 0x0000000aff1c7819 */ /* 0x000fc40000011608 */
[----:B------:R-:W-:Y:S02]  /*a330*/  LOP3.LUT R3, R8, 0x3e003e0, RZ, 0xc0, !PT ;  /* 0x03e003e008037812 */ /* 0x000fe400078ec0ff */
[----:B------:R-:W-:Y:S02]  /*a340*/  SHF.R.U32.HI R62, RZ, 0xa, R6 ;  /* 0x0000000aff3e7819 */ /* 0x000fe40000011606 */
[----:B------:R-:W-:Y:S02]  /*a350*/  LOP3.LUT R24, R6, 0x3e003e0, RZ, 0xc0, !PT ;  /* 0x03e003e006187812 */ /* 0x000fe400078ec0ff */
[C---:B------:R-:W-:Y:S02]  /*a360*/  LOP3.LUT R75, R7.reuse, 0x1f001f, RZ, 0xc0, !PT ;  /* 0x001f001f074b7812 */ /* 0x040fe400078ec0ff */
[----:B------:R-:W-:Y:S02]  /*a370*/  SHF.R.U32.HI R74, RZ, 0xa, R7 ;  /* 0x0000000aff4a7819 */ /* 0x000fe40000011607 */
[----:B------:R-:W-:-:S02]  /*a380*/  LOP3.LUT R67, R7, 0x3e003e0, RZ, 0xc0, !PT ;  /* 0x03e003e007437812 */ /* 0x000fc400078ec0ff */
[----:B------:R-:W-:Y:S02]  /*a390*/  SHF.R.U32.HI R8, RZ, 0xe, R8 ;  /* 0x0000000eff087819 */ /* 0x000fe40000011608 */
[----:B------:R-:W-:Y:S02]  /*a3a0*/  LOP3.LUT R25, R25, 0x10001, RZ, 0xc0, !PT ;  /* 0x0001000119197812 */ /* 0x000fe400078ec0ff */
[----:B------:R-:W-:Y:S02]  /*a3b0*/  @!P2 PRMT R97, R97, 0x7610, R29 ;  /* 0x000076106161a816 */ /* 0x000fe4000000001d */
        /* <DEDUP_REMOVED lines=11> */
[----:B------:R-:W-:Y:S02]  /*a470*/  SHF.R.U32.HI R10, RZ, 0xe, R10 ;  /* 0x0000000eff0a7819 */ /* 0x000fe4000001160a */
[----:B------:R-:W-:Y:S02]  /*a480*/  SHF.R.U32.HI R11, RZ, 0xe, R11 ;  /* 0x0000000eff0b7819 */ /* 0x000fe4000001160b */
[----:B------:R-:W-:Y:S02]  /*a490*/  LOP3.LUT R31, R31, 0x10001, RZ, 0xc0, !PT ;  /* 0x000100011f1f7812 */ /* 0x000fe400078ec0ff */
[----:B------:R-:W-:-:S02]  /*a4a0*/  LOP3.LUT R32, R32, 0x10001, RZ, 0xc0, !PT ;  /* 0x0001000120207812 */ /* 0x000fc400078ec0ff */
[C---:B------:R-:W-:Y:S02]  /*a4b0*/  LOP3.LUT R33, R9.reuse, 0x1f001f, RZ, 0xc0, !PT ;  /* 0x001f001f09217812 */ /* 0x040fe400078ec0ff */
[----:B------:R-:W-:Y:S02]  /*a4c0*/  SHF.R.U32.HI R36, RZ, 0xa, R9 ;  /* 0x0000000aff247819 */ /* 0x000fe40000011609 */
[----:B------:R-:W-:Y:S02]  /*a4d0*/  LOP3.LUT R4, R9, 0x3e003e0, RZ, 0xc0, !PT ;  /* 0x03e003e009047812 */ /* 0x000fe400078ec0ff */
[----:B------:R-:W-:Y:S02]  /*a4e0*/  LOP3.LUT R9, R25, 0x20002, R8, 0xf8, !PT ;  /* 0x0002000219097812 */ /* 0x000fe400078ef808 */
        /* <DEDUP_REMOVED lines=28> */
[----:B------:R-:W-:Y:S02]  /*a6b0*/  SHF.R.U32.HI R17, RZ, 0xc, R17 ;  /* 0x0000000cff117819 */ /* 0x000fe40000011611 */
[C---:B------:R-:W-:Y:S02]  /*a6c0*/  LOP3.LUT R76, R19.reuse, 0x1f001f, RZ, 0xc0, !PT ;  /* 0x001f001f134c7812 */ /* 0x040fe400078ec0ff */
[----:B------:R-:W-:Y:S02]  /*a6d0*/  SHF.R.U32.HI R77, RZ, 0xa, R19 ;  /* 0x0000000aff4d7819 */ /* 0x000fe40000011613 */
[----:B------:R-:W-:-:S02]  /*a6e0*/  LOP3.LUT R86, R19, 0x3e003e0, RZ, 0xc0, !PT ;  /* 0x03e003e013567812 */ /* 0x000fc400078ec0ff */
[----:B------:R-:W-:Y:S02]  /*a6f0*/  LOP3.LUT R9, R9, 0x40004, R12, 0xf8, !PT ;  /* 0x0004000409097812 */ /* 0x000fe400078ef80c */
[----:B------:R-:W-:Y:S02]  /*a700*/  SHF.R.U32.HI R16, RZ, 0xc, R16 ;  /* 0x0000000cff107819 */ /* 0x000fe40000011610 */
[----:B------:R-:W-:Y:S02]  /*a710*/  SHF.R.U32.HI R19, RZ, 0xc, R19 ;  /* 0x0000000cff137819 */ /* 0x000fe40000011613 */
[C---:B------:R-:W-:Y:S02]  /*a720*/  LOP3.LUT R58, R18.reuse, 0x1f001f, RZ, 0xc0, !PT ;  /* 0x001f001f123a7812 */ /* 0x040fe400078ec0ff */
[----:B------:R-:W-:Y:S02]  /*a730*/  SHF.R.U32.HI R64, RZ, 0xa, R18 ;  /* 0x0000000aff407819 */ /* 0x000fe40000011612 */
[----:B------:R-:W-:-:S02]  /*a740*/  LOP3.LUT R84, R18, 0x3e003e0, RZ, 0xc0, !PT ;  /* 0x03e003e012547812 */ /* 0x000fc400078ec0ff */
[----:B------:R-:W-:Y:S02]  /*a750*/  SHF.R.U32.HI R18, RZ, 0xc, R18 ;  /* 0x0000000cff127819 */ /* 0x000fe40000011612 */
[----:B------:R-:W-:Y:S02]  /*a760*/  LOP3.LUT R11, R8, 0x80008, R17, 0xf8, !PT ;  /* 0x00080008080b7812 */ /* 0x000fe400078ef811 */
[----:B------:R-:W-:Y:S02]  /*a770*/  LOP3.LUT R9, R9, 0x80008, R16, 0xf8, !PT ;  /* 0x0008000809097812 */ /* 0x000fe400078ef810 */
[----:B------:R-:W-:Y:S02]  /*a780*/  LOP3.LUT R83, R10, 0x80008, R19, 0xf8, !PT ;  /* 0x000800080a537812 */ /* 0x000fe400078ef813 */
[----:B------:R-:W-:Y:S02]  /*a790*/  SHF.R.U32.HI R8, RZ, 0xb, R20 ;  /* 0x0000000bff087819 */ /* 0x000fe40000011614 */
[----:B------:R-:W-:-:S02]  /*a7a0*/  SHF.R.U32.HI R10, RZ, 0xb, R21 ;  /* 0x0000000bff0a7819 */ /* 0x000fc40000011615 */
[----:B------:R-:W-:Y:S02]  /*a7b0*/  LOP3.LUT R81, R13, 0x80008, R18, 0xf8, !PT ;  /* 0x000800080d517812 */ /* 0x000fe400078ef812 */
[--C-:B------:R-:W-:Y:S02]  /*a7c0*/  SHF.R.U32.HI R80, RZ, 0xb, R23.reuse ;  /* 0x0000000bff507819 */ /* 0x100fe40000011617 */
[----:B------:R-:W-:Y:S02]  /*a7d0*/  LOP3.LUT R67, R67, 0x64006400, RZ, 0xfc, !PT ;  /* 0x6400640043437812 */ /* 0x000fe400078efcff */
[C---:B------:R-:W-:Y:S02]  /*a7e0*/  LOP3.LUT R88, R23.reuse, 0x3e003e0, RZ, 0xc0, !PT ;  /* 0x03e003e017587812 */ /* 0x040fe400078ec0ff */
[----:B------:R-:W-:Y:S02]  /*a7f0*/  LOP3.LUT R18, R23, 0x1f001f, RZ, 0xc0, !PT ;  /* 0x001f001f17127812 */ /* 0x000fe400078ec0ff */
[----:B------:R-:W-:-:S02]  /*a800*/  SHF.R.U32.HI R19, RZ, 0xa, R23 ;  /* 0x0000000aff137819 */ /* 0x000fc40000011617 */
[----:B------:R-:W-:Y:S02]  /*a810*/  LOP3.LUT R8, R9, 0x100010, R8, 0xf8, !PT ;  /* 0x0010001009087812 */ /* 0x000fe400078ef808 */
[----:B------:R-:W-:Y:S02]  /*a820*/  LOP3.LUT R23, R24, 0x64006400, RZ, 0xfc, !PT ;  /* 0x6400640018177812 */ /* 0x000fe400078efcff */
[----:B------:R-:W-:Y:S02]  /*a830*/  LOP3.LUT R9, R11, 0x100010, R10, 0xf8, !PT ;  /* 0x001000100b097812 */ /* 0x000fe400078ef80a */
[----:B------:R-:W-:Y:S01]  /*a840*/  LOP3.LUT R11, R83, 0x100010, R80, 0xf8, !PT ;  /* 0x00100010530b7812 */ /* 0x000fe200078ef850 */
[-C--:B------:R-:W-:Y:S01]  /*a850*/  HFMA2 R83, R67, R2.reuse.H0_H0, -48, -48 ;  /* 0xd200d20043537431 */ /* 0x080fe20000040002 */
[----:B------:R-:W-:Y:S01]  /*a860*/  LOP3.LUT R12, R20, 0x1f001f, RZ, 0xc0, !PT ;  /* 0x001f001f140c7812 */ /* 0x000fe200078ec0ff */
[----:B------:R-:W-:Y:S01]  /*a870*/  HFMA2 R82, R23, R2.H0_H0, -48, -48 ;  /* 0xd200d20017527431 */ /* 0x000fe20000040002 */
[----:B------:R-:W-:-:S02]  /*a880*/  SHF.R.U32.HI R13, RZ, 0xa, R20 ;  /* 0x0000000aff0d7819 */ /* 0x000fc40000011614 */
[----:B------:R-:W-:Y:S02]  /*a890*/  LOP3.LUT R87, R20, 0x3e003e0, RZ, 0xc0, !PT ;  /* 0x03e003e014577812 */ /* 0x000fe400078ec0ff */
[----:B------:R-:W-:Y:S02]  /*a8a0*/  LOP3.LUT R65, R65, 0x64006400, RZ, 0xfc, !PT ;  /* 0x6400640041417812 */ /* 0x000fe400078efcff */
[----:B------:R-:W-:Y:S02]  /*a8b0*/  LOP3.LUT R67, R5, 0x64006400, RZ, 0xfc, !PT ;  /* 0x6400640005437812 */ /* 0x000fe400078efcff */
[C---:B------:R-:W-:Y:S02]  /*a8c0*/  LOP3.LUT R14, R21.reuse, 0x1f001f, RZ, 0xc0, !PT ;  /* 0x001f001f150e7812 */ /* 0x040fe400078ec0ff */
[----:B------:R-:W-:Y:S02]  /*a8d0*/  SHF.R.U32.HI R15, RZ, 0xa, R21 ;  /* 0x0000000aff0f7819 */ /* 0x000fe40000011615 */
[----:B------:R-:W-:-:S02]  /*a8e0*/  LOP3.LUT R20, R21, 0x3e003e0, RZ, 0xc0, !PT ;  /* 0x03e003e015147812 */ /* 0x000fc400078ec0ff */
[----:B------:R-:W-:Y:S02]  /*a8f0*/  LOP3.LUT R3, R3, 0x64006400, RZ, 0xfc, !PT ;  /* 0x6400640003037812 */ /* 0x000fe400078efcff */
[----:B------:R-:W-:Y:S02]  /*a900*/  LOP3.LUT R5, R69, 0x64006400, RZ, 0xfc, !PT ;  /* 0x6400640045057812 */ /* 0x000fe400078efcff */
[C---:B------:R-:W-:Y:S02]  /*a910*/  LOP3.LUT R16, R22.reuse, 0x1f001f, RZ, 0xc0, !PT ;  /* 0x001f001f16107812 */ /* 0x040fe400078ec0ff */
[----:B------:R-:W-:Y:S02]  /*a920*/  SHF.R.U32.HI R17, RZ, 0xa, R22 ;  /* 0x0000000aff117819 */ /* 0x000fe40000011616 */
[----:B------:R-:W-:Y:S02]  /*a930*/  LOP3.LUT R21, R22, 0x3e003e0, RZ, 0xc0, !PT ;  /* 0x03e003e016157812 */ /* 0x000fe400078ec0ff */
[----:B------:R-:W-:-:S02]  /*a940*/  LOP3.LUT R23, R4, 0x64006400, RZ, 0xfc, !PT ;  /* 0x6400640004177812 */ /* 0x000fc400078efcff */
[----:B------:R-:W-:Y:S02]  /*a950*/  SHF.R.U32.HI R22, RZ, 0xb, R22 ;  /* 0x0000000bff167819 */ /* 0x000fe40000011616 */
        /* <DEDUP_REMOVED lines=217> */
.L_x_1990:
[----:B------:R-:W-:Y:S02]  /*b6f0*/  @!P2 MOV R44, R96 ;  /* 0x00000060002ca202 */ /* 0x000fe40000000f00 */
        /* <DEDUP_REMOVED lines=82> */
.L_x_1992:
        /* <DEDUP_REMOVED lines=77> */
.L_x_1991:
        /* <DEDUP_REMOVED lines=8> */
.L_x_1989:
        /* <DEDUP_REMOVED lines=11> */
.L_x_2007:
[----:B------:R-:W-:Y:S01]  /*c220*/  ISETP.NE.AND P3, PT, R48, R37, PT ;  /* 0x000000253000720c */ /* 0x000fe20003f65270 */
[----:B------:R-:W2:-:S12]  /*c230*/  LDG.E.128.CONSTANT R16, desc[UR8][R102.64] ;  /* 0x0000000866107981 */ /* 0x000e98000c1e9d00 */
[----:B------:R-:W-:-:S06]  /*c240*/  @!P3 LEA R2, R44, R1, 0x3 ;  /* 0x000000012c02b211 */ /* 0x000fcc00078e18ff */
[----:B------:R-:W3:Y:S01]  /*c250*/  @!P3 LDL.64 R2, [R2+0x8] ;  /* 0x000008000202b983 */ /* 0x000ee20000100a00 */
[----:B------:R-:W-:Y:S02]  /*c260*/  @!P3 IADD3 R4, PT, PT, R44, 0x1, RZ ;  /* 0x000000012c04b810 */ /* 0x000fe40007ffe0ff */
[----:B------:R-:W-:Y:S02]  /*c270*/  @!P3 MOV R12, R10 ;  /* 0x0000000a000cb202 */ /* 0x000fe40000000f00 */
[----:B------:R-:W-:Y:S02]  /*c280*/  @!P3 MOV R44, R4 ;  /* 0x00000004002cb202 */ /* 0x000fe40000000f00 */
[----:B------:R-:W-:Y:S01]  /*c290*/  ISETP.NE.AND P2, PT, R51, RZ, PT ;  /* 0x000000ff3300720c */ /* 0x000fe20003f45270 */
[----:B------:R0:W5:Y:S01]  /*c2a0*/  @!P3 LDG.E.U16.CONSTANT R5, desc[UR8][R12.64] ;  /* 0x000000080c05b981 */ /* 0x000162000c1e9500 */
[----:B------:R-:W-:Y:S01]  /*c2b0*/  HFMA2 R7, -RZ, RZ, 0, 0.0625 ;  /* 0x00002c00ff077431 */ /* 0x000fe200000001ff */
[----:B------:R-:W-:-:S02]  /*c2c0*/  ISETP.NE.AND P1, PT, R52, 0x1, PT ;  /* 0x000000013400780c */ /* 0x000fc40003f25270 */
[C---:B--2---:R-:W-:Y:S02]  /*c2d0*/  LOP3.LUT R4, R17.reuse, 0xf000f, RZ, 0xc0, !PT ;  /* 0x000f000f11047812 */ /* 0x044fe400078ec0ff */
[----:B------:R-:W-:Y:S02]  /*c2e0*/  LOP3.LUT R6, R17, 0xf000f0, RZ, 0xc0, !PT ;  /* 0x00f000f011067812 */ /* 0x000fe400078ec0ff */
[----:B------:R-:W-:Y:S02]  /*c2f0*/  LOP3.LUT R14, R18, 0xf000f0, RZ, 0xc0, !PT ;  /* 0x00f000f0120e7812 */ /* 0x000fe400078ec0ff */
[----:B------:R-:W-:Y:S02]  /*c300*/  LOP3.LUT R20, R19, 0xf000f, RZ, 0xc0, !PT ;  /* 0x000f000f13147812 */ /* 0x000fe400078ec0ff */
[----:B------:R-:W-:Y:S02]  /*c310*/  SHF.R.U32.HI R17, RZ, 0x8, R17 ;  /* 0x00000008ff117819 */ /* 0x000fe40000011611 */
[----:B------:R-:W-:-:S02]  /*c320*/  SHF.R.U32.HI R15, RZ, 0x8, R18 ;  /* 0x00000008ff0f7819 */ /* 0x000fc40000011612 */
[----:B------:R-:W-:Y:S02]  /*c330*/  LOP3.LUT R21, R19, 0xf000f0, RZ, 0xc0, !PT ;  /* 0x00f000f013157812 */ /* 0x000fe400078ec0ff */
[----:B---3--:R-:W-:Y:S02]  /*c340*/  @!P3 PRMT R0, R2, 0x7610, R0 ;  /* 0x000076100200b816 */ /* 0x008fe40000000000 */
[----:B------:R-:W-:Y:S02]  /*c350*/  @!P3 PRMT R97, R3, 0x7610, R97 ;  /* 0x000076100361b816 */ /* 0x000fe40000000061 */
[----:B------:R-:W-:Y:S02]  /*c360*/  @!P3 PRMT R0, R0, 0x7610, R2 ;  /* 0x000076100000b816 */ /* 0x000fe40000000002 */
[----:B------:R-:W-:Y:S02]  /*c370*/  @!P3 PRMT R97, R97, 0x7610, R3 ;  /* 0x000076106161b816 */ /* 0x000fe40000000003 */
[----:B------:R-:W-:-:S02]  /*c380*/  LOP3.LUT R2, R16, 0xf000f, RZ, 0xc0, !PT ;  /* 0x000f000f10027812 */ /* 0x000fc400078ec0ff */
[----:B------:R-:W-:Y:S02]  /*c390*/  LOP3.LUT R3, R16, 0xf000f0, RZ, 0xc0, !PT ;  /* 0x00f000f010037812 */ /* 0x000fe400078ec0ff */
[----:B------:R-:W-:Y:S02]  /*c3a0*/  SHF.R.U32.HI R16, RZ, 0x8, R16 ;  /* 0x00000008ff107819 */ /* 0x000fe40000011610 */
[----:B------:R-:W-:Y:S02]  /*c3b0*/  SHF.R.U32.HI R22, RZ, 0x8, R19 ;  /* 0x00000008ff167819 */ /* 0x000fe40000011613 */
[----:B------:R-:W-:Y:S02]  /*c3c0*/  LOP3.LUT R9, R18, 0xf000f, RZ, 0xc0, !PT ;  /* 0x000f000f12097812 */ /* 0x000fe400078ec0ff */
[----:B0-----:R-:W-:Y:S02]  /*c3d0*/  LOP3.LUT R12, R3, 0x64006400, RZ, 0xfc, !PT ;  /* 0x64006400030c7812 */ /* 0x001fe400078efcff */
[----:B------:R-:W-:-:S02]  /*c3e0*/  LOP3.LUT R18, R14, 0x64006400, RZ, 0xfc, !PT ;  /* 0x640064000e127812 */ /* 0x000fc400078efcff */
[----:B------:R-:W-:Y:S02]  /*c3f0*/  LOP3.LUT R19, R20, 0x64006400, RZ, 0xfc, !PT ;  /* 0x6400640014137812 */ /* 0x000fe400078efcff */
[C---:B------:R-:W-:Y:S02]  /*c400*/  LOP3.LUT R3, R16.reuse, 0xf000f, RZ, 0xc0, !PT ;  /* 0x000f000f10037812 */ /* 0x040fe400078ec0ff */
[----:B------:R-:W-:Y:S02]  /*c410*/  LOP3.LUT R8, R17, 0xf000f, RZ, 0xc0, !PT ;  /* 0x000f000f11087812 */ /* 0x000fe400078ec0ff */
[----:B------:R-:W-:Y:S02]  /*c420*/  LOP3.LUT R14, R15, 0xf000f, RZ, 0xc0, !PT ;  /* 0x000f000f0f0e7812 */ /* 0x000fe400078ec0ff */
        /* <DEDUP_REMOVED lines=69> */
[----:B------:R-:W-:-:S02]  /*c880*/  HADD2.F32 R3, -RZ, R21.H0_H0 ;  /* 0x20000015ff037230 */ /* 0x000fc40000004100 */
[C---:B------:R-:W-:Y:S01]  /*c890*/  FFMA.FTZ R33, R31.reuse, R4, R6 ;  /* 0x000000041f217223 */ /* 0x040fe20000010006 */
[----:B-1----:R-:W-:Y:S02]  /*c8a0*/  HADD2.F32 R6, -RZ, R8.H0_H0 ;  /* 0x20000008ff067230 */ /* 0x002fe40000004100 */
[----:B------:R-:W-:Y:S01]  /*c8b0*/  FFMA.FTZ R35, R31, R30, R29 ;  /* 0x0000001e1f237223 */ /* 0x000fe2000001001d */
[----:B------:R-:W-:Y:S02]  /*c8c0*/  HADD2.F32 R34, -RZ, R20.H1_H1 ;  /* 0x30000014ff227230 */ /* 0x000fe40000004100 */
[----:B------:R-:W-:Y:S02]  /*c8d0*/  HADD2.F32 R29, -RZ, R8.H1_H1 ;  /* 0x30000008ff1d7230 */ /* 0x000fe40000004100 */
[----:B------:R-:W-:Y:S01]  /*c8e0*/  FFMA.FTZ R3, R3, R6, R2 ;  /* 0x0000000603037223 */ /* 0x000fe20000010002 */
[----:B------:R-:W-:Y:S02]  /*c8f0*/  HADD2.F32 R4, -RZ, R21.H1_H1 ;  /* 0x30000015ff047230 */ /* 0x000fe40000004100 */
        /* <DEDUP_REMOVED lines=8> */
[----:B------:R-:W-:Y:S02]  /*c980*/  HADD2.F32 R8, -RZ, R9.H0_H0 ;  /* 0x20000009ff087230 */ /* 0x000fe40000004100 */
[----:B------:R-:W-:Y:S01]  /*c990*/  FFMA.FTZ R45, R6, R34, R45 ;  /* 0x00000022062d7223 */ /* 0x000fe2000001002d */
[----:B------:R-:W-:-:S02]  /*c9a0*/  HADD2.F32 R32, -RZ, R25.H1_H1 ;  /* 0x30000019ff207230 */ /* 0x000fc40000004100 */
[C---:B------:R-:W-:Y:S01]  /*c9b0*/  FFMA.FTZ R31, R29.reuse, R4, R30 ;  /* 0x000000041d1f7223 */ /* 0x040fe2000001001e */
[----:B------:R-:W-:Y:S02]  /*c9c0*/  HADD2.F32 R34, -RZ, R27.H1_H1 ;  /* 0x3000001bff227230 */ /* 0x000fe40000004100 */
[----:B------:R-:W-:Y:S02]  /*c9d0*/  HADD2.F32 R2, -RZ, R22.H0_H0 ;  /* 0x20000016ff027230 */ /* 0x000fe40000004100 */
[C---:B------:R-:W-:Y:S01]  /*c9e0*/  FFMA.FTZ R35, R29.reuse, R32, R35 ;  /* 0x000000201d237223 */ /* 0x040fe20000010023 */
[--C-:B------:R-:W-:Y:S02]  /*c9f0*/  HADD2.F32 R6, -RZ, R24.reuse.H0_H0 ;  /* 0x20000018ff067230 */ /* 0x100fe40000004100 */
[----:B------:R-:W-:Y:S01]  /*ca00*/  FFMA.FTZ R45, R29, R34, R45 ;  /* 0x000000221d2d7223 */ /* 0x000fe2000001002d */
        /* <DEDUP_REMOVED lines=31> */
.L_x_1995:
[----:B-----5:R-:W-:Y:S02]  /*cc00*/  @!P3 IADD3 R37, PT, PT, R5, R48, RZ ;  /* 0x000000300525b210 */ /* 0x020fe40007ffe0ff */
[----:B------:R-:W-:Y:S02]  /*cc10*/  MOV R8, R102 ;  /* 0x0000006600087202 */ /* 0x000fe40000000f00 */
[----:B------:R-:W-:Y:S01]  /*cc20*/  MOV R9, R103 ;  /* 0x0000006700097202 */ /* 0x000fe20000000f00 */
[----:B------:R-:W-:Y:S06]  /*cc30*/  @!P1 BRA `(.L_x_1996) ;  /* 0x0000000800e09947 */ /* 0x000fec0003800000 */
        /* <DEDUP_REMOVED lines=38> */
[-C--:B------:R-:W-:Y:S01]  /*cea0*/  FFMA.FTZ R3, R2, R32.reuse, R3 ;  /* 0x0000002002037223 */ /* 0x080fe20000010003 */
        /* <DEDUP_REMOVED lines=54> */
.L_x_1997:
        /* <DEDUP_REMOVED lines=31> */
[-C--:B------:R-:W-:Y:S01]  /*d400*/  FFMA.FTZ R15, R15, R33.reuse, R4 ;  /* 0x000000210f0f7223 */ /* 0x080fe20000010004 */
        /* <DEDUP_REMOVED lines=8> */
[----:B------:R-:W-:Y:S02]  /*d490*/  HADD2.F32 R30, -RZ, R30.H1_H1 ;  /* 0x3000001eff1e7230 */ /* 0x000fe40000004100 */
[----:B------:R-:W-:Y:S01]  /*d4a0*/  FFMA.FTZ R5, R14, R2, R5 ;  /* 0x000000020e057223 */ /* 0x000fe20000010005 */
[----:B------:R-:W-:-:S02]  /*d4b0*/  HADD2.F32 R12, -RZ, R21.H1_H1 ;  /* 0x30000015ff0c7230 */ /* 0x000fc40000004100 */
[----:B------:R-:W-:Y:S01]  /*d4c0*/  FFMA.FTZ R15, R18, R32, R15 ;  /* 0x00000020120f7223 */ /* 0x000fe2000001000f */
[----:B------:R-:W-:Y:S02]  /*d4d0*/  HADD2.F32 R20, -RZ, R20.H1_H1 ;  /* 0x30000014ff147230 */ /* 0x000fe40000004100 */
[----:B------:R-:W-:Y:S02]  /*d4e0*/  HADD2.F32 R6, -RZ, R23.H1_H1 ;  /* 0x30000017ff067230 */ /* 0x000fe40000004100 */
        /* <DEDUP_REMOVED lines=45> */
.L_x_1996:
        /* <DEDUP_REMOVED lines=37> */
[----:B------:R-:W-:Y:S01]  /*da10*/  HFMA2 R24, R24, R7.H0_H0, -72, -72 ;  /* 0xd480d48018187431 */ /* 0x000fe20000040007 */
[----:B------:R-:W-:-:S02]  /*da20*/  LOP3.LUT R5, R5, 0x64006400, RZ, 0xfc, !PT ;  /* 0x6400640005057812 */ /* 0x000fc400078efcff */
        /* <DEDUP_REMOVED lines=11> */
[-C--:B------:R-:W-:Y:S02]  /*dae0*/  HFMA2 R28, R28, R7.reuse.H0_H0, -72, -72 ;  /* 0xd480d4801c1c7431 */ /* 0x080fe40000040007 */
[----:B------:R-:W-:Y:S02]  /*daf0*/  HADD2 R29, R29, -1032, -1032 ;  /* 0xe408e4081d1d7430 */ /* 0x000fe40000000000 */
[-C--:B------:R-:W-:Y:S02]  /*db00*/  HFMA2 R30, R30, R7.reuse.H0_H0, -72, -72 ;  /* 0xd480d4801e1e7431 */ /* 0x080fe40000040007 */
[----:B------:R-:W-:Y:S02]  /*db10*/  HADD2 R31, R31, -1032, -1032 ;  /* 0xe408e4081f1f7430 */ /* 0x000fe40000000000 */
[----:B------:R-:W-:Y:S01]  /*db20*/  HFMA2 R32, R32, R7.H0_H0, -72, -72 ;  /* 0xd480d48020207431 */ /* 0x000fe20000040007 */
[----:B------:R-:W-:Y:S06]  /*db30*/  @!P2 BRA `(.L_x_1998) ;  /* 0x000000040068a947 */ /* 0x000fec0003800000 */
[----:B------:R-:W0:Y:S01]  /*db40*/  LDS.64 R4, [UR4+0x10] ;  /* 0x00001004ff047984 */ /* 0x000e220008000a00 */
[--C-:B------:R-:W-:Y:S02]  /*db50*/  HADD2.F32 R36, -RZ, R18.reuse.H0_H0 ;  /* 0x20000012ff247230 */ /* 0x100fe40000004100 */
[----:B------:R-:W-:Y:S01]  /*db60*/  HADD2.F32 R2, -RZ, R19.H0_H0 ;  /* 0x20000013ff027230 */ /* 0x000fe20000004100 */
        /* <DEDUP_REMOVED lines=13> */
[----:B------:R-:W-:Y:S02]  /*dc40*/  HADD2.F32 R5, -RZ, R19.H1_H1 ;  /* 0x30000013ff057230 */ /* 0x000fe40000004100 */
[----:B------:R-:W-:Y:S01]  /*dc50*/  FFMA.FTZ R4, R34, R53, R55 ;  /* 0x0000003522047223 */ /* 0x000fe20000010037 */
[----:B------:R-:W-:Y:S02]  /*dc60*/  HADD2.F32 R53, -RZ, R21.H1_H1 ;  /* 0x30000015ff357230 */ /* 0x000fe40000004100 */
[----:B------:R-:W-:Y:S01]  /*dc70*/  FFMA.FTZ R6, R3, R6, RZ ;  /* 0x0000000603067223 */ /* 0x000fe200000100ff */
[----:B------:R-:W-:Y:S02]  /*dc80*/  HADD2.F32 R3, -RZ, R12.H0_H0 ;  /* 0x2000000cff037230 */ /* 0x000fe40000004100 */
[----:B------:R-:W-:Y:S01]  /*dc90*/  FFMA.FTZ R2, R5, R34, R2 ;  /* 0x0000002205027223 */ /* 0x000fe20000010002 */
[----:B------:R-:W-:-:S02]  /*dca0*/  HADD2.F32 R5, -RZ, R20.H0_H0 ;  /* 0x20000014ff057230 */ /* 0x000fc40000004100 */
[C---:B------:R-:W-:Y:S01]  /*dcb0*/  FFMA.FTZ R36, R34.reuse, R53, R57 ;  /* 0x0000003522247223 */ /* 0x040fe20000010039 */
[----:B------:R-:W-:Y:S01]  /*dcc0*/  FFMA.FTZ R34, R34, R59, R6 ;  /* 0x0000003b22227223 */ /* 0x000fe20000010006 */
        /* <DEDUP_REMOVED lines=8> */
[----:B------:R-:W-:Y:S02]  /*dd50*/  HADD2.F32 R3, -RZ, R25.H0_H0 ;  /* 0x20000019ff037230 */ /* 0x000fe40000004100 */
[----:B------:R-:W-:Y:S01]  /*dd60*/  FFMA.FTZ R55, R33, R55, R36 ;  /* 0x0000003721377223 */ /* 0x000fe20000010024 */
[----:B------:R-:W-:Y:S02]  /*dd70*/  HADD2.F32 R36, -RZ, R22.H1_H1 ;  /* 0x30000016ff247230 */ /* 0x000fe40000004100 */
[C---:B------:R-:W-:Y:S01]  /*dd80*/  FFMA.FTZ R54, R35.reuse, R54, R5 ;  /* 0x0000003623367223 */ /* 0x040fe20000010005 */
[--C-:B-1----:R-:W-:Y:S02]  /*dd90*/  HADD2.F32 R5, -RZ, R16.reuse.H0_H0 ;  /* 0x20000010ff057230 */ /* 0x102fe40000004100 */
[----:B------:R-:W-:Y:S01]  /*dda0*/  FFMA.FTZ R34, R35, R4, R6 ;  /* 0x0000000423227223 */ /* 0x000fe20000010006 */
[----:B------:R-:W-:-:S02]  /*ddb0*/  HADD2.F32 R33, -RZ, R16.H1_H1 ;  /* 0x30000010ff217230 */ /* 0x000fc40000004100 */
[----:B------:R-:W-:Y:S01]  /*ddc0*/  FFMA.FTZ R36, R35, R36, R55 ;  /* 0x0000002423247223 */ /* 0x000fe20000010037 */
[----:B------:R-:W-:Y:S02]  /*ddd0*/  HADD2.F32 R4, -RZ, R25.H1_H1 ;  /* 0x30000019ff047230 */ /* 0x000fe40000004100 */
[----:B------:R-:W-:Y:S01]  /*dde0*/  FFMA.FTZ R3, R3, R5, R2 ;  /* 0x0000000503037223 */ /* 0x000fe20000010002 */
[----:B------:R-:W-:Y:S02]  /*ddf0*/  HADD2.F32 R16, -RZ, R27.H0_H0 ;  /* 0x2000001bff107230 */ /* 0x000fe40000004100 */
        /* <DEDUP_REMOVED lines=24> */
[----:B------:R-:W-:Y:S02]  /*df80*/  HADD2.F32 R16, -RZ, R30.H1_H1 ;  /* 0x3000001eff107230 */ /* 0x000fe40000004100 */
[----:B------:R-:W-:Y:S01]  /*df90*/  FFMA.FTZ R2, R2, R17, R3 ;  /* 0x0000001102027223 */ /* 0x000fe20000010003 */
[----:B------:R-:W-:Y:S02]  /*dfa0*/  HADD2.F32 R6, -RZ, R32.H1_H1 ;  /* 0x30000020ff067230 */ /* 0x000fe40000004100 */
        /* <DEDUP_REMOVED lines=19> */
.L_x_1998:
        /* <DEDUP_REMOVED lines=94> */
.L_x_2000:
        /* <DEDUP_REMOVED lines=63> */
[-C--:B------:R-:W-:Y:S01]  /*eab0*/  FFMA.FTZ R2, R2, R4.reuse, R3 ;  /* 0x0000000402027223 */ /* 0x080fe20000010003 */
        /* <DEDUP_REMOVED lines=27> */
.L_x_1999:
        /* <DEDUP_REMOVED lines=145> */
.L_x_2001:
        /* <DEDUP_REMOVED lines=94> */
.L_x_2003:
        /* <DEDUP_REMOVED lines=91> */
.L_x_2002:
[----:B------:R-:W-:-:S05]  /*10110*/  IMAD.WIDE R14, R45, 0x4, R14 ;  /* 0x000000042d0e7825 */ /* 0x000fca00078e020e */
[----:B------:R-:W2:Y:S02]  /*10120*/  LDG.E.128.CONSTANT R16, desc[UR8][R14.64] ;  /* 0x000000080e107981 */ /* 0x000ea4000c1e9d00 */
[C---:B--2---:R-:W-:Y:S02]  /*10130*/  LOP3.LUT R2, R16.reuse, 0xf000f, RZ, 0xc0, !PT ;  /* 0x000f000f10027812 */ /* 0x044fe400078ec0ff */
[----:B------:R-:W-:Y:S02]  /*10140*/  LOP3.LUT R3, R16, 0xf000f0, RZ, 0xc0, !PT ;  /* 0x00f000f010037812 */ /* 0x000fe400078ec0ff */
[C---:B------:R-:W-:Y:S02]  /*10150*/  LOP3.LUT R5, R17.reuse, 0xf000f, RZ, 0xc0, !PT ;  /* 0x000f000f11057812 */ /* 0x040fe400078ec0ff */
[----:B------:R-:W-:Y:S02]  /*10160*/  LOP3.LUT R4, R17, 0xf000f0, RZ, 0xc0, !PT ;  /* 0x00f000f011047812 */ /* 0x000fe400078ec0ff */
        /* <DEDUP_REMOVED lines=139> */
.L_x_2004:
        /* <DEDUP_REMOVED lines=94> */
.L_x_2006:
[----:B------:R-:W-:Y:S05]  /*11000*/  @P0 BRA `(.L_x_2005) ;  /* 0x0000000400680947 */ /* 0x000fea0003800000 */
[----:B------:R-:W0:Y:S01]  /*11010*/  LDS.64 R2, [UR4+0x130] ;  /* 0x00013004ff027984 */ /* 0x000e220008000a00 */
[----:B------:R-:W-:Y:S02]  /*11020*/  HADD2.F32 R4, -RZ, R25.H0_H0 ;  /* 0x20000019ff047230 */ /* 0x000fe40000004100 */
[----:B------:R-:W-:Y:S01]  /*11030*/  HADD2.F32 R5, -RZ, R27.H0_H0 ;  /* 0x2000001bff057230 */ /* 0x000fe20000004100 */
[----:B------:R-:W1:Y:S01]  /*11040*/  LDS.64 R16, [UR4+0x138] ;  /* 0x00013804ff107984 */ /* 0x000e620008000a00 */
[--C-:B0-----:R-:W-:Y:S02]  /*11050*/  HADD2.F32 R6, -RZ, R2.reuse.H0_H0 ;  /* 0x20000002ff067230 */ /* 0x101fe40000004100 */
[----:B------:R-:W-:Y:S02]  /*11060*/  HADD2.F32 R32, -RZ, R2.H1_H1 ;  /* 0x30000002ff207230 */ /* 0x000fe40000004100 */
[--C-:B------:R-:W-:Y:S02]  /*11070*/  HADD2.F32 R34, -RZ, R3.reuse.H0_H0 ;  /* 0x20000003ff227230 */ /* 0x100fe40000004100 */
[----:B------:R-:W-:Y:S01]  /*11080*/  FFMA.FTZ R53, R4, R6, RZ ;  /* 0x0000000604357223 */ /* 0x000fe200000100ff */
[----:B------:R-:W-:-:S02]  /*11090*/  HADD2.F32 R35, -RZ, R3.H1_H1 ;  /* 0x30000003ff237230 */ /* 0x000fc40000004100 */
[-C--:B------:R-:W-:Y:S01]  /*110a0*/  FFMA.FTZ R5, R5, R6.reuse, RZ ;  /* 0x0000000605057223 */ /* 0x080fe200000100ff */
[----:B------:R-:W-:Y:S02]  /*110b0*/  HADD2.F32 R2, -RZ, R26.H0_H0 ;  /* 0x2000001aff027230 */ /* 0x000fe40000004100 */
[--C-:B------:R-:W-:Y:S02]  /*110c0*/  HADD2.F32 R3, -RZ, R24.reuse.H0_H0 ;  /* 0x20000018ff037230 */ /* 0x100fe40000004100 */
[----:B------:R-:W-:Y:S02]  /*110d0*/  HADD2.F32 R24, -RZ, R24.H1_H1 ;  /* 0x30000018ff187230 */ /* 0x000fe40000004100 */
[-C--:B------:R-:W-:Y:S01]  /*110e0*/  FFMA.FTZ R33, R2, R6.reuse, RZ ;  /* 0x0000000602217223 */ /* 0x080fe200000100ff */
[----:B------:R-:W-:Y:S02]  /*110f0*/  HADD2.F32 R26, -RZ, R26.H1_H1 ;  /* 0x3000001aff1a7230 */ /* 0x000fe40000004100 */
[----:B------:R-:W-:Y:S01]  /*11100*/  FFMA.FTZ R3, R3, R6, RZ ;  /* 0x0000000603037223 */ /* 0x000fe200000100ff */
[----:B------:R-:W-:-:S02]  /*11110*/  HADD2.F32 R6, -RZ, R25.H1_H1 ;  /* 0x30000019ff067230 */ /* 0x000fc40000004100 */
[----:B------:R-:W-:Y:S02]  /*11120*/  HADD2.F32 R4, -RZ, R18.H0_H0 ;  /* 0x20000012ff047230 */ /* 0x000fe40000004100 */
[-C--:B------:R-:W-:Y:S01]  /*11130*/  FFMA.FTZ R3, R24, R32.reuse, R3 ;  /* 0x0000002018037223 */ /* 0x080fe20000010003 */
        /* <DEDUP_REMOVED lines=12> */
[----:B------:R-:W-:Y:S01]  /*11200*/  FFMA.FTZ R2, R3, R35, R2 ;  /* 0x0000002303027223 */ /* 0x000fe20000010002 */
[----:B------:R-:W-:-:S02]  /*11210*/  HADD2.F32 R25, -RZ, R18.H1_H1 ;  /* 0x30000012ff197230 */ /* 0x000fc40000004100 */
[-C--:B------:R-:W-:Y:S01]  /*11220*/  FFMA.FTZ R24, R19, R35.reuse, R24 ;  /* 0x0000002313187223 */ /* 0x080fe20000010018 */
[----:B-1----:R-:W-:Y:S02]  /*11230*/  HADD2.F32 R3, -RZ, R16.H0_H0 ;  /* 0x20000010ff037230 */ /* 0x002fe40000004100 */
[----:B------:R-:W-:Y:S01]  /*11240*/  FFMA.FTZ R34, R6, R34, R5 ;  /* 0x0000002206227223 */ /* 0x000fe20000010005 */
[----:B------:R-:W-:Y:S02]  /*11250*/  HADD2.F32 R19, -RZ, R29.H0_H0 ;  /* 0x2000001dff137230 */ /* 0x000fe40000004100 */
[----:B------:R-:W-:Y:S01]  /*11260*/  FFMA.FTZ R6, R25, R35, R4 ;  /* 0x0000002319067223 */ /* 0x000fe20000010004 */
[----:B------:R-:W-:Y:S02]  /*11270*/  HADD2.F32 R27, -RZ, R20.H1_H1 ;  /* 0x30000014ff1b7230 */ /* 0x000fe40000004100 */
[----:B------:R-:W-:Y:S02]  /*11280*/  HADD2.F32 R5, -RZ, R28.H0_H0 ;  /* 0x2000001cff057230 */ /* 0x000fe40000004100 */
[----:B------:R-:W-:Y:S01]  /*11290*/  FFMA.FTZ R19, R19, R3, R6 ;  /* 0x0000000313137223 */ /* 0x000fe20000010006 */
[----:B------:R-:W-:-:S02]  /*112a0*/  HADD2.F32 R16, -RZ, R16.H1_H1 ;  /* 0x30000010ff107230 */ /* 0x000fc40000004100 */
[----:B------:R-:W-:Y:S01]  /*112b0*/  FFMA.FTZ R34, R27, R35, R34 ;  /* 0x000000231b227223 */ /* 0x000fe20000010022 */
[----:B------:R-:W-:Y:S02]  /*112c0*/  HADD2.F32 R25, -RZ, R30.H0_H0 ;  /* 0x2000001eff197230 */ /* 0x000fe40000004100 */
[-C--:B------:R-:W-:Y:S01]  /*112d0*/  FFMA.FTZ R5, R5, R3.reuse, R2 ;  /* 0x0000000305057223 */ /* 0x080fe20000010002 */
[----:B------:R-:W-:Y:S02]  /*112e0*/  HADD2.F32 R6, -RZ, R29.H1_H1 ;  /* 0x3000001dff067230 */ /* 0x000fe40000004100 */
[----:B------:R-:W-:Y:S02]  /*112f0*/  HADD2.F32 R27, -RZ, R31.H0_H0 ;  /* 0x2000001fff1b7230 */ /* 0x000fe40000004100 */
[----:B------:R-:W-:Y:S01]  /*11300*/  FFMA.FTZ R25, R25, R3, R24 ;  /* 0x0000000319197223 */ /* 0x000fe20000010018 */
[----:B------:R-:W-:Y:S02]  /*11310*/  HADD2.F32 R28, -RZ, R28.H1_H1 ;  /* 0x3000001cff1c7230 */ /* 0x000fe40000004100 */
[----:B------:R-:W-:Y:S01]  /*11320*/  FFMA.FTZ R19, R6, R16, R19 ;  /* 0x0000001006137223 */ /* 0x000fe20000010013 */
[----:B------:R-:W-:-:S02]  /*11330*/  HADD2.F32 R4, -RZ, R17.H0_H0 ;  /* 0x20000011ff047230 */ /* 0x000fc40000004100 */
[----:B------:R-:W-:Y:S01]  /*11340*/  FFMA.FTZ R3, R27, R3, R34 ;  /* 0x000000031b037223 */ /* 0x000fe20000010022 */
[----:B------:R-:W-:Y:S02]  /*11350*/  HADD2.F32 R12, -RZ, R22.H0_H0 ;  /* 0x20000016ff0c7230 */ /* 0x000fe40000004100 */
[----:B------:R-:W-:Y:S01]  /*11360*/  FFMA.FTZ R5, R28, R16, R5 ;  /* 0x000000101c057223 */ /* 0x000fe20000010005 */
[----:B------:R-:W-:Y:S02]  /*11370*/  HADD2.F32 R30, -RZ, R30.H1_H1 ;  /* 0x3000001eff1e7230 */ /* 0x000fe40000004100 */
        /* <DEDUP_REMOVED lines=35> */
.L_x_2005:
        /* <DEDUP_REMOVED lines=8> */
.L_x_1994:
        /* <DEDUP_REMOVED lines=11> */
.L_x_2012:
        /* <DEDUP_REMOVED lines=15> */
[----:B--2---:R-:W-:Y:S02]  /*117d0*/  SHF.R.U32.HI R16, RZ, 0xf, R4 ;  /* 0x0000000fff107819 */ /* 0x004fe40000011604 */
[----:B------:R-:W-:-:S02]  /*117e0*/  SHF.R.U32.HI R23, RZ, 0xf, R6 ;  /* 0x0000000fff177819 */ /* 0x000fc40000011606 */
[----:B------:R-:W-:Y:S02]  /*117f0*/  SHF.R.U32.HI R26, RZ, 0xf, R7 ;  /* 0x0000000fff1a7819 */ /* 0x000fe40000011607 */
[----:B------:R-:W-:Y:S02]  /*11800*/  LOP3.LUT R66, R5, 0x70007, RZ, 0xc0, !PT ;  /* 0x0007000705427812 */ /* 0x000fe400078ec0ff */
[----:B------:R-:W-:Y:S02]  /*11810*/  SHF.R.U32.HI R63, RZ, 0x6, R5 ;  /* 0x00000006ff3f7819 */ /* 0x000fe40000011605 */
[----:B------:R-:W-:Y:S02]  /*11820*/  LOP3.LUT R67, R6, 0x70007, RZ, 0xc0, !PT ;  /* 0x0007000706437812 */ /* 0x000fe400078ec0ff */
[----:B----4-:R-:W-:Y:S02]  /*11830*/  @!P2 PRMT R0, R18, 0x7610, R0 ;  /* 0x000076101200a816 */ /* 0x010fe40000000000 */
[----:B------:R-:W-:-:S02]  /*11840*/  @!P2 PRMT R97, R19, 0x7610, R97 ;  /* 0x000076101361a816 */ /* 0x000fc40000000061 */
[----:B------:R-:W-:Y:S02]  /*11850*/  @!P2 PRMT R0, R0, 0x7610, R18 ;  /* 0x000076100000a816 */ /* 0x000fe40000000012 */
[----:B------:R-:W-:Y:S02]  /*11860*/  SHF.R.U32.HI R18, RZ, 0xf, R5 ;  /* 0x0000000fff127819 */ /* 0x000fe40000011605 */
[----:B------:R-:W-:Y:S02]  /*11870*/  @!P2 PRMT R97, R97, 0x7610, R19 ;  /* 0x000076106161a816 */ /* 0x000fe40000000013 */
[----:B------:R-:W-:Y:S02]  /*11880*/  LOP3.LUT R19, R5, 0x380038, RZ, 0xc0, !PT ;  /* 0x0038003805137812 */ /* 0x000fe400078ec0ff */
[----:B------:R-:W-:Y:S02]  /*11890*/  LOP3.LUT R24, R6, 0x380038, RZ, 0xc0, !PT ;  /* 0x0038003806187812 */ /* 0x000fe400078ec0ff */
[----:B------:R-:W-:-:S02]  /*118a0*/  SHF.R.U32.HI R64, RZ, 0x6, R6 ;  /* 0x00000006ff407819 */ /* 0x000fc40000011606 */
[C---:B------:R-:W-:Y:S02]  /*118b0*/  LOP3.LUT R79, R7.reuse, 0x70007, RZ, 0xc0, !PT ;  /* 0x00070007074f7812 */ /* 0x040fe400078ec0ff */
[----:B------:R-:W-:Y:S02]  /*118c0*/  LOP3.LUT R27, R7, 0x380038, RZ, 0xc0, !PT ;  /* 0x00380038071b7812 */ /* 0x000fe400078ec0ff */
[----:B------:R-:W-:Y:S02]  /*118d0*/  SHF.R.U32.HI R78, RZ, 0x6, R7 ;  /* 0x00000006ff4e7819 */ /* 0x000fe40000011607 */
[C---:B-----5:R-:W-:Y:S02]  /*118e0*/  LOP3.LUT R54, R13.reuse, 0x70007, RZ, 0xc0, !PT ;  /* 0x000700070d367812 */ /* 0x060fe400078ec0ff */
        /* <DEDUP_REMOVED lines=9> */
[--C-:B------:R-:W-:Y:S02]  /*11980*/  SHF.R.U32.HI R56, RZ, 0x6, R15.reuse ;  /* 0x00000006ff387819 */ /* 0x100fe4000001160f */
[----:B------:R-:W-:Y:S02]  /*11990*/  LOP3.LUT R16, R16, 0x10001, RZ, 0xc0, !PT ;  /* 0x0001000110107812 */ /* 0x000fe400078ec0ff */
[----:B------:R-:W-:Y:S02]  /*119a0*/  LOP3.LUT R6, R18, 0x10001, RZ, 0xc0, !PT ;  /* 0x0001000112067812 */ /* 0x000fe400078ec0ff */
[----:B------:R-:W-:Y:S02]  /*119b0*/  SHF.R.U32.HI R14, RZ, 0xe, R14 ;  /* 0x0000000eff0e7819 */ /* 0x000fe4000001160e */
[----:B------:R-:W-:-:S02]  /*119c0*/  SHF.R.U32.HI R15, RZ, 0xe, R15 ;  /* 0x0000000eff0f7819 */ /* 0x000fc4000001160f */
[----:B------:R-:W-:Y:S02]  /*119d0*/  LOP3.LUT R23, R23, 0x10001, RZ, 0xc0, !PT ;  /* 0x0001000117177812 */ /* 0x000fe400078ec0ff */
[----:B------:R-:W-:Y:S02]  /*119e0*/  LOP3.LUT R26, R26, 0x10001, RZ, 0xc0, !PT ;  /* 0x000100011a1a7812 */ /* 0x000fe400078ec0ff */
[----:B---3--:R-:W-:Y:S02]  /*119f0*/  @!P2 IADD3 R37, PT, PT, R3, R48, RZ ;  /* 0x000000300325a210 */ /* 0x008fe40007ffe0ff */
[C---:B------:R-:W-:Y:S02]  /*11a00*/  LOP3.LUT R65, R4.reuse, 0x70007, RZ, 0xc0, !PT ;  /* 0x0007000704417812 */ /* 0x040fe400078ec0ff */
[----:B------:R-:W-:Y:S02]  /*11a10*/  LOP3.LUT R3, R4, 0x380038, RZ, 0xc0, !PT ;  /* 0x0038003804037812 */ /* 0x000fe400078ec0ff */
[----:B------:R-:W-:-:S02]  /*11a20*/  SHF.R.U32.HI R62, RZ, 0x6, R4 ;  /* 0x00000006ff3e7819 */ /* 0x000fc40000011604 */
[C---:B------:R-:W-:Y:S02]  /*11a30*/  LOP3.LUT R53, R12.reuse, 0x70007, RZ, 0xc0, !PT ;  /* 0x000700070c357812 */ /* 0x040fe400078ec0ff */
[----:B------:R-:W-:Y:S02]  /*11a40*/  LOP3.LUT R17, R12, 0x380038, RZ, 0xc0, !PT ;  /* 0x003800380c117812 */ /* 0x000fe400078ec0ff */
[----:B------:R-:W-:Y:S02]  /*11a50*/  SHF.R.U32.HI R4, RZ, 0x6, R12 ;  /* 0x00000006ff047819 */ /* 0x000fe4000001160c */
[----:B------:R-:W-:Y:S02]  /*11a60*/  LOP3.LUT R18, R16, 0x20002, R7, 0xf8, !PT ;  /* 0x0002000210127812 */ /* 0x000fe400078ef807 */
[----:B------:R-:W-:Y:S02]  /*11a70*/  LOP3.LUT R21, R6, 0x20002, R21, 0xf8, !PT ;  /* 0x0002000206157812 */ /* 0x000fe400078ef815 */
[----:B------:R-:W-:-:S02]  /*11a80*/  LOP3.LUT R28, R23, 0x20002, R14, 0xf8, !PT ;  /* 0x00020002171c7812 */ /* 0x000fc400078ef80e */
[----:B------:R-:W-:Y:S02]  /*11a90*/  LOP3.LUT R29, R26, 0x20002, R15, 0xf8, !PT ;  /* 0x000200021a1d7812 */ /* 0x000fe400078ef80f */
        /* <DEDUP_REMOVED lines=8> */
[C---:B------:R-:W-:Y:S02]  /*11b20*/  LOP3.LUT R58, R10.reuse, 0x70007, RZ, 0xc0, !PT ;  /* 0x000700070a3a7812 */ /* 0x040fe400078ec0ff */
[----:B------:R-:W-:Y:S02]  /*11b30*/  LOP3.LUT R26, R10, 0x380038, RZ, 0xc0, !PT ;  /* 0x003800380a1a7812 */ /* 0x000fe400078ec0ff */
[----:B------:R-:W-:-:S02]  /*11b40*/  SHF.R.U32.HI R57, RZ, 0x6, R10 ;  /* 0x00000006ff397819 */ /* 0x000fc4000001160a */
[----:B------:R-:W-:Y:S02]  /*11b50*/  SHF.R.U32.HI R9, RZ, 0xd, R10 ;  /* 0x0000000dff097819 */ /* 0x000fe4000001160a */
[C---:B------:R-:W-:Y:S02]  /*11b60*/  LOP3.LUT R61, R11.reuse, 0x70007, RZ, 0xc0, !PT ;  /* 0x000700070b3d7812 */ /* 0x040fe400078ec0ff */
[----:B------:R-:W-:Y:S02]  /*11b70*/  LOP3.LUT R32, R11, 0x380038, RZ, 0xc0, !PT ;  /* 0x003800380b207812 */ /* 0x000fe400078ec0ff */
[--C-:B------:R-:W-:Y:S02]  /*11b80*/  SHF.R.U32.HI R59, RZ, 0x6, R11.reuse ;  /* 0x00000006ff3b7819 */ /* 0x100fe4000001160b */
[----:B------:R-:W-:Y:S02]  /*11b90*/  SHF.R.U32.HI R10, RZ, 0xd, R11 ;  /* 0x0000000dff0a7819 */ /* 0x000fe4000001160b */
[----:B------:R-:W-:-:S02]  /*11ba0*/  LOP3.LUT R11, R62, 0x380038, RZ, 0xc0, !PT ;  /* 0x003800383e0b7812 */ /* 0x000fc400078ec0ff */
[----:B------:R-:W-:Y:S02]  /*11bb0*/  LOP3.LUT R7, R18, 0x40004, R7, 0xf8, !PT ;  /* 0x0004000412077812 */ /* 0x000fe400078ef807 */
[----:B------:R-:W-:Y:S02]  /*11bc0*/  LOP3.LUT R9, R28, 0x40004, R9, 0xf8, !PT ;  /* 0x000400041c097812 */ /* 0x000fe400078ef809 */
[----:B------:R-:W-:Y:S02]  /*11bd0*/  LOP3.LUT R18, R63, 0x380038, RZ, 0xc0, !PT ;  /* 0x003800383f127812 */ /* 0x000fe400078ec0ff */
[----:B------:R-:W-:Y:S02]  /*11be0*/  LOP3.LUT R28, R78, 0x380038, RZ, 0xc0, !PT ;  /* 0x003800384e1c7812 */ /* 0x000fe400078ec0ff */
[----:B------:R-:W-:Y:S02]  /*11bf0*/  LOP3.LUT R3, R3, 0x64006400, RZ, 0xfc, !PT ;  /* 0x6400640003037812 */ /* 0x000fe400078efcff */
[----:B------:R-:W-:-:S02]  /*11c00*/  LOP3.LUT R11, R11, 0x64006400, RZ, 0xfc, !PT ;  /* 0x640064000b0b7812 */ /* 0x000fc400078efcff */
[----:B------:R-:W-:Y:S02]  /*11c10*/  LOP3.LUT R8, R21, 0x40004, R8, 0xf8, !PT ;  /* 0x0004000415087812 */ /* 0x000fe400078ef808 */
[----:B------:R-:W-:Y:S02]  /*11c20*/  LOP3.LUT R10, R29, 0x40004, R10, 0xf8, !PT ;  /* 0x000400041d0a7812 */ /* 0x000fe400078ef80a */
        /* <DEDUP_REMOVED lines=128> */
[-C--:B------:R-:W-:Y:S02]  /*12430*/  HFMA2 R21, R11, R2.reuse.H0_H0, -20, -20 ;  /* 0xcd00cd000b157431 */ /* 0x080fe40000040002 */
[-C--:B------:R-:W-:Y:S02]  /*12440*/  HFMA2 R19, R19, R2.reuse.H0_H0, -20, -20 ;  /* 0xcd00cd0013137431 */ /* 0x080fe40000040002 */
[-C--:B------:R-:W-:Y:S02]  /*12450*/  HFMA2 R16, R81, R2.reuse.H0_H0, -20, -20 ;  /* 0xcd00cd0051107431 */ /* 0x080fe40000040002 */
[-C--:B------:R-:W-:Y:S02]  /*12460*/  HFMA2 R3, R89, R2.reuse.H0_H0, -20, -20 ;  /* 0xcd00cd0059037431 */ /* 0x080fe40000040002 */
[----:B------:R-:W-:Y:S02]  /*12470*/  HFMA2 R2, R93, R2.H0_H0, -20, -20 ;  /* 0xcd00cd005d027431 */ /* 0x000fe40000040002 */
        /* <DEDUP_REMOVED lines=103> */
.L_x_2009:
        /* <DEDUP_REMOVED lines=83> */
.L_x_2011:
        /* <DEDUP_REMOVED lines=77> */
.L_x_2010:
        /* <DEDUP_REMOVED lines=8> */
.L_x_2008:
        /* <DEDUP_REMOVED lines=12> */
.L_x_2017:
[----:B------:R-:W-:Y:S01]  /*13630*/  ISETP.NE.AND P2, PT, R48, R37, PT ;  /* 0x000000253000720c */ /* 0x000fe20003f45270 */
[----:B------:R-:W2:-:S12]  /*13640*/  LDG.E.128.CONSTANT R4, desc[UR8][R102.64] ;  /* 0x0000000866047981 */ /* 0x000e98000c1e9d00 */
[----:B------:R-:W-:Y:S01]  /*13650*/  @!P2 LEA R10, R44, R1, 0x3 ;  /* 0x000000012c0aa211 */ /* 0x000fe200078e18ff */
[----:B------:R0:W5:Y:S05]  /*13660*/  @!P2 LDG.E.U16.CONSTANT R17, desc[UR8][R2.64] ;  /* 0x000000080211a981 */ /* 0x00016a000c1e9500 */
[----:B------:R-:W3:Y:S01]  /*13670*/  @!P2 LDL.64 R10, [R10+0x8] ;  /* 0x000008000a0aa983 */ /* 0x000ee20000100a00 */
[----:B------:R-:W-:Y:S01]  /*13680*/  MOV R22, 0x3400 ;  /* 0x0000340000167802 */ /* 0x000fe20000000f00 */
[----:B------:R-:W-:Y:S01]  /*13690*/  HFMA2 R28, -RZ, RZ, 0, 0.0625 ;  /* 0x00002c00ff1c7431 */ /* 0x000fe200000001ff */
[----:B------:R-:W-:Y:S02]  /*136a0*/  ISETP.NE.AND P3, PT, R51, RZ, PT ;  /* 0x000000ff3300720c */ /* 0x000fe40003f65270 */
[----:B------:R-:W-:-:S02]  /*136b0*/  MOV R8, 0x2400 ;  /* 0x0000240000087802 */ /* 0x000fc40000000f00 */
[----:B------:R-:W-:Y:S02]  /*136c0*/  ISETP.NE.AND P1, PT, R52, 0x1, PT ;  /* 0x000000013400780c */ /* 0x000fe40003f25270 */
[----:B------:R-:W-:Y:S02]  /*136d0*/  @!P2 IADD3 R63, PT, PT, R44, 0x1, RZ ;  /* 0x000000012c3fa810 */ /* 0x000fe40007ffe0ff */
[C---:B--2---:R-:W-:Y:S02]  /*136e0*/  LOP3.LUT R45, R5.reuse, 0x30003, RZ, 0xc0, !PT ;  /* 0x00030003052d7812 */ /* 0x044fe400078ec0ff */
[C---:B------:R-:W-:Y:S02]  /*136f0*/  LOP3.LUT R12, R5.reuse, 0xc000c, RZ, 0xc0, !PT ;  /* 0x000c000c050c7812 */ /* 0x040fe400078ec0ff */
[C---:B------:R-:W-:Y:S02]  /*13700*/  LOP3.LUT R21, R5.reuse, 0x300030, RZ, 0xc0, !PT ;  /* 0x0030003005157812 */ /* 0x040fe400078ec0ff */
[----:B------:R-:W-:-:S02]  /*13710*/  LOP3.LUT R30, R5, 0xc000c0, RZ, 0xc0, !PT ;  /* 0x00c000c0051e7812 */ /* 0x000fc400078ec0ff */
[----:B------:R-:W-:Y:S02]  /*13720*/  SHF.R.U32.HI R54, RZ, 0x8, R5 ;  /* 0x00000008ff367819 */ /* 0x000fe40000011605 */
[C---:B------:R-:W-:Y:S02]  /*13730*/  LOP3.LUT R9, R4.reuse, 0x30003, RZ, 0xc0, !PT ;  /* 0x0003000304097812 */ /* 0x040fe400078ec0ff */
[----:B------:R-:W-:Y:S02]  /*13740*/  LOP3.LUT R29, R4, 0xc000c0, RZ, 0xc0, !PT ;  /* 0x00c000c0041d7812 */ /* 0x000fe400078ec0ff */
[----:B---3--:R-:W-:Y:S02]  /*13750*/  @!P2 PRMT R0, R10, 0x7610, R0 ;  /* 0x000076100a00a816 */ /* 0x008fe40000000000 */
[----:B------:R-:W-:Y:S02]  /*13760*/  @!P2 PRMT R97, R11, 0x7610, R97 ;  /* 0x000076100b61a816 */ /* 0x000fe40000000061 */
[----:B------:R-:W-:-:S02]  /*13770*/  @!P2 PRMT R0, R0, 0x7610, R10 ;  /* 0x000076100000a816 */ /* 0x000fc4000000000a */
[----:B------:R-:W-:Y:S02]  /*13780*/  @!P2 PRMT R97, R97, 0x7610, R11 ;  /* 0x000076106161a816 */ /* 0x000fe4000000000b */
[C---:B------:R-:W-:Y:S02]  /*13790*/  LOP3.LUT R10, R4.reuse, 0xc000c, RZ, 0xc0, !PT ;  /* 0x000c000c040a7812 */ /* 0x040fe400078ec0ff */
[----:B------:R-:W-:Y:S02]  /*137a0*/  LOP3.LUT R11, R4, 0x300030, RZ, 0xc0, !PT ;  /* 0x00300030040b7812 */ /* 0x000fe400078ec0ff */
[C---:B------:R-:W-:Y:S02]  /*137b0*/  LOP3.LUT R5, R6.reuse, 0xc000c, RZ, 0xc0, !PT ;  /* 0x000c000c06057812 */ /* 0x040fe400078ec0ff */
[----:B------:R-:W-:Y:S02]  /*137c0*/  SHF.R.U32.HI R4, RZ, 0x8, R4 ;  /* 0x00000008ff047819 */ /* 0x000fe40000011604 */
[----:B------:R-:W-:-:S02]  /*137d0*/  LOP3.LUT R55, R6, 0x30003, RZ, 0xc0, !PT ;  /* 0x0003000306377812 */ /* 0x000fc400078ec0ff */
[C---:B------:R-:W-:Y:S02]  /*137e0*/  LOP3.LUT R23, R6.reuse, 0x300030, RZ, 0xc0, !PT ;  /* 0x0030003006177812 */ /* 0x040fe400078ec0ff */
[----:B------:R-:W-:Y:S02]  /*137f0*/  LOP3.LUT R31, R6, 0xc000c0, RZ, 0xc0, !PT ;  /* 0x00c000c0061f7812 */ /* 0x000fe400078ec0ff */
[----:B------:R-:W-:Y:S02]  /*13800*/  SHF.R.U32.HI R56, RZ, 0x8, R6 ;  /* 0x00000008ff387819 */ /* 0x000fe40000011606 */
[C---:B------:R-:W-:Y:S02]  /*13810*/  LOP3.LUT R6, R7.reuse, 0xc000c, RZ, 0xc0, !PT ;  /* 0x000c000c07067812 */ /* 0x040fe400078ec0ff */
[C---:B------:R-:W-:Y:S02]  /*13820*/  LOP3.LUT R57, R7.reuse, 0x30003, RZ, 0xc0, !PT ;  /* 0x0003000307397812 */ /* 0x040fe400078ec0ff */
        /* <DEDUP_REMOVED lines=71> */
[-C--:B------:R-:W-:Y:S02]  /*13ca0*/  HFMA2 R29, R29, R8.reuse.H0_H0, -18, -18 ;  /* 0xcc80cc801d1d7431 */ /* 0x080fe40000040008 */
[-C--:B------:R-:W-:Y:S02]  /*13cb0*/  HFMA2 R30, R7, R8.reuse.H0_H0, -18, -18 ;  /* 0xcc80cc80071e7431 */ /* 0x080fe40000040008 */
[-C--:B------:R-:W-:Y:S02]  /*13cc0*/  HFMA2 R31, R31, R8.reuse.H0_H0, -18, -18 ;  /* 0xcc80cc801f1f7431 */ /* 0x080fe40000040008 */
[----:B------:R-:W-:-:S02]  /*13cd0*/  HFMA2 R34, R11, R8.H0_H0, -18, -18 ;  /* 0xcc80cc800b227431 */ /* 0x000fc40000040008 */
[----:B------:R-:W-:Y:S02]  /*13ce0*/  HFMA2 R35, R35, R8.H0_H0, -18, -18 ;  /* 0xcc80cc8023237431 */ /* 0x000fe40000040008 */
[----:B------:R-:W-:Y:S02]  /*13cf0*/  HADD2 R45, R9, -1026, -1026 ;  /* 0xe402e402092d7430 */ /* 0x000fe40000000000 */
[----:B------:R-:W-:Y:S02]  /*13d00*/  HADD2 R53, R53, -1026, -1026 ;  /* 0xe402e40235357430 */ /* 0x000fe40000000000 */
[----:B------:R-:W-:Y:S02]  /*13d10*/  HADD2 R55, R5, -1026, -1026 ;  /* 0xe402e40205377430 */ /* 0x000fe40000000000 */
[----:B------:R-:W-:Y:S02]  /*13d20*/  HADD2 R56, R4, -1026, -1026 ;  /* 0xe402e40204387430 */ /* 0x000fe40000000000 */
[----:B------:R-:W-:-:S02]  /*13d30*/  HADD2 R57, R57, -1026, -1026 ;  /* 0xe402e40239397430 */ /* 0x000fc40000000000 */
        /* <DEDUP_REMOVED lines=45> */
.L_x_2014:
[----:B------:R-:W-:Y:S02]  /*14010*/  @!P2 MOV R44, R63 ;  /* 0x0000003f002ca202 */ /* 0x000fe40000000f00 */
[----:B-----5:R-:W-:Y:S01]  /*14020*/  @!P2 IADD3 R37, PT, PT, R17, R48, RZ ;  /* 0x000000301125a210 */ /* 0x020fe20007ffe0ff */
[----:B------:R-:W-:Y:S06]  /*14030*/  @!P1 BRA `(.L_x_2015) ;  /* 0x0000000400649947 */ /* 0x000fec0003800000 */
[----:B------:R-:W-:-:S04]  /*14040*/  PRMT R4, R50, 0x9910, RZ ;  /* 0x0000991032047816 */ /* 0x000fc800000000ff */
[----:B------:R-:W-:-:S13]  /*14050*/  ISETP.NE.AND P2, PT, R4, RZ, PT ;  /* 0x000000ff0400720c */ /* 0x000fda0003f45270 */
[----:B------:R-:W-:Y:S05]  /*14060*/  @!P2 BRA `(.L_x_2016) ;  /* 0x0000000000a8a947 */ /* 0x000fea0003800000 */
[----:B------:R-:W0:Y:S04]  /*14070*/  LDS.128 R4, [UR4+-0x10] ;  /* 0xfffff004ff047984 */ /* 0x000e280008000c00 */
[----:B------:R-:W1:Y:S01]  /*14080*/  LDS.128 R8, [UR4] ;  /* 0x00000004ff087984 */ /* 0x000e620008000c00 */
        /* <DEDUP_REMOVED lines=40> */
.L_x_2016:
        /* <DEDUP_REMOVED lines=44> */
.L_x_2015:
        /* <DEDUP_REMOVED lines=8> */
.L_x_2013:
        /* <DEDUP_REMOVED lines=12> */
.L_x_2021:
[----:B------:R-:W0:Y:S02]  /*14710*/  LDS R2, [R0] ;  /* 0x0000000000027984 */ /* 0x000e240000000800 */
[----:B0-----:R-:W-:-:S05]  /*14720*/  HADD2 R3, R2, R43 ;  /* 0x0000002b02037230 */ /* 0x001fca0000000000 */
[----:B------:R-:W0:Y:S02]  /*14730*/  ATOMS.CAST.SPIN P0, [R0], R2, R3 ;  /* 0x000000020000758d */ /* 0x000e240001800003 */
[----:B0-----:R-:W-:Y:S05]  /*14740*/  @!P0 BRA `(.L_x_2021) ;  /* 0xfffffffc00f08947 */ /* 0x001fea000383ffff */
[----:B------:R-:W-:Y:S05]  /*14750*/  BRA `(.L_x_2019) ;  /* 0x00000000000c7947 */ /* 0x000fea0003800000 */
.L_x_2020:
[----:B------:R-:W2:Y:S02]  /*14760*/  LD.E R0, desc[UR8][R4.64] ;  /* 0x0000000804007980 */ /* 0x000ea4000c101900 */
[----:B--2---:R-:W-:-:S05]  /*14770*/  IADD3 R3, PT, PT, R43, R0, RZ ;  /* 0x000000002b037210 */ /* 0x004fca0007ffe0ff */
[----:B------:R0:W-:Y:S02]  /*14780*/  ST.E desc[UR8][R4.64], R3 ;  /* 0x0000000304007985 */ /* 0x0001e4000c101908 */
.L_x_2019:
[----:B------:R-:W-:Y:S05]  /*14790*/  BSYNC.RECONVERGENT B0 ;  /* 0x0000000000007941 */ /* 0x000fea0003800200 */
.L_x_2018:
[----:B------:R1:W-:Y:S01]  /*147a0*/  ATOM.E.ADD.F16x2.RN.STRONG.GPU P0, RZ, desc[UR8][R4.64+0x4], R51 ;  /* 0x8000043304ff79a2 */ /* 0x0003e2000c10e108 */
[----:B------:R-:W-:Y:S04]  /*147b0*/  BSSY.RECONVERGENT B0, `(.L_x_2022) ;  /* 0x000000e000007945 */ /* 0x000fe80003800200 */
[----:B-1----:R-:W-:Y:S05]  /*147c0*/  @P0 BRA `(.L_x_2023) ;  /* 0x0000000000300947 */ /* 0x002fea0003800000 */
[----:B------:R-:W1:Y:S02]  /*147d0*/  QSPC.E.S P0, RZ, [R4+0x4] ;  /* 0x0000040004ff73aa */ /* 0x000e640000000500 */
[----:B-1----:R-:W-:Y:S05]  /*147e0*/  @!P0 BRA `(.L_x_2024) ;  /* 0x00000000001c8947 */ /* 0x002fea0003800000 */
[----:B------:R-:W-:-:S04]  /*147f0*/  MOV R2, R4 ;  /* 0x0000000400027202 */ /* 0x000fc80000000f00 */
[----:B------:R-:W-:-:S07]  /*14800*/  MOV R0, R2 ;  /* 0x0000000200007202 */ /* 0x000fce0000000f00 */
.L_x_2025:
[----:B------:R-:W0:Y:S02]  /*14810*/  LDS R2, [R0+0x4] ;  /* 0x0000040000027984 */ /* 0x000e240000000800 */
[----:B0-----:R-:W-:-:S05]  /*14820*/  HFMA2 R3, R2, 1, 1, R51 ;  /* 0x3c003c0002037831 */ /* 0x001fca0000000033 */
[----:B------:R-:W0:Y:S02]  /*14830*/  ATOMS.CAST.SPIN P0, [R0+0x4], R2, R3 ;  /* 0x000004020000758d */ /* 0x000e240001800003 */
[----:B0-----:R-:W-:Y:S05]  /*14840*/  @!P0 BRA `(.L_x_2025) ;  /* 0xfffffffc00f08947 */ /* 0x001fea000383ffff */
[----:B------:R-:W-:Y:S05]  /*14850*/  BRA `(.L_x_2023) ;  /* 0x00000000000c7947 */ /* 0x000fea0003800000 */
.L_x_2024:
[----:B------:R-:W0:Y:S02]  /*14860*/  LD.E R0, desc[UR8][R4.64+0x4] ;  /* 0x0000040804007980 */ /* 0x000e24000c101900 */
[----:B0-----:R-:W-:-:S05]  /*14870*/  IADD3 R3, PT, PT, R51, R0, RZ ;  /* 0x0000000033037210 */ /* 0x001fca0007ffe0ff */
[----:B------:R1:W-:Y:S02]  /*14880*/  ST.E desc[UR8][R4.64+0x4], R3 ;  /* 0x0000040304007985 */ /* 0x0003e4000c101908 */
.L_x_2023:
[----:B------:R-:W-:Y:S05]  /*14890*/  BSYNC.RECONVERGENT B0 ;  /* 0x0000000000007941 */ /* 0x000fea0003800200 */
.L_x_2022:
        /* <DEDUP_REMOVED lines=11> */
.L_x_2029:
[----:B------:R-:W0:Y:S02]  /*14950*/  LDS R2, [R0] ;  /* 0x0000000000027984 */ /* 0x000e240000000800 */
[----:B0-----:R-:W-:-:S05]  /*14960*/  HADD2 R3, R2, R41 ;  /* 0x0000002902037230 */ /* 0x001fca0000000000 */
[----:B------:R-:W0:Y:S02]  /*14970*/  ATOMS.CAST.SPIN P0, [R0], R2, R3 ;  /* 0x000000020000758d */ /* 0x000e240001800003 */
[----:B0-----:R-:W-:Y:S05]  /*14980*/  @!P0 BRA `(.L_x_2029) ;  /* 0xfffffffc00f08947 */ /* 0x001fea000383ffff */
[----:B------:R-:W-:Y:S05]  /*14990*/  BRA `(.L_x_2027) ;  /* 0x00000000000c7947 */ /* 0x000fea0003800000 */
.L_x_2028:
[----:B------:R-:W2:Y:S02]  /*149a0*/  LD.E R0, desc[UR8][R4.64] ;  /* 0x0000000804007980 */ /* 0x000ea4000c101900 */
[----:B--2---:R-:W-:-:S05]  /*149b0*/  IADD3 R3, PT, PT, R41, R0, RZ ;  /* 0x0000000029037210 */ /* 0x004fca0007ffe0ff */
[----:B------:R0:W-:Y:S02]  /*149c0*/  ST.E desc[UR8][R4.64], R3 ;  /* 0x0000000304007985 */ /* 0x0001e4000c101908 */
.L_x_2027:
[----:B------:R-:W-:Y:S05]  /*149d0*/  BSYNC.RECONVERGENT B0 ;  /* 0x0000000000007941 */ /* 0x000fea0003800200 */
.L_x_2026:
[----:B------:R1:W-:Y:S01]  /*149e0*/  ATOM.E.ADD.F16x2.RN.STRONG.GPU P0, RZ, desc[UR8][R4.64+0x4], R7 ;  /* 0x8000040704ff79a2 */ /* 0x0003e2000c10e108 */
[----:B------:R-:W-:Y:S04]  /*149f0*/  BSSY.RECONVERGENT B0, `(.L_x_2030) ;  /* 0x000000e000007945 */ /* 0x000fe80003800200 */
[----:B-1----:R-:W-:Y:S05]  /*14a00*/  @P0 BRA `(.L_x_2031) ;  /* 0x0000000000300947 */ /* 0x002fea0003800000 */
[----:B------:R-:W1:Y:S02]  /*14a10*/  QSPC.E.S P0, RZ, [R4+0x4] ;  /* 0x0000040004ff73aa */ /* 0x000e640000000500 */
[----:B-1----:R-:W-:Y:S05]  /*14a20*/  @!P0 BRA `(.L_x_2032) ;  /* 0x00000000001c8947 */ /* 0x002fea0003800000 */
[----:B------:R-:W-:-:S04]  /*14a30*/  MOV R2, R4 ;  /* 0x0000000400027202 */ /* 0x000fc80000000f00 */
[----:B------:R-:W-:-:S07]  /*14a40*/  MOV R0, R2 ;  /* 0x0000000200007202 */ /* 0x000fce0000000f00 */
.L_x_2033:
[----:B------:R-:W0:Y:S02]  /*14a50*/  LDS R2, [R0+0x4] ;  /* 0x0000040000027984 */ /* 0x000e240000000800 */
[----:B0-----:R-:W-:-:S05]  /*14a60*/  HFMA2 R3, R2, 1, 1, R7 ;  /* 0x3c003c0002037831 */ /* 0x001fca0000000007 */
[----:B------:R-:W0:Y:S02]  /*14a70*/  ATOMS.CAST.SPIN P0, [R0+0x4], R2, R3 ;  /* 0x000004020000758d */ /* 0x000e240001800003 */
[----:B0-----:R-:W-:Y:S05]  /*14a80*/  @!P0 BRA `(.L_x_2033) ;  /* 0xfffffffc00f08947 */ /* 0x001fea000383ffff */
[----:B------:R-:W-:Y:S05]  /*14a90*/  BRA `(.L_x_2031) ;  /* 0x00000000000c7947 */ /* 0x000fea0003800000 */
.L_x_2032:
[----:B------:R-:W0:Y:S02]  /*14aa0*/  LD.E R0, desc[UR8][R4.64+0x4] ;  /* 0x0000040804007980 */ /* 0x000e24000c101900 */
[----:B0-----:R-:W-:-:S05]  /*14ab0*/  IADD3 R3, PT, PT, R7, R0, RZ ;  /* 0x0000000007037210 */ /* 0x001fca0007ffe0ff */
[----:B------:R1:W-:Y:S02]  /*14ac0*/  ST.E desc[UR8][R4.64+0x4], R3 ;  /* 0x0000040304007985 */ /* 0x0003e4000c101908 */
.L_x_2031:
[----:B------:R-:W-:Y:S05]  /*14ad0*/  BSYNC.RECONVERGENT B0 ;  /* 0x0000000000007941 */ /* 0x000fea0003800200 */
.L_x_2030:
        /* <DEDUP_REMOVED lines=12> */
.L_x_2037:
[----:B------:R-:W0:Y:S02]  /*14ba0*/  LDS R2, [R0] ;  /* 0x0000000000027984 */ /* 0x000e240000000800 */
[----:B0-----:R-:W-:-:S05]  /*14bb0*/  HADD2 R3, R2, R39 ;  /* 0x0000002702037230 */ /* 0x001fca0000000000 */
[----:B------:R-:W0:Y:S02]  /*14bc0*/  ATOMS.CAST.SPIN P0, [R0], R2, R3 ;  /* 0x000000020000758d */ /* 0x000e240001800003 */
[----:B0-----:R-:W-:Y:S05]  /*14bd0*/  @!P0 BRA `(.L_x_2037) ;  /* 0xfffffffc00f08947 */ /* 0x001fea000383ffff */
[----:B------:R-:W-:Y:S05]  /*14be0*/  BRA `(.L_x_2035) ;  /* 0x00000000000c7947 */ /* 0x000fea0003800000 */
.L_x_2036:
[----:B------:R-:W2:Y:S02]  /*14bf0*/  LD.E R0, desc[UR8][R4.64] ;  /* 0x0000000804007980 */ /* 0x000ea4000c101900 */
[----:B--2---:R-:W-:-:S05]  /*14c00*/  IADD3 R3, PT, PT, R39, R0, RZ ;  /* 0x0000000027037210 */ /* 0x004fca0007ffe0ff */
[----:B------:R0:W-:Y:S02]  /*14c10*/  ST.E desc[UR8][R4.64], R3 ;  /* 0x0000000304007985 */ /* 0x0001e4000c101908 */
.L_x_2035:
[----:B------:R-:W-:Y:S05]  /*14c20*/  BSYNC.RECONVERGENT B0 ;  /* 0x0000000000007941 */ /* 0x000fea0003800200 */
.L_x_2034:
[----:B------:R1:W-:Y:S02]  /*14c30*/  ATOM.E.ADD.F16x2.RN.STRONG.GPU P0, RZ, desc[UR8][R4.64+0x4], R49 ;  /* 0x8000043104ff79a2 */ /* 0x0003e4000c10e108 */
[----:B-1----:R-:W-:Y:S05]  /*14c40*/  @P0 EXIT ;  /* 0x000000000000094d */ /* 0x002fea0003800000 */
[----:B------:R-:W1:Y:S02]  /*14c50*/  QSPC.E.S P0, RZ, [R4+0x4] ;  /* 0x0000040004ff73aa */ /* 0x000e640000000500 */
[----:B-1----:R-:W-:Y:S05]  /*14c60*/  @!P0 BRA `(.L_x_2038) ;  /* 0x00000000001c8947 */ /* 0x002fea0003800000 */
[----:B------:R-:W-:-:S04]  /*14c70*/  MOV R2, R4 ;  /* 0x0000000400027202 */ /* 0x000fc80000000f00 */
[----:B------:R-:W-:-:S07]  /*14c80*/  MOV R0, R2 ;  /* 0x0000000200007202 */ /* 0x000fce0000000f00 */
.L_x_2039:
[----:B------:R-:W0:Y:S02]  /*14c90*/  LDS R2, [R0+0x4] ;  /* 0x0000040000027984 */ /* 0x000e240000000800 */
[----:B0-----:R-:W-:-:S05]  /*14ca0*/  HFMA2 R3, R2, 1, 1, R49 ;  /* 0x3c003c0002037831 */ /* 0x001fca0000000031 */
[----:B------:R-:W0:Y:S02]  /*14cb0*/  ATOMS.CAST.SPIN P0, [R0+0x4], R2, R3 ;  /* 0x000004020000758d */ /* 0x000e240001800003 */
[----:B0-----:R-:W-:Y:S05]  /*14cc0*/  @!P0 BRA `(.L_x_2039) ;  /* 0xfffffffc00f08947 */ /* 0x001fea000383ffff */
[----:B------:R-:W-:Y:S05]  /*14cd0*/  EXIT ;  /* 0x000000000000794d */ /* 0x000fea0003800000 */
.L_x_2038:
[----:B------:R-:W0:Y:S02]  /*14ce0*/  LD.E R0, desc[UR8][R4.64+0x4] ;  /* 0x0000040804007980 */ /* 0x000e24000c101900 */
[----:B0-----:R-:W-:-:S05]  /*14cf0*/  IADD3 R3, PT, PT, R49, R0, RZ ;  /* 0x0000000031037210 */ /* 0x001fca0007ffe0ff */
[----:B------:R-:W-:Y:S01]  /*14d00*/  ST.E desc[UR8][R4.64+0x4], R3 ;  /* 0x0000040304007985 */ /* 0x000fe2000c101908 */
[----:B------:R-:W-:Y:S05]  /*14d10*/  EXIT ;  /* 0x000000000000794d */ /* 0x000fea0003800000 */
.L_x_2040:
        /* <DEDUP_REMOVED lines=14> */
.L_x_5308:


//--------------------- .text._Z23gemm_half_q_half_kernelILi3ELi160ELb1ELb1ELi64EEvPK6__halfPKjS4_S2_PS0_iiiiPKtS7_iiiiiibS2_i --------------------------
	.section	.text._Z23gemm_half_q_half_kernelILi3ELi160ELb1ELb1ELi64EEvPK6__halfPKjS4_S2_PS0_iiiiPKtS7_iiiiiibS2_i,"ax",@progbits
	.align	128
        .global         _Z23gemm_half_q_half_kernelILi3ELi160ELb1ELb1ELi64EEvPK6__halfPKjS4_S2_PS0_iiiiPKtS7_iiiiiibS2_i
        .type           _Z23gemm_half_q_half_kernelILi3ELi160ELb1ELb1ELi64EEvPK6__halfPKjS4_S2_PS0_iiiiPKtS7_iiiiiibS2_i,@function
        .size           _Z23gemm_half_q_half_kernelILi3ELi160ELb1ELb1ELi64EEvPK6__halfPKjS4_S2_PS0_iiiiPKtS7_iiiiiibS2_i,(.L_x_5309 - _Z23gemm_half_q_half_kernelILi3ELi160ELb1ELb1ELi64EEvPK6__halfPKjS4_S2_PS0_iiiiPKtS7_iiiiiibS2_i)
        .other          _Z23gemm_half_q_half_kernelILi3ELi160ELb1ELb1ELi64EEvPK6__halfPKjS4_S2_PS0_iiiiPKtS7_iiiiiibS2_i,@"STO_CUDA_ENTRY STV_DEFAULT"
_Z23gemm_half_q_half_kernelILi3ELi160ELb1ELb1ELi64EEvPK6__halfPKjS4_S2_PS0_iiiiPKtS7_iiiiiibS2_i:
.text._Z23gemm_half_q_half_kernelILi3ELi160ELb1ELb1ELi64EEvPK6__halfPKjS4_S2_PS0_iiiiPKtS7_iiiiiibS2_i:
        /* <DEDUP_REMOVED lines=30> */
.L_x_2041:
        /* <DEDUP_REMOVED lines=41> */
.L_x_2047:
        /* <DEDUP_REMOVED lines=32> */
.L_x_2046:
        /* <DEDUP_REMOVED lines=20> */
.L_x_2048:
[----:B------:R-:W-:-:S13]  /*07b0*/  ISETP.EQ.AND P2, PT, R13, RZ, PT ;  /* 0x000000ff0d00720c */ /* 0x000fda0003f42270 */
[----:B------:R-:W-:Y:S05]  /*07c0*/  @!P0 BRA P2, `(.L_x_2043) ;  /* 0x0000000400788947 */ /* 0x000fea0001000000 */
.L_x_2045:
        /* <DEDUP_REMOVED lines=12> */
.L_x_2044:
        /* <DEDUP_REMOVED lines=16> */
.L_x_2051:
        /* <DEDUP_REMOVED lines=32> */
.L_x_2050:
        /* <DEDUP_REMOVED lines=21> */
.L_x_2052:
[----:B------:R-:W-:-:S13]  /*0ce0*/  ISETP.NE.OR P0, PT, R13, RZ, P0 ;  /* 0x000000ff0d00720c */ /* 0x000fda0000705670 */
[----:B------:R-:W-:Y:S05]  /*0cf0*/  @!P0 BRA `(.L_x_2043) ;  /* 0x00000000002c8947 */ /* 0x000fea0003800000 */
.L_x_2049:
        /* <DEDUP_REMOVED lines=11> */
.L_x_2043:
[----:B0-----:R-:W-:Y:S05]  /*0db0*/  BSYNC.RECONVERGENT B0 ;  /* 0x0000000000007941 */ /* 0x001fea0003800200 */
.L_x_2042:
        /* <DEDUP_REMOVED lines=20> */
.L_x_2056:
        /* <DEDUP_REMOVED lines=15> */
.L_x_2055:
        /* <DEDUP_REMOVED lines=12> */
.L_x_2057:
[----:B------:R-:W-:-:S13]  /*10b0*/  ISETP.NE.OR P0, PT, R2, RZ, P0 ;  /* 0x000000ff0200720c */ /* 0x000fda0000705670 */
[----:B------:R-:W-:Y:S05]  /*10c0*/  @!P0 BRA `(.L_x_2053) ;  /* 0x00000000001c8947 */ /* 0x000fea0003800000 */
.L_x_2054:
[----:B01----:R-:W0:Y:S02]  /*10d0*/  LDC.64 R6, c[0x0][0x3a0] ;  /* 0x0000e800ff067b82 */ /* 0x003e240000000a00 */
.L_x_2058:
[----:B0-----:R-:W-:Y:S01]  /*10e0*/  IMAD.WIDE R8, R0, 0x2, R6 ;  /* 0x0000000200087825 */ /* 0x001fe200078e0206 */
[----:B------:R-:W-:Y:S02]  /*10f0*/  IADD3 R2, PT, PT, R2, 0x1, RZ ;  /* 0x0000000102027810 */ /* 0x000fe40007ffe0ff */
[----:B------:R-:W-:Y:S02]  /*1100*/  IADD3 R0, PT, PT, R0, R11, RZ ;  /* 0x0000000b00007210 */ /* 0x000fe40007ffe0ff */
[----:B------:R2:W-:Y:S01]  /*1110*/  STG.E.64 desc[UR8][R8.64], RZ ;  /* 0x000000ff08007986 */ /* 0x0005e2000c101b08 */
[----:B------:R-:W-:-:S13]  /*1120*/  ISETP.NE.AND P0, PT, R2, RZ, PT ;  /* 0x000000ff0200720c */ /* 0x000fda0003f05270 */
[----:B--2---:R-:W-:Y:S05]  /*1130*/  @P0 BRA `(.L_x_2058) ;  /* 0xfffffffc00e80947 */ /* 0x004fea000383ffff */
.L_x_2053:
[----:B-1----:R-:W1:Y:S01]  /*1140*/  LDC.64 R14, c[0x0][0x3b8] ;  /* 0x0000ee00ff0e7b82 */ /* 0x002e620000000a00 */
        /* <DEDUP_REMOVED lines=14> */
.L_x_2060:
        /* <DEDUP_REMOVED lines=44> */
.L_x_2059:
[----:B------:R1:W5:Y:S01]  /*14f0*/  LDL.64 R6, [R1] ;  /* 0x0000000001067983 */ /* 0x0003620000100a00 */
[----:B------:R-:W2:Y:S01]  /*1500*/  LDCU UR7, c[0x0][0x3c8] ;  /* 0x00007900ff0777ac */ /* 0x000ea20008000800 */
[----:B0-----:R-:W-:Y:S01]  /*1510*/  HFMA2 R2, -RZ, RZ, 0, 0 ;  /* 0x00000000ff027431 */ /* 0x001fe200000001ff */
[----:B------:R-:W-:Y:S02]  /*1520*/  CS2R R8, SRZ ;  /* 0x0000000000087805 */ /* 0x000fe4000001ff00 */
[----:B-----5:R-:W-:Y:S01]  /*1530*/  MOV R17, RZ ;  /* 0x000000ff00117202 */ /* 0x020fe20000000f00 */
        /* <DEDUP_REMOVED lines=22> */
.L_x_2061:
        /* <DEDUP_REMOVED lines=8> */
.L_x_2062:
        /* <DEDUP_REMOVED lines=8> */
.L_x_2063:
        /* <DEDUP_REMOVED lines=8> */
.L_x_2064:
        /* <DEDUP_REMOVED lines=8> */
.L_x_2065:
        /* <DEDUP_REMOVED lines=13> */
[----:B------:R-:W-:-:S04]  /*1970*/  IADD3 R2, P0, PT, R56, R3, RZ ;  /* 0x0000000338027210 */ /* 0x000fc80007f1e0ff */
[----:B------:R-:W-:Y:S02]  /*1980*/  LEA.HI.X.SX32 R3, R3, R0, 0x1, P0 ;  /* 0x0000000003037211 */ /* 0x000fe400000f0eff */
[----:B------:R-:W-:Y:S01]  /*1990*/  ISETP.GT.AND P0, PT, R5, R54, PT ;  /* 0x000000360500720c */ /* 0x000fe20003f04270 */
[----:B0-----:R-:W-:Y:S01]  /*19a0*/  ULEA UR4, UR5, UR4, 0x18 ;  /* 0x0000000405047291 */ /* 0x001fe2000f8ec0ff */
[C---:B------:R-:W-:Y:S02]  /*19b0*/  SHF.L.U32 R0, R2.reuse, 0x2, RZ ;  /* 0x0000000202007819 */ /* 0x040fe400000006ff */
[----:B------:R-:W-:Y:S02]  /*19c0*/  SHF.L.U64.HI R3, R2, 0x2, R3 ;  /* 0x0000000202037819 */ /* 0x000fe40000010203 */
[----:B-1----:R-:W-:Y:S02]  /*19d0*/  IADD3 R62, P2, PT, R0, UR10, RZ ;  /* 0x0000000a003e7c10 */ /* 0x002fe4000ff5e0ff */
[----:B------:R-:W-:-:S02]  /*19e0*/  PRMT R2, R6, 0x7610, R6 ;  /* 0x0000761006027816 */ /* 0x000fc40000000006 */
[----:B------:R-:W-:Y:S02]  /*19f0*/  IADD3.X R63, PT, PT, R3, UR11, RZ, P2, !PT ;  /* 0x0000000b033f7c10 */ /* 0x000fe400097fe4ff */
[----:B------:R-:W-:Y:S02]  /*1a00*/  PRMT R0, R7, 0x7610, R7 ;  /* 0x0000761007007816 */ /* 0x000fe40000000007 */
        /* <DEDUP_REMOVED lines=8> */
[----:B------:R-:W-:Y:S02]  /*1a90*/  PRMT R10, R53, 0x9910, RZ ;  /* 0x00009910350a7816 */ /* 0x000fe400000000ff */
[----:B------:R-:W-:Y:S02]  /*1aa0*/  VIMNMX R25, PT, PT, R61, UR7, PT ;  /* 0x000000073d197c48 */ /* 0x000fe4000bfe0100 */
[----:B------:R-:W-:Y:S01]  /*1ab0*/  ISETP.NE.AND P0, PT, R10, RZ, PT ;  /* 0x000000ff0a00720c */ /* 0x000fe20003f05270 */
[----:B------:R-:W-:Y:S01]  /*1ac0*/  HFMA2 R10, -RZ, RZ, 0, 0 ;  /* 0x00000000ff0a7431 */ /* 0x000fe200000001ff */
[----:B------:R-:W-:Y:S02]  /*1ad0*/  IADD3 R22, P1, PT, R12, 0x2, RZ ;  /* 0x000000020c167810 */ /* 0x000fe40007f3e0ff */
[----:B------:R-:W-:Y:S02]  /*1ae0*/  ISETP.EQ.OR P0, PT, R57, 0x2, !P0 ;  /* 0x000000023900780c */ /* 0x000fe40004702670 */
[----:B------:R-:W-:-:S02]  /*1af0*/  IADD3.X R23, PT, PT, RZ, R13, RZ, P1, !PT ;  /* 0x0000000dff177210 */ /* 0x000fc40000ffe4ff */
[----:B------:R-:W-:-:S09]  /*1b00*/  PRMT R9, R9, 0x5410, RZ ;  /* 0x0000541009097816 */ /* 0x000fd200000000ff */
.L_x_2079:
        /* <DEDUP_REMOVED lines=8> */
[----:B------:R-:W4:Y:S05]  /*1b90*/  @!P3 LDG.E.U16.CONSTANT R59, desc[UR8][R22.64] ;  /* 0x00000008163bb981 */ /* 0x000f2a000c1e9500 */
[----:B------:R-:W5:Y:S01]  /*1ba0*/  @!P3 LDL.64 R30, [R30+0x8] ;  /* 0x000008001e1eb983 */ /* 0x000f620000100a00 */
[----:B------:R-:W-:Y:S02]  /*1bb0*/  ISETP.NE.AND P2, PT, R55, RZ, PT ;  /* 0x000000ff3700720c */ /* 0x000fe40003f45270 */
[----:B------:R-:W-:Y:S02]  /*1bc0*/  ISETP.NE.AND P1, PT, R57, 0x1, PT ;  /* 0x000000013900780c */ /* 0x000fe40003f25270 */
[----:B--2---:R-:W-:-:S04]  /*1bd0*/  LOP3.LUT R24, R12, 0xff, RZ, 0xc0, !PT ;  /* 0x000000ff0c187812 */ /* 0x004fc800078ec0ff */
[----:B------:R-:W-:-:S04]  /*1be0*/  IADD3 R24, PT, PT, R24, -0x80, RZ ;  /* 0xffffff8018187810 */ /* 0x000fc80007ffe0ff */
[----:B------:R0:W1:Y:S01]  /*1bf0*/  I2F.F16 R42, R24 ;  /* 0x00000018002a7306 */ /* 0x0000620000200c00 */
[----:B------:R-:W-:Y:S02]  /*1c00*/  LOP3.LUT R26, R13, 0xff, RZ, 0xc0, !PT ;  /* 0x000000ff0d1a7812 */ /* 0x000fe400078ec0ff */
[----:B0-----:R-:W-:Y:S02]  /*1c10*/  SHF.R.U32.HI R24, RZ, 0x8, R12 ;  /* 0x00000008ff187819 */ /* 0x001fe4000001160c */
[----:B------:R-:W-:Y:S02]  /*1c20*/  IADD3 R26, PT, PT, R26, -0x80, RZ ;  /* 0xffffff801a1a7810 */ /* 0x000fe40007ffe0ff */
[----:B------:R-:W-:Y:S02]  /*1c30*/  LOP3.LUT R37, R24, 0xff, RZ, 0xc0, !PT ;  /* 0x000000ff18257812 */ /* 0x000fe400078ec0ff */
[----:B---3--:R-:W-:Y:S02]  /*1c40*/  LEA.HI R39, R18, 0xffffff80, RZ, 0x8 ;  /* 0xffffff8012277811 */ /* 0x008fe400078f40ff */
[----:B------:R-:W-:-:S02]  /*1c50*/  IADD3 R38, PT, PT, R37, -0x80, RZ ;  /* 0xffffff8025267810 */ /* 0x000fc40007ffe0ff */
[----:B------:R-:W-:Y:S02]  /*1c60*/  LEA.HI R36, R12, 0xffffff80, RZ, 0x8 ;  /* 0xffffff800c247811 */ /* 0x000fe400078f40ff */
[--C-:B------:R-:W-:Y:S01]  /*1c70*/  SHF.R.U32.HI R37, RZ, 0x8, R13.reuse ;  /* 0x00000008ff257819 */ /* 0x100fe2000001160d */
[----:B------:R-:W0:Y:S01]  /*1c80*/  I2F.F16 R41, R26 ;  /* 0x0000001a00297306 */ /* 0x000e220000200c00 */
[----:B------:R-:W-:Y:S02]  /*1c90*/  SHF.R.U32.HI R12, RZ, 0x10, R12 ;  /* 0x00000010ff0c7819 */ /* 0x000fe4000001160c */
[----:B------:R-:W-:Y:S02]  /*1ca0*/  LEA.HI R35, R13, 0xffffff80, RZ, 0x8 ;  /* 0xffffff800d237811 */ /* 0x000fe400078f40ff */
[----:B------:R-:W-:-:S03]  /*1cb0*/  SHF.R.U32.HI R13, RZ, 0x10, R13 ;  /* 0x00000010ff0d7819 */ /* 0x000fc6000001160d */
[----:B------:R2:W3:Y:S01]  /*1cc0*/  I2F.F16 R26, R39 ;  /* 0x00000027001a7306 */ /* 0x0004e20000200c00 */
[----:B------:R-:W-:Y:S02]  /*1cd0*/  LOP3.LUT R12, R12, 0xff, RZ, 0xc0, !PT ;  /* 0x000000ff0c0c7812 */ /* 0x000fe400078ec0ff */
[----:B------:R-:W-:Y:S02]  /*1ce0*/  LOP3.LUT R13, R13, 0xff, RZ, 0xc0, !PT ;  /* 0x000000ff0d0d7812 */ /* 0x000fe400078ec0ff */
[----:B--2---:R-:W-:Y:S02]  /*1cf0*/  LOP3.LUT R39, R37, 0xff, RZ, 0xc0, !PT ;  /* 0x000000ff25277812 */ /* 0x004fe400078ec0ff */
[----:B------:R-:W-:Y:S02]  /*1d00*/  LEA.HI R43, R19, 0xffffff80, RZ, 0x8 ;  /* 0xffffff80132b7811 */ /* 0x000fe400078f40ff */
[----:B------:R-:W-:Y:S02]  /*1d10*/  IADD3 R40, PT, PT, R39, -0x80, RZ ;  /* 0xffffff8027287810 */ /* 0x000fe40007ffe0ff */
[----:B------:R-:W-:-:S02]  /*1d20*/  IADD3 R12, PT, PT, R12, -0x80, RZ ;  /* 0xffffff800c0c7810 */ /* 0x000fc40007ffe0ff */
[--C-:B------:R-:W-:Y:S02]  /*1d30*/  SHF.R.U32.HI R39, RZ, 0x8, R14.reuse ;  /* 0x00000008ff277819 */ /* 0x100fe4000001160e */
[C---:B------:R-:W-:Y:S02]  /*1d40*/  LEA.HI R34, R14.reuse, 0xffffff80, RZ, 0x8 ;  /* 0xffffff800e227811 */ /* 0x040fe400078f40ff */
[----:B------:R-:W-:Y:S02]  /*1d50*/  LOP3.LUT R27, R14, 0xff, RZ, 0xc0, !PT ;  /* 0x000000ff0e1b7812 */ /* 0x000fe400078ec0ff */
[----:B------:R-:W-:Y:S01]  /*1d60*/  IADD3 R13, PT, PT, R13, -0x80, RZ ;  /* 0xffffff800d0d7810 */ /* 0x000fe20007ffe0ff */
[----:B------:R2:W0:Y:S01]  /*1d70*/  I2F.F16 R24, R43 ;  /* 0x0000002b00187306 */ /* 0x0004220000200c00 */
[----:B------:R-:W-:-:S04]  /*1d80*/  SHF.R.U32.HI R14, RZ, 0x10, R14 ;  /* 0x00000010ff0e7819 */ /* 0x000fc8000001160e */
[----:B------:R-:W-:-:S03]  /*1d90*/  LOP3.LUT R14, R14, 0xff, RZ, 0xc0, !PT ;  /* 0x000000ff0e0e7812 */ /* 0x000fc600078ec0ff */
[----:B------:R1:W0:Y:S01]  /*1da0*/  I2F.F16 R37, R12 ;  /* 0x0000000c00257306 */ /* 0x0002220000200c00 */
[----:B--2---:R-:W-:Y:S02]  /*1db0*/  LOP3.LUT R43, R39, 0xff, RZ, 0xc0, !PT ;  /* 0x000000ff272b7812 */ /* 0x004fe400078ec0ff */
[----:B------:R-:W-:-:S05]  /*1dc0*/  IADD3 R32, PT, PT, R27, -0x80, RZ ;  /* 0xffffff801b207810 */ /* 0x000fca0007ffe0ff */
[----:B------:R2:W0:Y:S01]  /*1dd0*/  I2F.F16 R39, R13 ;  /* 0x0000000d00277306 */ /* 0x0004220000200c00 */
[----:B-1----:R-:W-:Y:S02]  /*1de0*/  SHF.R.U32.HI R12, RZ, 0x8, R15 ;  /* 0x00000008ff0c7819 */ /* 0x002fe4000001160f */
[----:B------:R-:W-:Y:S02]  /*1df0*/  LEA.HI R33, R15, 0xffffff80, RZ, 0x8 ;  /* 0xffffff800f217811 */ /* 0x000fe400078f40ff */
[----:B------:R-:W-:Y:S02]  /*1e00*/  LOP3.LUT R12, R12, 0xff, RZ, 0xc0, !PT ;  /* 0x000000ff0c0c7812 */ /* 0x000fe400078ec0ff */
[----:B--2---:R-:W-:Y:S02]  /*1e10*/  LOP3.LUT R13, R17, 0xff, RZ, 0xc0, !PT ;  /* 0x000000ff110d7812 */ /* 0x004fe400078ec0ff */
[----:B------:R-:W-:Y:S02]  /*1e20*/  LOP3.LUT R27, R15, 0xff, RZ, 0xc0, !PT ;  /* 0x000000ff0f1b7812 */ /* 0x000fe400078ec0ff */
[----:B------:R-:W-:-:S02]  /*1e30*/  IADD3 R14, PT, PT, R14, -0x80, RZ ;  /* 0xffffff800e0e7810 */ /* 0x000fc40007ffe0ff */
[----:B------:R-:W-:Y:S02]  /*1e40*/  IADD3 R47, PT, PT, R13, -0x80, RZ ;  /* 0xffffff800d2f7810 */ /* 0x000fe40007ffe0ff */
[----:B------:R-:W-:Y:S02]  /*1e50*/  SHF.R.U32.HI R15, RZ, 0x10, R15 ;  /* 0x00000010ff0f7819 */ /* 0x000fe4000001160f */
[----:B------:R-:W-:Y:S02]  /*1e60*/  LOP3.LUT R13, R18, 0xff, RZ, 0xc0, !PT ;  /* 0x000000ff120d7812 */ /* 0x000fe400078ec0ff */
[----:B------:R-:W-:Y:S02]  /*1e70*/  IADD3 R50, PT, PT, R12, -0x80, RZ ;  /* 0xffffff800c327810 */ /* 0x000fe40007ffe0ff */
[----:B------:R-:W-:Y:S02]  /*1e80*/  IADD3 R44, PT, PT, R43, -0x80, RZ ;  /* 0xffffff802b2c7810 */ /* 0x000fe40007ffe0ff */
[----:B------:R-:W-:Y:S01]  /*1e90*/  LOP3.LUT R12, R16, 0xff, RZ, 0xc0, !PT ;  /* 0x000000ff100c7812 */ /* 0x000fe200078ec0ff */
[----:B------:R1:W2:Y:S01]  /*1ea0*/  I2F.F16 R43, R14 ;  /* 0x0000000e002b7306 */ /* 0x0002a20000200c00 */
[----:B------:R-:W-:-:S02]  /*1eb0*/  LOP3.LUT R15, R15, 0xff, RZ, 0xc0, !PT ;  /* 0x000000ff0f0f7812 */ /* 0x000fc400078ec0ff */
[----:B------:R-:W-:Y:S02]  /*1ec0*/  IADD3 R46, PT, PT, R13, -0x80, RZ ;  /* 0xffffff800d2e7810 */ /* 0x000fe40007ffe0ff */
[----:B------:R-:W-:Y:S02]  /*1ed0*/  SHF.R.U32.HI R13, RZ, 0x8, R16 ;  /* 0x00000008ff0d7819 */ /* 0x000fe40000011610 */
[----:B------:R-:W-:Y:S02]  /*1ee0*/  IADD3 R12, PT, PT, R12, -0x80, RZ ;  /* 0xffffff800c0c7810 */ /* 0x000fe40007ffe0ff */
[----:B-1----:R-:W-:Y:S02]  /*1ef0*/  LOP3.LUT R14, R19, 0xff, RZ, 0xc0, !PT ;  /* 0x000000ff130e7812 */ /* 0x002fe400078ec0ff */
[----:B------:R-:W-:Y:S02]  /*1f00*/  IADD3 R15, PT, PT, R15, -0x80, RZ ;  /* 0xffffff800f0f7810 */ /* 0x000fe40007ffe0ff */
[----:B------:R-:W-:Y:S01]  /*1f10*/  IADD3 R14, PT, PT, R14, -0x80, RZ ;  /* 0xffffff800e0e7810 */ /* 0x000fe20007ffe0ff */
[----:B------:R1:W0:Y:S01]  /*1f20*/  I2F.F16 R48, R12 ;  /* 0x0000000c00307306 */ /* 0x0002220000200c00 */
[----:B------:R-:W-:-:S02]  /*1f30*/  LOP3.LUT R13, R13, 0xff, RZ, 0xc0, !PT ;  /* 0x000000ff0d0d7812 */ /* 0x000fc400078ec0ff */
[----:B------:R-:W-:Y:S02]  /*1f40*/  IADD3 R29, PT, PT, R27, -0x80, RZ ;  /* 0xffffff801b1d7810 */ /* 0x000fe40007ffe0ff */
[----:B------:R-:W-:Y:S02]  /*1f50*/  LEA.HI R28, R16, 0xffffff80, RZ, 0x8 ;  /* 0xffffff80101c7811 */ /* 0x000fe400078f40ff */
[----:B------:R-:W-:Y:S01]  /*1f60*/  LEA.HI R27, R17, 0xffffff80, RZ, 0x8 ;  /* 0xffffff80111b7811 */ /* 0x000fe200078f40ff */
[----:B------:R4:W0:Y:S01]  /*1f70*/  I2F.F16 R49, R15 ;  /* 0x0000000f00317306 */ /* 0x0008220000200c00 */
[--C-:B-1----:R-:W-:Y:S02]  /*1f80*/  SHF.R.U32.HI R12, RZ, 0x8, R17.reuse ;  /* 0x00000008ff0c7819 */ /* 0x102fe40000011611 */
[----:B------:R-:W-:Y:S02]  /*1f90*/  SHF.R.U32.HI R16, RZ, 0x10, R16 ;  /* 0x00000010ff107819 */ /* 0x000fe40000011610 */
[----:B------:R-:W-:-:S02]  /*1fa0*/  SHF.R.U32.HI R17, RZ, 0x10, R17 ;  /* 0x00000010ff117819 */ /* 0x000fc40000011611 */
[----:B------:R-:W-:Y:S01]  /*1fb0*/  IADD3 R13, PT, PT, R13, -0x80, RZ ;  /* 0xffffff800d0d7810 */ /* 0x000fe20007ffe0ff */
[----:B------:R1:W0:Y:S01]  /*1fc0*/  I2F.F16 R45, R14 ;  /* 0x0000000e002d7306 */ /* 0x0002220000200c00 */
[--C-:B----4-:R-:W-:Y:S02]  /*1fd0*/  SHF.R.U32.HI R15, RZ, 0x8, R19.reuse ;  /* 0x00000008ff0f7819 */ /* 0x110fe40000011613 */
[----:B------:R-:W-:Y:S02]  /*1fe0*/  SHF.R.U32.HI R19, RZ, 0x10, R19 ;  /* 0x00000010ff137819 */ /* 0x000fe40000011613 */
[----:B------:R-:W-:Y:S02]  /*1ff0*/  LOP3.LUT R16, R16, 0xff, RZ, 0xc0, !PT ;  /* 0x000000ff10107812 */ /* 0x000fe400078ec0ff */
[--C-:B-1----:R-:W-:Y:S02]  /*2000*/  SHF.R.U32.HI R14, RZ, 0x8, R18.reuse ;  /* 0x00000008ff0e7819 */ /* 0x102fe40000011612 */
[----:B------:R-:W-:Y:S01]  /*2010*/  SHF.R.U32.HI R18, RZ, 0x10, R18 ;  /* 0x00000010ff127819 */ /* 0x000fe20000011612 */
[----:B------:R1:W4:Y:S01]  /*2020*/  I2F.F16 R51, R13 ;  /* 0x0000000d00337306 */ /* 0x0003220000200c00 */
[----:B------:R-:W-:-:S02]  /*2030*/  LOP3.LUT R17, R17, 0xff, RZ, 0xc0, !PT ;  /* 0x000000ff11117812 */ /* 0x000fc400078ec0ff */
[----:B------:R-:W-:Y:S02]  /*2040*/  LOP3.LUT R14, R14, 0xff, RZ, 0xc0, !PT ;  /* 0x000000ff0e0e7812 */ /* 0x000fe400078ec0ff */
[----:B------:R-:W-:Y:S02]  /*2050*/  LOP3.LUT R15, R15, 0xff, RZ, 0xc0, !PT ;  /* 0x000000ff0f0f7812 */ /* 0x000fe400078ec0ff */
[----:B------:R-:W-:Y:S02]  /*2060*/  LOP3.LUT R60, R19, 0xff, RZ, 0xc0, !PT ;  /* 0x000000ff133c7812 */ /* 0x000fe400078ec0ff */
[----:B-1----:R-:W-:Y:S02]  /*2070*/  LOP3.LUT R13, R18, 0xff, RZ, 0xc0, !PT ;  /* 0x000000ff120d7812 */ /* 0x002fe400078ec0ff */
[----:B------:R-:W-:Y:S02]  /*2080*/  IADD3 R16, PT, PT, R16, -0x80, RZ ;  /* 0xffffff8010107810 */ /* 0x000fe40007ffe0ff */
[----:B------:R-:W-:-:S02]  /*2090*/  IADD3 R17, PT, PT, R17, -0x80, RZ ;  /* 0xffffff8011117810 */ /* 0x000fc40007ffe0ff */
[----:B-----5:R-:W-:Y:S02]  /*20a0*/  @!P3 PRMT R2, R30, 0x7610, R2 ;  /* 0x000076101e02b816 */ /* 0x020fe40000000002 */
[----:B------:R-:W-:Y:S02]  /*20b0*/  @!P3 PRMT R0, R31, 0x7610, R0 ;  /* 0x000076101f00b816 */ /* 0x000fe40000000000 */
[----:B------:R-:W-:Y:S02]  /*20c0*/  IADD3 R14, PT, PT, R14, -0x80, RZ ;  /* 0xffffff800e0e7810 */ /* 0x000fe40007ffe0ff */
[----:B------:R-:W-:Y:S02]  /*20d0*/  IADD3 R13, PT, PT, R13, -0x80, RZ ;  /* 0xffffff800d0d7810 */ /* 0x000fe40007ffe0ff */
[----:B------:R-:W-:Y:S02]  /*20e0*/  IADD3 R15, PT, PT, R15, -0x80, RZ ;  /* 0xffffff800f0f7810 */ /* 0x000fe40007ffe0ff */
[----:B------:R-:W-:Y:S01]  /*20f0*/  IADD3 R60, PT, PT, R60, -0x80, RZ ;  /* 0xffffff803c3c7810 */ /* 0x000fe20007ffe0ff */
[----:B------:R-:W1:Y:S01]  /*2100*/  I2F.F16 R36, R36 ;  /* 0x0000002400247306 */ /* 0x000e620000200c00 */
[----:B------:R-:W-:-:S02]  /*2110*/  LOP3.LUT R12, R12, 0xff, RZ, 0xc0, !PT ;  /* 0x000000ff0c0c7812 */ /* 0x000fc400078ec0ff */
[----:B------:R-:W-:Y:S02]  /*2120*/  @!P3 PRMT R2, R2, 0x7610, R30 ;  /* 0x000076100202b816 */ /* 0x000fe4000000001e */
[----:B------:R-:W-:-:S03]  /*2130*/  @!P3 PRMT R0, R0, 0x7610, R31 ;  /* 0x000076100000b816 */ /* 0x000fc6000000001f */
        /* <DEDUP_REMOVED lines=19> */
[----:B------:R-:W0:Y:S01]  /*2270*/  I2F.F16 R31, R60 ;  /* 0x0000003c001f7306 */ /* 0x000e220000200c00 */
[----:B------:R-:W-:-:S07]  /*2280*/  @!P3 IADD3 R3, PT, PT, R59, R54, RZ ;  /* 0x000000363b03b210 */ /* 0x000fce0007ffe0ff */
[----:B------:R5:W0:Y:S02]  /*2290*/  I2F.F16 R58, R12 ;  /* 0x0000000c003a7306 */ /* 0x000a240000200c00 */
[----:B-----5:R-:W-:-:S04]  /*22a0*/  @!P3 IADD3 R12, PT, PT, R10, 0x1, RZ ;  /* 0x000000010a0cb810 */ /* 0x020fc80007ffe0ff */
[----:B------:R-:W-:Y:S01]  /*22b0*/  @!P3 MOV R10, R12 ;  /* 0x0000000c000ab202 */ /* 0x000fe20000000f00 */
[----:B-1234-:R-:W-:Y:S06]  /*22c0*/  @!P2 BRA `(.L_x_2067) ;  /* 0x000000040068a947 */ /* 0x01efec0003800000 */
[----:B------:R-:W1:Y:S01]  /*22d0*/  LDS.64 R12, [UR4] ;  /* 0x00000004ff0c7984 */ /* 0x000e620008000a00 */
[----:B------:R-:W-:Y:S02]  /*22e0*/  HADD2.F32 R15, -RZ, R42.H0_H0 ;  /* 0x2000002aff0f7230 */ /* 0x000fe40000004100 */
[----:B0-----:R-:W-:Y:S02]  /*22f0*/  HADD2.F32 R65, -RZ, R37.H0_H0 ;  /* 0x20000025ff417230 */ /* 0x001fe40000004100 */
[----:B------:R-:W-:Y:S02]  /*2300*/  HADD2.F32 R66, -RZ, R48.H0_H0 ;  /* 0x20000030ff427230 */ /* 0x000fe40000004100 */
[----:B------:R-:W-:Y:S02]  /*2310*/  HADD2.F32 R67, -RZ, R51.H0_H0 ;  /* 0x20000033ff437230 */ /* 0x000fe40000004100 */
[----:B------:R-:W-:Y:S02]  /*2320*/  HADD2.F32 R69, -RZ, R40.H0_H0 ;  /* 0x20000028ff457230 */ /* 0x000fe40000004100 */
[----:B-1----:R-:W-:-:S02]  /*2330*/  HADD2.F32 R14, -RZ, R12.H0_H0 ;  /* 0x2000000cff0e7230 */ /* 0x002fc40000004100 */
[----:B------:R-:W-:Y:S02]  /*2340*/  HADD2.F32 R59, -RZ, R12.H1_H1 ;  /* 0x3000000cff3b7230 */ /* 0x000fe40000004100 */
[----:B------:R-:W-:Y:S02]  /*2350*/  HADD2.F32 R12, -RZ, R38.H0_H0 ;  /* 0x20000026ff0c7230 */ /* 0x000fe40000004100 */
[----:B------:R-:W-:Y:S01]  /*2360*/  FFMA.FTZ R15, R15, R14, RZ ;  /* 0x0000000e0f0f7223 */ /* 0x000fe200000100ff */
[----:B------:R-:W-:-:S03]  /*2370*/  HADD2.F32 R64, -RZ, R13.H1_H1 ;  /* 0x3000000dff407230 */ /* 0x000fc60000004100 */
[----:B------:R-:W-:Y:S01]  /*2380*/  FFMA.FTZ R12, R12, R59, R15 ;  /* 0x0000003b0c0c7223 */ /* 0x000fe2000001000f */
[----:B------:R-:W-:Y:S02]  /*2390*/  HADD2.F32 R15, -RZ, R13.H0_H0 ;  /* 0x2000000dff0f7230 */ /* 0x000fe40000004100 */
[----:B------:R-:W-:-:S03]  /*23a0*/  HADD2.F32 R13, -RZ, R36.H0_H0 ;  /* 0x20000024ff0d7230 */ /* 0x000fc60000004100 */
[----:B------:R-:W-:-:S04]  /*23b0*/  FFMA.FTZ R12, R65, R15, R12 ;  /* 0x0000000f410c7223 */ /* 0x000fc8000001000c */
[----:B------:R-:W-:Y:S02]  /*23c0*/  FFMA.FTZ R65, R13, R64, R12 ;  /* 0x000000400d417223 */ /* 0x000fe4000001000c */
[----:B------:R-:W0:Y:S02]  /*23d0*/  LDS.64 R12, [UR4+0x8] ;  /* 0x00000804ff0c7984 */ /* 0x000e240008000a00 */
[----:B0-----:R-:W-:-:S05]  /*23e0*/  HADD2.F32 R60, -RZ, R12.H0_H0 ;  /* 0x2000000cff3c7230 */ /* 0x001fca0000004100 */
[----:B------:R-:W-:Y:S01]  /*23f0*/  FFMA.FTZ R66, R66, R60, R65 ;  /* 0x0000003c42427223 */ /* 0x000fe20000010041 */
[----:B------:R-:W-:Y:S02]  /*2400*/  HADD2.F32 R65, -RZ, R12.H1_H1 ;  /* 0x3000000cff417230 */ /* 0x000fe40000004100 */
[----:B------:R-:W-:-:S03]  /*2410*/  HADD2.F32 R12, -RZ, R13.H0_H0 ;  /* 0x2000000dff0c7230 */ /* 0x000fc60000004100 */
[----:B------:R-:W-:Y:S01]  /*2420*/  FFMA.FTZ R66, R67, R65, R66 ;  /* 0x0000004143427223 */ /* 0x000fe20000010042 */
[----:B------:R-:W-:-:S05]  /*2430*/  HADD2.F32 R67, -RZ, R16.H0_H0 ;  /* 0x20000010ff437230 */ /* 0x000fca0000004100 */
[----:B------:R-:W-:Y:S01]  /*2440*/  FFMA.FTZ R66, R67, R12, R66 ;  /* 0x0000000c43427223 */ /* 0x000fe20000010042 */
[----:B------:R-:W-:Y:S02]  /*2450*/  HADD2.F32 R67, -RZ, R13.H1_H1 ;  /* 0x3000000dff437230 */ /* 0x000fe40000004100 */
[----:B------:R-:W-:-:S05]  /*2460*/  HADD2.F32 R13, -RZ, R28.H0_H0 ;  /* 0x2000001cff0d7230 */ /* 0x000fca0000004100 */
[----:B------:R-:W-:Y:S01]  /*2470*/  FFMA.FTZ R66, R13, R67, R66 ;  /* 0x000000430d427223 */ /* 0x000fe20000010042 */
[----:B------:R-:W-:-:S05]  /*2480*/  HADD2.F32 R13, -RZ, R2.H0_H0 ;  /* 0x20000002ff0d7230 */ /* 0x000fca0000004100 */
[----:B------:R-:W-:Y:S01]  /*2490*/  FMUL.FTZ R66, R66, R13 ;  /* 0x0000000d42427220 */ /* 0x000fe20000410000 */
[----:B------:R-:W-:-:S04]  /*24a0*/  HADD2.F32 R13, -RZ, R41.H0_H0 ;  /* 0x20000029ff0d7230 */ /* 0x000fc80000004100 */
[----:B------:R-:W-:Y:S01]  /*24b0*/  F2FP.F16.F32.PACK_AB R66, RZ, R66 ;  /* 0x00000042ff42723e */ /* 0x000fe200000000ff */
[----:B------:R-:W-:Y:S01]  /*24c0*/  FFMA.FTZ R68, R14, R13, RZ ;  /* 0x0000000d0e447223 */ /* 0x000fe200000100ff */
[----:B------:R-:W-:-:S03]  /*24d0*/  HADD2.F32 R13, -RZ, R35.H0_H0 ;  /* 0x20000023ff0d7230 */ /* 0x000fc60000004100 */
[----:B------:R-:W-:Y:S01]  /*24e0*/  FFMA.FTZ R69, R59, R69, R68 ;  /* 0x000000453b457223 */ /* 0x000fe20000010044 */
[----:B------:R-:W-:-:S05]  /*24f0*/  HADD2.F32 R68, -RZ, R39.H0_H0 ;  /* 0x20000027ff447230 */ /* 0x000fca0000004100 */
[----:B------:R-:W-:-:S04]  /*2500*/  FFMA.FTZ R69, R15, R68, R69 ;  /* 0x000000440f457223 */ /* 0x000fc80000010045 */
[----:B------:R-:W-:Y:S01]  /*2510*/  FFMA.FTZ R69, R64, R13, R69 ;  /* 0x0000000d40457223 */ /* 0x000fe20000010045 */
[----:B------:R-:W-:-:S05]  /*2520*/  HADD2.F32 R13, -RZ, R47.H0_H0 ;  /* 0x2000002fff0d7230 */ /* 0x000fca0000004100 */
[----:B------:R-:W-:Y:S01]  /*2530*/  FFMA.FTZ R68, R60, R13, R69 ;  /* 0x0000000d3c447223 */ /* 0x000fe20000010045 */
[----:B------:R-:W-:Y:S02]  /*2540*/  HADD2.F32 R69, -RZ, R58.H0_H0 ;  /* 0x2000003aff457230 */ /* 0x000fe40000004100 */
[----:B------:R-:W-:-:S03]  /*2550*/  HADD2.F32 R13, -RZ, R17.H0_H0 ;  /* 0x20000011ff0d7230 */ /* 0x000fc60000004100 */
[----:B------:R-:W-:-:S04]  /*2560*/  FFMA.FTZ R69, R65, R69, R68 ;  /* 0x0000004541457223 */ /* 0x000fc80000010044 */
[----:B------:R-:W-:Y:S01]  /*2570*/  FFMA.FTZ R68, R12, R13, R69 ;  /* 0x0000000d0c447223 */ /* 0x000fe20000010045 */
[----:B------:R-:W-:Y:S02]  /*2580*/  HADD2.F32 R13, -RZ, R27.H0_H0 ;  /* 0x2000001bff0d7230 */ /* 0x000fe40000004100 */
[----:B------:R-:W-:-:S03]  /*2590*/  HADD2.F32 R69, -RZ, R32.H0_H0 ;  /* 0x20000020ff457230 */ /* 0x000fc60000004100 */
[----:B------:R-:W-:Y:S01]  /*25a0*/  FFMA.FTZ R68, R67, R13, R68 ;  /* 0x0000000d43447223 */ /* 0x000fe20000010044 */
[----:B------:R-:W-:-:S05]  /*25b0*/  HADD2.F32 R13, -RZ, R2.H1_H1 ;  /* 0x30000002ff0d7230 */ /* 0x000fca0000004100 */
[----:B------:R-:W-:-:S05]  /*25c0*/  FMUL.FTZ R13, R68, R13 ;  /* 0x0000000d440d7220 */ /* 0x000fca0000410000 */
[----:B------:R-:W-:-:S04]  /*25d0*/  F2FP.F16.F32.PACK_AB R13, RZ, R13 ;  /* 0x0000000dff0d723e */ /* 0x000fc800000000ff */
[----:B------:R-:W-:Y:S01]  /*25e0*/  PRMT R66, R66, 0x5410, R13 ;  /* 0x0000541042427816 */ /* 0x000fe2000000000d */
[----:B------:R-:W-:-:S04]  /*25f0*/  HADD2.F32 R13, -RZ, R29.H0_H0 ;  /* 0x2000001dff0d7230 */ /* 0x000fc80000004100 */
[----:B------:R-:W-:Y:S02]  /*2600*/  HFMA2 R4, R66, 1, 1, R4 ;  /* 0x3c003c0042047831 */ /* 0x000fe40000000004 */
[C---:B------:R-:W-:Y:S01]  /*2610*/  FFMA.FTZ R66, R14.reuse, R69, RZ ;  /* 0x000000450e427223 */ /* 0x040fe200000100ff */
[----:B------:R-:W-:Y:S01]  /*2620*/  FFMA.FTZ R14, R14, R13, RZ ;  /* 0x0000000d0e0e7223 */ /* 0x000fe200000100ff */
[----:B------:R-:W-:-:S05]  /*2630*/  HADD2.F32 R13, -RZ, R44.H0_H0 ;  /* 0x2000002cff0d7230 */ /* 0x000fca0000004100 */
[----:B------:R-:W-:Y:S01]  /*2640*/  FFMA.FTZ R66, R59, R13, R66 ;  /* 0x0000000d3b427223 */ /* 0x000fe20000010042 */
[----:B------:R-:W-:-:S05]  /*2650*/  HADD2.F32 R13, -RZ, R50.H0_H0 ;  /* 0x20000032ff0d7230 */ /* 0x000fca0000004100 */
[----:B------:R-:W-:Y:S01]  /*2660*/  FFMA.FTZ R14, R59, R13, R14 ;  /* 0x0000000d3b0e7223 */ /* 0x000fe2000001000e */
[----:B------:R-:W-:Y:S02]  /*2670*/  HADD2.F32 R13, -RZ, R43.H0_H0 ;  /* 0x2000002bff0d7230 */ /* 0x000fe40000004100 */
[----:B------:R-:W-:-:S03]  /*2680*/  HADD2.F32 R59, -RZ, R49.H0_H0 ;  /* 0x20000031ff3b7230 */ /* 0x000fc60000004100 */
[C---:B------:R-:W-:Y:S02]  /*2690*/  FFMA.FTZ R13, R15.reuse, R13, R66 ;  /* 0x0000000d0f0d7223 */ /* 0x040fe40000010042 */
[----:B------:R-:W-:Y:S01]  /*26a0*/  FFMA.FTZ R15, R15, R59, R14 ;  /* 0x0000003b0f0f7223 */ /* 0x000fe2000001000e */
[----:B------:R-:W-:-:S05]  /*26b0*/  HADD2.F32 R14, -RZ, R34.H0_H0 ;  /* 0x20000022ff0e7230 */ /* 0x000fca0000004100 */
[----:B------:R-:W-:Y:S01]  /*26c0*/  FFMA.FTZ R13, R64, R14, R13 ;  /* 0x0000000e400d7223 */ /* 0x000fe2000001000d */
[----:B------:R-:W-:-:S05]  /*26d0*/  HADD2.F32 R14, -RZ, R33.H0_H0 ;  /* 0x20000021ff0e7230 */ /* 0x000fca0000004100 */
        /* <DEDUP_REMOVED lines=15> */
[----:B------:R-:W-:-:S03]  /*27d0*/  HADD2.F32 R60, -RZ, R24.H0_H0 ;  /* 0x20000018ff3c7230 */ /* 0x000fc60000004100 */
        /* <DEDUP_REMOVED lines=8> */
[----:B------:R-:W-:-:S07]  /*2860*/  HFMA2 R5, R12, 1, 1, R5 ;  /* 0x3c003c000c057831 */ /* 0x000fce0000000005 */
.L_x_2067:
[----:B------:R-:W-:Y:S05]  /*2870*/  @!P1 BRA `(.L_x_2068) ;  /* 0x0000000800e09947 */ /* 0x000fea0003800000 */
[----:B------:R-:W-:-:S04]  /*2880*/  PRMT R12, R52, 0x9910, RZ ;  /* 0x00009910340c7816 */ /* 0x000fc800000000ff */
[----:B------:R-:W-:-:S13]  /*2890*/  ISETP.NE.AND P3, PT, R12, RZ, PT ;  /* 0x000000ff0c00720c */ /* 0x000fda0003f65270 */
[----:B------:R-:W-:Y:S05]  /*28a0*/  @!P3 BRA `(.L_x_2069) ;  /* 0x000000040068b947 */ /* 0x000fea0003800000 */
[----:B------:R-:W1:Y:S01]  /*28b0*/  LDS.64 R12, [UR4+0x80] ;  /* 0x00008004ff0c7984 */ /* 0x000e620008000a00 */
[----:B------:R-:W-:Y:S02]  /*28c0*/  HADD2.F32 R59, -RZ, R42.H0_H0 ;  /* 0x2000002aff3b7230 */ /* 0x000fe40000004100 */
[----:B0-----:R-:W-:Y:S02]  /*28d0*/  HADD2.F32 R65, -RZ, R37.H0_H0 ;  /* 0x20000025ff417230 */ /* 0x001fe40000004100 */
[----:B------:R-:W-:Y:S02]  /*28e0*/  HADD2.F32 R66, -RZ, R48.H0_H0 ;  /* 0x20000030ff427230 */ /* 0x000fe40000004100 */
[----:B------:R-:W-:Y:S02]  /*28f0*/  HADD2.F32 R67, -RZ, R51.H0_H0 ;  /* 0x20000033ff437230 */ /* 0x000fe40000004100 */
[----:B------:R-:W-:Y:S02]  /*2900*/  HADD2.F32 R68, -RZ, R40.H0_H0 ;  /* 0x20000028ff447230 */ /* 0x000fe40000004100 */
[----:B------:R-:W-:-:S02]  /*2910*/  HADD2.F32 R69, -RZ, R32.H0_H0 ;  /* 0x20000020ff457230 */ /* 0x000fc40000004100 */
[--C-:B-1----:R-:W-:Y:S02]  /*2920*/  HADD2.F32 R14, -RZ, R12.reuse.H0_H0 ;  /* 0x2000000cff0e7230 */ /* 0x102fe40000004100 */
[----:B------:R-:W-:Y:S02]  /*2930*/  HADD2.F32 R15, -RZ, R12.H1_H1 ;  /* 0x3000000cff0f7230 */ /* 0x000fe40000004100 */
[----:B------:R-:W-:Y:S02]  /*2940*/  HADD2.F32 R64, -RZ, R13.H1_H1 ;  /* 0x3000000dff407230 */ /* 0x000fe40000004100 */
[----:B------:R-:W-:Y:S01]  /*2950*/  FFMA.FTZ R12, R59, R14, RZ ;  /* 0x0000000e3b0c7223 */ /* 0x000fe200000100ff */
[----:B------:R-:W-:-:S05]  /*2960*/  HADD2.F32 R59, -RZ, R38.H0_H0 ;  /* 0x20000026ff3b7230 */ /* 0x000fca0000004100 */
[----:B------:R-:W-:Y:S01]  /*2970*/  FFMA.FTZ R12, R59, R15, R12 ;  /* 0x0000000f3b0c7223 */ /* 0x000fe2000001000c */
[----:B------:R-:W-:-:S05]  /*2980*/  HADD2.F32 R59, -RZ, R13.H0_H0 ;  /* 0x2000000dff3b7230 */ /* 0x000fca0000004100 */
[----:B------:R-:W-:Y:S01]  /*2990*/  FFMA.FTZ R65, R65, R59, R12 ;  /* 0x0000003b41417223 */ /* 0x000fe2000001000c */
[----:B------:R-:W-:-:S05]  /*29a0*/  HADD2.F32 R12, -RZ, R36.H0_H0 ;  /* 0x20000024ff0c7230 */ /* 0x000fca0000004100 */
        /* <DEDUP_REMOVED lines=30> */
[----:B------:R-:W-:-:S05]  /*2b90*/  HADD2.F32 R13, -RZ, R2.H1_H1 ;  /* 0x30000002ff0d7230 */ /* 0x000fca0000004100 */
[----:B------:R-:W-:-:S05]  /*2ba0*/  FMUL.FTZ R13, R13, R68 ;  /* 0x000000440d0d7220 */ /* 0x000fca0000410000 */
[----:B------:R-:W-:-:S04]  /*2bb0*/  F2FP.F16.F32.PACK_AB R13, RZ, R13 ;  /* 0x0000000dff0d723e */ /* 0x000fc800000000ff */
[----:B------:R-:W-:Y:S01]  /*2bc0*/  PRMT R66, R66, 0x5410, R13 ;  /* 0x0000541042427816 */ /* 0x000fe2000000000d */
[----:B------:R-:W-:-:S04]  /*2bd0*/  HADD2.F32 R13, -RZ, R29.H0_H0 ;  /* 0x2000001dff0d7230 */ /* 0x000fc80000004100 */
[----:B------:R-:W-:Y:S02]  /*2be0*/  HFMA2 R6, R66, 1, 1, R6 ;  /* 0x3c003c0042067831 */ /* 0x000fe40000000006 */
[-C--:B------:R-:W-:Y:S01]  /*2bf0*/  FFMA.FTZ R66, R69, R14.reuse, RZ ;  /* 0x0000000e45427223 */ /* 0x080fe200000100ff */
[----:B------:R-:W-:Y:S01]  /*2c00*/  FFMA.FTZ R14, R13, R14, RZ ;  /* 0x0000000e0d0e7223 */ /* 0x000fe200000100ff */
[----:B------:R-:W-:-:S05]  /*2c10*/  HADD2.F32 R13, -RZ, R44.H0_H0 ;  /* 0x2000002cff0d7230 */ /* 0x000fca0000004100 */
[----:B------:R-:W-:Y:S01]  /*2c20*/  FFMA.FTZ R66, R13, R15, R66 ;  /* 0x0000000f0d427223 */ /* 0x000fe20000010042 */
[----:B------:R-:W-:-:S05]  /*2c30*/  HADD2.F32 R13, -RZ, R50.H0_H0 ;  /* 0x20000032ff0d7230 */ /* 0x000fca0000004100 */
[----:B------:R-:W-:Y:S01]  /*2c40*/  FFMA.FTZ R14, R13, R15, R14 ;  /* 0x0000000f0d0e7223 */ /* 0x000fe2000001000e */
[----:B------:R-:W-:Y:S02]  /*2c50*/  HADD2.F32 R13, -RZ, R43.H0_H0 ;  /* 0x2000002bff0d7230 */ /* 0x000fe40000004100 */
[----:B------:R-:W-:-:S03]  /*2c60*/  HADD2.F32 R15, -RZ, R49.H0_H0 ;  /* 0x20000031ff0f7230 */ /* 0x000fc60000004100 */
[-C--:B------:R-:W-:Y:S02]  /*2c70*/  FFMA.FTZ R13, R13, R59.reuse, R66 ;  /* 0x0000003b0d0d7223 */ /* 0x080fe40000010042 */
[----:B------:R-:W-:Y:S01]  /*2c80*/  FFMA.FTZ R59, R15, R59, R14 ;  /* 0x0000003b0f3b7223 */ /* 0x000fe2000001000e */
[----:B------:R-:W-:Y:S02]  /*2c90*/  HADD2.F32 R14, -RZ, R34.H0_H0 ;  /* 0x20000022ff0e7230 */ /* 0x000fe40000004100 */
[----:B------:R-:W-:-:S03]  /*2ca0*/  HADD2.F32 R15, -RZ, R19.H0_H0 ;  /* 0x20000013ff0f7230 */ /* 0x000fc60000004100 */
[----:B------:R-:W-:Y:S01]  /*2cb0*/  FFMA.FTZ R13, R14, R64, R13 ;  /* 0x000000400e0d7223 */ /* 0x000fe2000001000d */
[----:B------:R-:W-:-:S05]  /*2cc0*/  HADD2.F32 R14, -RZ, R33.H0_H0 ;  /* 0x20000021ff0e7230 */ /* 0x000fca0000004100 */
[----:B------:R-:W-:Y:S01]  /*2cd0*/  FFMA.FTZ R59, R14, R64, R59 ;  /* 0x000000400e3b7223 */ /* 0x000fe2000001003b */
[----:B------:R-:W-:Y:S02]  /*2ce0*/  HADD2.F32 R14, -RZ, R46.H0_H0 ;  /* 0x2000002eff0e7230 */ /* 0x000fe40000004100 */
[----:B------:R-:W-:-:S03]  /*2cf0*/  HADD2.F32 R64, -RZ, R45.H0_H0 ;  /* 0x2000002dff407230 */ /* 0x000fc60000004100 */
[-C--:B------:R-:W-:Y:S01]  /*2d00*/  FFMA.FTZ R14, R14, R60.reuse, R13 ;  /* 0x0000003c0e0e7223 */ /* 0x080fe2000001000d */
[----:B------:R-:W-:Y:S02]  /*2d10*/  HADD2.F32 R13, -RZ, R18.H0_H0 ;  /* 0x20000012ff0d7230 */ /* 0x000fe40000004100 */
[----:B------:R-:W-:-:S03]  /*2d20*/  FFMA.FTZ R60, R64, R60, R59 ;  /* 0x0000003c403c7223 */ /* 0x000fc6000001003b */
[-C--:B------:R-:W-:Y:S01]  /*2d30*/  FFMA.FTZ R13, R13, R65.reuse, R14 ;  /* 0x000000410d0d7223 */ /* 0x080fe2000001000e */
[----:B------:R-:W-:Y:S02]  /*2d40*/  HADD2.F32 R14, -RZ, R30.H0_H0 ;  /* 0x2000001eff0e7230 */ /* 0x000fe40000004100 */
[----:B------:R-:W-:Y:S01]  /*2d50*/  FFMA.FTZ R65, R15, R65, R60 ;  /* 0x000000410f417223 */ /* 0x000fe2000001003c */
[----:B------:R-:W-:Y:S02]  /*2d60*/  HADD2.F32 R60, -RZ, R31.H0_H0 ;  /* 0x2000001fff3c7230 */ /* 0x000fe40000004100 */
[----:B------:R-:W-:Y:S02]  /*2d70*/  HADD2.F32 R15, -RZ, R24.H0_H0 ;  /* 0x20000018ff0f7230 */ /* 0x000fe40000004100 */
[-C--:B------:R-:W-:Y:S01]  /*2d80*/  FFMA.FTZ R14, R14, R12.reuse, R13 ;  /* 0x0000000c0e0e7223 */ /* 0x080fe2000001000d */
[----:B------:R-:W-:Y:S02]  /*2d90*/  HADD2.F32 R13, -RZ, R26.H0_H0 ;  /* 0x2000001aff0d7230 */ /* 0x000fe40000004100 */
[----:B------:R-:W-:-:S03]  /*2da0*/  FFMA.FTZ R12, R60, R12, R65 ;  /* 0x0000000c3c0c7223 */ /* 0x000fc60000010041 */
[-C--:B------:R-:W-:Y:S01]  /*2db0*/  FFMA.FTZ R14, R13, R67.reuse, R14 ;  /* 0x000000430d0e7223 */ /* 0x080fe2000001000e */
[----:B------:R-:W-:Y:S01]  /*2dc0*/  FFMA.FTZ R12, R15, R67, R12 ;  /* 0x000000430f0c7223 */ /* 0x000fe2000001000c */
[--C-:B------:R-:W-:Y:S02]  /*2dd0*/  HADD2.F32 R13, -RZ, R0.reuse.H0_H0 ;  /* 0x20000000ff0d7230 */ /* 0x100fe40000004100 */
[----:B------:R-:W-:-:S03]  /*2de0*/  HADD2.F32 R15, -RZ, R0.H1_H1 ;  /* 0x30000000ff0f7230 */ /* 0x000fc60000004100 */
[----:B------:R-:W-:Y:S02]  /*2df0*/  FMUL.FTZ R14, R13, R14 ;  /* 0x0000000e0d0e7220 */ /* 0x000fe40000410000 */
[----:B------:R-:W-:-:S03]  /*2e00*/  FMUL.FTZ R12, R15, R12 ;  /* 0x0000000c0f0c7220 */ /* 0x000fc60000410000 */
[----:B------:R-:W-:Y:S02]  /*2e10*/  F2FP.F16.F32.PACK_AB R14, RZ, R14 ;  /* 0x0000000eff0e723e */ /* 0x000fe400000000ff */
[----:B------:R-:W-:-:S04]  /*2e20*/  F2FP.F16.F32.PACK_AB R12, RZ, R12 ;  /* 0x0000000cff0c723e */ /* 0x000fc800000000ff */
[----:B------:R-:W-:-:S05]  /*2e30*/  PRMT R14, R14, 0x5410, R12 ;  /* 0x000054100e0e7816 */ /* 0x000fca000000000c */
[----:B------:R-:W-:-:S07]  /*2e40*/  HFMA2 R7, R14, 1, 1, R7 ;  /* 0x3c003c000e077831 */ /* 0x000fce0000000007 */
.L_x_2069:
[----:B------:R-:W-:Y:S05]  /*2e50*/  @P0 BRA `(.L_x_2068) ;  /* 0x0000000400680947 */ /* 0x000fea0003800000 */
        /* <DEDUP_REMOVED lines=28> */
[----:B------:R-:W-:Y:S01]  /*3020*/  FFMA.FTZ R59, R65, R12, R32 ;  /* 0x0000000c413b7223 */ /* 0x000fe20000010020 */
[--C-:B------:R-:W-:Y:S02]  /*3030*/  HADD2.F32 R32, -RZ, R13.reuse.H0_H0 ;  /* 0x2000000dff207230 */ /* 0x100fe40000004100 */
[----:B------:R-:W-:Y:S02]  /*3040*/  HADD2.F32 R13, -RZ, R13.H1_H1 ;  /* 0x3000000dff0d7230 */ /* 0x000fe40000004100 */
        /* <DEDUP_REMOVED lines=59> */
.L_x_2068:
        /* <DEDUP_REMOVED lines=199> */
.L_x_2070:
[----:B------:R-:W-:Y:S05]  /*4070*/  @!P1 BRA `(.L_x_2071) ;  /* 0x0000000800e09947 */ /* 0x000fea0003800000 */
[----:B0-----:R-:W-:-:S04]  /*4080*/  PRMT R12, R52, 0x9910, RZ ;  /* 0x00009910340c7816 */ /* 0x001fc800000000ff */
        /* <DEDUP_REMOVED lines=92> */
.L_x_2072:
        /* <DEDUP_REMOVED lines=91> */
.L_x_2071:
        /* <DEDUP_REMOVED lines=199> */
.L_x_2073:
        /* <DEDUP_REMOVED lines=94> */
.L_x_2075:
        /* <DEDUP_REMOVED lines=91> */
.L_x_2074:
        /* <DEDUP_REMOVED lines=199> */
.L_x_2076:
        /* <DEDUP_REMOVED lines=94> */
.L_x_2078:
        /* <DEDUP_REMOVED lines=91> */
.L_x_2077:
        /* <DEDUP_REMOVED lines=8> */
.L_x_2066:
        /* <DEDUP_REMOVED lines=12> */
.L_x_2087:
        /* <DEDUP_REMOVED lines=10> */
[----:B------:R-:W-:-:S04]  /*7de0*/  @!P1 IADD3 R28, PT, PT, R10, 0x1, RZ ;  /* 0x000000010a1c9810 */ /* 0x000fc80007ffe0ff */
[----:B------:R-:W-:Y:S02]  /*7df0*/  @!P1 MOV R10, R28 ;  /* 0x0000001c000a9202 */ /* 0x000fe40000000f00 */
[----:B------:R-:W-:Y:S02]  /*7e00*/  ISETP.NE.AND P2, PT, R55, RZ, PT ;  /* 0x000000ff3700720c */ /* 0x000fe40003f45270 */
[----:B--2---:R-:W-:Y:S02]  /*7e10*/  SHF.R.U32.HI R36, RZ, 0xc, R15 ;  /* 0x0000000cff247819 */ /* 0x004fe4000001160f */
[----:B------:R-:W-:Y:S02]  /*7e20*/  SHF.R.U32.HI R31, RZ, 0xc, R14 ;  /* 0x0000000cff1f7819 */ /* 0x000fe4000001160e */
[----:B------:R-:W-:Y:S02]  /*7e30*/  SHF.R.U32.HI R30, RZ, 0xc, R13 ;  /* 0x0000000cff1e7819 */ /* 0x000fe4000001160d */
[----:B------:R-:W-:-:S02]  /*7e40*/  LOP3.LUT R26, R13, 0x3f003f, RZ, 0xc0, !PT ;  /* 0x003f003f0d1a7812 */ /* 0x000fc400078ec0ff */
[----:B------:R-:W-:Y:S02]  /*7e50*/  LOP3.LUT R27, R14, 0x3f003f, RZ, 0xc0, !PT ;  /* 0x003f003f0e1b7812 */ /* 0x000fe400078ec0ff */
[----:B---3--:R-:W-:Y:S02]  /*7e60*/  @!P1 IADD3 R3, PT, PT, R29, R54, RZ ;  /* 0x000000361d039210 */ /* 0x008fe40007ffe0ff */
[----:B----4-:R-:W-:Y:S02]  /*7e70*/  @!P1 PRMT R2, R24, 0x7610, R2 ;  /* 0x0000761018029816 */ /* 0x010fe40000000002 */
[----:B------:R-:W-:Y:S02]  /*7e80*/  @!P1 PRMT R0, R25, 0x7610, R0 ;  /* 0x0000761019009816 */ /* 0x000fe40000000000 */
[----:B------:R-:W-:Y:S02]  /*7e90*/  @!P1 PRMT R2, R2, 0x7610, R24 ;  /* 0x0000761002029816 */ /* 0x000fe40000000018 */
[----:B------:R-:W-:-:S02]  /*7ea0*/  @!P1 PRMT R0, R0, 0x7610, R25 ;  /* 0x0000761000009816 */ /* 0x000fc40000000019 */
[--C-:B------:R-:W-:Y:S02]  /*7eb0*/  SHF.R.U32.HI R29, RZ, 0xc, R12.reuse ;  /* 0x0000000cff1d7819 */ /* 0x100fe4000001160c */
[----:B------:R-:W-:Y:S02]  /*7ec0*/  LOP3.LUT R25, R12, 0x3f003f, RZ, 0xc0, !PT ;  /* 0x003f003f0c197812 */ /* 0x000fe400078ec0ff */
[----:B------:R-:W-:Y:S02]  /*7ed0*/  SHF.R.U32.HI R24, RZ, 0x6, R12 ;  /* 0x00000006ff187819 */ /* 0x000fe4000001160c */
[--C-:B-----5:R-:W-:Y:S02]  /*7ee0*/  SHF.R.U32.HI R42, RZ, 0x8, R17.reuse ;  /* 0x00000008ff2a7819 */ /* 0x120fe40000011611 */
[----:B------:R-:W-:Y:S02]  /*7ef0*/  LOP3.LUT R33, R17, 0x3f003f, RZ, 0xc0, !PT ;  /* 0x003f003f11217812 */ /* 0x000fe400078ec0ff */
[----:B------:R-:W-:-:S02]  /*7f00*/  SHF.R.U32.HI R43, RZ, 0x6, R17 ;  /* 0x00000006ff2b7819 */ /* 0x000fc40000011611 */
[----:B------:R-:W-:Y:S02]  /*7f10*/  SHF.R.U32.HI R49, RZ, 0xa, R17 ;  /* 0x0000000aff317819 */ /* 0x000fe40000011611 */
[----:B------:R-:W-:Y:S02]  /*7f20*/  SHF.R.U32.HI R46, RZ, 0x8, R19 ;  /* 0x00000008ff2e7819 */ /* 0x000fe40000011613 */
[----:B------:R-:W-:Y:S02]  /*7f30*/  LOP3.LUT R17, R36, 0xf000f, RZ, 0xc0, !PT ;  /* 0x000f000f24117812 */ /* 0x000fe400078ec0ff */
[----:B------:R-:W-:Y:S02]  /*7f40*/  SHF.R.U32.HI R12, RZ, 0x6, R13 ;  /* 0x00000006ff0c7819 */ /* 0x000fe4000001160d */
[----:B------:R-:W-:Y:S02]  /*7f50*/  SHF.R.U32.HI R13, RZ, 0x6, R14 ;  /* 0x00000006ff0d7819 */ /* 0x000fe4000001160e */
[----:B------:R-:W-:-:S02]  /*7f60*/  LOP3.LUT R28, R15, 0x3f003f, RZ, 0xc0, !PT ;  /* 0x003f003f0f1c7812 */ /* 0x000fc400078ec0ff */
[----:B------:R-:W-:Y:S02]  /*7f70*/  SHF.R.U32.HI R14, RZ, 0x6, R15 ;  /* 0x00000006ff0e7819 */ /* 0x000fe4000001160f */
[----:B------:R-:W-:Y:S02]  /*7f80*/  SHF.R.U32.HI R40, RZ, 0x8, R16 ;  /* 0x00000008ff287819 */ /* 0x000fe40000011610 */
[----:B------:R-:W-:Y:S02]  /*7f90*/  SHF.R.U32.HI R44, RZ, 0x8, R18 ;  /* 0x00000008ff2c7819 */ /* 0x000fe40000011612 */
[----:B------:R-:W-:Y:S02]  /*7fa0*/  LOP3.LUT R29, R29, 0xf000f, RZ, 0xc0, !PT ;  /* 0x000f000f1d1d7812 */ /* 0x000fe400078ec0ff */
[----:B------:R-:W-:Y:S02]  /*7fb0*/  LOP3.LUT R31, R31, 0xf000f, RZ, 0xc0, !PT ;  /* 0x000f000f1f1f7812 */ /* 0x000fe400078ec0ff */
[----:B------:R-:W-:-:S02]  /*7fc0*/  LOP3.LUT R46, R17, 0x300030, R46, 0xf8, !PT ;  /* 0x00300030112e7812 */ /* 0x000fc400078ef82e */
[----:B------:R-:W-:Y:S02]  /*7fd0*/  LOP3.LUT R15, R30, 0xf000f, RZ, 0xc0, !PT ;  /* 0x000f000f1e0f7812 */ /* 0x000fe400078ec0ff */
        /* <DEDUP_REMOVED lines=8> */
[----:B------:R-:W-:Y:S02]  /*8060*/  LOP3.LUT R42, R15, 0x300030, R42, 0xf8, !PT ;  /* 0x003000300f2a7812 */ /* 0x000fe400078ef82a */
[----:B------:R-:W-:Y:S02]  /*8070*/  LOP3.LUT R29, R21, 0x3f003f, RZ, 0xc0, !PT ;  /* 0x003f003f151d7812 */ /* 0x000fe400078ec0ff */
        /* <DEDUP_REMOVED lines=9> */
[----:B------:R-:W-:Y:S02]  /*8110*/  LOP3.LUT R34, R18, 0x3f003f, RZ, 0xc0, !PT ;  /* 0x003f003f12227812 */ /* 0x000fe400078ec0ff */
[--C-:B------:R-:W-:Y:S02]  /*8120*/  SHF.R.U32.HI R45, RZ, 0x6, R18.reuse ;  /* 0x00000006ff2d7819 */ /* 0x100fe40000011612 */
[----:B------:R-:W-:Y:S02]  /*8130*/  SHF.R.U32.HI R50, RZ, 0xa, R18 ;  /* 0x0000000aff327819 */ /* 0x000fe40000011612 */
[----:B------:R-:W-:-:S02]  /*8140*/  LOP3.LUT R35, R19, 0x3f003f, RZ, 0xc0, !PT ;  /* 0x003f003f13237812 */ /* 0x000fc400078ec0ff */
[--C-:B------:R-:W-:Y:S02]  /*8150*/  SHF.R.U32.HI R47, RZ, 0x6, R19.reuse ;  /* 0x00000006ff2f7819 */ /* 0x100fe40000011613 */
[----:B------:R-:W-:Y:S02]  /*8160*/  SHF.R.U32.HI R51, RZ, 0xa, R19 ;  /* 0x0000000aff337819 */ /* 0x000fe40000011613 */
[----:B------:R-:W-:Y:S02]  /*8170*/  LOP3.LUT R18, R21, 0xf000f, RZ, 0xc0, !PT ;  /* 0x000f000f15127812 */ /* 0x000fe400078ec0ff */
[----:B------:R-:W-:Y:S02]  /*8180*/  LOP3.LUT R19, R22, 0xf000f, RZ, 0xc0, !PT ;  /* 0x000f000f16137812 */ /* 0x000fe400078ec0ff */
[----:B------:R-:W-:Y:S02]  /*8190*/  LOP3.LUT R20, R23, 0xf000f, RZ, 0xc0, !PT ;  /* 0x000f000f17147812 */ /* 0x000fe400078ec0ff */
[----:B------:R-:W-:-:S02]  /*81a0*/  LOP3.LUT R48, R15, 0x300030, R48, 0xf8, !PT ;  /* 0x003000300f307812 */ /* 0x000fc400078ef830 */
        /* <DEDUP_REMOVED lines=50> */
[----:B------:R-:W-:Y:S01]  /*84d0*/  ISETP.NE.AND P1, PT, R57, 0x1, PT ;  /* 0x000000013900780c */ /* 0x000fe20003f25270 */
        /* <DEDUP_REMOVED lines=72> */
.L_x_2081:
[----:B------:R-:W-:Y:S05]  /*8960*/  @!P1 BRA `(.L_x_2082) ;  /* 0x0000000400649947 */ /* 0x000fea0003800000 */
[----:B------:R-:W-:-:S04]  /*8970*/  PRMT R16, R52, 0x9910, RZ ;  /* 0x0000991034107816 */ /* 0x000fc800000000ff */
        /* <DEDUP_REMOVED lines=44> */
.L_x_2083:
        /* <DEDUP_REMOVED lines=44> */
.L_x_2082:
[----:B------:R-:W-:-:S05]  /*8f00*/  IMAD.WIDE R26, R11, 0x4, R62 ;  /* 0x000000040b1a7825 */ /* 0x000fca00078e023e */
[----:B------:R-:W2:Y:S01]  /*8f10*/  LDG.E.128.CONSTANT R12, desc[UR8][R26.64] ;  /* 0x000000081a0c7981 */ /* 0x000ea2000c1e9d00 */
[----:B------:R-:W-:-:S04]  /*8f20*/  IMAD.WIDE R20, R11, 0x4, R26 ;  /* 0x000000040b147825 */ /* 0x000fc800078e021a */
[----:B------:R-:W-:Y:S02]  /*8f30*/  IMAD.WIDE R62, R11, 0x4, R20 ;  /* 0x000000040b3e7825 */ /* 0x000fe400078e0214 */
[----:B------:R-:W3:Y:S04]  /*8f40*/  LDG.E.128.CONSTANT R20, desc[UR8][R20.64] ;  /* 0x0000000814147981 */ /* 0x000ee8000c1e9d00 */
[----:B------:R-:W4:Y:S01]  /*8f50*/  LDG.E.128.CONSTANT R16, desc[UR8][R62.64] ;  /* 0x000000083e107981 */ /* 0x000f22000c1e9d00 */
[--C-:B--2---:R-:W-:Y:S02]  /*8f60*/  SHF.R.U32.HI R29, RZ, 0xc, R13.reuse ;  /* 0x0000000cff1d7819 */ /* 0x104fe4000001160d */
[----:B------:R-:W-:Y:S02]  /*8f70*/  LOP3.LUT R28, R13, 0x3f003f, RZ, 0xc0, !PT ;  /* 0x003f003f0d1c7812 */ /* 0x000fe400078ec0ff */
[----:B------:R-:W-:-:S02]  /*8f80*/  SHF.R.U32.HI R24, RZ, 0x6, R13 ;  /* 0x00000006ff187819 */ /* 0x000fc4000001160d */
[----:B------:R-:W-:Y:S02]  /*8f90*/  LOP3.LUT R60, R14, 0x3f003f, RZ, 0xc0, !PT ;  /* 0x003f003f0e3c7812 */ /* 0x000fe400078ec0ff */
[--C-:B------:R-:W-:Y:S02]  /*8fa0*/  SHF.R.U32.HI R13, RZ, 0x6, R14.reuse ;  /* 0x00000006ff0d7819 */ /* 0x100fe4000001160e */
[----:B------:R-:W-:Y:S02]  /*8fb0*/  SHF.R.U32.HI R30, RZ, 0xc, R15 ;  /* 0x0000000cff1e7819 */ /* 0x000fe4000001160f */
[----:B------:R-:W-:Y:S02]  /*8fc0*/  SHF.R.U32.HI R14, RZ, 0xc, R14 ;  /* 0x0000000cff0e7819 */ /* 0x000fe4000001160e */
[----:B------:R-:W-:Y:S02]  /*8fd0*/  LOP3.LUT R64, R12, 0x3f003f, RZ, 0xc0, !PT ;  /* 0x003f003f0c407812 */ /* 0x000fe400078ec0ff */
[----:B------:R-:W-:-:S02]  /*8fe0*/  SHF.R.U32.HI R25, RZ, 0x6, R12 ;  /* 0x00000006ff197819 */ /* 0x000fc4000001160c */
[----:B----4-:R-:W-:Y:S02]  /*8ff0*/  SHF.R.U32.HI R42, RZ, 0x8, R17 ;  /* 0x00000008ff2a7819 */ /* 0x010fe40000011611 */
[----:B------:R-:W-:Y:S02]  /*9000*/  LOP3.LUT R29, R29, 0xf000f, RZ, 0xc0, !PT ;  /* 0x000f000f1d1d7812 */ /* 0x000fe400078ec0ff */
[----:B------:R-:W-:Y:S02]  /*9010*/  SHF.R.U32.HI R12, RZ, 0xc, R12 ;  /* 0x0000000cff0c7819 */ /* 0x000fe4000001160c */
[--C-:B------:R-:W-:Y:S02]  /*9020*/  SHF.R.U32.HI R46, RZ, 0x8, R19.reuse ;  /* 0x00000008ff2e7819 */ /* 0x100fe40000011613 */
[----:B------:R-:W-:Y:S02]  /*9030*/  LOP3.LUT R35, R19, 0x3f003f, RZ, 0xc0, !PT ;  /* 0x003f003f13237812 */ /* 0x000fe400078ec0ff */
[----:B------:R-:W-:-:S02]  /*9040*/  SHF.R.U32.HI R47, RZ, 0x6, R19 ;  /* 0x00000006ff2f7819 */ /* 0x000fc40000011613 */
[----:B------:R-:W-:Y:S02]  /*9050*/  SHF.R.U32.HI R51, RZ, 0xa, R19 ;  /* 0x0000000aff337819 */ /* 0x000fe40000011613 */
[----:B------:R-:W-:Y:S02]  /*9060*/  LOP3.LUT R33, R17, 0x3f003f, RZ, 0xc0, !PT ;  /* 0x003f003f11217812 */ /* 0x000fe400078ec0ff */
[--C-:B------:R-:W-:Y:S02]  /*9070*/  SHF.R.U32.HI R43, RZ, 0x6, R17.reuse ;  /* 0x00000006ff2b7819 */ /* 0x100fe40000011611 */
[----:B------:R-:W-:Y:S02]  /*9080*/  SHF.R.U32.HI R49, RZ, 0xa, R17 ;  /* 0x0000000aff317819 */ /* 0x000fe40000011611 */
[----:B------:R-:W-:Y:S02]  /*9090*/  LOP3.LUT R19, R30, 0xf000f, RZ, 0xc0, !PT ;  /* 0x000f000f1e137812 */ /* 0x000fe400078ec0ff */
[----:B------:R-:W-:-:S02]  /*90a0*/  SHF.R.U32.HI R44, RZ, 0x8, R18 ;  /* 0x00000008ff2c7819 */ /* 0x000fc40000011612 */
[----:B------:R-:W-:Y:S02]  /*90b0*/  LOP3.LUT R17, R14, 0xf000f, RZ, 0xc0, !PT ;  /* 0x000f000f0e117812 */ /* 0x000fe400078ec0ff */
[----:B---3--:R-:W-:Y:S02]  /*90c0*/  LOP3.LUT R30, R22, 0x3f003f, RZ, 0xc0, !PT ;  /* 0x003f003f161e7812 */ /* 0x008fe400078ec0ff */
[----:B------:R-:W-:Y:S02]  /*90d0*/  SHF.R.U32.HI R38, RZ, 0x6, R22 ;  /* 0x00000006ff267819 */ /* 0x000fe40000011616 */
[----:B------:R-:W-:Y:S02]  /*90e0*/  LOP3.LUT R27, R15, 0x3f003f, RZ, 0xc0, !PT ;  /* 0x003f003f0f1b7812 */ /* 0x000fe400078ec0ff */
        /* <DEDUP_REMOVED lines=14> */
[----:B------:R-:W-:Y:S02]  /*91d0*/  SHF.R.U32.HI R20, RZ, 0xc, R20 ;  /* 0x0000000cff147819 */ /* 0x000fe40000011614 */
[----:B------:R-:W-:Y:S02]  /*91e0*/  SHF.R.U32.HI R21, RZ, 0xc, R21 ;  /* 0x0000000cff157819 */ /* 0x000fe40000011615 */
[----:B------:R-:W-:Y:S02]  /*91f0*/  SHF.R.U32.HI R23, RZ, 0xc, R23 ;  /* 0x0000000cff177819 */ /* 0x000fe40000011617 */
[----:B------:R-:W-:Y:S02]  /*9200*/  LOP3.LUT R44, R17, 0x300030, R44, 0xf8, !PT ;  /* 0x00300030112c7812 */ /* 0x000fe400078ef82c */
[----:B------:R-:W-:Y:S02]  /*9210*/  SHF.R.U32.HI R50, RZ, 0xa, R18 ;  /* 0x0000000aff327819 */ /* 0x000fe40000011612 */
[----:B------:R-:W-:-:S02]  /*9220*/  LOP3.LUT R17, R22, 0xf000f, RZ, 0xc0, !PT ;  /* 0x000f000f16117812 */ /* 0x000fc400078ec0ff */
[----:B------:R-:W-:Y:S02]  /*9230*/  LOP3.LUT R40, R15, 0x300030, R40, 0xf8, !PT ;  /* 0x003000300f287812 */ /* 0x000fe400078ef828 */
        /* <DEDUP_REMOVED lines=129> */
.L_x_2084:
[----:B------:R-:W-:Y:S05]  /*9a50*/  @!P1 BRA `(.L_x_2085) ;  /* 0x0000000400649947 */ /* 0x000fea0003800000 */
        /* <DEDUP_REMOVED lines=45> */
.L_x_2086:
        /* <DEDUP_REMOVED lines=44> */
.L_x_2085:
[----:B------:R-:W-:Y:S01]  /*9ff0*/  IADD3 R54, PT, PT, R54, 0x20, RZ ;  /* 0x0000002036367810 */ /* 0x000fe20007ffe0ff */
[----:B------:R-:W-:Y:S01]  /*a000*/  UIADD3 UR4, UPT, UPT, UR4, 0x40, URZ ;  /* 0x0000004004047890 */ /* 0x000fe2000fffe0ff */
[----:B------:R-:W-:Y:S01]  /*a010*/  IADD3 R58, P3, PT, R58, 0x80, RZ ;  /* 0x000000803a3a7810 */ /* 0x000fe20007f7e0ff */
[----:B------:R-:W-:Y:S01]  /*a020*/  IMAD.WIDE R26, R11, 0x4, R62 ;  /* 0x000000040b1a7825 */ /* 0x000fe200078e023e */
[----:B------:R-:W-:Y:S02]  /*a030*/  ISETP.GE.AND P2, PT, R54, R61, PT ;  /* 0x0000003d3600720c */ /* 0x000fe40003f46270 */
[----:B------:R-:W-:-:S11]  /*a040*/  IADD3.X R59, PT, PT, RZ, R59, RZ, P3, !PT ;  /* 0x0000003bff3b7210 */ /* 0x000fd60001ffe4ff */
[----:B------:R-:W-:Y:S05]  /*a050*/  @!P2 BRA `(.L_x_2087) ;  /* 0xffffffdc0038a947 */ /* 0x000fea000383ffff */
.L_x_2080:
        /* <DEDUP_REMOVED lines=12> */
.L_x_2091:
[----:B------:R-:W0:Y:S02]  /*a120*/  LDS R2, [R0] ;  /* 0x0000000000027984 */ /* 0x000e240000000800 */
[----:B0-----:R-:W-:-:S05]  /*a130*/  HADD2 R3, R2, R15 ;  /* 0x0000000f02037230 */ /* 0x001fca0000000000 */
[----:B------:R-:W0:Y:S02]  /*a140*/  ATOMS.CAST.SPIN P0, [R0], R2, R3 ;  /* 0x000000020000758d */ /* 0x000e240001800003 */
[----:B0-----:R-:W-:Y:S05]  /*a150*/  @!P0 BRA `(.L_x_2091) ;  /* 0xfffffffc00f08947 */ /* 0x001fea000383ffff */
[----:B------:R-:W-:Y:S05]  /*a160*/  BRA `(.L_x_2089) ;  /* 0x00000000000c7947 */ /* 0x000fea0003800000 */
.L_x_2090:
[----:B------:R-:W2:Y:S02]  /*a170*/  LD.E R0, desc[UR8][R12.64] ;  /* 0x000000080c007980 */ /* 0x000ea4000c101900 */
[----:B--2---:R-:W-:-:S05]  /*a180*/  IADD3 R3, PT, PT, R15, R0, RZ ;  /* 0x000000000f037210 */ /* 0x004fca0007ffe0ff */
[----:B------:R0:W-:Y:S02]  /*a190*/  ST.E desc[UR8][R12.64], R3 ;  /* 0x000000030c007985 */ /* 0x0001e4000c101908 */
.L_x_2089:
[----:B------:R-:W-:Y:S05]  /*a1a0*/  BSYNC.RECONVERGENT B0 ;  /* 0x0000000000007941 */ /* 0x000fea0003800200 */
.L_x_2088:
[----:B------:R1:W-:Y:S01]  /*a1b0*/  ATOM.E.ADD.F16x2.RN.STRONG.GPU P0, RZ, desc[UR8][R12.64+0x4], R5 ;  /* 0x800004050cff79a2 */ /* 0x0003e2000c10e108 */
[----:B------:R-:W-:Y:S04]  /*a1c0*/  BSSY.RECONVERGENT B0, `(.L_x_2092) ;  /* 0x000000e000007945 */ /* 0x000fe80003800200 */
[----:B-1----:R-:W-:Y:S05]  /*a1d0*/  @P0 BRA `(.L_x_2093) ;  /* 0x0000000000300947 */ /* 0x002fea0003800000 */
[----:B------:R-:W1:Y:S02]  /*a1e0*/  QSPC.E.S P0, RZ, [R12+0x4] ;  /* 0x000004000cff73aa */ /* 0x000e640000000500 */
[----:B-1----:R-:W-:Y:S05]  /*a1f0*/  @!P0 BRA `(.L_x_2094) ;  /* 0x00000000001c8947 */ /* 0x002fea0003800000 */
[----:B------:R-:W-:-:S04]  /*a200*/  MOV R2, R12 ;  /* 0x0000000c00027202 */ /* 0x000fc80000000f00 */
[----:B------:R-:W-:-:S07]  /*a210*/  MOV R0, R2 ;  /* 0x0000000200007202 */ /* 0x000fce0000000f00 */
.L_x_2095:
[----:B------:R-:W0:Y:S02]  /*a220*/  LDS R2, [R0+0x4] ;  /* 0x0000040000027984 */ /* 0x000e240000000800 */
[----:B0-----:R-:W-:-:S05]  /*a230*/  HFMA2 R3, R2, 1, 1, R5 ;  /* 0x3c003c0002037831 */ /* 0x001fca0000000005 */
[----:B------:R-:W0:Y:S02]  /*a240*/  ATOMS.CAST.SPIN P0, [R0+0x4], R2, R3 ;  /* 0x000004020000758d */ /* 0x000e240001800003 */
[----:B0-----:R-:W-:Y:S05]  /*a250*/  @!P0 BRA `(.L_x_2095) ;  /* 0xfffffffc00f08947 */ /* 0x001fea000383ffff */
[----:B------:R-:W-:Y:S05]  /*a260*/  BRA `(.L_x_2093) ;  /* 0x00000000000c7947 */ /* 0x000fea0003800000 */
.L_x_2094:
[----:B------:R-:W0:Y:S02]  /*a270*/  LD.E R0, desc[UR8][R12.64+0x4] ;  /* 0x000004080c007980 */ /* 0x000e24000c101900 */
[----:B0-----:R-:W-:-:S05]  /*a280*/  IADD3 R3, PT, PT, R5, R0, RZ ;  /* 0x0000000005037210 */ /* 0x001fca0007ffe0ff */
[----:B------:R1:W-:Y:S02]  /*a290*/  ST.E desc[UR8][R12.64+0x4], R3 ;  /* 0x000004030c007985 */ /* 0x0003e4000c101908 */
.L_x_2093:
[----:B------:R-:W-:Y:S05]  /*a2a0*/  BSYNC.RECONVERGENT B0 ;  /* 0x0000000000007941 */ /* 0x000fea0003800200 */
.L_x_2092:
        /* <DEDUP_REMOVED lines=11> */
.L_x_2099:
[----:B------:R-:W0:Y:S02]  /*a360*/  LDS R2, [R0] ;  /* 0x0000000000027984 */ /* 0x000e240000000800 */
[----:B0-----:R-:W-:-:S05]  /*a370*/  HADD2 R3, R2, R5 ;  /* 0x0000000502037230 */ /* 0x001fca0000000000 */
[----:B------:R-:W0:Y:S02]  /*a380*/  ATOMS.CAST.SPIN P0, [R0], R2, R3 ;  /* 0x000000020000758d */ /* 0x000e240001800003 */
[----:B0-----:R-:W-:Y:S05]  /*a390*/  @!P0 BRA `(.L_x_2099) ;  /* 0xfffffffc00f08947 */ /* 0x001fea000383ffff */
[----:B------:R-:W-:Y:S05]  /*a3a0*/  BRA `(.L_x_2097) ;  /* 0x00000000000c7947 */ /* 0x000fea0003800000 */
.L_x_2098:
[----:B------:R-:W2:Y:S02]  /*a3b0*/  LD.E R0, desc[UR8][R12.64] ;  /* 0x000000080c007980 */ /* 0x000ea4000c101900 */
[----:B--2---:R-:W-:-:S05]  /*a3c0*/  IADD3 R3, PT, PT, R5, R0, RZ ;  /* 0x0000000005037210 */ /* 0x004fca0007ffe0ff */
[----:B------:R0:W-:Y:S02]  /*a3d0*/  ST.E desc[UR8][R12.64], R3 ;  /* 0x000000030c007985 */ /* 0x0001e4000c101908 */
.L_x_2097:
[----:B------:R-:W-:Y:S05]  /*a3e0*/  BSYNC.RECONVERGENT B0 ;  /* 0x0000000000007941 */ /* 0x000fea0003800200 */
.L_x_2096:
[----:B------:R1:W-:Y:S01]  /*a3f0*/  ATOM.E.ADD.F16x2.RN.STRONG.GPU P0, RZ, desc[UR8][R12.64+0x4], R7 ;  /* 0x800004070cff79a2 */ /* 0x0003e2000c10e108 */
[----:B------:R-:W-:Y:S04]  /*a400*/  BSSY.RECONVERGENT B0, `(.L_x_2100) ;  /* 0x000000e000007945 */ /* 0x000fe80003800200 */
[----:B-1----:R-:W-:Y:S05]  /*a410*/  @P0 BRA `(.L_x_2101) ;  /* 0x0000000000300947 */ /* 0x002fea0003800000 */
[----:B------:R-:W1:Y:S02]  /*a420*/  QSPC.E.S P0, RZ, [R12+0x4] ;  /* 0x000004000cff73aa */ /* 0x000e640000000500 */
[----:B-1----:R-:W-:Y:S05]  /*a430*/  @!P0 BRA `(.L_x_2102) ;  /* 0x00000000001c8947 */ /* 0x002fea0003800000 */
[----:B------:R-:W-:-:S04]  /*a440*/  MOV R2, R12 ;  /* 0x0000000c00027202 */ /* 0x000fc80000000f00 */
[----:B------:R-:W-:-:S07]  /*a450*/  MOV R0, R2 ;  /* 0x0000000200007202 */ /* 0x000fce0000000f00 */
.L_x_2103:
[----:B------:R-:W0:Y:S02]  /*a460*/  LDS R2, [R0+0x4] ;  /* 0x0000040000027984 */ /* 0x000e240000000800 */
[----:B0-----:R-:W-:-:S05]  /*a470*/  HFMA2 R3, R2, 1, 1, R7 ;  /* 0x3c003c0002037831 */ /* 0x001fca0000000007 */
[----:B------:R-:W0:Y:S02]  /*a480*/  ATOMS.CAST.SPIN P0, [R0+0x4], R2, R3 ;  /* 0x000004020000758d */ /* 0x000e240001800003 */
[----:B0-----:R-:W-:Y:S05]  /*a490*/  @!P0 BRA `(.L_x_2103) ;  /* 0xfffffffc00f08947 */ /* 0x001fea000383ffff */
[----:B------:R-:W-:Y:S05]  /*a4a0*/  BRA `(.L_x_2101) ;  /* 0x00000000000c7947 */ /* 0x000fea0003800000 */
.L_x_2102:
[----:B------:R-:W0:Y:S02]  /*a4b0*/  LD.E R0, desc[UR8][R12.64+0x4] ;  /* 0x000004080c007980 */ /* 0x000e24000c101900 */
[----:B0-----:R-:W-:-:S05]  /*a4c0*/  IADD3 R3, PT, PT, R7, R0, RZ ;  /* 0x0000000007037210 */ /* 0x001fca0007ffe0ff */
[----:B------:R1:W-:Y:S02]  /*a4d0*/  ST.E desc[UR8][R12.64+0x4], R3 ;  /* 0x000004030c007985 */ /* 0x0003e4000c101908 */
.L_x_2101:
[----:B------:R-:W-:Y:S05]  /*a4e0*/  BSYNC.RECONVERGENT B0 ;  /* 0x0000000000007941 */ /* 0x000fea0003800200 */
.L_x_2100:
        /* <DEDUP_REMOVED lines=12> */
.L_x_2107:
[----:B------:R-:W0:Y:S02]  /*a5b0*/  LDS R2, [R0] ;  /* 0x0000000000027984 */ /* 0x000e240000000800 */
[----:B0-----:R-:W-:-:S05]  /*a5c0*/  HADD2 R3, R2, R5 ;  /* 0x0000000502037230 */ /* 0x001fca0000000000 */
[----:B------:R-:W0:Y:S02]  /*a5d0*/  ATOMS.CAST.SPIN P0, [R0], R2, R3 ;  /* 0x000000020000758d */ /* 0x000e240001800003 */
[----:B0-----:R-:W-:Y:S05]  /*a5e0*/  @!P0 BRA `(.L_x_2107) ;  /* 0xfffffffc00f08947 */ /* 0x001fea000383ffff */
[----:B------:R-:W-:Y:S05]  /*a5f0*/  BRA `(.L_x_2105) ;  /* 0x00000000000c7947 */ /* 0x000fea0003800000 */
.L_x_2106:
[----:B------:R-:W2:Y:S02]  /*a600*/  LD.E R0, desc[UR8][R12.64] ;  /* 0x000000080c007980 */ /* 0x000ea4000c101900 */
[----:B--2---:R-:W-:-:S05]  /*a610*/  IADD3 R3, PT, PT, R5, R0, RZ ;  /* 0x0000000005037210 */ /* 0x004fca0007ffe0ff */
[----:B------:R0:W-:Y:S02]  /*a620*/  ST.E desc[UR8][R12.64], R3 ;  /* 0x000000030c007985 */ /* 0x0001e4000c101908 */
.L_x_2105:
[----:B------:R-:W-:Y:S05]  /*a630*/  BSYNC.RECONVERGENT B0 ;  /* 0x0000000000007941 */ /* 0x000fea0003800200 */
.L_x_2104:
[----:B------:R1:W-:Y:S02]  /*a640*/  ATOM.E.ADD.F16x2.RN.STRONG.GPU P0, RZ, desc[UR8][R12.64+0x4], R9 ;  /* 0x800004090cff79a2 */ /* 0x0003e4000c10e108 */
[----:B-1----:R-:W-:Y:S05]  /*a650*/  @P0 EXIT ;  /* 0x000000000000094d */ /* 0x002fea0003800000 */
[----:B------:R-:W1:Y:S02]  /*a660*/  QSPC.E.S P0, RZ, [R12+0x4] ;  /* 0x000004000cff73aa */ /* 0x000e640000000500 */
[----:B-1----:R-:W-:Y:S05]  /*a670*/  @!P0 BRA `(.L_x_2108) ;  /* 0x00000000001c8947 */ /* 0x002fea0003800000 */
[----:B------:R-:W-:-:S04]  /*a680*/  MOV R2, R12 ;  /* 0x0000000c00027202 */ /* 0x000fc80000000f00 */
[----:B------:R-:W-:-:S07]  /*a690*/  MOV R0, R2 ;  /* 0x0000000200007202 */ /* 0x000fce0000000f00 */
.L_x_2109:
[----:B------:R-:W0:Y:S02]  /*a6a0*/  LDS R2, [R0+0x4] ;  /* 0x0000040000027984 */ /* 0x000e240000000800 */
[----:B0-----:R-:W-:-:S05]  /*a6b0*/  HFMA2 R3, R2, 1, 1, R9 ;  /* 0x3c003c0002037831 */ /* 0x001fca0000000009 */
[----:B------:R-:W0:Y:S02]  /*a6c0*/  ATOMS.CAST.SPIN P0, [R0+0x4], R2, R3 ;  /* 0x000004020000758d */ /* 0x000e240001800003 */
[----:B0-----:R-:W-:Y:S05]  /*a6d0*/  @!P0 BRA `(.L_x_2109) ;  /* 0xfffffffc00f08947 */ /* 0x001fea000383ffff */
[----:B------:R-:W-:Y:S05]  /*a6e0*/  EXIT ;  /* 0x000000000000794d */ /* 0x000fea0003800000 */
.L_x_2108:
[----:B------:R-:W0:Y:S02]  /*a6f0*/  LD.E R0, desc[UR8][R12.64+0x4] ;  /* 0x000004080c007980 */ /* 0x000e24000c101900 */
[----:B0-----:R-:W-:-:S05]  /*a700*/  IADD3 R3, PT, PT, R9, R0, RZ ;  /* 0x0000000009037210 */ /* 0x001fca0007ffe0ff */
[----:B------:R-:W-:Y:S01]  /*a710*/  ST.E desc[UR8][R12.64+0x4], R3 ;  /* 0x000004030c007985 */ /* 0x000fe2000c101908 */
[----:B------:R-:W-:Y:S05]  /*a720*/  EXIT ;  /* 0x000000000000794d */ /* 0x000fea0003800000 */
.L_x_2110:
        /* <DEDUP_REMOVED lines=13> */
.L_x_5309:


//--------------------- .text._Z23gemm_half_q_half_kernelILi3ELi40ELb1ELb1ELi64EEvPK6__halfPKjS4_S2_PS0_iiiiPKtS7_iiiiiibS2_i --------------------------
	.section	.text._Z23gemm_half_q_half_kernelILi3ELi40ELb1ELb1ELi64EEvPK6__halfPKjS4_S2_PS0_iiiiPKtS7_iiiiiibS2_i,"ax",@progbits
	.align	128
        .global         _Z23gemm_half_q_half_kernelILi3ELi40ELb1ELb1ELi64EEvPK6__halfPKjS4_S2_PS0_iiiiPKtS7_iiiiiibS2_i
        .type           _Z23gemm_half_q_half_kernelILi3ELi40ELb1ELb1ELi64EEvPK6__halfPKjS4_S2_PS0_iiiiPKtS7_iiiiiibS2_i,@function
        .size           _Z23gemm_half_q_half_kernelILi3ELi40ELb1ELb1ELi64EEvPK6__halfPKjS4_S2_PS0_iiiiPKtS7_iiiiiibS2_i,(.L_x_5310 - _Z23gemm_half_q_half_kernelILi3ELi40ELb1ELb1ELi64EEvPK6__halfPKjS4_S2_PS0_iiiiPKtS7_iiiiiibS2_i)
        .other          _Z23gemm_half_q_half_kernelILi3ELi40ELb1ELb1ELi64EEvPK6__halfPKjS4_S2_PS0_iiiiPKtS7_iiiiiibS2_i,@"STO_CUDA_ENTRY STV_DEFAULT"
_Z23gemm_half_q_half_kernelILi3ELi40ELb1ELb1ELi64EEvPK6__halfPKjS4_S2_PS0_iiiiPKtS7_iiiiiibS2_i:
.text._Z23gemm_half_q_half_kernelILi3ELi40ELb1ELb1ELi64EEvPK6__halfPKjS4_S2_PS0_iiiiPKtS7_iiiiiibS2_i:
        /* <DEDUP_REMOVED lines=10> */
[----:B------:R-:W1:Y:S01]  /*00a0*/  S2R R2, SR_CTAID.X ;  /* 0x0000000000027919 */ /* 0x000e620000002500 */
[----:B------:R-:W2:Y:S05]  /*00b0*/  S2R R3, SR_TID.X ;  /* 0x0000000000037919 */ /* 0x000eaa0000002100 */
[----:B------:R-:W3:Y:S01]  /*00c0*/  LDC R5, c[0x0][0x3b0] ;  /* 0x0000ec00ff057b82 */ /* 0x000ee20000000800 */
[----:B0-----:R-:W4:Y:S01]  /*00d0*/  LDG.E.U16 R52, desc[UR8][R6.64] ;  /* 0x0000000806347981 */ /* 0x001f22000c1e1500 */
[----:B------:R-:W-:-:S02]  /*00e0*/  ISETP.NE.AND P1, PT, R53, 0x1, PT ;  /* 0x000000013500780c */ /* 0x000fc40003f25270 */
[----:B------:R-:W-:Y:S01]  /*00f0*/  PRMT R24, RZ, 0x7610, R24 ;  /* 0x00007610ff187816 */ /* 0x000fe20000000018 */
[----:B------:R-:W0:Y:S01]  /*0100*/  S2R R12, SR_CTAID.Z ;  /* 0x00000000000c7919 */ /* 0x000e220000002700 */
[----:B------:R-:W-:Y:S02]  /*0110*/  PRMT R11, RZ, 0x7610, R11 ;  /* 0x00007610ff0b7816 */ /* 0x000fe4000000000b */
[----:B----4-:R-:W-:-:S07]  /*0120*/  PRMT R13, R52, 0x7610, R13 ;  /* 0x00007610340d7816 */ /* 0x010fce000000000d */
[----:B0123--:R-:W-:Y:S05]  /*0130*/  @!P1 BRA `(.L_x_2111) ;  /* 0x0000000000289947 */ /* 0x00ffea0003800000 */
        /* <DEDUP_REMOVED lines=10> */
.L_x_2111:
        /* <DEDUP_REMOVED lines=41> */
.L_x_2117:
        /* <DEDUP_REMOVED lines=32> */
.L_x_2116:
        /* <DEDUP_REMOVED lines=20> */
.L_x_2118:
[----:B------:R-:W-:-:S13]  /*07b0*/  ISETP.EQ.AND P2, PT, R10, RZ, PT ;  /* 0x000000ff0a00720c */ /* 0x000fda0003f42270 */
[----:B------:R-:W-:Y:S05]  /*07c0*/  @!P0 BRA P2, `(.L_x_2113) ;  /* 0x0000000400788947 */ /* 0x000fea0001000000 */
.L_x_2115:
        /* <DEDUP_REMOVED lines=12> */
.L_x_2114:
        /* <DEDUP_REMOVED lines=16> */
.L_x_2121:
[----:B-----5:R-:W-:Y:S02]  /*0990*/  IADD3 R9, P2, PT, R21, R10, RZ ;  /* 0x0000000a15097210 */ /* 0x020fe40007f5e0ff */
[CC--:B------:R-:W-:Y:S02]  /*09a0*/  IADD3 R14, PT, PT, R10.reuse, R5.reuse, RZ ;  /* 0x000000050a0e7210 */ /* 0x0c0fe40007ffe0ff */
[----:B------:R-:W-:Y:S02]  /*09b0*/  LEA.HI.X.SX32 R16, R10, RZ, 0x1, P2 ;  /* 0x000000ff0a107211 */ /* 0x000fe400010f0eff */
[----:B------:R-:W-:Y:S02]  /*09c0*/  IADD3 R10, PT, PT, R14, R5, RZ ;  /* 0x000000050e0a7210 */ /* 0x000fe40007ffe0ff */
[----:B-1----:R-:W-:Y:S02]  /*09d0*/  LEA R8, P2, R9, UR4, 0x1 ;  /* 0x0000000409087c11 */ /* 0x002fe4000f8408ff */
        /* <DEDUP_REMOVED lines=27> */
.L_x_2120:
        /* <DEDUP_REMOVED lines=21> */
.L_x_2122:
[----:B------:R-:W-:-:S13]  /*0ce0*/  ISETP.NE.OR P0, PT, R6, RZ, P0 ;  /* 0x000000ff0600720c */ /* 0x000fda0000705670 */
[----:B------:R-:W-:Y:S05]  /*0cf0*/  @!P0 BRA `(.L_x_2113) ;  /* 0x00000000002c8947 */ /* 0x000fea0003800000 */
.L_x_2119:
        /* <DEDUP_REMOVED lines=11> */
.L_x_2113:
[----:B0-----:R-:W-:Y:S05]  /*0db0*/  BSYNC.RECONVERGENT B0 ;  /* 0x0000000000007941 */ /* 0x001fea0003800200 */
.L_x_2112:
        /* <DEDUP_REMOVED lines=20> */
.L_x_2126:
        /* <DEDUP_REMOVED lines=15> */
.L_x_2125:
        /* <DEDUP_REMOVED lines=12> */
.L_x_2127:
[----:B------:R-:W-:-:S13]  /*10b0*/  ISETP.NE.OR P0, PT, R2, RZ, P0 ;  /* 0x000000ff0200720c */ /* 0x000fda0000705670 */
[----:B------:R-:W-:Y:S05]  /*10c0*/  @!P0 BRA `(.L_x_2123) ;  /* 0x00000000001c8947 */ /* 0x000fea0003800000 */
.L_x_2124:
[----:B01----:R-:W0:Y:S02]  /*10d0*/  LDC.64 R8, c[0x0][0x3a0] ;  /* 0x0000e800ff087b82 */ /* 0x003e240000000a00 */
.L_x_2128:
[C---:B0-----:R-:W-:Y:S01]  /*10e0*/  IMAD.WIDE R14, R13.reuse, 0x2, R8 ;  /* 0x000000020d0e7825 */ /* 0x041fe200078e0208 */
[----:B------:R-:W-:Y:S02]  /*10f0*/  IADD3 R2, PT, PT, R2, 0x1, RZ ;  /* 0x0000000102027810 */ /* 0x000fe40007ffe0ff */
[----:B------:R-:W-:Y:S02]  /*1100*/  IADD3 R13, PT, PT, R13, R56, RZ ;  /* 0x000000380d0d7210 */ /* 0x000fe40007ffe0ff */
[----:B------:R2:W-:Y:S01]  /*1110*/  STG.E.64 desc[UR8][R14.64], RZ ;  /* 0x000000ff0e007986 */ /* 0x0005e2000c101b08 */
[----:B------:R-:W-:-:S13]  /*1120*/  ISETP.NE.AND P0, PT, R2, RZ, PT ;  /* 0x000000ff0200720c */ /* 0x000fda0003f05270 */
[----:B--2---:R-:W-:Y:S05]  /*1130*/  @P0 BRA `(.L_x_2128) ;  /* 0xfffffffc00e80947 */ /* 0x004fea000383ffff */
.L_x_2123:
        /* <DEDUP_REMOVED lines=15> */
.L_x_2130:
        /* <DEDUP_REMOVED lines=11> */
[----:B------:R-:W3:Y:S01]  /*12e0*/  LDG.E.U16.CONSTANT R9, desc[UR8][R8.64] ;  /* 0x0000000808097981 */ /* 0x000ee2000c1e9500 */
[----:B------:R-:W-:-:S05]  /*12f0*/  IMAD.WIDE.U32 R16, R17, 0x2, R14 ;  /* 0x0000000211107825 */ /* 0x000fca00078e000e */
        /* <DEDUP_REMOVED lines=31> */
.L_x_2129:
[----:B------:R1:W5:Y:S01]  /*14f0*/  LDL.64 R8, [R1] ;  /* 0x0000000001087983 */ /* 0x0003620000100a00 */
[----:B------:R-:W2:Y:S01]  /*1500*/  LDCU UR4, c[0x0][0x3c8] ;  /* 0x00007900ff0477ac */ /* 0x000ea20008000800 */
[----:B0-----:R-:W-:Y:S01]  /*1510*/  HFMA2 R2, -RZ, RZ, 0, 0 ;  /* 0x00000000ff027431 */ /* 0x001fe200000001ff */
[----:B------:R-:W-:Y:S01]  /*1520*/  MOV R17, RZ ;  /* 0x000000ff00117202 */ /* 0x000fe20000000f00 */
[----:B------:R-:W-:Y:S01]  /*1530*/  HFMA2 R6, -RZ, RZ, 0, 0 ;  /* 0x00000000ff067431 */ /* 0x000fe200000001ff */
[----:B------:R-:W0:Y:S01]  /*1540*/  LDCU UR7, c[0x0][0x3cc] ;  /* 0x00007980ff0777ac */ /* 0x000e220008000800 */
[----:B------:R-:W-:Y:S01]  /*1550*/  MOV R19, RZ ;  /* 0x000000ff00137202 */ /* 0x000fe20000000f00 */
        /* <DEDUP_REMOVED lines=11> */
[----:B-----5:R-:W-:Y:S02]  /*1610*/  SHF.R.S32.HI R21, RZ, 0x5, R3 ;  /* 0x00000005ff157819 */ /* 0x020fe40000011403 */
        /* <DEDUP_REMOVED lines=9> */
.L_x_2131:
        /* <DEDUP_REMOVED lines=8> */
.L_x_2132:
        /* <DEDUP_REMOVED lines=8> */
.L_x_2133:
        /* <DEDUP_REMOVED lines=8> */
.L_x_2134:
        /* <DEDUP_REMOVED lines=8> */
.L_x_2135:
        /* <DEDUP_REMOVED lines=8> */
[----:B------:R-:W-:-:S02]  /*1930*/  PRMT R2, R8, 0x7610, R8 ;  /* 0x0000761008027816 */ /* 0x000fc40000000008 */
[----:B------:R-:W-:Y:S01]  /*1940*/  MOV R10, RZ ;  /* 0x000000ff000a7202 */ /* 0x000fe20000000f00 */
        /* <DEDUP_REMOVED lines=13> */
[----:B------:R-:W-:Y:S02]  /*1a20*/  PRMT R9, RZ, 0x5410, RZ ;  /* 0x00005410ff097816 */ /* 0x000fe400000000ff */
[----:B------:R-:W-:Y:S02]  /*1a30*/  PRMT R7, RZ, 0x5410, RZ ;  /* 0x00005410ff077816 */ /* 0x000fe400000000ff */
[----:B------:R-:W-:Y:S02]  /*1a40*/  PRMT R5, RZ, 0x5410, RZ ;  /* 0x00005410ff057816 */ /* 0x000fe400000000ff */
[----:B------:R-:W-:Y:S02]  /*1a50*/  IADD3 R3, PT, PT, R54, R13, RZ ;  /* 0x0000000d36037210 */ /* 0x000fe40007ffe0ff */
        /* <DEDUP_REMOVED lines=12> */
.L_x_2143:
[----:B------:R-:W0:Y:S01]  /*1b20*/  LDC R56, c[0x0][0x3ac] ;  /* 0x0000eb00ff387b82 */ /* 0x000e220000000800 */
[----:B------:R-:W-:Y:S02]  /*1b30*/  ISETP.NE.AND P1, PT, R54, R3, PT ;  /* 0x000000033600720c */ /* 0x000fe40003f25270 */
[----:B------:R-:W-:Y:S02]  /*1b40*/  MOV R62, R64 ;  /* 0x00000040003e7202 */ /* 0x000fe40000000f00 */
[----:B------:R-:W-:-:S05]  /*1b50*/  MOV R63, R65 ;  /* 0x00000041003f7202 */ /* 0x000fca0000000f00 */
[----:B------:R-:W2:Y:S04]  /*1b60*/  LDG.E.128.CONSTANT R12, desc[UR8][R62.64] ;  /* 0x000000083e0c7981 */ /* 0x000ea8000c1e9d00 */
[----:B------:R-:W-:Y:S02]  /*1b70*/  @!P1 MOV R29, R57 ;  /* 0x00000039001d9202 */ /* 0x000fe40000000f00 */
[----:B------:R-:W-:Y:S02]  /*1b80*/  @!P1 MOV R28, R58 ;  /* 0x0000003a001c9202 */ /* 0x000fe40000000f00 */
[----:B------:R-:W-:-:S03]  /*1b90*/  @!P1 LEA R26, R10, R1, 0x3 ;  /* 0x000000010a1a9211 */ /* 0x000fc600078e18ff */
[----:B------:R-:W3:Y:S01]  /*1ba0*/  @!P1 LDG.E.U16.CONSTANT R29, desc[UR8][R28.64] ;  /* 0x000000081c1d9981 */ /* 0x000ee2000c1e9500 */
[----:B0-----:R-:W-:-:S03]  /*1bb0*/  IMAD.WIDE R20, R56, 0x4, R62 ;  /* 0x0000000438147825 */ /* 0x001fc600078e023e */
[----:B------:R-:W4:Y:S01]  /*1bc0*/  @!P1 LDL.64 R26, [R26+0x8] ;  /* 0x000008001a1a9983 */ /* 0x000f220000100a00 */
[----:B------:R-:W-:-:S03]  /*1bd0*/  IMAD.WIDE R64, R56, 0x4, R20 ;  /* 0x0000000438407825 */ /* 0x000fc600078e0214 */
[----:B------:R-:W5:Y:S04]  /*1be0*/  LDG.E.128.CONSTANT R20, desc[UR8][R20.64] ;  /* 0x0000000814147981 */ /* 0x000f68000c1e9d00 */
[----:B------:R-:W5:Y:S01]  /*1bf0*/  LDG.E.128.CONSTANT R16, desc[UR8][R64.64] ;  /* 0x0000000840107981 */ /* 0x000f62000c1e9d00 */
[----:B------:R-:W-:-:S04]  /*1c00*/  @!P1 IADD3 R25, PT, PT, R10, 0x1, RZ ;  /* 0x000000010a199810 */ /* 0x000fc80007ffe0ff */
[----:B------:R-:W-:Y:S02]  /*1c10*/  @!P1 MOV R10, R25 ;  /* 0x00000019000a9202 */ /* 0x000fe40000000f00 */
[----:B------:R-:W-:Y:S02]  /*1c20*/  ISETP.NE.AND P3, PT, R52, RZ, PT ;  /* 0x000000ff3400720c */ /* 0x000fe40003f65270 */
[----:B--2---:R-:W-:Y:S02]  /*1c30*/  SHF.R.U32.HI R30, RZ, 0xc, R13 ;  /* 0x0000000cff1e7819 */ /* 0x004fe4000001160d */
[----:B------:R-:W-:Y:S02]  /*1c40*/  LOP3.LUT R55, R12, 0x3f003f, RZ, 0xc0, !PT ;  /* 0x003f003f0c377812 */ /* 0x000fe400078ec0ff */
[----:B------:R-:W-:Y:S02]  /*1c50*/  SHF.R.U32.HI R25, RZ, 0x6, R12 ;  /* 0x00000006ff197819 */ /* 0x000fe4000001160c */
[----:B---3--:R-:W-:-:S02]  /*1c60*/  @!P1 IADD3 R3, PT, PT, R29, R54, RZ ;  /* 0x000000361d039210 */ /* 0x008fc40007ffe0ff */
[----:B------:R-:W-:Y:S02]  /*1c70*/  SHF.R.U32.HI R29, RZ, 0xc, R12 ;  /* 0x0000000cff1d7819 */ /* 0x000fe4000001160c */
[----:B----4-:R-:W-:Y:S02]  /*1c80*/  @!P1 PRMT R0, R27, 0x7610, R0 ;  /* 0x000076101b009816 */ /* 0x010fe40000000000 */
[----:B------:R-:W-:Y:S02]  /*1c90*/  @!P1 PRMT R2, R26, 0x7610, R2 ;  /* 0x000076101a029816 */ /* 0x000fe40000000002 */
[----:B------:R-:W-:Y:S02]  /*1ca0*/  LOP3.LUT R29, R29, 0xf000f, RZ, 0xc0, !PT ;  /* 0x000f000f1d1d7812 */ /* 0x000fe400078ec0ff */
[----:B------:R-:W-:Y:S02]  /*1cb0*/  @!P1 PRMT R0, R0, 0x7610, R27 ;  /* 0x0000761000009816 */ /* 0x000fe4000000001b */
[----:B------:R-:W-:-:S02]  /*1cc0*/  LOP3.LUT R27, R13, 0x3f003f, RZ, 0xc0, !PT ;  /* 0x003f003f0d1b7812 */ /* 0x000fc400078ec0ff */
[----:B-----5:R-:W-:Y:S02]  /*1cd0*/  SHF.R.U32.HI R40, RZ, 0x8, R16 ;  /* 0x00000008ff287819 */ /* 0x020fe40000011610 */
[----:B------:R-:W-:Y:S02]  /*1ce0*/  SHF.R.U32.HI R12, RZ, 0x6, R13 ;  /* 0x00000006ff0c7819 */ /* 0x000fe4000001160d */
[----:B------:R-:W-:Y:S02]  /*1cf0*/  @!P1 PRMT R2, R2, 0x7610, R26 ;  /* 0x0000761002029816 */ /* 0x000fe4000000001a */
[----:B------:R-:W-:Y:S02]  /*1d00*/  LOP3.LUT R28, R14, 0x3f003f, RZ, 0xc0, !PT ;  /* 0x003f003f0e1c7812 */ /* 0x000fe400078ec0ff */
        /* <DEDUP_REMOVED lines=8> */
[----:B------:R-:W-:Y:S02]  /*1d90*/  SHF.R.U32.HI R36, RZ, 0xc, R15 ;  /* 0x0000000cff247819 */ /* 0x000fe4000001160f */
[----:B------:R-:W-:Y:S02]  /*1da0*/  LOP3.LUT R40, R29, 0x300030, R40, 0xf8, !PT ;  /* 0x003000301d287812 */ /* 0x000fe400078ef828 */
[----:B------:R-:W-:Y:S02]  /*1db0*/  LOP3.LUT R17, R30, 0xf000f, RZ, 0xc0, !PT ;  /* 0x000f000f1e117812 */ /* 0x000fe400078ec0ff */
[--C-:B------:R-:W-:Y:S02]  /*1dc0*/  SHF.R.U32.HI R44, RZ, 0x8, R18.reuse ;  /* 0x00000008ff2c7819 */ /* 0x100fe40000011612 */
[----:B------:R-:W-:Y:S02]  /*1dd0*/  LOP3.LUT R34, R18, 0x3f003f, RZ, 0xc0, !PT ;  /* 0x003f003f12227812 */ /* 0x000fe400078ec0ff */
[----:B------:R-:W-:-:S02]  /*1de0*/  SHF.R.U32.HI R45, RZ, 0x6, R18 ;  /* 0x00000006ff2d7819 */ /* 0x000fc40000011612 */
[----:B------:R-:W-:Y:S02]  /*1df0*/  SHF.R.U32.HI R50, RZ, 0xa, R18 ;  /* 0x0000000aff327819 */ /* 0x000fe40000011612 */
        /* <DEDUP_REMOVED lines=8> */
[--C-:B------:R-:W-:Y:S02]  /*1e80*/  SHF.R.U32.HI R46, RZ, 0x8, R19.reuse ;  /* 0x00000008ff2e7819 */ /* 0x100fe40000011613 */
[----:B------:R-:W-:Y:S02]  /*1e90*/  LOP3.LUT R35, R19, 0x3f003f, RZ, 0xc0, !PT ;  /* 0x003f003f13237812 */ /* 0x000fe400078ec0ff */
[----:B------:R-:W-:-:S02]  /*1ea0*/  SHF.R.U32.HI R47, RZ, 0x6, R19 ;  /* 0x00000006ff2f7819 */ /* 0x000fc40000011613 */
[----:B------:R-:W-:Y:S02]  /*1eb0*/  SHF.R.U32.HI R51, RZ, 0xa, R19 ;  /* 0x0000000aff337819 */ /* 0x000fe40000011613 */
[----:B------:R-:W-:Y:S02]  /*1ec0*/  LOP3.LUT R31, R31, 0xf000f, RZ, 0xc0, !PT ;  /* 0x000f000f1f1f7812 */ /* 0x000fe400078ec0ff */
[----:B------:R-:W-:Y:S02]  /*1ed0*/  LOP3.LUT R32, R16, 0x3f003f, RZ, 0xc0, !PT ;  /* 0x003f003f10207812 */ /* 0x000fe400078ec0ff */
[--C-:B------:R-:W-:Y:S02]  /*1ee0*/  SHF.R.U32.HI R41, RZ, 0x6, R16.reuse ;  /* 0x00000006ff297819 */ /* 0x100fe40000011610 */
[----:B------:R-:W-:Y:S02]  /*1ef0*/  SHF.R.U32.HI R48, RZ, 0xa, R16 ;  /* 0x0000000aff307819 */ /* 0x000fe40000011610 */
[----:B------:R-:W-:-:S02]  /*1f00*/  LOP3.LUT R19, R36, 0xf000f, RZ, 0xc0, !PT ;  /* 0x000f000f24137812 */ /* 0x000fc400078ec0ff */
[----:B------:R-:W-:Y:S02]  /*1f10*/  LOP3.LUT R15, R15, 0xf000f, RZ, 0xc0, !PT ;  /* 0x000f000f0f0f7812 */ /* 0x000fe400078ec0ff */
[----:B------:R-:W-:Y:S02]  /*1f20*/  LOP3.LUT R42, R17, 0x300030, R42, 0xf8, !PT ;  /* 0x00300030112a7812 */ /* 0x000fe400078ef82a */
[----:B------:R-:W-:Y:S02]  /*1f30*/  SHF.R.U32.HI R36, RZ, 0x6, R20 ;  /* 0x00000006ff247819 */ /* 0x000fe40000011614 */
[----:B------:R-:W-:Y:S02]  /*1f40*/  LOP3.LUT R16, R21, 0xf000f, RZ, 0xc0, !PT ;  /* 0x000f000f15107812 */ /* 0x000fe400078ec0ff */
[----:B------:R-:W-:Y:S02]  /*1f50*/  LOP3.LUT R17, R22, 0xf000f, RZ, 0xc0, !PT ;  /* 0x000f000f16117812 */ /* 0x000fe400078ec0ff */
[----:B------:R-:W-:-:S02]  /*1f60*/  LOP3.LUT R18, R18, 0xf000f, RZ, 0xc0, !PT ;  /* 0x000f000f12127812 */ /* 0x000fc400078ec0ff */
[----:B------:R-:W-:Y:S02]  /*1f70*/  SHF.R.U32.HI R39, RZ, 0x6, R23 ;  /* 0x00000006ff277819 */ /* 0x000fe40000011617 */
[----:B------:R-:W-:Y:S02]  /*1f80*/  LOP3.LUT R44, R31, 0x300030, R44, 0xf8, !PT ;  /* 0x003000301f2c7812 */ /* 0x000fe400078ef82c */
[----:B------:R-:W-:Y:S02]  /*1f90*/  LOP3.LUT R48, R15, 0x300030, R48, 0xf8, !PT ;  /* 0x003000300f307812 */ /* 0x000fe400078ef830 */
[----:B------:R-:W-:Y:S02]  /*1fa0*/  LOP3.LUT R31, R23, 0x3f003f, RZ, 0xc0, !PT ;  /* 0x003f003f171f7812 */ /* 0x000fe400078ec0ff */
[----:B------:R-:W-:Y:S02]  /*1fb0*/  LOP3.LUT R46, R19, 0x300030, R46, 0xf8, !PT ;  /* 0x00300030132e7812 */ /* 0x000fe400078ef82e */
[----:B------:R-:W-:-:S02]  /*1fc0*/  LOP3.LUT R15, R20, 0x3f003f, RZ, 0xc0, !PT ;  /* 0x003f003f140f7812 */ /* 0x000fc400078ec0ff */
[----:B------:R-:W-:Y:S02]  /*1fd0*/  LOP3.LUT R49, R16, 0x300030, R49, 0xf8, !PT ;  /* 0x0030003010317812 */ /* 0x000fe400078ef831 */
        /* <DEDUP_REMOVED lines=80> */
[----:B------:R-:W0:Y:S02]  /*24e0*/  LDS.128 R12, [UR4] ;  /* 0x00000004ff0c7984 */ /* 0x000e240008000c00 */
[-C--:B0-----:R-:W-:Y:S02]  /*24f0*/  HFMA2 R16, R55, R12.reuse, RZ ;  /* 0x0000000c37107231 */ /* 0x081fe400000000ff */
[----:B------:R-:W-:Y:S02]  /*2500*/  HFMA2 R66, R20, R12, RZ ;  /* 0x0000000c14427231 */ /* 0x000fe400000000ff */
[-C--:B------:R-:W-:Y:S02]  /*2510*/  HFMA2 R16, R23, R13.reuse, R16 ;  /* 0x0000000d17107231 */ /* 0x080fe40000000010 */
[----:B------:R-:W-:Y:S02]  /*2520*/  HFMA2 R66, R25, R13, R66 ;  /* 0x0000000d19427231 */ /* 0x000fe40000000042 */
[----:B------:R-:W-:-:S02]  /*2530*/  HFMA2 R16, R28, R14, R16 ;  /* 0x0000000e1c107231 */ /* 0x000fc40000000010 */
[----:B------:R-:W-:Y:S02]  /*2540*/  HFMA2 R66, R29, R14, R66 ;  /* 0x0000000e1d427231 */ /* 0x000fe40000000042 */
[-C--:B------:R-:W-:Y:S02]  /*2550*/  HFMA2 R61, R36, R15.reuse, R16 ;  /* 0x0000000f243d7231 */ /* 0x080fe40000000010 */
[----:B------:R-:W0:Y:S01]  /*2560*/  LDS.128 R16, [UR4+0x10] ;  /* 0x00001004ff107984 */ /* 0x000e220008000c00 */
[----:B------:R-:W-:Y:S02]  /*2570*/  HFMA2 R66, R37, R15, R66 ;  /* 0x0000000f25427231 */ /* 0x000fe40000000042 */
[-C--:B0-----:R-:W-:Y:S02]  /*2580*/  HFMA2 R61, R32, R16.reuse, R61 ;  /* 0x00000010203d7231 */ /* 0x081fe4000000003d */
        /* <DEDUP_REMOVED lines=31> */
.L_x_2137:
[----:B------:R-:W-:Y:S05]  /*2780*/  @!P1 BRA `(.L_x_2138) ;  /* 0x0000000400609947 */ /* 0x000fea0003800000 */
[----:B------:R-:W-:-:S04]  /*2790*/  PRMT R12, R11, 0x9910, RZ ;  /* 0x000099100b0c7816 */ /* 0x000fc800000000ff */
[----:B------:R-:W-:-:S13]  /*27a0*/  ISETP.NE.AND P2, PT, R12, RZ, PT ;  /* 0x000000ff0c00720c */ /* 0x000fda0003f45270 */
[----:B------:R-:W-:Y:S05]  /*27b0*/  @!P2 BRA `(.L_x_2139) ;  /* 0x0000000000a8a947 */ /* 0x000fea0003800000 */
[----:B------:R-:W0:Y:S02]  /*27c0*/  LDS.128 R12, [UR4+0x80] ;  /* 0x00008004ff0c7984 */ /* 0x000e240008000c00 */
        /* <DEDUP_REMOVED lines=41> */
.L_x_2139:
        /* <DEDUP_REMOVED lines=43> */
.L_x_2138:
        /* <DEDUP_REMOVED lines=16> */
[--C-:B------:R-:W-:Y:S02]  /*2e10*/  SHF.R.U32.HI R14, RZ, 0x6, R15.reuse ;  /* 0x00000006ff0e7819 */ /* 0x100fe4000001160f */
[----:B------:R-:W-:Y:S02]  /*2e20*/  SHF.R.U32.HI R36, RZ, 0xc, R15 ;  /* 0x0000000cff247819 */ /* 0x000fe4000001160f */
[----:B------:R-:W-:Y:S02]  /*2e30*/  LOP3.LUT R15, R30, 0xf000f, RZ, 0xc0, !PT ;  /* 0x000f000f1e0f7812 */ /* 0x000fe400078ec0ff */
[----:B----4-:R-:W-:Y:S02]  /*2e40*/  SHF.R.U32.HI R40, RZ, 0x8, R16 ;  /* 0x00000008ff287819 */ /* 0x010fe40000011610 */
[----:B------:R-:W-:-:S02]  /*2e50*/  SHF.R.U32.HI R44, RZ, 0x8, R18 ;  /* 0x00000008ff2c7819 */ /* 0x000fc40000011612 */
[----:B------:R-:W-:Y:S02]  /*2e60*/  LOP3.LUT R29, R29, 0xf000f, RZ, 0xc0, !PT ;  /* 0x000f000f1d1d7812 */ /* 0x000fe400078ec0ff */
[--C-:B------:R-:W-:Y:S02]  /*2e70*/  SHF.R.U32.HI R42, RZ, 0x8, R17.reuse ;  /* 0x00000008ff2a7819 */ /* 0x100fe40000011611 */
        /* <DEDUP_REMOVED lines=8> */
[----:B------:R-:W-:Y:S02]  /*2f00*/  SHF.R.U32.HI R46, RZ, 0x8, R19 ;  /* 0x00000008ff2e7819 */ /* 0x000fe40000011613 */
[----:B---3--:R-:W-:-:S02]  /*2f10*/  SHF.R.U32.HI R15, RZ, 0xc, R20 ;  /* 0x0000000cff0f7819 */ /* 0x008fc40000011614 */
[----:B------:R-:W-:Y:S02]  /*2f20*/  LOP3.LUT R17, R36, 0xf000f, RZ, 0xc0, !PT ;  /* 0x000f000f24117812 */ /* 0x000fe400078ec0ff */
[----:B------:R-:W-:Y:S02]  /*2f30*/  LOP3.LUT R29, R21, 0x3f003f, RZ, 0xc0, !PT ;  /* 0x003f003f151d7812 */ /* 0x000fe400078ec0ff */
[--C-:B------:R-:W-:Y:S02]  /*2f40*/  SHF.R.U32.HI R37, RZ, 0x6, R21.reuse ;  /* 0x00000006ff257819 */ /* 0x100fe40000011615 */
[----:B------:R-:W-:Y:S02]  /*2f50*/  LOP3.LUT R30, R22, 0x3f003f, RZ, 0xc0, !PT ;  /* 0x003f003f161e7812 */ /* 0x000fe400078ec0ff */
[----:B------:R-:W-:Y:S02]  /*2f60*/  SHF.R.U32.HI R38, RZ, 0x6, R22 ;  /* 0x00000006ff267819 */ /* 0x000fe40000011616 */
[----:B------:R-:W-:-:S02]  /*2f70*/  SHF.R.U32.HI R21, RZ, 0xc, R21 ;  /* 0x0000000cff157819 */ /* 0x000fc40000011615 */
[----:B------:R-:W-:Y:S02]  /*2f80*/  SHF.R.U32.HI R22, RZ, 0xc, R22 ;  /* 0x0000000cff167819 */ /* 0x000fe40000011616 */
[----:B------:R-:W-:Y:S02]  /*2f90*/  SHF.R.U32.HI R18, RZ, 0xc, R23 ;  /* 0x0000000cff127819 */ /* 0x000fe40000011617 */
[----:B------:R-:W-:Y:S02]  /*2fa0*/  LOP3.LUT R31, R31, 0xf000f, RZ, 0xc0, !PT ;  /* 0x000f000f1f1f7812 */ /* 0x000fe400078ec0ff */
[----:B------:R-:W-:Y:S02]  /*2fb0*/  LOP3.LUT R32, R16, 0x3f003f, RZ, 0xc0, !PT ;  /* 0x003f003f10207812 */ /* 0x000fe400078ec0ff */
[--C-:B------:R-:W-:Y:S02]  /*2fc0*/  SHF.R.U32.HI R41, RZ, 0x6, R16.reuse ;  /* 0x00000006ff297819 */ /* 0x100fe40000011610 */
[----:B------:R-:W-:-:S02]  /*2fd0*/  SHF.R.U32.HI R48, RZ, 0xa, R16 ;  /* 0x0000000aff307819 */ /* 0x000fc40000011610 */
[----:B------:R-:W-:Y:S02]  /*2fe0*/  LOP3.LUT R15, R15, 0xf000f, RZ, 0xc0, !PT ;  /* 0x000f000f0f0f7812 */ /* 0x000fe400078ec0ff */
[----:B------:R-:W-:Y:S02]  /*2ff0*/  LOP3.LUT R46, R17, 0x300030, R46, 0xf8, !PT ;  /* 0x00300030112e7812 */ /* 0x000fe400078ef82e */
[--C-:B------:R-:W-:Y:S02]  /*3000*/  SHF.R.U32.HI R47, RZ, 0x6, R19.reuse ;  /* 0x00000006ff2f7819 */ /* 0x100fe40000011613 */
[----:B------:R-:W-:Y:S02]  /*3010*/  SHF.R.U32.HI R51, RZ, 0xa, R19 ;  /* 0x0000000aff337819 */ /* 0x000fe40000011613 */
[----:B------:R-:W-:Y:S02]  /*3020*/  SHF.R.U32.HI R36, RZ, 0x6, R20 ;  /* 0x00000006ff247819 */ /* 0x000fe40000011614 */
[----:B------:R-:W-:-:S02]  /*3030*/  LOP3.LUT R16, R21, 0xf000f, RZ, 0xc0, !PT ;  /* 0x000f000f15107812 */ /* 0x000fc400078ec0ff */
[----:B------:R-:W-:Y:S02]  /*3040*/  LOP3.LUT R17, R22, 0xf000f, RZ, 0xc0, !PT ;  /* 0x000f000f16117812 */ /* 0x000fe400078ec0ff */
[----:B------:R-:W-:Y:S02]  /*3050*/  LOP3.LUT R18, R18, 0xf000f, RZ, 0xc0, !PT ;  /* 0x000f000f12127812 */ /* 0x000fe400078ec0ff */
[----:B------:R-:W-:Y:S02]  /*3060*/  SHF.R.U32.HI R39, RZ, 0x6, R23 ;  /* 0x00000006ff277819 */ /* 0x000fe40000011617 */
[----:B------:R-:W-:Y:S02]  /*3070*/  LOP3.LUT R42, R31, 0x300030, R42, 0xf8, !PT ;  /* 0x003000301f2a7812 */ /* 0x000fe400078ef82a */
        /* <DEDUP_REMOVED lines=126> */
.L_x_2140:
        /* <DEDUP_REMOVED lines=46> */
.L_x_2142:
        /* <DEDUP_REMOVED lines=43> */
.L_x_2141:
        /* <DEDUP_REMOVED lines=8> */
.L_x_2136:
        /* <DEDUP_REMOVED lines=12> */
.L_x_2157:
        /* <DEDUP_REMOVED lines=12> */
[----:B------:R-:W-:Y:S02]  /*3ff0*/  LOP3.LUT R26, R14, 0xf000f, RZ, 0xc0, !PT ;  /* 0x000f000f0e1a7812 */ /* 0x000fe400078ec0ff */
[----:B------:R-:W-:-:S02]  /*4000*/  SHF.R.U32.HI R29, RZ, 0x8, R14 ;  /* 0x00000008ff1d7819 */ /* 0x000fc4000001160e */
[----:B------:R-:W-:Y:S02]  /*4010*/  SHF.R.U32.HI R12, RZ, 0x8, R12 ;  /* 0x00000008ff0c7819 */ /* 0x000fe4000001160c */
[----:B---3--:R-:W-:Y:S02]  /*4020*/  @!P3 PRMT R0, R23, 0x7610, R0 ;  /* 0x000076101700b816 */ /* 0x008fe40000000000 */
[----:B------:R-:W-:Y:S02]  /*4030*/  @!P3 PRMT R2, R22, 0x7610, R2 ;  /* 0x000076101602b816 */ /* 0x000fe40000000002 */
[----:B------:R-:W-:Y:S02]  /*4040*/  @!P3 PRMT R0, R0, 0x7610, R23 ;  /* 0x000076100000b816 */ /* 0x000fe40000000017 */
[----:B------:R-:W-:Y:S02]  /*4050*/  LOP3.LUT R23, R13, 0xf000f0, RZ, 0xc0, !PT ;  /* 0x00f000f00d177812 */ /* 0x000fe400078ec0ff */
[----:B------:R-:W-:-:S02]  /*4060*/  SHF.R.U32.HI R33, RZ, 0x8, R15 ;  /* 0x00000008ff217819 */ /* 0x000fc4000001160f */
[----:B------:R-:W-:Y:S02]  /*4070*/  LOP3.LUT R27, R14, 0xf000f0, RZ, 0xc0, !PT ;  /* 0x00f000f00e1b7812 */ /* 0x000fe400078ec0ff */
[----:B------:R-:W-:Y:S02]  /*4080*/  @!P3 PRMT R2, R2, 0x7610, R22 ;  /* 0x000076100202b816 */ /* 0x000fe40000000016 */
        /* <DEDUP_REMOVED lines=27> */
[----:B------:R-:W-:Y:S02]  /*4240*/  HFMA2 R29, R30, R17.H0_H0, -72, -72 ;  /* 0xd480d4801e1d7431 */ /* 0x000fe40000040011 */
[----:B------:R-:W-:-:S02]  /*4250*/  HADD2 R30, R31, -1032, -1032 ;  /* 0xe408e4081f1e7430 */ /* 0x000fc40000000000 */
[-C--:B------:R-:W-:Y:S02]  /*4260*/  HFMA2 R25, R20, R17.reuse.H0_H0, -72, -72 ;  /* 0xd480d48014197431 */ /* 0x080fe40000040011 */
[-C--:B------:R-:W-:Y:S02]  /*4270*/  HFMA2 R31, R32, R17.reuse.H0_H0, -72, -72 ;  /* 0xd480d480201f7431 */ /* 0x080fe40000040011 */
[-C--:B------:R-:W-:Y:S02]  /*4280*/  HFMA2 R35, R36, R17.reuse.H0_H0, -72, -72 ;  /* 0xd480d48024237431 */ /* 0x080fe40000040011 */
[----:B------:R-:W-:Y:S02]  /*4290*/  HFMA2 R37, R38, R17.H0_H0, -72, -72 ;  /* 0xd480d48026257431 */ /* 0x000fe40000040011 */
[----:B------:R-:W-:Y:S02]  /*42a0*/  HADD2 R39, R16, -1032, -1032 ;  /* 0xe408e40810277430 */ /* 0x000fe40000000000 */
[----:B------:R-:W-:-:S02]  /*42b0*/  HADD2 R26, R22, -1032, -1032 ;  /* 0xe408e408161a7430 */ /* 0x000fc40000000000 */
[-C--:B------:R-:W-:Y:S02]  /*42c0*/  HFMA2 R27, R14, R17.reuse.H0_H0, -72, -72 ;  /* 0xd480d4800e1b7431 */ /* 0x080fe40000040011 */
[----:B------:R-:W-:Y:S02]  /*42d0*/  HADD2 R28, R28, -1032, -1032 ;  /* 0xe408e4081c1c7430 */ /* 0x000fe40000000000 */
[----:B------:R-:W-:Y:S02]  /*42e0*/  HADD2 R32, R13, -1032, -1032 ;  /* 0xe408e4080d207430 */ /* 0x000fe40000000000 */
[----:B------:R-:W-:Y:S02]  /*42f0*/  HFMA2 R33, R12, R17.H0_H0, -72, -72 ;  /* 0xd480d4800c217431 */ /* 0x000fe40000040011 */
[----:B------:R-:W-:Y:S02]  /*4300*/  HADD2 R34, R15, -1032, -1032 ;  /* 0xe408e4080f227430 */ /* 0x000fe40000000000 */
[----:B------:R-:W-:-:S02]  /*4310*/  HADD2 R36, R23, -1032, -1032 ;  /* 0xe408e40817247430 */ /* 0x000fc40000000000 */
[----:B------:R-:W-:Y:S02]  /*4320*/  HADD2 R38, R40, -1032, -1032 ;  /* 0xe408e40828267430 */ /* 0x000fe40000000000 */
[----:B------:R-:W-:Y:S01]  /*4330*/  HFMA2 R20, R44, R17.H0_H0, -72, -72 ;  /* 0xd480d4802c147431 */ /* 0x000fe20000040011 */
[----:B0-----:R-:W-:Y:S06]  /*4340*/  @!P2 BRA `(.L_x_2145) ;  /* 0x000000040068a947 */ /* 0x001fec0003800000 */
[----:B------:R-:W0:Y:S01]  /*4350*/  LDS.64 R14, [UR4+-0xa0] ;  /* 0xffff6004ff0e7984 */ /* 0x000e220008000a00 */
[----:B------:R-:W-:Y:S02]  /*4360*/  HADD2.F32 R46, -RZ, R26.H0_H0 ;  /* 0x2000001aff2e7230 */ /* 0x000fe40000004100 */
[--C-:B------:R-:W-:Y:S01]  /*4370*/  HADD2.F32 R12, -RZ, R39.reuse.H0_H0 ;  /* 0x20000027ff0c7230 */ /* 0x100fe20000004100 */
        /* <DEDUP_REMOVED lines=8> */
[C---:B------:R-:W-:Y:S01]  /*4400*/  FFMA.FTZ R47, R13.reuse, R46, RZ ;  /* 0x0000002e0d2f7223 */ /* 0x040fe200000100ff */
[----:B------:R-:W-:Y:S01]  /*4410*/  FFMA.FTZ R12, R12, R13, RZ ;  /* 0x0000000d0c0c7223 */ /* 0x000fe200000100ff */
[C---:B------:R-:W-:Y:S01]  /*4420*/  FFMA.FTZ R16, R13.reuse, R16, RZ ;  /* 0x000000100d107223 */ /* 0x040fe200000100ff */
[----:B------:R-:W-:Y:S02]  /*4430*/  HADD2.F32 R40, -RZ, R15.H0_H0 ;  /* 0x2000000fff287230 */ /* 0x000fe40000004100 */
[----:B------:R-:W-:Y:S01]  /*4440*/  FFMA.FTZ R49, R13, R14, RZ ;  /* 0x0000000e0d317223 */ /* 0x000fe200000100ff */
        /* <DEDUP_REMOVED lines=24> */
[----:B-1----:R-:W-:Y:S02]  /*45d0*/  HADD2.F32 R15, -RZ, R22.H0_H0 ;  /* 0x20000016ff0f7230 */ /* 0x002fe40000004100 */
[----:B------:R-:W-:Y:S02]  /*45e0*/  HADD2.F32 R45, -RZ, R36.H0_H0 ;  /* 0x20000024ff2d7230 */ /* 0x000fe40000004100 */
[----:B------:R-:W-:-:S02]  /*45f0*/  HADD2.F32 R47, -RZ, R38.H0_H0 ;  /* 0x20000026ff2f7230 */ /* 0x000fc40000004100 */
[----:B------:R-:W-:Y:S01]  /*4600*/  FFMA.FTZ R14, R14, R15, R43 ;  /* 0x0000000f0e0e7223 */ /* 0x000fe2000001002b */
[C---:B------:R-:W-:Y:S01]  /*4610*/  FFMA.FTZ R43, R15.reuse, R40, R16 ;  /* 0x000000280f2b7223 */ /* 0x040fe20000010010 */
[C---:B------:R-:W-:Y:S01]  /*4620*/  FFMA.FTZ R44, R15.reuse, R45, R44 ;  /* 0x0000002d0f2c7223 */ /* 0x040fe2000001002c */
[----:B------:R-:W-:Y:S02]  /*4630*/  HADD2.F32 R22, -RZ, R22.H1_H1 ;  /* 0x30000016ff167230 */ /* 0x000fe40000004100 */
[----:B------:R-:W-:Y:S01]  /*4640*/  FFMA.FTZ R46, R15, R47, R46 ;  /* 0x0000002f0f2e7223 */ /* 0x000fe2000001002e */
[----:B------:R-:W-:Y:S02]  /*4650*/  HADD2.F32 R13, -RZ, R32.H1_H1 ;  /* 0x30000020ff0d7230 */ /* 0x000fe40000004100 */
[----:B------:R-:W-:Y:S02]  /*4660*/  HADD2.F32 R15, -RZ, R34.H1_H1 ;  /* 0x30000022ff0f7230 */ /* 0x000fe40000004100 */
        /* <DEDUP_REMOVED lines=40> */
.L_x_2145:
[----:B------:R-:W-:Y:S02]  /*48f0*/  @!P3 MOV R10, R42 ;  /* 0x0000002a000ab202 */ /* 0x000fe40000000f00 */
[----:B-----5:R-:W-:Y:S01]  /*4900*/  @!P3 IADD3 R3, PT, PT, R41, R54, RZ ;  /* 0x000000362903b210 */ /* 0x020fe20007ffe0ff */
[----:B------:R-:W-:Y:S06]  /*4910*/  @!P1 BRA `(.L_x_2146) ;  /* 0x0000000800e09947 */ /* 0x000fec0003800000 */
[----:B------:R-:W-:-:S04]  /*4920*/  PRMT R12, R11, 0x9910, RZ ;  /* 0x000099100b0c7816 */ /* 0x000fc800000000ff */
        /* <DEDUP_REMOVED lines=92> */
.L_x_2147:
        /* <DEDUP_REMOVED lines=18> */
[----:B------:R-:W-:Y:S02]  /*5010*/  HADD2.F32 R14, -RZ, R27.H0_H0 ;  /* 0x2000001bff0e7230 */ /* 0x000fe40000004100 */
[----:B------:R-:W-:Y:S01]  /*5020*/  FFMA.FTZ R39, R12, R41, RZ ;  /* 0x000000290c277223 */ /* 0x000fe200000100ff */
[----:B------:R-:W-:Y:S02]  /*5030*/  HADD2.F32 R12, -RZ, R25.H0_H0 ;  /* 0x20000019ff0c7230 */ /* 0x000fe40000004100 */
[-C--:B------:R-:W-:Y:S01]  /*5040*/  FFMA.FTZ R13, R26, R42.reuse, R13 ;  /* 0x0000002a1a0d7223 */ /* 0x080fe2000001000d */
[----:B------:R-:W-:Y:S02]  /*5050*/  HADD2.F32 R26, -RZ, R29.H0_H0 ;  /* 0x2000001dff1a7230 */ /* 0x000fe40000004100 */
[-C--:B------:R-:W-:Y:S01]  /*5060*/  FFMA.FTZ R39, R44, R42.reuse, R39 ;  /* 0x0000002a2c277223 */ /* 0x080fe20000010027 */
        /* <DEDUP_REMOVED lines=67> */
.L_x_2146:
[----:B------:R-:W0:Y:S02]  /*54a0*/  LDC R56, c[0x0][0x3ac] ;  /* 0x0000eb00ff387b82 */ /* 0x000e240000000800 */
[----:B0-----:R-:W-:-:S05]  /*54b0*/  IMAD.WIDE R62, R56, 0x4, R62 ;  /* 0x00000004383e7825 */ /* 0x001fca00078e023e */
[----:B------:R-:W2:Y:S02]  /*54c0*/  LDG.E.128.CONSTANT R12, desc[UR8][R62.64] ;  /* 0x000000083e0c7981 */ /* 0x000ea4000c1e9d00 */
[----:B--2---:R-:W-:Y:S02]  /*54d0*/  LOP3.LUT R23, R13, 0xf000f0, RZ, 0xc0, !PT ;  /* 0x00f000f00d177812 */ /* 0x004fe400078ec0ff */
[C---:B------:R-:W-:Y:S02]  /*54e0*/  LOP3.LUT R16, R12.reuse, 0xf000f, RZ, 0xc0, !PT ;  /* 0x000f000f0c107812 */ /* 0x040fe400078ec0ff */
[----:B------:R-:W-:Y:S02]  /*54f0*/  LOP3.LUT R20, R12, 0xf000f0, RZ, 0xc0, !PT ;  /* 0x00f000f00c147812 */ /* 0x000fe400078ec0ff */
[----:B------:R-:W-:Y:S02]  /*5500*/  SHF.R.U32.HI R25, RZ, 0x8, R13 ;  /* 0x00000008ff197819 */ /* 0x000fe4000001160d */
[----:B------:R-:W-:-:S02]  /*5510*/  LOP3.LUT R26, R14, 0xf000f, RZ, 0xc0, !PT ;  /* 0x000f000f0e1a7812 */ /* 0x000fc400078ec0ff */
[----:B------:R-:W-:Y:S02]  /*5520*/  SHF.R.U32.HI R29, RZ, 0x8, R14 ;  /* 0x00000008ff1d7819 */ /* 0x000fe4000001160e */
[----:B------:R-:W-:Y:S02]  /*5530*/  SHF.R.U32.HI R12, RZ, 0x8, R12 ;  /* 0x00000008ff0c7819 */ /* 0x000fe4000001160c */
[----:B------:R-:W-:Y:S02]  /*5540*/  SHF.R.U32.HI R33, RZ, 0x8, R15 ;  /* 0x00000008ff217819 */ /* 0x000fe4000001160f */
[----:B------:R-:W-:Y:S02]  /*5550*/  LOP3.LUT R27, R14, 0xf000f0, RZ, 0xc0, !PT ;  /* 0x00f000f00e1b7812 */ /* 0x000fe400078ec0ff */
[C---:B------:R-:W-:Y:S02]  /*5560*/  LOP3.LUT R31, R15.reuse, 0xf000f, RZ, 0xc0, !PT ;  /* 0x000f000f0f1f7812 */ /* 0x040fe400078ec0ff */
        /* <DEDUP_REMOVED lines=37> */
[----:B------:R-:W-:-:S02]  /*57c0*/  HFMA2 R33, R12, R17.H0_H0, -72, -72 ;  /* 0xd480d4800c217431 */ /* 0x000fc40000040011 */
[----:B------:R-:W-:Y:S02]  /*57d0*/  HADD2 R34, R15, -1032, -1032 ;  /* 0xe408e4080f227430 */ /* 0x000fe40000000000 */
        /* <DEDUP_REMOVED lines=94> */
.L_x_2148:
[----:B------:R-:W-:Y:S05]  /*5dc0*/  @!P1 BRA `(.L_x_2149) ;  /* 0x0000000800e09947 */ /* 0x000fea0003800000 */
        /* <DEDUP_REMOVED lines=93> */
.L_x_2150:
        /* <DEDUP_REMOVED lines=91> */
.L_x_2149:
[----:B------:R-:W-:-:S05]  /*6950*/  IMAD.WIDE R62, R56, 0x4, R62 ;  /* 0x00000004383e7825 */ /* 0x000fca00078e023e */
        /* <DEDUP_REMOVED lines=144> */
.L_x_2151:
        /* <DEDUP_REMOVED lines=94> */
.L_x_2153:
        /* <DEDUP_REMOVED lines=91> */
.L_x_2152:
[----:B------:R-:W-:-:S05]  /*7df0*/  IMAD.WIDE R62, R56, 0x4, R62 ;  /* 0x00000004383e7825 */ /* 0x000fca00078e023e */
[----:B------:R-:W2:Y:S02]  /*7e00*/  LDG.E.128.CONSTANT R12, desc[UR8][R62.64] ;  /* 0x000000083e0c7981 */ /* 0x000ea4000c1e9d00 */
[----:B--2---:R-:W-:Y:S02]  /*7e10*/  LOP3.LUT R23, R13, 0xf000f0, RZ, 0xc0, !PT ;  /* 0x00f000f00d177812 */ /* 0x004fe400078ec0ff */
[----:B------:R-:W-:Y:S02]  /*7e20*/  SHF.R.U32.HI R31, RZ, 0x8, R13 ;  /* 0x00000008ff1f7819 */ /* 0x000fe4000001160d */
[----:B------:R-:W-:Y:S02]  /*7e30*/  SHF.R.U32.HI R35, RZ, 0x8, R14 ;  /* 0x00000008ff237819 */ /* 0x000fe4000001160e */
[----:B------:R-:W-:Y:S02]  /*7e40*/  LOP3.LUT R25, R15, 0xf000f0, RZ, 0xc0, !PT ;  /* 0x00f000f00f197812 */ /* 0x000fe400078ec0ff */
[----:B------:R-:W-:-:S02]  /*7e50*/  LOP3.LUT R22, R13, 0xf000f, RZ, 0xc0, !PT ;  /* 0x000f000f0d167812 */ /* 0x000fc400078ec0ff */
[----:B------:R-:W-:Y:S02]  /*7e60*/  SHF.R.U32.HI R37, RZ, 0x8, R15 ;  /* 0x00000008ff257819 */ /* 0x000fe4000001160f */
[C---:B------:R-:W-:Y:S02]  /*7e70*/  LOP3.LUT R33, R14.reuse, 0xf000f, RZ, 0xc0, !PT ;  /* 0x000f000f0e217812 */ /* 0x040fe400078ec0ff */
[----:B------:R-:W-:Y:S02]  /*7e80*/  LOP3.LUT R13, R14, 0xf000f0, RZ, 0xc0, !PT ;  /* 0x00f000f00e0d7812 */ /* 0x000fe400078ec0ff */
[----:B------:R-:W-:Y:S02]  /*7e90*/  LOP3.LUT R36, R15, 0xf000f, RZ, 0xc0, !PT ;  /* 0x000f000f0f247812 */ /* 0x000fe400078ec0ff */
[----:B------:R-:W-:Y:S02]  /*7ea0*/  LOP3.LUT R14, R23, 0x64006400, RZ, 0xfc, !PT ;  /* 0x64006400170e7812 */ /* 0x000fe400078efcff */
[----:B------:R-:W-:-:S02]  /*7eb0*/  LOP3.LUT R15, R31, 0xf000f0, RZ, 0xc0, !PT ;  /* 0x00f000f01f0f7812 */ /* 0x000fc400078ec0ff */
[----:B------:R-:W-:Y:S02]  /*7ec0*/  LOP3.LUT R34, R25, 0x64006400, RZ, 0xfc, !PT ;  /* 0x6400640019227812 */ /* 0x000fe400078efcff */
[----:B------:R-:W-:Y:S02]  /*7ed0*/  LOP3.LUT R23, R35, 0xf000f0, RZ, 0xc0, !PT ;  /* 0x00f000f023177812 */ /* 0x000fe400078ec0ff */
[C---:B------:R-:W-:Y:S01]  /*7ee0*/  LOP3.LUT R16, R12.reuse, 0xf000f, RZ, 0xc0, !PT ;  /* 0x000f000f0c107812 */ /* 0x040fe200078ec0ff */
[----:B------:R-:W-:Y:S01]  /*7ef0*/  HFMA2 R27, R34, R17.H0_H0, -72, -72 ;  /* 0xd480d480221b7431 */ /* 0x000fe20000040011 */
[----:B------:R-:W-:Y:S02]  /*7f00*/  LOP3.LUT R20, R12, 0xf000f0, RZ, 0xc0, !PT ;  /* 0x00f000f00c147812 */ /* 0x000fe400078ec0ff */
[----:B------:R-:W-:Y:S02]  /*7f10*/  LOP3.LUT R25, R37, 0xf000f0, RZ, 0xc0, !PT ;  /* 0x00f000f025197812 */ /* 0x000fe400078ec0ff */
[----:B------:R-:W-:-:S02]  /*7f20*/  SHF.R.U32.HI R12, RZ, 0x8, R12 ;  /* 0x00000008ff0c7819 */ /* 0x000fc4000001160c */
[----:B------:R-:W-:Y:S02]  /*7f30*/  LOP3.LUT R30, R15, 0x64006400, RZ, 0xfc, !PT ;  /* 0x640064000f1e7812 */ /* 0x000fe400078efcff */
[----:B------:R-:W-:Y:S02]  /*7f40*/  LOP3.LUT R32, R23, 0x64006400, RZ, 0xfc, !PT ;  /* 0x6400640017207812 */ /* 0x000fe400078efcff */
[----:B------:R-:W-:Y:S01]  /*7f50*/  LOP3.LUT R26, R13, 0x64006400, RZ, 0xfc, !PT ;  /* 0x640064000d1a7812 */ /* 0x000fe200078efcff */
[-C--:B------:R-:W-:Y:S01]  /*7f60*/  HFMA2 R29, R30, R17.reuse.H0_H0, -72, -72 ;  /* 0xd480d4801e1d7431 */ /* 0x080fe20000040011 */
[----:B------:R-:W-:Y:S01]  /*7f70*/  LOP3.LUT R38, R25, 0x64006400, RZ, 0xfc, !PT ;  /* 0x6400640019267812 */ /* 0x000fe200078efcff */
        /* <DEDUP_REMOVED lines=120> */
.L_x_2154:
        /* <DEDUP_REMOVED lines=94> */
.L_x_2156:
[----:B------:R-:W-:Y:S05]  /*8ce0*/  @P0 BRA `(.L_x_2155) ;  /* 0x0000000400680947 */ /* 0x000fea0003800000 */
[----:B------:R-:W0:Y:S01]  /*8cf0*/  LDS.64 R12, [UR4+0x90] ;  /* 0x00009004ff0c7984 */ /* 0x000e220008000a00 */
[----:B------:R-:W-:Y:S02]  /*8d00*/  HADD2.F32 R14, -RZ, R34.H0_H0 ;  /* 0x20000022ff0e7230 */ /* 0x000fe40000004100 */
[----:B------:R-:W-:Y:S01]  /*8d10*/  HADD2.F32 R15, -RZ, R35.H0_H0 ;  /* 0x20000023ff0f7230 */ /* 0x000fe20000004100 */
[----:B------:R-:W1:Y:S01]  /*8d20*/  LDS.64 R16, [UR4+0x98] ;  /* 0x00009804ff107984 */ /* 0x000e620008000a00 */
        /* <DEDUP_REMOVED lines=8> */
[----:B------:R-:W-:Y:S02]  /*8db0*/  HADD2.F32 R33, -RZ, R33.H1_H1 ;  /* 0x30000021ff217230 */ /* 0x000fe40000004100 */
[----:B------:R-:W-:Y:S02]  /*8dc0*/  HADD2.F32 R39, -RZ, R39.H1_H1 ;  /* 0x30000027ff277230 */ /* 0x000fe40000004100 */
[----:B------:R-:W-:Y:S01]  /*8dd0*/  FFMA.FTZ R12, R12, R40, RZ ;  /* 0x000000280c0c7223 */ /* 0x000fe200000100ff */
[----:B------:R-:W-:-:S02]  /*8de0*/  HADD2.F32 R13, -RZ, R20.H0_H0 ;  /* 0x20000014ff0d7230 */ /* 0x000fc40000004100 */
[-C--:B------:R-:W-:Y:S01]  /*8df0*/  FFMA.FTZ R42, R33, R41.reuse, R42 ;  /* 0x00000029212a7223 */ /* 0x080fe2000001002a */
[----:B------:R-:W-:Y:S02]  /*8e00*/  HADD2.F32 R33, -RZ, R34.H1_H1 ;  /* 0x30000022ff217230 */ /* 0x000fe40000004100 */
[-C--:B------:R-:W-:Y:S01]  /*8e10*/  FFMA.FTZ R12, R39, R41.reuse, R12 ;  /* 0x00000029270c7223 */ /* 0x080fe2000001000c */
[----:B------:R-:W-:Y:S02]  /*8e20*/  HADD2.F32 R39, -RZ, R35.H1_H1 ;  /* 0x30000023ff277230 */ /* 0x000fe40000004100 */
        /* <DEDUP_REMOVED lines=70> */
.L_x_2155:
[----:B------:R-:W-:Y:S01]  /*9290*/  IADD3 R54, PT, PT, R54, 0x20, RZ ;  /* 0x0000002036367810 */ /* 0x000fe20007ffe0ff */
[----:B------:R-:W-:Y:S01]  /*92a0*/  UIADD3 UR4, UPT, UPT, UR4, 0x40, URZ ;  /* 0x0000004004047890 */ /* 0x000fe2000fffe0ff */
[----:B------:R-:W-:Y:S01]  /*92b0*/  IADD3 R18, P3, PT, R18, 0x80, RZ ;  /* 0x0000008012127810 */ /* 0x000fe20007f7e0ff */
[----:B------:R-:W-:Y:S01]  /*92c0*/  IMAD.WIDE R62, R56, 0x4, R62 ;  /* 0x00000004383e7825 */ /* 0x000fe200078e023e */
[----:B------:R-:W-:Y:S02]  /*92d0*/  ISETP.GE.AND P2, PT, R54, R21, PT ;  /* 0x000000153600720c */ /* 0x000fe40003f46270 */
[----:B------:R-:W-:-:S11]  /*92e0*/  IADD3.X R19, PT, PT, RZ, R19, RZ, P3, !PT ;  /* 0x00000013ff137210 */ /* 0x000fd60001ffe4ff */
[----:B------:R-:W-:Y:S05]  /*92f0*/  @!P2 BRA `(.L_x_2157) ;  /* 0xffffffac000ca947 */ /* 0x000fea000383ffff */
.L_x_2144:
        /* <DEDUP_REMOVED lines=16> */
.L_x_2161:
[----:B------:R-:W0:Y:S02]  /*9400*/  LDS R2, [R0] ;  /* 0x0000000000027984 */ /* 0x000e240000000800 */
[----:B0-----:R-:W-:-:S05]  /*9410*/  HFMA2 R3, R2, 1, 1, R15 ;  /* 0x3c003c0002037831 */ /* 0x001fca000000000f */
[----:B------:R-:W0:Y:S02]  /*9420*/  ATOMS.CAST.SPIN P0, [R0], R2, R3 ;  /* 0x000000020000758d */ /* 0x000e240001800003 */
[----:B0-----:R-:W-:Y:S05]  /*9430*/  @!P0 BRA `(.L_x_2161) ;  /* 0xfffffffc00f08947 */ /* 0x001fea000383ffff */
[----:B------:R-:W-:Y:S05]  /*9440*/  BRA `(.L_x_2159) ;  /* 0x00000000000c7947 */ /* 0x000fea0003800000 */
.L_x_2160:
[----:B------:R-:W2:Y:S02]  /*9450*/  LD.E R0, desc[UR8][R12.64] ;  /* 0x000000080c007980 */ /* 0x000ea4000c101900 */
[----:B--2---:R-:W-:-:S05]  /*9460*/  IADD3 R3, PT, PT, R15, R0, RZ ;  /* 0x000000000f037210 */ /* 0x004fca0007ffe0ff */
[----:B------:R0:W-:Y:S02]  /*9470*/  ST.E desc[UR8][R12.64], R3 ;  /* 0x000000030c007985 */ /* 0x0001e4000c101908 */
.L_x_2159:
[----:B------:R-:W-:Y:S05]  /*9480*/  BSYNC.RECONVERGENT B0 ;  /* 0x0000000000007941 */ /* 0x000fea0003800200 */
.L_x_2158:
[----:B------:R1:W-:Y:S01]  /*9490*/  ATOM.E.ADD.F16x2.RN.STRONG.GPU P0, RZ, desc[UR8][R12.64+0x4], R5 ;  /* 0x800004050cff79a2 */ /* 0x0003e2000c10e108 */
[----:B------:R-:W-:Y:S04]  /*94a0*/  BSSY.RECONVERGENT B0, `(.L_x_2162) ;  /* 0x000000e000007945 */ /* 0x000fe80003800200 */
[----:B-1----:R-:W-:Y:S05]  /*94b0*/  @P0 BRA `(.L_x_2163) ;  /* 0x0000000000300947 */ /* 0x002fea0003800000 */
[----:B------:R-:W1:Y:S02]  /*94c0*/  QSPC.E.S P0, RZ, [R12+0x4] ;  /* 0x000004000cff73aa */ /* 0x000e640000000500 */
[----:B-1----:R-:W-:Y:S05]  /*94d0*/  @!P0 BRA `(.L_x_2164) ;  /* 0x00000000001c8947 */ /* 0x002fea0003800000 */
[----:B------:R-:W-:-:S04]  /*94e0*/  MOV R2, R12 ;  /* 0x0000000c00027202 */ /* 0x000fc80000000f00 */
[----:B------:R-:W-:-:S07]  /*94f0*/  MOV R0, R2 ;  /* 0x0000000200007202 */ /* 0x000fce0000000f00 */
.L_x_2165:
[----:B------:R-:W0:Y:S02]  /*9500*/  LDS R2, [R0+0x4] ;  /* 0x0000040000027984 */ /* 0x000e240000000800 */
[----:B0-----:R-:W-:-:S05]  /*9510*/  HADD2 R3, R2, R5 ;  /* 0x0000000502037230 */ /* 0x001fca0000000000 */
[----:B------:R-:W0:Y:S02]  /*9520*/  ATOMS.CAST.SPIN P0, [R0+0x4], R2, R3 ;  /* 0x000004020000758d */ /* 0x000e240001800003 */
[----:B0-----:R-:W-:Y:S05]  /*9530*/  @!P0 BRA `(.L_x_2165) ;  /* 0xfffffffc00f08947 */ /* 0x001fea000383ffff */
[----:B------:R-:W-:Y:S05]  /*9540*/  BRA `(.L_x_2163) ;  /* 0x00000000000c7947 */ /* 0x000fea0003800000 */
.L_x_2164:
[----:B------:R-:W0:Y:S02]  /*9550*/  LD.E R0, desc[UR8][R12.64+0x4] ;  /* 0x000004080c007980 */ /* 0x000e24000c101900 */
[----:B0-----:R-:W-:-:S05]  /*9560*/  IADD3 R3, PT, PT, R5, R0, RZ ;  /* 0x0000000005037210 */ /* 0x001fca0007ffe0ff */
[----:B------:R1:W-:Y:S02]  /*9570*/  ST.E desc[UR8][R12.64+0x4], R3 ;  /* 0x000004030c007985 */ /* 0x0003e4000c101908 */
.L_x_2163:
[----:B------:R-:W-:Y:S05]  /*9580*/  BSYNC.RECONVERGENT B0 ;  /* 0x0000000000007941 */ /* 0x000fea0003800200 */
.L_x_2162:
        /* <DEDUP_REMOVED lines=11> */
.L_x_2169:
[----:B------:R-:W0:Y:S02]  /*9640*/  LDS R2, [R0] ;  /* 0x0000000000027984 */ /* 0x000e240000000800 */
[----:B0-----:R-:W-:-:S05]  /*9650*/  HFMA2 R3, R2, 1, 1, R5 ;  /* 0x3c003c0002037831 */ /* 0x001fca0000000005 */
[----:B------:R-:W0:Y:S02]  /*9660*/  ATOMS.CAST.SPIN P0, [R0], R2, R3 ;  /* 0x000000020000758d */ /* 0x000e240001800003 */
[----:B0-----:R-:W-:Y:S05]  /*9670*/  @!P0 BRA `(.L_x_2169) ;  /* 0xfffffffc00f08947 */ /* 0x001fea000383ffff */
[----:B------:R-:W-:Y:S05]  /*9680*/  BRA `(.L_x_2167) ;  /* 0x00000000000c7947 */ /* 0x000fea0003800000 */
.L_x_2168:
[----:B------:R-:W2:Y:S02]  /*9690*/  LD.E R0, desc[UR8][R12.64] ;  /* 0x000000080c007980 */ /* 0x000ea4000c101900 */
[----:B--2---:R-:W-:-:S05]  /*96a0*/  IADD3 R3, PT, PT, R5, R0, RZ ;  /* 0x0000000005037210 */ /* 0x004fca0007ffe0ff */
[----:B------:R0:W-:Y:S02]  /*96b0*/  ST.E desc[UR8][R12.64], R3 ;  /* 0x000000030c007985 */ /* 0x0001e4000c101908 */
.L_x_2167:
[----:B------:R-:W-:Y:S05]  /*96c0*/  BSYNC.RECONVERGENT B0 ;  /* 0x0000000000007941 */ /* 0x000fea0003800200 */
.L_x_2166:
[----:B------:R1:W-:Y:S01]  /*96d0*/  ATOM.E.ADD.F16x2.RN.STRONG.GPU P0, RZ, desc[UR8][R12.64+0x4], R7 ;  /* 0x800004070cff79a2 */ /* 0x0003e2000c10e108 */
[----:B------:R-:W-:Y:S04]  /*96e0*/  BSSY.RECONVERGENT B0, `(.L_x_2170) ;  /* 0x000000e000007945 */ /* 0x000fe80003800200 */
[----:B-1----:R-:W-:Y:S05]  /*96f0*/  @P0 BRA `(.L_x_2171) ;  /* 0x0000000000300947 */ /* 0x002fea0003800000 */
[----:B------:R-:W1:Y:S02]  /*9700*/  QSPC.E.S P0, RZ, [R12+0x4] ;  /* 0x000004000cff73aa */ /* 0x000e640000000500 */
[----:B-1----:R-:W-:Y:S05]  /*9710*/  @!P0 BRA `(.L_x_2172) ;  /* 0x00000000001c8947 */ /* 0x002fea0003800000 */
[----:B------:R-:W-:-:S04]  /*9720*/  MOV R2, R12 ;  /* 0x0000000c00027202 */ /* 0x000fc80000000f00 */
[----:B------:R-:W-:-:S07]  /*9730*/  MOV R0, R2 ;  /* 0x0000000200007202 */ /* 0x000fce0000000f00 */
.L_x_2173:
[----:B------:R-:W0:Y:S02]  /*9740*/  LDS R2, [R0+0x4] ;  /* 0x0000040000027984 */ /* 0x000e240000000800 */
[----:B0-----:R-:W-:-:S05]  /*9750*/  HADD2 R3, R2, R7 ;  /* 0x0000000702037230 */ /* 0x001fca0000000000 */
[----:B------:R-:W0:Y:S02]  /*9760*/  ATOMS.CAST.SPIN P0, [R0+0x4], R2, R3 ;  /* 0x000004020000758d */ /* 0x000e240001800003 */
[----:B0-----:R-:W-:Y:S05]  /*9770*/  @!P0 BRA `(.L_x_2173) ;  /* 0xfffffffc00f08947 */ /* 0x001fea000383ffff */
[----:B------:R-:W-:Y:S05]  /*9780*/  BRA `(.L_x_2171) ;  /* 0x00000000000c7947 */ /* 0x000fea0003800000 */
.L_x_2172:
[----:B------:R-:W0:Y:S02]  /*9790*/  LD.E R0, desc[UR8][R12.64+0x4] ;  /* 0x000004080c007980 */ /* 0x000e24000c101900 */
[----:B0-----:R-:W-:-:S05]  /*97a0*/  IADD3 R3, PT, PT, R7, R0, RZ ;  /* 0x0000000007037210 */ /* 0x001fca0007ffe0ff */
[----:B------:R1:W-:Y:S02]  /*97b0*/  ST.E desc[UR8][R12.64+0x4], R3 ;  /* 0x000004030c007985 */ /* 0x0003e4000c101908 */
.L_x_2171:
[----:B------:R-:W-:Y:S05]  /*97c0*/  BSYNC.RECONVERGENT B0 ;  /* 0x0000000000007941 */ /* 0x000fea0003800200 */
.L_x_2170:
        /* <DEDUP_REMOVED lines=12> */
.L_x_2177:
[----:B------:R-:W0:Y:S02]  /*9890*/  LDS R2, [R0] ;  /* 0x0000000000027984 */ /* 0x000e240000000800 */
[----:B0-----:R-:W-:-:S05]  /*98a0*/  HFMA2 R3, R2, 1, 1, R5 ;  /* 0x3c003c0002037831 */ /* 0x001fca0000000005 */
[----:B------:R-:W0:Y:S02]  /*98b0*/  ATOMS.CAST.SPIN P0, [R0], R2, R3 ;  /* 0x000000020000758d */ /* 0x000e240001800003 */
[----:B0-----:R-:W-:Y:S05]  /*98c0*/  @!P0 BRA `(.L_x_2177) ;  /* 0xfffffffc00f08947 */ /* 0x001fea000383ffff */
[----:B------:R-:W-:Y:S05]  /*98d0*/  BRA `(.L_x_2175) ;  /* 0x00000000000c7947 */ /* 0x000fea0003800000 */
.L_x_2176:
[----:B------:R-:W2:Y:S02]  /*98e0*/  LD.E R0, desc[UR8][R12.64] ;  /* 0x000000080c007980 */ /* 0x000ea4000c101900 */
[----:B--2---:R-:W-:-:S05]  /*98f0*/  IADD3 R3, PT, PT, R5, R0, RZ ;  /* 0x0000000005037210 */ /* 0x004fca0007ffe0ff */
[----:B------:R0:W-:Y:S02]  /*9900*/  ST.E desc[UR8][R12.64], R3 ;  /* 0x000000030c007985 */ /* 0x0001e4000c101908 */
.L_x_2175:
[----:B------:R-:W-:Y:S05]  /*9910*/  BSYNC.RECONVERGENT B0 ;  /* 0x0000000000007941 */ /* 0x000fea0003800200 */
.L_x_2174:
[----:B------:R1:W-:Y:S02]  /*9920*/  ATOM.E.ADD.F16x2.RN.STRONG.GPU P0, RZ, desc[UR8][R12.64+0x4], R9 ;  /* 0x800004090cff79a2 */ /* 0x0003e4000c10e108 */
[----:B-1----:R-:W-:Y:S05]  /*9930*/  @P0 EXIT ;  /* 0x000000000000094d */ /* 0x002fea0003800000 */
[----:B------:R-:W1:Y:S02]  /*9940*/  QSPC.E.S P0, RZ, [R12+0x4] ;  /* 0x000004000cff73aa */ /* 0x000e640000000500 */
[----:B-1----:R-:W-:Y:S05]  /*9950*/  @!P0 BRA `(.L_x_2178) ;  /* 0x00000000001c8947 */ /* 0x002fea0003800000 */
[----:B------:R-:W-:-:S04]  /*9960*/  MOV R2, R12 ;  /* 0x0000000c00027202 */ /* 0x000fc80000000f00 */
[----:B------:R-:W-:-:S07]  /*9970*/  MOV R0, R2 ;  /* 0x0000000200007202 */ /* 0x000fce0000000f00 */
.L_x_2179:
[----:B------:R-:W0:Y:S02]  /*9980*/  LDS R2, [R0+0x4] ;  /* 0x0000040000027984 */ /* 0x000e240000000800 */
[----:B0-----:R-:W-:-:S05]  /*9990*/  HADD2 R3, R2, R9 ;  /* 0x0000000902037230 */ /* 0x001fca0000000000 */
[----:B------:R-:W0:Y:S02]  /*99a0*/  ATOMS.CAST.SPIN P0, [R0+0x4], R2, R3 ;  /* 0x000004020000758d */ /* 0x000e240001800003 */
[----:B0-----:R-:W-:Y:S05]  /*99b0*/  @!P0 BRA `(.L_x_2179) ;  /* 0xfffffffc00f08947 */ /* 0x001fea000383ffff */
[----:B------:R-:W-:Y:S05]  /*99c0*/  EXIT ;  /* 0x000000000000794d */ /* 0x000fea0003800000 */
.L_x_2178:
[----:B------:R-:W0:Y:S02]  /*99d0*/  LD.E R0, desc[UR8][R12.64+0x4] ;  /* 0x000004080c007980 */ /* 0x000e24000c101900 */
[----:B0-----:R-:W-:-:S05]  /*99e0*/  IADD3 R3, PT, PT, R9, R0, RZ ;  /* 0x0000000009037210 */ /* 0x001fca0007ffe0ff */
[----:B------:R-:W-:Y:S01]  /*99f0*/  ST.E desc[UR8][R12.64+0x4], R3 ;  /* 0x000004030c007985 */ /* 0x000fe2000c101908 */
[----:B------:R-:W-:Y:S05]  /*9a00*/  EXIT ;  /* 0x000000000000794d */ /* 0x000fea0003800000 */
.L_x_2180:
        /* <DEDUP_REMOVED lines=15> */
.L_x_5310:


//--------------------- .text._Z23gemm_half_q_half_kernelILi3ELi10ELb1ELb1ELi64EEvPK6__halfPKjS4_S2_PS0_iiiiPKtS7_iiiiiibS2_i --------------------------
	.section	.text._Z23gemm_half_q_half_kernelILi3ELi10ELb1ELb1ELi64EEvPK6__halfPKjS4_S2_PS0_iiiiPKtS7_iiiiiibS2_i,"ax",@progbits
	.align	128
        .global         _Z23gemm_half_q_half_kernelILi3ELi10ELb1ELb1ELi64EEvPK6__halfPKjS4_S2_PS0_iiiiPKtS7_iiiiiibS2_i
        .type           _Z23gemm_half_q_half_kernelILi3ELi10ELb1ELb1ELi64EEvPK6__halfPKjS4_S2_PS0_iiiiPKtS7_iiiiiibS2_i,@function
        .size           _Z23gemm_half_q_half_kernelILi3ELi10ELb1ELb1ELi64EEvPK6__halfPKjS4_S2_PS0_iiiiPKtS7_iiiiiibS2_i,(.L_x_5311 - _Z23gemm_half_q_half_kernelILi3ELi10ELb1ELb1ELi64EEvPK6__halfPKjS4_S2_PS0_iiiiPKtS7_iiiiiibS2_i)
        .other          _Z23gemm_half_q_half_kernelILi3ELi10ELb1ELb1ELi64EEvPK6__halfPKjS4_S2_PS0_iiiiPKtS7_iiiiiibS2_i,@"STO_CUDA_ENTRY STV_DEFAULT"
_Z23gemm_half_q_half_kernelILi3ELi10ELb1ELb1ELi64EEvPK6__halfPKjS4_S2_PS0_iiiiPKtS7_iiiiiibS2_i:
.text._Z23gemm_half_q_half_kernelILi3ELi10ELb1ELb1ELi64EEvPK6__halfPKjS4_S2_PS0_iiiiPKtS7_iiiiiibS2_i:
        /* <DEDUP_REMOVED lines=29> */
.L_x_2181:
        /* <DEDUP_REMOVED lines=22> */
[----:B------:R-:W-:-:S04]  /*0330*/  LEA R14, R12, R12, 0x1 ;  /* 0x0000000c0c0e7211 */ /* 0x000fc800078e08ff */
        /* <DEDUP_REMOVED lines=18> */
.L_x_2187:
        /* <DEDUP_REMOVED lines=32> */
.L_x_2186:
        /* <DEDUP_REMOVED lines=20> */
.L_x_2188:
[----:B------:R-:W-:-:S13]  /*07a0*/  ISETP.EQ.AND P1, PT, R22, RZ, PT ;  /* 0x000000ff1600720c */ /* 0x000fda0003f22270 */
[----:B------:R-:W-:Y:S05]  /*07b0*/  @!P0 BRA P1, `(.L_x_2183) ;  /* 0x0000000400788947 */ /* 0x000fea0000800000 */
.L_x_2185:
        /* <DEDUP_REMOVED lines=12> */
.L_x_2184:
[----:B------:R-:W-:-:S04]  /*0880*/  LEA R12, P0, R10, UR8, 0x1 ;  /* 0x000000080a0c7c11 */ /* 0x000fc8000f8008ff */
[----:B------:R-:W-:Y:S01]  /*0890*/  LEA.HI.X R13, R10, UR9, RZ, 0x1, P0 ;  /* 0x000000090a0d7c11 */ /* 0x000fe200080f0cff */
[----:B------:R-:W-:Y:S01]  /*08a0*/  IMAD R22, R4, R5, RZ ;  /* 0x0000000504167224 */ /* 0x000fe200078e02ff */
[----:B------:R-:W-:Y:S01]  /*08b0*/  IADD3 R10, PT, PT, RZ, -R7, RZ ;  /* 0x80000007ff0a7210 */ /* 0x000fe20007ffe0ff */
[----:B------:R-:W0:Y:S02]  /*08c0*/  LDCU.64 UR8, c[0x0][0x380] ;  /* 0x00007000ff0877ac */ /* 0x000e240008000a00 */
        /* <DEDUP_REMOVED lines=11> */
.L_x_2191:
        /* <DEDUP_REMOVED lines=32> */
.L_x_2190:
        /* <DEDUP_REMOVED lines=21> */
.L_x_2192:
[----:B------:R-:W-:-:S13]  /*0cd0*/  ISETP.NE.OR P0, PT, R10, RZ, P0 ;  /* 0x000000ff0a00720c */ /* 0x000fda0000705670 */
[----:B------:R-:W-:Y:S05]  /*0ce0*/  @!P0 BRA `(.L_x_2183) ;  /* 0x00000000002c8947 */ /* 0x000fea0003800000 */
.L_x_2189:
        /* <DEDUP_REMOVED lines=11> */
.L_x_2183:
[----:B0-----:R-:W-:Y:S05]  /*0da0*/  BSYNC.RECONVERGENT B0 ;  /* 0x0000000000007941 */ /* 0x001fea0003800200 */
.L_x_2182:
        /* <DEDUP_REMOVED lines=20> */
.L_x_2196:
[CC--:B-12---:R-:W-:Y:S01]  /*0ef0*/  IADD3 R12, PT, PT, R4.reuse, R25.reuse, RZ ;  /* 0x00000019040c7210 */ /* 0x0c6fe20007ffe0ff */
        /* <DEDUP_REMOVED lines=14> */
.L_x_2195:
[----:B------:R-:W-:-:S04]  /*0fe0*/  IADD3 R7, PT, PT, RZ, -R10, RZ ;  /* 0x8000000aff077210 */ /* 0x000fc80007ffe0ff */
[----:B------:R-:W-:-:S13]  /*0ff0*/  ISETP.GT.AND P1, PT, R7, 0x1, PT ;  /* 0x000000010700780c */ /* 0x000fda0003f24270 */
[----:B------:R-:W-:Y:S05]  /*1000*/  @!P1 BRA `(.L_x_2197) ;  /* 0x0000000000249947 */ /* 0x000fea0003800000 */
[----:B-12---:R-:W0:Y:S01]  /*1010*/  LDC.64 R12, c[0x0][0x3a0] ;  /* 0x0000e800ff0c7b82 */ /* 0x006e220000000a00 */
        /* <DEDUP_REMOVED lines=8> */
.L_x_2197:
[----:B------:R-:W-:-:S13]  /*10a0*/  ISETP.NE.OR P0, PT, R10, RZ, P0 ;  /* 0x000000ff0a00720c */ /* 0x000fda0000705670 */
[----:B------:R-:W-:Y:S05]  /*10b0*/  @!P0 BRA `(.L_x_2193) ;  /* 0x00000000001c8947 */ /* 0x000fea0003800000 */
.L_x_2194:
[----:B012---:R-:W0:Y:S02]  /*10c0*/  LDC.64 R8, c[0x0][0x3a0] ;  /* 0x0000e800ff087b82 */ /* 0x007e240000000a00 */
.L_x_2198:
[----:B0-----:R-:W-:Y:S01]  /*10d0*/  IMAD.WIDE R12, R4, 0x2, R8 ;  /* 0x00000002040c7825 */ /* 0x001fe200078e0208 */
[----:B------:R-:W-:Y:S02]  /*10e0*/  IADD3 R10, PT, PT, R10, 0x1, RZ ;  /* 0x000000010a0a7810 */ /* 0x000fe40007ffe0ff */
[----:B------:R-:W-:Y:S02]  /*10f0*/  IADD3 R4, PT, PT, R4, R25, RZ ;  /* 0x0000001904047210 */ /* 0x000fe40007ffe0ff */
[----:B------:R3:W-:Y:S01]  /*1100*/  STG.E.64 desc[UR6][R12.64], RZ ;  /* 0x000000ff0c007986 */ /* 0x0007e2000c101b06 */
[----:B------:R-:W-:-:S13]  /*1110*/  ISETP.NE.AND P0, PT, R10, RZ, PT ;  /* 0x000000ff0a00720c */ /* 0x000fda0003f05270 */
[----:B---3--:R-:W-:Y:S05]  /*1120*/  @P0 BRA `(.L_x_2198) ;  /* 0xfffffffc00e80947 */ /* 0x008fea000383ffff */
.L_x_2193:
[----:B012---:R-:W0:Y:S01]  /*1130*/  LDC.64 R12, c[0x0][0x3b8] ;  /* 0x0000ee00ff0c7b82 */ /* 0x007e220000000a00 */
        /* <DEDUP_REMOVED lines=14> */
.L_x_2200:
        /* <DEDUP_REMOVED lines=44> */
.L_x_2199:
[----:B------:R1:W5:Y:S01]  /*14e0*/  LDL.64 R58, [R1] ;  /* 0x00000000013a7983 */ /* 0x0003620000100a00 */
[----:B------:R-:W2:Y:S01]  /*14f0*/  LDCU UR4, c[0x0][0x3c8] ;  /* 0x00007900ff0477ac */ /* 0x000ea20008000800 */
[----:B------:R-:W-:Y:S01]  /*1500*/  HFMA2 R7, -RZ, RZ, 0, 0 ;  /* 0x00000000ff077431 */ /* 0x000fe200000001ff */
[----:B0-----:R-:W-:Y:S01]  /*1510*/  MOV R8, RZ ;  /* 0x000000ff00087202 */ /* 0x001fe20000000f00 */
        /* <DEDUP_REMOVED lines=24> */
.L_x_2201:
        /* <DEDUP_REMOVED lines=8> */
.L_x_2202:
        /* <DEDUP_REMOVED lines=8> */
.L_x_2203:
        /* <DEDUP_REMOVED lines=8> */
.L_x_2204:
        /* <DEDUP_REMOVED lines=8> */
.L_x_2205:
        /* <DEDUP_REMOVED lines=12> */
[----:B-----5:R-:W-:Y:S02]  /*1960*/  IADD3 R10, PT, PT, R54, R15, RZ ;  /* 0x0000000f360a7210 */ /* 0x020fe40007ffe0ff */
[----:B------:R-:W-:-:S04]  /*1970*/  IADD3 R6, P0, PT, R6, R3, RZ ;  /* 0x0000000306067210 */ /* 0x000fc80007f1e0ff */
[----:B------:R-:W-:Y:S02]  /*1980*/  LEA.HI.X.SX32 R3, R3, R4, 0x1, P0 ;  /* 0x0000000403037211 */ /* 0x000fe400000f0eff */
[----:B------:R-:W-:Y:S01]  /*1990*/  ISETP.GT.AND P0, PT, R5, R54, PT ;  /* 0x000000360500720c */ /* 0x000fe20003f04270 */
[----:B0-----:R-:W-:Y:S01]  /*19a0*/  ULEA UR4, UR5, UR4, 0x18 ;  /* 0x0000000405047291 */ /* 0x001fe2000f8ec0ff */
[C---:B------:R-:W-:Y:S02]  /*19b0*/  SHF.L.U32 R4, R6.reuse, 0x2, RZ ;  /* 0x0000000206047819 */ /* 0x040fe400000006ff */
[----:B------:R-:W-:Y:S02]  /*19c0*/  SHF.L.U64.HI R3, R6, 0x2, R3 ;  /* 0x0000000206037819 */ /* 0x000fe40000010203 */
[----:B-1----:R-:W-:Y:S02]  /*19d0*/  IADD3 R56, P1, PT, R4, UR8, RZ ;  /* 0x0000000804387c10 */ /* 0x002fe4000ff3e0ff */
[----:B------:R-:W-:-:S02]  /*19e0*/  PRMT R4, RZ, 0x5410, RZ ;  /* 0x00005410ff047816 */ /* 0x000fc400000000ff */
[----:B------:R-:W-:Y:S02]  /*19f0*/  IADD3.X R57, PT, PT, R3, UR9, RZ, P1, !PT ;  /* 0x0000000903397c10 */ /* 0x000fe40008ffe4ff */
[----:B------:R-:W-:Y:S02]  /*1a00*/  MOV R3, RZ ;  /* 0x000000ff00037202 */ /* 0x000fe40000000f00 */
[----:B------:R-:W-:Y:S02]  /*1a10*/  PRMT R5, RZ, 0x5410, RZ ;  /* 0x00005410ff057816 */ /* 0x000fe400000000ff */
[----:B------:R-:W-:Y:S01]  /*1a20*/  PRMT R6, RZ, 0x5410, RZ ;  /* 0x00005410ff067816 */ /* 0x000fe200000000ff */
[----:B------:R-:W-:Y:S06]  /*1a30*/  @!P0 BRA `(.L_x_2206) ;  /* 0x0000005400348947 */ /* 0x000fec0003800000 */
[----:B------:R-:W-:Y:S01]  /*1a40*/  IMAD.WIDE.U32 R12, R11, 0x100, R12 ;  /* 0x000001000b0c7825 */ /* 0x000fe200078e000c */
[----:B------:R-:W-:Y:S02]  /*1a50*/  PRMT R3, R2, 0x9910, RZ ;  /* 0x0000991002037816 */ /* 0x000fe400000000ff */
[----:B------:R-:W-:Y:S02]  /*1a60*/  VIMNMX R19, PT, PT, R17, UR10, PT ;  /* 0x0000000a11137c48 */ /* 0x000fe4000bfe0100 */
[----:B------:R-:W-:Y:S02]  /*1a70*/  IADD3 R20, P1, PT, R12, 0x2, RZ ;  /* 0x000000020c147810 */ /* 0x000fe40007f3e0ff */
[----:B------:R-:W-:Y:S01]  /*1a80*/  ISETP.NE.AND P0, PT, R3, RZ, PT ;  /* 0x000000ff0300720c */ /* 0x000fe20003f05270 */
[----:B------:R-:W-:Y:S01]  /*1a90*/  HFMA2 R3, -RZ, RZ, 0, 0 ;  /* 0x00000000ff037431 */ /* 0x000fe200000001ff */
[----:B------:R-:W-:Y:S02]  /*1aa0*/  IADD3.X R21, PT, PT, RZ, R13, RZ, P1, !PT ;  /* 0x0000000dff157210 */ /* 0x000fe40000ffe4ff */
[----:B------:R-:W-:-:S02]  /*1ab0*/  ISETP.EQ.OR P0, PT, R16, 0x2, !P0 ;  /* 0x000000021000780c */ /* 0x000fc40004702670 */
[----:B------:R-:W-:Y:S02]  /*1ac0*/  MOV R12, R56 ;  /* 0x00000038000c7202 */ /* 0x000fe40000000f00 */
[----:B------:R-:W-:Y:S02]  /*1ad0*/  MOV R13, R57 ;  /* 0x00000039000d7202 */ /* 0x000fe40000000f00 */
[----:B------:R-:W-:-:S07]  /*1ae0*/  PRMT R4, RZ, 0x7610, R4 ;  /* 0x00007610ff047816 */ /* 0x000fce0000000004 */
.L_x_2219:
[----:B------:R-:W-:Y:S02]  /*1af0*/  ISETP.NE.AND P3, PT, R54, R10, PT ;  /* 0x0000000a3600720c */ /* 0x000fe40003f65270 */
[----:B------:R-:W-:Y:S02]  /*1b00*/  MOV R56, R12 ;  /* 0x0000000c00387202 */ /* 0x000fe40000000f00 */
[----:B------:R-:W-:-:S05]  /*1b10*/  MOV R57, R13 ;  /* 0x0000000d00397202 */ /* 0x000fca0000000f00 */
[----:B------:R-:W2:Y:S04]  /*1b20*/  LDG.E.128.CONSTANT R12, desc[UR6][R56.64] ;  /* 0x00000006380c7981 */ /* 0x000ea8000c1e9d00 */
[----:B------:R-:W-:Y:S01]  /*1b30*/  @!P3 LEA R11, R3, R1, 0x3 ;  /* 0x00000001030bb211 */ /* 0x000fe200078e18ff */
[----:B------:R-:W5:Y:S04]  /*1b40*/  @!P3 LDG.E.U16.CONSTANT R41, desc[UR6][R20.64] ;  /* 0x000000061429b981 */ /* 0x000f68000c1e9500 */
[----:B------:R2:W3:Y:S01]  /*1b50*/  @!P3 LDL.64 R22, [R11+0x8] ;  /* 0x000008000b16b983 */ /* 0x0004e20000100a00 */
[----:B------:R-:W-:-:S02]  /*1b60*/  ISETP.NE.AND P1, PT, R55, RZ, PT ;  /* 0x000000ff3700720c */ /* 0x000fc40003f25270 */
[----:B------:R-:W-:Y:S02]  /*1b70*/  MOV R18, 0x2c00 ;  /* 0x00002c0000127802 */ /* 0x000fe40000000f00 */
[----:B------:R-:W-:Y:S02]  /*1b80*/  ISETP.NE.AND P2, PT, R16, 0x1, PT ;  /* 0x000000011000780c */ /* 0x000fe40003f45270 */
[----:B------:R-:W-:Y:S02]  /*1b90*/  @!P3 IADD3 R42, PT, PT, R3, 0x1, RZ ;  /* 0x00000001032ab810 */ /* 0x000fe40007ffe0ff */
[----:B--2---:R-:W-:Y:S02]  /*1ba0*/  LOP3.LUT R11, R12, 0xf000f, RZ, 0xc0, !PT ;  /* 0x000f000f0c0b7812 */ /* 0x004fe400078ec0ff */
[----:B------:R-:W-:Y:S02]  /*1bb0*/  LOP3.LUT R24, R13, 0xf000f0, RZ, 0xc0, !PT ;  /* 0x00f000f00d187812 */ /* 0x000fe400078ec0ff */
[----:B---3--:R-:W-:-:S02]  /*1bc0*/  @!P3 PRMT R58, R22, 0x7610, R58 ;  /* 0x00007610163ab816 */ /* 0x008fc4000000003a */
[----:B------:R-:W-:Y:S02]  /*1bd0*/  @!P3 PRMT R59, R23, 0x7610, R59 ;  /* 0x00007610173bb816 */ /* 0x000fe4000000003b */
[----:B------:R-:W-:Y:S02]  /*1be0*/  @!P3 PRMT R58, R58, 0x7610, R22 ;  /* 0x000076103a3ab816 */ /* 0x000fe40000000016 */
[----:B------:R-:W-:Y:S02]  /*1bf0*/  LOP3.LUT R22, R12, 0xf000f0, RZ, 0xc0, !PT ;  /* 0x00f000f00c167812 */ /* 0x000fe400078ec0ff */
[----:B------:R-:W-:Y:S02]  /*1c00*/  SHF.R.U32.HI R12, RZ, 0x8, R12 ;  /* 0x00000008ff0c7819 */ /* 0x000fe4000001160c */
[----:B------:R-:W-:Y:S02]  /*1c10*/  SHF.R.U32.HI R26, RZ, 0x8, R13 ;  /* 0x00000008ff1a7819 */ /* 0x000fe4000001160d */
[----:B------:R-:W-:-:S02]  /*1c20*/  SHF.R.U32.HI R30, RZ, 0x8, R14 ;  /* 0x00000008ff1e7819 */ /* 0x000fc4000001160e */
[----:B------:R-:W-:Y:S02]  /*1c30*/  SHF.R.U32.HI R33, RZ, 0x8, R15 ;  /* 0x00000008ff217819 */ /* 0x000fe4000001160f */
[----:B------:R-:W-:Y:S02]  /*1c40*/  @!P3 PRMT R59, R59, 0x7610, R23 ;  /* 0x000076103b3bb816 */ /* 0x000fe40000000017 */
[----:B------:R-:W-:Y:S02]  /*1c50*/  LOP3.LUT R23, R13, 0xf000f, RZ, 0xc0, !PT ;  /* 0x000f000f0d177812 */ /* 0x000fe400078ec0ff */
[C---:B------:R-:W-:Y:S02]  /*1c60*/  LOP3.LUT R28, R14.reuse, 0xf000f, RZ, 0xc0, !PT ;  /* 0x000f000f0e1c7812 */ /* 0x040fe400078ec0ff */
        /* <DEDUP_REMOVED lines=29> */
[-C--:B------:R-:W-:Y:S02]  /*1e40*/  HFMA2 R25, R25, R18.reuse.H0_H0, -72, -72 ;  /* 0xd480d48019197431 */ /* 0x080fe40000040012 */
[----:B------:R-:W-:Y:S02]  /*1e50*/  HADD2 R26, R23, -1032, -1032 ;  /* 0xe408e408171a7430 */ /* 0x000fe40000000000 */
[----:B------:R-:W-:Y:S02]  /*1e60*/  HFMA2 R27, R27, R18.H0_H0, -72, -72 ;  /* 0xd480d4801b1b7431 */ /* 0x000fe40000040012 */
[----:B------:R-:W-:-:S02]  /*1e70*/  HADD2 R28, R28, -1032, -1032 ;  /* 0xe408e4081c1c7430 */ /* 0x000fc40000000000 */
[-C--:B------:R-:W-:Y:S02]  /*1e80*/  HFMA2 R29, R29, R18.reuse.H0_H0, -72, -72 ;  /* 0xd480d4801d1d7431 */ /* 0x080fe40000040012 */
        /* <DEDUP_REMOVED lines=46> */
[----:B-1----:R-:W-:Y:S02]  /*2170*/  HADD2.F32 R15, -RZ, R22.H0_H0 ;  /* 0x20000016ff0f7230 */ /* 0x002fe40000004100 */
        /* <DEDUP_REMOVED lines=53> */
.L_x_2207:
[----:B------:R-:W-:Y:S02]  /*24d0*/  @!P3 MOV R3, R42 ;  /* 0x0000002a0003b202 */ /* 0x000fe40000000f00 */
[----:B-----5:R-:W-:Y:S01]  /*24e0*/  @!P3 IADD3 R10, PT, PT, R41, R54, RZ ;  /* 0x00000036290ab210 */ /* 0x020fe20007ffe0ff */
[----:B------:R-:W-:Y:S06]  /*24f0*/  @!P2 BRA `(.L_x_2208) ;  /* 0x0000000800e0a947 */ /* 0x000fec0003800000 */
        /* <DEDUP_REMOVED lines=93> */
.L_x_2209:
        /* <DEDUP_REMOVED lines=91> */
.L_x_2208:
        /* <DEDUP_REMOVED lines=12> */
[C---:B------:R-:W-:Y:S02]  /*3140*/  LOP3.LUT R26, R13.reuse, 0xf000f, RZ, 0xc0, !PT ;  /* 0x000f000f0d1a7812 */ /* 0x040fe400078ec0ff */
[----:B------:R-:W-:-:S02]  /*3150*/  LOP3.LUT R27, R13, 0xf000f0, RZ, 0xc0, !PT ;  /* 0x00f000f00d1b7812 */ /* 0x000fc400078ec0ff */
[----:B------:R-:W-:Y:S02]  /*3160*/  SHF.R.U32.HI R15, RZ, 0x8, R15 ;  /* 0x00000008ff0f7819 */ /* 0x000fe4000001160f */
        /* <DEDUP_REMOVED lines=10> */
[C---:B------:R-:W-:Y:S02]  /*3210*/  LOP3.LUT R30, R15.reuse, 0xf000f, RZ, 0xc0, !PT ;  /* 0x000f000f0f1e7812 */ /* 0x040fe400078ec0ff */
        /* <DEDUP_REMOVED lines=46> */
[C---:B------:R-:W-:Y:S01]  /*3500*/  FFMA.FTZ R46, R45.reuse, R46, R48 ;  /* 0x0000002e2d2e7223 */ /* 0x040fe20000010030 */
[----:B------:R-:W-:Y:S02]  /*3510*/  HADD2.F32 R48, -RZ, R31.H1_H1 ;  /* 0x3000001fff307230 */ /* 0x000fe40000004100 */
[----:B------:R-:W-:Y:S01]  /*3520*/  FFMA.FTZ R44, R44, R45, R11 ;  /* 0x0000002d2c2c7223 */ /* 0x000fe2000001000b */
[----:B------:R-:W-:Y:S01]  /*3530*/  FFMA.FTZ R15, R12, R15, RZ ;  /* 0x0000000f0c0f7223 */ /* 0x000fe200000100ff */
[----:B------:R-:W-:Y:S02]  /*3540*/  HADD2.F32 R12, -RZ, R30.H0_H0 ;  /* 0x2000001eff0c7230 */ /* 0x000fe40000004100 */
[----:B------:R-:W-:Y:S02]  /*3550*/  HADD2.F32 R13, -RZ, R32.H0_H0 ;  /* 0x20000020ff0d7230 */ /* 0x000fe40000004100 */
[C---:B------:R-:W-:Y:S01]  /*3560*/  FFMA.FTZ R52, R45.reuse, R52, R15 ;  /* 0x000000342d347223 */ /* 0x040fe2000001000f */
[----:B------:R-:W-:Y:S01]  /*3570*/  FFMA.FTZ R48, R45, R48, R50 ;  /* 0x000000302d307223 */ /* 0x000fe20000010032 */
[----:B------:R-:W-:Y:S01]  /*3580*/  FFMA.FTZ R15, R43, R12, R46 ;  /* 0x0000000c2b0f7223 */ /* 0x000fe2000001002e */
[----:B------:R-:W-:-:S02]  /*3590*/  HADD2.F32 R11, -RZ, R28.H0_H0 ;  /* 0x2000001cff0b7230 */ /* 0x000fc40000004100 */
[----:B------:R-:W-:Y:S02]  /*35a0*/  HADD2.F32 R12, -RZ, R34.H0_H0 ;  /* 0x20000022ff0c7230 */ /* 0x000fe40000004100 */
[----:B------:R-:W-:Y:S01]  /*35b0*/  FFMA.FTZ R48, R43, R13, R48 ;  /* 0x0000000d2b307223 */ /* 0x000fe20000010030 */
[----:B------:R-:W-:Y:S02]  /*35c0*/  HADD2.F32 R13, -RZ, R30.H1_H1 ;  /* 0x3000001eff0d7230 */ /* 0x000fe40000004100 */
[----:B------:R-:W-:Y:S01]  /*35d0*/  FFMA.FTZ R44, R11, R43, R44 ;  /* 0x0000002b0b2c7223 */ /* 0x000fe2000001002c */
[----:B------:R-:W-:Y:S02]  /*35e0*/  HADD2.F32 R47, -RZ, R34.H1_H1 ;  /* 0x30000022ff2f7230 */ /* 0x000fe40000004100 */
[----:B------:R-:W-:Y:S01]  /*35f0*/  FFMA.FTZ R12, R43, R12, R52 ;  /* 0x0000000c2b0c7223 */ /* 0x000fe20000010034 */
[----:B------:R-:W-:Y:S02]  /*3600*/  HADD2.F32 R11, -RZ, R28.H1_H1 ;  /* 0x3000001cff0b7230 */ /* 0x000fe40000004100 */
[----:B------:R-:W-:Y:S01]  /*3610*/  FFMA.FTZ R43, R14, R13, R15 ;  /* 0x0000000d0e2b7223 */ /* 0x000fe2000001000f */
[----:B------:R-:W-:-:S02]  /*3620*/  HADD2.F32 R45, -RZ, R32.H1_H1 ;  /* 0x30000020ff2d7230 */ /* 0x000fc40000004100 */
[C---:B------:R-:W-:Y:S01]  /*3630*/  FFMA.FTZ R47, R14.reuse, R47, R12 ;  /* 0x0000002f0e2f7223 */ /* 0x040fe2000001000c */
[--C-:B-1----:R-:W-:Y:S02]  /*3640*/  HADD2.F32 R12, -RZ, R26.reuse.H0_H0 ;  /* 0x2000001aff0c7230 */ /* 0x102fe40000004100 */
[----:B------:R-:W-:Y:S01]  /*3650*/  FFMA.FTZ R44, R11, R14, R44 ;  /* 0x0000000e0b2c7223 */ /* 0x000fe2000001002c */
[--C-:B------:R-:W-:Y:S02]  /*3660*/  HADD2.F32 R13, -RZ, R35.reuse.H0_H0 ;  /* 0x20000023ff0d7230 */ /* 0x100fe40000004100 */
[----:B------:R-:W-:Y:S01]  /*3670*/  FFMA.FTZ R45, R14, R45, R48 ;  /* 0x0000002d0e2d7223 */ /* 0x000fe20000010030 */
[----:B------:R-:W-:Y:S02]  /*3680*/  HADD2.F32 R26, -RZ, R26.H1_H1 ;  /* 0x3000001aff1a7230 */ /* 0x000fe40000004100 */
        /* <DEDUP_REMOVED lines=12> */
[C---:B------:R-:W-:Y:S01]  /*3750*/  FFMA.FTZ R12, R26.reuse, R15, R43 ;  /* 0x0000000f1a0c7223 */ /* 0x040fe2000001002b */
[--C-:B------:R-:W-:Y:S02]  /*3760*/  HADD2.F32 R11, -RZ, R27.reuse.H0_H0 ;  /* 0x2000001bff0b7230 */ /* 0x100fe40000004100 */
[C---:B------:R-:W-:Y:S01]  /*3770*/  FFMA.FTZ R46, R26.reuse, R45, R46 ;  /* 0x0000002d1a2e7223 */ /* 0x040fe2000001002e */
        /* <DEDUP_REMOVED lines=8> */
[----:B------:R-:W-:Y:S02]  /*3800*/  HADD2.F32 R43, -RZ, R24.H0_H0 ;  /* 0x20000018ff2b7230 */ /* 0x000fe40000004100 */
[----:B------:R-:W-:Y:S01]  /*3810*/  FFMA.FTZ R15, R11, R15, R46 ;  /* 0x0000000f0b0f7223 */ /* 0x000fe2000001002e */
[----:B------:R-:W-:Y:S02]  /*3820*/  HADD2.F32 R12, -RZ, R36.H1_H1 ;  /* 0x30000024ff0c7230 */ /* 0x000fe40000004100 */
[----:B------:R-:W-:Y:S01]  /*3830*/  FFMA.FTZ R14, R27, R14, R26 ;  /* 0x0000000e1b0e7223 */ /* 0x000fe2000001001a */
        /* <DEDUP_REMOVED lines=22> */
.L_x_2210:
        /* <DEDUP_REMOVED lines=22> */
[-C--:B------:R-:W-:Y:S01]  /*3b00*/  FFMA.FTZ R12, R49, R45.reuse, R12 ;  /* 0x0000002d310c7223 */ /* 0x080fe2000001000c */
        /* <DEDUP_REMOVED lines=71> */
.L_x_2212:
        /* <DEDUP_REMOVED lines=12> */
[-C--:B------:R-:W-:Y:S01]  /*4040*/  FFMA.FTZ R14, R14, R44.reuse, RZ ;  /* 0x0000002c0e0e7223 */ /* 0x080fe200000100ff */
[----:B------:R-:W-:Y:S02]  /*4050*/  HADD2.F32 R15, -RZ, R13.H1_H1 ;  /* 0x3000000dff0f7230 */ /* 0x000fe40000004100 */
[----:B------:R-:W-:Y:S01]  /*4060*/  FFMA.FTZ R12, R12, R44, RZ ;  /* 0x0000002c0c0c7223 */ /* 0x000fe200000100ff */
[----:B------:R-:W-:Y:S02]  /*4070*/  HADD2.F32 R13, -RZ, R31.H0_H0 ;  /* 0x2000001fff0d7230 */ /* 0x000fe40000004100 */
[----:B------:R-:W-:Y:S01]  /*4080*/  FFMA.FTZ R42, R47, R45, R42 ;  /* 0x0000002d2f2a7223 */ /* 0x000fe2000001002a */
[----:B------:R-:W-:-:S02]  /*4090*/  HADD2.F32 R29, -RZ, R29.H1_H1 ;  /* 0x3000001dff1d7230 */ /* 0x000fc40000004100 */
[-C--:B------:R-:W-:Y:S01]  /*40a0*/  FFMA.FTZ R14, R33, R45.reuse, R14 ;  /* 0x0000002d210e7223 */ /* 0x080fe2000001000e */
[----:B------:R-:W-:Y:S02]  /*40b0*/  HADD2.F32 R31, -RZ, R31.H1_H1 ;  /* 0x3000001fff1f7230 */ /* 0x000fe40000004100 */
        /* <DEDUP_REMOVED lines=71> */
.L_x_2211:
        /* <DEDUP_REMOVED lines=145> */
.L_x_2213:
        /* <DEDUP_REMOVED lines=94> */
.L_x_2215:
        /* <DEDUP_REMOVED lines=91> */
.L_x_2214:
[----:B------:R-:W-:-:S05]  /*59d0*/  IMAD.WIDE R22, R25, 0x4, R22 ;  /* 0x0000000419167825 */ /* 0x000fca00078e0216 */
[----:B------:R-:W2:Y:S02]  /*59e0*/  LDG.E.128.CONSTANT R12, desc[UR6][R22.64] ;  /* 0x00000006160c7981 */ /* 0x000ea4000c1e9d00 */
[----:B--2---:R-:W-:Y:S02]  /*59f0*/  LOP3.LUT R24, R12, 0xf000f0, RZ, 0xc0, !PT ;  /* 0x00f000f00c187812 */ /* 0x004fe400078ec0ff */
        /* <DEDUP_REMOVED lines=10> */
[----:B------:R-:W-:Y:S02]  /*5aa0*/  SHF.R.U32.HI R12, RZ, 0x8, R12 ;  /* 0x00000008ff0c7819 */ /* 0x000fe4000001160c */
[----:B------:R-:W-:Y:S02]  /*5ab0*/  SHF.R.U32.HI R40, RZ, 0x8, R15 ;  /* 0x00000008ff287819 */ /* 0x000fe4000001160f */
        /* <DEDUP_REMOVED lines=34> */
[----:B------:R-:W-:Y:S02]  /*5ce0*/  HADD2 R36, R36, -1032, -1032 ;  /* 0xe408e40824247430 */ /* 0x000fe40000000000 */
[----:B------:R-:W-:Y:S02]  /*5cf0*/  HADD2 R38, R12, -1032, -1032 ;  /* 0xe408e4080c267430 */ /* 0x000fe40000000000 */
[----:B------:R-:W-:Y:S02]  /*5d00*/  HADD2 R39, R39, -1032, -1032 ;  /* 0xe408e40827277430 */ /* 0x000fe40000000000 */
[----:B------:R-:W-:-:S02]  /*5d10*/  HADD2 R40, R40, -1032, -1032 ;  /* 0xe408e40828287430 */ /* 0x000fc40000000000 */
        /* <DEDUP_REMOVED lines=43> */
[--C-:B------:R-:W-:Y:S02]  /*5fd0*/  HADD2.F32 R26, -RZ, R39.reuse.H0_H0 ;  /* 0x20000027ff1a7230 */ /* 0x100fe40000004100 */
        /* <DEDUP_REMOVED lines=48> */
.L_x_2216:
        /* <DEDUP_REMOVED lines=94> */
.L_x_2218:
[----:B------:R-:W-:Y:S05]  /*68c0*/  @P0 BRA `(.L_x_2217) ;  /* 0x0000000400680947 */ /* 0x000fea0003800000 */
[----:B------:R-:W0:Y:S01]  /*68d0*/  LDS.64 R12, [UR4+0x130] ;  /* 0x00013004ff0c7984 */ /* 0x000e220008000a00 */
[----:B------:R-:W-:Y:S02]  /*68e0*/  HADD2.F32 R11, -RZ, R41.H0_H0 ;  /* 0x20000029ff0b7230 */ /* 0x000fe40000004100 */
[----:B------:R-:W-:Y:S01]  /*68f0*/  HADD2.F32 R48, -RZ, R35.H1_H1 ;  /* 0x30000023ff307230 */ /* 0x000fe20000004100 */
[----:B------:R-:W1:Y:S01]  /*6900*/  LDS.64 R26, [UR4+0x138] ;  /* 0x00013804ff1a7984 */ /* 0x000e620008000a00 */
[----:B------:R-:W-:Y:S02]  /*6910*/  HADD2.F32 R14, -RZ, R37.H0_H0 ;  /* 0x20000025ff0e7230 */ /* 0x000fe40000004100 */
        /* <DEDUP_REMOVED lines=8> */
[--C-:B------:R-:W-:Y:S02]  /*69a0*/  HADD2.F32 R13, -RZ, R36.reuse.H0_H0 ;  /* 0x20000024ff0d7230 */ /* 0x100fe40000004100 */
[----:B------:R-:W-:Y:S01]  /*69b0*/  FFMA.FTZ R11, R46, R44, R11 ;  /* 0x0000002c2e0b7223 */ /* 0x000fe2000001000b */
[----:B------:R-:W-:-:S02]  /*69c0*/  HADD2.F32 R36, -RZ, R36.H1_H1 ;  /* 0x30000024ff247230 */ /* 0x000fc40000004100 */
[-C--:B------:R-:W-:Y:S01]  /*69d0*/  FFMA.FTZ R35, R48, R44.reuse, R35 ;  /* 0x0000002c30237223 */ /* 0x080fe20000010023 */
[----:B------:R-:W-:Y:S02]  /*69e0*/  HADD2.F32 R48, -RZ, R37.H1_H1 ;  /* 0x30000025ff307230 */ /* 0x000fe40000004100 */
[-C--:B------:R-:W-:Y:S01]  /*69f0*/  FFMA.FTZ R13, R13, R43.reuse, RZ ;  /* 0x0000002b0d0d7223 */ /* 0x080fe200000100ff */
[----:B------:R-:W-:Y:S01]  /*6a00*/  FFMA.FTZ R43, R14, R43, RZ ;  /* 0x0000002b0e2b7223 */ /* 0x000fe200000100ff */
[----:B------:R-:W-:Y:S02]  /*6a10*/  HADD2.F32 R12, -RZ, R24.H0_H0 ;  /* 0x20000018ff0c7230 */ /* 0x000fe40000004100 */
        /* <DEDUP_REMOVED lines=31> */
[----:B------:R-:W-:Y:S02]  /*6c10*/  HADD2.F32 R11, -RZ, R27.H0_H0 ;  /* 0x2000001bff0b7230 */ /* 0x000fe40000004100 */
[-C--:B------:R-:W-:Y:S01]  /*6c20*/  FFMA.FTZ R14, R14, R26.reuse, R29 ;  /* 0x0000001a0e0e7223 */ /* 0x080fe2000001001d */
[----:B------:R-:W-:Y:S02]  /*6c30*/  HADD2.F32 R24, -RZ, R18.H1_H1 ;  /* 0x30000012ff187230 */ /* 0x000fe40000004100 */
[----:B------:R-:W-:Y:S01]  /*6c40*/  FFMA.FTZ R18, R40, R26, R35 ;  /* 0x0000001a28127223 */ /* 0x000fe20000010023 */
[----:B------:R-:W-:-:S02]  /*6c50*/  HADD2.F32 R15, -RZ, R31.H0_H0 ;  /* 0x2000001fff0f7230 */ /* 0x000fc40000004100 */
[----:B------:R-:W-:Y:S02]  /*6c60*/  HADD2.F32 R37, -RZ, R32.H0_H0 ;  /* 0x20000020ff257230 */ /* 0x000fe40000004100 */
        /* <DEDUP_REMOVED lines=32> */
.L_x_2217:
[----:B------:R-:W-:Y:S01]  /*6e70*/  IADD3 R54, PT, PT, R54, 0x20, RZ ;  /* 0x0000002036367810 */ /* 0x000fe20007ffe0ff */
[----:B------:R-:W-:Y:S01]  /*6e80*/  IMAD.WIDE R22, R25, 0x4, R22 ;  /* 0x0000000419167825 */ /* 0x000fe200078e0216 */
[----:B------:R-:W-:Y:S01]  /*6e90*/  IADD3 R20, P2, PT, R20, 0x80, RZ ;  /* 0x0000008014147810 */ /* 0x000fe20007f5e0ff */
[----:B------:R-:W-:Y:S01]  /*6ea0*/  UIADD3 UR4, UPT, UPT, UR4, 0x40, URZ ;  /* 0x0000004004047890 */ /* 0x000fe2000fffe0ff */
[----:B------:R-:W-:Y:S02]  /*6eb0*/  ISETP.GE.AND P1, PT, R54, R19, PT ;  /* 0x000000133600720c */ /* 0x000fe40003f26270 */
[----:B------:R-:W-:Y:S02]  /*6ec0*/  MOV R12, R22 ;  /* 0x00000016000c7202 */ /* 0x000fe40000000f00 */
[----:B------:R-:W-:Y:S02]  /*6ed0*/  MOV R13, R23 ;  /* 0x00000017000d7202 */ /* 0x000fe40000000f00 */
[----:B------:R-:W-:-:S07]  /*6ee0*/  IADD3.X R21, PT, PT, RZ, R21, RZ, P2, !PT ;  /* 0x00000015ff157210 */ /* 0x000fce00017fe4ff */
[----:B------:R-:W-:Y:S05]  /*6ef0*/  @!P1 BRA `(.L_x_2219) ;  /* 0xffffffa800fc9947 */ /* 0x000fea000383ffff */
[----:B------:R-:W-:-:S07]  /*6f00*/  IMAD.WIDE R56, R25, 0x10, R56 ;  /* 0x0000001019387825 */ /* 0x000fce00078e0238 */
.L_x_2206:
        /* <DEDUP_REMOVED lines=13> */
.L_x_2224:
[----:B------:R-:W-:Y:S01]  /*6fe0*/  ISETP.NE.AND P1, PT, R54, R10, PT ;  /* 0x0000000a3600720c */ /* 0x000fe20003f25270 */
[----:B------:R-:W2:-:S12]  /*6ff0*/  LDG.E.128.CONSTANT R16, desc[UR6][R56.64] ;  /* 0x0000000638107981 */ /* 0x000e98000c1e9d00 */
[----:B------:R-:W-:Y:S01]  /*7000*/  @!P1 LEA R20, R3, R1, 0x3 ;  /* 0x0000000103149211 */ /* 0x000fe200078e18ff */
[----:B------:R-:W3:Y:S05]  /*7010*/  @!P1 LDG.E.U16.CONSTANT R15, desc[UR6][R12.64] ;  /* 0x000000060c0f9981 */ /* 0x000eea000c1e9500 */
[----:B------:R-:W4:Y:S01]  /*7020*/  @!P1 LDL.64 R20, [R20+0x8] ;  /* 0x0000080014149983 */ /* 0x000f220000100a00 */
[----:B------:R-:W0:Y:S01]  /*7030*/  S2UR UR5, SR_CTAID.Y ;  /* 0x00000000000579c3 */ /* 0x000e220000002600 */
[----:B------:R-:W-:Y:S01]  /*7040*/  MOV R29, 0x3400 ;  /* 0x00003400001d7802 */ /* 0x000fe20000000f00 */
[----:B------:R-:W-:Y:S01]  /*7050*/  HFMA2 R37, -RZ, RZ, 0, 0.0625 ;  /* 0x00002c00ff257431 */ /* 0x000fe200000001ff */
[----:B------:R-:W-:-:S02]  /*7060*/  ISETP.NE.AND P2, PT, R55, RZ, PT ;  /* 0x000000ff3700720c */ /* 0x000fc40003f45270 */
[----:B------:R-:W-:Y:S01]  /*7070*/  MOV R45, 0x2400 ;  /* 0x00002400002d7802 */ /* 0x000fe20000000f00 */
[----:B0-----:R-:W-:-:S04]  /*7080*/  UIMAD UR5, UR5, -0x3, UR8 ;  /* 0xfffffffd050578a4 */ /* 0x001fc8000f8e0208 */
[----:B------:R-:W-:Y:S01]  /*7090*/  UISETP.NE.AND UP0, UPT, UR5, 0x1, UPT ;  /* 0x000000010500788c */ /* 0x000fe2000bf05270 */
[C---:B--2---:R-:W-:Y:S02]  /*70a0*/  LOP3.LUT R14, R16.reuse, 0xc000c, RZ, 0xc0, !PT ;  /* 0x000c000c100e7812 */ /* 0x044fe400078ec0ff */
[C---:B------:R-:W-:Y:S02]  /*70b0*/  LOP3.LUT R30, R16.reuse, 0x300030, RZ, 0xc0, !PT ;  /* 0x00300030101e7812 */ /* 0x040fe400078ec0ff */
[----:B------:R-:W-:Y:S02]  /*70c0*/  LOP3.LUT R39, R16, 0xc000c0, RZ, 0xc0, !PT ;  /* 0x00c000c010277812 */ /* 0x000fe400078ec0ff */
[C---:B------:R-:W-:Y:S02]  /*70d0*/  LOP3.LUT R31, R17.reuse, 0x300030, RZ, 0xc0, !PT ;  /* 0x00300030111f7812 */ /* 0x040fe400078ec0ff */
[----:B------:R-:W-:Y:S02]  /*70e0*/  LOP3.LUT R38, R17, 0xc000c0, RZ, 0xc0, !PT ;  /* 0x00c000c011267812 */ /* 0x000fe400078ec0ff */
[----:B------:R-:W-:-:S02]  /*70f0*/  SHF.R.U32.HI R22, RZ, 0x8, R17 ;  /* 0x00000008ff167819 */ /* 0x000fc40000011611 */
[----:B------:R-:W-:Y:S02]  /*7100*/  LOP3.LUT R25, R18, 0xc000c, RZ, 0xc0, !PT ;  /* 0x000c000c12197812 */ /* 0x000fe400078ec0ff */
[----:B----4-:R-:W-:Y:S02]  /*7110*/  @!P1 PRMT R58, R20, 0x7610, R58 ;  /* 0x00007610143a9816 */ /* 0x010fe4000000003a */
[----:B------:R-:W-:Y:S02]  /*7120*/  @!P1 PRMT R59, R21, 0x7610, R59 ;  /* 0x00007610153b9816 */ /* 0x000fe4000000003b */
[----:B------:R-:W-:Y:S02]  /*7130*/  @!P1 PRMT R58, R58, 0x7610, R20 ;  /* 0x000076103a3a9816 */ /* 0x000fe40000000014 */
[----:B------:R-:W-:Y:S02]  /*7140*/  @!P1 PRMT R59, R59, 0x7610, R21 ;  /* 0x000076103b3b9816 */ /* 0x000fe40000000015 */
[----:B---3--:R-:W-:-:S02]  /*7150*/  @!P1 IADD3 R10, PT, PT, R15, R54, RZ ;  /* 0x000000360f0a9210 */ /* 0x008fc40007ffe0ff */
[----:B------:R-:W-:Y:S02]  /*7160*/  LOP3.LUT R20, R16, 0x30003, RZ, 0xc0, !PT ;  /* 0x0003000310147812 */ /* 0x000fe400078ec0ff */
[----:B------:R-:W-:Y:S02]  /*7170*/  SHF.R.U32.HI R21, RZ, 0x8, R16 ;  /* 0x00000008ff157819 */ /* 0x000fe40000011610 */
[C---:B------:R-:W-:Y:S02]  /*7180*/  LOP3.LUT R16, R17.reuse, 0x30003, RZ, 0xc0, !PT ;  /* 0x0003000311107812 */ /* 0x040fe400078ec0ff */
[----:B------:R-:W-:Y:S02]  /*7190*/  LOP3.LUT R15, R17, 0xc000c, RZ, 0xc0, !PT ;  /* 0x000c000c110f7812 */ /* 0x000fe400078ec0ff */
[C---:B------:R-:W-:Y:S02]  /*71a0*/  LOP3.LUT R17, R18.reuse, 0x30003, RZ, 0xc0, !PT ;  /* 0x0003000312117812 */ /* 0x040fe400078ec0ff */
[----:B------:R-:W-:-:S02]  /*71b0*/  LOP3.LUT R33, R18, 0x300030, RZ, 0xc0, !PT ;  /* 0x0030003012217812 */ /* 0x000fc400078ec0ff */
[----:B------:R-:W-:Y:S02]  /*71c0*/  LOP3.LUT R40, R18, 0xc000c0, RZ, 0xc0, !PT ;  /* 0x00c000c012287812 */ /* 0x000fe400078ec0ff */
[----:B------:R-:W-:Y:S02]  /*71d0*/  SHF.R.U32.HI R18, RZ, 0x8, R18 ;  /* 0x00000008ff127819 */ /* 0x000fe40000011612 */
[C---:B------:R-:W-:Y:S02]  /*71e0*/  LOP3.LUT R23, R19.reuse, 0x30003, RZ, 0xc0, !PT ;  /* 0x0003000313177812 */ /* 0x040fe400078ec0ff */
[C---:B------:R-:W-:Y:S02]  /*71f0*/  LOP3.LUT R26, R19.reuse, 0xc000c, RZ, 0xc0, !PT ;  /* 0x000c000c131a7812 */ /* 0x040fe400078ec0ff */
[C---:B------:R-:W-:Y:S02]  /*7200*/  LOP3.LUT R35, R19.reuse, 0x300030, RZ, 0xc0, !PT ;  /* 0x0030003013237812 */ /* 0x040fe400078ec0ff */
        /* <DEDUP_REMOVED lines=73> */
[----:B------:R-:W-:Y:S01]  /*76a0*/  HFMA2 R45, R60, R45.H0_H0, -18, -18 ;  /* 0xcc80cc803c2d7431 */ /* 0x000fe2000004002d */
[----:B------:R-:W-:Y:S01]  /*76b0*/  @!P1 IADD3 R60, PT, PT, R3, 0x1, RZ ;  /* 0x00000001033c9810 */ /* 0x000fe20007ffe0ff */
        /* <DEDUP_REMOVED lines=51> */
.L_x_2221:
[----:B------:R-:W-:Y:S01]  /*79f0*/  @!P1 MOV R3, R60 ;  /* 0x0000003c00039202 */ /* 0x000fe20000000f00 */
[----:B------:R-:W-:Y:S06]  /*7a00*/  BRA.U !UP0, `(.L_x_2222) ;  /* 0x0000000508647547 */ /* 0x000fec000b800000 */
        /* <DEDUP_REMOVED lines=45> */
.L_x_2223:
        /* <DEDUP_REMOVED lines=44> */
.L_x_2222:
        /* <DEDUP_REMOVED lines=8> */
.L_x_2220:
[----:B------:R-:W0:Y:S01]  /*8020*/  S2R R12, SR_CTAID.X ;  /* 0x00000000000c7919 */ /* 0x000e220000002500 */
[----:B------:R-:W1:Y:S01]  /*8030*/  S2UR UR4, SR_CTAID.Y ;  /* 0x00000000000479c3 */ /* 0x000e620000002600 */
[----:B------:R-:W-:Y:S01]  /*8040*/  HMUL2 R13, R4, R55.H0_H0 ;  /* 0x20000037040d7232 */ /* 0x000fe20000000000 */
[----:B------:R-:W0:Y:S06]  /*8050*/  S2R R3, SR_TID.X ;  /* 0x0000000000037919 */ /* 0x000e2c0000002100 */
[----:B------:R-:W2:Y:S01]  /*8060*/  LDC.64 R10, c[0x0][0x3a0] ;  /* 0x0000e800ff0a7b82 */ /* 0x000ea20000000a00 */
[----:B-1----:R-:W-:Y:S01]  /*8070*/  UIMAD UR4, UR4, 0x3, URZ ;  /* 0x00000003040478a4 */ /* 0x002fe2000f8e02ff */
[----:B0-----:R-:W-:-:S04]  /*8080*/  LEA R12, R12, R3, 0x6 ;  /* 0x000000030c0c7211 */ /* 0x001fc800078e30ff */
[----:B------:R-:W-:-:S05]  /*8090*/  SHF.L.U32 R12, R12, 0x2, RZ ;  /* 0x000000020c0c7819 */ /* 0x000fca00000006ff */
[----:B------:R-:W-:-:S04]  /*80a0*/  IMAD R3, R25, UR4, R12 ;  /* 0x0000000419037c24 */ /* 0x000fc8000f8e020c */
[----:B--2---:R-:W-:Y:S02]  /*80b0*/  IMAD.WIDE R10, R3, 0x2, R10 ;  /* 0x00000002030a7825 */ /* 0x004fe400078e020a */
[----:B------:R-:W0:Y:S03]  /*80c0*/  LDC R3, c[0x0][0x3a8] ;  /* 0x0000ea00ff037b82 */ /* 0x000e260000000800 */
        /* <DEDUP_REMOVED lines=10> */
.L_x_2228:
[----:B------:R-:W0:Y:S02]  /*8170*/  LDS R4, [R12] ;  /* 0x000000000c047984 */ /* 0x000e240000000800 */
[----:B0-----:R-:W-:-:S05]  /*8180*/  HADD2 R5, R4, R13 ;  /* 0x0000000d04057230 */ /* 0x001fca0000000000 */
[----:B------:R-:W0:Y:S02]  /*8190*/  ATOMS.CAST.SPIN P1, [R12], R4, R5 ;  /* 0x000000040c00758d */ /* 0x000e240001820005 */
[----:B0-----:R-:W-:Y:S05]  /*81a0*/  @!P1 BRA `(.L_x_2228) ;  /* 0xfffffffc00f09947 */ /* 0x001fea000383ffff */
[----:B------:R-:W-:Y:S05]  /*81b0*/  BRA `(.L_x_2226) ;  /* 0x00000000000c7947 */ /* 0x000fea0003800000 */
.L_x_2227:
[----:B------:R-:W2:Y:S02]  /*81c0*/  LD.E R4, desc[UR6][R10.64] ;  /* 0x000000060a047980 */ /* 0x000ea4000c101900 */
[----:B--2---:R-:W-:-:S05]  /*81d0*/  IADD3 R5, PT, PT, R13, R4, RZ ;  /* 0x000000040d057210 */ /* 0x004fca0007ffe0ff */
[----:B------:R0:W-:Y:S02]  /*81e0*/  ST.E desc[UR6][R10.64], R5 ;  /* 0x000000050a007985 */ /* 0x0001e4000c101906 */
.L_x_2226:
[----:B------:R-:W-:Y:S05]  /*81f0*/  BSYNC.RECONVERGENT B0 ;  /* 0x0000000000007941 */ /* 0x000fea0003800200 */
.L_x_2225:
[----:B------:R1:W-:Y:S01]  /*8200*/  ATOM.E.ADD.F16x2.RN.STRONG.GPU P1, RZ, desc[UR6][R10.64+0x4], R55 ;  /* 0x800004370aff79a2 */ /* 0x0003e2000c12e106 */
[----:B------:R-:W-:Y:S04]  /*8210*/  BSSY.RECONVERGENT B0, `(.L_x_2229) ;  /* 0x000000e000007945 */ /* 0x000fe80003800200 */
[----:B-1----:R-:W-:Y:S05]  /*8220*/  @P1 BRA `(.L_x_2230) ;  /* 0x0000000000301947 */ /* 0x002fea0003800000 */
[----:B------:R-:W1:Y:S02]  /*8230*/  QSPC.E.S P1, RZ, [R10+0x4] ;  /* 0x000004000aff73aa */ /* 0x000e640000020500 */
[----:B-1----:R-:W-:Y:S05]  /*8240*/  @!P1 BRA `(.L_x_2231) ;  /* 0x00000000001c9947 */ /* 0x002fea0003800000 */
[----:B------:R-:W-:-:S04]  /*8250*/  MOV R4, R10 ;  /* 0x0000000a00047202 */ /* 0x000fc80000000f00 */
[----:B------:R-:W-:-:S07]  /*8260*/  MOV R12, R4 ;  /* 0x00000004000c7202 */ /* 0x000fce0000000f00 */
.L_x_2232:
[----:B------:R-:W0:Y:S02]  /*8270*/  LDS R4, [R12+0x4] ;  /* 0x000004000c047984 */ /* 0x000e240000000800 */
[----:B0-----:R-:W-:-:S05]  /*8280*/  HFMA2 R5, R4, 1, 1, R55 ;  /* 0x3c003c0004057831 */ /* 0x001fca0000000037 */
[----:B------:R-:W0:Y:S02]  /*8290*/  ATOMS.CAST.SPIN P1, [R12+0x4], R4, R5 ;  /* 0x000004040c00758d */ /* 0x000e240001820005 */
[----:B0-----:R-:W-:Y:S05]  /*82a0*/  @!P1 BRA `(.L_x_2232) ;  /* 0xfffffffc00f09947 */ /* 0x001fea000383ffff */
[----:B------:R-:W-:Y:S05]  /*82b0*/  BRA `(.L_x_2230) ;  /* 0x00000000000c7947 */ /* 0x000fea0003800000 */
.L_x_2231:
[----:B------:R-:W0:Y:S02]  /*82c0*/  LD.E R4, desc[UR6][R10.64+0x4] ;  /* 0x000004060a047980 */ /* 0x000e24000c101900 */
[----:B0-----:R-:W-:-:S05]  /*82d0*/  IADD3 R5, PT, PT, R55, R4, RZ ;  /* 0x0000000437057210 */ /* 0x001fca0007ffe0ff */
[----:B------:R1:W-:Y:S02]  /*82e0*/  ST.E desc[UR6][R10.64+0x4], R5 ;  /* 0x000004050a007985 */ /* 0x0003e4000c101906 */
.L_x_2230:
[----:B------:R-:W-:Y:S05]  /*82f0*/  BSYNC.RECONVERGENT B0 ;  /* 0x0000000000007941 */ /* 0x000fea0003800200 */
.L_x_2229:
        /* <DEDUP_REMOVED lines=11> */
.L_x_2236:
[----:B------:R-:W0:Y:S02]  /*83b0*/  LDS R4, [R0] ;  /* 0x0000000000047984 */ /* 0x000e240000000800 */
[----:B0-----:R-:W-:-:S05]  /*83c0*/  HADD2 R5, R4, R13 ;  /* 0x0000000d04057230 */ /* 0x001fca0000000000 */
[----:B------:R-:W0:Y:S02]  /*83d0*/  ATOMS.CAST.SPIN P0, [R0], R4, R5 ;  /* 0x000000040000758d */ /* 0x000e240001800005 */
[----:B0-----:R-:W-:Y:S05]  /*83e0*/  @!P0 BRA `(.L_x_2236) ;  /* 0xfffffffc00f08947 */ /* 0x001fea000383ffff */
[----:B------:R-:W-:Y:S05]  /*83f0*/  BRA `(.L_x_2234) ;  /* 0x00000000000c7947 */ /* 0x000fea0003800000 */
.L_x_2235:
[----:B------:R-:W2:Y:S02]  /*8400*/  LD.E R0, desc[UR6][R10.64] ;  /* 0x000000060a007980 */ /* 0x000ea4000c101900 */
[----:B--2---:R-:W-:-:S05]  /*8410*/  IADD3 R5, PT, PT, R13, R0, RZ ;  /* 0x000000000d057210 */ /* 0x004fca0007ffe0ff */
[----:B------:R0:W-:Y:S02]  /*8420*/  ST.E desc[UR6][R10.64], R5 ;  /* 0x000000050a007985 */ /* 0x0001e4000c101906 */
.L_x_2234:
[----:B------:R-:W-:Y:S05]  /*8430*/  BSYNC.RECONVERGENT B0 ;  /* 0x0000000000007941 */ /* 0x000fea0003800200 */
.L_x_2233:
[----:B------:R1:W-:Y:S01]  /*8440*/  ATOM.E.ADD.F16x2.RN.STRONG.GPU P0, RZ, desc[UR6][R10.64+0x4], R7 ;  /* 0x800004070aff79a2 */ /* 0x0003e2000c10e106 */
[----:B------:R-:W-:Y:S04]  /*8450*/  BSSY.RECONVERGENT B0, `(.L_x_2237) ;  /* 0x000000e000007945 */ /* 0x000fe80003800200 */
[----:B-1----:R-:W-:Y:S05]  /*8460*/  @P0 BRA `(.L_x_2238) ;  /* 0x0000000000300947 */ /* 0x002fea0003800000 */
[----:B------:R-:W1:Y:S02]  /*8470*/  QSPC.E.S P0, RZ, [R10+0x4] ;  /* 0x000004000aff73aa */ /* 0x000e640000000500 */
[----:B-1----:R-:W-:Y:S05]  /*8480*/  @!P0 BRA `(.L_x_2239) ;  /* 0x00000000001c8947 */ /* 0x002fea0003800000 */
[----:B------:R-:W-:-:S04]  /*8490*/  MOV R4, R10 ;  /* 0x0000000a00047202 */ /* 0x000fc80000000f00 */
[----:B------:R-:W-:-:S07]  /*84a0*/  MOV R0, R4 ;  /* 0x0000000400007202 */ /* 0x000fce0000000f00 */
.L_x_2240:
[----:B------:R-:W0:Y:S02]  /*84b0*/  LDS R4, [R0+0x4] ;  /* 0x0000040000047984 */ /* 0x000e240000000800 */
[----:B0-----:R-:W-:-:S05]  /*84c0*/  HFMA2 R5, R4, 1, 1, R7 ;  /* 0x3c003c0004057831 */ /* 0x001fca0000000007 */
[----:B------:R-:W0:Y:S02]  /*84d0*/  ATOMS.CAST.SPIN P0, [R0+0x4], R4, R5 ;  /* 0x000004040000758d */ /* 0x000e240001800005 */
[----:B0-----:R-:W-:Y:S05]  /*84e0*/  @!P0 BRA `(.L_x_2240) ;  /* 0xfffffffc00f08947 */ /* 0x001fea000383ffff */
[----:B------:R-:W-:Y:S05]  /*84f0*/  BRA `(.L_x_2238) ;  /* 0x00000000000c7947 */ /* 0x000fea0003800000 */
.L_x_2239:
[----:B------:R-:W0:Y:S02]  /*8500*/  LD.E R0, desc[UR6][R10.64+0x4] ;  /* 0x000004060a007980 */ /* 0x000e24000c101900 */
[----:B0-----:R-:W-:-:S05]  /*8510*/  IADD3 R5, PT, PT, R7, R0, RZ ;  /* 0x0000000007057210 */ /* 0x001fca0007ffe0ff */
[----:B------:R1:W-:Y:S02]  /*8520*/  ST.E desc[UR6][R10.64+0x4], R5 ;  /* 0x000004050a007985 */ /* 0x0003e4000c101906 */
.L_x_2238:
[----:B------:R-:W-:Y:S05]  /*8530*/  BSYNC.RECONVERGENT B0 ;  /* 0x0000000000007941 */ /* 0x000fea0003800200 */
.L_x_2237:
        /* <DEDUP_REMOVED lines=12> */
.L_x_2244:
[----:B------:R-:W0:Y:S02]  /*8600*/  LDS R2, [R0] ;  /* 0x0000000000027984 */ /* 0x000e240000000800 */
[----:B0-----:R-:W-:-:S05]  /*8610*/  HADD2 R3, R2, R5 ;  /* 0x0000000502037230 */ /* 0x001fca0000000000 */
[----:B------:R-:W0:Y:S02]  /*8620*/  ATOMS.CAST.SPIN P0, [R0], R2, R3 ;  /* 0x000000020000758d */ /* 0x000e240001800003 */
[----:B0-----:R-:W-:Y:S05]  /*8630*/  @!P0 BRA `(.L_x_2244) ;  /* 0xfffffffc00f08947 */ /* 0x001fea000383ffff */
[----:B------:R-:W-:Y:S05]  /*8640*/  BRA `(.L_x_2242) ;  /* 0x00000000000c7947 */ /* 0x000fea0003800000 */
.L_x_2243:
[----:B------:R-:W2:Y:S02]  /*8650*/  LD.E R0, desc[UR6][R10.64] ;  /* 0x000000060a007980 */ /* 0x000ea4000c101900 */
[----:B--2---:R-:W-:-:S05]  /*8660*/  IADD3 R3, PT, PT, R5, R0, RZ ;  /* 0x0000000005037210 */ /* 0x004fca0007ffe0ff */
[----:B------:R0:W-:Y:S02]  /*8670*/  ST.E desc[UR6][R10.64], R3 ;  /* 0x000000030a007985 */ /* 0x0001e4000c101906 */
.L_x_2242:
[----:B------:R-:W-:Y:S05]  /*8680*/  BSYNC.RECONVERGENT B0 ;  /* 0x0000000000007941 */ /* 0x000fea0003800200 */
.L_x_2241:
[----:B------:R1:W-:Y:S02]  /*8690*/  ATOM.E.ADD.F16x2.RN.STRONG.GPU P0, RZ, desc[UR6][R10.64+0x4], R9 ;  /* 0x800004090aff79a2 */ /* 0x0003e4000c10e106 */
[----:B-1----:R-:W-:Y:S05]  /*86a0*/  @P0 EXIT ;  /* 0x000000000000094d */ /* 0x002fea0003800000 */
[----:B------:R-:W1:Y:S02]  /*86b0*/  QSPC.E.S P0, RZ, [R10+0x4] ;  /* 0x000004000aff73aa */ /* 0x000e640000000500 */
[----:B-1----:R-:W-:Y:S05]  /*86c0*/  @!P0 BRA `(.L_x_2245) ;  /* 0x00000000001c8947 */ /* 0x002fea0003800000 */
[----:B------:R-:W-:-:S04]  /*86d0*/  MOV R2, R10 ;  /* 0x0000000a00027202 */ /* 0x000fc80000000f00 */
[----:B------:R-:W-:-:S07]  /*86e0*/  MOV R0, R2 ;  /* 0x0000000200007202 */ /* 0x000fce0000000f00 */
.L_x_2246:
[----:B------:R-:W0:Y:S02]  /*86f0*/  LDS R2, [R0+0x4] ;  /* 0x0000040000027984 */ /* 0x000e240000000800 */
[----:B0-----:R-:W-:-:S05]  /*8700*/  HFMA2 R3, R2, 1, 1, R9 ;  /* 0x3c003c0002037831 */ /* 0x001fca0000000009 */
[----:B------:R-:W0:Y:S02]  /*8710*/  ATOMS.CAST.SPIN P0, [R0+0x4], R2, R3 ;  /* 0x000004020000758d */ /* 0x000e240001800003 */
[----:B0-----:R-:W-:Y:S05]  /*8720*/  @!P0 BRA `(.L_x_2246) ;  /* 0xfffffffc00f08947 */ /* 0x001fea000383ffff */
[----:B------:R-:W-:Y:S05]  /*8730*/  EXIT ;  /* 0x000000000000794d */ /* 0x000fea0003800000 */
.L_x_2245:
[----:B------:R-:W0:Y:S02]  /*8740*/  LD.E R0, desc[UR6][R10.64+0x4] ;  /* 0x000004060a007980 */ /* 0x000e24000c101900 */
[----:B0-----:R-:W-:-:S05]  /*8750*/  IADD3 R3, PT, PT, R9, R0, RZ ;  /* 0x0000000009037210 */ /* 0x001fca0007ffe0ff */
[----:B------:R-:W-:Y:S01]  /*8760*/  ST.E desc[UR6][R10.64+0x4], R3 ;  /* 0x000004030a007985 */ /* 0x000fe2000c101906 */
[----:B------:R-:W-:Y:S05]  /*8770*/  EXIT ;  /* 0x000000000000794d */ /* 0x000fea0003800000 */
.L_x_2247:
        /* <DEDUP_REMOVED lines=16> */
.L_x_5311:


//--------------------- .text._Z23gemm_half_q_half_kernelILi3ELi172ELb1ELb1ELi64EEvPK6__halfPKjS4_S2_PS0_iiiiPKtS7_iiiiiibS2_i --------------------------
	.section	.text._Z23gemm_half_q_half_kernelILi3ELi172ELb1ELb1ELi64EEvPK6__halfPKjS4_S2_PS0_iiiiPKtS7_iiiiiibS2_i,"ax",@progbits
	.align	128
        .global         _Z23gemm_half_q_half_kernelILi3ELi172ELb1ELb1ELi64EEvPK6__halfPKjS4_S2_PS0_iiiiPKtS7_iiiiiibS2_i
        .type           _Z23gemm_half_q_half_kernelILi3ELi172ELb1ELb1ELi64EEvPK6__halfPKjS4_S2_PS0_iiiiPKtS7_iiiiiibS2_i,@function
        .size           _Z23gemm_half_q_half_kernelILi3ELi172ELb1ELb1ELi64EEvPK6__halfPKjS4_S2_PS0_iiiiPKtS7_iiiiiibS2_i,(.L_x_5312 - _Z23gemm_half_q_half_kernelILi3ELi172ELb1ELb1ELi64EEvPK6__halfPKjS4_S2_PS0_iiiiPKtS7_iiiiiibS2_i)
        .other          _Z23gemm_half_q_half_kernelILi3ELi172ELb1ELb1ELi64EEvPK6__halfPKjS4_S2_PS0_iiiiPKtS7_iiiiiibS2_i,@"STO_CUDA_ENTRY STV_DEFAULT"
_Z23gemm_half_q_half_kernelILi3ELi172ELb1ELb1ELi64EEvPK6__halfPKjS4_S2_PS0_iiiiPKtS7_iiiiiibS2_i:
.text._Z23gemm_half_q_half_kernelILi3ELi172ELb1ELb1ELi64EEvPK6__halfPKjS4_S2_PS0_iiiiPKtS7_iiiiiibS2_i:
        /* <DEDUP_REMOVED lines=29> */
.L_x_2248:
        /* <DEDUP_REMOVED lines=41> */
.L_x_2254:
        /* <DEDUP_REMOVED lines=32> */
.L_x_2253:
        /* <DEDUP_REMOVED lines=20> */
.L_x_2255:
[----:B------:R-:W-:-:S13]  /*07a0*/  ISETP.EQ.AND P1, PT, R18, RZ, PT ;  /* 0x000000ff1200720c */ /* 0x000fda0003f22270 */
[----:B------:R-:W-:Y:S05]  /*07b0*/  @!P0 BRA P1, `(.L_x_2250) ;  /* 0x0000000400788947 */ /* 0x000fea0000800000 */
.L_x_2252:
        /* <DEDUP_REMOVED lines=12> */
.L_x_2251:
[----:B------:R-:W-:-:S04]  /*0880*/  LEA R8, P0, R19, UR8, 0x1 ;  /* 0x0000000813087c11 */ /* 0x000fc8000f8008ff */
[----:B------:R-:W-:Y:S02]  /*0890*/  LEA.HI.X R9, R19, UR9, RZ, 0x1, P0 ;  /* 0x0000000913097c11 */ /* 0x000fe400080f0cff */
[----:B------:R-:W-:Y:S01]  /*08a0*/  IADD3 R18, PT, PT, RZ, -R6, RZ ;  /* 0x80000006ff127210 */ /* 0x000fe20007ffe0ff */
[----:B------:R-:W-:Y:S01]  /*08b0*/  IMAD R20, R10, R5, RZ ;  /* 0x000000050a147224 */ /* 0x000fe200078e02ff */
        /* <DEDUP_REMOVED lines=12> */
.L_x_2258:
        /* <DEDUP_REMOVED lines=32> */
.L_x_2257:
        /* <DEDUP_REMOVED lines=21> */
.L_x_2259:
[----:B------:R-:W-:-:S13]  /*0cd0*/  ISETP.NE.OR P0, PT, R18, RZ, P0 ;  /* 0x000000ff1200720c */ /* 0x000fda0000705670 */
[----:B------:R-:W-:Y:S05]  /*0ce0*/  @!P0 BRA `(.L_x_2250) ;  /* 0x00000000002c8947 */ /* 0x000fea0003800000 */
.L_x_2256:
        /* <DEDUP_REMOVED lines=11> */
.L_x_2250:
[----:B0-----:R-:W-:Y:S05]  /*0da0*/  BSYNC.RECONVERGENT B0 ;  /* 0x0000000000007941 */ /* 0x001fea0003800200 */
.L_x_2249:
        /* <DEDUP_REMOVED lines=14> */
[----:B-1----:R-:W-:Y:S02]  /*0e90*/  IADD3 R8, PT, PT, RZ, -R6, RZ ;  /* 0x80000006ff087210 */ /* 0x002fe40007ffe0ff */
[----:B------:R-:W-:Y:S02]  /*0ea0*/  PLOP3.LUT P0, PT, PT, PT, PT, 0x80, 0x8 ;  /* 0x000000000008781c */ /* 0x000fe40003f0f070 */
[----:B------:R-:W-:-:S13]  /*0eb0*/  ISETP.GT.AND P1, PT, R8, 0x3, PT ;  /* 0x000000030800780c */ /* 0x000fda0003f24270 */
[----:B------:R-:W-:Y:S05]  /*0ec0*/  @!P1 BRA `(.L_x_2262) ;  /* 0x0000000000449947 */ /* 0x000fea0003800000 */
[----:B-----5:R-:W0:Y:S01]  /*0ed0*/  LDC.64 R18, c[0x0][0x3a0] ;  /* 0x0000e800ff127b82 */ /* 0x020e220000000a00 */
[----:B------:R-:W-:-:S13]  /*0ee0*/  PLOP3.LUT P0, PT, PT, PT, PT, 0x8, 0x80 ;  /* 0x000000000080781c */ /* 0x000fda0003f0e170 */
.L_x_2263:
        /* <DEDUP_REMOVED lines=15> */
.L_x_2262:
        /* <DEDUP_REMOVED lines=12> */
.L_x_2264:
[----:B------:R-:W-:-:S13]  /*10a0*/  ISETP.NE.OR P0, PT, R6, RZ, P0 ;  /* 0x000000ff0600720c */ /* 0x000fda0000705670 */
[----:B------:R-:W-:Y:S05]  /*10b0*/  @!P0 BRA `(.L_x_2260) ;  /* 0x00000000001c8947 */ /* 0x000fea0003800000 */
.L_x_2261:
[----:B01----:R-:W0:Y:S02]  /*10c0*/  LDC.64 R8, c[0x0][0x3a0] ;  /* 0x0000e800ff087b82 */ /* 0x003e240000000a00 */
.L_x_2265:
[----:B0-----:R-:W-:Y:S01]  /*10d0*/  IMAD.WIDE R12, R0, 0x2, R8 ;  /* 0x00000002000c7825 */ /* 0x001fe200078e0208 */
[----:B------:R-:W-:Y:S02]  /*10e0*/  IADD3 R6, PT, PT, R6, 0x1, RZ ;  /* 0x0000000106067810 */ /* 0x000fe40007ffe0ff */
[----:B------:R-:W-:Y:S02]  /*10f0*/  IADD3 R0, PT, PT, R0, R47, RZ ;  /* 0x0000002f00007210 */ /* 0x000fe40007ffe0ff */
[----:B------:R2:W-:Y:S01]  /*1100*/  STG.E.64 desc[UR6][R12.64], RZ ;  /* 0x000000ff0c007986 */ /* 0x0005e2000c101b06 */
[----:B------:R-:W-:-:S13]  /*1110*/  ISETP.NE.AND P0, PT, R6, RZ, PT ;  /* 0x000000ff0600720c */ /* 0x000fda0003f05270 */
[----:B--2---:R-:W-:Y:S05]  /*1120*/  @P0 BRA `(.L_x_2265) ;  /* 0xfffffffc00e80947 */ /* 0x004fea000383ffff */
.L_x_2260:
        /* <DEDUP_REMOVED lines=12> */
[----:B-----5:R-:W-:Y:S02]  /*11f0*/  MOV R19, R48 ;  /* 0x0000003000137202 */ /* 0x020fe40000000f00 */
[----:B------:R-:W-:Y:S02]  /*1200*/  LOP3.LUT R3, R3, 0x10, RZ, 0xc0, !PT ;  /* 0x0000001003037812 */ /* 0x000fe400078ec0ff */
[----:B0-----:R-:W-:-:S07]  /*1210*/  SHF.R.S32.HI R11, RZ, 0x3, R11 ;  /* 0x00000003ff0b7819 */ /* 0x001fce000001140b */
.L_x_2267:
[----:B0-----:R-:W0:Y:S01]  /*1220*/  LDC.64 R12, c[0x0][0x390] ;  /* 0x0000e400ff0c7b82 */ /* 0x001e220000000a00 */
[----:B------:R-:W-:-:S05]  /*1230*/  IADD3 R16, PT, PT, R0, R6, RZ ;  /* 0x0000000600107210 */ /* 0x000fca0007ffe0ff */
        /* <DEDUP_REMOVED lines=42> */
.L_x_2266:
[----:B0-----:R0:W5:Y:S01]  /*14e0*/  LDL.64 R12, [R1] ;  /* 0x00000000010c7983 */ /* 0x0011620000100a00 */
        /* <DEDUP_REMOVED lines=27> */
.L_x_2268:
        /* <DEDUP_REMOVED lines=8> */
.L_x_2269:
        /* <DEDUP_REMOVED lines=8> */
.L_x_2270:
        /* <DEDUP_REMOVED lines=8> */
.L_x_2271:
        /* <DEDUP_REMOVED lines=8> */
.L_x_2272:
        /* <DEDUP_REMOVED lines=39> */
.L_x_2286:
        /* <DEDUP_REMOVED lines=212> */
.L_x_2274:
        /* <DEDUP_REMOVED lines=96> */
.L_x_2276:
        /* <DEDUP_REMOVED lines=91> */
.L_x_2275:
        /* <DEDUP_REMOVED lines=199> */
.L_x_2277:
        /* <DEDUP_REMOVED lines=94> */
.L_x_2279:
        /* <DEDUP_REMOVED lines=91> */
.L_x_2278:
        /* <DEDUP_REMOVED lines=199> */
.L_x_2280:
        /* <DEDUP_REMOVED lines=94> */
.L_x_2282:
        /* <DEDUP_REMOVED lines=91> */
.L_x_2281:
        /* <DEDUP_REMOVED lines=199> */
.L_x_2283:
        /* <DEDUP_REMOVED lines=94> */
.L_x_2285:
        /* <DEDUP_REMOVED lines=91> */
.L_x_2284:
        /* <DEDUP_REMOVED lines=8> */
.L_x_2273:
        /* <DEDUP_REMOVED lines=11> */
.L_x_2294:
        /* <DEDUP_REMOVED lines=17> */
[----:B------:R-:W-:-:S02]  /*7e40*/  SHF.R.U32.HI R33, RZ, 0xc, R23 ;  /* 0x0000000cff217819 */ /* 0x000fc40000011617 */
[----:B------:R-:W-:Y:S02]  /*7e50*/  LOP3.LUT R37, R22, 0x3f003f, RZ, 0xc0, !PT ;  /* 0x003f003f16257812 */ /* 0x000fe400078ec0ff */
[----:B------:R-:W-:Y:S02]  /*7e60*/  SHF.R.U32.HI R52, RZ, 0x6, R22 ;  /* 0x00000006ff347819 */ /* 0x000fe40000011616 */
[----:B----4-:R-:W-:Y:S02]  /*7e70*/  @!P1 PRMT R0, R24, 0x7610, R0 ;  /* 0x0000761018009816 */ /* 0x010fe40000000000 */
[----:B------:R-:W-:Y:S02]  /*7e80*/  @!P1 PRMT R96, R25, 0x7610, R96 ;  /* 0x0000761019609816 */ /* 0x000fe40000000060 */
[----:B------:R-:W-:Y:S02]  /*7e90*/  @!P1 PRMT R0, R0, 0x7610, R24 ;  /* 0x0000761000009816 */ /* 0x000fe40000000018 */
[----:B------:R-:W-:-:S02]  /*7ea0*/  @!P1 PRMT R96, R96, 0x7610, R25 ;  /* 0x0000761060609816 */ /* 0x000fc40000000019 */
[----:B------:R-:W-:Y:S02]  /*7eb0*/  LOP3.LUT R24, R20, 0x3f003f, RZ, 0xc0, !PT ;  /* 0x003f003f14187812 */ /* 0x000fe400078ec0ff */
[--C-:B------:R-:W-:Y:S02]  /*7ec0*/  SHF.R.U32.HI R25, RZ, 0x6, R20.reuse ;  /* 0x00000006ff197819 */ /* 0x100fe40000011614 */
[----:B------:R-:W-:Y:S02]  /*7ed0*/  SHF.R.U32.HI R20, RZ, 0xc, R20 ;  /* 0x0000000cff147819 */ /* 0x000fe40000011614 */
[----:B------:R-:W-:Y:S02]  /*7ee0*/  SHF.R.U32.HI R32, RZ, 0xc, R22 ;  /* 0x0000000cff207819 */ /* 0x000fe40000011616 */
[----:B---3--:R-:W-:Y:S02]  /*7ef0*/  SHF.R.U32.HI R8, RZ, 0x8, R12 ;  /* 0x00000008ff087819 */ /* 0x008fe4000001160c */
[----:B------:R-:W-:-:S02]  /*7f00*/  LOP3.LUT R29, R12, 0x3f003f, RZ, 0xc0, !PT ;  /* 0x003f003f0c1d7812 */ /* 0x000fc400078ec0ff */
[--C-:B------:R-:W-:Y:S02]  /*7f10*/  SHF.R.U32.HI R30, RZ, 0x6, R12.reuse ;  /* 0x00000006ff1e7819 */ /* 0x100fe4000001160c */
[----:B------:R-:W-:Y:S02]  /*7f20*/  SHF.R.U32.HI R21, RZ, 0xa, R12 ;  /* 0x0000000aff157819 */ /* 0x000fe4000001160c */
        /* <DEDUP_REMOVED lines=9> */
[----:B------:R-:W-:-:S02]  /*7fc0*/  LOP3.LUT R15, R26, 0xf000f, RZ, 0xc0, !PT ;  /* 0x000f000f1a0f7812 */ /* 0x000fc400078ec0ff */
[----:B------:R-:W-:Y:S02]  /*7fd0*/  LOP3.LUT R33, R33, 0xf000f, RZ, 0xc0, !PT ;  /* 0x000f000f21217812 */ /* 0x000fe400078ec0ff */
[----:B------:R-:W-:Y:S02]  /*7fe0*/  LOP3.LUT R53, R6, 0x3f003f, RZ, 0xc0, !PT ;  /* 0x003f003f06357812 */ /* 0x000fe400078ec0ff */
[--C-:B------:R-:W-:Y:S02]  /*7ff0*/  SHF.R.U32.HI R54, RZ, 0x6, R6.reuse ;  /* 0x00000006ff367819 */ /* 0x100fe40000011606 */
[----:B------:R-:W-:Y:S02]  /*8000*/  LOP3.LUT R59, R23, 0x3f003f, RZ, 0xc0, !PT ;  /* 0x003f003f173b7812 */ /* 0x000fe400078ec0ff */
[----:B------:R-:W-:Y:S02]  /*8010*/  SHF.R.U32.HI R60, RZ, 0x6, R23 ;  /* 0x00000006ff3c7819 */ /* 0x000fe40000011617 */
[----:B------:R-:W-:-:S02]  /*8020*/  SHF.R.U32.HI R6, RZ, 0xc, R6 ;  /* 0x0000000cff067819 */ /* 0x000fc40000011606 */
[--C-:B------:R-:W-:Y:S02]  /*8030*/  SHF.R.U32.HI R23, RZ, 0x8, R14.reuse ;  /* 0x00000008ff177819 */ /* 0x100fe4000001160e */
[----:B------:R-:W-:Y:S02]  /*8040*/  LOP3.LUT R55, R14, 0x3f003f, RZ, 0xc0, !PT ;  /* 0x003f003f0e377812 */ /* 0x000fe400078ec0ff */
[--C-:B------:R-:W-:Y:S02]  /*8050*/  SHF.R.U32.HI R56, RZ, 0x6, R14.reuse ;  /* 0x00000006ff387819 */ /* 0x100fe4000001160e */
[----:B------:R-:W-:Y:S02]  /*8060*/  SHF.R.U32.HI R57, RZ, 0xa, R14 ;  /* 0x0000000aff397819 */ /* 0x000fe4000001160e */
[----:B------:R-:W-:Y:S02]  /*8070*/  LOP3.LUT R13, R13, 0x300030, R8, 0xf8, !PT ;  /* 0x003000300d0d7812 */ /* 0x000fe400078ef808 */
[----:B------:R-:W-:-:S02]  /*8080*/  LOP3.LUT R14, R32, 0xf000f, RZ, 0xc0, !PT ;  /* 0x000f000f200e7812 */ /* 0x000fc400078ec0ff */
[----:B------:R-:W-:Y:S02]  /*8090*/  LOP3.LUT R12, R15, 0x300030, R12, 0xf8, !PT ;  /* 0x003000300f0c7812 */ /* 0x000fe400078ef80c */
[----:B------:R-:W-:Y:S02]  /*80a0*/  LOP3.LUT R8, R33, 0x300030, R36, 0xf8, !PT ;  /* 0x0030003021087812 */ /* 0x000fe400078ef824 */
[----:B------:R-:W-:Y:S02]  /*80b0*/  LOP3.LUT R15, R4, 0x3f003f, RZ, 0xc0, !PT ;  /* 0x003f003f040f7812 */ /* 0x000fe400078ec0ff */
[----:B------:R-:W-:Y:S02]  /*80c0*/  SHF.R.U32.HI R26, RZ, 0x6, R4 ;  /* 0x00000006ff1a7819 */ /* 0x000fe40000011604 */
[----:B------:R-:W-:Y:S02]  /*80d0*/  LOP3.LUT R32, R5, 0x3f003f, RZ, 0xc0, !PT ;  /* 0x003f003f05207812 */ /* 0x000fe400078ec0ff */
[----:B------:R-:W-:-:S02]  /*80e0*/  SHF.R.U32.HI R33, RZ, 0x6, R5 ;  /* 0x00000006ff217819 */ /* 0x000fc40000011605 */
[----:B------:R-:W-:Y:S02]  /*80f0*/  SHF.R.U32.HI R4, RZ, 0xc, R4 ;  /* 0x0000000cff047819 */ /* 0x000fe40000011604 */
[----:B------:R-:W-:Y:S02]  /*8100*/  SHF.R.U32.HI R5, RZ, 0xc, R5 ;  /* 0x0000000cff057819 */ /* 0x000fe40000011605 */
[----:B------:R-:W-:Y:S02]  /*8110*/  LOP3.LUT R61, R7, 0x3f003f, RZ, 0xc0, !PT ;  /* 0x003f003f073d7812 */ /* 0x000fe400078ec0ff */
[--C-:B------:R-:W-:Y:S02]  /*8120*/  SHF.R.U32.HI R62, RZ, 0x6, R7.reuse ;  /* 0x00000006ff3e7819 */ /* 0x100fe40000011607 */
[----:B------:R-:W-:Y:S02]  /*8130*/  LOP3.LUT R20, R6, 0xf000f, RZ, 0xc0, !PT ;  /* 0x000f000f06147812 */ /* 0x000fe400078ec0ff */
[----:B------:R-:W-:-:S02]  /*8140*/  SHF.R.U32.HI R7, RZ, 0xc, R7 ;  /* 0x0000000cff077819 */ /* 0x000fc40000011607 */
[----:B------:R-:W-:Y:S02]  /*8150*/  LOP3.LUT R25, R25, 0x3f003f, RZ, 0xc0, !PT ;  /* 0x003f003f19197812 */ /* 0x000fe400078ec0ff */
[----:B------:R-:W-:Y:S02]  /*8160*/  LOP3.LUT R31, R31, 0x3f003f, RZ, 0xc0, !PT ;  /* 0x003f003f1f1f7812 */ /* 0x000fe400078ec0ff */
[----:B------:R-:W-:Y:S02]  /*8170*/  LOP3.LUT R52, R52, 0x3f003f, RZ, 0xc0, !PT ;  /* 0x003f003f34347812 */ /* 0x000fe400078ec0ff */
[----:B------:R-:W-:Y:S02]  /*8180*/  LOP3.LUT R4, R4, 0xf000f, RZ, 0xc0, !PT ;  /* 0x000f000f04047812 */ /* 0x000fe400078ec0ff */
[----:B------:R-:W-:Y:S02]  /*8190*/  LOP3.LUT R5, R5, 0xf000f, RZ, 0xc0, !PT ;  /* 0x000f000f05057812 */ /* 0x000fe400078ec0ff */
[----:B------:R-:W-:-:S02]  /*81a0*/  LOP3.LUT R58, R20, 0x300030, R57, 0xf8, !PT ;  /* 0x00300030143a7812 */ /* 0x000fc400078ef839 */
[----:B------:R-:W-:Y:S01]  /*81b0*/  LOP3.LUT R14, R14, 0x300030, R23, 0xf8, !PT ;  /* 0x003000300e0e7812 */ /* 0x000fe200078ef817 */
[----:B-1----:R-:W-:Y:S01]  /*81c0*/  IMAD R23, R10, -0x3, R65 ;  /* 0xfffffffd0a177824 */ /* 0x002fe200078e0241 */
[----:B------:R-:W-:Y:S02]  /*81d0*/  LOP3.LUT R7, R7, 0xf000f, RZ, 0xc0, !PT ;  /* 0x000f000f07077812 */ /* 0x000fe400078ec0ff */
[----:B------:R-:W-:Y:S02]  /*81e0*/  LOP3.LUT R20, R24, 0x64006400, RZ, 0xfc, !PT ;  /* 0x6400640018147812 */ /* 0x000fe400078efcff */
        /* <DEDUP_REMOVED lines=18> */
[----:B------:R-:W-:Y:S02]  /*8310*/  ISETP.NE.AND P3, PT, R23, 0x1, PT ;  /* 0x000000011700780c */ /* 0x000fe40003f65270 */
        /* <DEDUP_REMOVED lines=100> */
.L_x_2288:
        /* <DEDUP_REMOVED lines=49> */
.L_x_2290:
        /* <DEDUP_REMOVED lines=43> */
.L_x_2289:
        /* <DEDUP_REMOVED lines=44> */
[----:B------:R-:W-:-:S02]  /*91e0*/  LOP3.LUT R5, R12, 0x3f003f, RZ, 0xc0, !PT ;  /* 0x003f003f0c057812 */ /* 0x000fc400078ec0ff */
[--C-:B------:R-:W-:Y:S02]  /*91f0*/  SHF.R.U32.HI R6, RZ, 0x6, R12.reuse ;  /* 0x00000006ff067819 */ /* 0x100fe4000001160c */
[----:B------:R-:W-:Y:S02]  /*9200*/  SHF.R.U32.HI R12, RZ, 0xa, R12 ;  /* 0x0000000aff0c7819 */ /* 0x000fe4000001160c */
[----:B------:R-:W-:Y:S02]  /*9210*/  LOP3.LUT R60, R15, 0x300030, R14, 0xf8, !PT ;  /* 0x003000300f3c7812 */ /* 0x000fe400078ef80e */
[----:B------:R-:W-:Y:S02]  /*9220*/  LOP3.LUT R56, R23, 0x3f003f, RZ, 0xc0, !PT ;  /* 0x003f003f17387812 */ /* 0x000fe400078ec0ff */
[----:B------:R-:W-:Y:S02]  /*9230*/  SHF.R.U32.HI R57, RZ, 0x6, R23 ;  /* 0x00000006ff397819 */ /* 0x000fe40000011617 */
[----:B------:R-:W-:-:S02]  /*9240*/  LOP3.LUT R13, R20, 0xf000f, RZ, 0xc0, !PT ;  /* 0x000f000f140d7812 */ /* 0x000fc400078ec0ff */
[----:B------:R-:W-:Y:S02]  /*9250*/  LOP3.LUT R14, R21, 0x3f003f, RZ, 0xc0, !PT ;  /* 0x003f003f150e7812 */ /* 0x000fe400078ec0ff */
[----:B------:R-:W-:Y:S02]  /*9260*/  SHF.R.U32.HI R15, RZ, 0x6, R21 ;  /* 0x00000006ff0f7819 */ /* 0x000fe40000011615 */
[----:B------:R-:W-:Y:S02]  /*9270*/  SHF.R.U32.HI R23, RZ, 0xc, R23 ;  /* 0x0000000cff177819 */ /* 0x000fe40000011617 */
[----:B------:R-:W-:Y:S02]  /*9280*/  SHF.R.U32.HI R21, RZ, 0xc, R21 ;  /* 0x0000000cff157819 */ /* 0x000fe40000011615 */
[----:B------:R-:W-:Y:S02]  /*9290*/  LOP3.LUT R22, R22, 0xf000f, RZ, 0xc0, !PT ;  /* 0x000f000f16167812 */ /* 0x000fe400078ec0ff */
[----:B------:R-:W-:-:S02]  /*92a0*/  LOP3.LUT R25, R25, 0x3f003f, RZ, 0xc0, !PT ;  /* 0x003f003f19197812 */ /* 0x000fc400078ec0ff */
[----:B------:R-:W-:Y:S02]  /*92b0*/  LOP3.LUT R12, R13, 0x300030, R12, 0xf8, !PT ;  /* 0x003000300d0c7812 */ /* 0x000fe400078ef80c */
        /* <DEDUP_REMOVED lines=11> */
[----:B------:R-:W-:Y:S01]  /*9370*/  LOP3.LUT R26, R3, 0x64006400, RZ, 0xfc, !PT ;  /* 0x64006400031a7812 */ /* 0x000fe200078efcff */
[----:B------:R-:W-:Y:S01]  /*9380*/  HADD2 R3, R13, -1056, -1056 ;  /* 0xe420e4200d037430 */ /* 0x000fe20000000000 */
        /* <DEDUP_REMOVED lines=110> */
.L_x_2291:
        /* <DEDUP_REMOVED lines=46> */
.L_x_2293:
[----:B------:R-:W-:Y:S05]  /*9d50*/  @P0 BRA `(.L_x_2292) ;  /* 0x0000000000b00947 */ /* 0x000fea0003800000 */
[----:B------:R-:W0:Y:S01]  /*9d60*/  LDS.128 R4, [UR4+0x120] ;  /* 0x00012004ff047984 */ /* 0x000e220008000c00 */
[----:B------:R-:W-:Y:S02]  /*9d70*/  MOV R65, R20 ;  /* 0x0000001400417202 */ /* 0x000fe40000000f00 */
[----:B------:R-:W-:Y:S01]  /*9d80*/  MOV R67, R21 ;  /* 0x0000001500437202 */ /* 0x000fe20000000f00 */
        /* <DEDUP_REMOVED lines=41> */
.L_x_2292:
        /* <DEDUP_REMOVED lines=8> */
.L_x_2287:
[----:B------:R-:W0:Y:S01]  /*a0a0*/  LDCU UR5, c[0x0][0x3d4] ;  /* 0x00007a80ff0577ac */ /* 0x000e220008000800 */
[----:B------:R-:W1:Y:S01]  /*a0b0*/  LDC R3, c[0x0][0x3a8] ;  /* 0x0000ea00ff037b82 */ /* 0x000e620000000800 */
[----:B0-----:R-:W-:-:S04]  /*a0c0*/  VIMNMX R11, PT, PT, R38, UR5, PT ;  /* 0x00000005260b7c48 */ /* 0x001fc8000bfe0100 */
[----:B------:R-:W-:Y:S01]  /*a0d0*/  ISETP.GT.AND P0, PT, R11, R48, PT ;  /* 0x000000300b00720c */ /* 0x000fe20003f04270 */
[----:B-1----:R-:W-:-:S12]  /*a0e0*/  IMAD R10, R10, -0x3, R3 ;  /* 0xfffffffd0a0a7824 */ /* 0x002fd800078e0203 */
        /* <DEDUP_REMOVED lines=10> */
.L_x_2308:
        /* <DEDUP_REMOVED lines=13> */
[C---:B------:R-:W-:Y:S02]  /*a260*/  LOP3.LUT R20, R18.reuse, 0xf000f, RZ, 0xc0, !PT ;  /* 0x000f000f12147812 */ /* 0x040fe400078ec0ff */
        /* <DEDUP_REMOVED lines=108> */
[----:B------:R-:W-:Y:S02]  /*a930*/  HADD2.F32 R6, -RZ, R27.H0_H0 ;  /* 0x2000001bff067230 */ /* 0x000fe40000004100 */
[----:B------:R-:W-:Y:S01]  /*a940*/  FFMA.FTZ R37, R33, R36, R37 ;  /* 0x0000002421257223 */ /* 0x000fe20000010025 */
[----:B------:R-:W-:-:S02]  /*a950*/  HADD2.F32 R34, -RZ, R28.H1_H1 ;  /* 0x3000001cff227230 */ /* 0x000fc40000004100 */
[----:B------:R-:W-:Y:S01]  /*a960*/  FFMA.FTZ R3, R2, R8, R3 ;  /* 0x0000000802037223 */ /* 0x000fe20000010003 */
        /* <DEDUP_REMOVED lines=31> */
.L_x_2296:
        /* <DEDUP_REMOVED lines=97> */
.L_x_2298:
[----:B------:R-:W-:Y:S05]  /*b170*/  @P0 BRA `(.L_x_2297) ;  /* 0x0000000400680947 */ /* 0x000fea0003800000 */
[----:B------:R-:W0:Y:S01]  /*b180*/  LDS.64 R2, [UR4+0x100] ;  /* 0x00010004ff027984 */ /* 0x000e220008000a00 */
[----:B------:R-:W-:Y:S02]  /*b190*/  HADD2.F32 R4, -RZ, R20.H0_H0 ;  /* 0x20000014ff047230 */ /* 0x000fe40000004100 */
[----:B------:R-:W-:Y:S01]  /*b1a0*/  HADD2.F32 R52, -RZ, R17.H1_H1 ;  /* 0x30000011ff347230 */ /* 0x000fe20000004100 */
[----:B------:R-:W1:Y:S01]  /*b1b0*/  LDS.64 R32, [UR4+0x108] ;  /* 0x00010804ff207984 */ /* 0x000e620008000a00 */
[----:B------:R-:W-:Y:S02]  /*b1c0*/  HADD2.F32 R5, -RZ, R22.H0_H0 ;  /* 0x20000016ff057230 */ /* 0x000fe40000004100 */
        /* <DEDUP_REMOVED lines=8> */
[--C-:B------:R-:W-:Y:S02]  /*b250*/  HADD2.F32 R2, -RZ, R18.reuse.H0_H0 ;  /* 0x20000012ff027230 */ /* 0x100fe40000004100 */
[----:B------:R-:W-:Y:S01]  /*b260*/  FFMA.FTZ R3, R3, R6, RZ ;  /* 0x0000000603037223 */ /* 0x000fe200000100ff */
[----:B------:R-:W-:-:S02]  /*b270*/  HADD2.F32 R18, -RZ, R18.H1_H1 ;  /* 0x30000012ff127230 */ /* 0x000fc40000004100 */
[-C--:B------:R-:W-:Y:S01]  /*b280*/  FFMA.FTZ R5, R5, R6.reuse, RZ ;  /* 0x0000000605057223 */ /* 0x080fe200000100ff */
[----:B------:R-:W-:Y:S02]  /*b290*/  HADD2.F32 R4, -RZ, R19.H0_H0 ;  /* 0x20000013ff047230 */ /* 0x000fe40000004100 */
[----:B------:R-:W-:Y:S01]  /*b2a0*/  FFMA.FTZ R17, R2, R6, RZ ;  /* 0x0000000602117223 */ /* 0x000fe200000100ff */
[-C--:B------:R-:W-:Y:S01]  /*b2b0*/  FFMA.FTZ R3, R52, R34.reuse, R3 ;  /* 0x0000002234037223 */ /* 0x080fe20000010003 */
[----:B------:R-:W-:Y:S02]  /*b2c0*/  HADD2.F32 R2, -RZ, R16.H0_H0 ;  /* 0x20000010ff027230 */ /* 0x000fe40000004100 */
[-C--:B------:R-:W-:Y:S01]  /*b2d0*/  FFMA.FTZ R37, R20, R34.reuse, R37 ;  /* 0x0000002214257223 */ /* 0x080fe20000010025 */
        /* <DEDUP_REMOVED lines=68> */
.L_x_2297:
        /* <DEDUP_REMOVED lines=10> */
[----:B------:R-:W-:Y:S02]  /*b7c0*/  SHF.R.U32.HI R16, RZ, 0x8, R16 ;  /* 0x00000008ff107819 */ /* 0x000fe40000011610 */
[----:B------:R-:W-:Y:S02]  /*b7d0*/  SHF.R.U32.HI R27, RZ, 0x8, R19 ;  /* 0x00000008ff1b7819 */ /* 0x000fe40000011613 */
        /* <DEDUP_REMOVED lines=10> */
[C---:B------:R-:W-:Y:S01]  /*b880*/  LOP3.LUT R3, R16.reuse, 0xf000f, RZ, 0xc0, !PT ;  /* 0x000f000f10037812 */ /* 0x040fe200078ec0ff */
[----:B------:R-:W-:Y:S01]  /*b890*/  HADD2 R22, R22, -1032, -1032 ;  /* 0xe408e40816167430 */ /* 0x000fe20000000000 */
[----:B------:R-:W-:Y:S02]  /*b8a0*/  LOP3.LUT R17, R17, 0xf000f0, RZ, 0xc0, !PT ;  /* 0x00f000f011117812 */ /* 0x000fe400078ec0ff */
[C---:B------:R-:W-:Y:S02]  /*b8b0*/  LOP3.LUT R20, R27.reuse, 0xf000f, RZ, 0xc0, !PT ;  /* 0x000f000f1b147812 */ /* 0x040fe400078ec0ff */
        /* <DEDUP_REMOVED lines=120> */
.L_x_2299:
        /* <DEDUP_REMOVED lines=94> */
.L_x_2301:
        /* <DEDUP_REMOVED lines=11> */
[----:B------:R-:W-:Y:S02]  /*c6d0*/  HADD2.F32 R34, -RZ, R2.H1_H1 ;  /* 0x30000002ff227230 */ /* 0x000fe40000004100 */
[----:B------:R-:W-:Y:S02]  /*c6e0*/  HADD2.F32 R3, -RZ, R19.H0_H0 ;  /* 0x20000013ff037230 */ /* 0x000fe40000004100 */
[-C--:B------:R-:W-:Y:S01]  /*c6f0*/  FFMA.FTZ R37, R4, R6.reuse, RZ ;  /* 0x0000000604257223 */ /* 0x080fe200000100ff */
[--C-:B------:R-:W-:Y:S02]  /*c700*/  HADD2.F32 R2, -RZ, R20.reuse.H0_H0 ;  /* 0x20000014ff027230 */ /* 0x100fe40000004100 */
[----:B------:R-:W-:Y:S01]  /*c710*/  FFMA.FTZ R5, R5, R6, RZ ;  /* 0x0000000605057223 */ /* 0x000fe200000100ff */
[----:B------:R-:W-:-:S02]  /*c720*/  HADD2.F32 R20, -RZ, R20.H1_H1 ;  /* 0x30000014ff147230 */ /* 0x000fc40000004100 */
[-C--:B------:R-:W-:Y:S01]  /*c730*/  FFMA.FTZ R3, R3, R6.reuse, RZ ;  /* 0x0000000603037223 */ /* 0x080fe200000100ff */
[----:B------:R-:W-:Y:S02]  /*c740*/  HADD2.F32 R4, -RZ, R21.H0_H0 ;  /* 0x20000015ff047230 */ /* 0x000fe40000004100 */
[----:B------:R-:W-:Y:S01]  /*c750*/  FFMA.FTZ R19, R2, R6, RZ ;  /* 0x0000000602137223 */ /* 0x000fe200000100ff */
        /* <DEDUP_REMOVED lines=71> */
.L_x_2300:
        /* <DEDUP_REMOVED lines=145> */
.L_x_2302:
        /* <DEDUP_REMOVED lines=94> */
.L_x_2304:
        /* <DEDUP_REMOVED lines=91> */
.L_x_2303:
        /* <DEDUP_REMOVED lines=8> */
[----:B------:R-:W-:Y:S02]  /*e0f0*/  SHF.R.U32.HI R27, RZ, 0x8, R18 ;  /* 0x00000008ff1b7819 */ /* 0x000fe40000011612 */
[----:B------:R-:W-:Y:S02]  /*e100*/  LOP3.LUT R21, R19, 0xf000f0, RZ, 0xc0, !PT ;  /* 0x00f000f013157812 */ /* 0x000fe400078ec0ff */
[----:B------:R-:W-:Y:S02]  /*e110*/  SHF.R.U32.HI R29, RZ, 0x8, R19 ;  /* 0x00000008ff1d7819 */ /* 0x000fe40000011613 */
[C---:B------:R-:W-:Y:S02]  /*e120*/  LOP3.LUT R25, R18.reuse, 0xf000f, RZ, 0xc0, !PT ;  /* 0x000f000f12197812 */ /* 0x040fe400078ec0ff */
        /* <DEDUP_REMOVED lines=133> */
.L_x_2305:
        /* <DEDUP_REMOVED lines=94> */
.L_x_2307:
        /* <DEDUP_REMOVED lines=19> */
[----:B------:R-:W-:Y:S02]  /*f090*/  HADD2.F32 R3, -RZ, R18.H0_H0 ;  /* 0x20000012ff037230 */ /* 0x000fe40000004100 */
[-C--:B------:R-:W-:Y:S01]  /*f0a0*/  FFMA.FTZ R36, R25, R33.reuse, R36 ;  /* 0x0000002119247223 */ /* 0x080fe20000010024 */
[----:B------:R-:W-:Y:S02]  /*f0b0*/  HADD2.F32 R25, -RZ, R26.H1_H1 ;  /* 0x3000001aff197230 */ /* 0x000fe40000004100 */
[----:B------:R-:W-:Y:S01]  /*f0c0*/  FFMA.FTZ R2, R27, R33, R2 ;  /* 0x000000211b027223 */ /* 0x000fe20000010002 */
[----:B------:R-:W-:Y:S02]  /*f0d0*/  HADD2.F32 R27, -RZ, R20.H0_H0 ;  /* 0x20000014ff1b7230 */ /* 0x000fe40000004100 */
[----:B------:R-:W-:Y:S01]  /*f0e0*/  FFMA.FTZ R6, R5, R6, RZ ;  /* 0x0000000605067223 */ /* 0x000fe200000100ff */
[----:B------:R-:W-:-:S02]  /*f0f0*/  HADD2.F32 R5, -RZ, R19.H0_H0 ;  /* 0x20000013ff057230 */ /* 0x000fc40000004100 */
[----:B------:R-:W-:Y:S01]  /*f100*/  FFMA.FTZ R4, R25, R33, R4 ;  /* 0x0000002119047223 */ /* 0x000fe20000010004 */
[----:B------:R-:W-:Y:S01]  /*f110*/  FFMA.FTZ R3, R3, R35, R2 ;  /* 0x0000002303037223 */ /* 0x000fe20000010002 */
[----:B------:R-:W-:Y:S02]  /*f120*/  HADD2.F32 R2, -RZ, R19.H1_H1 ;  /* 0x30000013ff027230 */ /* 0x000fe40000004100 */
[----:B------:R-:W-:Y:S01]  /*f130*/  FFMA.FTZ R6, R37, R33, R6 ;  /* 0x0000002125067223 */ /* 0x000fe20000010006 */
[-C--:B------:R-:W-:Y:S01]  /*f140*/  FFMA.FTZ R25, R27, R35.reuse, R4 ;  /* 0x000000231b197223 */ /* 0x080fe20000010004 */
[----:B------:R-:W-:Y:S02]  /*f150*/  HADD2.F32 R27, -RZ, R21.H0_H0 ;  /* 0x20000015ff1b7230 */ /* 0x000fe40000004100 */
[----:B------:R-:W-:Y:S01]  /*f160*/  FFMA.FTZ R5, R5, R35, R36 ;  /* 0x0000002305057223 */ /* 0x000fe20000010024 */
[----:B------:R-:W-:Y:S02]  /*f170*/  HADD2.F32 R18, -RZ, R18.H1_H1 ;  /* 0x30000012ff127230 */ /* 0x000fe40000004100 */
[----:B------:R-:W-:-:S02]  /*f180*/  HADD2.F32 R20, -RZ, R20.H1_H1 ;  /* 0x30000014ff147230 */ /* 0x000fc40000004100 */
[----:B------:R-:W-:Y:S01]  /*f190*/  FFMA.FTZ R35, R27, R35, R6 ;  /* 0x000000231b237223 */ /* 0x000fe20000010006 */
[-C--:B------:R-:W-:Y:S01]  /*f1a0*/  FFMA.FTZ R5, R2, R34.reuse, R5 ;  /* 0x0000002202057223 */ /* 0x080fe20000010005 */
[--C-:B-1----:R-:W-:Y:S02]  /*f1b0*/  HADD2.F32 R2, -RZ, R16.reuse.H0_H0 ;  /* 0x20000010ff027230 */ /* 0x102fe40000004100 */
[-C--:B------:R-:W-:Y:S01]  /*f1c0*/  FFMA.FTZ R3, R18, R34.reuse, R3 ;  /* 0x0000002212037223 */ /* 0x080fe20000010003 */
[----:B------:R-:W-:Y:S02]  /*f1d0*/  HADD2.F32 R6, -RZ, R29.H0_H0 ;  /* 0x2000001dff067230 */ /* 0x000fe40000004100 */
[----:B------:R-:W-:Y:S01]  /*f1e0*/  FFMA.FTZ R25, R20, R34, R25 ;  /* 0x0000002214197223 */ /* 0x000fe20000010019 */
[----:B------:R-:W-:Y:S02]  /*f1f0*/  HADD2.F32 R4, -RZ, R21.H1_H1 ;  /* 0x30000015ff047230 */ /* 0x000fe40000004100 */
[----:B------:R-:W-:-:S02]  /*f200*/  HADD2.F32 R16, -RZ, R16.H1_H1 ;  /* 0x30000010ff107230 */ /* 0x000fc40000004100 */
[----:B------:R-:W-:Y:S01]  /*f210*/  FFMA.FTZ R3, R6, R2, R3 ;  /* 0x0000000206037223 */ /* 0x000fe20000010003 */
[----:B------:R-:W-:Y:S02]  /*f220*/  HADD2.F32 R18, -RZ, R29.H1_H1 ;  /* 0x3000001dff127230 */ /* 0x000fe40000004100 */
[----:B------:R-:W-:Y:S01]  /*f230*/  FFMA.FTZ R35, R4, R34, R35 ;  /* 0x0000002204237223 */ /* 0x000fe20000010023 */
[--C-:B------:R-:W-:Y:S02]  /*f240*/  HADD2.F32 R20, -RZ, R30.reuse.H0_H0 ;  /* 0x2000001eff147230 */ /* 0x100fe40000004100 */
[--C-:B------:R-:W-:Y:S02]  /*f250*/  HADD2.F32 R26, -RZ, R31.reuse.H0_H0 ;  /* 0x2000001fff1a7230 */ /* 0x100fe40000004100 */
[----:B------:R-:W-:Y:S01]  /*f260*/  FFMA.FTZ R3, R18, R16, R3 ;  /* 0x0000001012037223 */ /* 0x000fe20000010003 */
[----:B------:R-:W-:Y:S02]  /*f270*/  HADD2.F32 R30, -RZ, R30.H1_H1 ;  /* 0x3000001eff1e7230 */ /* 0x000fe40000004100 */
[----:B------:R-:W-:Y:S01]  /*f280*/  FFMA.FTZ R5, R20, R2, R5 ;  /* 0x0000000214057223 */ /* 0x000fe20000010005 */
[----:B------:R-:W-:-:S02]  /*f290*/  HADD2.F32 R18, -RZ, R31.H1_H1 ;  /* 0x3000001fff127230 */ /* 0x000fc40000004100 */
[-C--:B------:R-:W-:Y:S01]  /*f2a0*/  FFMA.FTZ R25, R26, R2.reuse, R25 ;  /* 0x000000021a197223 */ /* 0x080fe20000010019 */
        /* <DEDUP_REMOVED lines=38> */
.L_x_2306:
        /* <DEDUP_REMOVED lines=8> */
.L_x_2295:
        /* <DEDUP_REMOVED lines=13> */
.L_x_2313:
[----:B------:R-:W0:Y:S01]  /*f660*/  LDC R47, c[0x0][0x3ac] ;  /* 0x0000eb00ff2f7b82 */ /* 0x000e220000000800 */
[----:B------:R-:W-:Y:S01]  /*f670*/  ISETP.NE.AND P1, PT, R48, R39, PT ;  /* 0x000000273000720c */ /* 0x000fe20003f25270 */
[----:B------:R1:W2:-:S12]  /*f680*/  LDG.E.128.CONSTANT R12, desc[UR6][R16.64] ;  /* 0x00000006100c7981 */ /* 0x000298000c1e9d00 */
[----:B------:R-:W-:Y:S01]  /*f690*/  @!P1 LEA R20, R46, R1, 0x3 ;  /* 0x000000012e149211 */ /* 0x000fe200078e18ff */
[----:B------:R-:W5:Y:S05]  /*f6a0*/  @!P1 LDG.E.U16.CONSTANT R97, desc[UR6][R36.64] ;  /* 0x0000000624619981 */ /* 0x000f6a000c1e9500 */
[----:B------:R-:W3:Y:S01]  /*f6b0*/  @!P1 LDL.64 R20, [R20+0x8] ;  /* 0x0000080014149983 */ /* 0x000ee20000100a00 */
[----:B0-----:R-:W-:-:S05]  /*f6c0*/  IMAD.WIDE R18, R47, 0x4, R16 ;  /* 0x000000042f127825 */ /* 0x001fca00078e0210 */
[----:B------:R0:W4:Y:S01]  /*f6d0*/  LDG.E.128.CONSTANT R8, desc[UR6][R18.64] ;  /* 0x0000000612087981 */ /* 0x000122000c1e9d00 */
[----:B------:R-:W-:-:S05]  /*f6e0*/  IMAD.WIDE R2, R47, 0x4, R18 ;  /* 0x000000042f027825 */ /* 0x000fca00078e0212 */
[----:B------:R-:W4:Y:S01]  /*f6f0*/  LDG.E.128.CONSTANT R4, desc[UR6][R2.64] ;  /* 0x0000000602047981 */ /* 0x000f22000c1e9d00 */
[----:B------:R-:W-:-:S05]  /*f700*/  HFMA2 R22, -RZ, RZ, 0, 0.015625 ;  /* 0x00002400ff167431 */ /* 0x000fca00000001ff */
[----:B-1----:R-:W-:Y:S02]  /*f710*/  PRMT R16, R22, 0x7610, R16 ;  /* 0x0000761016107816 */ /* 0x002fe40000000010 */
[----:B------:R-:W-:Y:S01]  /*f720*/  MOV R24, 0x3000 ;  /* 0x0000300000187802 */ /* 0x000fe20000000f00 */
[----:B------:R-:W1:Y:S01]  /*f730*/  S2UR UR5, SR_CTAID.Y ;  /* 0x00000000000579c3 */ /* 0x000e620000002600 */
[----:B------:R-:W-:Y:S02]  /*f740*/  ISETP.NE.AND P2, PT, R51, RZ, PT ;  /* 0x000000ff3300720c */ /* 0x000fe40003f45270 */
[----:B------:R-:W-:Y:S01]  /*f750*/  @!P1 IADD3 R98, PT, PT, R46, 0x1, RZ ;  /* 0x000000012e629810 */ /* 0x000fe20007ffe0ff */
[----:B-1----:R-:W-:-:S04]  /*f760*/  UIMAD UR5, UR5, -0x3, UR8 ;  /* 0xfffffffd050578a4 */ /* 0x002fc8000f8e0208 */
[----:B------:R-:W-:Y:S01]  /*f770*/  UISETP.NE.AND UP0, UPT, UR5, 0x1, UPT ;  /* 0x000000010500788c */ /* 0x000fe2000bf05270 */
[----:B--2---:R-:W-:Y:S02]  /*f780*/  SHF.R.U32.HI R25, RZ, 0xf, R14 ;  /* 0x0000000fff197819 */ /* 0x004fe4000001160e */
[----:B0-----:R-:W-:Y:S02]  /*f790*/  SHF.R.U32.HI R18, RZ, 0xf, R12 ;  /* 0x0000000fff127819 */ /* 0x001fe4000001160c */
[C---:B------:R-:W-:Y:S02]  /*f7a0*/  LOP3.LUT R62, R13.reuse, 0x70007, RZ, 0xc0, !PT ;  /* 0x000700070d3e7812 */ /* 0x040fe400078ec0ff */
[----:B------:R-:W-:Y:S02]  /*f7b0*/  LOP3.LUT R22, R13, 0x380038, RZ, 0xc0, !PT ;  /* 0x003800380d167812 */ /* 0x000fe400078ec0ff */
[----:B------:R-:W-:Y:S02]  /*f7c0*/  SHF.R.U32.HI R59, RZ, 0x6, R13 ;  /* 0x00000006ff3b7819 */ /* 0x000fe4000001160d */
[----:B------:R-:W-:-:S02]  /*f7d0*/  SHF.R.U32.HI R27, RZ, 0xf, R15 ;  /* 0x0000000fff1b7819 */ /* 0x000fc4000001160f */
[----:B---3--:R-:W-:Y:S02]  /*f7e0*/  @!P1 PRMT R96, R21, 0x7610, R96 ;  /* 0x0000761015609816 */ /* 0x008fe40000000060 */
[----:B------:R-:W-:Y:S02]  /*f7f0*/  @!P1 PRMT R0, R20, 0x7610, R0 ;  /* 0x0000761014009816 */ /* 0x000fe40000000000 */
[----:B------:R-:W-:Y:S02]  /*f800*/  @!P1 PRMT R96, R96, 0x7610, R21 ;  /* 0x0000761060609816 */ /* 0x000fe40000000015 */
[----:B------:R-:W-:Y:S02]  /*f810*/  SHF.R.U32.HI R21, RZ, 0xf, R13 ;  /* 0x0000000fff157819 */ /* 0x000fe4000001160d */
[----:B------:R-:W-:Y:S02]  /*f820*/  @!P1 PRMT R0, R0, 0x7610, R20 ;  /* 0x0000761000009816 */ /* 0x000fe40000000014 */
[----:B----4-:R-:W-:-:S02]  /*f830*/  LOP3.LUT R57, R10, 0x70007, RZ, 0xc0, !PT ;  /* 0x000700070a397812 */ /* 0x010fc400078ec0ff */
[----:B------:R-:W-:Y:S02]  /*f840*/  LOP3.LUT R28, R10, 0x380038, RZ, 0xc0, !PT ;  /* 0x003800380a1c7812 */ /* 0x000fe400078ec0ff */
[----:B------:R-:W-:Y:S02]  /*f850*/  SHF.R.U32.HI R13, RZ, 0x6, R10 ;  /* 0x00000006ff0d7819 */ /* 0x000fe4000001160a */
[C---:B------:R-:W-:Y:S02]  /*f860*/  LOP3.LUT R63, R12.reuse, 0x70007, RZ, 0xc0, !PT ;  /* 0x000700070c3f7812 */ /* 0x040fe400078ec0ff */
[----:B------:R-:W-:Y:S02]  /*f870*/  LOP3.LUT R17, R12, 0x380038, RZ, 0xc0, !PT ;  /* 0x003800380c117812 */ /* 0x000fe400078ec0ff */
[----:B------:R-:W-:Y:S02]  /*f880*/  SHF.R.U32.HI R58, RZ, 0x6, R12 ;  /* 0x00000006ff3a7819 */ /* 0x000fe4000001160c */
[----:B------:R-:W-:-:S02]  /*f890*/  SHF.R.U32.HI R10, RZ, 0xe, R10 ;  /* 0x0000000eff0a7819 */ /* 0x000fc4000001160a */
[----:B------:R-:W-:Y:S02]  /*f8a0*/  LOP3.LUT R25, R25, 0x10001, RZ, 0xc0, !PT ;  /* 0x0001000119197812 */ /* 0x000fe400078ec0ff */
[C---:B------:R-:W-:Y:S02]  /*f8b0*/  LOP3.LUT R66, R14.reuse, 0x70007, RZ, 0xc0, !PT ;  /* 0x000700070e427812 */ /* 0x040fe400078ec0ff */
[----:B------:R-:W-:Y:S02]  /*f8c0*/  LOP3.LUT R26, R14, 0x380038, RZ, 0xc0, !PT ;  /* 0x003800380e1a7812 */ /* 0x000fe400078ec0ff */
[----:B------:R-:W-:Y:S02]  /*f8d0*/  SHF.R.U32.HI R64, RZ, 0x6, R14 ;  /* 0x00000006ff407819 */ /* 0x000fe4000001160e */
[C---:B------:R-:W-:Y:S02]  /*f8e0*/  LOP3.LUT R77, R15.reuse, 0x70007, RZ, 0xc0, !PT ;  /* 0x000700070f4d7812 */ /* 0x040fe400078ec0ff */
[----:B------:R-:W-:-:S02]  /*f8f0*/  LOP3.LUT R29, R15, 0x380038, RZ, 0xc0, !PT ;  /* 0x003800380f1d7812 */ /* 0x000fc400078ec0ff */
[----:B------:R-:W-:Y:S02]  /*f900*/  SHF.R.U32.HI R65, RZ, 0x6, R15 ;  /* 0x00000006ff417819 */ /* 0x000fe4000001160f */
[C---:B------:R-:W-:Y:S02]  /*f910*/  LOP3.LUT R52, R8.reuse, 0x70007, RZ, 0xc0, !PT ;  /* 0x0007000708347812 */ /* 0x040fe400078ec0ff */
[----:B------:R-:W-:Y:S02]  /*f920*/  LOP3.LUT R20, R8, 0x380038, RZ, 0xc0, !PT ;  /* 0x0038003808147812 */ /* 0x000fe400078ec0ff */
[--C-:B------:R-:W-:Y:S02]  /*f930*/  SHF.R.U32.HI R12, RZ, 0x6, R8.reuse ;  /* 0x00000006ff0c7819 */ /* 0x100fe40000011608 */
[----:B------:R-:W-:Y:S02]  /*f940*/  SHF.R.U32.HI R19, RZ, 0xe, R8 ;  /* 0x0000000eff137819 */ /* 0x000fe40000011608 */
[----:B------:R-:W-:-:S02]  /*f950*/  LOP3.LUT R18, R18, 0x10001, RZ, 0xc0, !PT ;  /* 0x0001000112127812 */ /* 0x000fc400078ec0ff */
[C---:B------:R-:W-:Y:S02]  /*f960*/  LOP3.LUT R15, R9.reuse, 0x70007, RZ, 0xc0, !PT ;  /* 0x00070007090f7812 */ /* 0x040fe400078ec0ff */
[----:B------:R-:W-:Y:S02]  /*f970*/  LOP3.LUT R23, R9, 0x380038, RZ, 0xc0, !PT ;  /* 0x0038003809177812 */ /* 0x000fe400078ec0ff */
[--C-:B------:R-:W-:Y:S02]  /*f980*/  SHF.R.U32.HI R8, RZ, 0x6, R9.reuse ;  /* 0x00000006ff087819 */ /* 0x100fe40000011609 */
[----:B------:R-:W-:Y:S02]  /*f990*/  SHF.R.U32.HI R14, RZ, 0xe, R9 ;  /* 0x0000000eff0e7819 */ /* 0x000fe40000011609 */
[----:B------:R-:W-:Y:S02]  /*f9a0*/  LOP3.LUT R21, R21, 0x10001, RZ, 0xc0, !PT ;  /* 0x0001000115157812 */ /* 0x000fe400078ec0ff */
[----:B------:R-:W-:-:S02]  /*f9b0*/  SHF.R.U32.HI R30, RZ, 0xe, R11 ;  /* 0x0000000eff1e7819 */ /* 0x000fc4000001160b */
[----:B------:R-:W-:Y:S02]  /*f9c0*/  LOP3.LUT R9, R27, 0x10001, RZ, 0xc0, !PT ;  /* 0x000100011b097812 */ /* 0x000fe400078ec0ff */
[----:B------:R-:W-:Y:S02]  /*f9d0*/  LOP3.LUT R27, R25, 0x20002, R10, 0xf8, !PT ;  /* 0x00020002191b7812 */ /* 0x000fe400078ef80a */
[----:B------:R-:W-:Y:S02]  /*f9e0*/  LOP3.LUT R19, R18, 0x20002, R19, 0xf8, !PT ;  /* 0x0002000212137812 */ /* 0x000fe400078ef813 */
[C---:B------:R-:W-:Y:S02]  /*f9f0*/  LOP3.LUT R53, R5.reuse, 0x70007, RZ, 0xc0, !PT ;  /* 0x0007000705357812 */ /* 0x040fe400078ec0ff */
[----:B------:R-:W-:Y:S02]  /*fa00*/  LOP3.LUT R25, R5, 0x380038, RZ, 0xc0, !PT ;  /* 0x0038003805197812 */ /* 0x000fe400078ec0ff */
[----:B------:R-:W-:-:S02]  /*fa10*/  SHF.R.U32.HI R10, RZ, 0x6, R5 ;  /* 0x00000006ff0a7819 */ /* 0x000fc40000011605 */
[----:B------:R-:W-:Y:S02]  /*fa20*/  LOP3.LUT R18, R21, 0x20002, R14, 0xf8, !PT ;  /* 0x0002000215127812 */ /* 0x000fe400078ef80e */
[----:B------:R-:W-:Y:S02]  /*fa30*/  SHF.R.U32.HI R5, RZ, 0xd, R5 ;  /* 0x0000000dff057819 */ /* 0x000fe40000011605 */
[C---:B------:R-:W-:Y:S02]  /*fa40*/  LOP3.LUT R60, R11.reuse, 0x70007, RZ, 0xc0, !PT ;  /* 0x000700070b3c7812 */ /* 0x040fe400078ec0ff */
[----:B------:R-:W-:Y:S02]  /*fa50*/  LOP3.LUT R32, R11, 0x380038, RZ, 0xc0, !PT ;  /* 0x003800380b207812 */ /* 0x000fe400078ec0ff */
[----:B------:R-:W-:Y:S02]  /*fa60*/  SHF.R.U32.HI R54, RZ, 0x6, R11 ;  /* 0x00000006ff367819 */ /* 0x000fe4000001160b */
[----:B------:R-:W-:-:S02]  /*fa70*/  LOP3.LUT R68, R9, 0x20002, R30, 0xf8, !PT ;  /* 0x0002000209447812 */ /* 0x000fc400078ef81e */
[C---:B------:R-:W-:Y:S02]  /*fa80*/  LOP3.LUT R55, R6.reuse, 0x70007, RZ, 0xc0, !PT ;  /* 0x0007000706377812 */ /* 0x040fe400078ec0ff */
[----:B------:R-:W-:Y:S02]  /*fa90*/  LOP3.LUT R30, R6, 0x380038, RZ, 0xc0, !PT ;  /* 0x00380038061e7812 */ /* 0x000fe400078ec0ff */
[----:B------:R-:W-:Y:S02]  /*faa0*/  SHF.R.U32.HI R11, RZ, 0x6, R6 ;  /* 0x00000006ff0b7819 */ /* 0x000fe40000011606 */
[C---:B------:R-:W-:Y:S02]  /*fab0*/  LOP3.LUT R14, R4.reuse, 0x70007, RZ, 0xc0, !PT ;  /* 0x00070007040e7812 */ /* 0x040fe400078ec0ff */
[----:B------:R-:W-:Y:S02]  /*fac0*/  LOP3.LUT R21, R4, 0x380038, RZ, 0xc0, !PT ;  /* 0x0038003804157812 */ /* 0x000fe400078ec0ff */
[----:B------:R-:W-:-:S02]  /*fad0*/  SHF.R.U32.HI R9, RZ, 0x6, R4 ;  /* 0x00000006ff097819 */ /* 0x000fc40000011604 */
[----:B------:R-:W-:Y:S02]  /*fae0*/  SHF.R.U32.HI R6, RZ, 0xd, R6 ;  /* 0x0000000dff067819 */ /* 0x000fe40000011606 */
[----:B------:R-:W-:Y:S02]  /*faf0*/  SHF.R.U32.HI R4, RZ, 0xd, R4 ;  /* 0x0000000dff047819 */ /* 0x000fe40000011604 */
[----:B------:R-:W-:Y:S02]  /*fb00*/  SHF.R.U32.HI R31, RZ, 0xd, R7 ;  /* 0x0000000dff1f7819 */ /* 0x000fe40000011607 */
[----:B------:R-:W-:Y:S02]  /*fb10*/  LOP3.LUT R5, R18, 0x40004, R5, 0xf8, !PT ;  /* 0x0004000412057812 */ /* 0x000fe400078ef805 */
[----:B------:R-:W-:Y:S02]  /*fb20*/  LOP3.LUT R17, R17, 0x64006400, RZ, 0xfc, !PT ;  /* 0x6400640011117812 */ /* 0x000fe400078efcff */
[----:B------:R-:W-:-:S02]  /*fb30*/  LOP3.LUT R18, R58, 0x380038, RZ, 0xc0, !PT ;  /* 0x003800383a127812 */ /* 0x000fc400078ec0ff */
[C---:B------:R-:W-:Y:S02]  /*fb40*/  LOP3.LUT R61, R7.reuse, 0x70007, RZ, 0xc0, !PT ;  /* 0x00070007073d7812 */ /* 0x040fe400078ec0ff */
[----:B------:R-:W-:Y:S02]  /*fb50*/  LOP3.LUT R34, R7, 0x380038, RZ, 0xc0, !PT ;  /* 0x0038003807227812 */ /* 0x000fe400078ec0ff */
[----:B------:R-:W-:Y:S02]  /*fb60*/  SHF.R.U32.HI R56, RZ, 0x6, R7 ;  /* 0x00000006ff387819 */ /* 0x000fe40000011607 */
[----:B------:R-:W-:Y:S01]  /*fb70*/  LOP3.LUT R7, R27, 0x40004, R6, 0xf8, !PT ;  /* 0x000400041b077812 */ /* 0x000fe200078ef806 */
        /* <DEDUP_REMOVED lines=68> */
[----:B------:R-:W-:Y:S01]  /*ffc0*/  HFMA2 R24, R69, R24.H0_H0, -132, -132 ;  /* 0xd820d82045187431 */ /* 0x000fe20000040018 */
[----:B------:R-:W-:Y:S01]  /*ffd0*/  LOP3.LUT R69, R18, 0x64006400, RZ, 0xfc, !PT ;  /* 0x6400640012457812 */ /* 0x000fe200078efcff */
[----:B------:R-:W-:Y:S01]  /*ffe0*/  HFMA2 R68, R21, R16.H0_H0, -20, -20 ;  /* 0xcd00cd0015447431 */ /* 0x000fe20000040010 */
[----:B------:R-:W-:Y:S02]  /*fff0*/  LOP3.LUT R18, R12, 0x1c001c0, RZ, 0xc0, !PT ;  /* 0x01c001c00c127812 */ /* 0x000fe400078ec0ff */
        /* <DEDUP_REMOVED lines=10> */
[----:B------:R-:W-:Y:S01]  /*100a0*/  LOP3.LUT R81, R20, 0x64006400, RZ, 0xfc, !PT ;  /* 0x6400640014517812 */ /* 0x000fe200078efcff */
[----:B------:R-:W-:Y:S01]  /*100b0*/  HFMA2 R20, R89, R16.H0_H0, -20, -20 ;  /* 0xcd00cd0059147431 */ /* 0x000fe20000040010 */
        /* <DEDUP_REMOVED lines=54> */
[----:B------:R-:W-:Y:S02]  /*10420*/  HFMA2 R16, R91, R16.H0_H0, -20, -20 ;  /* 0xcd00cd005b107431 */ /* 0x000fe40000040010 */
        /* <DEDUP_REMOVED lines=102> */
.L_x_2310:
[----:B------:R-:W-:Y:S02]  /*10a90*/  @!P1 MOV R46, R98 ;  /* 0x00000062002e9202 */ /* 0x000fe40000000f00 */
[----:B-----5:R-:W-:Y:S01]  /*10aa0*/  @!P1 IADD3 R39, PT, PT, R97, R48, RZ ;  /* 0x0000003061279210 */ /* 0x020fe20007ffe0ff */
[----:B------:R-:W-:Y:S06]  /*10ab0*/  BRA.U !UP0, `(.L_x_2311) ;  /* 0x0000000908707547 */ /* 0x000fec000b800000 */
[----:B------:R-:W-:-:S04]  /*10ac0*/  PRMT R4, R50, 0x9910, RZ ;  /* 0x0000991032047816 */ /* 0x000fc800000000ff */
        /* <DEDUP_REMOVED lines=18> */
[----:B------:R-:W0:Y:S01]  /*10bf0*/  LDS.128 R8, [UR4] ;  /* 0x00000004ff087984 */ /* 0x000e220008000c00 */
        /* <DEDUP_REMOVED lines=59> */
.L_x_2312:
        /* <DEDUP_REMOVED lines=77> */
.L_x_2311:
[----:B------:R-:W-:Y:S01]  /*11480*/  IADD3 R48, PT, PT, R48, 0x20, RZ ;  /* 0x0000002030307810 */ /* 0x000fe20007ffe0ff */
[----:B------:R-:W-:Y:S01]  /*11490*/  UIADD3 UR4, UPT, UPT, UR4, 0x40, URZ ;  /* 0x0000004004047890 */ /* 0x000fe2000fffe0ff */
[----:B------:R-:W-:Y:S01]  /*114a0*/  IADD3 R36, P2, PT, R36, 0x80, RZ ;  /* 0x0000008024247810 */ /* 0x000fe20007f5e0ff */
[----:B------:R-:W-:Y:S01]  /*114b0*/  IMAD.WIDE R16, R47, 0x4, R2 ;  /* 0x000000042f107825 */ /* 0x000fe200078e0202 */
[----:B------:R-:W-:Y:S02]  /*114c0*/  ISETP.GE.AND P1, PT, R48, R38, PT ;  /* 0x000000263000720c */ /* 0x000fe40003f26270 */
[----:B------:R-:W-:-:S11]  /*114d0*/  IADD3.X R37, PT, PT, RZ, R37, RZ, P2, !PT ;  /* 0x00000025ff257210 */ /* 0x000fd600017fe4ff */
[----:B------:R-:W-:Y:S05]  /*114e0*/  @!P1 BRA `(.L_x_2313) ;  /* 0xffffffe0005c9947 */ /* 0x000fea000383ffff */
.L_x_2309:
        /* <DEDUP_REMOVED lines=21> */
.L_x_2317:
[----:B------:R-:W0:Y:S02]  /*11640*/  LDS R2, [R6] ;  /* 0x0000000006027984 */ /* 0x000e240000000800 */
[----:B0-----:R-:W-:-:S05]  /*11650*/  HADD2 R3, R2, R45 ;  /* 0x0000002d02037230 */ /* 0x001fca0000000000 */
[----:B------:R-:W0:Y:S02]  /*11660*/  ATOMS.CAST.SPIN P1, [R6], R2, R3 ;  /* 0x000000020600758d */ /* 0x000e240001820003 */
[----:B0-----:R-:W-:Y:S05]  /*11670*/  @!P1 BRA `(.L_x_2317) ;  /* 0xfffffffc00f09947 */ /* 0x001fea000383ffff */
[----:B------:R-:W-:Y:S05]  /*11680*/  BRA `(.L_x_2315) ;  /* 0x00000000000c7947 */ /* 0x000fea0003800000 */
.L_x_2316:
[----:B------:R-:W2:Y:S02]  /*11690*/  LD.E R2, desc[UR6][R4.64] ;  /* 0x0000000604027980 */ /* 0x000ea4000c101900 */
[----:B--2---:R-:W-:-:S05]  /*116a0*/  IADD3 R3, PT, PT, R45, R2, RZ ;  /* 0x000000022d037210 */ /* 0x004fca0007ffe0ff */
[----:B------:R0:W-:Y:S02]  /*116b0*/  ST.E desc[UR6][R4.64], R3 ;  /* 0x0000000304007985 */ /* 0x0001e4000c101906 */
.L_x_2315:
[----:B------:R-:W-:Y:S05]  /*116c0*/  BSYNC.RECONVERGENT B0 ;  /* 0x0000000000007941 */ /* 0x000fea0003800200 */
.L_x_2314:
[----:B------:R1:W-:Y:S01]  /*116d0*/  ATOM.E.ADD.F16x2.RN.STRONG.GPU P1, RZ, desc[UR6][R4.64+0x4], R51 ;  /* 0x8000043304ff79a2 */ /* 0x0003e2000c12e106 */
[----:B------:R-:W-:Y:S04]  /*116e0*/  BSSY.RECONVERGENT B0, `(.L_x_2318) ;  /* 0x000000e000007945 */ /* 0x000fe80003800200 */
[----:B-1----:R-:W-:Y:S05]  /*116f0*/  @P1 BRA `(.L_x_2319) ;  /* 0x0000000000301947 */ /* 0x002fea0003800000 */
[----:B------:R-:W1:Y:S02]  /*11700*/  QSPC.E.S P1, RZ, [R4+0x4] ;  /* 0x0000040004ff73aa */ /* 0x000e640000020500 */
[----:B-1----:R-:W-:Y:S05]  /*11710*/  @!P1 BRA `(.L_x_2320) ;  /* 0x00000000001c9947 */ /* 0x002fea0003800000 */
[----:B------:R-:W-:-:S04]  /*11720*/  MOV R2, R4 ;  /* 0x0000000400027202 */ /* 0x000fc80000000f00 */
[----:B------:R-:W-:-:S07]  /*11730*/  MOV R6, R2 ;  /* 0x0000000200067202 */ /* 0x000fce0000000f00 */
.L_x_2321:
[----:B------:R-:W0:Y:S02]  /*11740*/  LDS R2, [R6+0x4] ;  /* 0x0000040006027984 */ /* 0x000e240000000800 */
[----:B0-----:R-:W-:-:S05]  /*11750*/  HFMA2 R3, R2, 1, 1, R51 ;  /* 0x3c003c0002037831 */ /* 0x001fca0000000033 */
[----:B------:R-:W0:Y:S02]  /*11760*/  ATOMS.CAST.SPIN P1, [R6+0x4], R2, R3 ;  /* 0x000004020600758d */ /* 0x000e240001820003 */
[----:B0-----:R-:W-:Y:S05]  /*11770*/  @!P1 BRA `(.L_x_2321) ;  /* 0xfffffffc00f09947 */ /* 0x001fea000383ffff */
[----:B------:R-:W-:Y:S05]  /*11780*/  BRA `(.L_x_2319) ;  /* 0x00000000000c7947 */ /* 0x000fea0003800000 */
.L_x_2320:
[----:B------:R-:W0:Y:S02]  /*11790*/  LD.E R2, desc[UR6][R4.64+0x4] ;  /* 0x0000040604027980 */ /* 0x000e24000c101900 */
[----:B0-----:R-:W-:-:S05]  /*117a0*/  IADD3 R3, PT, PT, R51, R2, RZ ;  /* 0x0000000233037210 */ /* 0x001fca0007ffe0ff */
[----:B------:R1:W-:Y:S02]  /*117b0*/  ST.E desc[UR6][R4.64+0x4], R3 ;  /* 0x0000040304007985 */ /* 0x0003e4000c101906 */
.L_x_2319:
[----:B------:R-:W-:Y:S05]  /*117c0*/  BSYNC.RECONVERGENT B0 ;  /* 0x0000000000007941 */ /* 0x000fea0003800200 */
.L_x_2318:
        /* <DEDUP_REMOVED lines=11> */
.L_x_2325:
[----:B------:R-:W0:Y:S02]  /*11880*/  LDS R2, [R6] ;  /* 0x0000000006027984 */ /* 0x000e240000000800 */
[----:B0-----:R-:W-:-:S05]  /*11890*/  HADD2 R3, R2, R43 ;  /* 0x0000002b02037230 */ /* 0x001fca0000000000 */
[----:B------:R-:W0:Y:S02]  /*118a0*/  ATOMS.CAST.SPIN P0, [R6], R2, R3 ;  /* 0x000000020600758d */ /* 0x000e240001800003 */
[----:B0-----:R-:W-:Y:S05]  /*118b0*/  @!P0 BRA `(.L_x_2325) ;  /* 0xfffffffc00f08947 */ /* 0x001fea000383ffff */
[----:B------:R-:W-:Y:S05]  /*118c0*/  BRA `(.L_x_2323) ;  /* 0x00000000000c7947 */ /* 0x000fea0003800000 */
.L_x_2324:
[----:B------:R-:W2:Y:S02]  /*118d0*/  LD.E R2, desc[UR6][R4.64] ;  /* 0x0000000604027980 */ /* 0x000ea4000c101900 */
[----:B--2---:R-:W-:-:S05]  /*118e0*/  IADD3 R3, PT, PT, R43, R2, RZ ;  /* 0x000000022b037210 */ /* 0x004fca0007ffe0ff */
[----:B------:R0:W-:Y:S02]  /*118f0*/  ST.E desc[UR6][R4.64], R3 ;  /* 0x0000000304007985 */ /* 0x0001e4000c101906 */
.L_x_2323:
[----:B------:R-:W-:Y:S05]  /*11900*/  BSYNC.RECONVERGENT B0 ;  /* 0x0000000000007941 */ /* 0x000fea0003800200 */
.L_x_2322:
[----:B------:R1:W-:Y:S01]  /*11910*/  ATOM.E.ADD.F16x2.RN.STRONG.GPU P0, RZ, desc[UR6][R4.64+0x4], R7 ;  /* 0x8000040704ff79a2 */ /* 0x0003e2000c10e106 */
[----:B------:R-:W-:Y:S04]  /*11920*/  BSSY.RECONVERGENT B0, `(.L_x_2326) ;  /* 0x000000e000007945 */ /* 0x000fe80003800200 */
[----:B-1----:R-:W-:Y:S05]  /*11930*/  @P0 BRA `(.L_x_2327) ;  /* 0x0000000000300947 */ /* 0x002fea0003800000 */
[----:B------:R-:W1:Y:S02]  /*11940*/  QSPC.E.S P0, RZ, [R4+0x4] ;  /* 0x0000040004ff73aa */ /* 0x000e640000000500 */
[----:B-1----:R-:W-:Y:S05]  /*11950*/  @!P0 BRA `(.L_x_2328) ;  /* 0x00000000001c8947 */ /* 0x002fea0003800000 */
[----:B------:R-:W-:-:S04]  /*11960*/  MOV R2, R4 ;  /* 0x0000000400027202 */ /* 0x000fc80000000f00 */
[----:B------:R-:W-:-:S07]  /*11970*/  MOV R6, R2 ;  /* 0x0000000200067202 */ /* 0x000fce0000000f00 */
.L_x_2329:
[----:B------:R-:W0:Y:S02]  /*11980*/  LDS R2, [R6+0x4] ;  /* 0x0000040006027984 */ /* 0x000e240000000800 */
[----:B0-----:R-:W-:-:S05]  /*11990*/  HFMA2 R3, R2, 1, 1, R7 ;  /* 0x3c003c0002037831 */ /* 0x001fca0000000007 */
[----:B------:R-:W0:Y:S02]  /*119a0*/  ATOMS.CAST.SPIN P0, [R6+0x4], R2, R3 ;  /* 0x000004020600758d */ /* 0x000e240001800003 */
[----:B0-----:R-:W-:Y:S05]  /*119b0*/  @!P0 BRA `(.L_x_2329) ;  /* 0xfffffffc00f08947 */ /* 0x001fea000383ffff */
[----:B------:R-:W-:Y:S05]  /*119c0*/  BRA `(.L_x_2327) ;  /* 0x00000000000c7947 */ /* 0x000fea0003800000 */
.L_x_2328:
[----:B------:R-:W0:Y:S02]  /*119d0*/  LD.E R2, desc[UR6][R4.64+0x4] ;  /* 0x0000040604027980 */ /* 0x000e24000c101900 */
[----:B0-----:R-:W-:-:S05]  /*119e0*/  IADD3 R3, PT, PT, R7, R2, RZ ;  /* 0x0000000207037210 */ /* 0x001fca0007ffe0ff */
[----:B------:R1:W-:Y:S02]  /*119f0*/  ST.E desc[UR6][R4.64+0x4], R3 ;  /* 0x0000040304007985 */ /* 0x0003e4000c101906 */
.L_x_2327:
[----:B------:R-:W-:Y:S05]  /*11a00*/  BSYNC.RECONVERGENT B0 ;  /* 0x0000000000007941 */ /* 0x000fea0003800200 */
.L_x_2326:
        /* <DEDUP_REMOVED lines=12> */
.L_x_2333:
[----:B------:R-:W0:Y:S02]  /*11ad0*/  LDS R2, [R0] ;  /* 0x0000000000027984 */ /* 0x000e240000000800 */
[----:B0-----:R-:W-:-:S05]  /*11ae0*/  HADD2 R3, R2, R41 ;  /* 0x0000002902037230 */ /* 0x001fca0000000000 */
[----:B------:R-:W0:Y:S02]  /*11af0*/  ATOMS.CAST.SPIN P0, [R0], R2, R3 ;  /* 0x000000020000758d */ /* 0x000e240001800003 */
[----:B0-----:R-:W-:Y:S05]  /*11b00*/  @!P0 BRA `(.L_x_2333) ;  /* 0xfffffffc00f08947 */ /* 0x001fea000383ffff */
[----:B------:R-:W-:Y:S05]  /*11b10*/  BRA `(.L_x_2331) ;  /* 0x00000000000c7947 */ /* 0x000fea0003800000 */
.L_x_2332:
[----:B------:R-:W2:Y:S02]  /*11b20*/  LD.E R0, desc[UR6][R4.64] ;  /* 0x0000000604007980 */ /* 0x000ea4000c101900 */
[----:B--2---:R-:W-:-:S05]  /*11b30*/  IADD3 R3, PT, PT, R41, R0, RZ ;  /* 0x0000000029037210 */ /* 0x004fca0007ffe0ff */
[----:B------:R0:W-:Y:S02]  /*11b40*/  ST.E desc[UR6][R4.64], R3 ;  /* 0x0000000304007985 */ /* 0x0001e4000c101906 */
.L_x_2331:
[----:B------:R-:W-:Y:S05]  /*11b50*/  BSYNC.RECONVERGENT B0 ;  /* 0x0000000000007941 */ /* 0x000fea0003800200 */
.L_x_2330:
[----:B------:R1:W-:Y:S02]  /*11b60*/  ATOM.E.ADD.F16x2.RN.STRONG.GPU P0, RZ, desc[UR6][R4.64+0x4], R49 ;  /* 0x8000043104ff79a2 */ /* 0x0003e4000c10e106 */
[----:B-1----:R-:W-:Y:S05]  /*11b70*/  @P0 EXIT ;  /* 0x000000000000094d */ /* 0x002fea0003800000 */
[----:B------:R-:W1:Y:S02]  /*11b80*/  QSPC.E.S P0, RZ, [R4+0x4] ;  /* 0x0000040004ff73aa */ /* 0x000e640000000500 */
[----:B-1----:R-:W-:Y:S05]  /*11b90*/  @!P0 BRA `(.L_x_2334) ;  /* 0x00000000001c8947 */ /* 0x002fea0003800000 */
[----:B------:R-:W-:-:S04]  /*11ba0*/  MOV R2, R4 ;  /* 0x0000000400027202 */ /* 0x000fc80000000f00 */
[----:B------:R-:W-:-:S07]  /*11bb0*/  MOV R0, R2 ;  /* 0x0000000200007202 */ /* 0x000fce0000000f00 */
.L_x_2335:
[----:B------:R-:W0:Y:S02]  /*11bc0*/  LDS R2, [R0+0x4] ;  /* 0x0000040000027984 */ /* 0x000e240000000800 */
[----:B0-----:R-:W-:-:S05]  /*11bd0*/  HFMA2 R3, R2, 1, 1, R49 ;  /* 0x3c003c0002037831 */ /* 0x001fca0000000031 */
[----:B------:R-:W0:Y:S02]  /*11be0*/  ATOMS.CAST.SPIN P0, [R0+0x4], R2, R3 ;  /* 0x000004020000758d */ /* 0x000e240001800003 */
[----:B0-----:R-:W-:Y:S05]  /*11bf0*/  @!P0 BRA `(.L_x_2335) ;  /* 0xfffffffc00f08947 */ /* 0x001fea000383ffff */
[----:B------:R-:W-:Y:S05]  /*11c00*/  EXIT ;  /* 0x000000000000794d */ /* 0x000fea0003800000 */
.L_x_2334:
[----:B------:R-:W0:Y:S02]  /*11c10*/  LD.E R0, desc[UR6][R4.64+0x4] ;  /* 0x0000040604007980 */ /* 0x000e24000c101900 */
[----:B0-----:R-:W-:-:S05]  /*11c20*/  IADD3 R3, PT, PT, R49, R0, RZ ;  /* 0x0000000031037210 */ /* 0x001fca0007ffe0ff */
[----:B------:R-:W-:Y:S01]  /*11c30*/  ST.E desc[UR6][R4.64+0x4], R3 ;  /* 0x0000040304007985 */ /* 0x000fe2000c101906 */
[----:B------:R-:W-:Y:S05]  /*11c40*/  EXIT ;  /* 0x000000000000794d */ /* 0x000fea0003800000 */
.L_x_2336:
        /* <DEDUP_REMOVED lines=11> */
.L_x_5312:


//--------------------- .text._Z23gemm_half_q_half_kernelILi3ELi176ELb1ELb1ELi64EEvPK6__halfPKjS4_S2_PS0_iiiiPKtS7_iiiiiibS2_i --------------------------
	.section	.text._Z23gemm_half_q_half_kernelILi3ELi176ELb1ELb1ELi64EEvPK6__halfPKjS4_S2_PS0_iiiiPKtS7_iiiiiibS2_i,"ax",@progbits
	.align	128
        .global         _Z23gemm_half_q_half_kernelILi3ELi176ELb1ELb1ELi64EEvPK6__halfPKjS4_S2_PS0_iiiiPKtS7_iiiiiibS2_i
        .type           _Z23gemm_half_q_half_kernelILi3ELi176ELb1ELb1ELi64EEvPK6__halfPKjS4_S2_PS0_iiiiPKtS7_iiiiiibS2_i,@function
        .size           _Z23gemm_half_q_half_kernelILi3ELi176ELb1ELb1ELi64EEvPK6__halfPKjS4_S2_PS0_iiiiPKtS7_iiiiiibS2_i,(.L_x_5313 - _Z23gemm_half_q_half_kernelILi3ELi176ELb1ELb1ELi64EEvPK6__halfPKjS4_S2_PS0_iiiiPKtS7_iiiiiibS2_i)
        .other          _Z23gemm_half_q_half_kernelILi3ELi176ELb1ELb1ELi64EEvPK6__halfPKjS4_S2_PS0_iiiiPKtS7_iiiiiibS2_i,@"STO_CUDA_ENTRY STV_DEFAULT"
_Z23gemm_half_q_half_kernelILi3ELi176ELb1ELb1ELi64EEvPK6__halfPKjS4_S2_PS0_iiiiPKtS7_iiiiiibS2_i:
.text._Z23gemm_half_q_half_kernelILi3ELi176ELb1ELb1ELi64EEvPK6__halfPKjS4_S2_PS0_iiiiPKtS7_iiiiiibS2_i:
        /* <DEDUP_REMOVED lines=29> */
.L_x_2337:
        /* <DEDUP_REMOVED lines=41> */
.L_x_2343:
        /* <DEDUP_REMOVED lines=32> */
.L_x_2342:
        /* <DEDUP_REMOVED lines=20> */
.L_x_2344:
[----:B------:R-:W-:-:S13]  /*07a0*/  ISETP.EQ.AND P1, PT, R18, RZ, PT ;  /* 0x000000ff1200720c */ /* 0x000fda0003f22270 */
[----:B------:R-:W-:Y:S05]  /*07b0*/  @!P0 BRA P1, `(.L_x_2339) ;  /* 0x0000000400788947 */ /* 0x000fea0000800000 */
.L_x_2341:
        /* <DEDUP_REMOVED lines=12> */
.L_x_2340:
        /* <DEDUP_REMOVED lines=16> */
.L_x_2347:
        /* <DEDUP_REMOVED lines=32> */
.L_x_2346:
        /* <DEDUP_REMOVED lines=21> */
.L_x_2348:
[----:B------:R-:W-:-:S13]  /*0cd0*/  ISETP.NE.OR P0, PT, R18, RZ, P0 ;  /* 0x000000ff1200720c */ /* 0x000fda0000705670 */
[----:B------:R-:W-:Y:S05]  /*0ce0*/  @!P0 BRA `(.L_x_2339) ;  /* 0x00000000002c8947 */ /* 0x000fea0003800000 */
.L_x_2345:
        /* <DEDUP_REMOVED lines=11> */
.L_x_2339:
[----:B0-----:R-:W-:Y:S05]  /*0da0*/  BSYNC.RECONVERGENT B0 ;  /* 0x0000000000007941 */ /* 0x001fea0003800200 */
.L_x_2338:
        /* <DEDUP_REMOVED lines=20> */
.L_x_2352:
        /* <DEDUP_REMOVED lines=15> */
.L_x_2351:
        /* <DEDUP_REMOVED lines=12> */
.L_x_2353:
[----:B------:R-:W-:-:S13]  /*10a0*/  ISETP.NE.OR P0, PT, R5, RZ, P0 ;  /* 0x000000ff0500720c */ /* 0x000fda0000705670 */
[----:B------:R-:W-:Y:S05]  /*10b0*/  @!P0 BRA `(.L_x_2349) ;  /* 0x00000000001c8947 */ /* 0x000fea0003800000 */
.L_x_2350:
[----:B0-----:R-:W0:Y:S02]  /*10c0*/  LDC.64 R8, c[0x0][0x3a0] ;  /* 0x0000e800ff087b82 */ /* 0x001e240000000a00 */
.L_x_2354:
[----:B0-----:R-:W-:Y:S01]  /*10d0*/  IMAD.WIDE R12, R3, 0x2, R8 ;  /* 0x00000002030c7825 */ /* 0x001fe200078e0208 */
[----:B------:R-:W-:Y:S02]  /*10e0*/  IADD3 R5, PT, PT, R5, 0x1, RZ ;  /* 0x0000000105057810 */ /* 0x000fe40007ffe0ff */
[----:B------:R-:W-:Y:S02]  /*10f0*/  IADD3 R3, PT, PT, R3, R37, RZ ;  /* 0x0000002503037210 */ /* 0x000fe40007ffe0ff */
[----:B------:R2:W-:Y:S01]  /*1100*/  STG.E.64 desc[UR6][R12.64], RZ ;  /* 0x000000ff0c007986 */ /* 0x0005e2000c101b06 */
[----:B------:R-:W-:-:S13]  /*1110*/  ISETP.NE.AND P0, PT, R5, RZ, PT ;  /* 0x000000ff0500720c */ /* 0x000fda0003f05270 */
[----:B--2---:R-:W-:Y:S05]  /*1120*/  @P0 BRA `(.L_x_2354) ;  /* 0xfffffffc00e80947 */ /* 0x004fea000383ffff */
.L_x_2349:
        /* <DEDUP_REMOVED lines=15> */
.L_x_2356:
        /* <DEDUP_REMOVED lines=10> */
[----:B------:R-:W-:-:S05]  /*12c0*/  IMAD.WIDE.U32 R16, R17, 0x2, R8 ;  /* 0x0000000211107825 */ /* 0x000fca00078e0008 */
[----:B------:R-:W3:Y:S01]  /*12d0*/  LDG.E.U16.CONSTANT R23, desc[UR6][R16.64+0x2] ;  /* 0x0000020610177981 */ /* 0x000ee2000c1e9500 */
[----:B0-----:R-:W-:-:S06]  /*12e0*/  IMAD.WIDE.U32 R14, R11, 0x2, R14 ;  /* 0x000000020b0e7825 */ /* 0x001fcc00078e000e */
[----:B------:R0:W4:Y:S01]  /*12f0*/  LDG.E.U16.CONSTANT R15, desc[UR6][R14.64] ;  /* 0x000000060e0f7981 */ /* 0x000122000c1e9500 */
[----:B--2---:R-:W-:-:S04]  /*1300*/  SHF.R.U32.HI R11, RZ, R0, R13 ;  /* 0x00000000ff0b7219 */ /* 0x004fc8000001160d */
[--C-:B------:R-:W-:Y:S02]  /*1310*/  SHF.R.U32.HI R12, RZ, 0x8, R11.reuse ;  /* 0x00000008ff0c7819 */ /* 0x100fe4000001160b */
[----:B------:R-:W-:Y:S02]  /*1320*/  LOP3.LUT R19, R11, 0xf, RZ, 0xc0, !PT ;  /* 0x0000000f0b137812 */ /* 0x000fe400078ec0ff */
[----:B------:R-:W-:Y:S02]  /*1330*/  LOP3.LUT R12, R12, 0xf, RZ, 0xc0, !PT ;  /* 0x0000000f0c0c7812 */ /* 0x000fe400078ec0ff */
[--C-:B------:R-:W-:Y:S02]  /*1340*/  SHF.R.U32.HI R21, RZ, 0x4, R11.reuse ;  /* 0x00000004ff157819 */ /* 0x100fe4000001160b */
[----:B------:R-:W-:Y:S01]  /*1350*/  SHF.R.U32.HI R11, RZ, 0xc, R11 ;  /* 0x0000000cff0b7819 */ /* 0x000fe2000001160b */
[----:B------:R-:W-:Y:S01]  /*1360*/  IMAD R13, R12, R12, R12 ;  /* 0x0000000c0c0d7224 */ /* 0x000fe200078e020c */
[----:B------:R-:W-:-:S02]  /*1370*/  LOP3.LUT R21, R21, 0xf, RZ, 0xc0, !PT ;  /* 0x0000000f15157812 */ /* 0x000fc400078ec0ff */
[----:B------:R-:W-:Y:S01]  /*1380*/  LOP3.LUT R11, R11, 0xf, RZ, 0xc0, !PT ;  /* 0x0000000f0b0b7812 */ /* 0x000fe200078ec0ff */
[----:B------:R-:W-:Y:S01]  /*1390*/  IMAD R22, R19, R19, R19 ;  /* 0x0000001313167224 */ /* 0x000fe200078e0213 */
[----:B------:R-:W-:Y:S01]  /*13a0*/  IADD3 R13, PT, PT, R12, 0x1, R13 ;  /* 0x000000010c0d7810 */ /* 0x000fe20007ffe00d */
[----:B0-----:R-:W-:Y:S02]  /*13b0*/  IMAD R14, R21, R21, R21 ;  /* 0x00000015150e7224 */ /* 0x001fe400078e0215 */
[----:B------:R-:W-:Y:S01]  /*13c0*/  IMAD R12, R11, R11, R11 ;  /* 0x0000000b0b0c7224 */ /* 0x000fe200078e020b */
[----:B------:R-:W-:Y:S02]  /*13d0*/  IADD3 R22, PT, PT, R19, 0x1, R22 ;  /* 0x0000000113167810 */ /* 0x000fe40007ffe016 */
[----:B------:R-:W-:Y:S02]  /*13e0*/  IADD3 R14, PT, PT, R21, 0x1, R14 ;  /* 0x00000001150e7810 */ /* 0x000fe40007ffe00e */
[----:B------:R-:W-:Y:S01]  /*13f0*/  IADD3 R12, PT, PT, R11, 0x1, R12 ;  /* 0x000000010b0c7810 */ /* 0x000fe20007ffe00c */
[----:B------:R-:W-:Y:S08]  /*1400*/  I2F.F16 R13, R13 ;  /* 0x0000000d000d7306 */ /* 0x000ff00000200c00 */
[----:B------:R-:W-:Y:S08]  /*1410*/  I2F.F16 R22, R22 ;  /* 0x0000001600167306 */ /* 0x000ff00000200c00 */
[----:B------:R-:W0:Y:S08]  /*1420*/  I2F.F16 R17, R14 ;  /* 0x0000000e00117306 */ /* 0x000e300000200c00 */
[----:B------:R-:W1:Y:S01]  /*1430*/  I2F.F16 R12, R12 ;  /* 0x0000000c000c7306 */ /* 0x000e620000200c00 */
[----:B------:R-:W-:-:S02]  /*1440*/  LEA R11, R18, R1, 0x3 ;  /* 0x00000001120b7211 */ /* 0x000fc400078e18ff */
[----:B0-----:R-:W-:Y:S02]  /*1450*/  PRMT R16, R22, 0x5410, R17 ;  /* 0x0000541016107816 */ /* 0x001fe40000000011 */
[----:B-1----:R-:W-:-:S03]  /*1460*/  PRMT R12, R13, 0x5410, R12 ;  /* 0x000054100d0c7816 */ /* 0x002fc6000000000c */
[-C--:B----4-:R-:W-:Y:S02]  /*1470*/  HMUL2 R16, R16, R15.reuse.H0_H0 ;  /* 0x2000000f10107232 */ /* 0x090fe40000000000 */
[----:B------:R-:W-:Y:S01]  /*1480*/  HMUL2 R17, R12, R15.H0_H0 ;  /* 0x2000000f0c117232 */ /* 0x000fe20000000000 */
[----:B---3--:R-:W-:-:S04]  /*1490*/  IADD3 R20, PT, PT, R23, R20, RZ ;  /* 0x0000001417147210 */ /* 0x008fc80007ffe0ff */
[----:B------:R0:W-:Y:S01]  /*14a0*/  STL.64 [R11], R16 ;  /* 0x000000100b007387 */ /* 0x0001e20000100a00 */
[----:B------:R-:W-:Y:S02]  /*14b0*/  ISETP.GE.AND P0, PT, R20, R29, PT ;  /* 0x0000001d1400720c */ /* 0x000fe40003f06270 */
[----:B------:R-:W-:-:S11]  /*14c0*/  IADD3 R18, PT, PT, R18, 0x1, RZ ;  /* 0x0000000112127810 */ /* 0x000fd60007ffe0ff */
[----:B0-----:R-:W-:Y:S05]  /*14d0*/  @!P0 BRA `(.L_x_2356) ;  /* 0xfffffffc00508947 */ /* 0x001fea000383ffff */
.L_x_2355:
        /* <DEDUP_REMOVED lines=28> */
.L_x_2357:
        /* <DEDUP_REMOVED lines=8> */
.L_x_2358:
        /* <DEDUP_REMOVED lines=8> */
.L_x_2359:
        /* <DEDUP_REMOVED lines=8> */
.L_x_2360:
        /* <DEDUP_REMOVED lines=8> */
.L_x_2361:
        /* <DEDUP_REMOVED lines=26> */
[----:B------:R-:W-:Y:S01]  /*1a40*/  IADD3 R30, PT, PT, R39, R30, RZ ;  /* 0x0000001e271e7210 */ /* 0x000fe20007ffe0ff */
        /* <DEDUP_REMOVED lines=10> */
.L_x_2375:
        /* <DEDUP_REMOVED lines=212> */
.L_x_2363:
[----:B------:R-:W-:Y:S02]  /*2830*/  @!P3 MOV R38, R65 ;  /* 0x000000410026b202 */ /* 0x000fe40000000f00 */
[----:B-----5:R-:W-:Y:S01]  /*2840*/  @!P3 IADD3 R30, PT, PT, R50, R39, RZ ;  /* 0x00000027321eb210 */ /* 0x020fe20007ffe0ff */
[----:B------:R-:W-:Y:S06]  /*2850*/  @!P2 BRA `(.L_x_2364) ;  /* 0x0000000800e0a947 */ /* 0x000fec0003800000 */
[----:B------:R-:W-:-:S04]  /*2860*/  PRMT R2, R41, 0x9910, RZ ;  /* 0x0000991029027816 */ /* 0x000fc800000000ff */
[----:B------:R-:W-:-:S13]  /*2870*/  ISETP.NE.AND P3, PT, R2, RZ, PT ;  /* 0x000000ff0200720c */ /* 0x000fda0003f65270 */
        /* <DEDUP_REMOVED lines=36> */
[----:B0-----:R-:W-:Y:S02]  /*2ac0*/  HADD2.F32 R3, -RZ, R16.H0_H0 ;  /* 0x20000010ff037230 */ /* 0x001fe40000004100 */
        /* <DEDUP_REMOVED lines=54> */
.L_x_2365:
        /* <DEDUP_REMOVED lines=41> */
[-C--:B------:R-:W-:Y:S01]  /*30c0*/  FFMA.FTZ R6, R15, R65.reuse, R4 ;  /* 0x000000410f067223 */ /* 0x080fe20000010004 */
[----:B------:R-:W-:Y:S01]  /*30d0*/  FFMA.FTZ R66, R56, R66, R5 ;  /* 0x0000004238427223 */ /* 0x000fe20000010005 */
[-C--:B------:R-:W-:Y:S01]  /*30e0*/  FFMA.FTZ R2, R11, R65.reuse, R2 ;  /* 0x000000410b027223 */ /* 0x080fe20000010002 */
[-C--:B------:R-:W-:Y:S01]  /*30f0*/  FFMA.FTZ R18, R3, R65.reuse, R18 ;  /* 0x0000004103127223 */ /* 0x080fe20000010012 */
[----:B0-----:R-:W-:Y:S02]  /*3100*/  HADD2.F32 R3, -RZ, R16.H0_H0 ;  /* 0x20000010ff037230 */ /* 0x001fe40000004100 */
[----:B------:R-:W-:Y:S01]  /*3110*/  FFMA.FTZ R66, R27, R65, R66 ;  /* 0x000000411b427223 */ /* 0x000fe20000010042 */
        /* <DEDUP_REMOVED lines=15> */
[-C--:B------:R-:W-:Y:S01]  /*3210*/  FFMA.FTZ R15, R22, R16.reuse, R15 ;  /* 0x00000010160f7223 */ /* 0x080fe2000001000f */
[----:B------:R-:W-:Y:S01]  /*3220*/  FFMA.FTZ R3, R18, R16, R3 ;  /* 0x0000001012037223 */ /* 0x000fe20000010003 */
[----:B------:R-:W-:-:S02]  /*3230*/  HADD2.F32 R16, -RZ, R63.H0_H0 ;  /* 0x2000003fff107230 */ /* 0x000fc40000004100 */
[-C--:B------:R-:W-:Y:S01]  /*3240*/  FFMA.FTZ R6, R62, R4.reuse, R11 ;  /* 0x000000043e067223 */ /* 0x080fe2000001000b */
[-C--:B------:R-:W-:Y:S01]  /*3250*/  FFMA.FTZ R2, R2, R4.reuse, R5 ;  /* 0x0000000402027223 */ /* 0x080fe20000010005 */
[----:B------:R-:W-:Y:S02]  /*3260*/  HADD2.F32 R17, -RZ, R17.H1_H1 ;  /* 0x30000011ff117230 */ /* 0x000fe40000004100 */
[----:B------:R-:W-:Y:S02]  /*3270*/  HADD2.F32 R5, -RZ, R48.H0_H0 ;  /* 0x20000030ff057230 */ /* 0x000fe40000004100 */
[-C--:B------:R-:W-:Y:S01]  /*3280*/  FFMA.FTZ R16, R16, R4.reuse, R15 ;  /* 0x0000000410107223 */ /* 0x080fe2000001000f */
[----:B------:R-:W-:Y:S01]  /*3290*/  FFMA.FTZ R4, R64, R4, R3 ;  /* 0x0000000440047223 */ /* 0x000fe20000010003 */
[--C-:B------:R-:W-:Y:S02]  /*32a0*/  HADD2.F32 R3, -RZ, R0.reuse.H0_H0 ;  /* 0x20000000ff037230 */ /* 0x100fe40000004100 */
[-C--:B------:R-:W-:Y:S01]  /*32b0*/  FFMA.FTZ R2, R45, R17.reuse, R2 ;  /* 0x000000112d027223 */ /* 0x080fe20000010002 */
        /* <DEDUP_REMOVED lines=18> */
.L_x_2364:
        /* <DEDUP_REMOVED lines=199> */
.L_x_2366:
        /* <DEDUP_REMOVED lines=94> */
.L_x_2368:
        /* <DEDUP_REMOVED lines=21> */
[----:B------:R-:W-:Y:S02]  /*4780*/  HADD2.F32 R3, -RZ, R43.H0_H0 ;  /* 0x2000002bff037230 */ /* 0x000fe40000004100 */
        /* <DEDUP_REMOVED lines=22> */
[-C--:B------:R-:W-:Y:S01]  /*48f0*/  FFMA.FTZ R2, R11, R65.reuse, R2 ;  /* 0x000000410b027223 */ /* 0x080fe20000010002 */
        /* <DEDUP_REMOVED lines=26> */
[-C--:B------:R-:W-:Y:S01]  /*4aa0*/  FFMA.FTZ R6, R47, R17.reuse, R6 ;  /* 0x000000112f067223 */ /* 0x080fe20000010006 */
        /* <DEDUP_REMOVED lines=19> */
.L_x_2367:
        /* <DEDUP_REMOVED lines=199> */
.L_x_2369:
        /* <DEDUP_REMOVED lines=94> */
.L_x_2371:
        /* <DEDUP_REMOVED lines=91> */
.L_x_2370:
        /* <DEDUP_REMOVED lines=199> */
.L_x_2372:
        /* <DEDUP_REMOVED lines=94> */
.L_x_2374:
        /* <DEDUP_REMOVED lines=91> */
.L_x_2373:
        /* <DEDUP_REMOVED lines=8> */
.L_x_2362:
        /* <DEDUP_REMOVED lines=13> */
.L_x_2383:
        /* <DEDUP_REMOVED lines=12> */
[----:B------:R-:W-:Y:S01]  /*7df0*/  @!P1 MOV R38, R9 ;  /* 0x0000000900269202 */ /* 0x000fe20000000f00 */
[----:B-1----:R-:W-:Y:S01]  /*7e00*/  IMAD R64, R10, -0x3, R57 ;  /* 0xfffffffd0a407824 */ /* 0x002fe200078e0239 */
[----:B------:R-:W-:-:S04]  /*7e10*/  ISETP.NE.AND P2, PT, R42, RZ, PT ;  /* 0x000000ff2a00720c */ /* 0x000fc80003f45270 */
[----:B------:R-:W-:Y:S02]  /*7e20*/  ISETP.NE.AND P3, PT, R64, 0x1, PT ;  /* 0x000000014000780c */ /* 0x000fe40003f65270 */
[----:B--2---:R-:W-:Y:S02]  /*7e30*/  LOP3.LUT R11, R24, 0x3f003f, RZ, 0xc0, !PT ;  /* 0x003f003f180b7812 */ /* 0x004fe400078ec0ff */
[--C-:B------:R-:W-:Y:S02]  /*7e40*/  SHF.R.U32.HI R21, RZ, 0x6, R24.reuse ;  /* 0x00000006ff157819 */ /* 0x100fe40000011618 */
[----:B------:R-:W-:Y:S02]  /*7e50*/  SHF.R.U32.HI R24, RZ, 0xc, R24 ;  /* 0x0000000cff187819 */ /* 0x000fe40000011618 */
[----:B------:R-:W-:Y:S02]  /*7e60*/  SHF.R.U32.HI R45, RZ, 0x6, R25 ;  /* 0x00000006ff2d7819 */ /* 0x000fe40000011619 */
[----:B------:R-:W-:-:S02]  /*7e70*/  SHF.R.U32.HI R50, RZ, 0xc, R27 ;  /* 0x0000000cff327819 */ /* 0x000fc4000001161b */
[----:B----4-:R-:W-:Y:S02]  /*7e80*/  @!P1 PRMT R96, R23, 0x7610, R96 ;  /* 0x0000761017609816 */ /* 0x010fe40000000060 */
[----:B------:R-:W-:Y:S02]  /*7e90*/  @!P1 PRMT R0, R22, 0x7610, R0 ;  /* 0x0000761016009816 */ /* 0x000fe40000000000 */
[----:B------:R-:W-:Y:S02]  /*7ea0*/  @!P1 PRMT R96, R96, 0x7610, R23 ;  /* 0x0000761060609816 */ /* 0x000fe40000000017 */
[----:B------:R-:W-:Y:S02]  /*7eb0*/  LOP3.LUT R23, R25, 0x3f003f, RZ, 0xc0, !PT ;  /* 0x003f003f19177812 */ /* 0x000fe400078ec0ff */
[----:B------:R-:W-:Y:S02]  /*7ec0*/  SHF.R.U32.HI R25, RZ, 0xc, R25 ;  /* 0x0000000cff197819 */ /* 0x000fe40000011619 */
[----:B------:R-:W-:-:S02]  /*7ed0*/  @!P1 PRMT R0, R0, 0x7610, R22 ;  /* 0x0000761000009816 */ /* 0x000fc40000000016 */
[----:B------:R-:W-:Y:S02]  /*7ee0*/  LOP3.LUT R47, R26, 0x3f003f, RZ, 0xc0, !PT ;  /* 0x003f003f1a2f7812 */ /* 0x000fe400078ec0ff */
[----:B------:R-:W-:Y:S02]  /*7ef0*/  SHF.R.U32.HI R51, RZ, 0x6, R26 ;  /* 0x00000006ff337819 */ /* 0x000fe4000001161a */
[--C-:B---3--:R-:W-:Y:S02]  /*7f00*/  SHF.R.U32.HI R9, RZ, 0x8, R12.reuse ;  /* 0x00000008ff097819 */ /* 0x108fe4000001160c */
        /* <DEDUP_REMOVED lines=23> */
[----:B------:R-:W-:Y:S02]  /*8080*/  LOP3.LUT R12, R25, 0x300030, R12, 0xf8, !PT ;  /* 0x00300030190c7812 */ /* 0x000fe400078ef80c */
[----:B------:R-:W-:Y:S02]  /*8090*/  LOP3.LUT R9, R15, 0x300030, R52, 0xf8, !PT ;  /* 0x003000300f097812 */ /* 0x000fe400078ef834 */
[----:B------:R-:W-:Y:S02]  /*80a0*/  LOP3.LUT R15, R4, 0x3f003f, RZ, 0xc0, !PT ;  /* 0x003f003f040f7812 */ /* 0x000fe400078ec0ff */
[----:B------:R-:W-:-:S02]  /*80b0*/  SHF.R.U32.HI R25, RZ, 0x6, R4 ;  /* 0x00000006ff197819 */ /* 0x000fc40000011604 */
[----:B------:R-:W-:Y:S02]  /*80c0*/  SHF.R.U32.HI R24, RZ, 0xc, R5 ;  /* 0x0000000cff187819 */ /* 0x000fe40000011605 */
[----:B------:R-:W-:Y:S02]  /*80d0*/  SHF.R.U32.HI R4, RZ, 0xc, R4 ;  /* 0x0000000cff047819 */ /* 0x000fe40000011604 */
[----:B------:R-:W-:Y:S02]  /*80e0*/  LOP3.LUT R52, R6, 0x3f003f, RZ, 0xc0, !PT ;  /* 0x003f003f06347812 */ /* 0x000fe400078ec0ff */
[----:B------:R-:W-:Y:S02]  /*80f0*/  SHF.R.U32.HI R53, RZ, 0x6, R6 ;  /* 0x00000006ff357819 */ /* 0x000fe40000011606 */
[----:B------:R-:W-:Y:S02]  /*8100*/  SHF.R.U32.HI R50, RZ, 0xc, R7 ;  /* 0x0000000cff327819 */ /* 0x000fe40000011607 */
[----:B------:R-:W-:-:S02]  /*8110*/  LOP3.LUT R14, R14, 0x300030, R27, 0xf8, !PT ;  /* 0x003000300e0e7812 */ /* 0x000fc400078ef81b */
        /* <DEDUP_REMOVED lines=15> */
[----:B------:R-:W-:Y:S01]  /*8210*/  LOP3.LUT R24, R21, 0x64006400, RZ, 0xfc, !PT ;  /* 0x6400640015187812 */ /* 0x000fe200078efcff */
[----:B------:R-:W-:Y:S01]  /*8220*/  HADD2 R21, R23, -1056, -1056 ;  /* 0xe420e42017157430 */ /* 0x000fe20000000000 */
[----:B------:R-:W-:Y:S01]  /*8230*/  LOP3.LUT R6, R5, 0x300030, R22, 0xf8, !PT ;  /* 0x0030003005067812 */ /* 0x000fe200078ef816 */
        /* <DEDUP_REMOVED lines=114> */
.L_x_2377:
        /* <DEDUP_REMOVED lines=49> */
.L_x_2379:
        /* <DEDUP_REMOVED lines=43> */
.L_x_2378:
        /* <DEDUP_REMOVED lines=11> */
[--C-:B----4-:R-:W-:Y:S02]  /*8fd0*/  SHF.R.U32.HI R45, RZ, 0x8, R13.reuse ;  /* 0x00000008ff2d7819 */ /* 0x110fe4000001160d */
        /* <DEDUP_REMOVED lines=12> */
[----:B------:R-:W-:Y:S02]  /*90a0*/  SHF.R.U32.HI R4, RZ, 0xc, R4 ;  /* 0x0000000cff047819 */ /* 0x000fe40000011604 */
[----:B------:R-:W-:Y:S02]  /*90b0*/  SHF.R.U32.HI R28, RZ, 0xc, R5 ;  /* 0x0000000cff1c7819 */ /* 0x000fe40000011605 */
[----:B------:R-:W-:-:S02]  /*90c0*/  SHF.R.U32.HI R46, RZ, 0xc, R6 ;  /* 0x0000000cff2e7819 */ /* 0x000fc40000011606 */
[----:B------:R-:W-:Y:S02]  /*90d0*/  LOP3.LUT R60, R15, 0x300030, R14, 0xf8, !PT ;  /* 0x003000300f3c7812 */ /* 0x000fe400078ef80e */
[----:B------:R-:W-:Y:S02]  /*90e0*/  SHF.R.U32.HI R2, RZ, 0x8, R12 ;  /* 0x00000008ff027819 */ /* 0x000fe4000001160c */
[----:B------:R-:W-:Y:S02]  /*90f0*/  LOP3.LUT R3, R4, 0xf000f, RZ, 0xc0, !PT ;  /* 0x000f000f04037812 */ /* 0x000fe400078ec0ff */
[----:B------:R-:W-:Y:S02]  /*9100*/  LOP3.LUT R28, R28, 0xf000f, RZ, 0xc0, !PT ;  /* 0x000f000f1c1c7812 */ /* 0x000fe400078ec0ff */
[----:B---3--:R-:W-:Y:S02]  /*9110*/  LOP3.LUT R14, R25, 0x3f003f, RZ, 0xc0, !PT ;  /* 0x003f003f190e7812 */ /* 0x008fe400078ec0ff */
[----:B------:R-:W-:-:S02]  /*9120*/  SHF.R.U32.HI R15, RZ, 0x6, R25 ;  /* 0x00000006ff0f7819 */ /* 0x000fc40000011619 */
[----:B------:R-:W-:Y:S02]  /*9130*/  SHF.R.U32.HI R25, RZ, 0xc, R25 ;  /* 0x0000000cff197819 */ /* 0x000fe40000011619 */
[----:B------:R-:W-:Y:S02]  /*9140*/  LOP3.LUT R4, R46, 0xf000f, RZ, 0xc0, !PT ;  /* 0x000f000f2e047812 */ /* 0x000fe400078ec0ff */
[----:B------:R-:W-:Y:S02]  /*9150*/  LOP3.LUT R7, R3, 0x300030, R2, 0xf8, !PT ;  /* 0x0030003003077812 */ /* 0x000fe400078ef802 */
[----:B------:R-:W-:Y:S02]  /*9160*/  LOP3.LUT R46, R28, 0x300030, R45, 0xf8, !PT ;  /* 0x003000301c2e7812 */ /* 0x000fe400078ef82d */
[----:B------:R-:W-:Y:S02]  /*9170*/  LOP3.LUT R28, R26, 0x3f003f, RZ, 0xc0, !PT ;  /* 0x003f003f1a1c7812 */ /* 0x000fe400078ec0ff */
[----:B------:R-:W-:-:S02]  /*9180*/  SHF.R.U32.HI R45, RZ, 0x6, R26 ;  /* 0x00000006ff2d7819 */ /* 0x000fc4000001161a */
[----:B------:R-:W-:Y:S02]  /*9190*/  LOP3.LUT R2, R25, 0xf000f, RZ, 0xc0, !PT ;  /* 0x000f000f19027812 */ /* 0x000fe400078ec0ff */
[----:B------:R-:W-:Y:S02]  /*91a0*/  LOP3.LUT R52, R4, 0x300030, R13, 0xf8, !PT ;  /* 0x0030003004347812 */ /* 0x000fe400078ef80d */
[----:B------:R-:W-:Y:S02]  /*91b0*/  SHF.R.U32.HI R26, RZ, 0xc, R26 ;  /* 0x0000000cff1a7819 */ /* 0x000fe4000001161a */
[----:B------:R-:W-:Y:S02]  /*91c0*/  LOP3.LUT R22, R5, 0x3f003f, RZ, 0xc0, !PT ;  /* 0x003f003f05167812 */ /* 0x000fe400078ec0ff */
[----:B------:R-:W-:Y:S02]  /*91d0*/  LOP3.LUT R3, R24, 0x3f003f, RZ, 0xc0, !PT ;  /* 0x003f003f18037812 */ /* 0x000fe400078ec0ff */
[----:B------:R-:W-:-:S02]  /*91e0*/  SHF.R.U32.HI R4, RZ, 0x6, R24 ;  /* 0x00000006ff047819 */ /* 0x000fc40000011618 */
[----:B------:R-:W-:Y:S02]  /*91f0*/  LOP3.LUT R48, R6, 0x3f003f, RZ, 0xc0, !PT ;  /* 0x003f003f06307812 */ /* 0x000fe400078ec0ff */
[----:B------:R-:W-:Y:S02]  /*9200*/  SHF.R.U32.HI R24, RZ, 0xc, R24 ;  /* 0x0000000cff187819 */ /* 0x000fe40000011618 */
[----:B------:R-:W-:Y:S02]  /*9210*/  LOP3.LUT R56, R27, 0x3f003f, RZ, 0xc0, !PT ;  /* 0x003f003f1b387812 */ /* 0x000fe400078ec0ff */
[--C-:B------:R-:W-:Y:S02]  /*9220*/  SHF.R.U32.HI R57, RZ, 0x6, R27.reuse ;  /* 0x00000006ff397819 */ /* 0x100fe4000001161b */
[----:B------:R-:W-:Y:S02]  /*9230*/  SHF.R.U32.HI R27, RZ, 0xc, R27 ;  /* 0x0000000cff1b7819 */ /* 0x000fe4000001161b */
[----:B------:R-:W-:-:S02]  /*9240*/  LOP3.LUT R47, R2, 0x300030, R47, 0xf8, !PT ;  /* 0x00300030022f7812 */ /* 0x000fc400078ef82f */
[----:B------:R-:W-:Y:S02]  /*9250*/  SHF.R.U32.HI R23, RZ, 0x6, R5 ;  /* 0x00000006ff177819 */ /* 0x000fe40000011605 */
[----:B------:R-:W-:Y:S02]  /*9260*/  SHF.R.U32.HI R49, RZ, 0x6, R6 ;  /* 0x00000006ff317819 */ /* 0x000fe40000011606 */
[----:B------:R-:W-:Y:S02]  /*9270*/  LOP3.LUT R26, R26, 0xf000f, RZ, 0xc0, !PT ;  /* 0x000f000f1a1a7812 */ /* 0x000fe400078ec0ff */
[----:B------:R-:W-:Y:S02]  /*9280*/  LOP3.LUT R2, R11, 0x64006400, RZ, 0xfc, !PT ;  /* 0x640064000b027812 */ /* 0x000fe400078efcff */
        /* <DEDUP_REMOVED lines=8> */
[----:B------:R-:W-:Y:S02]  /*9310*/  LOP3.LUT R21, R21, 0x3f003f, RZ, 0xc0, !PT ;  /* 0x003f003f15157812 */ /* 0x000fe400078ec0ff */
[----:B------:R-:W-:Y:S02]  /*9320*/  LOP3.LUT R54, R54, 0x64006400, RZ, 0xfc, !PT ;  /* 0x6400640036367812 */ /* 0x000fe400078efcff */
[----:B------:R-:W-:Y:S01]  /*9330*/  LOP3.LUT R26, R3, 0x64006400, RZ, 0xfc, !PT ;  /* 0x64006400031a7812 */ /* 0x000fe200078efcff */
[----:B------:R-:W-:Y:S01]  /*9340*/  HADD2 R3, R11, -1056, -1056 ;  /* 0xe420e4200b037430 */ /* 0x000fe20000000000 */
[----:B------:R-:W-:Y:S02]  /*9350*/  LOP3.LUT R56, R56, 0x64006400, RZ, 0xfc, !PT ;  /* 0x6400640038387812 */ /* 0x000fe400078efcff */
        /* <DEDUP_REMOVED lines=113> */
.L_x_2380:
        /* <DEDUP_REMOVED lines=46> */
.L_x_2382:
        /* <DEDUP_REMOVED lines=45> */
.L_x_2381:
        /* <DEDUP_REMOVED lines=8> */
.L_x_2376:
        /* <DEDUP_REMOVED lines=15> */
.L_x_2388:
[----:B------:R-:W0:Y:S01]  /*a190*/  LDC R37, c[0x0][0x3ac] ;  /* 0x0000eb00ff257b82 */ /* 0x000e220000000800 */
[----:B------:R-:W-:Y:S01]  /*a1a0*/  ISETP.NE.AND P1, PT, R39, R30, PT ;  /* 0x0000001e2700720c */ /* 0x000fe20003f25270 */
[----:B------:R1:W2:-:S12]  /*a1b0*/  LDG.E.128.CONSTANT R20, desc[UR6][R24.64] ;  /* 0x0000000618147981 */ /* 0x000298000c1e9d00 */
[----:B------:R-:W-:-:S06]  /*a1c0*/  @!P1 LEA R50, R38, R1, 0x3 ;  /* 0x0000000126329211 */ /* 0x000fcc00078e18ff */
[----:B------:R-:W3:Y:S01]  /*a1d0*/  @!P1 LDL.64 R50, [R50+0x8] ;  /* 0x0000080032329983 */ /* 0x000ee20000100a00 */
[----:B0-----:R-:W-:-:S05]  /*a1e0*/  IMAD.WIDE R44, R37, 0x4, R24 ;  /* 0x00000004252c7825 */ /* 0x001fca00078e0218 */
[----:B------:R0:W4:Y:S01]  /*a1f0*/  LDG.E.128.CONSTANT R16, desc[UR6][R44.64] ;  /* 0x000000062c107981 */ /* 0x000122000c1e9d00 */
[----:B------:R-:W-:-:S05]  /*a200*/  IMAD.WIDE R46, R37, 0x4, R44 ;  /* 0x00000004252e7825 */ /* 0x000fca00078e022c */
[----:B------:R-:W4:Y:S01]  /*a210*/  LDG.E.128.CONSTANT R8, desc[UR6][R46.64] ;  /* 0x000000062e087981 */ /* 0x000f22000c1e9d00 */
[----:B------:R-:W-:-:S05]  /*a220*/  IMAD.WIDE R48, R37, 0x4, R46 ;  /* 0x0000000425307825 */ /* 0x000fca00078e022e */
[----:B------:R-:W4:Y:S01]  /*a230*/  LDG.E.128.CONSTANT R12, desc[UR6][R48.64] ;  /* 0x00000006300c7981 */ /* 0x000f22000c1e9d00 */
[----:B------:R-:W-:-:S05]  /*a240*/  IMAD.WIDE R2, R37, 0x4, R48 ;  /* 0x0000000425027825 */ /* 0x000fca00078e0230 */
[----:B------:R-:W4:Y:S01]  /*a250*/  LDG.E.128.CONSTANT R4, desc[UR6][R2.64] ;  /* 0x0000000602047981 */ /* 0x000f22000c1e9d00 */
[----:B-1----:R-:W-:Y:S02]  /*a260*/  @!P1 MOV R24, R28 ;  /* 0x0000001c00189202 */ /* 0x002fe40000000f00 */
[----:B------:R-:W-:-:S05]  /*a270*/  @!P1 MOV R25, R27 ;  /* 0x0000001b00199202 */ /* 0x000fca0000000f00 */
[----:B------:R1:W5:Y:S01]  /*a280*/  @!P1 LDG.E.U16.CONSTANT R98, desc[UR6][R24.64] ;  /* 0x0000000618629981 */ /* 0x000362000c1e9500 */
[----:B------:R-:W0:Y:S01]  /*a290*/  S2UR UR5, SR_CTAID.Y ;  /* 0x00000000000579c3 */ /* 0x000e220000002600 */
[----:B------:R-:W-:Y:S01]  /*a2a0*/  HFMA2 R43, -RZ, RZ, 0, 0.03125 ;  /* 0x00002800ff2b7431 */ /* 0x000fe200000001ff */
[----:B------:R-:W-:Y:S02]  /*a2b0*/  ISETP.NE.AND P2, PT, R42, RZ, PT ;  /* 0x000000ff2a00720c */ /* 0x000fe40003f45270 */
[----:B------:R-:W-:Y:S01]  /*a2c0*/  @!P1 IADD3 R97, PT, PT, R38, 0x1, RZ ;  /* 0x0000000126619810 */ /* 0x000fe20007ffe0ff */
[----:B0-----:R-:W-:-:S04]  /*a2d0*/  UIMAD UR5, UR5, -0x3, UR8 ;  /* 0xfffffffd050578a4 */ /* 0x001fc8000f8e0208 */
[----:B------:R-:W-:Y:S01]  /*a2e0*/  UISETP.NE.AND UP0, UPT, UR5, 0x1, UPT ;  /* 0x000000010500788c */ /* 0x000fe2000bf05270 */
[----:B--2---:R-:W-:Y:S02]  /*a2f0*/  SHF.R.U32.HI R52, RZ, 0xf, R23 ;  /* 0x0000000fff347819 */ /* 0x004fe40000011617 */
[----:B------:R-:W-:Y:S02]  /*a300*/  SHF.R.U32.HI R44, RZ, 0xf, R20 ;  /* 0x0000000fff2c7819 */ /* 0x000fe40000011614 */
[C---:B------:R-:W-:Y:S02]  /*a310*/  LOP3.LUT R56, R21.reuse, 0x1f001f, RZ, 0xc0, !PT ;  /* 0x001f001f15387812 */ /* 0x040fe400078ec0ff */
[--C-:B------:R-:W-:Y:S02]  /*a320*/  SHF.R.U32.HI R55, RZ, 0xa, R21.reuse ;  /* 0x0000000aff377819 */ /* 0x100fe40000011615 */
[----:B-1----:R-:W-:Y:S02]  /*a330*/  LOP3.LUT R25, R21, 0x3e003e0, RZ, 0xc0, !PT ;  /* 0x03e003e015197812 */ /* 0x002fe400078ec0ff */
[----:B------:R-:W-:-:S02]  /*a340*/  SHF.R.U32.HI R45, RZ, 0xf, R21 ;  /* 0x0000000fff2d7819 */ /* 0x000fc40000011615 */
[----:B---3--:R-:W-:-:S04]  /*a350*/  @!P1 PRMT R0, R50, 0x7610, R0 ;  /* 0x0000761032009816 */ /* 0x008fc80000000000 */
[----:B------:R-:W-:Y:S02]  /*a360*/  @!P1 PRMT R0, R0, 0x7610, R50 ;  /* 0x0000761000009816 */ /* 0x000fe40000000032 */
[----:B------:R-:W-:Y:S02]  /*a370*/  SHF.R.U32.HI R50, RZ, 0xf, R22 ;  /* 0x0000000fff327819 */ /* 0x000fe40000011616 */
[----:B------:R-:W-:Y:S02]  /*a380*/  @!P1 PRMT R96, R51, 0x7610, R96 ;  /* 0x0000761033609816 */ /* 0x000fe40000000060 */
[C---:B----4-:R-:W-:Y:S02]  /*a390*/  LOP3.LUT R58, R17.reuse, 0x1f001f, RZ, 0xc0, !PT ;  /* 0x001f001f113a7812 */ /* 0x050fe400078ec0ff */
[----:B------:R-:W-:Y:S02]  /*a3a0*/  SHF.R.U32.HI R59, RZ, 0xa, R17 ;  /* 0x0000000aff3b7819 */ /* 0x000fe40000011611 */
[----:B------:R-:W-:-:S02]  /*a3b0*/  LOP3.LUT R21, R17, 0x3e003e0, RZ, 0xc0, !PT ;  /* 0x03e003e011157812 */ /* 0x000fc400078ec0ff */
[----:B------:R-:W-:Y:S02]  /*a3c0*/  SHF.R.U32.HI R48, RZ, 0xe, R17 ;  /* 0x0000000eff307819 */ /* 0x000fe40000011611 */
[C---:B------:R-:W-:Y:S02]  /*a3d0*/  LOP3.LUT R61, R22.reuse, 0x1f001f, RZ, 0xc0, !PT ;  /* 0x001f001f163d7812 */ /* 0x040fe400078ec0ff */
[----:B------:R-:W-:Y:S02]  /*a3e0*/  SHF.R.U32.HI R64, RZ, 0xa, R22 ;  /* 0x0000000aff407819 */ /* 0x000fe40000011616 */
[----:B------:R-:W-:Y:S02]  /*a3f0*/  LOP3.LUT R24, R22, 0x3e003e0, RZ, 0xc0, !PT ;  /* 0x03e003e016187812 */ /* 0x000fe400078ec0ff */
[----:B------:R-:W-:Y:S02]  /*a400*/  SHF.R.U32.HI R53, RZ, 0xe, R18 ;  /* 0x0000000eff357819 */ /* 0x000fe40000011612 */
[----:B------:R-:W-:-:S02]  /*a410*/  LOP3.LUT R73, R19, 0x1f001f, RZ, 0xc0, !PT ;  /* 0x001f001f13497812 */ /* 0x000fc400078ec0ff */
[----:B------:R-:W-:Y:S02]  /*a420*/  SHF.R.U32.HI R80, RZ, 0xa, R19 ;  /* 0x0000000aff507819 */ /* 0x000fe40000011613 */
[----:B------:R-:W-:Y:S02]  /*a430*/  LOP3.LUT R17, R19, 0x3e003e0, RZ, 0xc0, !PT ;  /* 0x03e003e013117812 */ /* 0x000fe400078ec0ff */
[----:B------:R-:W-:Y:S02]  /*a440*/  LOP3.LUT R50, R50, 0x10001, RZ, 0xc0, !PT ;  /* 0x0001000132327812 */ /* 0x000fe400078ec0ff */
[C---:B------:R-:W-:Y:S02]  /*a450*/  LOP3.LUT R78, R23.reuse, 0x1f001f, RZ, 0xc0, !PT ;  /* 0x001f001f174e7812 */ /* 0x040fe400078ec0ff */
[----:B------:R-:W-:Y:S02]  /*a460*/  SHF.R.U32.HI R77, RZ, 0xa, R23 ;  /* 0x0000000aff4d7819 */ /* 0x000fe40000011617 */
[----:B------:R-:W-:-:S02]  /*a470*/  LOP3.LUT R22, R23, 0x3e003e0, RZ, 0xc0, !PT ;  /* 0x03e003e017167812 */ /* 0x000fc400078ec0ff */
[----:B------:R-:W-:Y:S02]  /*a480*/  SHF.R.U32.HI R19, RZ, 0xe, R19 ;  /* 0x0000000eff137819 */ /* 0x000fe40000011613 */
[----:B------:R-:W-:Y:S02]  /*a490*/  LOP3.LUT R52, R52, 0x10001, RZ, 0xc0, !PT ;  /* 0x0001000134347812 */ /* 0x000fe400078ec0ff */
[----:B------:R-:W-:Y:S02]  /*a4a0*/  SHF.R.U32.HI R23, RZ, 0xe, R16 ;  /* 0x0000000eff177819 */ /* 0x000fe40000011610 */
[----:B------:R-:W-:Y:S02]  /*a4b0*/  LOP3.LUT R44, R44, 0x10001, RZ, 0xc0, !PT ;  /* 0x000100012c2c7812 */ /* 0x000fe400078ec0ff */
[----:B------:R-:W-:Y:S02]  /*a4c0*/  LOP3.LUT R45, R45, 0x10001, RZ, 0xc0, !PT ;  /* 0x000100012d2d7812 */ /* 0x000fe400078ec0ff */
[----:B------:R-:W-:-:S02]  /*a4d0*/  @!P1 PRMT R96, R96, 0x7610, R51 ;  /* 0x0000761060609816 */ /* 0x000fc40000000033 */
        /* <DEDUP_REMOVED lines=21> */
[----:B------:R-:W-:Y:S02]  /*a630*/  SHF.R.U32.HI R75, RZ, 0xa, R11 ;  /* 0x0000000aff4b7819 */ /* 0x000fe4000001160b */
[----:B------:R-:W-:Y:S02]  /*a640*/  LOP3.LUT R23, R11, 0x3e003e0, RZ, 0xc0, !PT ;  /* 0x03e003e00b177812 */ /* 0x000fe400078ec0ff */
[----:B------:R-:W-:-:S02]  /*a650*/  SHF.R.U32.HI R8, RZ, 0xd, R8 ;  /* 0x0000000dff087819 */ /* 0x000fc40000011608 */
[----:B------:R-:W-:Y:S02]  /*a660*/  SHF.R.U32.HI R11, RZ, 0xd, R11 ;  /* 0x0000000dff0b7819 */ /* 0x000fe4000001160b */
[--C-:B------:R-:W-:Y:S02]  /*a670*/  SHF.R.U32.HI R48, RZ, 0xd, R9.reuse ;  /* 0x0000000dff307819 */ /* 0x100fe40000011609 */
[C---:B------:R-:W-:Y:S02]  /*a680*/  LOP3.LUT R53, R9.reuse, 0x1f001f, RZ, 0xc0, !PT ;  /* 0x001f001f09357812 */ /* 0x040fe400078ec0ff */
[----:B------:R-:W-:Y:S02]  /*a690*/  SHF.R.U32.HI R52, RZ, 0xa, R9 ;  /* 0x0000000aff347819 */ /* 0x000fe40000011609 */
[----:B------:R-:W-:Y:S02]  /*a6a0*/  LOP3.LUT R67, R9, 0x3e003e0, RZ, 0xc0, !PT ;  /* 0x03e003e009437812 */ /* 0x000fe400078ec0ff */
[----:B------:R-:W-:-:S02]  /*a6b0*/  LOP3.LUT R71, R71, 0x40004, R10, 0xf8, !PT ;  /* 0x0004000447477812 */ /* 0x000fc400078ef80a */
[C---:B------:R-:W-:Y:S02]  /*a6c0*/  LOP3.LUT R74, R15.reuse, 0x1f001f, RZ, 0xc0, !PT ;  /* 0x001f001f0f4a7812 */ /* 0x040fe400078ec0ff */
[----:B------:R-:W-:Y:S02]  /*a6d0*/  SHF.R.U32.HI R79, RZ, 0xa, R15 ;  /* 0x0000000aff4f7819 */ /* 0x000fe4000001160f */
[----:B------:R-:W-:Y:S02]  /*a6e0*/  LOP3.LUT R87, R15, 0x3e003e0, RZ, 0xc0, !PT ;  /* 0x03e003e00f577812 */ /* 0x000fe400078ec0ff */
[----:B------:R-:W-:Y:S02]  /*a6f0*/  LOP3.LUT R9, R57, 0x40004, R8, 0xf8, !PT ;  /* 0x0004000439097812 */ /* 0x000fe400078ef808 */
[----:B------:R-:W-:Y:S02]  /*a700*/  LOP3.LUT R10, R50, 0x40004, R11, 0xf8, !PT ;  /* 0x00040004320a7812 */ /* 0x000fe400078ef80b */
[----:B------:R-:W-:-:S02]  /*a710*/  SHF.R.U32.HI R15, RZ, 0xc, R15 ;  /* 0x0000000cff0f7819 */ /* 0x000fc4000001160f */
[C---:B------:R-:W-:Y:S02]  /*a720*/  LOP3.LUT R54, R13.reuse, 0x1f001f, RZ, 0xc0, !PT ;  /* 0x001f001f0d367812 */ /* 0x040fe400078ec0ff */
[--C-:B------:R-:W-:Y:S02]  /*a730*/  SHF.R.U32.HI R57, RZ, 0xa, R13.reuse ;  /* 0x0000000aff397819 */ /* 0x100fe4000001160d */
[----:B------:R-:W-:Y:S02]  /*a740*/  LOP3.LUT R88, R13, 0x3e003e0, RZ, 0xc0, !PT ;  /* 0x03e003e00d587812 */ /* 0x000fe400078ec0ff */
[----:B------:R-:W-:Y:S02]  /*a750*/  LOP3.LUT R8, R69, 0x40004, R48, 0xf8, !PT ;  /* 0x0004000445087812 */ /* 0x000fe400078ef830 */
[----:B------:R-:W-:Y:S02]  /*a760*/  SHF.R.U32.HI R13, RZ, 0xc, R13 ;  /* 0x0000000cff0d7819 */ /* 0x000fe4000001160d */
[----:B------:R-:W-:-:S02]  /*a770*/  LOP3.LUT R26, R26, 0x64006400, RZ, 0xfc, !PT ;  /* 0x640064001a1a7812 */ /* 0x000fc400078efcff */
[C---:B------:R-:W-:Y:S02]  /*a780*/  LOP3.LUT R48, R12.reuse, 0x1f001f, RZ, 0xc0, !PT ;  /* 0x001f001f0c307812 */ /* 0x040fe400078ec0ff */
[--C-:B------:R-:W-:Y:S02]  /*a790*/  SHF.R.U32.HI R50, RZ, 0xa, R12.reuse ;  /* 0x0000000aff327819 */ /* 0x100fe4000001160c */
[----:B------:R-:W-:Y:S02]  /*a7a0*/  LOP3.LUT R81, R12, 0x3e003e0, RZ, 0xc0, !PT ;  /* 0x03e003e00c517812 */ /* 0x000fe400078ec0ff */
[----:B------:R-:W-:Y:S02]  /*a7b0*/  SHF.R.U32.HI R12, RZ, 0xc, R12 ;  /* 0x0000000cff0c7819 */ /* 0x000fe4000001160c */
[----:B------:R-:W-:Y:S02]  /*a7c0*/  LOP3.LUT R70, R10, 0x80008, R15, 0xf8, !PT ;  /* 0x000800080a467812 */ /* 0x000fe400078ef80f */
[----:B------:R-:W-:-:S02]  /*a7d0*/  LOP3.LUT R18, R18, 0x64006400, RZ, 0xfc, !PT ;  /* 0x6400640012127812 */ /* 0x000fc400078efcff */
[C---:B------:R-:W-:Y:S02]  /*a7e0*/  LOP3.LUT R60, R14.reuse, 0x1f001f, RZ, 0xc0, !PT ;  /* 0x001f001f0e3c7812 */ /* 0x040fe400078ec0ff */
[--C-:B------:R-:W-:Y:S02]  /*a7f0*/  SHF.R.U32.HI R66, RZ, 0xa, R14.reuse ;  /* 0x0000000aff427819 */ /* 0x100fe4000001160e */
[----:B------:R-:W-:Y:S02]  /*a800*/  LOP3.LUT R86, R14, 0x3e003e0, RZ, 0xc0, !PT ;  /* 0x03e003e00e567812 */ /* 0x000fe400078ec0ff */
[C---:B------:R-:W-:Y:S02]  /*a810*/  LOP3.LUT R10, R5.reuse, 0x1f001f, RZ, 0xc0, !PT ;  /* 0x001f001f050a7812 */ /* 0x040fe400078ec0ff */
[----:B------:R-:W-:Y:S02]  /*a820*/  SHF.R.U32.HI R11, RZ, 0xa, R5 ;  /* 0x0000000aff0b7819 */ /* 0x000fe40000011605 */
[----:B------:R-:W-:Y:S01]  /*a830*/  LOP3.LUT R90, R5, 0x3e003e0, RZ, 0xc0, !PT ;  /* 0x03e003e0055a7812 */ /* 0x000fe200078ec0ff */
[----:B------:R-:W-:Y:S01]  /*a840*/  HFMA2 R82, R26, R43.H0_H0, -48, -48 ;  /* 0xd200d2001a527431 */ /* 0x000fe2000004002b */
[----:B------:R-:W-:-:S02]  /*a850*/  SHF.R.U32.HI R14, RZ, 0xc, R14 ;  /* 0x0000000cff0e7819 */ /* 0x000fc4000001160e */
[----:B------:R-:W-:Y:S02]  /*a860*/  LOP3.LUT R68, R8, 0x80008, R13, 0xf8, !PT ;  /* 0x0008000808447812 */ /* 0x000fe400078ef80d */
[----:B------:R-:W-:Y:S02]  /*a870*/  LOP3.LUT R89, R4, 0x3e003e0, RZ, 0xc0, !PT ;  /* 0x03e003e004597812 */ /* 0x000fe400078ec0ff */
[----:B------:R-:W-:Y:S02]  /*a880*/  SHF.R.U32.HI R5, RZ, 0xb, R5 ;  /* 0x0000000bff057819 */ /* 0x000fe40000011605 */
[----:B------:R-:W-:Y:S02]  /*a890*/  LOP3.LUT R69, R9, 0x80008, R12, 0xf8, !PT ;  /* 0x0008000809457812 */ /* 0x000fe400078ef80c */
[----:B------:R-:W-:Y:S02]  /*a8a0*/  LOP3.LUT R24, R24, 0x64006400, RZ, 0xfc, !PT ;  /* 0x6400640018187812 */ /* 0x000fe400078efcff */
[----:B------:R-:W-:Y:S01]  /*a8b0*/  LOP3.LUT R26, R67, 0x64006400, RZ, 0xfc, !PT ;  /* 0x64006400431a7812 */ /* 0x000fe200078efcff */
[----:B------:R-:W-:Y:S01]  /*a8c0*/  HFMA2 R67, R18, R43.H0_H0, -48, -48 ;  /* 0xd200d20012437431 */ /* 0x000fe2000004002b */
        /* <DEDUP_REMOVED lines=8> */
[----:B------:R-:W-:Y:S02]  /*a950*/  LOP3.LUT R5, R68, 0x100010, R5, 0xf8, !PT ;  /* 0x0010001044057812 */ /* 0x000fe400078ef805 */
[----:B------:R-:W-:Y:S02]  /*a960*/  LOP3.LUT R22, R22, 0x64006400, RZ, 0xfc, !PT ;  /* 0x6400640016167812 */ /* 0x000fe400078efcff */
[----:B------:R-:W-:Y:S02]  /*a970*/  LOP3.LUT R16, R16, 0x64006400, RZ, 0xfc, !PT ;  /* 0x6400640010107812 */ /* 0x000fe400078efcff */
[----:B------:R-:W-:Y:S02]  /*a980*/  LOP3.LUT R18, R89, 0x64006400, RZ, 0xfc, !PT ;  /* 0x6400640059127812 */ /* 0x000fe400078efcff */
[----:B------:R-:W-:-:S02]  /*a990*/  SHF.R.U32.HI R6, RZ, 0xb, R6 ;  /* 0x0000000bff067819 */ /* 0x000fc40000011606 */
[C---:B------:R-:W-:Y:S02]  /*a9a0*/  LOP3.LUT R92, R7.reuse, 0x3e003e0, RZ, 0xc0, !PT ;  /* 0x03e003e0075c7812 */ /* 0x040fe400078ec0ff */
[----:B------:R-:W-:Y:S02]  /*a9b0*/  LOP3.LUT R14, R7, 0x1f001f, RZ, 0xc0, !PT ;  /* 0x001f001f070e7812 */ /* 0x000fe400078ec0ff */
[--C-:B------:R-:W-:Y:S02]  /*a9c0*/  SHF.R.U32.HI R15, RZ, 0xa, R7.reuse ;  /* 0x0000000aff0f7819 */ /* 0x100fe40000011607 */
[----:B------:R-:W-:Y:S02]  /*a9d0*/  LOP3.LUT R68, R25, 0x64006400, RZ, 0xfc, !PT ;  /* 0x6400640019447812 */ /* 0x000fe400078efcff */
[----:B------:R-:W-:Y:S02]  /*a9e0*/  LOP3.LUT R20, R20, 0x64006400, RZ, 0xfc, !PT ;  /* 0x6400640014147812 */ /* 0x000fe400078efcff */
[----:B------:R-:W-:Y:S01]  /*a9f0*/  LOP3.LUT R90, R90, 0x64006400, RZ, 0xfc, !PT ;  /* 0x640064005a5a7812 */ /* 0x000fe200078efcff */
[----:B------:R-:W-:Y:S01]  /*aa00*/  HFMA2 R84, R24, R43.H0_H0, -48, -48 ;  /* 0xd200d20018547431 */ /* 0x000fe2000004002b */
[----:B------:R-:W-:-:S02]  /*aa10*/  SHF.R.U32.HI R7, RZ, 0xb, R7 ;  /* 0x0000000bff077819 */ /* 0x000fc40000011607 */
[----:B------:R-:W-:Y:S02]  /*aa20*/  LOP3.LUT R51, R51, 0x64006400, RZ, 0xfc, !PT ;  /* 0x6400640033337812 */ /* 0x000fe400078efcff */
[----:B------:R-:W-:Y:S02]  /*aa30*/  LOP3.LUT R86, R86, 0x64006400, RZ, 0xfc, !PT ;  /* 0x6400640056567812 */ /* 0x000fe400078efcff */
[----:B------:R-:W-:Y:S02]  /*aa40*/  LOP3.LUT R56, R56, 0x64006400, RZ, 0xfc, !PT ;  /* 0x6400640038387812 */ /* 0x000fe400078efcff */
[----:B------:R-:W-:Y:S01]  /*aa50*/  LOP3.LUT R55, R55, 0x1f001f, RZ, 0xc0, !PT ;  /* 0x001f001f37377812 */ /* 0x000fe200078ec0ff */
[-C--:B------:R-:W-:Y:S01]  /*aa60*/  HFMA2 R85, R22, R43.reuse.H0_H0, -48, -48 ;  /* 0xd200d20016557431 */ /* 0x080fe2000004002b */
[----:B------:R-:W-:Y:S01]  /*aa70*/  LOP3.LUT R4, R69, 0x100010, R4, 0xf8, !PT ;  /* 0x0010001045047812 */ /* 0x000fe200078ef804 */
[-C--:B------:R-:W-:Y:S01]  /*aa80*/  HFMA2 R69, R16, R43.reuse.H0_H0, -48, -48 ;  /* 0xd200d20010457431 */ /* 0x080fe2000004002b */
[----:B------:R-:W-:Y:S01]  /*aa90*/  LOP3.LUT R24, R19, 0x64006400, RZ, 0xfc, !PT ;  /* 0x6400640013187812 */ /* 0x000fe200078efcff */
[----:B------:R-:W-:Y:S01]  /*aaa0*/  HFMA2 R19, R18, R43.H0_H0, -48, -48 ;  /* 0xd200d20012137431 */ /* 0x000fe2000004002b */
[----:B------:R-:W-:-:S02]  /*aab0*/  LOP3.LUT R47, R47, 0x64006400, RZ, 0xfc, !PT ;  /* 0x640064002f2f7812 */ /* 0x000fc400078efcff */
[----:B------:R-:W-:Y:S02]  /*aac0*/  LOP3.LUT R77, R77, 0x1f001f, RZ, 0xc0, !PT ;  /* 0x001f001f4d4d7812 */ /* 0x000fe400078ec0ff */
[----:B------:R-:W-:Y:S01]  /*aad0*/  LOP3.LUT R72, R72, 0x1f001f, RZ, 0xc0, !PT ;  /* 0x001f001f48487812 */ /* 0x000fe200078ec0ff */
[-C--:B------:R-:W-:Y:S01]  /*aae0*/  HFMA2 R83, R68, R43.reuse.H0_H0, -48, -48 ;  /* 0xd200d20044537431 */ /* 0x080fe2000004002b */
[----:B------:R-:W-:Y:S01]  /*aaf0*/  LOP3.LUT R6, R71, 0x100010, R6, 0xf8, !PT ;  /* 0x0010001047067812 */ /* 0x000fe200078ef806 */
[-C--:B------:R-:W-:Y:S01]  /*ab00*/  HFMA2 R71, R20, R43.reuse.H0_H0, -48, -48 ;  /* 0xd200d20014477431 */ /* 0x080fe2000004002b */
[----:B------:R-:W-:Y:S01]  /*ab10*/  LOP3.LUT R7, R70, 0x100010, R7, 0xf8, !PT ;  /* 0x0010001046077812 */ /* 0x000fe200078ef807 */
        /* <DEDUP_REMOVED lines=198> */
.L_x_2385:
        /* <DEDUP_REMOVED lines=82> */
.L_x_2387:
        /* <DEDUP_REMOVED lines=77> */
.L_x_2386:
[----:B------:R-:W-:Y:S01]  /*c170*/  IADD3 R39, PT, PT, R39, 0x20, RZ ;  /* 0x0000002027277810 */ /* 0x000fe20007ffe0ff */
[----:B------:R-:W-:Y:S01]  /*c180*/  UIADD3 UR4, UPT, UPT, UR4, 0x40, URZ ;  /* 0x0000004004047890 */ /* 0x000fe2000fffe0ff */
[----:B------:R-:W-:Y:S01]  /*c190*/  IADD3 R28, P2, PT, R28, 0x80, RZ ;  /* 0x000000801c1c7810 */ /* 0x000fe20007f5e0ff */
[----:B------:R-:W-:Y:S01]  /*c1a0*/  IMAD.WIDE R24, R37, 0x4, R2 ;  /* 0x0000000425187825 */ /* 0x000fe200078e0202 */
[----:B------:R-:W-:Y:S02]  /*c1b0*/  ISETP.GE.AND P1, PT, R39, R29, PT ;  /* 0x0000001d2700720c */ /* 0x000fe40003f26270 */
[----:B------:R-:W-:-:S11]  /*c1c0*/  IADD3.X R27, PT, PT, RZ, R27, RZ, P2, !PT ;  /* 0x0000001bff1b7210 */ /* 0x000fd600017fe4ff */
[----:B------:R-:W-:Y:S05]  /*c1d0*/  @!P1 BRA `(.L_x_2388) ;  /* 0xffffffdc00ec9947 */ /* 0x000fea000383ffff */
.L_x_2384:
        /* <DEDUP_REMOVED lines=21> */
.L_x_2392:
[----:B------:R-:W0:Y:S02]  /*c330*/  LDS R2, [R6] ;  /* 0x0000000006027984 */ /* 0x000e240000000800 */
[----:B0-----:R-:W-:-:S05]  /*c340*/  HADD2 R3, R2, R7 ;  /* 0x0000000702037230 */ /* 0x001fca0000000000 */
[----:B------:R-:W0:Y:S02]  /*c350*/  ATOMS.CAST.SPIN P1, [R6], R2, R3 ;  /* 0x000000020600758d */ /* 0x000e240001820003 */
[----:B0-----:R-:W-:Y:S05]  /*c360*/  @!P1 BRA `(.L_x_2392) ;  /* 0xfffffffc00f09947 */ /* 0x001fea000383ffff */
[----:B------:R-:W-:Y:S05]  /*c370*/  BRA `(.L_x_2390) ;  /* 0x00000000000c7947 */ /* 0x000fea0003800000 */
.L_x_2391:
[----:B------:R-:W2:Y:S02]  /*c380*/  LD.E R2, desc[UR6][R4.64] ;  /* 0x0000000604027980 */ /* 0x000ea4000c101900 */
[----:B--2---:R-:W-:-:S05]  /*c390*/  IADD3 R3, PT, PT, R7, R2, RZ ;  /* 0x0000000207037210 */ /* 0x004fca0007ffe0ff */
[----:B------:R0:W-:Y:S02]  /*c3a0*/  ST.E desc[UR6][R4.64], R3 ;  /* 0x0000000304007985 */ /* 0x0001e4000c101906 */
.L_x_2390:
[----:B------:R-:W-:Y:S05]  /*c3b0*/  BSYNC.RECONVERGENT B0 ;  /* 0x0000000000007941 */ /* 0x000fea0003800200 */
.L_x_2389:
[----:B------:R1:W-:Y:S01]  /*c3c0*/  ATOM.E.ADD.F16x2.RN.STRONG.GPU P1, RZ, desc[UR6][R4.64+0x4], R35 ;  /* 0x8000042304ff79a2 */ /* 0x0003e2000c12e106 */
[----:B------:R-:W-:Y:S04]  /*c3d0*/  BSSY.RECONVERGENT B0, `(.L_x_2393) ;  /* 0x000000e000007945 */ /* 0x000fe80003800200 */
[----:B-1----:R-:W-:Y:S05]  /*c3e0*/  @P1 BRA `(.L_x_2394) ;  /* 0x0000000000301947 */ /* 0x002fea0003800000 */
[----:B------:R-:W1:Y:S02]  /*c3f0*/  QSPC.E.S P1, RZ, [R4+0x4] ;  /* 0x0000040004ff73aa */ /* 0x000e640000020500 */
[----:B-1----:R-:W-:Y:S05]  /*c400*/  @!P1 BRA `(.L_x_2395) ;  /* 0x00000000001c9947 */ /* 0x002fea0003800000 */
[----:B------:R-:W-:-:S04]  /*c410*/  MOV R2, R4 ;  /* 0x0000000400027202 */ /* 0x000fc80000000f00 */
[----:B------:R-:W-:-:S07]  /*c420*/  MOV R6, R2 ;  /* 0x0000000200067202 */ /* 0x000fce0000000f00 */
.L_x_2396:
[----:B------:R-:W0:Y:S02]  /*c430*/  LDS R2, [R6+0x4] ;  /* 0x0000040006027984 */ /* 0x000e240000000800 */
[----:B0-----:R-:W-:-:S05]  /*c440*/  HFMA2 R3, R2, 1, 1, R35 ;  /* 0x3c003c0002037831 */ /* 0x001fca0000000023 */
[----:B------:R-:W0:Y:S02]  /*c450*/  ATOMS.CAST.SPIN P1, [R6+0x4], R2, R3 ;  /* 0x000004020600758d */ /* 0x000e240001820003 */
[----:B0-----:R-:W-:Y:S05]  /*c460*/  @!P1 BRA `(.L_x_2396) ;  /* 0xfffffffc00f09947 */ /* 0x001fea000383ffff */
[----:B------:R-:W-:Y:S05]  /*c470*/  BRA `(.L_x_2394) ;  /* 0x00000000000c7947 */ /* 0x000fea0003800000 */
.L_x_2395:
[----:B------:R-:W0:Y:S02]  /*c480*/  LD.E R2, desc[UR6][R4.64+0x4] ;  /* 0x0000040604027980 */ /* 0x000e24000c101900 */
[----:B0-----:R-:W-:-:S05]  /*c490*/  IADD3 R3, PT, PT, R35, R2, RZ ;  /* 0x0000000223037210 */ /* 0x001fca0007ffe0ff */
[----:B------:R1:W-:Y:S02]  /*c4a0*/  ST.E desc[UR6][R4.64+0x4], R3 ;  /* 0x0000040304007985 */ /* 0x0003e4000c101906 */
.L_x_2394:
[----:B------:R-:W-:Y:S05]  /*c4b0*/  BSYNC.RECONVERGENT B0 ;  /* 0x0000000000007941 */ /* 0x000fea0003800200 */
.L_x_2393:
        /* <DEDUP_REMOVED lines=11> */
.L_x_2400:
[----:B------:R-:W0:Y:S02]  /*c570*/  LDS R2, [R6] ;  /* 0x0000000006027984 */ /* 0x000e240000000800 */
[----:B0-----:R-:W-:-:S05]  /*c580*/  HADD2 R3, R2, R7 ;  /* 0x0000000702037230 */ /* 0x001fca0000000000 */
[----:B------:R-:W0:Y:S02]  /*c590*/  ATOMS.CAST.SPIN P0, [R6], R2, R3 ;  /* 0x000000020600758d */ /* 0x000e240001800003 */
[----:B0-----:R-:W-:Y:S05]  /*c5a0*/  @!P0 BRA `(.L_x_2400) ;  /* 0xfffffffc00f08947 */ /* 0x001fea000383ffff */
[----:B------:R-:W-:Y:S05]  /*c5b0*/  BRA `(.L_x_2398) ;  /* 0x00000000000c7947 */ /* 0x000fea0003800000 */
.L_x_2399:
[----:B------:R-:W2:Y:S02]  /*c5c0*/  LD.E R2, desc[UR6][R4.64] ;  /* 0x0000000604027980 */ /* 0x000ea4000c101900 */
[----:B--2---:R-:W-:-:S05]  /*c5d0*/  IADD3 R3, PT, PT, R7, R2, RZ ;  /* 0x0000000207037210 */ /* 0x004fca0007ffe0ff */
[----:B------:R0:W-:Y:S02]  /*c5e0*/  ST.E desc[UR6][R4.64], R3 ;  /* 0x0000000304007985 */ /* 0x0001e4000c101906 */
.L_x_2398:
[----:B------:R-:W-:Y:S05]  /*c5f0*/  BSYNC.RECONVERGENT B0 ;  /* 0x0000000000007941 */ /* 0x000fea0003800200 */
.L_x_2397:
[----:B------:R1:W-:Y:S01]  /*c600*/  ATOM.E.ADD.F16x2.RN.STRONG.GPU P0, RZ, desc[UR6][R4.64+0x4], R33 ;  /* 0x8000042104ff79a2 */ /* 0x0003e2000c10e106 */
[----:B------:R-:W-:Y:S04]  /*c610*/  BSSY.RECONVERGENT B0, `(.L_x_2401) ;  /* 0x000000e000007945 */ /* 0x000fe80003800200 */
[----:B-1----:R-:W-:Y:S05]  /*c620*/  @P0 BRA `(.L_x_2402) ;  /* 0x0000000000300947 */ /* 0x002fea0003800000 */
[----:B------:R-:W1:Y:S02]  /*c630*/  QSPC.E.S P0, RZ, [R4+0x4] ;  /* 0x0000040004ff73aa */ /* 0x000e640000000500 */
[----:B-1----:R-:W-:Y:S05]  /*c640*/  @!P0 BRA `(.L_x_2403) ;  /* 0x00000000001c8947 */ /* 0x002fea0003800000 */
[----:B------:R-:W-:-:S04]  /*c650*/  MOV R2, R4 ;  /* 0x0000000400027202 */ /* 0x000fc80000000f00 */
[----:B------:R-:W-:-:S07]  /*c660*/  MOV R6, R2 ;  /* 0x0000000200067202 */ /* 0x000fce0000000f00 */
.L_x_2404:
[----:B------:R-:W0:Y:S02]  /*c670*/  LDS R2, [R6+0x4] ;  /* 0x0000040006027984 */ /* 0x000e240000000800 */
[----:B0-----:R-:W-:-:S05]  /*c680*/  HFMA2 R3, R2, 1, 1, R33 ;  /* 0x3c003c0002037831 */ /* 0x001fca0000000021 */
[----:B------:R-:W0:Y:S02]  /*c690*/  ATOMS.CAST.SPIN P0, [R6+0x4], R2, R3 ;  /* 0x000004020600758d */ /* 0x000e240001800003 */
[----:B0-----:R-:W-:Y:S05]  /*c6a0*/  @!P0 BRA `(.L_x_2404) ;  /* 0xfffffffc00f08947 */ /* 0x001fea000383ffff */
[----:B------:R-:W-:Y:S05]  /*c6b0*/  BRA `(.L_x_2402) ;  /* 0x00000000000c7947 */ /* 0x000fea0003800000 */
.L_x_2403:
[----:B------:R-:W0:Y:S02]  /*c6c0*/  LD.E R2, desc[UR6][R4.64+0x4] ;  /* 0x0000040604027980 */ /* 0x000e24000c101900 */
[----:B0-----:R-:W-:-:S05]  /*c6d0*/  IADD3 R3, PT, PT, R33, R2, RZ ;  /* 0x0000000221037210 */ /* 0x001fca0007ffe0ff */
[----:B------:R1:W-:Y:S02]  /*c6e0*/  ST.E desc[UR6][R4.64+0x4], R3 ;  /* 0x0000040304007985 */ /* 0x0003e4000c101906 */
.L_x_2402:
[----:B------:R-:W-:Y:S05]  /*c6f0*/  BSYNC.RECONVERGENT B0 ;  /* 0x0000000000007941 */ /* 0x000fea0003800200 */
.L_x_2401:
        /* <DEDUP_REMOVED lines=12> */
.L_x_2408:
[----:B------:R-:W0:Y:S02]  /*c7c0*/  LDS R2, [R0] ;  /* 0x0000000000027984 */ /* 0x000e240000000800 */
[----:B0-----:R-:W-:-:S05]  /*c7d0*/  HADD2 R3, R2, R7 ;  /* 0x0000000702037230 */ /* 0x001fca0000000000 */
[----:B------:R-:W0:Y:S02]  /*c7e0*/  ATOMS.CAST.SPIN P0, [R0], R2, R3 ;  /* 0x000000020000758d */ /* 0x000e240001800003 */
[----:B0-----:R-:W-:Y:S05]  /*c7f0*/  @!P0 BRA `(.L_x_2408) ;  /* 0xfffffffc00f08947 */ /* 0x001fea000383ffff */
[----:B------:R-:W-:Y:S05]  /*c800*/  BRA `(.L_x_2406) ;  /* 0x00000000000c7947 */ /* 0x000fea0003800000 */
.L_x_2407:
[----:B------:R-:W2:Y:S02]  /*c810*/  LD.E R0, desc[UR6][R4.64] ;  /* 0x0000000604007980 */ /* 0x000ea4000c101900 */
[----:B--2---:R-:W-:-:S05]  /*c820*/  IADD3 R3, PT, PT, R7, R0, RZ ;  /* 0x0000000007037210 */ /* 0x004fca0007ffe0ff */
[----:B------:R0:W-:Y:S02]  /*c830*/  ST.E desc[UR6][R4.64], R3 ;  /* 0x0000000304007985 */ /* 0x0001e4000c101906 */
.L_x_2406:
[----:B------:R-:W-:Y:S05]  /*c840*/  BSYNC.RECONVERGENT B0 ;  /* 0x0000000000007941 */ /* 0x000fea0003800200 */
.L_x_2405:
[----:B------:R1:W-:Y:S02]  /*c850*/  ATOM.E.ADD.F16x2.RN.STRONG.GPU P0, RZ, desc[UR6][R4.64+0x4], R31 ;  /* 0x8000041f04ff79a2 */ /* 0x0003e4000c10e106 */
[----:B-1----:R-:W-:Y:S05]  /*c860*/  @P0 EXIT ;  /* 0x000000000000094d */ /* 0x002fea0003800000 */
[----:B------:R-:W1:Y:S02]  /*c870*/  QSPC.E.S P0, RZ, [R4+0x4] ;  /* 0x0000040004ff73aa */ /* 0x000e640000000500 */
[----:B-1----:R-:W-:Y:S05]  /*c880*/  @!P0 BRA `(.L_x_2409) ;  /* 0x00000000001c8947 */ /* 0x002fea0003800000 */
[----:B------:R-:W-:-:S04]  /*c890*/  MOV R2, R4 ;  /* 0x0000000400027202 */ /* 0x000fc80000000f00 */
[----:B------:R-:W-:-:S07]  /*c8a0*/  MOV R0, R2 ;  /* 0x0000000200007202 */ /* 0x000fce0000000f00 */
.L_x_2410:
[----:B------:R-:W0:Y:S02]  /*c8b0*/  LDS R2, [R0+0x4] ;  /* 0x0000040000027984 */ /* 0x000e240000000800 */
[----:B0-----:R-:W-:-:S05]  /*c8c0*/  HFMA2 R3, R2, 1, 1, R31 ;  /* 0x3c003c0002037831 */ /* 0x001fca000000001f */
[----:B------:R-:W0:Y:S02]  /*c8d0*/  ATOMS.CAST.SPIN P0, [R0+0x4], R2, R3 ;  /* 0x000004020000758d */ /* 0x000e240001800003 */
[----:B0-----:R-:W-:Y:S05]  /*c8e0*/  @!P0 BRA `(.L_x_2410) ;  /* 0xfffffffc00f08947 */ /* 0x001fea000383ffff */
[----:B------:R-:W-:Y:S05]  /*c8f0*/  EXIT ;  /* 0x000000000000794d */ /* 0x000fea0003800000 */
.L_x_2409:
[----:B------:R-:W0:Y:S02]  /*c900*/  LD.E R0, desc[UR6][R4.64+0x4] ;  /* 0x0000040604007980 */ /* 0x000e24000c101900 */
[----:B0-----:R-:W-:-:S05]  /*c910*/  IADD3 R3, PT, PT, R31, R0, RZ ;  /* 0x000000001f037210 */ /* 0x001fca0007ffe0ff */
[----:B------:R-:W-:Y:S01]  /*c920*/  ST.E desc[UR6][R4.64+0x4], R3 ;  /* 0x0000040304007985 */ /* 0x000fe2000c101906 */
[----:B------:R-:W-:Y:S05]  /*c930*/  EXIT ;  /* 0x000000000000794d */ /* 0x000fea0003800000 */
.L_x_2411:
        /* <DEDUP_REMOVED lines=12> */
.L_x_5313:


//--------------------- .text._Z23gemm_half_q_half_kernelILi3ELi152ELb1ELb1ELi64EEvPK6__halfPKjS4_S2_PS0_iiiiPKtS7_iiiiiibS2_i --------------------------
	.section	.text._Z23gemm_half_q_half_kernelILi3ELi152ELb1ELb1ELi64EEvPK6__halfPKjS4_S2_PS0_iiiiPKtS7_iiiiiibS2_i,"ax",@progbits
	.align	128
        .global         _Z23gemm_half_q_half_kernelILi3ELi152ELb1ELb1ELi64EEvPK6__halfPKjS4_S2_PS0_iiiiPKtS7_iiiiiibS2_i
        .type           _Z23gemm_half_q_half_kernelILi3ELi152ELb1ELb1ELi64EEvPK6__halfPKjS4_S2_PS0_iiiiPKtS7_iiiiiibS2_i,@function
        .size           _Z23gemm_half_q_half_kernelILi3ELi152ELb1ELb1ELi64EEvPK6__halfPKjS4_S2_PS0_iiiiPKtS7_iiiiiibS2_i,(.L_x_5314 - _Z23gemm_half_q_half_kernelILi3ELi152ELb1ELb1ELi64EEvPK6__halfPKjS4_S2_PS0_iiiiPKtS7_iiiiiibS2_i)
        .other          _Z23gemm_half_q_half_kernelILi3ELi152ELb1ELb1ELi64EEvPK6__halfPKjS4_S2_PS0_iiiiPKtS7_iiiiiibS2_i,@"STO_CUDA_ENTRY STV_DEFAULT"
_Z23gemm_half_q_half_kernelILi3ELi152ELb1ELb1ELi64EEvPK6__halfPKjS4_S2_PS0_iiiiPKtS7_iiiiiibS2_i:
.text._Z23gemm_half_q_half_kernelILi3ELi152ELb1ELb1ELi64EEvPK6__halfPKjS4_S2_PS0_iiiiPKtS7_iiiiiibS2_i:
        /* <DEDUP_REMOVED lines=30> */
.L_x_2412:
        /* <DEDUP_REMOVED lines=41> */
.L_x_2418:
        /* <DEDUP_REMOVED lines=32> */
.L_x_2417:
        /* <DEDUP_REMOVED lines=20> */
.L_x_2419:
[----:B------:R-:W-:-:S13]  /*07b0*/  ISETP.EQ.AND P2, PT, R15, RZ, PT ;  /* 0x000000ff0f00720c */ /* 0x000fda0003f42270 */
[----:B------:R-:W-:Y:S05]  /*07c0*/  @!P0 BRA P2, `(.L_x_2414) ;  /* 0x0000000400788947 */ /* 0x000fea0001000000 */
.L_x_2416:
        /* <DEDUP_REMOVED lines=12> */
.L_x_2415:
        /* <DEDUP_REMOVED lines=16> */
.L_x_2422:
        /* <DEDUP_REMOVED lines=32> */
.L_x_2421:
        /* <DEDUP_REMOVED lines=21> */
.L_x_2423:
[----:B------:R-:W-:-:S13]  /*0ce0*/  ISETP.NE.OR P0, PT, R15, RZ, P0 ;  /* 0x000000ff0f00720c */ /* 0x000fda0000705670 */
[----:B------:R-:W-:Y:S05]  /*0cf0*/  @!P0 BRA `(.L_x_2414) ;  /* 0x00000000002c8947 */ /* 0x000fea0003800000 */
.L_x_2420:
        /* <DEDUP_REMOVED lines=11> */
.L_x_2414:
[----:B0-----:R-:W-:Y:S05]  /*0db0*/  BSYNC.RECONVERGENT B0 ;  /* 0x0000000000007941 */ /* 0x001fea0003800200 */
.L_x_2413:
        /* <DEDUP_REMOVED lines=20> */
.L_x_2427:
        /* <DEDUP_REMOVED lines=15> */
.L_x_2426:
        /* <DEDUP_REMOVED lines=12> */
.L_x_2428:
[----:B------:R-:W-:-:S13]  /*10b0*/  ISETP.NE.OR P0, PT, R4, RZ, P0 ;  /* 0x000000ff0400720c */ /* 0x000fda0000705670 */
[----:B------:R-:W-:Y:S05]  /*10c0*/  @!P0 BRA `(.L_x_2424) ;  /* 0x00000000001c8947 */ /* 0x000fea0003800000 */
.L_x_2425:
[----:B0-----:R-:W0:Y:S02]  /*10d0*/  LDC.64 R6, c[0x0][0x3a0] ;  /* 0x0000e800ff067b82 */ /* 0x001e240000000a00 */
.L_x_2429:
[----:B0-----:R-:W-:Y:S01]  /*10e0*/  IMAD.WIDE R8, R0, 0x2, R6 ;  /* 0x0000000200087825 */ /* 0x001fe200078e0206 */
[----:B------:R-:W-:Y:S02]  /*10f0*/  IADD3 R4, PT, PT, R4, 0x1, RZ ;  /* 0x0000000104047810 */ /* 0x000fe40007ffe0ff */
[----:B------:R-:W-:Y:S02]  /*1100*/  IADD3 R0, PT, PT, R0, R23, RZ ;  /* 0x0000001700007210 */ /* 0x000fe40007ffe0ff */
[----:B------:R2:W-:Y:S01]  /*1110*/  STG.E.64 desc[UR8][R8.64], RZ ;  /* 0x000000ff08007986 */ /* 0x0005e2000c101b08 */
[----:B------:R-:W-:-:S13]  /*1120*/  ISETP.NE.AND P0, PT, R4, RZ, PT ;  /* 0x000000ff0400720c */ /* 0x000fda0003f05270 */
[----:B--2---:R-:W-:Y:S05]  /*1130*/  @P0 BRA `(.L_x_2429) ;  /* 0xfffffffc00e80947 */ /* 0x004fea000383ffff */
.L_x_2424:
        /* <DEDUP_REMOVED lines=15> */
.L_x_2431:
        /* <DEDUP_REMOVED lines=44> */
.L_x_2430:
        /* <DEDUP_REMOVED lines=27> */
.L_x_2432:
        /* <DEDUP_REMOVED lines=8> */
.L_x_2433:
        /* <DEDUP_REMOVED lines=8> */
.L_x_2434:
        /* <DEDUP_REMOVED lines=8> */
.L_x_2435:
        /* <DEDUP_REMOVED lines=8> */
.L_x_2436:
        /* <DEDUP_REMOVED lines=21> */
[----:B-----5:R-:W-:Y:S02]  /*19f0*/  PRMT R17, RZ, 0x5410, RZ ;  /* 0x00005410ff117816 */ /* 0x020fe400000000ff */
[----:B------:R-:W-:-:S02]  /*1a00*/  IADD3.X R11, PT, PT, R3, UR11, RZ, P2, !PT ;  /* 0x0000000b030b7c10 */ /* 0x000fc400097fe4ff */
        /* <DEDUP_REMOVED lines=14> */
.L_x_2450:
        /* <DEDUP_REMOVED lines=18> */
[----:B------:R-:W-:Y:S02]  /*1c10*/  LOP3.LUT R12, R30, 0xff, RZ, 0xc0, !PT ;  /* 0x000000ff1e0c7812 */ /* 0x000fe400078ec0ff */
[----:B------:R-:W-:-:S05]  /*1c20*/  LOP3.LUT R13, R31, 0xff, RZ, 0xc0, !PT ;  /* 0x000000ff1f0d7812 */ /* 0x000fca00078ec0ff */
[----:B------:R0:W2:Y:S01]  /*1c30*/  I2F.F16 R43, R4 ;  /* 0x00000004002b7306 */ /* 0x0000a20000200c00 */
[----:B-1----:R-:W-:Y:S02]  /*1c40*/  SHF.R.U32.HI R0, RZ, 0x8, R28 ;  /* 0x00000008ff007819 */ /* 0x002fe4000001161c */
[----:B------:R-:W-:Y:S02]  /*1c50*/  IADD3 R12, PT, PT, R12, -0x80, RZ ;  /* 0xffffff800c0c7810 */ /* 0x000fe40007ffe0ff */
[----:B------:R-:W-:Y:S02]  /*1c60*/  LOP3.LUT R0, R0, 0xff, RZ, 0xc0, !PT ;  /* 0x000000ff00007812 */ /* 0x000fe400078ec0ff */
[----:B0-----:R-:W-:Y:S01]  /*1c70*/  SHF.R.U32.HI R4, RZ, 0x8, R29 ;  /* 0x00000008ff047819 */ /* 0x001fe2000001161d */
[----:B------:R0:W1:Y:S03]  /*1c80*/  I2F.F16 R46, R12 ;  /* 0x0000000c002e7306 */ /* 0x0000660000200c00 */
[----:B------:R-:W-:-:S02]  /*1c90*/  LOP3.LUT R4, R4, 0xff, RZ, 0xc0, !PT ;  /* 0x000000ff04047812 */ /* 0x000fc400078ec0ff */
[----:B------:R-:W-:Y:S02]  /*1ca0*/  LEA.HI R37, R30, 0xffffff80, RZ, 0x8 ;  /* 0xffffff801e257811 */ /* 0x000fe400078f40ff */
[----:B------:R-:W-:Y:S02]  /*1cb0*/  IADD3 R13, PT, PT, R13, -0x80, RZ ;  /* 0xffffff800d0d7810 */ /* 0x000fe40007ffe0ff */
[----:B------:R-:W-:Y:S02]  /*1cc0*/  IADD3 R0, PT, PT, R0, -0x80, RZ ;  /* 0xffffff8000007810 */ /* 0x000fe40007ffe0ff */
[----:B------:R-:W-:Y:S02]  /*1cd0*/  IADD3 R4, PT, PT, R4, -0x80, RZ ;  /* 0xffffff8004047810 */ /* 0x000fe40007ffe0ff */
[--C-:B0-----:R-:W-:Y:S02]  /*1ce0*/  SHF.R.U32.HI R12, RZ, 0x8, R30.reuse ;  /* 0x00000008ff0c7819 */ /* 0x101fe4000001161e */
[----:B------:R-:W-:Y:S01]  /*1cf0*/  SHF.R.U32.HI R30, RZ, 0x10, R30 ;  /* 0x00000010ff1e7819 */ /* 0x000fe2000001161e */
[----:B------:R0:W1:Y:S01]  /*1d00*/  I2F.F16 R44, R13 ;  /* 0x0000000d002c7306 */ /* 0x0000620000200c00 */
[----:B------:R-:W-:-:S02]  /*1d10*/  LEA.HI R38, R31, 0xffffff80, RZ, 0x8 ;  /* 0xffffff801f267811 */ /* 0x000fc400078f40ff */
[----:B------:R-:W-:-:S05]  /*1d20*/  LOP3.LUT R12, R12, 0xff, RZ, 0xc0, !PT ;  /* 0x000000ff0c0c7812 */ /* 0x000fca00078ec0ff */
[----:B------:R2:W1:Y:S01]  /*1d30*/  I2F.F16 R50, R0 ;  /* 0x0000000000327306 */ /* 0x0004620000200c00 */
[--C-:B0-----:R-:W-:Y:S02]  /*1d40*/  SHF.R.U32.HI R13, RZ, 0x8, R31.reuse ;  /* 0x00000008ff0d7819 */ /* 0x101fe4000001161f */
[----:B------:R-:W-:-:S05]  /*1d50*/  SHF.R.U32.HI R31, RZ, 0x10, R31 ;  /* 0x00000010ff1f7819 */ /* 0x000fca000001161f */
[----:B------:R3:W0:Y:S01]  /*1d60*/  I2F.F16 R53, R4 ;  /* 0x0000000400357306 */ /* 0x0006220000200c00 */
[----:B--2---:R-:W-:Y:S02]  /*1d70*/  LOP3.LUT R0, R30, 0xff, RZ, 0xc0, !PT ;  /* 0x000000ff1e007812 */ /* 0x004fe400078ec0ff */
[----:B------:R-:W-:Y:S02]  /*1d80*/  IADD3 R12, PT, PT, R12, -0x80, RZ ;  /* 0xffffff800c0c7810 */ /* 0x000fe40007ffe0ff */
[----:B------:R-:W-:Y:S02]  /*1d90*/  IADD3 R55, PT, PT, R0, -0x80, RZ ;  /* 0xffffff8000377810 */ /* 0x000fe40007ffe0ff */
[----:B---3--:R-:W-:Y:S02]  /*1da0*/  LOP3.LUT R4, R33, 0xff, RZ, 0xc0, !PT ;  /* 0x000000ff21047812 */ /* 0x008fe400078ec0ff */
[----:B------:R-:W-:Y:S02]  /*1db0*/  LOP3.LUT R0, R31, 0xff, RZ, 0xc0, !PT ;  /* 0x000000ff1f007812 */ /* 0x000fe400078ec0ff */
[----:B------:R-:W-:-:S02]  /*1dc0*/  IADD3 R58, PT, PT, R4, -0x80, RZ ;  /* 0xffffff80043a7810 */ /* 0x000fc40007ffe0ff */
[----:B------:R-:W-:Y:S01]  /*1dd0*/  LOP3.LUT R4, R34, 0xff, RZ, 0xc0, !PT ;  /* 0x000000ff22047812 */ /* 0x000fe200078ec0ff */
[----:B------:R2:W3:Y:S01]  /*1de0*/  I2F.F16 R30, R12 ;  /* 0x0000000c001e7306 */ /* 0x0004e20000200c00 */
[----:B------:R-:W-:Y:S02]  /*1df0*/  LEA.HI R14, R28, 0xffffff80, RZ, 0x8 ;  /* 0xffffff801c0e7811 */ /* 0x000fe400078f40ff */
[----:B------:R-:W-:Y:S02]  /*1e00*/  IADD3 R56, PT, PT, R0, -0x80, RZ ;  /* 0xffffff8000387810 */ /* 0x000fe40007ffe0ff */
[----:B------:R-:W-:Y:S02]  /*1e10*/  IADD3 R59, PT, PT, R4, -0x80, RZ ;  /* 0xffffff80043b7810 */ /* 0x000fe40007ffe0ff */
[----:B------:R-:W-:Y:S02]  /*1e20*/  SHF.R.U32.HI R28, RZ, 0x10, R28 ;  /* 0x00000010ff1c7819 */ /* 0x000fe4000001161c */
[----:B------:R-:W-:-:S02]  /*1e30*/  LOP3.LUT R0, R32, 0xff, RZ, 0xc0, !PT ;  /* 0x000000ff20007812 */ /* 0x000fc400078ec0ff */
[----:B--2---:R-:W-:Y:S02]  /*1e40*/  LOP3.LUT R12, R35, 0xff, RZ, 0xc0, !PT ;  /* 0x000000ff230c7812 */ /* 0x004fe400078ec0ff */
[----:B------:R-:W-:Y:S02]  /*1e50*/  SHF.R.U32.HI R4, RZ, 0x8, R32 ;  /* 0x00000008ff047819 */ /* 0x000fe40000011620 */
[----:B------:R-:W-:Y:S02]  /*1e60*/  LEA.HI R45, R32, 0xffffff80, RZ, 0x8 ;  /* 0xffffff80202d7811 */ /* 0x000fe400078f40ff */
[----:B------:R-:W-:Y:S02]  /*1e70*/  LOP3.LUT R28, R28, 0xff, RZ, 0xc0, !PT ;  /* 0x000000ff1c1c7812 */ /* 0x000fe400078ec0ff */
[----:B------:R-:W-:Y:S02]  /*1e80*/  IADD3 R0, PT, PT, R0, -0x80, RZ ;  /* 0xffffff8000007810 */ /* 0x000fe40007ffe0ff */
[----:B------:R-:W-:-:S02]  /*1e90*/  IADD3 R60, PT, PT, R12, -0x80, RZ ;  /* 0xffffff800c3c7810 */ /* 0x000fc40007ffe0ff */
[----:B------:R-:W-:Y:S02]  /*1ea0*/  LOP3.LUT R4, R4, 0xff, RZ, 0xc0, !PT ;  /* 0x000000ff04047812 */ /* 0x000fe400078ec0ff */
[----:B------:R-:W-:Y:S02]  /*1eb0*/  SHF.R.U32.HI R32, RZ, 0x10, R32 ;  /* 0x00000010ff207819 */ /* 0x000fe40000011620 */
[----:B------:R-:W-:Y:S01]  /*1ec0*/  SHF.R.U32.HI R12, RZ, 0x8, R33 ;  /* 0x00000008ff0c7819 */ /* 0x000fe20000011621 */
[----:B------:R2:W0:Y:S01]  /*1ed0*/  I2F.F16 R57, R0 ;  /* 0x0000000000397306 */ /* 0x0004220000200c00 */
[----:B------:R-:W-:Y:S02]  /*1ee0*/  LOP3.LUT R13, R13, 0xff, RZ, 0xc0, !PT ;  /* 0x000000ff0d0d7812 */ /* 0x000fe400078ec0ff */
[----:B------:R-:W-:Y:S02]  /*1ef0*/  IADD3 R28, PT, PT, R28, -0x80, RZ ;  /* 0xffffff801c1c7810 */ /* 0x000fe40007ffe0ff */
[----:B------:R-:W-:-:S02]  /*1f00*/  IADD3 R4, PT, PT, R4, -0x80, RZ ;  /* 0xffffff8004047810 */ /* 0x000fc40007ffe0ff */
[----:B------:R-:W-:Y:S02]  /*1f10*/  LOP3.LUT R12, R12, 0xff, RZ, 0xc0, !PT ;  /* 0x000000ff0c0c7812 */ /* 0x000fe400078ec0ff */
[----:B--2---:R-:W-:Y:S02]  /*1f20*/  LOP3.LUT R0, R32, 0xff, RZ, 0xc0, !PT ;  /* 0x000000ff20007812 */ /* 0x004fe400078ec0ff */
[----:B------:R-:W-:Y:S01]  /*1f30*/  LEA.HI R47, R33, 0xffffff80, RZ, 0x8 ;  /* 0xffffff80212f7811 */ /* 0x000fe200078f40ff */
[----:B------:R2:W0:Y:S01]  /*1f40*/  I2F.F16 R52, R28 ;  /* 0x0000001c00347306 */ /* 0x0004220000200c00 */
[----:B------:R-:W-:Y:S02]  /*1f50*/  IADD3 R13, PT, PT, R13, -0x80, RZ ;  /* 0xffffff800d0d7810 */ /* 0x000fe40007ffe0ff */
[----:B------:R-:W-:Y:S02]  /*1f60*/  SHF.R.U32.HI R33, RZ, 0x10, R33 ;  /* 0x00000010ff217819 */ /* 0x000fe40000011621 */
[----:B------:R-:W-:-:S02]  /*1f70*/  LEA.HI R36, R29, 0xffffff80, RZ, 0x8 ;  /* 0xffffff801d247811 */ /* 0x000fc400078f40ff */
[----:B------:R-:W-:Y:S01]  /*1f80*/  LEA.HI R48, R34, 0xffffff80, RZ, 0x8 ;  /* 0xffffff8022307811 */ /* 0x000fe200078f40ff */
[----:B------:R1:W0:Y:S01]  /*1f90*/  I2F.F16 R32, R4 ;  /* 0x0000000400207306 */ /* 0x0002220000200c00 */
[----:B------:R-:W-:Y:S02]  /*1fa0*/  LEA.HI R49, R35, 0xffffff80, RZ, 0x8 ;  /* 0xffffff8023317811 */ /* 0x000fe400078f40ff */
[----:B------:R-:W-:Y:S02]  /*1fb0*/  IADD3 R0, PT, PT, R0, -0x80, RZ ;  /* 0xffffff8000007810 */ /* 0x000fe40007ffe0ff */
[----:B------:R-:W-:Y:S02]  /*1fc0*/  IADD3 R12, PT, PT, R12, -0x80, RZ ;  /* 0xffffff800c0c7810 */ /* 0x000fe40007ffe0ff */
[----:B--2---:R-:W-:Y:S02]  /*1fd0*/  SHF.R.U32.HI R28, RZ, 0x8, R34 ;  /* 0x00000008ff1c7819 */ /* 0x004fe40000011622 */
[----:B-1----:R-:W-:Y:S01]  /*1fe0*/  SHF.R.U32.HI R4, RZ, 0x8, R35 ;  /* 0x00000008ff047819 */ /* 0x002fe20000011623 */
[----:B------:R1:W2:Y:S01]  /*1ff0*/  I2F.F16 R31, R13 ;  /* 0x0000000d001f7306 */ /* 0x0002a20000200c00 */
[----:B------:R-:W-:-:S02]  /*2000*/  SHF.R.U32.HI R29, RZ, 0x10, R29 ;  /* 0x00000010ff1d7819 */ /* 0x000fc4000001161d */
[----:B------:R-:W-:Y:S02]  /*2010*/  SHF.R.U32.HI R34, RZ, 0x10, R34 ;  /* 0x00000010ff227819 */ /* 0x000fe40000011622 */
[----:B------:R-:W-:Y:S02]  /*2020*/  SHF.R.U32.HI R35, RZ, 0x10, R35 ;  /* 0x00000010ff237819 */ /* 0x000fe40000011623 */
[----:B------:R-:W-:Y:S01]  /*2030*/  LOP3.LUT R29, R29, 0xff, RZ, 0xc0, !PT ;  /* 0x000000ff1d1d7812 */ /* 0x000fe200078ec0ff */
[----:B------:R4:W0:Y:S01]  /*2040*/  I2F.F16 R61, R0 ;  /* 0x00000000003d7306 */ /* 0x0008220000200c00 */
[----:B-1----:R-:W-:Y:S02]  /*2050*/  LOP3.LUT R13, R33, 0xff, RZ, 0xc0, !PT ;  /* 0x000000ff210d7812 */ /* 0x002fe400078ec0ff */
[----:B------:R-:W-:Y:S02]  /*2060*/  LOP3.LUT R28, R28, 0xff, RZ, 0xc0, !PT ;  /* 0x000000ff1c1c7812 */ /* 0x000fe400078ec0ff */
[----:B------:R-:W-:-:S03]  /*2070*/  LOP3.LUT R4, R4, 0xff, RZ, 0xc0, !PT ;  /* 0x000000ff04047812 */ /* 0x000fc600078ec0ff */
[----:B------:R1:W0:Y:S01]  /*2080*/  I2F.F16 R33, R12 ;  /* 0x0000000c00217306 */ /* 0x0002220000200c00 */
[----:B----4-:R-:W-:Y:S02]  /*2090*/  LOP3.LUT R0, R34, 0xff, RZ, 0xc0, !PT ;  /* 0x000000ff22007812 */ /* 0x010fe400078ec0ff */
[----:B------:R-:W-:Y:S02]  /*20a0*/  IADD3 R29, PT, PT, R29, -0x80, RZ ;  /* 0xffffff801d1d7810 */ /* 0x000fe40007ffe0ff */
[----:B------:R-:W-:Y:S02]  /*20b0*/  IADD3 R13, PT, PT, R13, -0x80, RZ ;  /* 0xffffff800d0d7810 */ /* 0x000fe40007ffe0ff */
[----:B-1----:R-:W-:Y:S02]  /*20c0*/  LOP3.LUT R12, R35, 0xff, RZ, 0xc0, !PT ;  /* 0x000000ff230c7812 */ /* 0x002fe400078ec0ff */
[----:B------:R-:W-:Y:S02]  /*20d0*/  IADD3 R28, PT, PT, R28, -0x80, RZ ;  /* 0xffffff801c1c7810 */ /* 0x000fe40007ffe0ff */
[----:B------:R-:W-:-:S02]  /*20e0*/  IADD3 R0, PT, PT, R0, -0x80, RZ ;  /* 0xffffff8000007810 */ /* 0x000fc40007ffe0ff */
[----:B------:R-:W-:Y:S02]  /*20f0*/  IADD3 R4, PT, PT, R4, -0x80, RZ ;  /* 0xffffff8004047810 */ /* 0x000fe40007ffe0ff */
[----:B------:R-:W-:Y:S01]  /*2100*/  IADD3 R12, PT, PT, R12, -0x80, RZ ;  /* 0xffffff800c0c7810 */ /* 0x000fe20007ffe0ff */
        /* <DEDUP_REMOVED lines=114> */
.L_x_2438:
[----:B------:R-:W-:Y:S02]  /*2830*/  @!P3 MOV R22, R65 ;  /* 0x000000410016b202 */ /* 0x000fe40000000f00 */
[----:B-----5:R-:W-:Y:S01]  /*2840*/  @!P3 IADD3 R15, PT, PT, R51, R26, RZ ;  /* 0x0000001a330fb210 */ /* 0x020fe20007ffe0ff */
[----:B------:R-:W-:Y:S06]  /*2850*/  @!P1 BRA `(.L_x_2439) ;  /* 0x0000000800e09947 */ /* 0x000fec0003800000 */
        /* <DEDUP_REMOVED lines=93> */
.L_x_2440:
        /* <DEDUP_REMOVED lines=32> */
[-C--:B------:R-:W-:Y:S01]  /*3030*/  FFMA.FTZ R0, R0, R66.reuse, R39 ;  /* 0x0000004200007223 */ /* 0x080fe20000010027 */
[----:B------:R-:W-:Y:S02]  /*3040*/  HADD2.F32 R31, -RZ, R36.H0_H0 ;  /* 0x20000024ff1f7230 */ /* 0x000fe40000004100 */
[-C--:B------:R-:W-:Y:S01]  /*3050*/  FFMA.FTZ R4, R4, R66.reuse, R3 ;  /* 0x0000004204047223 */ /* 0x080fe20000010003 */
[----:B------:R-:W-:Y:S01]  /*3060*/  FFMA.FTZ R2, R2, R66, R43 ;  /* 0x0000004202027223 */ /* 0x000fe2000001002b */
[----:B------:R-:W-:Y:S02]  /*3070*/  HADD2.F32 R3, -RZ, R14.H0_H0 ;  /* 0x2000000eff037230 */ /* 0x000fe40000004100 */
[----:B------:R-:W-:Y:S01]  /*3080*/  FFMA.FTZ R29, R44, R28, R29 ;  /* 0x0000001c2c1d7223 */ /* 0x000fe2000001001d */
[-C--:B------:R-:W-:Y:S01]  /*3090*/  FFMA.FTZ R28, R37, R51.reuse, R4 ;  /* 0x00000033251c7223 */ /* 0x080fe20000010004 */
[----:B------:R-:W-:Y:S01]  /*30a0*/  FFMA.FTZ R14, R31, R51, R2 ;  /* 0x000000331f0e7223 */ /* 0x000fe20000010002 */
[----:B-1----:R-:W-:-:S02]  /*30b0*/  HADD2.F32 R2, -RZ, R13.H0_H0 ;  /* 0x2000000dff027230 */ /* 0x002fc40000004100 */
[----:B------:R-:W-:Y:S01]  /*30c0*/  FFMA.FTZ R66, R56, R66, R29 ;  /* 0x0000004238427223 */ /* 0x000fe2000001001d */
[----:B------:R-:W-:Y:S01]  /*30d0*/  FFMA.FTZ R0, R3, R51, R0 ;  /* 0x0000003303007223 */ /* 0x000fe20000010000 */
[----:B------:R-:W-:Y:S02]  /*30e0*/  HADD2.F32 R4, -RZ, R13.H1_H1 ;  /* 0x3000000dff047230 */ /* 0x000fe40000004100 */
[----:B------:R-:W-:Y:S02]  /*30f0*/  HADD2.F32 R3, -RZ, R12.H0_H0 ;  /* 0x2000000cff037230 */ /* 0x000fe40000004100 */
[----:B------:R-:W-:Y:S02]  /*3100*/  HADD2.F32 R13, -RZ, R57.H0_H0 ;  /* 0x20000039ff0d7230 */ /* 0x000fe40000004100 */
[----:B------:R-:W-:Y:S02]  /*3110*/  HADD2.F32 R29, -RZ, R58.H0_H0 ;  /* 0x2000003aff1d7230 */ /* 0x000fe40000004100 */
[----:B------:R-:W-:-:S02]  /*3120*/  HADD2.F32 R39, -RZ, R38.H0_H0 ;  /* 0x20000026ff277230 */ /* 0x000fc40000004100 */
[-C--:B------:R-:W-:Y:S01]  /*3130*/  FFMA.FTZ R13, R13, R3.reuse, R0 ;  /* 0x000000030d0d7223 */ /* 0x080fe20000010000 */
        /* <DEDUP_REMOVED lines=14> */
[----:B------:R-:W-:Y:S01]  /*3220*/  FFMA.FTZ R13, R0, R2, R13 ;  /* 0x00000002000d7223 */ /* 0x000fe2000001000d */
[----:B------:R-:W-:-:S02]  /*3230*/  HADD2.F32 R0, -RZ, R45.H0_H0 ;  /* 0x2000002dff007230 */ /* 0x000fc40000004100 */
[----:B------:R-:W-:Y:S01]  /*3240*/  FFMA.FTZ R3, R28, R12, R3 ;  /* 0x0000000c1c037223 */ /* 0x000fe20000010003 */
[----:B------:R-:W-:Y:S02]  /*3250*/  HADD2.F32 R12, -RZ, R47.H0_H0 ;  /* 0x2000002fff0c7230 */ /* 0x000fe40000004100 */
[-C--:B------:R-:W-:Y:S01]  /*3260*/  FFMA.FTZ R29, R62, R2.reuse, R29 ;  /* 0x000000023e1d7223 */ /* 0x080fe2000001001d */
[-C--:B------:R-:W-:Y:S01]  /*3270*/  FFMA.FTZ R31, R14, R2.reuse, R31 ;  /* 0x000000020e1f7223 */ /* 0x080fe2000001001f */
[----:B------:R-:W-:Y:S02]  /*3280*/  HADD2.F32 R14, -RZ, R49.H0_H0 ;  /* 0x20000031ff0e7230 */ /* 0x000fe40000004100 */
[----:B------:R-:W-:Y:S01]  /*3290*/  FFMA.FTZ R3, R64, R2, R3 ;  /* 0x0000000240037223 */ /* 0x000fe20000010003 */
        /* <DEDUP_REMOVED lines=20> */
.L_x_2439:
[----:B------:R-:W-:-:S05]  /*33e0*/  IMAD.WIDE R2, R23, 0x4, R10 ;  /* 0x0000000417027825 */ /* 0x000fca00078e020a */
        /* <DEDUP_REMOVED lines=43> */
[----:B------:R-:W-:Y:S02]  /*36a0*/  LOP3.LUT R0, R32, 0xff, RZ, 0xc0, !PT ;  /* 0x000000ff20007812 */ /* 0x000fe400078ec0ff */
[----:B------:R-:W-:Y:S02]  /*36b0*/  SHF.R.U32.HI R29, RZ, 0x10, R29 ;  /* 0x00000010ff1d7819 */ /* 0x000fe4000001161d */
[----:B------:R-:W-:-:S02]  /*36c0*/  IADD3 R3, PT, PT, R3, -0x80, RZ ;  /* 0xffffff8003037810 */ /* 0x000fc40007ffe0ff */
[----:B------:R-:W-:Y:S01]  /*36d0*/  IADD3 R55, PT, PT, R2, -0x80, RZ ;  /* 0xffffff8002377810 */ /* 0x000fe20007ffe0ff */
[----:B------:R-:W0:Y:S01]  /*36e0*/  I2F.F16 R37, R37 ;  /* 0x0000002500257306 */ /* 0x000e220000200c00 */
[----:B------:R-:W-:Y:S02]  /*36f0*/  IADD3 R0, PT, PT, R0, -0x80, RZ ;  /* 0xffffff8000007810 */ /* 0x000fe40007ffe0ff */
[----:B------:R-:W-:Y:S02]  /*3700*/  LOP3.LUT R2, R34, 0xff, RZ, 0xc0, !PT ;  /* 0x000000ff22027812 */ /* 0x000fe400078ec0ff */
[----:B-----5:R-:W-:Y:S02]  /*3710*/  LOP3.LUT R4, R29, 0xff, RZ, 0xc0, !PT ;  /* 0x000000ff1d047812 */ /* 0x020fe400078ec0ff */
[----:B------:R-:W-:Y:S01]  /*3720*/  IADD3 R56, PT, PT, R2, -0x80, RZ ;  /* 0xffffff8002387810 */ /* 0x000fe20007ffe0ff */
[----:B------:R5:W0:Y:S01]  /*3730*/  I2F.F16 R29, R3 ;  /* 0x00000003001d7306 */ /* 0x000a220000200c00 */
[----:B------:R-:W-:-:S02]  /*3740*/  SHF.R.U32.HI R2, RZ, 0x8, R32 ;  /* 0x00000008ff027819 */ /* 0x000fc40000011620 */
[----:B------:R-:W-:Y:S02]  /*3750*/  IADD3 R4, PT, PT, R4, -0x80, RZ ;  /* 0xffffff8004047810 */ /* 0x000fe40007ffe0ff */
[----:B------:R-:W-:Y:S02]  /*3760*/  LOP3.LUT R2, R2, 0xff, RZ, 0xc0, !PT ;  /* 0x000000ff02027812 */ /* 0x000fe400078ec0ff */
[----:B------:R-:W-:Y:S01]  /*3770*/  LEA.HI R47, R33, 0xffffff80, RZ, 0x8 ;  /* 0xffffff80212f7811 */ /* 0x000fe200078f40ff */
[----:B------:R1:W0:Y:S01]  /*3780*/  I2F.F16 R54, R0 ;  /* 0x0000000000367306 */ /* 0x0002220000200c00 */
[----:B-----5:R-:W-:Y:S02]  /*3790*/  LOP3.LUT R3, R35, 0xff, RZ, 0xc0, !PT ;  /* 0x000000ff23037812 */ /* 0x020fe400078ec0ff */
[----:B------:R-:W-:Y:S02]  /*37a0*/  LEA.HI R48, R34, 0xffffff80, RZ, 0x8 ;  /* 0xffffff8022307811 */ /* 0x000fe400078f40ff */
[----:B------:R-:W-:-:S02]  /*37b0*/  IADD3 R3, PT, PT, R3, -0x80, RZ ;  /* 0xffffff8003037810 */ /* 0x000fc40007ffe0ff */
[----:B------:R-:W-:Y:S01]  /*37c0*/  LEA.HI R49, R35, 0xffffff80, RZ, 0x8 ;  /* 0xffffff8023317811 */ /* 0x000fe200078f40ff */
[----:B------:R5:W0:Y:S01]  /*37d0*/  I2F.F16 R51, R4 ;  /* 0x0000000400337306 */ /* 0x000a220000200c00 */
[----:B-1----:R-:W-:Y:S02]  /*37e0*/  SHF.R.U32.HI R0, RZ, 0x8, R33 ;  /* 0x00000008ff007819 */ /* 0x002fe40000011621 */
[----:B------:R-:W-:Y:S02]  /*37f0*/  IADD3 R2, PT, PT, R2, -0x80, RZ ;  /* 0xffffff8002027810 */ /* 0x000fe40007ffe0ff */
[----:B------:R-:W-:Y:S02]  /*3800*/  LOP3.LUT R0, R0, 0xff, RZ, 0xc0, !PT ;  /* 0x000000ff00007812 */ /* 0x000fe400078ec0ff */
[----:B------:R-:W-:Y:S01]  /*3810*/  SHF.R.U32.HI R32, RZ, 0x10, R32 ;  /* 0x00000010ff207819 */ /* 0x000fe20000011620 */
[----:B------:R1:W0:Y:S01]  /*3820*/  I2F.F16 R57, R3 ;  /* 0x0000000300397306 */ /* 0x0002220000200c00 */
[----:B------:R-:W-:-:S02]  /*3830*/  IADD3 R0, PT, PT, R0, -0x80, RZ ;  /* 0xffffff8000007810 */ /* 0x000fc40007ffe0ff */
[----:B-----5:R-:W-:Y:S02]  /*3840*/  SHF.R.U32.HI R4, RZ, 0x8, R35 ;  /* 0x00000008ff047819 */ /* 0x020fe40000011623 */
[----:B------:R-:W-:Y:S02]  /*3850*/  SHF.R.U32.HI R33, RZ, 0x10, R33 ;  /* 0x00000010ff217819 */ /* 0x000fe40000011621 */
[----:B------:R-:W-:Y:S01]  /*3860*/  SHF.R.U32.HI R35, RZ, 0x10, R35 ;  /* 0x00000010ff237819 */ /* 0x000fe20000011623 */
[----:B------:R5:W0:Y:S01]  /*3870*/  I2F.F16 R58, R2 ;  /* 0x00000002003a7306 */ /* 0x000a220000200c00 */
[--C-:B-1----:R-:W-:Y:S02]  /*3880*/  SHF.R.U32.HI R3, RZ, 0x8, R34.reuse ;  /* 0x00000008ff037819 */ /* 0x102fe40000011622 */
[----:B------:R-:W-:Y:S02]  /*3890*/  SHF.R.U32.HI R34, RZ, 0x10, R34 ;  /* 0x00000010ff227819 */ /* 0x000fe40000011622 */
[----:B------:R-:W-:-:S02]  /*38a0*/  LOP3.LUT R12, R12, 0xff, RZ, 0xc0, !PT ;  /* 0x000000ff0c0c7812 */ /* 0x000fc400078ec0ff */
[----:B------:R-:W-:Y:S01]  /*38b0*/  LOP3.LUT R32, R32, 0xff, RZ, 0xc0, !PT ;  /* 0x000000ff20207812 */ /* 0x000fe200078ec0ff */
[----:B------:R1:W0:Y:S01]  /*38c0*/  I2F.F16 R60, R0 ;  /* 0x00000000003c7306 */ /* 0x0002220000200c00 */
[----:B------:R-:W-:Y:S02]  /*38d0*/  LOP3.LUT R33, R33, 0xff, RZ, 0xc0, !PT ;  /* 0x000000ff21217812 */ /* 0x000fe400078ec0ff */
[----:B------:R-:W-:Y:S02]  /*38e0*/  LOP3.LUT R3, R3, 0xff, RZ, 0xc0, !PT ;  /* 0x000000ff03037812 */ /* 0x000fe400078ec0ff */
[----:B-----5:R-:W-:Y:S02]  /*38f0*/  LOP3.LUT R2, R34, 0xff, RZ, 0xc0, !PT ;  /* 0x000000ff22027812 */ /* 0x020fe400078ec0ff */
[----:B------:R-:W-:Y:S01]  /*3900*/  LOP3.LUT R4, R4, 0xff, RZ, 0xc0, !PT ;  /* 0x000000ff04047812 */ /* 0x000fe200078ec0ff */
[----:B------:R-:W0:Y:S01]  /*3910*/  I2F.F16 R38, R38 ;  /* 0x0000002600267306 */ /* 0x000e220000200c00 */
[----:B-1----:R-:W-:-:S02]  /*3920*/  LOP3.LUT R0, R35, 0xff, RZ, 0xc0, !PT ;  /* 0x000000ff23007812 */ /* 0x002fc400078ec0ff */
[----:B------:R-:W-:Y:S02]  /*3930*/  IADD3 R12, PT, PT, R12, -0x80, RZ ;  /* 0xffffff800c0c7810 */ /* 0x000fe40007ffe0ff */
[----:B------:R-:W-:Y:S02]  /*3940*/  IADD3 R32, PT, PT, R32, -0x80, RZ ;  /* 0xffffff8020207810 */ /* 0x000fe40007ffe0ff */
[----:B------:R-:W-:Y:S01]  /*3950*/  IADD3 R33, PT, PT, R33, -0x80, RZ ;  /* 0xffffff8021217810 */ /* 0x000fe20007ffe0ff */
[----:B------:R-:W1:Y:S01]  /*3960*/  I2F.F16 R45, R45 ;  /* 0x0000002d002d7306 */ /* 0x000e620000200c00 */
        /* <DEDUP_REMOVED lines=110> */
.L_x_2441:
        /* <DEDUP_REMOVED lines=94> */
.L_x_2443:
        /* <DEDUP_REMOVED lines=16> */
[--C-:B------:R-:W-:Y:S02]  /*4730*/  HADD2.F32 R64, -RZ, R3.reuse.H0_H0 ;  /* 0x20000003ff407230 */ /* 0x100fe40000004100 */
[----:B------:R-:W-:Y:S02]  /*4740*/  HADD2.F32 R65, -RZ, R3.H1_H1 ;  /* 0x30000003ff417230 */ /* 0x000fe40000004100 */
[----:B------:R-:W-:Y:S01]  /*4750*/  FFMA.FTZ R29, R0, R33, RZ ;  /* 0x00000021001d7223 */ /* 0x000fe200000100ff */
[----:B------:R-:W-:Y:S02]  /*4760*/  HADD2.F32 R32, -RZ, R2.H1_H1 ;  /* 0x30000002ff207230 */ /* 0x000fe40000004100 */
[----:B------:R-:W-:Y:S02]  /*4770*/  HADD2.F32 R3, -RZ, R46.H0_H0 ;  /* 0x2000002eff037230 */ /* 0x000fe40000004100 */
[----:B------:R-:W-:-:S02]  /*4780*/  HADD2.F32 R2, -RZ, R43.H0_H0 ;  /* 0x2000002bff027230 */ /* 0x000fc40000004100 */
[-C--:B------:R-:W-:Y:S01]  /*4790*/  FFMA.FTZ R29, R28, R32.reuse, R29 ;  /* 0x000000201c1d7223 */ /* 0x080fe2000001001d */
        /* <DEDUP_REMOVED lines=28> */
[----:B------:R-:W-:Y:S02]  /*4960*/  HADD2.F32 R12, -RZ, R12.H1_H1 ;  /* 0x3000000cff0c7230 */ /* 0x000fe40000004100 */
        /* <DEDUP_REMOVED lines=8> */
[----:B------:R-:W-:Y:S01]  /*49f0*/  FFMA.FTZ R13, R58, R12, R13 ;  /* 0x0000000c3a0d7223 */ /* 0x000fe2000001000d */
[----:B------:R-:W-:Y:S01]  /*4a00*/  FFMA.FTZ R29, R14, R2, R29 ;  /* 0x000000020e1d7223 */ /* 0x000fe2000001001d */
[----:B------:R-:W-:Y:S02]  /*4a10*/  HADD2.F32 R14, -RZ, R63.H0_H0 ;  /* 0x2000003fff0e7230 */ /* 0x000fe40000004100 */
[----:B------:R-:W-:Y:S01]  /*4a20*/  FFMA.FTZ R3, R28, R12, R3 ;  /* 0x0000000c1c037223 */ /* 0x000fe20000010003 */
        /* <DEDUP_REMOVED lines=27> */
.L_x_2442:
        /* <DEDUP_REMOVED lines=199> */
.L_x_2444:
        /* <DEDUP_REMOVED lines=94> */
.L_x_2446:
        /* <DEDUP_REMOVED lines=91> */
.L_x_2445:
        /* <DEDUP_REMOVED lines=199> */
.L_x_2447:
        /* <DEDUP_REMOVED lines=94> */
.L_x_2449:
        /* <DEDUP_REMOVED lines=91> */
.L_x_2448:
        /* <DEDUP_REMOVED lines=8> */
.L_x_2437:
        /* <DEDUP_REMOVED lines=11> */
.L_x_2455:
        /* <DEDUP_REMOVED lines=22> */
[C---:B------:R-:W-:Y:S02]  /*7e70*/  LOP3.LUT R78, R7.reuse, 0x1f001f, RZ, 0xc0, !PT ;  /* 0x001f001f074e7812 */ /* 0x040fe400078ec0ff */
[----:B------:R-:W-:Y:S02]  /*7e80*/  SHF.R.U32.HI R77, RZ, 0xa, R7 ;  /* 0x0000000aff4d7819 */ /* 0x000fe40000011607 */
[----:B------:R-:W-:Y:S02]  /*7e90*/  LOP3.LUT R6, R7, 0x3e003e0, RZ, 0xc0, !PT ;  /* 0x03e003e007067812 */ /* 0x000fe400078ec0ff */
[----:B---3--:R-:W-:-:S02]  /*7ea0*/  @!P2 IADD3 R15, PT, PT, R43, R26, RZ ;  /* 0x0000001a2b0fa210 */ /* 0x008fc40007ffe0ff */
[----:B----4-:R-:W-:Y:S02]  /*7eb0*/  @!P2 PRMT R102, R48, 0x7610, R102 ;  /* 0x000076103066a816 */ /* 0x010fe40000000066 */
[----:B------:R-:W-:Y:S02]  /*7ec0*/  @!P2 PRMT R103, R49, 0x7610, R103 ;  /* 0x000076103167a816 */ /* 0x000fe40000000067 */
[----:B------:R-:W-:Y:S02]  /*7ed0*/  SHF.R.U32.HI R43, RZ, 0xf, R4 ;  /* 0x0000000fff2b7819 */ /* 0x000fe40000011604 */
[----:B------:R-:W-:Y:S02]  /*7ee0*/  SHF.R.U32.HI R44, RZ, 0xf, R5 ;  /* 0x0000000fff2c7819 */ /* 0x000fe40000011605 */
[----:B------:R-:W-:Y:S02]  /*7ef0*/  SHF.R.U32.HI R7, RZ, 0xf, R7 ;  /* 0x0000000fff077819 */ /* 0x000fe40000011607 */
[----:B------:R-:W-:-:S02]  /*7f00*/  @!P2 PRMT R102, R102, 0x7610, R48 ;  /* 0x000076106666a816 */ /* 0x000fc40000000030 */
[----:B------:R-:W-:Y:S02]  /*7f10*/  @!P2 PRMT R103, R103, 0x7610, R49 ;  /* 0x000076106767a816 */ /* 0x000fe40000000031 */
[C---:B------:R-:W-:Y:S02]  /*7f20*/  LOP3.LUT R48, R4.reuse, 0x1f001f, RZ, 0xc0, !PT ;  /* 0x001f001f04307812 */ /* 0x040fe400078ec0ff */
[----:B-1----:R-:W-:Y:S02]  /*7f30*/  SHF.R.U32.HI R46, RZ, 0xa, R4 ;  /* 0x0000000aff2e7819 */ /* 0x002fe40000011604 */
[----:B------:R-:W-:Y:S02]  /*7f40*/  LOP3.LUT R68, R4, 0x3e003e0, RZ, 0xc0, !PT ;  /* 0x03e003e004447812 */ /* 0x000fe400078ec0ff */
[----:B-----5:R-:W-:Y:S02]  /*7f50*/  LOP3.LUT R49, R8, 0x1f001f, RZ, 0xc0, !PT ;  /* 0x001f001f08317812 */ /* 0x020fe400078ec0ff */
        /* <DEDUP_REMOVED lines=37> */
[C---:B------:R-:W-:Y:S02]  /*81b0*/  LOP3.LUT R75, R31.reuse, 0x1f001f, RZ, 0xc0, !PT ;  /* 0x001f001f1f4b7812 */ /* 0x040fe400078ec0ff */
[----:B------:R-:W-:Y:S02]  /*81c0*/  SHF.R.U32.HI R73, RZ, 0xa, R31 ;  /* 0x0000000aff497819 */ /* 0x000fe4000001161f */
[----:B------:R-:W-:Y:S02]  /*81d0*/  LOP3.LUT R10, R31, 0x3e003e0, RZ, 0xc0, !PT ;  /* 0x03e003e01f0a7812 */ /* 0x000fe400078ec0ff */
[----:B------:R-:W-:Y:S02]  /*81e0*/  SHF.R.U32.HI R29, RZ, 0xd, R29 ;  /* 0x0000000dff1d7819 */ /* 0x000fe4000001161d */
[----:B------:R-:W-:Y:S02]  /*81f0*/  SHF.R.U32.HI R31, RZ, 0xd, R31 ;  /* 0x0000000dff1f7819 */ /* 0x000fe4000001161f */
        /* <DEDUP_REMOVED lines=36> */
[----:B------:R-:W-:-:S02]  /*8440*/  LOP3.LUT R91, R39, 0x3e003e0, RZ, 0xc0, !PT ;  /* 0x03e003e0275b7812 */ /* 0x000fc400078ec0ff */
[----:B------:R-:W-:Y:S02]  /*8450*/  LOP3.LUT R38, R39, 0x1f001f, RZ, 0xc0, !PT ;  /* 0x001f001f27267812 */ /* 0x000fe400078ec0ff */
[--C-:B------:R-:W-:Y:S02]  /*8460*/  SHF.R.U32.HI R43, RZ, 0xa, R39.reuse ;  /* 0x0000000aff2b7819 */ /* 0x100fe40000011627 */
[----:B------:R-:W-:Y:S02]  /*8470*/  SHF.R.U32.HI R82, RZ, 0xb, R39 ;  /* 0x0000000bff527819 */ /* 0x000fe40000011627 */
[----:B------:R-:W-:Y:S02]  /*8480*/  LOP3.LUT R39, R68, 0x64006400, RZ, 0xfc, !PT ;  /* 0x6400640044277812 */ /* 0x000fe400078efcff */
[----:B------:R-:W-:Y:S02]  /*8490*/  LOP3.LUT R28, R29, 0x100010, R28, 0xf8, !PT ;  /* 0x001000101d1c7812 */ /* 0x000fe400078ef81c */
[----:B------:R-:W-:-:S02]  /*84a0*/  LOP3.LUT R29, R31, 0x100010, R30, 0xf8, !PT ;  /* 0x001000101f1d7812 */ /* 0x000fc400078ef81e */
[----:B------:R-:W-:Y:S01]  /*84b0*/  LOP3.LUT R31, R83, 0x100010, R82, 0xf8, !PT ;  /* 0x00100010531f7812 */ /* 0x000fe200078ef852 */
[-C--:B------:R-:W-:Y:S01]  /*84c0*/  HFMA2 R82, R39, R0.reuse.H0_H0, -48, -48 ;  /* 0xd200d20027527431 */ /* 0x080fe20000040000 */
        /* <DEDUP_REMOVED lines=9> */
[----:B------:R-:W-:Y:S01]  /*8560*/  LOP3.LUT R30, R71, 0x100010, R70, 0xf8, !PT ;  /* 0x00100010471e7812 */ /* 0x000fe200078ef846 */
        /* <DEDUP_REMOVED lines=214> */
.L_x_2452:
        /* <DEDUP_REMOVED lines=83> */
.L_x_2454:
        /* <DEDUP_REMOVED lines=77> */
.L_x_2453:
        /* <DEDUP_REMOVED lines=8> */
.L_x_2451:
        /* <DEDUP_REMOVED lines=12> */
.L_x_2469:
        /* <DEDUP_REMOVED lines=13> */
[----:B------:R-:W-:-:S02]  /*9ee0*/  SHF.R.U32.HI R29, RZ, 0x8, R10 ;  /* 0x00000008ff1d7819 */ /* 0x000fc4000001160a */
[----:B------:R-:W-:Y:S02]  /*9ef0*/  LOP3.LUT R31, R11, 0xf000f0, RZ, 0xc0, !PT ;  /* 0x00f000f00b1f7812 */ /* 0x000fe400078ec0ff */
[----:B---3--:R-:W-:Y:S02]  /*9f00*/  @!P3 PRMT R102, R2, 0x7610, R102 ;  /* 0x000076100266b816 */ /* 0x008fe40000000066 */
[----:B------:R-:W-:Y:S02]  /*9f10*/  @!P3 PRMT R103, R3, 0x7610, R103 ;  /* 0x000076100367b816 */ /* 0x000fe40000000067 */
[----:B------:R-:W-:Y:S02]  /*9f20*/  @!P3 PRMT R102, R102, 0x7610, R2 ;  /* 0x000076106666b816 */ /* 0x000fe40000000002 */
[----:B------:R-:W-:Y:S02]  /*9f30*/  LOP3.LUT R2, R8, 0xf000f0, RZ, 0xc0, !PT ;  /* 0x00f000f008027812 */ /* 0x000fe400078ec0ff */
[----:B------:R-:W-:-:S02]  /*9f40*/  SHF.R.U32.HI R8, RZ, 0x8, R8 ;  /* 0x00000008ff087819 */ /* 0x000fc40000011608 */
[----:B------:R-:W-:Y:S02]  /*9f50*/  SHF.R.U32.HI R33, RZ, 0x8, R11 ;  /* 0x00000008ff217819 */ /* 0x000fe4000001160b */
        /* <DEDUP_REMOVED lines=43> */
[----:B------:R-:W-:Y:S01]  /*a210*/  HFMA2 R38, R38, R5.H0_H0, -72, -72 ;  /* 0xd480d48026267431 */ /* 0x000fe20000040005 */
[----:B0-----:R-:W-:Y:S06]  /*a220*/  @!P2 BRA `(.L_x_2457) ;  /* 0x000000040068a947 */ /* 0x001fec0003800000 */
[----:B------:R-:W0:Y:S01]  /*a230*/  LDS.64 R44, [UR4+-0xa0] ;  /* 0xffff6004ff2c7984 */ /* 0x000e220008000a00 */
[--C-:B------:R-:W-:Y:S02]  /*a240*/  HADD2.F32 R0, -RZ, R12.reuse.H0_H0 ;  /* 0x2000000cff007230 */ /* 0x100fe40000004100 */
        /* <DEDUP_REMOVED lines=88> */
.L_x_2457:
[----:B------:R-:W-:Y:S02]  /*a7d0*/  @!P3 MOV R22, R48 ;  /* 0x000000300016b202 */ /* 0x000fe40000000f00 */
[----:B-----5:R-:W-:Y:S01]  /*a7e0*/  @!P3 IADD3 R15, PT, PT, R13, R26, RZ ;  /* 0x0000001a0d0fb210 */ /* 0x020fe20007ffe0ff */
[----:B------:R-:W-:Y:S06]  /*a7f0*/  @!P1 BRA `(.L_x_2458) ;  /* 0x0000000800e09947 */ /* 0x000fec0003800000 */
[----:B------:R-:W-:-:S04]  /*a800*/  PRMT R0, R40, 0x9910, RZ ;  /* 0x0000991028007816 */ /* 0x000fc800000000ff */
        /* <DEDUP_REMOVED lines=19> */
[--C-:B------:R-:W-:Y:S02]  /*a940*/  HADD2.F32 R3, -RZ, R23.reuse.H0_H0 ;  /* 0x20000017ff037230 */ /* 0x100fe40000004100 */
[-C--:B------:R-:W-:Y:S01]  /*a950*/  FFMA.FTZ R0, R45, R39.reuse, R0 ;  /* 0x000000272d007223 */ /* 0x080fe20000010000 */
[----:B------:R-:W-:Y:S02]  /*a960*/  HADD2.F32 R45, -RZ, R23.H1_H1 ;  /* 0x30000017ff2d7230 */ /* 0x000fe40000004100 */
        /* <DEDUP_REMOVED lines=70> */
.L_x_2459:
        /* <DEDUP_REMOVED lines=18> */
[----:B------:R-:W-:Y:S01]  /*aef0*/  FFMA.FTZ R4, R29, R39, R4 ;  /* 0x000000271d047223 */ /* 0x000fe20000010004 */
        /* <DEDUP_REMOVED lines=72> */
.L_x_2458:
        /* <DEDUP_REMOVED lines=47> */
[-C--:B------:R-:W-:Y:S02]  /*b670*/  HFMA2 R30, R32, R5.reuse.H0_H0, -72, -72 ;  /* 0xd480d480201e7431 */ /* 0x080fe40000040005 */
        /* <DEDUP_REMOVED lines=98> */
.L_x_2460:
[----:B------:R-:W-:Y:S05]  /*bca0*/  @!P1 BRA `(.L_x_2461) ;  /* 0x0000000800e09947 */ /* 0x000fea0003800000 */
        /* <DEDUP_REMOVED lines=93> */
.L_x_2462:
        /* <DEDUP_REMOVED lines=17> */
[----:B------:R-:W-:Y:S02]  /*c390*/  HADD2.F32 R47, -RZ, R29.H1_H1 ;  /* 0x3000001dff2f7230 */ /* 0x000fe40000004100 */
        /* <DEDUP_REMOVED lines=73> */
.L_x_2461:
        /* <DEDUP_REMOVED lines=145> */
.L_x_2463:
[----:B------:R-:W-:Y:S05]  /*d140*/  @!P1 BRA `(.L_x_2464) ;  /* 0x0000000800e09947 */ /* 0x000fea0003800000 */
[----:B------:R-:W-:-:S04]  /*d150*/  PRMT R0, R40, 0x9910, RZ ;  /* 0x0000991028007816 */ /* 0x000fc800000000ff */
[----:B------:R-:W-:-:S13]  /*d160*/  ISETP.NE.AND P3, PT, R0, RZ, PT ;  /* 0x000000ff0000720c */ /* 0x000fda0003f65270 */
[----:B------:R-:W-:Y:S05]  /*d170*/  @!P3 BRA `(.L_x_2465) ;  /* 0x000000040068b947 */ /* 0x000fea0003800000 */
[----:B------:R-:W0:Y:S01]  /*d180*/  LDS.64 R2, [UR4] ;  /* 0x00000004ff027984 */ /* 0x000e220008000a00 */
[--C-:B------:R-:W-:Y:S02]  /*d190*/  HADD2.F32 R0, -RZ, R12.reuse.H0_H0 ;  /* 0x2000000cff007230 */ /* 0x100fe40000004100 */
[----:B------:R-:W-:Y:S01]  /*d1a0*/  HADD2.F32 R47, -RZ, R12.H1_H1 ;  /* 0x3000000cff2f7230 */ /* 0x000fe20000004100 */
[----:B------:R-:W1:Y:S01]  /*d1b0*/  LDS.64 R8, [UR4+0x8] ;  /* 0x00000804ff087984 */ /* 0x000e620008000a00 */
        /* <DEDUP_REMOVED lines=86> */
.L_x_2465:
        /* <DEDUP_REMOVED lines=91> */
.L_x_2464:
        /* <DEDUP_REMOVED lines=9> */
[----:B------:R-:W-:Y:S02]  /*dd60*/  LOP3.LUT R10, R11, 0xf000f0, RZ, 0xc0, !PT ;  /* 0x00f000f00b0a7812 */ /* 0x000fe400078ec0ff */
[----:B------:R-:W-:Y:S02]  /*dd70*/  SHF.R.U32.HI R37, RZ, 0x8, R11 ;  /* 0x00000008ff257819 */ /* 0x000fe4000001160b */
[----:B------:R-:W-:Y:S02]  /*dd80*/  SHF.R.U32.HI R8, RZ, 0x8, R8 ;  /* 0x00000008ff087819 */ /* 0x000fe40000011608 */
        /* <DEDUP_REMOVED lines=133> */
.L_x_2466:
        /* <DEDUP_REMOVED lines=94> */
.L_x_2468:
        /* <DEDUP_REMOVED lines=20> */
[-C--:B------:R-:W-:Y:S01]  /*ed00*/  FFMA.FTZ R47, R30, R38.reuse, R47 ;  /* 0x000000261e2f7223 */ /* 0x080fe2000001002f */
[----:B------:R-:W-:Y:S02]  /*ed10*/  HADD2.F32 R30, -RZ, R12.H0_H0 ;  /* 0x2000000cff1e7230 */ /* 0x000fe40000004100 */
[----:B------:R-:W-:Y:S02]  /*ed20*/  HADD2.F32 R0, -RZ, R10.H0_H0 ;  /* 0x2000000aff007230 */ /* 0x000fe40000004100 */
[----:B------:R-:W-:Y:S01]  /*ed30*/  FFMA.FTZ R3, R4, R38, R3 ;  /* 0x0000002604037223 */ /* 0x000fe20000010003 */
[----:B------:R-:W-:-:S02]  /*ed40*/  HADD2.F32 R32, -RZ, R33.H1_H1 ;  /* 0x30000021ff207230 */ /* 0x000fc40000004100 */
[-C--:B------:R-:W-:Y:S01]  /*ed50*/  FFMA.FTZ R2, R2, R44.reuse, R47 ;  /* 0x0000002c02027223 */ /* 0x080fe2000001002f */
        /* <DEDUP_REMOVED lines=8> */
[-C--:B------:R-:W-:Y:S01]  /*ede0*/  FFMA.FTZ R12, R31, R45.reuse, R4 ;  /* 0x0000002d1f0c7223 */ /* 0x080fe20000010004 */
[----:B------:R-:W-:Y:S02]  /*edf0*/  HADD2.F32 R13, -RZ, R13.H1_H1 ;  /* 0x3000000dff0d7230 */ /* 0x000fe40000004100 */
[----:B------:R-:W-:Y:S01]  /*ee00*/  FFMA.FTZ R0, R3, R45, R0 ;  /* 0x0000002d03007223 */ /* 0x000fe20000010000 */
[--C-:B-1----:R-:W-:Y:S02]  /*ee10*/  HADD2.F32 R2, -RZ, R9.reuse.H0_H0 ;  /* 0x20000009ff027230 */ /* 0x102fe40000004100 */
[----:B------:R-:W-:Y:S01]  /*ee20*/  FFMA.FTZ R44, R30, R44, R39 ;  /* 0x0000002c1e2c7223 */ /* 0x000fe20000010027 */
[----:B------:R-:W-:Y:S02]  /*ee30*/  HADD2.F32 R4, -RZ, R9.H1_H1 ;  /* 0x30000009ff047230 */ /* 0x000fe40000004100 */
[----:B------:R-:W-:-:S02]  /*ee40*/  HADD2.F32 R3, -RZ, R8.H0_H0 ;  /* 0x20000008ff037230 */ /* 0x000fc40000004100 */
[----:B------:R-:W-:Y:S01]  /*ee50*/  FFMA.FTZ R44, R13, R45, R44 ;  /* 0x0000002d0d2c7223 */ /* 0x000fe2000001002c */
[----:B------:R-:W-:Y:S02]  /*ee60*/  HADD2.F32 R9, -RZ, R34.H0_H0 ;  /* 0x20000022ff097230 */ /* 0x000fe40000004100 */
[----:B------:R-:W-:Y:S02]  /*ee70*/  HADD2.F32 R11, -RZ, R35.H0_H0 ;  /* 0x20000023ff0b7230 */ /* 0x000fe40000004100 */
[----:B------:R-:W-:Y:S02]  /*ee80*/  HADD2.F32 R8, -RZ, R8.H1_H1 ;  /* 0x30000008ff087230 */ /* 0x000fe40000004100 */
[-C--:B------:R-:W-:Y:S01]  /*ee90*/  FFMA.FTZ R9, R9, R3.reuse, R0 ;  /* 0x0000000309097223 */ /* 0x080fe20000010000 */
[----:B------:R-:W-:Y:S02]  /*eea0*/  HADD2.F32 R34, -RZ, R34.H1_H1 ;  /* 0x30000022ff227230 */ /* 0x000fe40000004100 */
        /* <DEDUP_REMOVED lines=44> */
.L_x_2467:
[----:B------:R-:W-:Y:S01]  /*f170*/  IADD3 R26, PT, PT, R26, 0x20, RZ ;  /* 0x000000201a1a7810 */ /* 0x000fe20007ffe0ff */
[----:B------:R-:W-:Y:S01]  /*f180*/  UIADD3 UR4, UPT, UPT, UR4, 0x40, URZ ;  /* 0x0000004004047890 */ /* 0x000fe2000fffe0ff */
[----:B------:R-:W-:Y:S01]  /*f190*/  IADD3 R6, P3, PT, R6, 0x80, RZ ;  /* 0x0000008006067810 */ /* 0x000fe20007f7e0ff */
[----:B------:R-:W-:Y:S01]  /*f1a0*/  IMAD.WIDE R100, R23, 0x4, R100 ;  /* 0x0000000417647825 */ /* 0x000fe200078e0264 */
[----:B------:R-:W-:Y:S02]  /*f1b0*/  ISETP.GE.AND P2, PT, R26, R25, PT ;  /* 0x000000191a00720c */ /* 0x000fe40003f46270 */
[----:B------:R-:W-:-:S11]  /*f1c0*/  IADD3.X R7, PT, PT, RZ, R7, RZ, P3, !PT ;  /* 0x00000007ff077210 */ /* 0x000fd60001ffe4ff */
[----:B------:R-:W-:Y:S05]  /*f1d0*/  @!P2 BRA `(.L_x_2469) ;  /* 0xffffffac000ca947 */ /* 0x000fea000383ffff */
.L_x_2456:
        /* <DEDUP_REMOVED lines=12> */
.L_x_2473:
[----:B------:R-:W0:Y:S02]  /*f2a0*/  LDS R2, [R0] ;  /* 0x0000000000027984 */ /* 0x000e240000000800 */
[----:B0-----:R-:W-:-:S05]  /*f2b0*/  HFMA2 R3, R2, 1, 1, R21 ;  /* 0x3c003c0002037831 */ /* 0x001fca0000000015 */
[----:B------:R-:W0:Y:S02]  /*f2c0*/  ATOMS.CAST.SPIN P0, [R0], R2, R3 ;  /* 0x000000020000758d */ /* 0x000e240001800003 */
[----:B0-----:R-:W-:Y:S05]  /*f2d0*/  @!P0 BRA `(.L_x_2473) ;  /* 0xfffffffc00f08947 */ /* 0x001fea000383ffff */
[----:B------:R-:W-:Y:S05]  /*f2e0*/  BRA `(.L_x_2471) ;  /* 0x00000000000c7947 */ /* 0x000fea0003800000 */
.L_x_2472:
[----:B------:R-:W2:Y:S02]  /*f2f0*/  LD.E R0, desc[UR8][R4.64] ;  /* 0x0000000804007980 */ /* 0x000ea4000c101900 */
[----:B--2---:R-:W-:-:S05]  /*f300*/  IADD3 R3, PT, PT, R21, R0, RZ ;  /* 0x0000000015037210 */ /* 0x004fca0007ffe0ff */
[----:B------:R0:W-:Y:S02]  /*f310*/  ST.E desc[UR8][R4.64], R3 ;  /* 0x0000000304007985 */ /* 0x0001e4000c101908 */
.L_x_2471:
[----:B------:R-:W-:Y:S05]  /*f320*/  BSYNC.RECONVERGENT B0 ;  /* 0x0000000000007941 */ /* 0x000fea0003800200 */
.L_x_2470:
[----:B------:R1:W-:Y:S01]  /*f330*/  ATOM.E.ADD.F16x2.RN.STRONG.GPU P0, RZ, desc[UR8][R4.64+0x4], R41 ;  /* 0x8000042904ff79a2 */ /* 0x0003e2000c10e108 */
[----:B------:R-:W-:Y:S04]  /*f340*/  BSSY.RECONVERGENT B0, `(.L_x_2474) ;  /* 0x000000e000007945 */ /* 0x000fe80003800200 */
[----:B-1----:R-:W-:Y:S05]  /*f350*/  @P0 BRA `(.L_x_2475) ;  /* 0x0000000000300947 */ /* 0x002fea0003800000 */
[----:B------:R-:W1:Y:S02]  /*f360*/  QSPC.E.S P0, RZ, [R4+0x4] ;  /* 0x0000040004ff73aa */ /* 0x000e640000000500 */
[----:B-1----:R-:W-:Y:S05]  /*f370*/  @!P0 BRA `(.L_x_2476) ;  /* 0x00000000001c8947 */ /* 0x002fea0003800000 */
[----:B------:R-:W-:-:S04]  /*f380*/  MOV R2, R4 ;  /* 0x0000000400027202 */ /* 0x000fc80000000f00 */
[----:B------:R-:W-:-:S07]  /*f390*/  MOV R0, R2 ;  /* 0x0000000200007202 */ /* 0x000fce0000000f00 */
.L_x_2477:
[----:B------:R-:W0:Y:S02]  /*f3a0*/  LDS R2, [R0+0x4] ;  /* 0x0000040000027984 */ /* 0x000e240000000800 */
[----:B0-----:R-:W-:-:S05]  /*f3b0*/  HADD2 R3, R2, R41 ;  /* 0x0000002902037230 */ /* 0x001fca0000000000 */
[----:B------:R-:W0:Y:S02]  /*f3c0*/  ATOMS.CAST.SPIN P0, [R0+0x4], R2, R3 ;  /* 0x000004020000758d */ /* 0x000e240001800003 */
[----:B0-----:R-:W-:Y:S05]  /*f3d0*/  @!P0 BRA `(.L_x_2477) ;  /* 0xfffffffc00f08947 */ /* 0x001fea000383ffff */
[----:B------:R-:W-:Y:S05]  /*f3e0*/  BRA `(.L_x_2475) ;  /* 0x00000000000c7947 */ /* 0x000fea0003800000 */
.L_x_2476:
[----:B------:R-:W0:Y:S02]  /*f3f0*/  LD.E R0, desc[UR8][R4.64+0x4] ;  /* 0x0000040804007980 */ /* 0x000e24000c101900 */
[----:B0-----:R-:W-:-:S05]  /*f400*/  IADD3 R3, PT, PT, R41, R0, RZ ;  /* 0x0000000029037210 */ /* 0x001fca0007ffe0ff */
[----:B------:R1:W-:Y:S02]  /*f410*/  ST.E desc[UR8][R4.64+0x4], R3 ;  /* 0x0000040304007985 */ /* 0x0003e4000c101908 */
.L_x_2475:
[----:B------:R-:W-:Y:S05]  /*f420*/  BSYNC.RECONVERGENT B0 ;  /* 0x0000000000007941 */ /* 0x000fea0003800200 */
.L_x_2474:
        /* <DEDUP_REMOVED lines=11> */
.L_x_2481:
[----:B------:R-:W0:Y:S02]  /*f4e0*/  LDS R2, [R0] ;  /* 0x0000000000027984 */ /* 0x000e240000000800 */
[----:B0-----:R-:W-:-:S05]  /*f4f0*/  HFMA2 R3, R2, 1, 1, R19 ;  /* 0x3c003c0002037831 */ /* 0x001fca0000000013 */
[----:B------:R-:W0:Y:S02]  /*f500*/  ATOMS.CAST.SPIN P0, [R0], R2, R3 ;  /* 0x000000020000758d */ /* 0x000e240001800003 */
[----:B0-----:R-:W-:Y:S05]  /*f510*/  @!P0 BRA `(.L_x_2481) ;  /* 0xfffffffc00f08947 */ /* 0x001fea000383ffff */
[----:B------:R-:W-:Y:S05]  /*f520*/  BRA `(.L_x_2479) ;  /* 0x00000000000c7947 */ /* 0x000fea0003800000 */
.L_x_2480:
[----:B------:R-:W2:Y:S02]  /*f530*/  LD.E R0, desc[UR8][R4.64] ;  /* 0x0000000804007980 */ /* 0x000ea4000c101900 */
[----:B--2---:R-:W-:-:S05]  /*f540*/  IADD3 R3, PT, PT, R19, R0, RZ ;  /* 0x0000000013037210 */ /* 0x004fca0007ffe0ff */
[----:B------:R0:W-:Y:S02]  /*f550*/  ST.E desc[UR8][R4.64], R3 ;  /* 0x0000000304007985 */ /* 0x0001e4000c101908 */
.L_x_2479:
[----:B------:R-:W-:Y:S05]  /*f560*/  BSYNC.RECONVERGENT B0 ;  /* 0x0000000000007941 */ /* 0x000fea0003800200 */
.L_x_2478:
[----:B------:R1:W-:Y:S01]  /*f570*/  ATOM.E.ADD.F16x2.RN.STRONG.GPU P0, RZ, desc[UR8][R4.64+0x4], R7 ;  /* 0x8000040704ff79a2 */ /* 0x0003e2000c10e108 */
[----:B------:R-:W-:Y:S04]  /*f580*/  BSSY.RECONVERGENT B0, `(.L_x_2482) ;  /* 0x000000e000007945 */ /* 0x000fe80003800200 */
[----:B-1----:R-:W-:Y:S05]  /*f590*/  @P0 BRA `(.L_x_2483) ;  /* 0x0000000000300947 */ /* 0x002fea0003800000 */
[----:B------:R-:W1:Y:S02]  /*f5a0*/  QSPC.E.S P0, RZ, [R4+0x4] ;  /* 0x0000040004ff73aa */ /* 0x000e640000000500 */
[----:B-1----:R-:W-:Y:S05]  /*f5b0*/  @!P0 BRA `(.L_x_2484) ;  /* 0x00000000001c8947 */ /* 0x002fea0003800000 */
[----:B------:R-:W-:-:S04]  /*f5c0*/  MOV R2, R4 ;  /* 0x0000000400027202 */ /* 0x000fc80000000f00 */
[----:B------:R-:W-:-:S07]  /*f5d0*/  MOV R0, R2 ;  /* 0x0000000200007202 */ /* 0x000fce0000000f00 */
.L_x_2485:
[----:B------:R-:W0:Y:S02]  /*f5e0*/  LDS R2, [R0+0x4] ;  /* 0x0000040000027984 */ /* 0x000e240000000800 */
[----:B0-----:R-:W-:-:S05]  /*f5f0*/  HADD2 R3, R2, R7 ;  /* 0x0000000702037230 */ /* 0x001fca0000000000 */
[----:B------:R-:W0:Y:S02]  /*f600*/  ATOMS.CAST.SPIN P0, [R0+0x4], R2, R3 ;  /* 0x000004020000758d */ /* 0x000e240001800003 */
[----:B0-----:R-:W-:Y:S05]  /*f610*/  @!P0 BRA `(.L_x_2485) ;  /* 0xfffffffc00f08947 */ /* 0x001fea000383ffff */
[----:B------:R-:W-:Y:S05]  /*f620*/  BRA `(.L_x_2483) ;  /* 0x00000000000c7947 */ /* 0x000fea0003800000 */
.L_x_2484:
[----:B------:R-:W0:Y:S02]  /*f630*/  LD.E R0, desc[UR8][R4.64+0x4] ;  /* 0x0000040804007980 */ /* 0x000e24000c101900 */
[----:B0-----:R-:W-:-:S05]  /*f640*/  IADD3 R3, PT, PT, R7, R0, RZ ;  /* 0x0000000007037210 */ /* 0x001fca0007ffe0ff */
[----:B------:R1:W-:Y:S02]  /*f650*/  ST.E desc[UR8][R4.64+0x4], R3 ;  /* 0x0000040304007985 */ /* 0x0003e4000c101908 */
.L_x_2483:
[----:B------:R-:W-:Y:S05]  /*f660*/  BSYNC.RECONVERGENT B0 ;  /* 0x0000000000007941 */ /* 0x000fea0003800200 */
.L_x_2482:
        /* <DEDUP_REMOVED lines=12> */
.L_x_2489:
[----:B------:R-:W0:Y:S02]  /*f730*/  LDS R2, [R0] ;  /* 0x0000000000027984 */ /* 0x000e240000000800 */
[----:B0-----:R-:W-:-:S05]  /*f740*/  HFMA2 R3, R2, 1, 1, R17 ;  /* 0x3c003c0002037831 */ /* 0x001fca0000000011 */
[----:B------:R-:W0:Y:S02]  /*f750*/  ATOMS.CAST.SPIN P0, [R0], R2, R3 ;  /* 0x000000020000758d */ /* 0x000e240001800003 */
[----:B0-----:R-:W-:Y:S05]  /*f760*/  @!P0 BRA `(.L_x_2489) ;  /* 0xfffffffc00f08947 */ /* 0x001fea000383ffff */
[----:B------:R-:W-:Y:S05]  /*f770*/  BRA `(.L_x_2487) ;  /* 0x00000000000c7947 */ /* 0x000fea0003800000 */
.L_x_2488:
[----:B------:R-:W2:Y:S02]  /*f780*/  LD.E R0, desc[UR8][R4.64] ;  /* 0x0000000804007980 */ /* 0x000ea4000c101900 */
[----:B--2---:R-:W-:-:S05]  /*f790*/  IADD3 R3, PT, PT, R17, R0, RZ ;  /* 0x0000000011037210 */ /* 0x004fca0007ffe0ff */
[----:B------:R0:W-:Y:S02]  /*f7a0*/  ST.E desc[UR8][R4.64], R3 ;  /* 0x0000000304007985 */ /* 0x0001e4000c101908 */
.L_x_2487:
[----:B------:R-:W-:Y:S05]  /*f7b0*/  BSYNC.RECONVERGENT B0 ;  /* 0x0000000000007941 */ /* 0x000fea0003800200 */
.L_x_2486:
[----:B------:R1:W-:Y:S02]  /*f7c0*/  ATOM.E.ADD.F16x2.RN.STRONG.GPU P0, RZ, desc[UR8][R4.64+0x4], R27 ;  /* 0x8000041b04ff79a2 */ /* 0x0003e4000c10e108 */
[----:B-1----:R-:W-:Y:S05]  /*f7d0*/  @P0 EXIT ;  /* 0x000000000000094d */ /* 0x002fea0003800000 */
[----:B------:R-:W1:Y:S02]  /*f7e0*/  QSPC.E.S P0, RZ, [R4+0x4] ;  /* 0x0000040004ff73aa */ /* 0x000e640000000500 */
[----:B-1----:R-:W-:Y:S05]  /*f7f0*/  @!P0 BRA `(.L_x_2490) ;  /* 0x00000000001c8947 */ /* 0x002fea0003800000 */
[----:B------:R-:W-:-:S04]  /*f800*/  MOV R2, R4 ;  /* 0x0000000400027202 */ /* 0x000fc80000000f00 */
[----:B------:R-:W-:-:S07]  /*f810*/  MOV R0, R2 ;  /* 0x0000000200007202 */ /* 0x000fce0000000f00 */
.L_x_2491:
[----:B------:R-:W0:Y:S02]  /*f820*/  LDS R2, [R0+0x4] ;  /* 0x0000040000027984 */ /* 0x000e240000000800 */
[----:B0-----:R-:W-:-:S05]  /*f830*/  HADD2 R3, R2, R27 ;  /* 0x0000001b02037230 */ /* 0x001fca0000000000 */
[----:B------:R-:W0:Y:S02]  /*f840*/  ATOMS.CAST.SPIN P0, [R0+0x4], R2, R3 ;  /* 0x000004020000758d */ /* 0x000e240001800003 */
[----:B0-----:R-:W-:Y:S05]  /*f850*/  @!P0 BRA `(.L_x_2491) ;  /* 0xfffffffc00f08947 */ /* 0x001fea000383ffff */
[----:B------:R-:W-:Y:S05]  /*f860*/  EXIT ;  /* 0x000000000000794d */ /* 0x000fea0003800000 */
.L_x_2490:
[----:B------:R-:W0:Y:S02]  /*f870*/  LD.E R0, desc[UR8][R4.64+0x4] ;  /* 0x0000040804007980 */ /* 0x000e24000c101900 */
[----:B0-----:R-:W-:-:S05]  /*f880*/  IADD3 R3, PT, PT, R27, R0, RZ ;  /* 0x000000001b037210 */ /* 0x001fca0007ffe0ff */
[----:B------:R-:W-:Y:S01]  /*f890*/  ST.E desc[UR8][R4.64+0x4], R3 ;  /* 0x0000040304007985 */ /* 0x000fe2000c101908 */
[----:B------:R-:W-:Y:S05]  /*f8a0*/  EXIT ;  /* 0x000000000000794d */ /* 0x000fea0003800000 */
.L_x_2492:
        /* <DEDUP_REMOVED lines=13> */
.L_x_5314:


//--------------------- .text._Z23gemm_half_q_half_kernelILi3ELi140ELb1ELb1ELi64EEvPK6__halfPKjS4_S2_PS0_iiiiPKtS7_iiiiiibS2_i --------------------------
	.section	.text._Z23gemm_half_q_half_kernelILi3ELi140ELb1ELb1ELi64EEvPK6__halfPKjS4_S2_PS0_iiiiPKtS7_iiiiiibS2_i,"ax",@progbits
	.align	128
        .global         _Z23gemm_half_q_half_kernelILi3ELi140ELb1ELb1ELi64EEvPK6__halfPKjS4_S2_PS0_iiiiPKtS7_iiiiiibS2_i
        .type           _Z23gemm_half_q_half_kernelILi3ELi140ELb1ELb1ELi64EEvPK6__halfPKjS4_S2_PS0_iiiiPKtS7_iiiiiibS2_i,@function
        .size           _Z23gemm_half_q_half_kernelILi3ELi140ELb1ELb1ELi64EEvPK6__halfPKjS4_S2_PS0_iiiiPKtS7_iiiiiibS2_i,(.L_x_5315 - _Z23gemm_half_q_half_kernelILi3ELi140ELb1ELb1ELi64EEvPK6__halfPKjS4_S2_PS0_iiiiPKtS7_iiiiiibS2_i)
        .other          _Z23gemm_half_q_half_kernelILi3ELi140ELb1ELb1ELi64EEvPK6__halfPKjS4_S2_PS0_iiiiPKtS7_iiiiiibS2_i,@"STO_CUDA_ENTRY STV_DEFAULT"
_Z23gemm_half_q_half_kernelILi3ELi140ELb1ELb1ELi64EEvPK6__halfPKjS4_S2_PS0_iiiiPKtS7_iiiiiibS2_i:
.text._Z23gemm_half_q_half_kernelILi3ELi140ELb1ELb1ELi64EEvPK6__halfPKjS4_S2_PS0_iiiiPKtS7_iiiiiibS2_i:
        /* <DEDUP_REMOVED lines=29> */
.L_x_2493:
        /* <DEDUP_REMOVED lines=41> */
.L_x_2499:
        /* <DEDUP_REMOVED lines=32> */
.L_x_2498:
        /* <DEDUP_REMOVED lines=20> */
.L_x_2500:
[----:B------:R-:W-:-:S13]  /*07a0*/  ISETP.EQ.AND P1, PT, R18, RZ, PT ;  /* 0x000000ff1200720c */ /* 0x000fda0003f22270 */
[----:B------:R-:W-:Y:S05]  /*07b0*/  @!P0 BRA P1, `(.L_x_2495) ;  /* 0x0000000400788947 */ /* 0x000fea0000800000 */
.L_x_2497:
        /* <DEDUP_REMOVED lines=12> */
.L_x_2496:
        /* <DEDUP_REMOVED lines=16> */
.L_x_2503:
        /* <DEDUP_REMOVED lines=32> */
.L_x_2502:
        /* <DEDUP_REMOVED lines=21> */
.L_x_2504:
[----:B------:R-:W-:-:S13]  /*0cd0*/  ISETP.NE.OR P0, PT, R18, RZ, P0 ;  /* 0x000000ff1200720c */ /* 0x000fda0000705670 */
[----:B------:R-:W-:Y:S05]  /*0ce0*/  @!P0 BRA `(.L_x_2495) ;  /* 0x00000000002c8947 */ /* 0x000fea0003800000 */
.L_x_2501:
        /* <DEDUP_REMOVED lines=11> */
.L_x_2495:
[----:B0-----:R-:W-:Y:S05]  /*0da0*/  BSYNC.RECONVERGENT B0 ;  /* 0x0000000000007941 */ /* 0x001fea0003800200 */
.L_x_2494:
        /* <DEDUP_REMOVED lines=18> */
[----:B-1----:R-:W0:Y:S01]  /*0ed0*/  LDC.64 R16, c[0x0][0x3a0] ;  /* 0x0000e800ff107b82 */ /* 0x002e220000000a00 */
[----:B------:R-:W-:-:S13]  /*0ee0*/  PLOP3.LUT P0, PT, PT, PT, PT, 0x8, 0x80 ;  /* 0x000000000080781c */ /* 0x000fda0003f0e170 */
.L_x_2508:
[CC--:B--2---:R-:W-:Y:S01]  /*0ef0*/  IADD3 R10, PT, PT, R6.reuse, R47.reuse, RZ ;  /* 0x0000002f060a7210 */ /* 0x0c4fe20007ffe0ff */
        /* <DEDUP_REMOVED lines=14> */
.L_x_2507:
[----:B------:R-:W-:-:S04]  /*0fe0*/  IADD3 R0, PT, PT, RZ, -R18, RZ ;  /* 0x80000012ff007210 */ /* 0x000fc80007ffe0ff */
[----:B------:R-:W-:-:S13]  /*0ff0*/  ISETP.GT.AND P1, PT, R0, 0x1, PT ;  /* 0x000000010000780c */ /* 0x000fda0003f24270 */
[----:B------:R-:W-:Y:S05]  /*1000*/  @!P1 BRA `(.L_x_2509) ;  /* 0x0000000000249947 */ /* 0x000fea0003800000 */
[----:B--2---:R-:W1:Y:S01]  /*1010*/  LDC.64 R10, c[0x0][0x3a0] ;  /* 0x0000e800ff0a7b82 */ /* 0x004e620000000a00 */
[-C--:B------:R-:W-:Y:S02]  /*1020*/  IADD3 R0, PT, PT, R6, R47.reuse, RZ ;  /* 0x0000002f06007210 */ /* 0x080fe40007ffe0ff */
[----:B------:R-:W-:Y:S02]  /*1030*/  PLOP3.LUT P0, PT, PT, PT, PT, 0x8, 0x80 ;  /* 0x000000000080781c */ /* 0x000fe40003f0e170 */
[----:B------:R-:W-:Y:S01]  /*1040*/  IADD3 R18, PT, PT, R18, 0x2, RZ ;  /* 0x0000000212127810 */ /* 0x000fe20007ffe0ff */
[----:B-1----:R-:W-:Y:S01]  /*1050*/  IMAD.WIDE R8, R6, 0x2, R10 ;  /* 0x0000000206087825 */ /* 0x002fe200078e020a */
[----:B------:R-:W-:-:S03]  /*1060*/  IADD3 R6, PT, PT, R0, R47, RZ ;  /* 0x0000002f00067210 */ /* 0x000fc60007ffe0ff */
[----:B------:R-:W-:Y:S01]  /*1070*/  IMAD.WIDE R10, R0, 0x2, R10 ;  /* 0x00000002000a7825 */ /* 0x000fe200078e020a */
[----:B------:R0:W-:Y:S04]  /*1080*/  STG.E.64 desc[UR6][R8.64], RZ ;  /* 0x000000ff08007986 */ /* 0x0001e8000c101b06 */
[----:B------:R0:W-:Y:S02]  /*1090*/  STG.E.64 desc[UR6][R10.64], RZ ;  /* 0x000000ff0a007986 */ /* 0x0001e4000c101b06 */
.L_x_2509:
[----:B------:R-:W-:-:S13]  /*10a0*/  ISETP.NE.OR P0, PT, R18, RZ, P0 ;  /* 0x000000ff1200720c */ /* 0x000fda0000705670 */
[----:B------:R-:W-:Y:S05]  /*10b0*/  @!P0 BRA `(.L_x_2505) ;  /* 0x00000000001c8947 */ /* 0x000fea0003800000 */
.L_x_2506:
[----:B012---:R-:W0:Y:S02]  /*10c0*/  LDC.64 R8, c[0x0][0x3a0] ;  /* 0x0000e800ff087b82 */ /* 0x007e240000000a00 */
.L_x_2510:
[----:B0-----:R-:W-:Y:S01]  /*10d0*/  IMAD.WIDE R10, R6, 0x2, R8 ;  /* 0x00000002060a7825 */ /* 0x001fe200078e0208 */
[----:B------:R-:W-:Y:S02]  /*10e0*/  IADD3 R18, PT, PT, R18, 0x1, RZ ;  /* 0x0000000112127810 */ /* 0x000fe40007ffe0ff */
[----:B------:R-:W-:Y:S02]  /*10f0*/  IADD3 R6, PT, PT, R6, R47, RZ ;  /* 0x0000002f06067210 */ /* 0x000fe40007ffe0ff */
[----:B------:R3:W-:Y:S01]  /*1100*/  STG.E.64 desc[UR6][R10.64], RZ ;  /* 0x000000ff0a007986 */ /* 0x0007e2000c101b06 */
[----:B------:R-:W-:-:S13]  /*1110*/  ISETP.NE.AND P0, PT, R18, RZ, PT ;  /* 0x000000ff1200720c */ /* 0x000fda0003f05270 */
[----:B---3--:R-:W-:Y:S05]  /*1120*/  @P0 BRA `(.L_x_2510) ;  /* 0xfffffffc00e80947 */ /* 0x008fea000383ffff */
.L_x_2505:
        /* <DEDUP_REMOVED lines=15> */
.L_x_2512:
        /* <DEDUP_REMOVED lines=44> */
.L_x_2511:
        /* <DEDUP_REMOVED lines=27> */
.L_x_2513:
        /* <DEDUP_REMOVED lines=8> */
.L_x_2514:
        /* <DEDUP_REMOVED lines=8> */
.L_x_2515:
        /* <DEDUP_REMOVED lines=8> */
.L_x_2516:
        /* <DEDUP_REMOVED lines=8> */
.L_x_2517:
        /* <DEDUP_REMOVED lines=39> */
.L_x_2531:
        /* <DEDUP_REMOVED lines=212> */
.L_x_2519:
        /* <DEDUP_REMOVED lines=96> */
.L_x_2521:
        /* <DEDUP_REMOVED lines=19> */
[--C-:B------:R-:W-:Y:S02]  /*2f70*/  HADD2.F32 R65, -RZ, R3.reuse.H0_H0 ;  /* 0x20000003ff417230 */ /* 0x100fe40000004100 */
[----:B------:R-:W-:Y:S02]  /*2f80*/  HADD2.F32 R64, -RZ, R3.H1_H1 ;  /* 0x30000003ff407230 */ /* 0x000fe40000004100 */
[----:B------:R-:W-:Y:S01]  /*2f90*/  FFMA.FTZ R2, R2, R6, RZ ;  /* 0x0000000602027223 */ /* 0x000fe200000100ff */
[----:B------:R-:W-:-:S02]  /*2fa0*/  HADD2.F32 R3, -RZ, R28.H0_H0 ;  /* 0x2000001cff037230 */ /* 0x000fc40000004100 */
[----:B------:R-:W-:-:S03]  /*2fb0*/  HADD2.F32 R27, -RZ, R36.H0_H0 ;  /* 0x20000024ff1b7230 */ /* 0x000fc60000004100 */
[-C--:B------:R-:W-:Y:S01]  /*2fc0*/  FFMA.FTZ R28, R3, R6.reuse, RZ ;  /* 0x00000006031c7223 */ /* 0x080fe200000100ff */
        /* <DEDUP_REMOVED lines=9> */
[----:B------:R-:W-:Y:S01]  /*3060*/  FFMA.FTZ R3, R3, R65, R2 ;  /* 0x0000004103037223 */ /* 0x000fe20000010002 */
[----:B------:R-:W-:Y:S02]  /*3070*/  HADD2.F32 R2, -RZ, R25.H0_H0 ;  /* 0x20000019ff027230 */ /* 0x000fe40000004100 */
[----:B------:R-:W-:Y:S01]  /*3080*/  FFMA.FTZ R6, R29, R35, R6 ;  /* 0x000000231d067223 */ /* 0x000fe20000010006 */
[-C--:B------:R-:W-:Y:S01]  /*3090*/  FFMA.FTZ R19, R19, R65.reuse, R4 ;  /* 0x0000004113137223 */ /* 0x080fe20000010004 */
[-C--:B------:R-:W-:Y:S01]  /*30a0*/  FFMA.FTZ R5, R5, R65.reuse, R28 ;  /* 0x0000004105057223 */ /* 0x080fe2000001001c */
[-C--:B------:R-:W-:Y:S01]  /*30b0*/  FFMA.FTZ R3, R12, R64.reuse, R3 ;  /* 0x000000400c037223 */ /* 0x080fe20000010003 */
[----:B------:R-:W-:Y:S01]  /*30c0*/  FFMA.FTZ R65, R55, R65, R6 ;  /* 0x0000004137417223 */ /* 0x000fe20000010006 */
[----:B------:R-:W-:Y:S01]  /*30d0*/  FFMA.FTZ R19, R2, R64, R19 ;  /* 0x0000004002137223 */ /* 0x000fe20000010013 */
[----:B0-----:R-:W-:-:S02]  /*30e0*/  HADD2.F32 R2, -RZ, R16.H0_H0 ;  /* 0x20000010ff027230 */ /* 0x001fc40000004100 */
        /* <DEDUP_REMOVED lines=18> */
[----:B------:R-:W-:Y:S01]  /*3210*/  FFMA.FTZ R65, R18, R16, R65 ;  /* 0x0000001012417223 */ /* 0x000fe20000010041 */
[----:B------:R-:W-:Y:S02]  /*3220*/  HADD2.F32 R12, -RZ, R62.H0_H0 ;  /* 0x2000003eff0c7230 */ /* 0x000fe40000004100 */
[-C--:B------:R-:W-:Y:S01]  /*3230*/  FFMA.FTZ R2, R2, R4.reuse, R3 ;  /* 0x0000000402027223 */ /* 0x080fe20000010003 */
        /* <DEDUP_REMOVED lines=8> */
[--C-:B------:R-:W-:Y:S02]  /*32c0*/  HADD2.F32 R3, -RZ, R0.reuse.H0_H0 ;  /* 0x20000000ff037230 */ /* 0x100fe40000004100 */
[-C--:B------:R-:W-:Y:S01]  /*32d0*/  FFMA.FTZ R6, R5, R17.reuse, R6 ;  /* 0x0000001105067223 */ /* 0x080fe20000010006 */
[----:B------:R-:W-:Y:S02]  /*32e0*/  HADD2.F32 R5, -RZ, R0.H1_H1 ;  /* 0x30000000ff057230 */ /* 0x000fe40000004100 */
[----:B------:R-:W-:Y:S01]  /*32f0*/  FFMA.FTZ R12, R33, R17, R12 ;  /* 0x00000011210c7223 */ /* 0x000fe2000001000c */
[----:B------:R-:W-:-:S02]  /*3300*/  HADD2.F32 R19, -RZ, R96.H0_H0 ;  /* 0x20000060ff137230 */ /* 0x000fc40000004100 */
[----:B------:R-:W-:Y:S01]  /*3310*/  FFMA.FTZ R4, R21, R17, R4 ;  /* 0x0000001115047223 */ /* 0x000fe20000010004 */
[----:B------:R-:W-:Y:S02]  /*3320*/  HADD2.F32 R23, -RZ, R96.H1_H1 ;  /* 0x30000060ff177230 */ /* 0x000fe40000004100 */
        /* <DEDUP_REMOVED lines=12> */
.L_x_2520:
        /* <DEDUP_REMOVED lines=199> */
.L_x_2522:
        /* <DEDUP_REMOVED lines=94> */
.L_x_2524:
        /* <DEDUP_REMOVED lines=27> */
[----:B------:R-:W-:-:S02]  /*47f0*/  HADD2.F32 R27, -RZ, R18.H0_H0 ;  /* 0x20000012ff1b7230 */ /* 0x000fc40000004100 */
[-C--:B------:R-:W-:Y:S01]  /*4800*/  FFMA.FTZ R2, R35, R63.reuse, R2 ;  /* 0x0000003f23027223 */ /* 0x080fe20000010002 */
[-C--:B------:R-:W-:Y:S01]  /*4810*/  FFMA.FTZ R28, R3, R6.reuse, RZ ;  /* 0x00000006031c7223 */ /* 0x080fe200000100ff */
[----:B------:R-:W-:Y:S02]  /*4820*/  HADD2.F32 R3, -RZ, R36.H0_H0 ;  /* 0x20000024ff037230 */ /* 0x000fe40000004100 */
[----:B------:R-:W-:Y:S01]  /*4830*/  FFMA.FTZ R6, R5, R6, RZ ;  /* 0x0000000605067223 */ /* 0x000fe200000100ff */
        /* <DEDUP_REMOVED lines=9> */
[----:B------:R-:W-:Y:S01]  /*48d0*/  FFMA.FTZ R65, R27, R65, R6 ;  /* 0x000000411b417223 */ /* 0x000fe20000010006 */
[----:B------:R-:W-:Y:S02]  /*48e0*/  HADD2.F32 R6, -RZ, R55.H0_H0 ;  /* 0x20000037ff067230 */ /* 0x000fe40000004100 */
[-C--:B------:R-:W-:Y:S01]  /*48f0*/  FFMA.FTZ R19, R2, R64.reuse, R19 ;  /* 0x0000004002137223 */ /* 0x080fe20000010013 */
[----:B-1----:R-:W-:Y:S02]  /*4900*/  HADD2.F32 R2, -RZ, R16.H0_H0 ;  /* 0x20000010ff027230 */ /* 0x002fe40000004100 */
[-C--:B------:R-:W-:Y:S01]  /*4910*/  FFMA.FTZ R3, R12, R64.reuse, R3 ;  /* 0x000000400c037223 */ /* 0x080fe20000010003 */
[----:B------:R-:W-:Y:S01]  /*4920*/  FFMA.FTZ R5, R24, R64, R5 ;  /* 0x0000004018057223 */ /* 0x000fe20000010005 */
[----:B------:R-:W-:-:S02]  /*4930*/  HADD2.F32 R12, -RZ, R57.H0_H0 ;  /* 0x20000039ff0c7230 */ /* 0x000fc40000004100 */
[----:B------:R-:W-:Y:S01]  /*4940*/  FFMA.FTZ R65, R26, R64, R65 ;  /* 0x000000401a417223 */ /* 0x000fe20000010041 */
        /* <DEDUP_REMOVED lines=16> */
[----:B------:R-:W-:Y:S01]  /*4a50*/  FFMA.FTZ R19, R22, R16, R19 ;  /* 0x0000001016137223 */ /* 0x000fe20000010013 */
[----:B------:R-:W-:-:S02]  /*4a60*/  HADD2.F32 R3, -RZ, R30.H0_H0 ;  /* 0x2000001eff037230 */ /* 0x000fc40000004100 */
        /* <DEDUP_REMOVED lines=24> */
.L_x_2523:
        /* <DEDUP_REMOVED lines=199> */
.L_x_2525:
        /* <DEDUP_REMOVED lines=94> */
.L_x_2527:
        /* <DEDUP_REMOVED lines=91> */
.L_x_2526:
        /* <DEDUP_REMOVED lines=199> */
.L_x_2528:
        /* <DEDUP_REMOVED lines=94> */
.L_x_2530:
        /* <DEDUP_REMOVED lines=91> */
.L_x_2529:
        /* <DEDUP_REMOVED lines=8> */
.L_x_2518:
        /* <DEDUP_REMOVED lines=13> */
.L_x_2545:
[----:B------:R-:W-:Y:S01]  /*7d40*/  ISETP.NE.AND P3, PT, R48, R39, PT ;  /* 0x000000273000720c */ /* 0x000fe20003f65270 */
[----:B------:R-:W2:-:S12]  /*7d50*/  LDG.E.128.CONSTANT R16, desc[UR6][R14.64] ;  /* 0x000000060e107981 */ /* 0x000e98000c1e9d00 */
[----:B------:R-:W-:-:S06]  /*7d60*/  @!P3 LEA R8, R46, R1, 0x3 ;  /* 0x000000012e08b211 */ /* 0x000fcc00078e18ff */
[----:B------:R-:W3:Y:S01]  /*7d70*/  @!P3 LDL.64 R8, [R8+0x8] ;  /* 0x000008000808b983 */ /* 0x000ee20000100a00 */
[----:B------:R-:W-:Y:S02]  /*7d80*/  @!P3 IADD3 R4, PT, PT, R46, 0x1, RZ ;  /* 0x000000012e04b810 */ /* 0x000fe40007ffe0ff */
[----:B------:R-:W-:Y:S02]  /*7d90*/  @!P3 MOV R2, R12 ;  /* 0x0000000c0002b202 */ /* 0x000fe40000000f00 */
        /* <DEDUP_REMOVED lines=8> */
[C---:B------:R-:W-:Y:S02]  /*7e20*/  LOP3.LUT R20, R18.reuse, 0xf000f, RZ, 0xc0, !PT ;  /* 0x000f000f12147812 */ /* 0x040fe400078ec0ff */
[----:B------:R-:W-:Y:S02]  /*7e30*/  LOP3.LUT R21, R18, 0xf000f0, RZ, 0xc0, !PT ;  /* 0x00f000f012157812 */ /* 0x000fe400078ec0ff */
[----:B------:R-:W-:Y:S02]  /*7e40*/  SHF.R.U32.HI R16, RZ, 0x8, R16 ;  /* 0x00000008ff107819 */ /* 0x000fe40000011610 */
[----:B------:R-:W-:-:S02]  /*7e50*/  SHF.R.U32.HI R18, RZ, 0x8, R18 ;  /* 0x00000008ff127819 */ /* 0x000fc40000011612 */
[----:B------:R-:W-:Y:S02]  /*7e60*/  SHF.R.U32.HI R24, RZ, 0x8, R19 ;  /* 0x00000008ff187819 */ /* 0x000fe40000011613 */
[----:B---3--:R-:W-:Y:S02]  /*7e70*/  @!P3 PRMT R0, R8, 0x7610, R0 ;  /* 0x000076100800b816 */ /* 0x008fe40000000000 */
[----:B------:R-:W-:Y:S02]  /*7e80*/  @!P3 PRMT R96, R9, 0x7610, R96 ;  /* 0x000076100960b816 */ /* 0x000fe40000000060 */
[----:B------:R-:W-:Y:S02]  /*7e90*/  @!P3 PRMT R0, R0, 0x7610, R8 ;  /* 0x000076100000b816 */ /* 0x000fe40000000008 */
[----:B------:R-:W-:Y:S02]  /*7ea0*/  @!P3 PRMT R96, R96, 0x7610, R9 ;  /* 0x000076106060b816 */ /* 0x000fe40000000009 */
[----:B------:R-:W-:-:S02]  /*7eb0*/  LOP3.LUT R8, R17, 0xf000f, RZ, 0xc0, !PT ;  /* 0x000f000f11087812 */ /* 0x000fc400078ec0ff */
[----:B------:R-:W-:Y:S02]  /*7ec0*/  LOP3.LUT R9, R17, 0xf000f0, RZ, 0xc0, !PT ;  /* 0x00f000f011097812 */ /* 0x000fe400078ec0ff */
[----:B------:R-:W-:Y:S02]  /*7ed0*/  SHF.R.U32.HI R17, RZ, 0x8, R17 ;  /* 0x00000008ff117819 */ /* 0x000fe40000011611 */
[C---:B------:R-:W-:Y:S02]  /*7ee0*/  LOP3.LUT R22, R19.reuse, 0xf000f, RZ, 0xc0, !PT ;  /* 0x000f000f13167812 */ /* 0x040fe400078ec0ff */
[----:B------:R-:W-:Y:S02]  /*7ef0*/  LOP3.LUT R23, R19, 0xf000f0, RZ, 0xc0, !PT ;  /* 0x00f000f013177812 */ /* 0x000fe400078ec0ff */
[----:B0-----:R-:W-:Y:S02]  /*7f00*/  LOP3.LUT R3, R6, 0x64006400, RZ, 0xfc, !PT ;  /* 0x6400640006037812 */ /* 0x001fe400078efcff */
        /* <DEDUP_REMOVED lines=130> */
.L_x_2533:
        /* <DEDUP_REMOVED lines=97> */
.L_x_2535:
        /* <DEDUP_REMOVED lines=91> */
.L_x_2534:
        /* <DEDUP_REMOVED lines=146> */
.L_x_2536:
        /* <DEDUP_REMOVED lines=94> */
.L_x_2538:
        /* <DEDUP_REMOVED lines=91> */
.L_x_2537:
        /* <DEDUP_REMOVED lines=145> */
.L_x_2539:
        /* <DEDUP_REMOVED lines=94> */
.L_x_2541:
        /* <DEDUP_REMOVED lines=91> */
.L_x_2540:
        /* <DEDUP_REMOVED lines=145> */
.L_x_2542:
        /* <DEDUP_REMOVED lines=94> */
.L_x_2544:
        /* <DEDUP_REMOVED lines=91> */
.L_x_2543:
        /* <DEDUP_REMOVED lines=8> */
.L_x_2532:
[----:B------:R-:W1:Y:S02]  /*d160*/  LDCU UR5, c[0x0][0x3d8] ;  /* 0x00007b00ff0577ac */ /* 0x000e640008000800 */
[----:B-1----:R-:W-:-:S04]  /*d170*/  VIMNMX R38, PT, PT, R38, UR5, PT ;  /* 0x0000000526267c48 */ /* 0x002fc8000bfe0100 */
[----:B------:R-:W-:-:S13]  /*d180*/  ISETP.GT.AND P0, PT, R38, R48, PT ;  /* 0x000000302600720c */ /* 0x000fda0003f04270 */
[----:B------:R-:W-:Y:S05]  /*d190*/  @!P0 BRA `(.L_x_2546) ;  /* 0x0000001c00c48947 */ /* 0x000fea0003800000 */
[----:B0-----:R-:W0:Y:S01]  /*d1a0*/  LDC.64 R2, c[0x0][0x3b8] ;  /* 0x0000ee00ff027b82 */ /* 0x001e220000000a00 */
        /* <DEDUP_REMOVED lines=8> */
.L_x_2550:
[----:B------:R-:W0:Y:S01]  /*d230*/  LDC R47, c[0x0][0x3ac] ;  /* 0x0000eb00ff2f7b82 */ /* 0x000e220000000800 */
[----:B------:R-:W-:Y:S01]  /*d240*/  ISETP.NE.AND P1, PT, R48, R39, PT ;  /* 0x000000273000720c */ /* 0x000fe20003f25270 */
[----:B------:R-:W2:-:S12]  /*d250*/  LDG.E.128.CONSTANT R12, desc[UR6][R18.64] ;  /* 0x00000006120c7981 */ /* 0x000e98000c1e9d00 */
[----:B------:R-:W-:Y:S01]  /*d260*/  @!P1 LEA R22, R46, R1, 0x3 ;  /* 0x000000012e169211 */ /* 0x000fe200078e18ff */
[----:B------:R-:W5:Y:S05]  /*d270*/  @!P1 LDG.E.U16.CONSTANT R97, desc[UR6][R36.64] ;  /* 0x0000000624619981 */ /* 0x000f6a000c1e9500 */
[----:B------:R-:W3:Y:S01]  /*d280*/  @!P1 LDL.64 R22, [R22+0x8] ;  /* 0x0000080016169983 */ /* 0x000ee20000100a00 */
[----:B0-----:R-:W-:-:S05]  /*d290*/  IMAD.WIDE R20, R47, 0x4, R18 ;  /* 0x000000042f147825 */ /* 0x001fca00078e0212 */
[----:B------:R0:W4:Y:S01]  /*d2a0*/  LDG.E.128.CONSTANT R8, desc[UR6][R20.64] ;  /* 0x0000000614087981 */ /* 0x000122000c1e9d00 */
[----:B------:R-:W-:-:S05]  /*d2b0*/  IMAD.WIDE R2, R47, 0x4, R20 ;  /* 0x000000042f027825 */ /* 0x000fca00078e0214 */
[----:B------:R-:W4:Y:S01]  /*d2c0*/  LDG.E.128.CONSTANT R4, desc[UR6][R2.64] ;  /* 0x0000000602047981 */ /* 0x000f22000c1e9d00 */
[----:B------:R-:W-:Y:S01]  /*d2d0*/  MOV R24, 0x3000 ;  /* 0x0000300000187802 */ /* 0x000fe20000000f00 */
[----:B------:R-:W1:Y:S01]  /*d2e0*/  S2UR UR5, SR_CTAID.Y ;  /* 0x00000000000579c3 */ /* 0x000e620000002600 */
[----:B------:R-:W-:Y:S01]  /*d2f0*/  HFMA2 R16, -RZ, RZ, 0, 0.015625 ;  /* 0x00002400ff107431 */ /* 0x000fe200000001ff */
[----:B------:R-:W-:Y:S02]  /*d300*/  ISETP.NE.AND P2, PT, R51, RZ, PT ;  /* 0x000000ff3300720c */ /* 0x000fe40003f45270 */
[----:B------:R-:W-:Y:S01]  /*d310*/  @!P1 IADD3 R98, PT, PT, R46, 0x1, RZ ;  /* 0x000000012e629810 */ /* 0x000fe20007ffe0ff */
[----:B-1----:R-:W-:-:S04]  /*d320*/  UIMAD UR5, UR5, -0x3, UR8 ;  /* 0xfffffffd050578a4 */ /* 0x002fc8000f8e0208 */
[----:B------:R-:W-:Y:S01]  /*d330*/  UISETP.NE.AND UP0, UPT, UR5, 0x1, UPT ;  /* 0x000000010500788c */ /* 0x000fe2000bf05270 */
[----:B--2---:R-:W-:Y:S02]  /*d340*/  SHF.R.U32.HI R25, RZ, 0xf, R14 ;  /* 0x0000000fff197819 */ /* 0x004fe4000001160e */
[----:B------:R-:W-:Y:S02]  /*d350*/  SHF.R.U32.HI R18, RZ, 0xf, R12 ;  /* 0x0000000fff127819 */ /* 0x000fe4000001160c */
[----:B------:R-:W-:Y:S02]  /*d360*/  LOP3.LUT R62, R13, 0x70007, RZ, 0xc0, !PT ;  /* 0x000700070d3e7812 */ /* 0x000fe400078ec0ff */
[--C-:B------:R-:W-:Y:S02]  /*d370*/  SHF.R.U32.HI R59, RZ, 0x6, R13.reuse ;  /* 0x00000006ff3b7819 */ /* 0x100fe4000001160d */
[----:B0-----:R-:W-:Y:S02]  /*d380*/  SHF.R.U32.HI R21, RZ, 0xf, R13 ;  /* 0x0000000fff157819 */ /* 0x001fe4000001160d */
[----:B------:R-:W-:-:S02]  /*d390*/  SHF.R.U32.HI R27, RZ, 0xf, R15 ;  /* 0x0000000fff1b7819 */ /* 0x000fc4000001160f */
[----:B---3--:R-:W-:Y:S02]  /*d3a0*/  @!P1 PRMT R0, R22, 0x7610, R0 ;  /* 0x0000761016009816 */ /* 0x008fe40000000000 */
[----:B------:R-:W-:Y:S02]  /*d3b0*/  @!P1 PRMT R96, R23, 0x7610, R96 ;  /* 0x0000761017609816 */ /* 0x000fe40000000060 */
[----:B------:R-:W-:Y:S02]  /*d3c0*/  @!P1 PRMT R0, R0, 0x7610, R22 ;  /* 0x0000761000009816 */ /* 0x000fe40000000016 */
[----:B------:R-:W-:Y:S02]  /*d3d0*/  LOP3.LUT R22, R13, 0x380038, RZ, 0xc0, !PT ;  /* 0x003800380d167812 */ /* 0x000fe400078ec0ff */
[----:B------:R-:W-:Y:S02]  /*d3e0*/  LOP3.LUT R63, R12, 0x70007, RZ, 0xc0, !PT ;  /* 0x000700070c3f7812 */ /* 0x000fe400078ec0ff */
[----:B----4-:R-:W-:-:S02]  /*d3f0*/  LOP3.LUT R57, R10, 0x70007, RZ, 0xc0, !PT ;  /* 0x000700070a397812 */ /* 0x010fc400078ec0ff */
[----:B------:R-:W-:Y:S02]  /*d400*/  LOP3.LUT R28, R10, 0x380038, RZ, 0xc0, !PT ;  /* 0x003800380a1c7812 */ /* 0x000fe400078ec0ff */
[----:B------:R-:W-:Y:S02]  /*d410*/  SHF.R.U32.HI R13, RZ, 0x6, R10 ;  /* 0x00000006ff0d7819 */ /* 0x000fe4000001160a */
[----:B------:R-:W-:Y:S02]  /*d420*/  LOP3.LUT R17, R12, 0x380038, RZ, 0xc0, !PT ;  /* 0x003800380c117812 */ /* 0x000fe400078ec0ff */
[----:B------:R-:W-:Y:S02]  /*d430*/  SHF.R.U32.HI R58, RZ, 0x6, R12 ;  /* 0x00000006ff3a7819 */ /* 0x000fe4000001160c */
        /* <DEDUP_REMOVED lines=289> */
.L_x_2547:
        /* <DEDUP_REMOVED lines=82> */
.L_x_2549:
        /* <DEDUP_REMOVED lines=77> */
.L_x_2548:
[----:B------:R-:W-:Y:S01]  /*f040*/  IADD3 R48, PT, PT, R48, 0x20, RZ ;  /* 0x0000002030307810 */ /* 0x000fe20007ffe0ff */
[----:B------:R-:W-:Y:S01]  /*f050*/  UIADD3 UR4, UPT, UPT, UR4, 0x40, URZ ;  /* 0x0000004004047890 */ /* 0x000fe2000fffe0ff */
[----:B------:R-:W-:Y:S01]  /*f060*/  IADD3 R36, P2, PT, R36, 0x80, RZ ;  /* 0x0000008024247810 */ /* 0x000fe20007f5e0ff */
[----:B------:R-:W-:Y:S01]  /*f070*/  IMAD.WIDE R18, R47, 0x4, R2 ;  /* 0x000000042f127825 */ /* 0x000fe200078e0202 */
[----:B------:R-:W-:Y:S02]  /*f080*/  ISETP.GE.AND P1, PT, R48, R38, PT ;  /* 0x000000263000720c */ /* 0x000fe40003f26270 */
[----:B------:R-:W-:-:S11]  /*f090*/  IADD3.X R37, PT, PT, RZ, R37, RZ, P2, !PT ;  /* 0x00000025ff257210 */ /* 0x000fd600017fe4ff */
[----:B------:R-:W-:Y:S05]  /*f0a0*/  @!P1 BRA `(.L_x_2550) ;  /* 0xffffffe000609947 */ /* 0x000fea000383ffff */
.L_x_2546:
[----:B------:R-:W1:Y:S01]  /*f0b0*/  S2R R0, SR_CTAID.X ;  /* 0x0000000000007919 */ /* 0x000e620000002500 */
[----:B------:R-:W2:Y:S01]  /*f0c0*/  S2UR UR4, SR_CTAID.Y ;  /* 0x00000000000479c3 */ /* 0x000ea20000002600 */
[----:B------:R-:W-:Y:S01]  /*f0d0*/  HMUL2 R45, R45, R51.H0_H0 ;  /* 0x200000332d2d7232 */ /* 0x000fe20000000000 */
[----:B0-----:R-:W1:Y:S06]  /*f0e0*/  S2R R3, SR_TID.X ;  /* 0x0000000000037919 */ /* 0x001e6c0000002100 */
[----:B------:R-:W0:Y:S01]  /*f0f0*/  LDC.64 R4, c[0x0][0x3a0] ;  /* 0x0000e800ff047b82 */ /* 0x000e220000000a00 */
[----:B--2---:R-:W-:Y:S01]  /*f100*/  UIMAD UR4, UR4, 0x3, URZ ;  /* 0x00000003040478a4 */ /* 0x004fe2000f8e02ff */
[----:B-1----:R-:W-:-:S04]  /*f110*/  LEA R0, R0, R3, 0x6 ;  /* 0x0000000300007211 */ /* 0x002fc800078e30ff */
[----:B------:R-:W-:-:S05]  /*f120*/  SHF.L.U32 R0, R0, 0x2, RZ ;  /* 0x0000000200007819 */ /* 0x000fca00000006ff */
[----:B------:R-:W-:Y:S02]  /*f130*/  IMAD R3, R47, UR4, R0 ;  /* 0x000000042f037c24 */ /* 0x000fe4000f8e0200 */
[----:B------:R-:W1:Y:S02]  /*f140*/  LDC R0, c[0x0][0x3a8] ;  /* 0x0000ea00ff007b82 */ /* 0x000e640000000800 */
[----:B0-----:R-:W-:-:S05]  /*f150*/  IMAD.WIDE R4, R3, 0x2, R4 ;  /* 0x0000000203047825 */ /* 0x001fca00078e0204 */
[----:B------:R0:W-:Y:S01]  /*f160*/  ATOM.E.ADD.F16x2.RN.STRONG.GPU P1, RZ, desc[UR6][R4.64], R45 ;  /* 0x8000002d04ff79a2 */ /* 0x0001e2000c12e106 */
[----:B------:R-:W-:Y:S01]  /*f170*/  BSSY.RECONVERGENT B0, `(.L_x_2551) ;  /* 0x0000011000007945 */ /* 0x000fe20003800200 */
[----:B------:R-:W-:Y:S01]  /*f180*/  HMUL2 R51, R44, R51.H0_H0 ;  /* 0x200000332c337232 */ /* 0x000fe20000000000 */
[----:B-1----:R-:W-:-:S04]  /*f190*/  IADD3 R0, PT, PT, R0, -UR4, RZ ;  /* 0x8000000400007c10 */ /* 0x002fc8000fffe0ff */
[----:B------:R-:W-:Y:S01]  /*f1a0*/  ISETP.NE.AND P0, PT, R0, 0x1, PT ;  /* 0x000000010000780c */ /* 0x000fe20003f05270 */
[----:B0-----:R-:W-:-:S12]  /*f1b0*/  @P1 BRA `(.L_x_2552) ;  /* 0x0000000000301947 */ /* 0x001fd80003800000 */
[----:B------:R-:W0:Y:S02]  /*f1c0*/  QSPC.E.S P1, RZ, [R4] ;  /* 0x0000000004ff73aa */ /* 0x000e240000020500 */
[----:B0-----:R-:W-:Y:S05]  /*f1d0*/  @!P1 BRA `(.L_x_2553) ;  /* 0x00000000001c9947 */ /* 0x001fea0003800000 */
[----:B------:R-:W-:-:S04]  /*f1e0*/  MOV R2, R4 ;  /* 0x0000000400027202 */ /* 0x000fc80000000f00 */
[----:B------:R-:W-:-:S07]  /*f1f0*/  MOV R6, R2 ;  /* 0x0000000200067202 */ /* 0x000fce0000000f00 */
.L_x_2554:
[----:B------:R-:W0:Y:S02]  /*f200*/  LDS R2, [R6] ;  /* 0x0000000006027984 */ /* 0x000e240000000800 */
[----:B0-----:R-:W-:-:S05]  /*f210*/  HADD2 R3, R2, R45 ;  /* 0x0000002d02037230 */ /* 0x001fca0000000000 */
[----:B------:R-:W0:Y:S02]  /*f220*/  ATOMS.CAST.SPIN P1, [R6], R2, R3 ;  /* 0x000000020600758d */ /* 0x000e240001820003 */
[----:B0-----:R-:W-:Y:S05]  /*f230*/  @!P1 BRA `(.L_x_2554) ;  /* 0xfffffffc00f09947 */ /* 0x001fea000383ffff */
[----:B------:R-:W-:Y:S05]  /*f240*/  BRA `(.L_x_2552) ;  /* 0x00000000000c7947 */ /* 0x000fea0003800000 */
.L_x_2553:
[----:B------:R-:W2:Y:S02]  /*f250*/  LD.E R2, desc[UR6][R4.64] ;  /* 0x0000000604027980 */ /* 0x000ea4000c101900 */
[----:B--2---:R-:W-:-:S05]  /*f260*/  IADD3 R3, PT, PT, R45, R2, RZ ;  /* 0x000000022d037210 */ /* 0x004fca0007ffe0ff */
[----:B------:R0:W-:Y:S02]  /*f270*/  ST.E desc[UR6][R4.64], R3 ;  /* 0x0000000304007985 */ /* 0x0001e4000c101906 */
.L_x_2552:
[----:B------:R-:W-:Y:S05]  /*f280*/  BSYNC.RECONVERGENT B0 ;  /* 0x0000000000007941 */ /* 0x000fea0003800200 */
.L_x_2551:
[----:B------:R1:W-:Y:S01]  /*f290*/  ATOM.E.ADD.F16x2.RN.STRONG.GPU P1, RZ, desc[UR6][R4.64+0x4], R51 ;  /* 0x8000043304ff79a2 */ /* 0x0003e2000c12e106 */
[----:B------:R-:W-:Y:S04]  /*f2a0*/  BSSY.RECONVERGENT B0, `(.L_x_2555) ;  /* 0x000000e000007945 */ /* 0x000fe80003800200 */
[----:B-1----:R-:W-:Y:S05]  /*f2b0*/  @P1 BRA `(.L_x_2556) ;  /* 0x0000000000301947 */ /* 0x002fea0003800000 */
[----:B------:R-:W1:Y:S02]  /*f2c0*/  QSPC.E.S P1, RZ, [R4+0x4] ;  /* 0x0000040004ff73aa */ /* 0x000e640000020500 */
[----:B-1----:R-:W-:Y:S05]  /*f2d0*/  @!P1 BRA `(.L_x_2557) ;  /* 0x00000000001c9947 */ /* 0x002fea0003800000 */
[----:B------:R-:W-:-:S04]  /*f2e0*/  MOV R2, R4 ;  /* 0x0000000400027202 */ /* 0x000fc80000000f00 */
[----:B------:R-:W-:-:S07]  /*f2f0*/  MOV R6, R2 ;  /* 0x0000000200067202 */ /* 0x000fce0000000f00 */
.L_x_2558:
[----:B------:R-:W0:Y:S02]  /*f300*/  LDS R2, [R6+0x4] ;  /* 0x0000040006027984 */ /* 0x000e240000000800 */
[----:B0-----:R-:W-:-:S05]  /*f310*/  HFMA2 R3, R2, 1, 1, R51 ;  /* 0x3c003c0002037831 */ /* 0x001fca0000000033 */
[----:B------:R-:W0:Y:S02]  /*f320*/  ATOMS.CAST.SPIN P1, [R6+0x4], R2, R3 ;  /* 0x000004020600758d */ /* 0x000e240001820003 */
[----:B0-----:R-:W-:Y:S05]  /*f330*/  @!P1 BRA `(.L_x_2558) ;  /* 0xfffffffc00f09947 */ /* 0x001fea000383ffff */
[----:B------:R-:W-:Y:S05]  /*f340*/  BRA `(.L_x_2556) ;  /* 0x00000000000c7947 */ /* 0x000fea0003800000 */
.L_x_2557:
[----:B------:R-:W0:Y:S02]  /*f350*/  LD.E R2, desc[UR6][R4.64+0x4] ;  /* 0x0000040604027980 */ /* 0x000e24000c101900 */
[----:B0-----:R-:W-:-:S05]  /*f360*/  IADD3 R3, PT, PT, R51, R2, RZ ;  /* 0x0000000233037210 */ /* 0x001fca0007ffe0ff */
[----:B------:R1:W-:Y:S02]  /*f370*/  ST.E desc[UR6][R4.64+0x4], R3 ;  /* 0x0000040304007985 */ /* 0x0003e4000c101906 */
.L_x_2556:
[----:B------:R-:W-:Y:S05]  /*f380*/  BSYNC.RECONVERGENT B0 ;  /* 0x0000000000007941 */ /* 0x000fea0003800200 */
.L_x_2555:
        /* <DEDUP_REMOVED lines=11> */
.L_x_2562:
[----:B------:R-:W0:Y:S02]  /*f440*/  LDS R2, [R6] ;  /* 0x0000000006027984 */ /* 0x000e240000000800 */
[----:B0-----:R-:W-:-:S05]  /*f450*/  HADD2 R3, R2, R43 ;  /* 0x0000002b02037230 */ /* 0x001fca0000000000 */
[----:B------:R-:W0:Y:S02]  /*f460*/  ATOMS.CAST.SPIN P0, [R6], R2, R3 ;  /* 0x000000020600758d */ /* 0x000e240001800003 */
[----:B0-----:R-:W-:Y:S05]  /*f470*/  @!P0 BRA `(.L_x_2562) ;  /* 0xfffffffc00f08947 */ /* 0x001fea000383ffff */
[----:B------:R-:W-:Y:S05]  /*f480*/  BRA `(.L_x_2560) ;  /* 0x00000000000c7947 */ /* 0x000fea0003800000 */
.L_x_2561:
[----:B------:R-:W2:Y:S02]  /*f490*/  LD.E R2, desc[UR6][R4.64] ;  /* 0x0000000604027980 */ /* 0x000ea4000c101900 */
[----:B--2---:R-:W-:-:S05]  /*f4a0*/  IADD3 R3, PT, PT, R43, R2, RZ ;  /* 0x000000022b037210 */ /* 0x004fca0007ffe0ff */
[----:B------:R0:W-:Y:S02]  /*f4b0*/  ST.E desc[UR6][R4.64], R3 ;  /* 0x0000000304007985 */ /* 0x0001e4000c101906 */
.L_x_2560:
[----:B------:R-:W-:Y:S05]  /*f4c0*/  BSYNC.RECONVERGENT B0 ;  /* 0x0000000000007941 */ /* 0x000fea0003800200 */
.L_x_2559:
[----:B------:R1:W-:Y:S01]  /*f4d0*/  ATOM.E.ADD.F16x2.RN.STRONG.GPU P0, RZ, desc[UR6][R4.64+0x4], R7 ;  /* 0x8000040704ff79a2 */ /* 0x0003e2000c10e106 */
[----:B------:R-:W-:Y:S04]  /*f4e0*/  BSSY.RECONVERGENT B0, `(.L_x_2563) ;  /* 0x000000e000007945 */ /* 0x000fe80003800200 */
[----:B-1----:R-:W-:Y:S05]  /*f4f0*/  @P0 BRA `(.L_x_2564) ;  /* 0x0000000000300947 */ /* 0x002fea0003800000 */
[----:B------:R-:W1:Y:S02]  /*f500*/  QSPC.E.S P0, RZ, [R4+0x4] ;  /* 0x0000040004ff73aa */ /* 0x000e640000000500 */
[----:B-1----:R-:W-:Y:S05]  /*f510*/  @!P0 BRA `(.L_x_2565) ;  /* 0x00000000001c8947 */ /* 0x002fea0003800000 */
[----:B------:R-:W-:-:S04]  /*f520*/  MOV R2, R4 ;  /* 0x0000000400027202 */ /* 0x000fc80000000f00 */
[----:B------:R-:W-:-:S07]  /*f530*/  MOV R6, R2 ;  /* 0x0000000200067202 */ /* 0x000fce0000000f00 */
.L_x_2566:
[----:B------:R-:W0:Y:S02]  /*f540*/  LDS R2, [R6+0x4] ;  /* 0x0000040006027984 */ /* 0x000e240000000800 */
[----:B0-----:R-:W-:-:S05]  /*f550*/  HFMA2 R3, R2, 1, 1, R7 ;  /* 0x3c003c0002037831 */ /* 0x001fca0000000007 */
[----:B------:R-:W0:Y:S02]  /*f560*/  ATOMS.CAST.SPIN P0, [R6+0x4], R2, R3 ;  /* 0x000004020600758d */ /* 0x000e240001800003 */
[----:B0-----:R-:W-:Y:S05]  /*f570*/  @!P0 BRA `(.L_x_2566) ;  /* 0xfffffffc00f08947 */ /* 0x001fea000383ffff */
[----:B------:R-:W-:Y:S05]  /*f580*/  BRA `(.L_x_2564) ;  /* 0x00000000000c7947 */ /* 0x000fea0003800000 */
.L_x_2565:
[----:B------:R-:W0:Y:S02]  /*f590*/  LD.E R2, desc[UR6][R4.64+0x4] ;  /* 0x0000040604027980 */ /* 0x000e24000c101900 */
[----:B0-----:R-:W-:-:S05]  /*f5a0*/  IADD3 R3, PT, PT, R7, R2, RZ ;  /* 0x0000000207037210 */ /* 0x001fca0007ffe0ff */
[----:B------:R1:W-:Y:S02]  /*f5b0*/  ST.E desc[UR6][R4.64+0x4], R3 ;  /* 0x0000040304007985 */ /* 0x0003e4000c101906 */
.L_x_2564:
[----:B------:R-:W-:Y:S05]  /*f5c0*/  BSYNC.RECONVERGENT B0 ;  /* 0x0000000000007941 */ /* 0x000fea0003800200 */
.L_x_2563:
        /* <DEDUP_REMOVED lines=12> */
.L_x_2570:
[----:B------:R-:W0:Y:S02]  /*f690*/  LDS R2, [R0] ;  /* 0x0000000000027984 */ /* 0x000e240000000800 */
[----:B0-----:R-:W-:-:S05]  /*f6a0*/  HADD2 R3, R2, R41 ;  /* 0x0000002902037230 */ /* 0x001fca0000000000 */
[----:B------:R-:W0:Y:S02]  /*f6b0*/  ATOMS.CAST.SPIN P0, [R0], R2, R3 ;  /* 0x000000020000758d */ /* 0x000e240001800003 */
[----:B0-----:R-:W-:Y:S05]  /*f6c0*/  @!P0 BRA `(.L_x_2570) ;  /* 0xfffffffc00f08947 */ /* 0x001fea000383ffff */
[----:B------:R-:W-:Y:S05]  /*f6d0*/  BRA `(.L_x_2568) ;  /* 0x00000000000c7947 */ /* 0x000fea0003800000 */
.L_x_2569:
[----:B------:R-:W2:Y:S02]  /*f6e0*/  LD.E R0, desc[UR6][R4.64] ;  /* 0x0000000604007980 */ /* 0x000ea4000c101900 */
[----:B--2---:R-:W-:-:S05]  /*f6f0*/  IADD3 R3, PT, PT, R41, R0, RZ ;  /* 0x0000000029037210 */ /* 0x004fca0007ffe0ff */
[----:B------:R0:W-:Y:S02]  /*f700*/  ST.E desc[UR6][R4.64], R3 ;  /* 0x0000000304007985 */ /* 0x0001e4000c101906 */
.L_x_2568:
[----:B------:R-:W-:Y:S05]  /*f710*/  BSYNC.RECONVERGENT B0 ;  /* 0x0000000000007941 */ /* 0x000fea0003800200 */
.L_x_2567:
[----:B------:R1:W-:Y:S02]  /*f720*/  ATOM.E.ADD.F16x2.RN.STRONG.GPU P0, RZ, desc[UR6][R4.64+0x4], R49 ;  /* 0x8000043104ff79a2 */ /* 0x0003e4000c10e106 */
[----:B-1----:R-:W-:Y:S05]  /*f730*/  @P0 EXIT ;  /* 0x000000000000094d */ /* 0x002fea0003800000 */
[----:B------:R-:W1:Y:S02]  /*f740*/  QSPC.E.S P0, RZ, [R4+0x4] ;  /* 0x0000040004ff73aa */ /* 0x000e640000000500 */
[----:B-1----:R-:W-:Y:S05]  /*f750*/  @!P0 BRA `(.L_x_2571) ;  /* 0x00000000001c8947 */ /* 0x002fea0003800000 */
[----:B------:R-:W-:-:S04]  /*f760*/  MOV R2, R4 ;  /* 0x0000000400027202 */ /* 0x000fc80000000f00 */
[----:B------:R-:W-:-:S07]  /*f770*/  MOV R0, R2 ;  /* 0x0000000200007202 */ /* 0x000fce0000000f00 */
.L_x_2572:
[----:B------:R-:W0:Y:S02]  /*f780*/  LDS R2, [R0+0x4] ;  /* 0x0000040000027984 */ /* 0x000e240000000800 */
[----:B0-----:R-:W-:-:S05]  /*f790*/  HFMA2 R3, R2, 1, 1, R49 ;  /* 0x3c003c0002037831 */ /* 0x001fca0000000031 */
[----:B------:R-:W0:Y:S02]  /*f7a0*/  ATOMS.CAST.SPIN P0, [R0+0x4], R2, R3 ;  /* 0x000004020000758d */ /* 0x000e240001800003 */
[----:B0-----:R-:W-:Y:S05]  /*f7b0*/  @!P0 BRA `(.L_x_2572) ;  /* 0xfffffffc00f08947 */ /* 0x001fea000383ffff */
[----:B------:R-:W-:Y:S05]  /*f7c0*/  EXIT ;  /* 0x000000000000794d */ /* 0x000fea0003800000 */
.L_x_2571:
[----:B------:R-:W0:Y:S02]  /*f7d0*/  LD.E R0, desc[UR6][R4.64+0x4] ;  /* 0x0000040604007980 */ /* 0x000e24000c101900 */
[----:B0-----:R-:W-:-:S05]  /*f7e0*/  IADD3 R3, PT, PT, R49, R0, RZ ;  /* 0x0000000031037210 */ /* 0x001fca0007ffe0ff */
[----:B------:R-:W-:Y:S01]  /*f7f0*/  ST.E desc[UR6][R4.64+0x4], R3 ;  /* 0x0000040304007985 */ /* 0x000fe2000c101906 */
[----:B------:R-:W-:Y:S05]  /*f800*/  EXIT ;  /* 0x000000000000794d */ /* 0x000fea0003800000 */
.L_x_2573:
        /* <DEDUP_REMOVED lines=15> */
.L_x_5315:


//--------------------- .text._Z23gemm_half_q_half_kernelILi3ELi20ELb1ELb1ELi64EEvPK6__halfPKjS4_S2_PS0_iiiiPKtS7_iiiiiibS2_i --------------------------
	.section	.text._Z23gemm_half_q_half_kernelILi3ELi20ELb1ELb1ELi64EEvPK6__halfPKjS4_S2_PS0_iiiiPKtS7_iiiiiibS2_i,"ax",@progbits
	.align	128
        .global         _Z23gemm_half_q_half_kernelILi3ELi20ELb1ELb1ELi64EEvPK6__halfPKjS4_S2_PS0_iiiiPKtS7_iiiiiibS2_i
        .type           _Z23gemm_half_q_half_kernelILi3ELi20ELb1ELb1ELi64EEvPK6__halfPKjS4_S2_PS0_iiiiPKtS7_iiiiiibS2_i,@function
        .size           _Z23gemm_half_q_half_kernelILi3ELi20ELb1ELb1ELi64EEvPK6__halfPKjS4_S2_PS0_iiiiPKtS7_iiiiiibS2_i,(.L_x_5316 - _Z23gemm_half_q_half_kernelILi3ELi20ELb1ELb1ELi64EEvPK6__halfPKjS4_S2_PS0_iiiiPKtS7_iiiiiibS2_i)
        .other          _Z23gemm_half_q_half_kernelILi3ELi20ELb1ELb1ELi64EEvPK6__halfPKjS4_S2_PS0_iiiiPKtS7_iiiiiibS2_i,@"STO_CUDA_ENTRY STV_DEFAULT"
_Z23gemm_half_q_half_kernelILi3ELi20ELb1ELb1ELi64EEvPK6__halfPKjS4_S2_PS0_iiiiPKtS7_iiiiiibS2_i:
.text._Z23gemm_half_q_half_kernelILi3ELi20ELb1ELb1ELi64EEvPK6__halfPKjS4_S2_PS0_iiiiPKtS7_iiiiiibS2_i:
[----:B------:R-:W0:Y:S08]  /*0000*/  LDC R1, c[0x0][0x37c] ;  /* 0x0000df00ff017b82 */ /* 0x000e300000000800 */
[----:B------:R-:W1:Y:S01]  /*0010*/  S2UR UR7, SR_CTAID.Y ;  /* 0x00000000000779c3 */ /* 0x000e620000002600 */
[----:B0-----:R-:W-:-:S07]  /*0020*/  IADD3 R1, PT, PT, R1, -0x10, RZ ;  /* 0xfffffff001017810 */ /* 0x001fce0007ffe0ff */
[----:B------:R-:W0:Y:S01]  /*0030*/  LDC R43, c[0x0][0x3a8] ;  /* 0x0000ea00ff2b7b82 */ /* 0x000e220000000800 */
[----:B-1----:R-:W-:-:S06]  /*0040*/  UIMAD UR6, UR7, 0x3, URZ ;  /* 0x00000003070678a4 */ /* 0x002fcc000f8e02ff */
[----:B0-----:R-:W-:-:S05]  /*0050*/  VIADD R43, R43, -UR6 ;  /* 0x800000062b2b7c36 */ /* 0x001fca0008000000 */
        /* <DEDUP_REMOVED lines=24> */
.L_x_2574:
[----:B------:R-:W-:Y:S02]  /*01e0*/  PRMT R3, R3, 0x9910, RZ ;  /* 0x0000991003037816 */ /* 0x000fe400000000ff */
[----:B------:R-:W-:Y:S02]  /*01f0*/  SHF.L.U32 R39, R2, 0x6, RZ ;  /* 0x0000000602277819 */ /* 0x000fe400000006ff */
[----:B------:R-:W-:Y:S02]  /*0200*/  ISETP.NE.AND P0, PT, R3, RZ, PT ;  /* 0x000000ff0300720c */ /* 0x000fe40003f05270 */
[----:B------:R-:W-:-:S11]  /*0210*/  VIADDMNMX R37, R39, 0x40, R4, PT ;  /* 0x0000004027257846 */ /* 0x000fd60003800104 */
[----:B------:R-:W-:Y:S05]  /*0220*/  @!P0 EXIT ;  /* 0x000000000000894d */ /* 0x000fea0003800000 */
[----:B------:R-:W-:Y:S01]  /*0230*/  IMAD.IADD R20, R39, 0x1, R0 ;  /* 0x0000000127147824 */ /* 0x000fe200078e0200 */
[----:B------:R-:W-:Y:S01]  /*0240*/  SHF.L.U32 R3, R10, 0x8, RZ ;  /* 0x000000080a037819 */ /* 0x000fe200000006ff */
[----:B------:R-:W-:Y:S01]  /*0250*/  BSSY.RECONVERGENT B0, `(.L_x_2575) ;  /* 0x00000b6000007945 */ /* 0x000fe20003800200 */
[----:B------:R-:W-:Y:S02]  /*0260*/  VIMNMX.U32 R5, PT, PT, R43, 0x3, PT ;  /* 0x000000032b057848 */ /* 0x000fe40003fe0000 */
[----:B------:R-:W-:Y:S01]  /*0270*/  ISETP.GE.AND P0, PT, R20, R37, PT ;  /* 0x000000251400720c */ /* 0x000fe20003f06270 */
[----:B------:R-:W-:-:S12]  /*0280*/  IMAD R38, R0, 0x4, R3 ;  /* 0x0000000400267824 */ /* 0x000fd800078e0203 */
        /* <DEDUP_REMOVED lines=10> */
[----:B------:R-:W-:-:S04]  /*0330*/  IMAD R6, R4, UR7, RZ ;  /* 0x0000000704067c24 */ /* 0x000fc8000f8e02ff */
[----:B------:R-:W-:-:S05]  /*0340*/  IMAD R9, R6, 0x3, RZ ;  /* 0x0000000306097824 */ /* 0x000fca00078e02ff */
        /* <DEDUP_REMOVED lines=9> */
[----:B------:R-:W-:Y:S01]  /*03e0*/  ISETP.GE.AND P0, PT, R15, RZ, PT ;  /* 0x000000ff0f00720c */ /* 0x000fe20003f06270 */
[----:B------:R-:W-:Y:S01]  /*03f0*/  IMAD.IADD R17, R9, 0x1, R4 ;  /* 0x0000000109117824 */ /* 0x000fe200078e0204 */
[----:B-1----:R-:W-:-:S11]  /*0400*/  IADD3 R14, PT, PT, R14, 0x80, RZ ;  /* 0x000000800e0e7810 */ /* 0x002fd60007ffe0ff */
[----:B------:R-:W-:Y:S05]  /*0410*/  @P0 BRA `(.L_x_2578) ;  /* 0x0000000000ec0947 */ /* 0x000fea0003800000 */
[----:B------:R-:W-:Y:S02]  /*0420*/  IADD3 R6, PT, PT, RZ, -R15, RZ ;  /* 0x8000000fff067210 */ /* 0x000fe40007ffe0ff */
[----:B------:R-:W-:Y:S02]  /*0430*/  PLOP3.LUT P0, PT, PT, PT, PT, 0x80, 0x8 ;  /* 0x000000000008781c */ /* 0x000fe40003f0f070 */
[----:B------:R-:W-:-:S13]  /*0440*/  ISETP.GT.AND P2, PT, R6, 0x3, PT ;  /* 0x000000030600780c */ /* 0x000fda0003f44270 */
[----:B------:R-:W-:Y:S05]  /*0450*/  @!P2 BRA `(.L_x_2579) ;  /* 0x000000000084a947 */ /* 0x000fea0003800000 */
[----:B------:R-:W-:-:S13]  /*0460*/  PLOP3.LUT P0, PT, PT, PT, PT, 0x8, 0x80 ;  /* 0x000000000080781c */ /* 0x000fda0003f0e170 */
.L_x_2580:
[----:B------:R-:W-:Y:S01]  /*0470*/  IMAD.IADD R9, R17, 0x1, R4 ;  /* 0x0000000111097824 */ /* 0x000fe200078e0204 */
[----:B------:R-:W-:-:S04]  /*0480*/  IADD3 R7, P2, PT, R20, R17, RZ ;  /* 0x0000001114077210 */ /* 0x000fc80007f5e0ff */
[----:B------:R-:W-:Y:S02]  /*0490*/  IADD3 R11, PT, PT, R9, R4, RZ ;  /* 0x00000004090b7210 */ /* 0x000fe40007ffe0ff */
[----:B------:R-:W-:Y:S02]  /*04a0*/  LEA.HI.X.SX32 R8, R17, RZ, 0x1, P2 ;  /* 0x000000ff11087211 */ /* 0x000fe400010f0eff */
[----:B------:R-:W-:Y:S01]  /*04b0*/  LEA R6, P2, R7, UR4, 0x1 ;  /* 0x0000000407067c11 */ /* 0x000fe2000f8408ff */
[----:B------:R-:W-:Y:S01]  /*04c0*/  IMAD.IADD R17, R11, 0x1, R4 ;  /* 0x000000010b117824 */ /* 0x000fe200078e0204 */
[----:B------:R-:W-:Y:S02]  /*04d0*/  IADD3 R12, P3, PT, R20, R9, RZ ;  /* 0x00000009140c7210 */ /* 0x000fe40007f7e0ff */
[----:B------:R-:W-:Y:S02]  /*04e0*/  LEA.HI.X R7, R7, UR5, R8, 0x1, P2 ;  /* 0x0000000507077c11 */ /* 0x000fe400090f0c08 */
[----:B------:R-:W-:-:S02]  /*04f0*/  LEA.HI.X.SX32 R9, R9, RZ, 0x1, P3 ;  /* 0x000000ff09097211 */ /* 0x000fc400018f0eff */
[----:B------:R-:W-:Y:S02]  /*0500*/  LEA R8, P2, R12, UR4, 0x1 ;  /* 0x000000040c087c11 */ /* 0x000fe4000f8408ff */
[C---:B------:R-:W-:Y:S01]  /*0510*/  IADD3 R18, P4, PT, R20.reuse, R11, RZ ;  /* 0x0000000b14127210 */ /* 0x040fe20007f9e0ff */
[----:B------:R-:W2:Y:S01]  /*0520*/  LDG.E.U16.CONSTANT R7, desc[UR8][R6.64] ;  /* 0x0000000806077981 */ /* 0x000ea2000c1e9500 */
[----:B------:R-:W-:Y:S02]  /*0530*/  IADD3 R13, P5, PT, R20, R17, RZ ;  /* 0x00000011140d7210 */ /* 0x000fe40007fbe0ff */
[----:B------:R-:W-:Y:S02]  /*0540*/  LEA.HI.X R9, R12, UR5, R9, 0x1, P2 ;  /* 0x000000050c097c11 */ /* 0x000fe400090f0c09 */
[----:B------:R-:W-:Y:S02]  /*0550*/  LEA.HI.X.SX32 R11, R11, RZ, 0x1, P4 ;  /* 0x000000ff0b0b7211 */ /* 0x000fe400020f0eff */
[----:B------:R-:W-:-:S02]  /*0560*/  LEA R10, P3, R18, UR4, 0x1 ;  /* 0x00000004120a7c11 */ /* 0x000fc4000f8608ff */
[----:B------:R-:W-:Y:S01]  /*0570*/  LEA.HI.X.SX32 R16, R17, RZ, 0x1, P5 ;  /* 0x000000ff11107211 */ /* 0x000fe200028f0eff */
[----:B------:R-:W3:Y:S01]  /*0580*/  LDG.E.U16.CONSTANT R9, desc[UR8][R8.64] ;  /* 0x0000000808097981 */ /* 0x000ee2000c1e9500 */
[C---:B------:R-:W-:Y:S02]  /*0590*/  LEA R12, P2, R13.reuse, UR4, 0x1 ;  /* 0x000000040d0c7c11 */ /* 0x040fe4000f8408ff */
[----:B------:R-:W-:Y:S02]  /*05a0*/  LEA.HI.X R11, R18, UR5, R11, 0x1, P3 ;  /* 0x00000005120b7c11 */ /* 0x000fe400098f0c0b */
[----:B------:R-:W-:-:S04]  /*05b0*/  LEA.HI.X R13, R13, UR5, R16, 0x1, P2 ;  /* 0x000000050d0d7c11 */ /* 0x000fc800090f0c10 */
[----:B------:R-:W4:Y:S04]  /*05c0*/  LDG.E.U16.CONSTANT R11, desc[UR8][R10.64] ;  /* 0x000000080a0b7981 */ /* 0x000f28000c1e9500 */
[----:B------:R-:W5:Y:S01]  /*05d0*/  LDG.E.U16.CONSTANT R13, desc[UR8][R12.64] ;  /* 0x000000080c0d7981 */ /* 0x000f62000c1e9500 */
[----:B------:R-:W-:-:S04]  /*05e0*/  IADD3 R15, PT, PT, R15, 0x4, RZ ;  /* 0x000000040f0f7810 */ /* 0x000fc80007ffe0ff */
[----:B------:R-:W-:Y:S01]  /*05f0*/  ISETP.GE.AND P2, PT, R15, -0x3, PT ;  /* 0xfffffffd0f00780c */ /* 0x000fe20003f46270 */
[----:B------:R-:W-:Y:S01]  /*0600*/  IMAD.IADD R17, R17, 0x1, R4 ;  /* 0x0000000111117824 */ /* 0x000fe200078e0204 */
[----:B--2---:R-:W-:Y:S04]  /*0610*/  STS.U16 [R14], R7 ;  /* 0x000000070e007388 */ /* 0x004fe80000000400 */
[----:B---3--:R-:W-:Y:S04]  /*0620*/  STS.U16 [R14+0x80], R9 ;  /* 0x000080090e007388 */ /* 0x008fe80000000400 */
[----:B----4-:R-:W-:Y:S04]  /*0630*/  STS.U16 [R14+0x100], R11 ;  /* 0x0001000b0e007388 */ /* 0x010fe80000000400 */
[----:B-----5:R0:W-:Y:S02]  /*0640*/  STS.U16 [R14+0x180], R13 ;  /* 0x0001800d0e007388 */ /* 0x0201e40000000400 */
[----:B0-----:R-:W-:Y:S01]  /*0650*/  IADD3 R14, PT, PT, R14, 0x200, RZ ;  /* 0x000002000e0e7810 */ /* 0x001fe20007ffe0ff */
[----:B------:R-:W-:Y:S06]  /*0660*/  @!P2 BRA `(.L_x_2580) ;  /* 0xfffffffc0080a947 */ /* 0x000fec000383ffff */
.L_x_2579:
[----:B------:R-:W-:-:S05]  /*0670*/  IMAD.MOV R6, RZ, RZ, -R15 ;  /* 0x000000ffff067224 */ /* 0x000fca00078e0a0f */
        /* <DEDUP_REMOVED lines=13> */
[----:B------:R-:W-:Y:S01]  /*0750*/  PLOP3.LUT P0, PT, PT, PT, PT, 0x8, 0x80 ;  /* 0x000000000080781c */ /* 0x000fe20003f0e170 */
[----:B------:R-:W-:Y:S01]  /*0760*/  VIADD R15, R15, 0x2 ;  /* 0x000000020f0f7836 */ /* 0x000fe20000000000 */
[----:B------:R-:W-:Y:S01]  /*0770*/  IADD3 R17, PT, PT, R11, R4, RZ ;  /* 0x000000040b117210 */ /* 0x000fe20007ffe0ff */
[----:B--2---:R-:W-:Y:S04]  /*0780*/  STS.U16 [R14], R7 ;  /* 0x000000070e007388 */ /* 0x004fe80000000400 */
[----:B---3--:R0:W-:Y:S02]  /*0790*/  STS.U16 [R14+0x80], R9 ;  /* 0x000080090e007388 */ /* 0x0081e40000000400 */
[----:B0-----:R-:W-:-:S07]  /*07a0*/  VIADD R14, R14, 0x100 ;  /* 0x000001000e0e7836 */ /* 0x001fce0000000000 */
.L_x_2581:
[----:B------:R-:W-:-:S13]  /*07b0*/  ISETP.EQ.AND P2, PT, R15, RZ, PT ;  /* 0x000000ff0f00720c */ /* 0x000fda0003f42270 */
[----:B------:R-:W-:Y:S05]  /*07c0*/  @!P0 BRA P2, `(.L_x_2576) ;  /* 0x0000000400788947 */ /* 0x000fea0001000000 */
.L_x_2578:
[----:B------:R-:W-:-:S04]  /*07d0*/  IADD3 R7, P0, PT, R20, R17, RZ ;  /* 0x0000001114077210 */ /* 0x000fc80007f1e0ff */
[----:B------:R-:W-:Y:S02]  /*07e0*/  LEA.HI.X.SX32 R8, R17, RZ, 0x1, P0 ;  /* 0x000000ff11087211 */ /* 0x000fe400000f0eff */
[----:B------:R-:W-:-:S04]  /*07f0*/  LEA R6, P0, R7, UR4, 0x1 ;  /* 0x0000000407067c11 */ /* 0x000fc8000f8008ff */
[----:B------:R-:W-:-:S06]  /*0800*/  LEA.HI.X R7, R7, UR5, R8, 0x1, P0 ;  /* 0x0000000507077c11 */ /* 0x000fcc00080f0c08 */
[----:B------:R-:W2:Y:S01]  /*0810*/  LDG.E.U16.CONSTANT R7, desc[UR8][R6.64] ;  /* 0x0000000806077981 */ /* 0x000ea2000c1e9500 */
[----:B------:R-:W-:Y:S01]  /*0820*/  IADD3 R15, PT, PT, R15, 0x1, RZ ;  /* 0x000000010f0f7810 */ /* 0x000fe20007ffe0ff */
[----:B------:R-:W-:-:S03]  /*0830*/  IMAD.IADD R17, R17, 0x1, R4 ;  /* 0x0000000111117824 */ /* 0x000fc600078e0204 */
[----:B------:R-:W-:Y:S01]  /*0840*/  ISETP.NE.AND P0, PT, R15, RZ, PT ;  /* 0x000000ff0f00720c */ /* 0x000fe20003f05270 */
[----:B--2---:R0:W-:Y:S02]  /*0850*/  STS.U16 [R14], R7 ;  /* 0x000000070e007388 */ /* 0x0041e40000000400 */
[----:B0-----:R-:W-:-:S10]  /*0860*/  IADD3 R14, PT, PT, R14, 0x80, RZ ;  /* 0x000000800e0e7810 */ /* 0x001fd40007ffe0ff */
[----:B------:R-:W-:Y:S05]  /*0870*/  @P0 BRA `(.L_x_2578) ;  /* 0xfffffffc00d40947 */ /* 0x000fea000383ffff */
[----:B------:R-:W-:Y:S05]  /*0880*/  BRA `(.L_x_2576) ;  /* 0x0000000400487947 */ /* 0x000fea0003800000 */
.L_x_2577:
[----:B------:R-:W-:-:S04]  /*0890*/  LEA R6, P0, R20, UR10, 0x1 ;  /* 0x0000000a14067c11 */ /* 0x000fc8000f8008ff */
[----:B------:R-:W-:Y:S01]  /*08a0*/  LEA.HI.X R7, R20, UR11, RZ, 0x1, P0 ;  /* 0x0000000b14077c11 */ /* 0x000fe200080f0cff */
[----:B------:R-:W-:Y:S01]  /*08b0*/  IMAD.MOV R15, RZ, RZ, -R5 ;  /* 0x000000ffff0f7224 */ /* 0x000fe200078e0a05 */
[----:B------:R-:W0:Y:S03]  /*08c0*/  LDCU.64 UR10, c[0x0][0x380] ;  /* 0x00007000ff0a77ac */ /* 0x000e260008000a00 */
[----:B------:R1:W5:Y:S01]  /*08d0*/  LDG.E.U16.CONSTANT R20, desc[UR8][R6.64] ;  /* 0x0000000806147981 */ /* 0x000362000c1e9500 */
[----:B------:R-:W-:Y:S01]  /*08e0*/  ISETP.GE.AND P0, PT, R15, RZ, PT ;  /* 0x000000ff0f00720c */ /* 0x000fe20003f06270 */
[----:B------:R-:W-:-:S04]  /*08f0*/  IMAD R17, R4, UR7, RZ ;  /* 0x0000000704117c24 */ /* 0x000fc8000f8e02ff */
[----:B------:R-:W-:-:S08]  /*0900*/  IMAD R17, R17, 0x3, RZ ;  /* 0x0000000311117824 */ /* 0x000fd000078e02ff */
        /* <DEDUP_REMOVED lines=8> */
.L_x_2584:
[----:B------:R-:W-:Y:S01]  /*0990*/  IMAD.IADD R9, R17, 0x1, R4 ;  /* 0x0000000111097824 */ /* 0x000fe200078e0204 */
[----:B-----5:R-:W-:-:S04]  /*09a0*/  IADD3 R7, P2, PT, R20, R17, RZ ;  /* 0x0000001114077210 */ /* 0x020fc80007f5e0ff */
[----:B------:R-:W-:Y:S02]  /*09b0*/  IADD3 R11, PT, PT, R9, R4, RZ ;  /* 0x00000004090b7210 */ /* 0x000fe40007ffe0ff */
[----:B------:R-:W-:Y:S02]  /*09c0*/  LEA.HI.X.SX32 R8, R17, RZ, 0x1, P2 ;  /* 0x000000ff11087211 */ /* 0x000fe400010f0eff */
[----:B-1----:R-:W-:Y:S01]  /*09d0*/  LEA R6, P2, R7, UR4, 0x1 ;  /* 0x0000000407067c11 */ /* 0x002fe2000f8408ff */
        /* <DEDUP_REMOVED lines=17> */
[----:B------:R-:W4:Y:S01]  /*0af0*/  LDG.E.U16.CONSTANT R13, desc[UR8][R12.64] ;  /* 0x000000080c0d7981 */ /* 0x000f22000c1e9500 */
[----:B------:R-:W-:-:S04]  /*0b00*/  IADD3 R15, PT, PT, R15, 0x4, RZ ;  /* 0x000000040f0f7810 */ /* 0x000fc80007ffe0ff */
[----:B------:R-:W-:Y:S01]  /*0b10*/  ISETP.GE.AND P2, PT, R15, -0x3, PT ;  /* 0xfffffffd0f00780c */ /* 0x000fe20003f46270 */
[----:B------:R-:W-:Y:S01]  /*0b20*/  IMAD.IADD R17, R17, 0x1, R4 ;  /* 0x0000000111117824 */ /* 0x000fe200078e0204 */
[----:B--2---:R-:W-:Y:S04]  /*0b30*/  STS.U16 [R14], R7 ;  /* 0x000000070e007388 */ /* 0x004fe80000000400 */
[----:B---3--:R-:W-:Y:S04]  /*0b40*/  STS.U16 [R14+0x80], R9 ;  /* 0x000080090e007388 */ /* 0x008fe80000000400 */
[----:B----4-:R-:W-:Y:S04]  /*0b50*/  STS.U16 [R14+0x100], R11 ;  /* 0x0001000b0e007388 */ /* 0x010fe80000000400 */
[----:B------:R1:W-:Y:S02]  /*0b60*/  STS.U16 [R14+0x180], R13 ;  /* 0x0001800d0e007388 */ /* 0x0003e40000000400 */
[----:B-1----:R-:W-:Y:S01]  /*0b70*/  IADD3 R14, PT, PT, R14, 0x200, RZ ;  /* 0x000002000e0e7810 */ /* 0x002fe20007ffe0ff */
[----:B------:R-:W-:Y:S06]  /*0b80*/  @!P2 BRA `(.L_x_2584) ;  /* 0xfffffffc0080a947 */ /* 0x000fec000383ffff */
.L_x_2583:
[----:B------:R-:W-:-:S04]  /*0b90*/  IADD3 R6, PT, PT, RZ, -R15, RZ ;  /* 0x8000000fff067210 */ /* 0x000fc80007ffe0ff */
[----:B------:R-:W-:-:S13]  /*0ba0*/  ISETP.GT.AND P2, PT, R6, 0x1, PT ;  /* 0x000000010600780c */ /* 0x000fda0003f44270 */
[----:B------:R-:W-:Y:S05]  /*0bb0*/  @!P2 BRA `(.L_x_2585) ;  /* 0x000000000048a947 */ /* 0x000fea0003800000 */
[----:B------:R-:W1:Y:S01]  /*0bc0*/  LDCU.64 UR4, c[0x0][0x380] ;  /* 0x00007000ff0477ac */ /* 0x000e620008000a00 */
[----:B------:R-:W-:Y:S01]  /*0bd0*/  IMAD.IADD R11, R17, 0x1, R4 ;  /* 0x00000001110b7824 */ /* 0x000fe200078e0204 */
[----:B-----5:R-:W-:-:S04]  /*0be0*/  IADD3 R7, P0, PT, R20, R17, RZ ;  /* 0x0000001114077210 */ /* 0x020fc80007f1e0ff */
[----:B------:R-:W-:Y:S02]  /*0bf0*/  IADD3 R9, P2, PT, R20, R11, RZ ;  /* 0x0000000b14097210 */ /* 0x000fe40007f5e0ff */
[----:B------:R-:W-:Y:S02]  /*0c00*/  LEA.HI.X.SX32 R12, R17, RZ, 0x1, P0 ;  /* 0x000000ff110c7211 */ /* 0x000fe400000f0eff */
[----:B------:R-:W-:Y:S02]  /*0c10*/  LEA.HI.X.SX32 R10, R11, RZ, 0x1, P2 ;  /* 0x000000ff0b0a7211 */ /* 0x000fe400010f0eff */
[----:B-1----:R-:W-:Y:S02]  /*0c20*/  LEA R6, P0, R7, UR4, 0x1 ;  /* 0x0000000407067c11 */ /* 0x002fe4000f8008ff */
[----:B------:R-:W-:Y:S02]  /*0c30*/  LEA R8, P2, R9, UR4, 0x1 ;  /* 0x0000000409087c11 */ /* 0x000fe4000f8408ff */
[----:B------:R-:W-:-:S02]  /*0c40*/  LEA.HI.X R7, R7, UR5, R12, 0x1, P0 ;  /* 0x0000000507077c11 */ /* 0x000fc400080f0c0c */
        /* <DEDUP_REMOVED lines=8> */
[----:B-1----:R-:W-:-:S07]  /*0cd0*/  VIADD R14, R14, 0x100 ;  /* 0x000001000e0e7836 */ /* 0x002fce0000000000 */
.L_x_2585:
[----:B------:R-:W-:-:S13]  /*0ce0*/  ISETP.NE.OR P0, PT, R15, RZ, P0 ;  /* 0x000000ff0f00720c */ /* 0x000fda0000705670 */
[----:B------:R-:W-:Y:S05]  /*0cf0*/  @!P0 BRA `(.L_x_2576) ;  /* 0x00000000002c8947 */ /* 0x000fea0003800000 */
.L_x_2582:
        /* <DEDUP_REMOVED lines=9> */
[----:B0-----:R-:W-:-:S10]  /*0d90*/  VIADD R14, R14, 0x80 ;  /* 0x000000800e0e7836 */ /* 0x001fd40000000000 */
[----:B------:R-:W-:Y:S05]  /*0da0*/  @P0 BRA `(.L_x_2582) ;  /* 0xfffffffc00d40947 */ /* 0x000fea000383ffff */
.L_x_2576:
[----:B0-----:R-:W-:Y:S05]  /*0db0*/  BSYNC.RECONVERGENT B0 ;  /* 0x0000000000007941 */ /* 0x001fea0003800200 */
.L_x_2575:
        /* <DEDUP_REMOVED lines=9> */
[----:B------:R-:W-:-:S03]  /*0e50*/  IMAD R6, R35, UR7, RZ ;  /* 0x0000000723067c24 */ /* 0x000fc6000f8e02ff */
[----:B------:R-:W-:Y:S01]  /*0e60*/  ISETP.GE.AND P0, PT, R5, RZ, PT ;  /* 0x000000ff0500720c */ /* 0x000fe20003f06270 */
[----:B------:R-:W-:-:S05]  /*0e70*/  IMAD R3, R6, 0x3, R3 ;  /* 0x0000000306037824 */ /* 0x000fca00078e0203 */
[----:B------:R-:W-:-:S07]  /*0e80*/  LEA R3, R0, R3, 0x2 ;  /* 0x0000000300037211 */ /* 0x000fce00078e10ff */
[----:B------:R-:W-:Y:S05]  /*0e90*/  @P0 BRA `(.L_x_2587) ;  /* 0x00000000008c0947 */ /* 0x000fea0003800000 */
[----:B------:R-:W-:Y:S01]  /*0ea0*/  IMAD.MOV R6, RZ, RZ, -R5 ;  /* 0x000000ffff067224 */ /* 0x000fe200078e0a05 */
[----:B------:R-:W-:-:S04]  /*0eb0*/  PLOP3.LUT P0, PT, PT, PT, PT, 0x80, 0x8 ;  /* 0x000000000008781c */ /* 0x000fc80003f0f070 */
[----:B------:R-:W-:-:S13]  /*0ec0*/  ISETP.GT.AND P2, PT, R6, 0x3, PT ;  /* 0x000000030600780c */ /* 0x000fda0003f44270 */
[----:B------:R-:W-:Y:S05]  /*0ed0*/  @!P2 BRA `(.L_x_2588) ;  /* 0x000000000044a947 */ /* 0x000fea0003800000 */
[----:B-1----:R-:W0:Y:S01]  /*0ee0*/  LDC.64 R14, c[0x0][0x3a0] ;  /* 0x0000e800ff0e7b82 */ /* 0x002e220000000a00 */
[----:B------:R-:W-:-:S13]  /*0ef0*/  PLOP3.LUT P0, PT, PT, PT, PT, 0x8, 0x80 ;  /* 0x000000000080781c */ /* 0x000fda0003f0e170 */
.L_x_2589:
[CC--:B--2---:R-:W-:Y:S01]  /*0f00*/  IADD3 R8, PT, PT, R3.reuse, R35.reuse, RZ ;  /* 0x0000002303087210 */ /* 0x0c4fe20007ffe0ff */
[--C-:B0-----:R-:W-:Y:S01]  /*0f10*/  IMAD.WIDE R6, R3, 0x2, R14.reuse ;  /* 0x0000000203067825 */ /* 0x101fe200078e020e */
[----:B------:R-:W-:Y:S02]  /*0f20*/  IADD3 R5, PT, PT, R5, 0x4, RZ ;  /* 0x0000000405057810 */ /* 0x000fe40007ffe0ff */
[C---:B------:R-:W-:Y:S01]  /*0f30*/  IADD3 R10, PT, PT, R8.reuse, R35, RZ ;  /* 0x00000023080a7210 */ /* 0x040fe20007ffe0ff */
[----:B------:R-:W-:Y:S01]  /*0f40*/  IMAD.WIDE R8, R8, 0x2, R14 ;  /* 0x0000000208087825 */ /* 0x000fe200078e020e */
[----:B------:R2:W-:Y:S01]  /*0f50*/  STG.E.64 desc[UR8][R6.64], RZ ;  /* 0x000000ff06007986 */ /* 0x0005e2000c101b08 */
[----:B------:R-:W-:Y:S02]  /*0f60*/  ISETP.GE.AND P2, PT, R5, -0x3, PT ;  /* 0xfffffffd0500780c */ /* 0x000fe40003f46270 */
[C---:B------:R-:W-:Y:S01]  /*0f70*/  IMAD.IADD R16, R10.reuse, 0x1, R35 ;  /* 0x000000010a107824 */ /* 0x040fe200078e0223 */
[----:B------:R2:W-:Y:S01]  /*0f80*/  STG.E.64 desc[UR8][R8.64], RZ ;  /* 0x000000ff08007986 */ /* 0x0005e2000c101b08 */
[----:B------:R-:W-:-:S03]  /*0f90*/  IMAD.WIDE R10, R10, 0x2, R14 ;  /* 0x000000020a0a7825 */ /* 0x000fc600078e020e */
[C---:B------:R-:W-:Y:S01]  /*0fa0*/  IADD3 R3, PT, PT, R16.reuse, R35, RZ ;  /* 0x0000002310037210 */ /* 0x040fe20007ffe0ff */
[----:B------:R-:W-:Y:S01]  /*0fb0*/  IMAD.WIDE R12, R16, 0x2, R14 ;  /* 0x00000002100c7825 */ /* 0x000fe200078e020e */
[----:B------:R2:W-:Y:S04]  /*0fc0*/  STG.E.64 desc[UR8][R10.64], RZ ;  /* 0x000000ff0a007986 */ /* 0x0005e8000c101b08 */
[----:B------:R2:W-:Y:S01]  /*0fd0*/  STG.E.64 desc[UR8][R12.64], RZ ;  /* 0x000000ff0c007986 */ /* 0x0005e2000c101b08 */
[----:B------:R-:W-:Y:S05]  /*0fe0*/  @!P2 BRA `(.L_x_2589) ;  /* 0xfffffffc00c4a947 */ /* 0x000fea000383ffff */
.L_x_2588:
[----:B--2---:R-:W-:-:S05]  /*0ff0*/  IMAD.MOV R6, RZ, RZ, -R5 ;  /* 0x000000ffff067224 */ /* 0x004fca00078e0a05 */
[----:B------:R-:W-:-:S13]  /*1000*/  ISETP.GT.AND P2, PT, R6, 0x1, PT ;  /* 0x000000010600780c */ /* 0x000fda0003f44270 */
[----:B------:R-:W-:Y:S05]  /*1010*/  @!P2 BRA `(.L_x_2590) ;  /* 0x000000000024a947 */ /* 0x000fea0003800000 */
[----:B------:R-:W1:Y:S01]  /*1020*/  LDC.64 R8, c[0x0][0x3a0] ;  /* 0x0000e800ff087b82 */ /* 0x000e620000000a00 */
[----:B------:R-:W-:Y:S02]  /*1030*/  IADD3 R10, PT, PT, R3, R35, RZ ;  /* 0x00000023030a7210 */ /* 0x000fe40007ffe0ff */
[----:B------:R-:W-:Y:S02]  /*1040*/  PLOP3.LUT P0, PT, PT, PT, PT, 0x8, 0x80 ;  /* 0x000000000080781c */ /* 0x000fe40003f0e170 */
[----:B------:R-:W-:Y:S01]  /*1050*/  IADD3 R5, PT, PT, R5, 0x2, RZ ;  /* 0x0000000205057810 */ /* 0x000fe20007ffe0ff */
[----:B-1----:R-:W-:-:S04]  /*1060*/  IMAD.WIDE R6, R3, 0x2, R8 ;  /* 0x0000000203067825 */ /* 0x002fc800078e0208 */
[C---:B------:R-:W-:Y:S01]  /*1070*/  IMAD.WIDE R8, R10.reuse, 0x2, R8 ;  /* 0x000000020a087825 */ /* 0x040fe200078e0208 */
[----:B------:R0:W-:Y:S03]  /*1080*/  STG.E.64 desc[UR8][R6.64], RZ ;  /* 0x000000ff06007986 */ /* 0x0001e6000c101b08 */
[----:B------:R-:W-:Y:S01]  /*1090*/  IMAD.IADD R3, R10, 0x1, R35 ;  /* 0x000000010a037824 */ /* 0x000fe200078e0223 */
[----:B------:R0:W-:Y:S06]  /*10a0*/  STG.E.64 desc[UR8][R8.64], RZ ;  /* 0x000000ff08007986 */ /* 0x0001ec000c101b08 */
.L_x_2590:
[----:B------:R-:W-:-:S13]  /*10b0*/  ISETP.NE.OR P0, PT, R5, RZ, P0 ;  /* 0x000000ff0500720c */ /* 0x000fda0000705670 */
[----:B------:R-:W-:Y:S05]  /*10c0*/  @!P0 BRA `(.L_x_2586) ;  /* 0x00000000001c8947 */ /* 0x000fea0003800000 */
.L_x_2587:
[----:B01----:R-:W0:Y:S02]  /*10d0*/  LDC.64 R6, c[0x0][0x3a0] ;  /* 0x0000e800ff067b82 */ /* 0x003e240000000a00 */
.L_x_2591:
[----:B0-----:R-:W-:Y:S01]  /*10e0*/  IMAD.WIDE R8, R3, 0x2, R6 ;  /* 0x0000000203087825 */ /* 0x001fe200078e0206 */
[----:B------:R-:W-:Y:S02]  /*10f0*/  IADD3 R5, PT, PT, R5, 0x1, RZ ;  /* 0x0000000105057810 */ /* 0x000fe40007ffe0ff */
[----:B------:R-:W-:Y:S02]  /*1100*/  IADD3 R3, PT, PT, R3, R35, RZ ;  /* 0x0000002303037210 */ /* 0x000fe40007ffe0ff */
[----:B------:R2:W-:Y:S01]  /*1110*/  STG.E.64 desc[UR8][R8.64], RZ ;  /* 0x000000ff08007986 */ /* 0x0005e2000c101b08 */
[----:B------:R-:W-:-:S13]  /*1120*/  ISETP.NE.AND P0, PT, R5, RZ, PT ;  /* 0x000000ff0500720c */ /* 0x000fda0003f05270 */
[----:B--2---:R-:W-:Y:S05]  /*1130*/  @P0 BRA `(.L_x_2591) ;  /* 0xfffffffc00e80947 */ /* 0x004fea000383ffff */
.L_x_2586:
[----:B01----:R-:W0:Y:S01]  /*1140*/  LDC.64 R6, c[0x0][0x3b8] ;  /* 0x0000ee00ff067b82 */ /* 0x003e220000000a00 */
[----:B------:R-:W-:-:S04]  /*1150*/  IMAD.SHL.U32 R9, R2, 0x80, RZ ;  /* 0x0000008002097824 */ /* 0x000fc800078e00ff */
        /* <DEDUP_REMOVED lines=8> */
[----:B------:R-:W-:Y:S01]  /*11e0*/  SHF.L.U32 R0, R0, 0x4, RZ ;  /* 0x0000000400007819 */ /* 0x000fe200000006ff */
[----:B------:R-:W-:Y:S01]  /*11f0*/  IMAD.MOV.U32 R16, RZ, RZ, R39 ;  /* 0x000000ffff107224 */ /* 0x000fe200078e0027 */
[----:B------:R-:W-:Y:S02]  /*1200*/  LEA.HI R5, R5, R38, RZ, 0x3 ;  /* 0x0000002605057211 */ /* 0x000fe400078f18ff */
[----:B------:R-:W-:Y:S02]  /*1210*/  LOP3.LUT R0, R0, 0x10, RZ, 0xc0, !PT ;  /* 0x0000001000007812 */ /* 0x000fe400078ec0ff */
[----:B------:R-:W-:-:S07]  /*1220*/  SHF.R.S32.HI R5, RZ, 0x3, R5 ;  /* 0x00000003ff057819 */ /* 0x000fce0000011405 */
.L_x_2593:
[----:B01----:R-:W0:Y:S01]  /*1230*/  LDC.64 R8, c[0x0][0x390] ;  /* 0x0000e400ff087b82 */ /* 0x003e220000000a00 */
        /* <DEDUP_REMOVED lines=37> */
[----:B0-----:R-:W-:Y:S01]  /*1490*/  PRMT R9, R9, 0x5410, R8 ;  /* 0x0000541009097816 */ /* 0x001fe20000000008 */
[C---:B------:R-:W-:Y:S01]  /*14a0*/  IMAD R8, R14.reuse, 0x8, R1 ;  /* 0x000000080e087824 */ /* 0x040fe200078e0201 */
[----:B------:R-:W-:-:S03]  /*14b0*/  IADD3 R14, PT, PT, R14, 0x1, RZ ;  /* 0x000000010e0e7810 */ /* 0x000fc60007ffe0ff */
[----:B------:R-:W-:-:S05]  /*14c0*/  HMUL2 R21, R9, R10.H0_H0 ;  /* 0x2000000a09157232 */ /* 0x000fca0000000000 */
[----:B------:R1:W-:Y:S01]  /*14d0*/  STL.64 [R8], R20 ;  /* 0x0000001408007387 */ /* 0x0003e20000100a00 */
[----:B------:R-:W-:Y:S05]  /*14e0*/  @!P0 BRA `(.L_x_2593) ;  /* 0xfffffffc00508947 */ /* 0x000fea000383ffff */
.L_x_2592:
[----:B------:R0:W5:Y:S01]  /*14f0*/  LDL.64 R96, [R1] ;  /* 0x0000000001607983 */ /* 0x0001620000100a00 */
[----:B------:R-:W2:Y:S01]  /*1500*/  LDCU UR4, c[0x0][0x3c8] ;  /* 0x00007900ff0477ac */ /* 0x000ea20008000800 */
[----:B------:R-:W-:Y:S02]  /*1510*/  HFMA2 R9, -RZ, RZ, 0, 0 ;  /* 0x00000000ff097431 */ /* 0x000fe400000001ff */
[----:B------:R-:W-:Y:S01]  /*1520*/  IMAD.MOV.U32 R5, RZ, RZ, RZ ;  /* 0x000000ffff057224 */ /* 0x000fe200078e00ff */
[----:B------:R-:W-:Y:S01]  /*1530*/  MOV R10, RZ ;  /* 0x000000ff000a7202 */ /* 0x000fe20000000f00 */
[----:B------:R-:W3:Y:S01]  /*1540*/  LDCU UR5, c[0x0][0x3cc] ;  /* 0x00007980ff0577ac */ /* 0x000ee20008000800 */
[----:B------:R-:W-:Y:S01]  /*1550*/  IMAD.MOV.U32 R12, RZ, RZ, RZ ;  /* 0x000000ffff0c7224 */ /* 0x000fe200078e00ff */
[----:B------:R-:W4:Y:S01]  /*1560*/  LDCU UR7, c[0x0][0x3d0] ;  /* 0x00007a00ff0777ac */ /* 0x000f220008000800 */
[----:B------:R-:W1:Y:S01]  /*1570*/  LDCU UR10, c[0x0][0x3d4] ;  /* 0x00007a80ff0a77ac */ /* 0x000e620008000800 */
[----:B------:R-:W0:Y:S01]  /*1580*/  LDCU UR11, c[0x0][0x3d8] ;  /* 0x00007b00ff0b77ac */ /* 0x000e220008000800 */
[----:B--2---:R-:W-:-:S02]  /*1590*/  ISETP.GT.AND P0, PT, R39, UR4, PT ;  /* 0x0000000427007c0c */ /* 0x004fc4000bf04270 */
[C---:B------:R-:W-:Y:S02]  /*15a0*/  VIMNMX R0, PT, PT, R39.reuse, UR4, PT ;  /* 0x0000000427007c48 */ /* 0x040fe4000bfe0100 */
[C---:B---3--:R-:W-:Y:S02]  /*15b0*/  ISETP.GT.AND P2, PT, R39.reuse, UR5, PT ;  /* 0x0000000527007c0c */ /* 0x048fe4000bf44270 */
[----:B------:R-:W-:Y:S02]  /*15c0*/  SHF.R.S32.HI R3, RZ, 0x1f, R0 ;  /* 0x0000001fff037819 */ /* 0x000fe40000011400 */
[----:B----4-:R-:W-:Y:S02]  /*15d0*/  ISETP.GT.AND P3, PT, R39, UR7, PT ;  /* 0x0000000727007c0c */ /* 0x010fe4000bf64270 */
[----:B------:R-:W-:Y:S02]  /*15e0*/  LEA.HI R3, R3, R0, RZ, 0x5 ;  /* 0x0000000003037211 */ /* 0x000fe400078f28ff */
[----:B-1----:R-:W-:-:S02]  /*15f0*/  ISETP.GT.AND P4, PT, R39, UR10, PT ;  /* 0x0000000a27007c0c */ /* 0x002fc4000bf84270 */
[----:B------:R-:W-:Y:S02]  /*1600*/  SHF.R.S32.HI R11, RZ, 0x5, R3 ;  /* 0x00000005ff0b7819 */ /* 0x000fe40000011403 */
[----:B0-----:R-:W-:Y:S02]  /*1610*/  ISETP.GT.AND P5, PT, R39, UR11, PT ;  /* 0x0000000b27007c0c */ /* 0x001fe4000bfa4270 */
[----:B------:R-:W-:Y:S01]  /*1620*/  MOV R0, RZ ;  /* 0x000000ff00007202 */ /* 0x000fe20000000f00 */
[----:B------:R-:W-:Y:S10]  /*1630*/  @!P0 BRA `(.L_x_2594) ;  /* 0x00000000001c8947 */ /* 0x000ff40003800000 */
[----:B------:R-:W0:Y:S02]  /*1640*/  LDC R0, c[0x0][0x3cc] ;  /* 0x0000f300ff007b82 */ /* 0x000e240000000800 */
[----:B0-----:R-:W-:-:S04]  /*1650*/  VIMNMX R0, PT, PT, R39, R0, PT ;  /* 0x0000000027007248 */ /* 0x001fc80003fe0100 */
[----:B------:R-:W-:-:S04]  /*1660*/  IADD3 R0, PT, PT, R0, -UR4, RZ ;  /* 0x8000000400007c10 */ /* 0x000fc8000fffe0ff */
[----:B------:R-:W-:-:S04]  /*1670*/  SHF.R.S32.HI R3, RZ, 0x1f, R0 ;  /* 0x0000001fff037819 */ /* 0x000fc80000011400 */
[----:B------:R-:W-:-:S04]  /*1680*/  LEA.HI R3, R3, R0, RZ, 0x5 ;  /* 0x0000000003037211 */ /* 0x000fc800078f28ff */
[----:B------:R-:W-:-:S05]  /*1690*/  SHF.R.S32.HI R3, RZ, 0x5, R3 ;  /* 0x00000005ff037819 */ /* 0x000fca0000011403 */
[----:B------:R-:W-:-:S07]  /*16a0*/  IMAD R0, R3, 0x6, RZ ;  /* 0x0000000603007824 */ /* 0x000fce00078e02ff */
.L_x_2594:
[----:B------:R-:W-:Y:S05]  /*16b0*/  @!P2 BRA `(.L_x_2595) ;  /* 0x00000000001ca947 */ /* 0x000fea0003800000 */
[----:B------:R-:W0:Y:S02]  /*16c0*/  LDC R8, c[0x0][0x3d0] ;  /* 0x0000f400ff087b82 */ /* 0x000e240000000800 */
[----:B0-----:R-:W-:-:S05]  /*16d0*/  VIMNMX R3, PT, PT, R39, R8, PT ;  /* 0x0000000827037248 */ /* 0x001fca0003fe0100 */
[----:B------:R-:W-:-:S05]  /*16e0*/  VIADD R3, R3, -UR5 ;  /* 0x8000000503037c36 */ /* 0x000fca0008000000 */
[----:B------:R-:W-:-:S04]  /*16f0*/  SHF.R.S32.HI R8, RZ, 0x1f, R3 ;  /* 0x0000001fff087819 */ /* 0x000fc80000011403 */
[----:B------:R-:W-:-:S04]  /*1700*/  LEA.HI R8, R8, R3, RZ, 0x5 ;  /* 0x0000000308087211 */ /* 0x000fc800078f28ff */
[----:B------:R-:W-:-:S05]  /*1710*/  SHF.R.S32.HI R8, RZ, 0x5, R8 ;  /* 0x00000005ff087819 */ /* 0x000fca0000011408 */
[----:B------:R-:W-:-:S07]  /*1720*/  IMAD R5, R8, 0x5, RZ ;  /* 0x0000000508057824 */ /* 0x000fce00078e02ff */
.L_x_2595:
        /* <DEDUP_REMOVED lines=8> */
.L_x_2596:
        /* <DEDUP_REMOVED lines=8> */
.L_x_2597:
        /* <DEDUP_REMOVED lines=8> */
.L_x_2598:
[----:B------:R-:W-:Y:S01]  /*18b0*/  IMAD R0, R11, 0x8, R0 ;  /* 0x000000080b007824 */ /* 0x000fe200078e0200 */
[----:B------:R-:W0:Y:S01]  /*18c0*/  S2UR UR5, SR_CgaCtaId ;  /* 0x00000000000579c3 */ /* 0x000e220000008800 */
[----:B------:R-:W1:Y:S01]  /*18d0*/  LDCU.64 UR10, c[0x0][0x388] ;  /* 0x00007100ff0a77ac */ /* 0x000e620008000a00 */
[----:B------:R-:W-:Y:S01]  /*18e0*/  VIMNMX R4, PT, PT, R4, UR7, PT ;  /* 0x0000000704047c48 */ /* 0x000fe2000bfe0100 */
[----:B------:R-:W-:Y:S01]  /*18f0*/  HFMA2 R36, -RZ, RZ, 0, 0 ;  /* 0x00000000ff247431 */ /* 0x000fe200000001ff */
[----:B------:R-:W-:Y:S01]  /*1900*/  IADD3 R0, PT, PT, R10, R0, R5 ;  /* 0x000000000a007210 */ /* 0x000fe20007ffe005 */
[----:B------:R-:W-:Y:S01]  /*1910*/  UMOV UR4, 0x400 ;  /* 0x0000040000047882 */ /* 0x000fe20000000000 */
[----:B------:R-:W-:Y:S01]  /*1920*/  PRMT R34, RZ, 0x5410, RZ ;  /* 0x00005410ff227816 */ /* 0x000fe200000000ff */
[----:B-----5:R-:W-:Y:S01]  /*1930*/  IMAD.IADD R28, R39, 0x1, R28 ;  /* 0x00000001271c7824 */ /* 0x020fe200078e021c */
        /* <DEDUP_REMOVED lines=17> */
[----:B------:R-:W-:Y:S02]  /*1a50*/  MOV R100, R98 ;  /* 0x0000006200647202 */ /* 0x000fe40000000f00 */
[----:B------:R-:W-:Y:S01]  /*1a60*/  MOV R101, R99 ;  /* 0x0000006300657202 */ /* 0x000fe20000000f00 */
[----:B------:R-:W-:Y:S06]  /*1a70*/  @!P0 BRA `(.L_x_2599) ;  /* 0x0000002000348947 */ /* 0x000fec0003800000 */
[----:B------:R-:W-:Y:S01]  /*1a80*/  IMAD.WIDE.U32 R2, R2, 0x100, R6 ;  /* 0x0000010002027825 */ /* 0x000fe200078e0006 */
[----:B------:R-:W-:Y:S02]  /*1a90*/  PRMT R4, R40, 0x9910, RZ ;  /* 0x0000991028047816 */ /* 0x000fe400000000ff */
[----:B------:R-:W-:Y:S02]  /*1aa0*/  VIMNMX R25, PT, PT, R37, UR7, PT ;  /* 0x0000000725197c48 */ /* 0x000fe4000bfe0100 */
[----:B------:R-:W-:Y:S02]  /*1ab0*/  IADD3 R26, P1, PT, R2, 0x2, RZ ;  /* 0x00000002021a7810 */ /* 0x000fe40007f3e0ff */
[----:B------:R-:W-:Y:S02]  /*1ac0*/  ISETP.NE.AND P0, PT, R4, RZ, PT ;  /* 0x000000ff0400720c */ /* 0x000fe40003f05270 */
[----:B------:R-:W-:Y:S01]  /*1ad0*/  MOV R36, RZ ;  /* 0x000000ff00247202 */ /* 0x000fe20000000f00 */
[----:B------:R-:W-:Y:S01]  /*1ae0*/  IMAD.X R27, RZ, RZ, R3, P1 ;  /* 0x000000ffff1b7224 */ /* 0x000fe200008e0603 */
[----:B------:R-:W-:-:S02]  /*1af0*/  ISETP.EQ.OR P0, PT, R43, 0x2, !P0 ;  /* 0x000000022b00780c */ /* 0x000fc40004702670 */
[----:B------:R-:W-:-:S11]  /*1b00*/  PRMT R34, RZ, 0x7610, R34 ;  /* 0x00007610ff227816 */ /* 0x000fd60000000022 */
.L_x_2603:
[----:B------:R-:W0:Y:S01]  /*1b10*/  LDC R35, c[0x0][0x3ac] ;  /* 0x0000eb00ff237b82 */ /* 0x000e220000000800 */
[----:B------:R-:W-:Y:S01]  /*1b20*/  ISETP.NE.AND P2, PT, R39, R28, PT ;  /* 0x0000001c2700720c */ /* 0x000fe20003f45270 */
[----:B------:R-:W-:Y:S01]  /*1b30*/  IMAD.MOV.U32 R100, RZ, RZ, R98 ;  /* 0x000000ffff647224 */ /* 0x000fe200078e0062 */
[----:B------:R-:W-:-:S05]  /*1b40*/  MOV R101, R99 ;  /* 0x0000006300657202 */ /* 0x000fca0000000f00 */
[----:B------:R-:W2:Y:S06]  /*1b50*/  LDG.E.128.CONSTANT R4, desc[UR8][R100.64] ;  /* 0x0000000864047981 */ /* 0x000eac000c1e9d00 */
[----:B------:R-:W-:Y:S01]  /*1b60*/  @!P2 LEA R2, R36, R1, 0x3 ;  /* 0x000000012402a211 */ /* 0x000fe200078e18ff */
[----:B------:R-:W3:Y:S04]  /*1b70*/  @!P2 LDG.E.U16.CONSTANT R24, desc[UR8][R26.64] ;  /* 0x000000081a18a981 */ /* 0x000ee8000c1e9500 */
[----:B------:R1:W4:Y:S01]  /*1b80*/  @!P2 LDL.64 R50, [R2+0x8] ;  /* 0x000008000232a983 */ /* 0x0003220000100a00 */
[----:B0-----:R-:W-:-:S05]  /*1b90*/  IMAD.WIDE R44, R35, 0x4, R100 ;  /* 0x00000004232c7825 */ /* 0x001fca00078e0264 */
[----:B------:R2:W5:Y:S01]  /*1ba0*/  LDG.E.128.CONSTANT R8, desc[UR8][R44.64] ;  /* 0x000000082c087981 */ /* 0x000562000c1e9d00 */
[----:B------:R-:W-:-:S05]  /*1bb0*/  IMAD.WIDE R46, R35, 0x4, R44 ;  /* 0x00000004232e7825 */ /* 0x000fca00078e022c */
[----:B------:R0:W4:Y:S01]  /*1bc0*/  LDG.E.128.CONSTANT R12, desc[UR8][R46.64] ;  /* 0x000000082e0c7981 */ /* 0x000122000c1e9d00 */
[----:B------:R-:W-:-:S05]  /*1bd0*/  IMAD.WIDE R48, R35, 0x4, R46 ;  /* 0x0000000423307825 */ /* 0x000fca00078e022e */
[----:B------:R0:W4:Y:S01]  /*1be0*/  LDG.E.128.CONSTANT R16, desc[UR8][R48.64] ;  /* 0x0000000830107981 */ /* 0x000122000c1e9d00 */
[----:B------:R-:W-:-:S05]  /*1bf0*/  IMAD.WIDE R98, R35, 0x4, R48 ;  /* 0x0000000423627825 */ /* 0x000fca00078e0230 */
[----:B------:R-:W4:Y:S01]  /*1c00*/  LDG.E.128.CONSTANT R20, desc[UR8][R98.64] ;  /* 0x0000000862147981 */ /* 0x000f22000c1e9d00 */
[----:B-1----:R-:W-:Y:S01]  /*1c10*/  HFMA2 R2, -RZ, RZ, 0, 0.03125 ;  /* 0x00002800ff027431 */ /* 0x002fe200000001ff */
[----:B------:R-:W-:Y:S02]  /*1c20*/  ISETP.NE.AND P3, PT, R42, RZ, PT ;  /* 0x000000ff2a00720c */ /* 0x000fe40003f65270 */
[----:B------:R-:W-:Y:S02]  /*1c30*/  ISETP.NE.AND P1, PT, R43, 0x1, PT ;  /* 0x000000012b00780c */ /* 0x000fe40003f25270 */
[----:B------:R-:W-:Y:S02]  /*1c40*/  @!P2 IADD3 R102, PT, PT, R36, 0x1, RZ ;  /* 0x000000012466a810 */ /* 0x000fe40007ffe0ff */
[----:B--2---:R-:W-:Y:S02]  /*1c50*/  LOP3.LUT R45, R4, 0x1f001f, RZ, 0xc0, !PT ;  /* 0x001f001f042d7812 */ /* 0x004fe400078ec0ff */
[----:B------:R-:W-:-:S02]  /*1c60*/  SHF.R.U32.HI R44, RZ, 0xa, R4 ;  /* 0x0000000aff2c7819 */ /* 0x000fc40000011604 */
[----:B------:R-:W-:Y:S02]  /*1c70*/  LOP3.LUT R68, R4, 0x3e003e0, RZ, 0xc0, !PT ;  /* 0x03e003e004447812 */ /* 0x000fe400078ec0ff */
[----:B------:R-:W-:Y:S01]  /*1c80*/  SHF.R.U32.HI R4, RZ, 0xf, R4 ;  /* 0x0000000fff047819 */ /* 0x000fe20000011604 */
[----:B---3--:R-:W-:Y:S01]  /*1c90*/  @!P2 IMAD.IADD R28, R24, 0x1, R39 ;  /* 0x00000001181ca824 */ /* 0x008fe200078e0227 */
[----:B0-----:R-:W-:Y:S02]  /*1ca0*/  SHF.R.U32.HI R46, RZ, 0xf, R5 ;  /* 0x0000000fff2e7819 */ /* 0x001fe40000011605 */
[C---:B------:R-:W-:Y:S02]  /*1cb0*/  LOP3.LUT R53, R6.reuse, 0x1f001f, RZ, 0xc0, !PT ;  /* 0x001f001f06357812 */ /* 0x040fe400078ec0ff */
[----:B------:R-:W-:Y:S02]  /*1cc0*/  SHF.R.U32.HI R54, RZ, 0xa, R6 ;  /* 0x0000000aff367819 */ /* 0x000fe40000011606 */
[----:B------:R-:W-:-:S02]  /*1cd0*/  LOP3.LUT R3, R6, 0x3e003e0, RZ, 0xc0, !PT ;  /* 0x03e003e006037812 */ /* 0x000fc400078ec0ff */
[----:B------:R-:W-:Y:S02]  /*1ce0*/  SHF.R.U32.HI R47, RZ, 0xf, R7 ;  /* 0x0000000fff2f7819 */ /* 0x000fe40000011607 */
[----:B------:R-:W-:Y:S02]  /*1cf0*/  SHF.R.U32.HI R6, RZ, 0xf, R6 ;  /* 0x0000000fff067819 */ /* 0x000fe40000011606 */
[C---:B------:R-:W-:Y:S02]  /*1d00*/  LOP3.LUT R48, R5.reuse, 0x1f001f, RZ, 0xc0, !PT ;  /* 0x001f001f05307812 */ /* 0x040fe400078ec0ff */
[----:B------:R-:W-:Y:S02]  /*1d10*/  SHF.R.U32.HI R49, RZ, 0xa, R5 ;  /* 0x0000000aff317819 */ /* 0x000fe40000011605 */
[----:B------:R-:W-:Y:S02]  /*1d20*/  LOP3.LUT R24, R5, 0x3e003e0, RZ, 0xc0, !PT ;  /* 0x03e003e005187812 */ /* 0x000fe400078ec0ff */
[----:B-----5:R-:W-:-:S02]  /*1d30*/  LOP3.LUT R62, R8, 0x1f001f, RZ, 0xc0, !PT ;  /* 0x001f001f083e7812 */ /* 0x020fc400078ec0ff */
        /* <DEDUP_REMOVED lines=13> */
[----:B------:R-:W-:Y:S02]  /*1e10*/  LOP3.LUT R47, R47, 0x10001, RZ, 0xc0, !PT ;  /* 0x000100012f2f7812 */ /* 0x000fe400078ec0ff */
[----:B----4-:R-:W-:Y:S02]  /*1e20*/  @!P2 PRMT R0, R50, 0x7610, R0 ;  /* 0x000076103200a816 */ /* 0x010fe40000000000 */
[----:B------:R-:W-:Y:S02]  /*1e30*/  @!P2 PRMT R97, R51, 0x7610, R97 ;  /* 0x000076103361a816 */ /* 0x000fe40000000061 */
        /* <DEDUP_REMOVED lines=14> */
[----:B------:R-:W-:Y:S02]  /*1f20*/  SHF.R.U32.HI R12, RZ, 0xd, R12 ;  /* 0x0000000dff0c7819 */ /* 0x000fe4000001160c */
[----:B------:R-:W-:Y:S02]  /*1f30*/  SHF.R.U32.HI R13, RZ, 0xd, R13 ;  /* 0x0000000dff0d7819 */ /* 0x000fe4000001160d */
[----:B------:R-:W-:Y:S02]  /*1f40*/  SHF.R.U32.HI R15, RZ, 0xd, R15 ;  /* 0x0000000dff0f7819 */ /* 0x000fe4000001160f */
[----:B------:R-:W-:Y:S02]  /*1f50*/  @!P2 PRMT R0, R0, 0x7610, R50 ;  /* 0x000076100000a816 */ /* 0x000fe40000000032 */
[----:B------:R-:W-:Y:S02]  /*1f60*/  @!P2 PRMT R97, R97, 0x7610, R51 ;  /* 0x000076106161a816 */ /* 0x000fe40000000033 */
[----:B------:R-:W-:-:S02]  /*1f70*/  LOP3.LUT R7, R6, 0x20002, R7, 0xf8, !PT ;  /* 0x0002000206077812 */ /* 0x000fc400078ef807 */
[C---:B------:R-:W-:Y:S02]  /*1f80*/  LOP3.LUT R75, R14.reuse, 0x1f001f, RZ, 0xc0, !PT ;  /* 0x001f001f0e4b7812 */ /* 0x040fe400078ec0ff */
[----:B------:R-:W-:Y:S02]  /*1f90*/  SHF.R.U32.HI R74, RZ, 0xa, R14 ;  /* 0x0000000aff4a7819 */ /* 0x000fe4000001160e */
[----:B------:R-:W-:Y:S02]  /*1fa0*/  LOP3.LUT R87, R14, 0x3e003e0, RZ, 0xc0, !PT ;  /* 0x03e003e00e577812 */ /* 0x000fe400078ec0ff */
        /* <DEDUP_REMOVED lines=8> */
[----:B------:R-:W-:-:S02]  /*2030*/  LOP3.LUT R5, R5, 0x40004, R12, 0xf8, !PT ;  /* 0x0004000405057812 */ /* 0x000fc400078ef80c */
[----:B------:R-:W-:Y:S02]  /*2040*/  LOP3.LUT R13, R46, 0x40004, R13, 0xf8, !PT ;  /* 0x000400042e0d7812 */ /* 0x000fe400078ef80d */
[----:B------:R-:W-:Y:S02]  /*2050*/  LOP3.LUT R8, R8, 0x40004, R15, 0xf8, !PT ;  /* 0x0004000408087812 */ /* 0x000fe400078ef80f */
[----:B------:R-:W-:Y:S02]  /*2060*/  SHF.R.U32.HI R4, RZ, 0xc, R16 ;  /* 0x0000000cff047819 */ /* 0x000fe40000011610 */
[----:B------:R-:W-:Y:S02]  /*2070*/  SHF.R.U32.HI R19, RZ, 0xc, R19 ;  /* 0x0000000cff137819 */ /* 0x000fe40000011613 */
[----:B------:R-:W-:Y:S02]  /*2080*/  LOP3.LUT R9, R7, 0x40004, R14, 0xf8, !PT ;  /* 0x0004000407097812 */ /* 0x000fe400078ef80e */
        /* <DEDUP_REMOVED lines=25> */
[----:B------:R-:W-:Y:S02]  /*2220*/  SHF.R.U32.HI R18, RZ, 0xc, R18 ;  /* 0x0000000cff127819 */ /* 0x000fe40000011612 */
[----:B------:R-:W-:Y:S02]  /*2230*/  LOP3.LUT R5, R7, 0x100010, R6, 0xf8, !PT ;  /* 0x0010001007057812 */ /* 0x000fe400078ef806 */
[----:B------:R-:W-:Y:S02]  /*2240*/  LOP3.LUT R7, R84, 0x100010, R23, 0xf8, !PT ;  /* 0x0010001054077812 */ /* 0x000fe400078ef817 */
[----:B------:R-:W-:Y:S02]  /*2250*/  LOP3.LUT R23, R24, 0x64006400, RZ, 0xfc, !PT ;  /* 0x6400640018177812 */ /* 0x000fe400078efcff */
[----:B------:R-:W-:Y:S02]  /*2260*/  LOP3.LUT R95, R69, 0x64006400, RZ, 0xfc, !PT ;  /* 0x64006400455f7812 */ /* 0x000fe400078efcff */
[----:B------:R-:W-:-:S02]  /*2270*/  LOP3.LUT R83, R9, 0x80008, R18, 0xf8, !PT ;  /* 0x0008000809537812 */ /* 0x000fc400078ef812 */
[C---:B------:R-:W-:Y:S02]  /*2280*/  LOP3.LUT R8, R20.reuse, 0x1f001f, RZ, 0xc0, !PT ;  /* 0x001f001f14087812 */ /* 0x040fe400078ec0ff */
[----:B------:R-:W-:Y:S02]  /*2290*/  SHF.R.U32.HI R9, RZ, 0xa, R20 ;  /* 0x0000000aff097819 */ /* 0x000fe40000011614 */
[----:B------:R-:W-:Y:S01]  /*22a0*/  LOP3.LUT R18, R20, 0x3e003e0, RZ, 0xc0, !PT ;  /* 0x03e003e014127812 */ /* 0x000fe200078ec0ff */
[-C--:B------:R-:W-:Y:S01]  /*22b0*/  HFMA2 R84, R23, R2.reuse.H0_H0, -48, -48 ;  /* 0xd200d20017547431 */ /* 0x080fe20000040002 */
[C---:B------:R-:W-:Y:S01]  /*22c0*/  LOP3.LUT R12, R22.reuse, 0x1f001f, RZ, 0xc0, !PT ;  /* 0x001f001f160c7812 */ /* 0x040fe200078ec0ff */
[----:B------:R-:W-:Y:S01]  /*22d0*/  HFMA2 R86, R95, R2.H0_H0, -48, -48 ;  /* 0xd200d2005f567431 */ /* 0x000fe20000040002 */
        /* <DEDUP_REMOVED lines=18> */
[----:B------:R-:W-:Y:S02]  /*2400*/  LOP3.LUT R6, R83, 0x100010, R22, 0xf8, !PT ;  /* 0x0010001053067812 */ /* 0x000fe400078ef816 */
        /* <DEDUP_REMOVED lines=32> */
[----:B------:R-:W-:Y:S01]  /*2610*/  LOP3.LUT R59, R59, 0x1f001f, RZ, 0xc0, !PT ;  /* 0x001f001f3b3b7812 */ /* 0x000fe200078ec0ff */
[----:B------:R-:W-:Y:S01]  /*2620*/  HADD2 R92, R49, -1040, -1040 ;  /* 0xe410e410315c7430 */ /* 0x000fe20000000000 */
        /* <DEDUP_REMOVED lines=59> */
[----:B------:R-:W-:Y:S02]  /*29e0*/  HADD2 R46, R54, -1040, -1040 ;  /* 0xe410e410362e7430 */ /* 0x000fe40000000000 */
[----:B------:R-:W-:Y:S02]  /*29f0*/  HFMA2 R2, R95, R2.H0_H0, -48, -48 ;  /* 0xd200d2005f027431 */ /* 0x000fe40000040002 */
        /* <DEDUP_REMOVED lines=111> */
.L_x_2600:
[----:B------:R-:W-:Y:S01]  /*30f0*/  @!P2 MOV R36, R102 ;  /* 0x000000660024a202 */ /* 0x000fe20000000f00 */
        /* <DEDUP_REMOVED lines=80> */
.L_x_2602:
        /* <DEDUP_REMOVED lines=77> */
.L_x_2601:
[----:B------:R-:W-:Y:S01]  /*3ad0*/  VIADD R39, R39, 0x20 ;  /* 0x0000002027277836 */ /* 0x000fe20000000000 */
[----:B------:R-:W-:Y:S01]  /*3ae0*/  IADD3 R26, P3, PT, R26, 0x80, RZ ;  /* 0x000000801a1a7810 */ /* 0x000fe20007f7e0ff */
[----:B------:R-:W-:Y:S01]  /*3af0*/  UIADD3 UR4, UPT, UPT, UR4, 0x40, URZ ;  /* 0x0000004004047890 */ /* 0x000fe2000fffe0ff */
[----:B------:R-:W-:Y:S02]  /*3b00*/  IMAD.WIDE R98, R35, 0x4, R98 ;  /* 0x0000000423627825 */ /* 0x000fe400078e0262 */
[----:B------:R-:W-:Y:S02]  /*3b10*/  ISETP.GE.AND P2, PT, R39, R25, PT ;  /* 0x000000192700720c */ /* 0x000fe40003f46270 */
[----:B------:R-:W-:-:S11]  /*3b20*/  IADD3.X R27, PT, PT, RZ, R27, RZ, P3, !PT ;  /* 0x0000001bff1b7210 */ /* 0x000fd60001ffe4ff */
[----:B------:R-:W-:Y:S05]  /*3b30*/  @!P2 BRA `(.L_x_2603) ;  /* 0xffffffdc00f4a947 */ /* 0x000fea000383ffff */
[----:B------:R-:W-:-:S07]  /*3b40*/  IMAD.WIDE R100, R35, 0x14, R100 ;  /* 0x0000001423647825 */ /* 0x000fce00078e0264 */
.L_x_2599:
        /* <DEDUP_REMOVED lines=12> */
.L_x_2608:
[----:B------:R-:W0:Y:S01]  /*3c10*/  LDC R35, c[0x0][0x3ac] ;  /* 0x0000eb00ff237b82 */ /* 0x000e220000000800 */
[----:B------:R-:W-:Y:S01]  /*3c20*/  ISETP.NE.AND P2, PT, R39, R28, PT ;  /* 0x0000001c2700720c */ /* 0x000fe20003f45270 */
[----:B------:R-:W2:-:S12]  /*3c30*/  LDG.E.128.CONSTANT R12, desc[UR8][R100.64] ;  /* 0x00000008640c7981 */ /* 0x000e98000c1e9d00 */
[----:B------:R-:W-:Y:S01]  /*3c40*/  @!P2 IMAD R20, R36, 0x8, R1 ;  /* 0x000000082414a824 */ /* 0x000fe200078e0201 */
[----:B------:R-:W-:-:S05]  /*3c50*/  @!P2 MOV R48, R94 ;  /* 0x0000005e0030a202 */ /* 0x000fca0000000f00 */
[----:B------:R-:W3:Y:S01]  /*3c60*/  @!P2 LDL.64 R20, [R20+0x8] ;  /* 0x000008001414a983 */ /* 0x000ee20000100a00 */
[----:B0-----:R-:W-:-:S03]  /*3c70*/  IMAD.WIDE R16, R35, 0x4, R100 ;  /* 0x0000000423107825 */ /* 0x001fc600078e0264 */
[----:B------:R-:W4:Y:S04]  /*3c80*/  @!P2 LDG.E.U16.CONSTANT R18, desc[UR8][R48.64] ;  /* 0x000000083012a981 */ /* 0x000f28000c1e9500 */
[----:B------:R0:W5:Y:S01]  /*3c90*/  LDG.E.128.CONSTANT R8, desc[UR8][R16.64] ;  /* 0x0000000810087981 */ /* 0x000162000c1e9d00 */
[----:B------:R-:W-:-:S05]  /*3ca0*/  IMAD.WIDE R98, R35, 0x4, R16 ;  /* 0x0000000423627825 */ /* 0x000fca00078e0210 */
[----:B------:R-:W4:Y:S01]  /*3cb0*/  LDG.E.128.CONSTANT R4, desc[UR8][R98.64] ;  /* 0x0000000862047981 */ /* 0x000f22000c1e9d00 */
[----:B------:R-:W-:Y:S02]  /*3cc0*/  HFMA2 R2, -RZ, RZ, 0, 0.125 ;  /* 0x00003000ff027431 */ /* 0x000fe400000001ff */
[----:B------:R-:W-:-:S05]  /*3cd0*/  IMAD.MOV.U32 R3, RZ, RZ, 0x2400 ;  /* 0x00002400ff037424 */ /* 0x000fca00078e00ff */
[----:B------:R-:W-:Y:S02]  /*3ce0*/  PRMT R2, R3, 0x5410, R2 ;  /* 0x0000541003027816 */ /* 0x000fe40000000002 */
        /* <DEDUP_REMOVED lines=11> */
[C---:B------:R-:W-:Y:S02]  /*3da0*/  LOP3.LUT R75, R15.reuse, 0x70007, RZ, 0xc0, !PT ;  /* 0x000700070f4b7812 */ /* 0x040fe400078ec0ff */
[----:B------:R-:W-:Y:S02]  /*3db0*/  LOP3.LUT R45, R15, 0x380038, RZ, 0xc0, !PT ;  /* 0x003800380f2d7812 */ /* 0x000fe400078ec0ff */
[----:B------:R-:W-:Y:S02]  /*3dc0*/  SHF.R.U32.HI R64, RZ, 0x6, R15 ;  /* 0x00000006ff407819 */ /* 0x000fe4000001160f */
[----:B------:R-:W-:Y:S02]  /*3dd0*/  SHF.R.U32.HI R12, RZ, 0xf, R12 ;  /* 0x0000000fff0c7819 */ /* 0x000fe4000001160c */
[C---:B------:R-:W-:Y:S02]  /*3de0*/  LOP3.LUT R60, R13.reuse, 0x70007, RZ, 0xc0, !PT ;  /* 0x000700070d3c7812 */ /* 0x040fe400078ec0ff */
[----:B------:R-:W-:-:S02]  /*3df0*/  LOP3.LUT R25, R13, 0x380038, RZ, 0xc0, !PT ;  /* 0x003800380d197812 */ /* 0x000fc400078ec0ff */
[--C-:B------:R-:W-:Y:S02]  /*3e00*/  SHF.R.U32.HI R57, RZ, 0x6, R13.reuse ;  /* 0x00000006ff397819 */ /* 0x100fe4000001160d */
[----:B0-----:R-:W-:Y:S02]  /*3e10*/  SHF.R.U32.HI R16, RZ, 0xf, R13 ;  /* 0x0000000fff107819 */ /* 0x001fe4000001160d */
[----:B-----5:R-:W-:Y:S02]  /*3e20*/  SHF.R.U32.HI R15, RZ, 0xe, R10 ;  /* 0x0000000eff0f7819 */ /* 0x020fe4000001160a */
[----:B------:R-:W-:Y:S02]  /*3e30*/  LOP3.LUT R14, R14, 0x10001, RZ, 0xc0, !PT ;  /* 0x000100010e0e7812 */ /* 0x000fe400078ec0ff */
[----:B---3--:R-:W-:Y:S02]  /*3e40*/  @!P2 PRMT R0, R20, 0x7610, R0 ;  /* 0x000076101400a816 */ /* 0x008fe40000000000 */
[----:B------:R-:W-:-:S02]  /*3e50*/  LOP3.LUT R22, R8, 0x70007, RZ, 0xc0, !PT ;  /* 0x0007000708167812 */ /* 0x000fc400078ec0ff */
[----:B------:R-:W-:Y:S02]  /*3e60*/  LOP3.LUT R24, R8, 0x380038, RZ, 0xc0, !PT ;  /* 0x0038003808187812 */ /* 0x000fe400078ec0ff */
[--C-:B------:R-:W-:Y:S02]  /*3e70*/  SHF.R.U32.HI R17, RZ, 0x6, R8.reuse ;  /* 0x00000006ff117819 */ /* 0x100fe40000011608 */
[----:B------:R-:W-:Y:S02]  /*3e80*/  SHF.R.U32.HI R13, RZ, 0xe, R8 ;  /* 0x0000000eff0d7819 */ /* 0x000fe40000011608 */
[----:B----4-:R-:W-:Y:S02]  /*3e90*/  @!P2 IADD3 R28, PT, PT, R18, R39, RZ ;  /* 0x00000027121ca210 */ /* 0x010fe40007ffe0ff */
[----:B------:R-:W-:Y:S02]  /*3ea0*/  SHF.R.U32.HI R8, RZ, 0xe, R11 ;  /* 0x0000000eff087819 */ /* 0x000fe4000001160b */
[----:B------:R-:W-:-:S02]  /*3eb0*/  LOP3.LUT R19, R19, 0x10001, RZ, 0xc0, !PT ;  /* 0x0001000113137812 */ /* 0x000fc400078ec0ff */
[C---:B------:R-:W-:Y:S02]  /*3ec0*/  LOP3.LUT R50, R9.reuse, 0x70007, RZ, 0xc0, !PT ;  /* 0x0007000709327812 */ /* 0x040fe400078ec0ff */
[----:B------:R-:W-:Y:S02]  /*3ed0*/  LOP3.LUT R26, R9, 0x380038, RZ, 0xc0, !PT ;  /* 0x00380038091a7812 */ /* 0x000fe400078ec0ff */
[--C-:B------:R-:W-:Y:S02]  /*3ee0*/  SHF.R.U32.HI R18, RZ, 0x6, R9.reuse ;  /* 0x00000006ff127819 */ /* 0x100fe40000011609 */
[----:B------:R-:W-:Y:S02]  /*3ef0*/  SHF.R.U32.HI R9, RZ, 0xe, R9 ;  /* 0x0000000eff097819 */ /* 0x000fe40000011609 */
[----:B------:R-:W-:Y:S02]  /*3f00*/  LOP3.LUT R12, R12, 0x10001, RZ, 0xc0, !PT ;  /* 0x000100010c0c7812 */ /* 0x000fe400078ec0ff */
[----:B------:R-:W-:-:S02]  /*3f10*/  LOP3.LUT R16, R16, 0x10001, RZ, 0xc0, !PT ;  /* 0x0001000110107812 */ /* 0x000fc400078ec0ff */
[----:B------:R-:W-:Y:S02]  /*3f20*/  LOP3.LUT R15, R14, 0x20002, R15, 0xf8, !PT ;  /* 0x000200020e0f7812 */ /* 0x000fe400078ef80f */
[----:B------:R-:W-:Y:S02]  /*3f30*/  @!P2 PRMT R0, R0, 0x7610, R20 ;  /* 0x000076100000a816 */ /* 0x000fe40000000014 */
[----:B------:R-:W-:Y:S02]  /*3f40*/  @!P2 PRMT R97, R21, 0x7610, R97 ;  /* 0x000076101561a816 */ /* 0x000fe40000000061 */
[----:B------:R-:W-:Y:S02]  /*3f50*/  SHF.R.U32.HI R14, RZ, 0xd, R6 ;  /* 0x0000000dff0e7819 */ /* 0x000fe40000011606 */
[C---:B------:R-:W-:Y:S02]  /*3f60*/  LOP3.LUT R58, R7.reuse, 0x70007, RZ, 0xc0, !PT ;  /* 0x00070007073a7812 */ /* 0x040fe400078ec0ff */
[----:B------:R-:W-:-:S02]  /*3f70*/  LOP3.LUT R48, R7, 0x380038, RZ, 0xc0, !PT ;  /* 0x0038003807307812 */ /* 0x000fc400078ec0ff */
[--C-:B------:R-:W-:Y:S02]  /*3f80*/  SHF.R.U32.HI R54, RZ, 0x6, R7.reuse ;  /* 0x00000006ff367819 */ /* 0x100fe40000011607 */
[----:B------:R-:W-:Y:S02]  /*3f90*/  LOP3.LUT R66, R19, 0x20002, R8, 0xf8, !PT ;  /* 0x0002000213427812 */ /* 0x000fe400078ef808 */
        /* <DEDUP_REMOVED lines=8> */
[----:B------:R-:W-:Y:S02]  /*4020*/  LOP3.LUT R13, R12, 0x20002, R13, 0xf8, !PT ;  /* 0x000200020c0d7812 */ /* 0x000fe400078ef80d */
[----:B------:R-:W-:-:S02]  /*4030*/  LOP3.LUT R10, R16, 0x20002, R9, 0xf8, !PT ;  /* 0x00020002100a7812 */ /* 0x000fc400078ef809 */
[----:B------:R-:W-:Y:S02]  /*4040*/  @!P2 PRMT R97, R97, 0x7610, R21 ;  /* 0x000076106161a816 */ /* 0x000fe40000000015 */
[----:B------:R-:W-:Y:S02]  /*4050*/  SHF.R.U32.HI R12, RZ, 0xd, R4 ;  /* 0x0000000dff0c7819 */ /* 0x000fe40000011604 */
[C---:B------:R-:W-:Y:S02]  /*4060*/  LOP3.LUT R23, R5.reuse, 0x70007, RZ, 0xc0, !PT ;  /* 0x0007000705177812 */ /* 0x040fe400078ec0ff */
[----:B------:R-:W-:Y:S02]  /*4070*/  LOP3.LUT R9, R5, 0x380038, RZ, 0xc0, !PT ;  /* 0x0038003805097812 */ /* 0x000fe400078ec0ff */
[----:B------:R-:W-:Y:S02]  /*4080*/  SHF.R.U32.HI R16, RZ, 0x6, R5 ;  /* 0x00000006ff107819 */ /* 0x000fe40000011605 */
[----:B------:R-:W-:-:S02]  /*4090*/  LOP3.LUT R14, R15, 0x40004, R14, 0xf8, !PT ;  /* 0x000400040f0e7812 */ /* 0x000fc400078ef80e */
[----:B------:R-:W-:Y:S02]  /*40a0*/  LOP3.LUT R3, R3, 0x64006400, RZ, 0xfc, !PT ;  /* 0x6400640003037812 */ /* 0x000fe400078efcff */
[C---:B------:R-:W-:Y:S02]  /*40b0*/  LOP3.LUT R21, R4.reuse, 0x70007, RZ, 0xc0, !PT ;  /* 0x0007000704157812 */ /* 0x040fe400078ec0ff */
[----:B------:R-:W-:Y:S02]  /*40c0*/  LOP3.LUT R8, R4, 0x380038, RZ, 0xc0, !PT ;  /* 0x0038003804087812 */ /* 0x000fe400078ec0ff */
[----:B------:R-:W-:Y:S02]  /*40d0*/  SHF.R.U32.HI R19, RZ, 0x6, R4 ;  /* 0x00000006ff137819 */ /* 0x000fe40000011604 */
[----:B------:R-:W-:Y:S02]  /*40e0*/  SHF.R.U32.HI R5, RZ, 0xd, R5 ;  /* 0x0000000dff057819 */ /* 0x000fe40000011605 */
[----:B------:R-:W-:-:S02]  /*40f0*/  LOP3.LUT R15, R66, 0x40004, R7, 0xf8, !PT ;  /* 0x00040004420f7812 */ /* 0x000fc400078ef807 */
[----:B------:R-:W-:Y:S02]  /*4100*/  LOP3.LUT R4, R56, 0x380038, RZ, 0xc0, !PT ;  /* 0x0038003838047812 */ /* 0x000fe400078ec0ff */
[----:B------:R-:W-:Y:S02]  /*4110*/  LOP3.LUT R7, R62, 0x380038, RZ, 0xc0, !PT ;  /* 0x003800383e077812 */ /* 0x000fe400078ec0ff */
[----:B------:R-:W-:Y:S02]  /*4120*/  LOP3.LUT R85, R6, 0x64006400, RZ, 0xfc, !PT ;  /* 0x6400640006557812 */ /* 0x000fe400078efcff */
[----:B------:R-:W-:Y:S01]  /*4130*/  LOP3.LUT R6, R18, 0x380038, RZ, 0xc0, !PT ;  /* 0x0038003812067812 */ /* 0x000fe200078ec0ff */
[----:B------:R-:W-:Y:S01]  /*4140*/  HFMA2 R80, R3, R2.H1_H1, -132, -132 ;  /* 0xd820d82003507431 */ /* 0x000fe20000060002 */
[----:B------:R-:W-:Y:S02]  /*4150*/  LOP3.LUT R12, R13, 0x40004, R12, 0xf8, !PT ;  /* 0x000400040d0c7812 */ /* 0x000fe400078ef80c */
[----:B------:R-:W-:-:S02]  /*4160*/  LOP3.LUT R13, R10, 0x40004, R5, 0xf8, !PT ;  /* 0x000400040a0d7812 */ /* 0x000fc400078ef805 */
[----:B------:R-:W-:Y:S02]  /*4170*/  LOP3.LUT R5, R4, 0x64006400, RZ, 0xfc, !PT ;  /* 0x6400640004057812 */ /* 0x000fe400078efcff */
[----:B------:R-:W-:Y:S02]  /*4180*/  LOP3.LUT R7, R7, 0x64006400, RZ, 0xfc, !PT ;  /* 0x6400640007077812 */ /* 0x000fe400078efcff */
[----:B------:R-:W-:Y:S02]  /*4190*/  LOP3.LUT R3, R24, 0x64006400, RZ, 0xfc, !PT ;  /* 0x6400640018037812 */ /* 0x000fe400078efcff */
[----:B------:R-:W-:Y:S02]  /*41a0*/  LOP3.LUT R10, R64, 0x380038, RZ, 0xc0, !PT ;  /* 0x00380038400a7812 */ /* 0x000fe400078ec0ff */
[----:B------:R-:W-:Y:S02]  /*41b0*/  LOP3.LUT R47, R6, 0x64006400, RZ, 0xfc, !PT ;  /* 0x64006400062f7812 */ /* 0x000fe400078efcff */
[----:B------:R-:W-:-:S02]  /*41c0*/  SHF.R.U32.HI R52, RZ, 0x6, R11 ;  /* 0x00000006ff347819 */ /* 0x000fc4000001160b */
        /* <DEDUP_REMOVED lines=30> */
[----:B------:R-:W-:Y:S02]  /*43b0*/  LOP3.LUT R5, R62, 0x1c001c0, RZ, 0xc0, !PT ;  /* 0x01c001c03e057812 */ /* 0x000fe400078ec0ff */
[----:B------:R-:W-:Y:S02]  /*43c0*/  LOP3.LUT R6, R64, 0x1c001c0, RZ, 0xc0, !PT ;  /* 0x01c001c040067812 */ /* 0x000fe400078ec0ff */
        /* <DEDUP_REMOVED lines=81> */
[-C--:B------:R-:W-:Y:S02]  /*48e0*/  HFMA2 R85, R85, R2.reuse.H1_H1, -132, -132 ;  /* 0xd820d82055557431 */ /* 0x080fe40000060002 */
[----:B------:R-:W-:-:S02]  /*48f0*/  HFMA2 R73, R73, R2.H1_H1, -132, -132 ;  /* 0xd820d82049497431 */ /* 0x000fc40000060002 */
[-C--:B------:R-:W-:Y:S02]  /*4900*/  HFMA2 R71, R71, R2.reuse.H1_H1, -132, -132 ;  /* 0xd820d82047477431 */ /* 0x080fe40000060002 */
[-C--:B------:R-:W-:Y:S02]  /*4910*/  HFMA2 R69, R69, R2.reuse.H1_H1, -132, -132 ;  /* 0xd820d82045457431 */ /* 0x080fe40000060002 */
[-C--:B------:R-:W-:Y:S02]  /*4920*/  HFMA2 R47, R47, R2.reuse.H1_H1, -132, -132 ;  /* 0xd820d8202f2f7431 */ /* 0x080fe40000060002 */
[-C--:B------:R-:W-:Y:S02]  /*4930*/  HFMA2 R45, R45, R2.reuse.H1_H1, -132, -132 ;  /* 0xd820d8202d2d7431 */ /* 0x080fe40000060002 */
[-C--:B------:R-:W-:Y:S02]  /*4940*/  HFMA2 R27, R27, R2.reuse.H1_H1, -132, -132 ;  /* 0xd820d8201b1b7431 */ /* 0x080fe40000060002 */
[----:B------:R-:W-:-:S02]  /*4950*/  HFMA2 R25, R25, R2.H1_H1, -132, -132 ;  /* 0xd820d82019197431 */ /* 0x000fc40000060002 */
[-C--:B------:R-:W-:Y:S02]  /*4960*/  HFMA2 R67, R67, R2.reuse.H0_H0, -20, -20 ;  /* 0xcd00cd0043437431 */ /* 0x080fe40000040002 */
[-C--:B------:R-:W-:Y:S02]  /*4970*/  HFMA2 R65, R65, R2.reuse.H0_H0, -20, -20 ;  /* 0xcd00cd0041417431 */ /* 0x080fe40000040002 */
        /* <DEDUP_REMOVED lines=108> */
.L_x_2605:
[----:B------:R-:W-:Y:S01]  /*5040*/  @!P2 IMAD.MOV.U32 R36, RZ, RZ, R95 ;  /* 0x000000ffff24a224 */ /* 0x000fe200078e005f */
[----:B------:R-:W-:Y:S06]  /*5050*/  @!P1 BRA `(.L_x_2606) ;  /* 0x0000000800709947 */ /* 0x000fec0003800000 */
        /* <DEDUP_REMOVED lines=79> */
.L_x_2607:
        /* <DEDUP_REMOVED lines=77> */
.L_x_2606:
[----:B------:R-:W-:Y:S01]  /*5a20*/  IADD3 R39, PT, PT, R39, 0x20, RZ ;  /* 0x0000002027277810 */ /* 0x000fe20007ffe0ff */
[----:B------:R-:W-:Y:S01]  /*5a30*/  UIADD3 UR4, UPT, UPT, UR4, 0x40, URZ ;  /* 0x0000004004047890 */ /* 0x000fe2000fffe0ff */
[----:B------:R-:W-:Y:S01]  /*5a40*/  IADD3 R94, P3, PT, R94, 0x80, RZ ;  /* 0x000000805e5e7810 */ /* 0x000fe20007f7e0ff */
[----:B------:R-:W-:Y:S01]  /*5a50*/  IMAD.WIDE R100, R35, 0x4, R98 ;  /* 0x0000000423647825 */ /* 0x000fe200078e0262 */
[----:B------:R-:W-:Y:S02]  /*5a60*/  ISETP.GE.AND P2, PT, R39, R96, PT ;  /* 0x000000602700720c */ /* 0x000fe40003f46270 */
[----:B------:R-:W-:-:S11]  /*5a70*/  IADD3.X R49, PT, PT, RZ, R49, RZ, P3, !PT ;  /* 0x00000031ff317210 */ /* 0x000fd60001ffe4ff */
[----:B------:R-:W-:Y:S05]  /*5a80*/  @!P2 BRA `(.L_x_2608) ;  /* 0xffffffe00060a947 */ /* 0x000fea000383ffff */
.L_x_2604:
        /* <DEDUP_REMOVED lines=10> */
[----:B------:R-:W-:-:S05]  /*5b30*/  IMAD.MOV.U32 R2, RZ, RZ, R4 ;  /* 0x000000ffff027224 */ /* 0x000fca00078e0004 */
[----:B------:R-:W-:-:S07]  /*5b40*/  MOV R0, R2 ;  /* 0x0000000200007202 */ /* 0x000fce0000000f00 */
.L_x_2612:
[----:B------:R-:W0:Y:S02]  /*5b50*/  LDS R2, [R0] ;  /* 0x0000000000027984 */ /* 0x000e240000000800 */
[----:B0-----:R-:W-:-:S05]  /*5b60*/  HADD2 R3, R2, R7 ;  /* 0x0000000702037230 */ /* 0x001fca0000000000 */
[----:B------:R-:W0:Y:S02]  /*5b70*/  ATOMS.CAST.SPIN P0, [R0], R2, R3 ;  /* 0x000000020000758d */ /* 0x000e240001800003 */
[----:B0-----:R-:W-:Y:S05]  /*5b80*/  @!P0 BRA `(.L_x_2612) ;  /* 0xfffffffc00f08947 */ /* 0x001fea000383ffff */
[----:B------:R-:W-:Y:S05]  /*5b90*/  BRA `(.L_x_2610) ;  /* 0x00000000000c7947 */ /* 0x000fea0003800000 */
.L_x_2611:
[----:B------:R-:W2:Y:S02]  /*5ba0*/  LD.E R0, desc[UR8][R4.64] ;  /* 0x0000000804007980 */ /* 0x000ea4000c101900 */
[----:B--2---:R-:W-:-:S05]  /*5bb0*/  IADD3 R3, PT, PT, R7, R0, RZ ;  /* 0x0000000007037210 */ /* 0x004fca0007ffe0ff */
[----:B------:R0:W-:Y:S02]  /*5bc0*/  ST.E desc[UR8][R4.64], R3 ;  /* 0x0000000304007985 */ /* 0x0001e4000c101908 */
.L_x_2610:
[----:B------:R-:W-:Y:S05]  /*5bd0*/  BSYNC.RECONVERGENT B0 ;  /* 0x0000000000007941 */ /* 0x000fea0003800200 */
.L_x_2609:
[----:B------:R1:W-:Y:S01]  /*5be0*/  ATOM.E.ADD.F16x2.RN.STRONG.GPU P0, RZ, desc[UR8][R4.64+0x4], R33 ;  /* 0x8000042104ff79a2 */ /* 0x0003e2000c10e108 */
[----:B------:R-:W-:Y:S04]  /*5bf0*/  BSSY.RECONVERGENT B0, `(.L_x_2613) ;  /* 0x000000e000007945 */ /* 0x000fe80003800200 */
[----:B-1----:R-:W-:Y:S05]  /*5c00*/  @P0 BRA `(.L_x_2614) ;  /* 0x0000000000300947 */ /* 0x002fea0003800000 */
[----:B------:R-:W1:Y:S02]  /*5c10*/  QSPC.E.S P0, RZ, [R4+0x4] ;  /* 0x0000040004ff73aa */ /* 0x000e640000000500 */
[----:B-1----:R-:W-:Y:S05]  /*5c20*/  @!P0 BRA `(.L_x_2615) ;  /* 0x00000000001c8947 */ /* 0x002fea0003800000 */
[----:B------:R-:W-:-:S04]  /*5c30*/  MOV R2, R4 ;  /* 0x0000000400027202 */ /* 0x000fc80000000f00 */
[----:B------:R-:W-:-:S07]  /*5c40*/  MOV R0, R2 ;  /* 0x0000000200007202 */ /* 0x000fce0000000f00 */
.L_x_2616:
[----:B------:R-:W0:Y:S02]  /*5c50*/  LDS R2, [R0+0x4] ;  /* 0x0000040000027984 */ /* 0x000e240000000800 */
[----:B0-----:R-:W-:-:S05]  /*5c60*/  HFMA2 R3, R2, 1, 1, R33 ;  /* 0x3c003c0002037831 */ /* 0x001fca0000000021 */
[----:B------:R-:W0:Y:S02]  /*5c70*/  ATOMS.CAST.SPIN P0, [R0+0x4], R2, R3 ;  /* 0x000004020000758d */ /* 0x000e240001800003 */
[----:B0-----:R-:W-:Y:S05]  /*5c80*/  @!P0 BRA `(.L_x_2616) ;  /* 0xfffffffc00f08947 */ /* 0x001fea000383ffff */
[----:B------:R-:W-:Y:S05]  /*5c90*/  BRA `(.L_x_2614) ;  /* 0x00000000000c7947 */ /* 0x000fea0003800000 */
.L_x_2615:
[----:B------:R-:W0:Y:S02]  /*5ca0*/  LD.E R0, desc[UR8][R4.64+0x4] ;  /* 0x0000040804007980 */ /* 0x000e24000c101900 */
[----:B0-----:R-:W-:-:S05]  /*5cb0*/  IMAD.IADD R3, R33, 0x1, R0 ;  /* 0x0000000121037824 */ /* 0x001fca00078e0200 */
[----:B------:R1:W-:Y:S02]  /*5cc0*/  ST.E desc[UR8][R4.64+0x4], R3 ;  /* 0x0000040304007985 */ /* 0x0003e4000c101908 */
.L_x_2614:
[----:B------:R-:W-:Y:S05]  /*5cd0*/  BSYNC.RECONVERGENT B0 ;  /* 0x0000000000007941 */ /* 0x000fea0003800200 */
.L_x_2613:
        /* <DEDUP_REMOVED lines=11> */
.L_x_2620:
[----:B------:R-:W0:Y:S02]  /*5d90*/  LDS R2, [R0] ;  /* 0x0000000000027984 */ /* 0x000e240000000800 */
[----:B0-----:R-:W-:-:S05]  /*5da0*/  HADD2 R3, R2, R7 ;  /* 0x0000000702037230 */ /* 0x001fca0000000000 */
[----:B------:R-:W0:Y:S02]  /*5db0*/  ATOMS.CAST.SPIN P0, [R0], R2, R3 ;  /* 0x000000020000758d */ /* 0x000e240001800003 */
[----:B0-----:R-:W-:Y:S05]  /*5dc0*/  @!P0 BRA `(.L_x_2620) ;  /* 0xfffffffc00f08947 */ /* 0x001fea000383ffff */
[----:B------:R-:W-:Y:S05]  /*5dd0*/  BRA `(.L_x_2618) ;  /* 0x00000000000c7947 */ /* 0x000fea0003800000 */
.L_x_2619:
[----:B------:R-:W2:Y:S02]  /*5de0*/  LD.E R0, desc[UR8][R4.64] ;  /* 0x0000000804007980 */ /* 0x000ea4000c101900 */
[----:B--2---:R-:W-:-:S05]  /*5df0*/  IADD3 R3, PT, PT, R7, R0, RZ ;  /* 0x0000000007037210 */ /* 0x004fca0007ffe0ff */
[----:B------:R0:W-:Y:S02]  /*5e00*/  ST.E desc[UR8][R4.64], R3 ;  /* 0x0000000304007985 */ /* 0x0001e4000c101908 */
.L_x_2618:
[----:B------:R-:W-:Y:S05]  /*5e10*/  BSYNC.RECONVERGENT B0 ;  /* 0x0000000000007941 */ /* 0x000fea0003800200 */
.L_x_2617:
[----:B------:R1:W-:Y:S01]  /*5e20*/  ATOM.E.ADD.F16x2.RN.STRONG.GPU P0, RZ, desc[UR8][R4.64+0x4], R31 ;  /* 0x8000041f04ff79a2 */ /* 0x0003e2000c10e108 */
[----:B------:R-:W-:Y:S04]  /*5e30*/  BSSY.RECONVERGENT B0, `(.L_x_2621) ;  /* 0x000000e000007945 */ /* 0x000fe80003800200 */
[----:B-1----:R-:W-:Y:S05]  /*5e40*/  @P0 BRA `(.L_x_2622) ;  /* 0x0000000000300947 */ /* 0x002fea0003800000 */
[----:B------:R-:W1:Y:S02]  /*5e50*/  QSPC.E.S P0, RZ, [R4+0x4] ;  /* 0x0000040004ff73aa */ /* 0x000e640000000500 */
[----:B-1----:R-:W-:Y:S05]  /*5e60*/  @!P0 BRA `(.L_x_2623) ;  /* 0x00000000001c8947 */ /* 0x002fea0003800000 */
[----:B------:R-:W-:-:S05]  /*5e70*/  IMAD.MOV.U32 R2, RZ, RZ, R4 ;  /* 0x000000ffff027224 */ /* 0x000fca00078e0004 */
[----:B------:R-:W-:-:S07]  /*5e80*/  MOV R0, R2 ;  /* 0x0000000200007202 */ /* 0x000fce0000000f00 */
.L_x_2624:
[----:B------:R-:W0:Y:S02]  /*5e90*/  LDS R2, [R0+0x4] ;  /* 0x0000040000027984 */ /* 0x000e240000000800 */
[----:B0-----:R-:W-:-:S05]  /*5ea0*/  HFMA2 R3, R2, 1, 1, R31 ;  /* 0x3c003c0002037831 */ /* 0x001fca000000001f */
[----:B------:R-:W0:Y:S02]  /*5eb0*/  ATOMS.CAST.SPIN P0, [R0+0x4], R2, R3 ;  /* 0x000004020000758d */ /* 0x000e240001800003 */
[----:B0-----:R-:W-:Y:S05]  /*5ec0*/  @!P0 BRA `(.L_x_2624) ;  /* 0xfffffffc00f08947 */ /* 0x001fea000383ffff */
[----:B------:R-:W-:Y:S05]  /*5ed0*/  BRA `(.L_x_2622) ;  /* 0x00000000000c7947 */ /* 0x000fea0003800000 */
.L_x_2623:
[----:B------:R-:W0:Y:S02]  /*5ee0*/  LD.E R0, desc[UR8][R4.64+0x4] ;  /* 0x0000040804007980 */ /* 0x000e24000c101900 */
[----:B0-----:R-:W-:-:S05]  /*5ef0*/  IADD3 R3, PT, PT, R31, R0, RZ ;  /* 0x000000001f037210 */ /* 0x001fca0007ffe0ff */
[----:B------:R1:W-:Y:S02]  /*5f00*/  ST.E desc[UR8][R4.64+0x4], R3 ;  /* 0x0000040304007985 */ /* 0x0003e4000c101908 */
.L_x_2622:
[----:B------:R-:W-:Y:S05]  /*5f10*/  BSYNC.RECONVERGENT B0 ;  /* 0x0000000000007941 */ /* 0x000fea0003800200 */
.L_x_2621:
        /* <DEDUP_REMOVED lines=12> */
.L_x_2628:
[----:B------:R-:W0:Y:S02]  /*5fe0*/  LDS R2, [R0] ;  /* 0x0000000000027984 */ /* 0x000e240000000800 */
[----:B0-----:R-:W-:-:S05]  /*5ff0*/  HADD2 R3, R2, R7 ;  /* 0x0000000702037230 */ /* 0x001fca0000000000 */
[----:B------:R-:W0:Y:S02]  /*6000*/  ATOMS.CAST.SPIN P0, [R0], R2, R3 ;  /* 0x000000020000758d */ /* 0x000e240001800003 */
[----:B0-----:R-:W-:Y:S05]  /*6010*/  @!P0 BRA `(.L_x_2628) ;  /* 0xfffffffc00f08947 */ /* 0x001fea000383ffff */
[----:B------:R-:W-:Y:S05]  /*6020*/  BRA `(.L_x_2626) ;  /* 0x00000000000c7947 */ /* 0x000fea0003800000 */
.L_x_2627:
[----:B------:R-:W2:Y:S02]  /*6030*/  LD.E R0, desc[UR8][R4.64] ;  /* 0x0000000804007980 */ /* 0x000ea4000c101900 */
[----:B--2---:R-:W-:-:S05]  /*6040*/  IMAD.IADD R3, R7, 0x1, R0 ;  /* 0x0000000107037824 */ /* 0x004fca00078e0200 */
[----:B------:R0:W-:Y:S02]  /*6050*/  ST.E desc[UR8][R4.64], R3 ;  /* 0x0000000304007985 */ /* 0x0001e4000c101908 */
.L_x_2626:
[----:B------:R-:W-:Y:S05]  /*6060*/  BSYNC.RECONVERGENT B0 ;  /* 0x0000000000007941 */ /* 0x000fea0003800200 */
.L_x_2625:
[----:B------:R1:W-:Y:S02]  /*6070*/  ATOM.E.ADD.F16x2.RN.STRONG.GPU P0, RZ, desc[UR8][R4.64+0x4], R29 ;  /* 0x8000041d04ff79a2 */ /* 0x0003e4000c10e108 */
[----:B-1----:R-:W-:Y:S05]  /*6080*/  @P0 EXIT ;  /* 0x000000000000094d */ /* 0x002fea0003800000 */
[----:B------:R-:W1:Y:S02]  /*6090*/  QSPC.E.S P0, RZ, [R4+0x4] ;  /* 0x0000040004ff73aa */ /* 0x000e640000000500 */
[----:B-1----:R-:W-:Y:S05]  /*60a0*/  @!P0 BRA `(.L_x_2629) ;  /* 0x00000000001c8947 */ /* 0x002fea0003800000 */
[----:B------:R-:W-:-:S04]  /*60b0*/  MOV R2, R4 ;  /* 0x0000000400027202 */ /* 0x000fc80000000f00 */
[----:B------:R-:W-:-:S07]  /*60c0*/  MOV R0, R2 ;  /* 0x0000000200007202 */ /* 0x000fce0000000f00 */
.L_x_2630:
[----:B------:R-:W0:Y:S02]  /*60d0*/  LDS R2, [R0+0x4] ;  /* 0x0000040000027984 */ /* 0x000e240000000800 */
[----:B0-----:R-:W-:-:S05]  /*60e0*/  HFMA2 R3, R2, 1, 1, R29 ;  /* 0x3c003c0002037831 */ /* 0x001fca000000001d */
[----:B------:R-:W0:Y:S02]  /*60f0*/  ATOMS.CAST.SPIN P0, [R0+0x4], R2, R3 ;  /* 0x000004020000758d */ /* 0x000e240001800003 */
[----:B0-----:R-:W-:Y:S05]  /*6100*/  @!P0 BRA `(.L_x_2630) ;  /* 0xfffffffc00f08947 */ /* 0x001fea000383ffff */
[----:B------:R-:W-:Y:S05]  /*6110*/  EXIT ;  /* 0x000000000000794d */ /* 0x000fea0003800000 */
.L_x_2629:
[----:B------:R-:W0:Y:S02]  /*6120*/  LD.E R0, desc[UR8][R4.64+0x4] ;  /* 0x0000040804007980 */ /* 0x000e24000c101900 */
[----:B0-----:R-:W-:-:S05]  /*6130*/  IADD3 R3, PT, PT, R29, R0, RZ ;  /* 0x000000001d037210 */ /* 0x001fca0007ffe0ff */
[----:B------:R-:W-:Y:S01]  /*6140*/  ST.E desc[UR8][R4.64+0x4], R3 ;  /* 0x0000040304007985 */ /* 0x000fe2000c101908 */
[----:B------:R-:W-:Y:S05]  /*6150*/  EXIT ;  /* 0x000000000000794d */ /* 0x000fea0003800000 */
.L_x_2631:
        /* <DEDUP_REMOVED lines=10> */
.L_x_5316:


//--------------------- .text._Z23gemm_half_q_half_kernelILi3ELi38ELb1ELb1ELi64EEvPK6__halfPKjS4_S2_PS0_iiiiPKtS7_iiiiiibS2_i --------------------------
	.section	.text._Z23gemm_half_q_half_kernelILi3ELi38ELb1ELb1ELi64EEvPK6__halfPKjS4_S2_PS0_iiiiPKtS7_iiiiiibS2_i,"ax",@progbits
	.align	128
        .global         _Z23gemm_half_q_half_kernelILi3ELi38ELb1ELb1ELi64EEvPK6__halfPKjS4_S2_PS0_iiiiPKtS7_iiiiiibS2_i
        .type           _Z23gemm_half_q_half_kernelILi3ELi38ELb1ELb1ELi64EEvPK6__halfPKjS4_S2_PS0_iiiiPKtS7_iiiiiibS2_i,@function
        .size           _Z23gemm_half_q_half_kernelILi3ELi38ELb1ELb1ELi64EEvPK6__halfPKjS4_S2_PS0_iiiiPKtS7_iiiiiibS2_i,(.L_x_5317 - _Z23gemm_half_q_half_kernelILi3ELi38ELb1ELb1ELi64EEvPK6__halfPKjS4_S2_PS0_iiiiPKtS7_iiiiiibS2_i)
        .other          _Z23gemm_half_q_half_kernelILi3ELi38ELb1ELb1ELi64EEvPK6__halfPKjS4_S2_PS0_iiiiPKtS7_iiiiiibS2_i,@"STO_CUDA_ENTRY STV_DEFAULT"
_Z23gemm_half_q_half_kernelILi3ELi38ELb1ELb1ELi64EEvPK6__halfPKjS4_S2_PS0_iiiiPKtS7_iiiiiibS2_i:
.text._Z23gemm_half_q_half_kernelILi3ELi38ELb1ELb1ELi64EEvPK6__halfPKjS4_S2_PS0_iiiiPKtS7_iiiiiibS2_i:
        /* <DEDUP_REMOVED lines=30> */
.L_x_2632:
[----:B------:R-:W-:Y:S02]  /*01e0*/  PRMT R3, R3, 0x9910, RZ ;  /* 0x0000991003037816 */ /* 0x000fe400000000ff */
[----:B------:R-:W-:Y:S02]  /*01f0*/  SHF.L.U32 R47, R2, 0x6, RZ ;  /* 0x00000006022f7819 */ /* 0x000fe400000006ff */
[----:B------:R-:W-:Y:S02]  /*0200*/  ISETP.NE.AND P0, PT, R3, RZ, PT ;  /* 0x000000ff0300720c */ /* 0x000fe40003f05270 */
[----:B------:R-:W-:-:S11]  /*0210*/  VIADDMNMX R45, R47, 0x40, R4, PT ;  /* 0x000000402f2d7846 */ /* 0x000fd60003800104 */
[----:B------:R-:W-:Y:S05]  /*0220*/  @!P0 EXIT ;  /* 0x000000000000894d */ /* 0x000fea0003800000 */
[----:B------:R-:W-:Y:S01]  /*0230*/  IADD3 R20, PT, PT, R47, R0, RZ ;  /* 0x000000002f147210 */ /* 0x000fe20007ffe0ff */
[----:B------:R-:W-:Y:S01]  /*0240*/  IMAD.SHL.U32 R3, R10, 0x100, RZ ;  /* 0x000001000a037824 */ /* 0x000fe200078e00ff */
[----:B------:R-:W-:Y:S01]  /*0250*/  BSSY.RECONVERGENT B0, `(.L_x_2633) ;  /* 0x00000b6000007945 */ /* 0x000fe20003800200 */
[----:B------:R-:W-:Y:S02]  /*0260*/  VIMNMX.U32 R5, PT, PT, R51, 0x3, PT ;  /* 0x0000000333057848 */ /* 0x000fe40003fe0000 */
[----:B------:R-:W-:Y:S02]  /*0270*/  ISETP.GE.AND P0, PT, R20, R45, PT ;  /* 0x0000002d1400720c */ /* 0x000fe40003f06270 */
        /* <DEDUP_REMOVED lines=31> */
.L_x_2638:
[----:B------:R-:W-:Y:S01]  /*0470*/  IMAD.IADD R9, R17, 0x1, R4 ;  /* 0x0000000111097824 */ /* 0x000fe200078e0204 */
[----:B------:R-:W-:-:S04]  /*0480*/  IADD3 R7, P2, PT, R20, R17, RZ ;  /* 0x0000001114077210 */ /* 0x000fc80007f5e0ff */
[-C--:B------:R-:W-:Y:S02]  /*0490*/  IADD3 R11, PT, PT, R9, R4.reuse, RZ ;  /* 0x00000004090b7210 */ /* 0x080fe40007ffe0ff */
[----:B------:R-:W-:Y:S02]  /*04a0*/  LEA.HI.X.SX32 R8, R17, RZ, 0x1, P2 ;  /* 0x000000ff11087211 */ /* 0x000fe400010f0eff */
[----:B------:R-:W-:Y:S02]  /*04b0*/  LEA R6, P2, R7, UR4, 0x1 ;  /* 0x0000000407067c11 */ /* 0x000fe4000f8408ff */
[----:B------:R-:W-:Y:S02]  /*04c0*/  IADD3 R12, P3, PT, R20, R9, RZ ;  /* 0x00000009140c7210 */ /* 0x000fe40007f7e0ff */
[----:B------:R-:W-:Y:S02]  /*04d0*/  IADD3 R17, PT, PT, R11, R4, RZ ;  /* 0x000000040b117210 */ /* 0x000fe40007ffe0ff */
[----:B------:R-:W-:-:S02]  /*04e0*/  LEA.HI.X R7, R7, UR5, R8, 0x1, P2 ;  /* 0x0000000507077c11 */ /* 0x000fc400090f0c08 */
[----:B------:R-:W-:Y:S02]  /*04f0*/  LEA.HI.X.SX32 R9, R9, RZ, 0x1, P3 ;  /* 0x000000ff09097211 */ /* 0x000fe400018f0eff */
[----:B------:R-:W-:Y:S02]  /*0500*/  LEA R8, P2, R12, UR4, 0x1 ;  /* 0x000000040c087c11 */ /* 0x000fe4000f8408ff */
[C---:B------:R-:W-:Y:S01]  /*0510*/  IADD3 R18, P4, PT, R20.reuse, R11, RZ ;  /* 0x0000000b14127210 */ /* 0x040fe20007f9e0ff */
[----:B------:R-:W2:Y:S01]  /*0520*/  LDG.E.U16.CONSTANT R7, desc[UR8][R6.64] ;  /* 0x0000000806077981 */ /* 0x000ea2000c1e9500 */
[----:B------:R-:W-:Y:S02]  /*0530*/  IADD3 R13, P5, PT, R20, R17, RZ ;  /* 0x00000011140d7210 */ /* 0x000fe40007fbe0ff */
[----:B------:R-:W-:Y:S02]  /*0540*/  LEA.HI.X R9, R12, UR5, R9, 0x1, P2 ;  /* 0x000000050c097c11 */ /* 0x000fe400090f0c09 */
[----:B------:R-:W-:-:S02]  /*0550*/  LEA.HI.X.SX32 R11, R11, RZ, 0x1, P4 ;  /* 0x000000ff0b0b7211 */ /* 0x000fc400020f0eff */
[C---:B------:R-:W-:Y:S02]  /*0560*/  LEA R10, P3, R18.reuse, UR4, 0x1 ;  /* 0x00000004120a7c11 */ /* 0x040fe4000f8608ff */
        /* <DEDUP_REMOVED lines=14> */
[----:B0-----:R-:W-:Y:S01]  /*0650*/  VIADD R14, R14, 0x200 ;  /* 0x000002000e0e7836 */ /* 0x001fe20000000000 */
[----:B------:R-:W-:Y:S06]  /*0660*/  @!P2 BRA `(.L_x_2638) ;  /* 0xfffffffc0080a947 */ /* 0x000fec000383ffff */
.L_x_2637:
        /* <DEDUP_REMOVED lines=19> */
[----:B0-----:R-:W-:-:S07]  /*07a0*/  VIADD R14, R14, 0x100 ;  /* 0x000001000e0e7836 */ /* 0x001fce0000000000 */
.L_x_2639:
[----:B------:R-:W-:-:S13]  /*07b0*/  ISETP.EQ.AND P2, PT, R15, RZ, PT ;  /* 0x000000ff0f00720c */ /* 0x000fda0003f42270 */
[----:B------:R-:W-:Y:S05]  /*07c0*/  @!P0 BRA P2, `(.L_x_2634) ;  /* 0x0000000400788947 */ /* 0x000fea0001000000 */
.L_x_2636:
        /* <DEDUP_REMOVED lines=12> */
.L_x_2635:
[----:B------:R-:W-:-:S04]  /*0890*/  LEA R6, P0, R20, UR10, 0x1 ;  /* 0x0000000a14067c11 */ /* 0x000fc8000f8008ff */
[----:B------:R-:W-:Y:S02]  /*08a0*/  LEA.HI.X R7, R20, UR11, RZ, 0x1, P0 ;  /* 0x0000000b14077c11 */ /* 0x000fe400080f0cff */
[----:B------:R-:W-:Y:S01]  /*08b0*/  IADD3 R15, PT, PT, RZ, -R5, RZ ;  /* 0x80000005ff0f7210 */ /* 0x000fe20007ffe0ff */
[----:B------:R-:W-:Y:S01]  /*08c0*/  IMAD R17, R4, UR7, RZ ;  /* 0x0000000704117c24 */ /* 0x000fe2000f8e02ff */
[----:B------:R-:W0:Y:S01]  /*08d0*/  LDCU.64 UR10, c[0x0][0x380] ;  /* 0x00007000ff0a77ac */ /* 0x000e220008000a00 */
[----:B------:R1:W5:Y:S01]  /*08e0*/  LDG.E.U16.CONSTANT R20, desc[UR8][R6.64] ;  /* 0x0000000806147981 */ /* 0x000362000c1e9500 */
[----:B------:R-:W-:Y:S01]  /*08f0*/  ISETP.GE.AND P0, PT, R15, RZ, PT ;  /* 0x000000ff0f00720c */ /* 0x000fe20003f06270 */
[----:B------:R-:W-:-:S12]  /*0900*/  IMAD R17, R17, 0x3, RZ ;  /* 0x0000000311117824 */ /* 0x000fd800078e02ff */
[----:B-1----:R-:W-:Y:S05]  /*0910*/  @P0 BRA `(.L_x_2640) ;  /* 0x0000000000f80947 */ /* 0x002fea0003800000 */
[----:B------:R-:W-:Y:S01]  /*0920*/  IMAD.MOV R6, RZ, RZ, -R15 ;  /* 0x000000ffff067224 */ /* 0x000fe200078e0a0f */
[----:B------:R-:W-:-:S04]  /*0930*/  PLOP3.LUT P0, PT, PT, PT, PT, 0x80, 0x8 ;  /* 0x000000000008781c */ /* 0x000fc80003f0f070 */
[----:B------:R-:W-:-:S13]  /*0940*/  ISETP.GT.AND P2, PT, R6, 0x3, PT ;  /* 0x000000030600780c */ /* 0x000fda0003f44270 */
[----:B------:R-:W-:Y:S05]  /*0950*/  @!P2 BRA `(.L_x_2641) ;  /* 0x00000000008ca947 */ /* 0x000fea0003800000 */
[----:B------:R-:W-:Y:S01]  /*0960*/  PLOP3.LUT P0, PT, PT, PT, PT, 0x8, 0x80 ;  /* 0x000000000080781c */ /* 0x000fe20003f0e170 */
[----:B------:R-:W1:Y:S01]  /*0970*/  LDCU.64 UR4, c[0x0][0x380] ;  /* 0x00007000ff0477ac */ /* 0x000e620008000a00 */
[----:B------:R-:W-:-:S11]  /*0980*/  NOP ;  /* 0x0000000000007918 */ /* 0x000fd60000000000 */
.L_x_2642:
        /* <DEDUP_REMOVED lines=32> */
.L_x_2641:
        /* <DEDUP_REMOVED lines=21> */
.L_x_2643:
[----:B------:R-:W-:-:S13]  /*0ce0*/  ISETP.NE.OR P0, PT, R15, RZ, P0 ;  /* 0x000000ff0f00720c */ /* 0x000fda0000705670 */
[----:B------:R-:W-:Y:S05]  /*0cf0*/  @!P0 BRA `(.L_x_2634) ;  /* 0x00000000002c8947 */ /* 0x000fea0003800000 */
.L_x_2640:
        /* <DEDUP_REMOVED lines=11> */
.L_x_2634:
[----:B0-----:R-:W-:Y:S05]  /*0db0*/  BSYNC.RECONVERGENT B0 ;  /* 0x0000000000007941 */ /* 0x001fea0003800200 */
.L_x_2633:
        /* <DEDUP_REMOVED lines=20> */
.L_x_2647:
        /* <DEDUP_REMOVED lines=15> */
.L_x_2646:
[----:B--2---:R-:W-:-:S05]  /*0ff0*/  IMAD.MOV R6, RZ, RZ, -R5 ;  /* 0x000000ffff067224 */ /* 0x004fca00078e0a05 */
[----:B------:R-:W-:-:S13]  /*1000*/  ISETP.GT.AND P2, PT, R6, 0x1, PT ;  /* 0x000000010600780c */ /* 0x000fda0003f44270 */
[----:B------:R-:W-:Y:S05]  /*1010*/  @!P2 BRA `(.L_x_2648) ;  /* 0x000000000024a947 */ /* 0x000fea0003800000 */
[----:B------:R-:W1:Y:S01]  /*1020*/  LDC.64 R8, c[0x0][0x3a0] ;  /* 0x0000e800ff087b82 */ /* 0x000e620000000a00 */
        /* <DEDUP_REMOVED lines=8> */
.L_x_2648:
[----:B------:R-:W-:-:S13]  /*10b0*/  ISETP.NE.OR P0, PT, R5, RZ, P0 ;  /* 0x000000ff0500720c */ /* 0x000fda0000705670 */
[----:B------:R-:W-:Y:S05]  /*10c0*/  @!P0 BRA `(.L_x_2644) ;  /* 0x00000000001c8947 */ /* 0x000fea0003800000 */
.L_x_2645:
[----:B01----:R-:W0:Y:S02]  /*10d0*/  LDC.64 R6, c[0x0][0x3a0] ;  /* 0x0000e800ff067b82 */ /* 0x003e240000000a00 */
.L_x_2649:
[----:B0-----:R-:W-:Y:S01]  /*10e0*/  IMAD.WIDE R8, R3, 0x2, R6 ;  /* 0x0000000203087825 */ /* 0x001fe200078e0206 */
[----:B------:R-:W-:Y:S02]  /*10f0*/  IADD3 R5, PT, PT, R5, 0x1, RZ ;  /* 0x0000000105057810 */ /* 0x000fe40007ffe0ff */
[----:B------:R-:W-:Y:S02]  /*1100*/  IADD3 R3, PT, PT, R3, R43, RZ ;  /* 0x0000002b03037210 */ /* 0x000fe40007ffe0ff */
[----:B------:R2:W-:Y:S01]  /*1110*/  STG.E.64 desc[UR8][R8.64], RZ ;  /* 0x000000ff08007986 */ /* 0x0005e2000c101b08 */
[----:B------:R-:W-:-:S13]  /*1120*/  ISETP.NE.AND P0, PT, R5, RZ, PT ;  /* 0x000000ff0500720c */ /* 0x000fda0003f05270 */
[----:B--2---:R-:W-:Y:S05]  /*1130*/  @P0 BRA `(.L_x_2649) ;  /* 0xfffffffc00e80947 */ /* 0x004fea000383ffff */
.L_x_2644:
        /* <DEDUP_REMOVED lines=15> */
.L_x_2651:
        /* <DEDUP_REMOVED lines=44> */
.L_x_2650:
[----:B------:R1:W5:Y:S01]  /*14f0*/  LDL.64 R102, [R1] ;  /* 0x0000000001667983 */ /* 0x0003620000100a00 */
[----:B------:R-:W2:Y:S01]  /*1500*/  LDCU UR4, c[0x0][0x3c8] ;  /* 0x00007900ff0477ac */ /* 0x000ea20008000800 */
[----:B------:R-:W-:Y:S01]  /*1510*/  HFMA2 R5, -RZ, RZ, 0, 0 ;  /* 0x00000000ff057431 */ /* 0x000fe200000001ff */
[----:B------:R-:W-:Y:S01]  /*1520*/  MOV R10, RZ ;  /* 0x000000ff000a7202 */ /* 0x000fe20000000f00 */
[----:B------:R-:W-:Y:S01]  /*1530*/  HFMA2 R9, -RZ, RZ, 0, 0 ;  /* 0x00000000ff097431 */ /* 0x000fe200000001ff */
[----:B------:R-:W3:Y:S01]  /*1540*/  LDCU UR7, c[0x0][0x3cc] ;  /* 0x00007980ff0777ac */ /* 0x000ee20008000800 */
[----:B------:R-:W-:Y:S01]  /*1550*/  IMAD.MOV.U32 R12, RZ, RZ, RZ ;  /* 0x000000ffff0c7224 */ /* 0x000fe200078e00ff */
[----:B------:R-:W4:Y:S01]  /*1560*/  LDCU UR5, c[0x0][0x3d0] ;  /* 0x00007a00ff0577ac */ /* 0x000f220008000800 */
[----:B------:R-:W0:Y:S01]  /*1570*/  LDCU UR10, c[0x0][0x3d4] ;  /* 0x00007a80ff0a77ac */ /* 0x000e220008000800 */
[----:B------:R-:W1:Y:S01]  /*1580*/  LDCU UR11, c[0x0][0x3d8] ;  /* 0x00007b00ff0b77ac */ /* 0x000e620008000800 */
[----:B--2---:R-:W-:-:S02]  /*1590*/  ISETP.GT.AND P0, PT, R47, UR4, PT ;  /* 0x000000042f007c0c */ /* 0x004fc4000bf04270 */
[C---:B------:R-:W-:Y:S02]  /*15a0*/  VIMNMX R0, PT, PT, R47.reuse, UR4, PT ;  /* 0x000000042f007c48 */ /* 0x040fe4000bfe0100 */
[C---:B---3--:R-:W-:Y:S02]  /*15b0*/  ISETP.GT.AND P2, PT, R47.reuse, UR7, PT ;  /* 0x000000072f007c0c */ /* 0x048fe4000bf44270 */
[----:B------:R-:W-:Y:S02]  /*15c0*/  SHF.R.S32.HI R3, RZ, 0x1f, R0 ;  /* 0x0000001fff037819 */ /* 0x000fe40000011400 */
[----:B----4-:R-:W-:Y:S02]  /*15d0*/  ISETP.GT.AND P3, PT, R47, UR5, PT ;  /* 0x000000052f007c0c */ /* 0x010fe4000bf64270 */
[----:B------:R-:W-:Y:S02]  /*15e0*/  LEA.HI R3, R3, R0, RZ, 0x5 ;  /* 0x0000000003037211 */ /* 0x000fe400078f28ff */
[----:B0-----:R-:W-:-:S02]  /*15f0*/  ISETP.GT.AND P4, PT, R47, UR10, PT ;  /* 0x0000000a2f007c0c */ /* 0x001fc4000bf84270 */
[----:B------:R-:W-:Y:S02]  /*1600*/  SHF.R.S32.HI R11, RZ, 0x5, R3 ;  /* 0x00000005ff0b7819 */ /* 0x000fe40000011403 */
[----:B-1----:R-:W-:Y:S02]  /*1610*/  ISETP.GT.AND P5, PT, R47, UR11, PT ;  /* 0x0000000b2f007c0c */ /* 0x002fe4000bfa4270 */
        /* <DEDUP_REMOVED lines=9> */
.L_x_2652:
[----:B------:R-:W-:Y:S05]  /*16b0*/  @!P2 BRA `(.L_x_2653) ;  /* 0x00000000001ca947 */ /* 0x000fea0003800000 */
[----:B------:R-:W0:Y:S02]  /*16c0*/  LDC R8, c[0x0][0x3d0] ;  /* 0x0000f400ff087b82 */ /* 0x000e240000000800 */
[----:B0-----:R-:W-:-:S04]  /*16d0*/  VIMNMX R3, PT, PT, R47, R8, PT ;  /* 0x000000082f037248 */ /* 0x001fc80003fe0100 */
[----:B------:R-:W-:-:S04]  /*16e0*/  IADD3 R3, PT, PT, R3, -UR7, RZ ;  /* 0x8000000703037c10 */ /* 0x000fc8000fffe0ff */
[----:B------:R-:W-:-:S04]  /*16f0*/  SHF.R.S32.HI R8, RZ, 0x1f, R3 ;  /* 0x0000001fff087819 */ /* 0x000fc80000011403 */
[----:B------:R-:W-:-:S04]  /*1700*/  LEA.HI R8, R8, R3, RZ, 0x5 ;  /* 0x0000000308087211 */ /* 0x000fc800078f28ff */
[----:B------:R-:W-:-:S05]  /*1710*/  SHF.R.S32.HI R8, RZ, 0x5, R8 ;  /* 0x00000005ff087819 */ /* 0x000fca0000011408 */
[----:B------:R-:W-:-:S07]  /*1720*/  IMAD R5, R8, 0x5, RZ ;  /* 0x0000000508057824 */ /* 0x000fce00078e02ff */
.L_x_2653:
        /* <DEDUP_REMOVED lines=8> */
.L_x_2654:
        /* <DEDUP_REMOVED lines=8> */
.L_x_2655:
        /* <DEDUP_REMOVED lines=8> */
.L_x_2656:
[----:B------:R-:W-:Y:S01]  /*18b0*/  LEA R0, R11, R0, 0x3 ;  /* 0x000000000b007211 */ /* 0x000fe200078e18ff */
        /* <DEDUP_REMOVED lines=24> */
[----:B------:R-:W-:Y:S02]  /*1a40*/  MOV R100, R12 ;  /* 0x0000000c00647202 */ /* 0x000fe40000000f00 */
[----:B------:R-:W-:Y:S01]  /*1a50*/  MOV R101, R13 ;  /* 0x0000000d00657202 */ /* 0x000fe20000000f00 */
[----:B------:R-:W-:Y:S06]  /*1a60*/  @!P0 BRA `(.L_x_2657) ;  /* 0x0000002000f08947 */ /* 0x000fec0003800000 */
[----:B------:R-:W-:Y:S01]  /*1a70*/  IMAD.WIDE.U32 R2, R2, 0x100, R6 ;  /* 0x0000010002027825 */ /* 0x000fe200078e0006 */
[----:B------:R-:W-:Y:S02]  /*1a80*/  PRMT R0, R48, 0x9910, RZ ;  /* 0x0000991030007816 */ /* 0x000fe400000000ff */
[----:B------:R-:W-:Y:S02]  /*1a90*/  MOV R44, RZ ;  /* 0x000000ff002c7202 */ /* 0x000fe40000000f00 */
[----:B------:R-:W-:Y:S02]  /*1aa0*/  ISETP.NE.AND P0, PT, R0, RZ, PT ;  /* 0x000000ff0000720c */ /* 0x000fe40003f05270 */
[----:B------:R-:W-:Y:S02]  /*1ab0*/  IADD3 R14, P1, PT, R2, 0x2, RZ ;  /* 0x00000002020e7810 */ /* 0x000fe40007f3e0ff */
[----:B------:R-:W-:Y:S02]  /*1ac0*/  ISETP.EQ.OR P0, PT, R51, 0x2, !P0 ;  /* 0x000000023300780c */ /* 0x000fe40004702670 */
[----:B------:R-:W-:-:S02]  /*1ad0*/  IADD3.X R15, PT, PT, RZ, R3, RZ, P1, !PT ;  /* 0x00000003ff0f7210 */ /* 0x000fc40000ffe4ff */
[----:B------:R-:W-:Y:S02]  /*1ae0*/  VIMNMX R0, PT, PT, R45, UR7, PT ;  /* 0x000000072d007c48 */ /* 0x000fe4000bfe0100 */
[----:B------:R-:W-:-:S07]  /*1af0*/  PRMT R42, RZ, 0x7610, R42 ;  /* 0x00007610ff2a7816 */ /* 0x000fce000000002a */
.L_x_2664:
[----:B------:R-:W0:Y:S01]  /*1b00*/  LDC R43, c[0x0][0x3ac] ;  /* 0x0000eb00ff2b7b82 */ /* 0x000e220000000800 */
[----:B------:R-:W-:Y:S02]  /*1b10*/  ISETP.NE.AND P2, PT, R47, R24, PT ;  /* 0x000000182f00720c */ /* 0x000fe40003f45270 */
[----:B------:R-:W-:-:S11]  /*1b20*/  MOV R3, R13 ;  /* 0x0000000d00037202 */ /* 0x000fd60000000f00 */
[----:B------:R-:W-:Y:S01]  /*1b30*/  @!P2 LEA R2, R44, R1, 0x3 ;  /* 0x000000012c02a211 */ /* 0x000fe200078e18ff */
[----:B------:R-:W5:Y:S04]  /*1b40*/  @!P2 LDG.E.U16.CONSTANT R20, desc[UR8][R14.64] ;  /* 0x000000080e14a981 */ /* 0x000f68000c1e9500 */
[----:B------:R1:W2:Y:S02]  /*1b50*/  @!P2 LDL.64 R22, [R2+0x8] ;  /* 0x000008000216a983 */ /* 0x0002a40000100a00 */
[----:B-1----:R-:W-:-:S04]  /*1b60*/  IMAD.MOV.U32 R2, RZ, RZ, R12 ;  /* 0x000000ffff027224 */ /* 0x002fc800078e000c */
[C---:B0-----:R-:W-:Y:S01]  /*1b70*/  IMAD.WIDE R4, R43.reuse, 0x4, R2 ;  /* 0x000000042b047825 */ /* 0x041fe200078e0202 */
[----:B------:R-:W3:Y:S03]  /*1b80*/  LDG.E.128.CONSTANT R8, desc[UR8][R2.64] ;  /* 0x0000000802087981 */ /* 0x000ee6000c1e9d00 */
[----:B------:R-:W-:Y:S02]  /*1b90*/  IMAD.WIDE R12, R43, 0x4, R4 ;  /* 0x000000042b0c7825 */ /* 0x000fe400078e0204 */
[----:B------:R-:W4:Y:S04]  /*1ba0*/  LDG.E.128.CONSTANT R4, desc[UR8][R4.64] ;  /* 0x0000000804047981 */ /* 0x000f28000c1e9d00 */
[----:B------:R-:W4:Y:S01]  /*1bb0*/  LDG.E.128.CONSTANT R16, desc[UR8][R12.64] ;  /* 0x000000080c107981 */ /* 0x000f22000c1e9d00 */
[----:B------:R-:W-:-:S02]  /*1bc0*/  ISETP.NE.AND P3, PT, R50, RZ, PT ;  /* 0x000000ff3200720c */ /* 0x000fc40003f65270 */
[----:B------:R-:W-:Y:S02]  /*1bd0*/  ISETP.NE.AND P1, PT, R51, 0x1, PT ;  /* 0x000000013300780c */ /* 0x000fe40003f25270 */
[----:B------:R-:W-:Y:S02]  /*1be0*/  @!P2 IADD3 R65, PT, PT, R44, 0x1, RZ ;  /* 0x000000012c41a810 */ /* 0x000fe40007ffe0ff */
[----:B--2---:R-:W-:-:S04]  /*1bf0*/  @!P2 PRMT R102, R22, 0x7610, R102 ;  /* 0x000076101666a816 */ /* 0x004fc80000000066 */
        /* <DEDUP_REMOVED lines=8> */
[----:B------:R-:W-:Y:S02]  /*1c80*/  SHF.R.U32.HI R38, RZ, 0xc, R11 ;  /* 0x0000000cff267819 */ /* 0x000fe4000001160b */
[----:B------:R-:W-:Y:S02]  /*1c90*/  LOP3.LUT R36, R10, 0x3f003f, RZ, 0xc0, !PT ;  /* 0x003f003f0a247812 */ /* 0x000fe400078ec0ff */
[----:B------:R-:W-:Y:S02]  /*1ca0*/  SHF.R.U32.HI R37, RZ, 0x6, R10 ;  /* 0x00000006ff257819 */ /* 0x000fe4000001160a */
[----:B----4-:R-:W-:-:S02]  /*1cb0*/  SHF.R.U32.HI R9, RZ, 0x8, R16 ;  /* 0x00000008ff097819 */ /* 0x010fc40000011610 */
[----:B------:R-:W-:Y:S02]  /*1cc0*/  LOP3.LUT R8, R8, 0xf000f, RZ, 0xc0, !PT ;  /* 0x000f000f08087812 */ /* 0x000fe400078ec0ff */
[----:B------:R-:W-:Y:S02]  /*1cd0*/  LOP3.LUT R56, R11, 0x3f003f, RZ, 0xc0, !PT ;  /* 0x003f003f0b387812 */ /* 0x000fe400078ec0ff */
[----:B------:R-:W-:Y:S02]  /*1ce0*/  SHF.R.U32.HI R57, RZ, 0x6, R11 ;  /* 0x00000006ff397819 */ /* 0x000fe4000001160b */
[----:B------:R-:W-:Y:S02]  /*1cf0*/  SHF.R.U32.HI R10, RZ, 0x8, R17 ;  /* 0x00000008ff0a7819 */ /* 0x000fe40000011611 */
        /* <DEDUP_REMOVED lines=9> */
[----:B------:R-:W-:Y:S02]  /*1d90*/  LOP3.LUT R9, R31, 0x300030, R10, 0xf8, !PT ;  /* 0x003000301f097812 */ /* 0x000fe400078ef80a */
[----:B------:R-:W-:Y:S02]  /*1da0*/  LOP3.LUT R10, R32, 0x300030, R11, 0xf8, !PT ;  /* 0x00300030200a7812 */ /* 0x000fe400078ef80b */
[----:B------:R-:W-:Y:S02]  /*1db0*/  @!P2 PRMT R103, R23, 0x7610, R103 ;  /* 0x000076101767a816 */ /* 0x000fe40000000067 */
[----:B------:R-:W-:Y:S02]  /*1dc0*/  LOP3.LUT R52, R18, 0x3f003f, RZ, 0xc0, !PT ;  /* 0x003f003f12347812 */ /* 0x000fe400078ec0ff */
[----:B------:R-:W-:-:S02]  /*1dd0*/  SHF.R.U32.HI R53, RZ, 0x6, R18 ;  /* 0x00000006ff357819 */ /* 0x000fc40000011612 */
[----:B------:R-:W-:Y:S02]  /*1de0*/  SHF.R.U32.HI R54, RZ, 0xa, R18 ;  /* 0x0000000aff367819 */ /* 0x000fe40000011612 */
[----:B------:R-:W-:Y:S02]  /*1df0*/  LOP3.LUT R11, R38, 0x300030, R17, 0xf8, !PT ;  /* 0x00300030260b7812 */ /* 0x000fe400078ef811 */
[----:B------:R-:W-:Y:S02]  /*1e00*/  LOP3.LUT R17, R4, 0x3f003f, RZ, 0xc0, !PT ;  /* 0x003f003f04117812 */ /* 0x000fe400078ec0ff */
[--C-:B------:R-:W-:Y:S02]  /*1e10*/  SHF.R.U32.HI R18, RZ, 0x6, R4.reuse ;  /* 0x00000006ff127819 */ /* 0x100fe40000011604 */
[----:B------:R-:W-:Y:S02]  /*1e20*/  SHF.R.U32.HI R4, RZ, 0xc, R4 ;  /* 0x0000000cff047819 */ /* 0x000fe40000011604 */
[----:B------:R-:W-:-:S02]  /*1e30*/  @!P2 PRMT R103, R103, 0x7610, R23 ;  /* 0x000076106767a816 */ /* 0x000fc40000000017 */
        /* <DEDUP_REMOVED lines=10> */
[----:B------:R-:W-:Y:S02]  /*1ee0*/  SHF.R.U32.HI R6, RZ, 0xc, R6 ;  /* 0x0000000cff067819 */ /* 0x000fe40000011606 */
[----:B------:R-:W-:-:S02]  /*1ef0*/  SHF.R.U32.HI R16, RZ, 0xa, R16 ;  /* 0x0000000aff107819 */ /* 0x000fc40000011610 */
[----:B------:R-:W-:Y:S02]  /*1f00*/  LOP3.LUT R5, R4, 0xf000f, RZ, 0xc0, !PT ;  /* 0x000f000f04057812 */ /* 0x000fe400078ec0ff */
[----:B------:R-:W-:Y:S02]  /*1f10*/  LOP3.LUT R58, R7, 0x3f003f, RZ, 0xc0, !PT ;  /* 0x003f003f073a7812 */ /* 0x000fe400078ec0ff */
[--C-:B------:R-:W-:Y:S02]  /*1f20*/  SHF.R.U32.HI R59, RZ, 0x6, R7.reuse ;  /* 0x00000006ff3b7819 */ /* 0x100fe40000011607 */
[----:B------:R-:W-:Y:S02]  /*1f30*/  SHF.R.U32.HI R7, RZ, 0xc, R7 ;  /* 0x0000000cff077819 */ /* 0x000fe40000011607 */
[----:B------:R-:W-:Y:S02]  /*1f40*/  LOP3.LUT R32, R32, 0xf000f, RZ, 0xc0, !PT ;  /* 0x000f000f20207812 */ /* 0x000fe400078ec0ff */
[----:B------:R-:W-:-:S02]  /*1f50*/  LOP3.LUT R55, R6, 0xf000f, RZ, 0xc0, !PT ;  /* 0x000f000f06377812 */ /* 0x000fc400078ec0ff */
[----:B------:R-:W-:Y:S02]  /*1f60*/  LOP3.LUT R6, R5, 0x300030, R16, 0xf8, !PT ;  /* 0x0030003005067812 */ /* 0x000fe400078ef810 */
        /* <DEDUP_REMOVED lines=123> */
.L_x_2658:
[----:B------:R-:W-:Y:S02]  /*2720*/  @!P2 MOV R44, R65 ;  /* 0x00000041002ca202 */ /* 0x000fe40000000f00 */
[----:B-----5:R-:W-:Y:S01]  /*2730*/  @!P2 IADD3 R24, PT, PT, R20, R47, RZ ;  /* 0x0000002f1418a210 */ /* 0x020fe20007ffe0ff */
        /* <DEDUP_REMOVED lines=46> */
.L_x_2660:
        /* <DEDUP_REMOVED lines=43> */
.L_x_2659:
        /* <DEDUP_REMOVED lines=18> */
[----:B----4-:R-:W-:Y:S02]  /*2df0*/  SHF.R.U32.HI R10, RZ, 0x8, R16 ;  /* 0x00000008ff0a7819 */ /* 0x010fe40000011610 */
[----:B------:R-:W-:Y:S02]  /*2e00*/  SHF.R.U32.HI R11, RZ, 0x8, R17 ;  /* 0x00000008ff0b7819 */ /* 0x000fe40000011611 */
        /* <DEDUP_REMOVED lines=8> */
[----:B------:R-:W-:Y:S02]  /*2e90*/  LOP3.LUT R8, R31, 0xf000f, RZ, 0xc0, !PT ;  /* 0x000f000f1f087812 */ /* 0x000fe400078ec0ff */
[----:B------:R-:W-:Y:S02]  /*2ea0*/  SHF.R.U32.HI R18, RZ, 0x8, R19 ;  /* 0x00000008ff127819 */ /* 0x000fe40000011613 */
[----:B------:R-:W-:Y:S02]  /*2eb0*/  LOP3.LUT R20, R20, 0xf000f, RZ, 0xc0, !PT ;  /* 0x000f000f14147812 */ /* 0x000fe400078ec0ff */
[----:B------:R-:W-:Y:S02]  /*2ec0*/  LOP3.LUT R35, R35, 0xf000f, RZ, 0xc0, !PT ;  /* 0x000f000f23237812 */ /* 0x000fe400078ec0ff */
[----:B------:R-:W-:-:S02]  /*2ed0*/  LOP3.LUT R10, R9, 0x300030, R10, 0xf8, !PT ;  /* 0x00300030090a7812 */ /* 0x000fc400078ef80a */
[----:B------:R-:W-:Y:S02]  /*2ee0*/  LOP3.LUT R9, R8, 0x300030, R11, 0xf8, !PT ;  /* 0x0030003008097812 */ /* 0x000fe400078ef80b */
[----:B------:R-:W-:Y:S02]  /*2ef0*/  LOP3.LUT R11, R20, 0x300030, R17, 0xf8, !PT ;  /* 0x00300030140b7812 */ /* 0x000fe400078ef811 */
[----:B------:R-:W-:Y:S02]  /*2f00*/  LOP3.LUT R8, R35, 0x300030, R18, 0xf8, !PT ;  /* 0x0030003023087812 */ /* 0x000fe400078ef812 */
[----:B---3--:R-:W-:Y:S02]  /*2f10*/  LOP3.LUT R17, R4, 0x3f003f, RZ, 0xc0, !PT ;  /* 0x003f003f04117812 */ /* 0x008fe400078ec0ff */
[--C-:B------:R-:W-:Y:S02]  /*2f20*/  SHF.R.U32.HI R18, RZ, 0x6, R4.reuse ;  /* 0x00000006ff127819 */ /* 0x100fe40000011604 */
[----:B------:R-:W-:-:S02]  /*2f30*/  SHF.R.U32.HI R4, RZ, 0xc, R4 ;  /* 0x0000000cff047819 */ /* 0x000fc40000011604 */
        /* <DEDUP_REMOVED lines=142> */
.L_x_2661:
        /* <DEDUP_REMOVED lines=46> */
.L_x_2663:
        /* <DEDUP_REMOVED lines=43> */
.L_x_2662:
[----:B------:R-:W-:Y:S01]  /*3db0*/  IADD3 R47, PT, PT, R47, 0x20, RZ ;  /* 0x000000202f2f7810 */ /* 0x000fe20007ffe0ff */
[----:B------:R-:W-:Y:S01]  /*3dc0*/  UIADD3 UR4, UPT, UPT, UR4, 0x40, URZ ;  /* 0x0000004004047890 */ /* 0x000fe2000fffe0ff */
[----:B------:R-:W-:Y:S01]  /*3dd0*/  IADD3 R14, P3, PT, R14, 0x80, RZ ;  /* 0x000000800e0e7810 */ /* 0x000fe20007f7e0ff */
[----:B------:R-:W-:Y:S01]  /*3de0*/  IMAD.WIDE R12, R43, 0x4, R12 ;  /* 0x000000042b0c7825 */ /* 0x000fe200078e020c */
[----:B------:R-:W-:-:S03]  /*3df0*/  ISETP.GE.AND P2, PT, R47, R0, PT ;  /* 0x000000002f00720c */ /* 0x000fc60003f46270 */
[----:B------:R-:W-:-:S10]  /*3e00*/  IMAD.X R15, RZ, RZ, R15, P3 ;  /* 0x000000ffff0f7224 */ /* 0x000fd400018e060f */
[----:B------:R-:W-:Y:S05]  /*3e10*/  @!P2 BRA `(.L_x_2664) ;  /* 0xffffffdc0038a947 */ /* 0x000fea000383ffff */
[----:B------:R-:W-:-:S07]  /*3e20*/  IMAD.WIDE R100, R43, 0x18, R2 ;  /* 0x000000182b647825 */ /* 0x000fce00078e0202 */
.L_x_2657:
        /* <DEDUP_REMOVED lines=11> */
.L_x_2669:
        /* <DEDUP_REMOVED lines=12> */
[----:B------:R-:W-:-:S04]  /*3fa0*/  MOV R17, 0x2400 ;  /* 0x0000240000117802 */ /* 0x000fc80000000f00 */
[----:B------:R-:W-:Y:S02]  /*3fb0*/  PRMT R0, R17, 0x5410, R0 ;  /* 0x0000541011007816 */ /* 0x000fe40000000000 */
[----:B------:R-:W-:Y:S02]  /*3fc0*/  ISETP.NE.AND P3, PT, R50, RZ, PT ;  /* 0x000000ff3200720c */ /* 0x000fe40003f65270 */
[----:B------:R-:W-:Y:S02]  /*3fd0*/  ISETP.NE.AND P1, PT, R51, 0x1, PT ;  /* 0x000000013300780c */ /* 0x000fe40003f25270 */
[----:B------:R-:W-:Y:S02]  /*3fe0*/  @!P2 IADD3 R98, PT, PT, R44, 0x1, RZ ;  /* 0x000000012c62a810 */ /* 0x000fe40007ffe0ff */
[C---:B--2---:R-:W-:Y:S02]  /*3ff0*/  LOP3.LUT R63, R4.reuse, 0x70007, RZ, 0xc0, !PT ;  /* 0x00070007043f7812 */ /* 0x044fe400078ec0ff */
[----:B0-----:R-:W-:-:S02]  /*4000*/  LOP3.LUT R2, R4, 0x380038, RZ, 0xc0, !PT ;  /* 0x0038003804027812 */ /* 0x001fc400078ec0ff */
[--C-:B------:R-:W-:Y:S02]  /*4010*/  SHF.R.U32.HI R60, RZ, 0x6, R4.reuse ;  /* 0x00000006ff3c7819 */ /* 0x100fe40000011604 */
[----:B------:R-:W-:Y:S02]  /*4020*/  SHF.R.U32.HI R4, RZ, 0xf, R4 ;  /* 0x0000000fff047819 */ /* 0x000fe40000011604 */
[----:B------:R-:W-:Y:S02]  /*4030*/  LOP3.LUT R64, R5, 0x70007, RZ, 0xc0, !PT ;  /* 0x0007000705407812 */ /* 0x000fe400078ec0ff */
[----:B------:R-:W-:Y:S02]  /*4040*/  SHF.R.U32.HI R61, RZ, 0x6, R5 ;  /* 0x00000006ff3d7819 */ /* 0x000fe40000011605 */
[----:B------:R-:W-:Y:S02]  /*4050*/  LOP3.LUT R4, R4, 0x10001, RZ, 0xc0, !PT ;  /* 0x0001000104047812 */ /* 0x000fe400078ec0ff */
[----:B---3--:R-:W-:-:S02]  /*4060*/  @!P2 PRMT R102, R18, 0x7610, R102 ;  /* 0x000076101266a816 */ /* 0x008fc40000000066 */
[----:B------:R-:W-:Y:S01]  /*4070*/  @!P2 PRMT R103, R19, 0x7610, R103 ;  /* 0x000076101367a816 */ /* 0x000fe20000000067 */
[----:B----4-:R-:W-:Y:S01]  /*4080*/  @!P2 IMAD.IADD R24, R16, 0x1, R47 ;  /* 0x000000011018a824 */ /* 0x010fe200078e022f */
[----:B------:R-:W-:Y:S02]  /*4090*/  LOP3.LUT R16, R5, 0x380038, RZ, 0xc0, !PT ;  /* 0x0038003805107812 */ /* 0x000fe400078ec0ff */
[----:B------:R-:W-:Y:S02]  /*40a0*/  SHF.R.U32.HI R5, RZ, 0xf, R5 ;  /* 0x0000000fff057819 */ /* 0x000fe40000011605 */
[----:B------:R-:W-:Y:S02]  /*40b0*/  @!P2 PRMT R102, R102, 0x7610, R18 ;  /* 0x000076106666a816 */ /* 0x000fe40000000012 */
[----:B-----5:R-:W-:Y:S02]  /*40c0*/  SHF.R.U32.HI R3, RZ, 0xe, R12 ;  /* 0x0000000eff037819 */ /* 0x020fe4000001160c */
[----:B------:R-:W-:-:S02]  /*40d0*/  @!P2 PRMT R103, R103, 0x7610, R19 ;  /* 0x000076106767a816 */ /* 0x000fc40000000013 */
[----:B------:R-:W-:Y:S02]  /*40e0*/  SHF.R.U32.HI R18, RZ, 0xe, R13 ;  /* 0x0000000eff127819 */ /* 0x000fe4000001160d */
[----:B------:R-:W-:Y:S02]  /*40f0*/  LOP3.LUT R5, R5, 0x10001, RZ, 0xc0, !PT ;  /* 0x0001000105057812 */ /* 0x000fe400078ec0ff */
[C---:B------:R-:W-:Y:S02]  /*4100*/  LOP3.LUT R65, R6.reuse, 0x70007, RZ, 0xc0, !PT ;  /* 0x0007000706417812 */ /* 0x040fe400078ec0ff */
[----:B------:R-:W-:Y:S02]  /*4110*/  LOP3.LUT R19, R6, 0x380038, RZ, 0xc0, !PT ;  /* 0x0038003806137812 */ /* 0x000fe400078ec0ff */
[--C-:B------:R-:W-:Y:S02]  /*4120*/  SHF.R.U32.HI R62, RZ, 0x6, R6.reuse ;  /* 0x00000006ff3e7819 */ /* 0x100fe40000011606 */
[----:B------:R-:W-:-:S02]  /*4130*/  SHF.R.U32.HI R20, RZ, 0xf, R6 ;  /* 0x0000000fff147819 */ /* 0x000fc40000011606 */
[C---:B------:R-:W-:Y:S02]  /*4140*/  LOP3.LUT R36, R12.reuse, 0x70007, RZ, 0xc0, !PT ;  /* 0x000700070c247812 */ /* 0x040fe400078ec0ff */
[----:B------:R-:W-:Y:S02]  /*4150*/  LOP3.LUT R6, R12, 0x380038, RZ, 0xc0, !PT ;  /* 0x003800380c067812 */ /* 0x000fe400078ec0ff */
[----:B------:R-:W-:Y:S02]  /*4160*/  SHF.R.U32.HI R28, RZ, 0x6, R12 ;  /* 0x00000006ff1c7819 */ /* 0x000fe4000001160c */
[----:B------:R-:W-:Y:S02]  /*4170*/  LOP3.LUT R12, R4, 0x20002, R3, 0xf8, !PT ;  /* 0x00020002040c7812 */ /* 0x000fe400078ef803 */
[C---:B------:R-:W-:Y:S02]  /*4180*/  LOP3.LUT R77, R7.reuse, 0x70007, RZ, 0xc0, !PT ;  /* 0x00070007074d7812 */ /* 0x040fe400078ec0ff */
[----:B------:R-:W-:-:S02]  /*4190*/  LOP3.LUT R67, R7, 0x380038, RZ, 0xc0, !PT ;  /* 0x0038003807437812 */ /* 0x000fc400078ec0ff */
[--C-:B------:R-:W-:Y:S02]  /*41a0*/  SHF.R.U32.HI R66, RZ, 0x6, R7.reuse ;  /* 0x00000006ff427819 */ /* 0x100fe40000011607 */
[----:B------:R-:W-:Y:S02]  /*41b0*/  SHF.R.U32.HI R30, RZ, 0xf, R7 ;  /* 0x0000000fff1e7819 */ /* 0x000fe40000011607 */
[----:B------:R-:W-:Y:S02]  /*41c0*/  LOP3.LUT R5, R5, 0x20002, R18, 0xf8, !PT ;  /* 0x0002000205057812 */ /* 0x000fe400078ef812 */
[----:B------:R-:W-:Y:S02]  /*41d0*/  SHF.R.U32.HI R32, RZ, 0xd, R9 ;  /* 0x0000000dff207819 */ /* 0x000fe40000011609 */
[----:B------:R-:W-:Y:S02]  /*41e0*/  LOP3.LUT R3, R2, 0x64006400, RZ, 0xfc, !PT ;  /* 0x6400640002037812 */ /* 0x000fe400078efcff */
[----:B------:R-:W-:-:S02]  /*41f0*/  SHF.R.U32.HI R7, RZ, 0xe, R14 ;  /* 0x0000000eff077819 */ /* 0x000fc4000001160e */
[----:B------:R-:W-:Y:S02]  /*4200*/  LOP3.LUT R20, R20, 0x10001, RZ, 0xc0, !PT ;  /* 0x0001000114147812 */ /* 0x000fe400078ec0ff */
[----:B------:R-:W-:Y:S02]  /*4210*/  LOP3.LUT R2, R60, 0x380038, RZ, 0xc0, !PT ;  /* 0x003800383c027812 */ /* 0x000fe400078ec0ff */
[----:B------:R-:W-:Y:S02]  /*4220*/  SHF.R.U32.HI R29, RZ, 0x6, R13 ;  /* 0x00000006ff1d7819 */ /* 0x000fe4000001160d */
[----:B------:R-:W-:Y:S01]  /*4230*/  LOP3.LUT R32, R5, 0x40004, R32, 0xf8, !PT ;  /* 0x0004000405207812 */ /* 0x000fe200078ef820 */
[----:B------:R-:W-:Y:S01]  /*4240*/  HFMA2 R82, R3, R0.H1_H1, -132, -132 ;  /* 0xd820d82003527431 */ /* 0x000fe20000060000 */
[C---:B------:R-:W-:Y:S02]  /*4250*/  LOP3.LUT R58, R15.reuse, 0x70007, RZ, 0xc0, !PT ;  /* 0x000700070f3a7812 */ /* 0x040fe400078ec0ff */
[----:B------:R-:W-:-:S02]  /*4260*/  LOP3.LUT R68, R15, 0x380038, RZ, 0xc0, !PT ;  /* 0x003800380f447812 */ /* 0x000fc400078ec0ff */
[----:B------:R-:W-:Y:S02]  /*4270*/  SHF.R.U32.HI R54, RZ, 0x6, R15 ;  /* 0x00000006ff367819 */ /* 0x000fe4000001160f */
[----:B------:R-:W-:Y:S02]  /*4280*/  LOP3.LUT R20, R20, 0x20002, R7, 0xf8, !PT ;  /* 0x0002000214147812 */ /* 0x000fe400078ef807 */
[----:B------:R-:W-:Y:S02]  /*4290*/  LOP3.LUT R5, R2, 0x64006400, RZ, 0xfc, !PT ;  /* 0x6400640002057812 */ /* 0x000fe400078efcff */
[----:B------:R-:W-:Y:S02]  /*42a0*/  SHF.R.U32.HI R15, RZ, 0xe, R15 ;  /* 0x0000000eff0f7819 */ /* 0x000fe4000001160f */
[----:B------:R-:W-:Y:S02]  /*42b0*/  LOP3.LUT R30, R30, 0x10001, RZ, 0xc0, !PT ;  /* 0x000100011e1e7812 */ /* 0x000fe400078ec0ff */
[----:B------:R-:W-:-:S02]  /*42c0*/  LOP3.LUT R19, R19, 0x64006400, RZ, 0xfc, !PT ;  /* 0x6400640013137812 */ /* 0x000fc400078efcff */
[----:B------:R-:W-:Y:S02]  /*42d0*/  LOP3.LUT R7, R61, 0x380038, RZ, 0xc0, !PT ;  /* 0x003800383d077812 */ /* 0x000fe400078ec0ff */
[----:B------:R-:W-:Y:S02]  /*42e0*/  LOP3.LUT R3, R6, 0x64006400, RZ, 0xfc, !PT ;  /* 0x6400640006037812 */ /* 0x000fe400078efcff */
[----:B------:R-:W-:Y:S02]  /*42f0*/  LOP3.LUT R2, R28, 0x380038, RZ, 0xc0, !PT ;  /* 0x003800381c027812 */ /* 0x000fe400078ec0ff */
[----:B------:R-:W-:Y:S01]  /*4300*/  LOP3.LUT R6, R29, 0x380038, RZ, 0xc0, !PT ;  /* 0x003800381d067812 */ /* 0x000fe200078ec0ff */
[-C--:B------:R-:W-:Y:S01]  /*4310*/  HFMA2 R86, R5, R0.reuse.H1_H1, -132, -132 ;  /* 0xd820d82005567431 */ /* 0x080fe20000060000 */
[----:B------:R-:W-:Y:S01]  /*4320*/  SHF.R.U32.HI R55, RZ, 0x6, R10 ;  /* 0x00000006ff377819 */ /* 0x000fe2000001160a */
[----:B------:R-:W-:Y:S01]  /*4330*/  HFMA2 R84, R19, R0.H1_H1, -132, -132 ;  /* 0xd820d82013547431 */ /* 0x000fe20000060000 */
[----:B------:R-:W-:-:S02]  /*4340*/  LOP3.LUT R38, R13, 0x70007, RZ, 0xc0, !PT ;  /* 0x000700070d267812 */ /* 0x000fc400078ec0ff */
[----:B------:R-:W-:Y:S02]  /*4350*/  LOP3.LUT R17, R13, 0x380038, RZ, 0xc0, !PT ;  /* 0x003800380d117812 */ /* 0x000fe400078ec0ff */
[----:B------:R-:W-:Y:S02]  /*4360*/  LOP3.LUT R15, R30, 0x20002, R15, 0xf8, !PT ;  /* 0x000200021e0f7812 */ /* 0x000fe400078ef80f */
[----:B------:R-:W-:Y:S02]  /*4370*/  LOP3.LUT R67, R67, 0x64006400, RZ, 0xfc, !PT ;  /* 0x6400640043437812 */ /* 0x000fe400078efcff */
[----:B------:R-:W-:Y:S02]  /*4380*/  LOP3.LUT R7, R7, 0x64006400, RZ, 0xfc, !PT ;  /* 0x6400640007077812 */ /* 0x000fe400078efcff */
[C---:B------:R-:W-:Y:S02]  /*4390*/  LOP3.LUT R53, R14.reuse, 0x70007, RZ, 0xc0, !PT ;  /* 0x000700070e357812 */ /* 0x040fe400078ec0ff */
[----:B------:R-:W-:-:S02]  /*43a0*/  LOP3.LUT R13, R14, 0x380038, RZ, 0xc0, !PT ;  /* 0x003800380e0d7812 */ /* 0x000fc400078ec0ff */
[----:B------:R-:W-:Y:S02]  /*43b0*/  SHF.R.U32.HI R37, RZ, 0x6, R14 ;  /* 0x00000006ff257819 */ /* 0x000fe4000001160e */
[----:B------:R-:W-:Y:S02]  /*43c0*/  SHF.R.U32.HI R30, RZ, 0x6, R8 ;  /* 0x00000006ff1e7819 */ /* 0x000fe40000011608 */
[----:B------:R-:W-:Y:S02]  /*43d0*/  SHF.R.U32.HI R33, RZ, 0xd, R10 ;  /* 0x0000000dff217819 */ /* 0x000fe4000001160a */
[----:B------:R-:W-:Y:S02]  /*43e0*/  LOP3.LUT R5, R2, 0x64006400, RZ, 0xfc, !PT ;  /* 0x6400640002057812 */ /* 0x000fe400078efcff */
[C---:B------:R-:W-:Y:S02]  /*43f0*/  LOP3.LUT R35, R8.reuse, 0x70007, RZ, 0xc0, !PT ;  /* 0x0007000708237812 */ /* 0x040fe400078ec0ff */
[----:B------:R-:W-:-:S02]  /*4400*/  LOP3.LUT R4, R8, 0x380038, RZ, 0xc0, !PT ;  /* 0x0038003808047812 */ /* 0x000fc400078ec0ff */
[----:B------:R-:W-:Y:S02]  /*4410*/  SHF.R.U32.HI R31, RZ, 0xd, R8 ;  /* 0x0000000dff1f7819 */ /* 0x000fe40000011608 */
[----:B------:R-:W-:Y:S02]  /*4420*/  LOP3.LUT R14, R10, 0x380038, RZ, 0xc0, !PT ;  /* 0x003800380a0e7812 */ /* 0x000fe400078ec0ff */
[----:B------:R-:W-:Y:S02]  /*4430*/  LOP3.LUT R19, R6, 0x64006400, RZ, 0xfc, !PT ;  /* 0x6400640006137812 */ /* 0x000fe400078efcff */
[C---:B------:R-:W-:Y:S02]  /*4440*/  LOP3.LUT R39, R9.reuse, 0x70007, RZ, 0xc0, !PT ;  /* 0x0007000709277812 */ /* 0x040fe400078ec0ff */
[----:B------:R-:W-:Y:S02]  /*4450*/  LOP3.LUT R8, R9, 0x380038, RZ, 0xc0, !PT ;  /* 0x0038003809087812 */ /* 0x000fe400078ec0ff */
[----:B------:R-:W-:-:S02]  /*4460*/  SHF.R.U32.HI R52, RZ, 0x6, R9 ;  /* 0x00000006ff347819 */ /* 0x000fc40000011609 */
[----:B------:R-:W-:Y:S01]  /*4470*/  LOP3.LUT R6, R55, 0x380038, RZ, 0xc0, !PT ;  /* 0x0038003837067812 */ /* 0x000fe200078ec0ff */
[-C--:B------:R-:W-:Y:S01]  /*4480*/  HFMA2 R85, R67, R0.reuse.H1_H1, -132, -132 ;  /* 0xd820d82043557431 */ /* 0x080fe20000060000 */
[----:B------:R-:W-:Y:S01]  /*4490*/  LOP3.LUT R56, R10, 0x70007, RZ, 0xc0, !PT ;  /* 0x000700070a387812 */ /* 0x000fe200078ec0ff */
[----:B------:R-:W-:Y:S01]  /*44a0*/  HFMA2 R87, R7, R0.H1_H1, -132, -132 ;  /* 0xd820d82007577431 */ /* 0x000fe20000060000 */
[----:B------:R-:W-:Y:S02]  /*44b0*/  LOP3.LUT R9, R62, 0x380038, RZ, 0xc0, !PT ;  /* 0x003800383e097812 */ /* 0x000fe400078ec0ff */
[C---:B------:R-:W-:Y:S02]  /*44c0*/  LOP3.LUT R59, R11.reuse, 0x70007, RZ, 0xc0, !PT ;  /* 0x000700070b3b7812 */ /* 0x040fe400078ec0ff */
[----:B------:R-:W-:Y:S02]  /*44d0*/  LOP3.LUT R18, R11, 0x380038, RZ, 0xc0, !PT ;  /* 0x003800380b127812 */ /* 0x000fe400078ec0ff */
[----:B------:R-:W-:-:S02]  /*44e0*/  SHF.R.U32.HI R57, RZ, 0x6, R11 ;  /* 0x00000006ff397819 */ /* 0x000fc4000001160b */
[----:B------:R-:W-:Y:S02]  /*44f0*/  SHF.R.U32.HI R34, RZ, 0xd, R11 ;  /* 0x0000000dff227819 */ /* 0x000fe4000001160b */
[----:B------:R-:W-:Y:S01]  /*4500*/  LOP3.LUT R33, R20, 0x40004, R33, 0xf8, !PT ;  /* 0x0004000414217812 */ /* 0x000fe200078ef821 */
[----:B------:R-:W-:Y:S01]  /*4510*/  HFMA2 R20, R5, R0.H1_H1, -132, -132 ;  /* 0xd820d82005147431 */ /* 0x000fe20000060000 */
[----:B------:R-:W-:Y:S02]  /*4520*/  LOP3.LUT R10, R66, 0x380038, RZ, 0xc0, !PT ;  /* 0x00380038420a7812 */ /* 0x000fe400078ec0ff */
[----:B------:R-:W-:Y:S02]  /*4530*/  LOP3.LUT R2, R30, 0x380038, RZ, 0xc0, !PT ;  /* 0x003800381e027812 */ /* 0x000fe400078ec0ff */
[----:B------:R-:W-:Y:S02]  /*4540*/  LOP3.LUT R11, R54, 0x380038, RZ, 0xc0, !PT ;  /* 0x00380038360b7812 */ /* 0x000fe400078ec0ff */
[----:B------:R-:W-:-:S02]  /*4550*/  LOP3.LUT R7, R4, 0x64006400, RZ, 0xfc, !PT ;  /* 0x6400640004077812 */ /* 0x000fc400078efcff */
[----:B------:R-:W-:Y:S01]  /*4560*/  LOP3.LUT R67, R14, 0x64006400, RZ, 0xfc, !PT ;  /* 0x640064000e437812 */ /* 0x000fe200078efcff */
[----:B------:R-:W-:Y:S01]  /*4570*/  HFMA2 R74, R3, R0.H1_H1, -132, -132 ;  /* 0xd820d820034a7431 */ /* 0x000fe20000060000 */
[----:B------:R-:W-:Y:S02]  /*4580*/  LOP3.LUT R4, R52, 0x380038, RZ, 0xc0, !PT ;  /* 0x0038003834047812 */ /* 0x000fe400078ec0ff */
[----:B------:R-:W-:Y:S02]  /*4590*/  LOP3.LUT R69, R6, 0x64006400, RZ, 0xfc, !PT ;  /* 0x6400640006457812 */ /* 0x000fe400078efcff */
[----:B------:R-:W-:Y:S02]  /*45a0*/  LOP3.LUT R5, R62, 0x1c001c0, RZ, 0xc0, !PT ;  /* 0x01c001c03e057812 */ /* 0x000fe400078ec0ff */
[----:B------:R-:W-:Y:S02]  /*45b0*/  LOP3.LUT R9, R9, 0x64006400, RZ, 0xfc, !PT ;  /* 0x6400640009097812 */ /* 0x000fe400078efcff */
[----:B------:R-:W-:-:S02]  /*45c0*/  LOP3.LUT R6, R66, 0x1c001c0, RZ, 0xc0, !PT ;  /* 0x01c001c042067812 */ /* 0x000fc400078ec0ff */
[----:B------:R-:W-:Y:S02]  /*45d0*/  LOP3.LUT R75, R10, 0x64006400, RZ, 0xfc, !PT ;  /* 0x640064000a4b7812 */ /* 0x000fe400078efcff */
[----:B------:R-:W-:Y:S01]  /*45e0*/  LOP3.LUT R3, R2, 0x64006400, RZ, 0xfc, !PT ;  /* 0x6400640002037812 */ /* 0x000fe200078efcff */
[----:B------:R-:W-:Y:S01]  /*45f0*/  HFMA2 R14, R67, R0.H1_H1, -132, -132 ;  /* 0xd820d820430e7431 */ /* 0x000fe20000060000 */
[----:B------:R-:W-:Y:S02]  /*4600*/  LOP3.LUT R34, R15, 0x40004, R34, 0xf8, !PT ;  /* 0x000400040f227812 */ /* 0x000fe400078ef822 */
[----:B------:R-:W-:Y:S02]  /*4610*/  LOP3.LUT R10, R37, 0x380038, RZ, 0xc0, !PT ;  /* 0x00380038250a7812 */ /* 0x000fe400078ec0ff */
[----:B------:R-:W-:Y:S02]  /*4620*/  LOP3.LUT R79, R11, 0x64006400, RZ, 0xfc, !PT ;  /* 0x640064000b4f7812 */ /* 0x000fe400078efcff */
[----:B------:R-:W-:-:S02]  /*4630*/  LOP3.LUT R15, R8, 0x64006400, RZ, 0xfc, !PT ;  /* 0x64006400080f7812 */ /* 0x000fc400078efcff */
[----:B------:R-:W-:Y:S02]  /*4640*/  LOP3.LUT R11, R4, 0x64006400, RZ, 0xfc, !PT ;  /* 0x64006400040b7812 */ /* 0x000fe400078efcff */
[----:B------:R-:W-:Y:S02]  /*4650*/  LOP3.LUT R2, R60, 0x1c001c0, RZ, 0xc0, !PT ;  /* 0x01c001c03c027812 */ /* 0x000fe400078ec0ff */
[----:B------:R-:W-:Y:S01]  /*4660*/  LOP3.LUT R5, R5, 0x64006400, RZ, 0xfc, !PT ;  /* 0x6400640005057812 */ /* 0x000fe200078efcff */
[----:B------:R-:W-:Y:S01]  /*4670*/  HFMA2 R76, R9, R0.H1_H1, -132, -132 ;  /* 0xd820d820094c7431 */ /* 0x000fe20000060000 */
[----:B------:R-:W-:Y:S02]  /*4680*/  LOP3.LUT R8, R57, 0x380038, RZ, 0xc0, !PT ;  /* 0x0038003839087812 */ /* 0x000fe400078ec0ff */
[----:B------:R-:W-:Y:S02]  /*4690*/  LOP3.LUT R4, R61, 0x1c001c0, RZ, 0xc0, !PT ;  /* 0x01c001c03d047812 */ /* 0x000fe400078ec0ff */
[----:B------:R-:W-:-:S02]  /*46a0*/  LOP3.LUT R67, R6, 0x64006400, RZ, 0xfc, !PT ;  /* 0x6400640006437812 */ /* 0x000fc400078efcff */
[----:B------:R-:W-:Y:S01]  /*46b0*/  LOP3.LUT R31, R12, 0x40004, R31, 0xf8, !PT ;  /* 0x000400040c1f7812 */ /* 0x000fe200078ef81f */
[-C--:B------:R-:W-:Y:S01]  /*46c0*/  HFMA2 R12, R3, R0.reuse.H1_H1, -132, -132 ;  /* 0xd820d820030c7431 */ /* 0x080fe20000060000 */
[----:B------:R-:W-:Y:S02]  /*46d0*/  LOP3.LUT R6, R37, 0x1c001c0, RZ, 0xc0, !PT ;  /* 0x01c001c025067812 */ /* 0x000fe400078ec0ff */
[----:B------:R-:W-:Y:S01]  /*46e0*/  LOP3.LUT R9, R10, 0x64006400, RZ, 0xfc, !PT ;  /* 0x640064000a097812 */ /* 0x000fe200078efcff */
[-C--:B------:R-:W-:Y:S01]  /*46f0*/  HFMA2 R10, R69, R0.reuse.H1_H1, -132, -132 ;  /* 0xd820d820450a7431 */ /* 0x080fe20000060000 */
        /* <DEDUP_REMOVED lines=12> */
[----:B------:R-:W-:Y:S01]  /*47c0*/  HFMA2 R16, R7, R0.H1_H1, -132, -132 ;  /* 0xd820d82007107431 */ /* 0x000fe20000060000 */
[----:B------:R-:W-:-:S02]  /*47d0*/  LOP3.LUT R17, R17, 0x64006400, RZ, 0xfc, !PT ;  /* 0x6400640011117812 */ /* 0x000fc400078efcff */
[----:B------:R-:W-:Y:S02]  /*47e0*/  LOP3.LUT R13, R13, 0x64006400, RZ, 0xfc, !PT ;  /* 0x640064000d0d7812 */ /* 0x000fe400078efcff */
        /* <DEDUP_REMOVED lines=12> */
[----:B------:R-:W-:Y:S01]  /*48b0*/  HFMA2 R72, R13, R0.H1_H1, -132, -132 ;  /* 0xd820d8200d487431 */ /* 0x000fe20000060000 */
[----:B------:R-:W-:Y:S02]  /*48c0*/  LOP3.LUT R64, R64, 0x64006400, RZ, 0xfc, !PT ;  /* 0x6400640040407812 */ /* 0x000fe400078efcff */
[----:B------:R-:W-:-:S02]  /*48d0*/  LOP3.LUT R65, R65, 0x64006400, RZ, 0xfc, !PT ;  /* 0x6400640041417812 */ /* 0x000fc400078efcff */
[----:B------:R-:W-:Y:S01]  /*48e0*/  LOP3.LUT R66, R66, 0x64006400, RZ, 0xfc, !PT ;  /* 0x6400640042427812 */ /* 0x000fe200078efcff */
[-C--:B------:R-:W-:Y:S01]  /*48f0*/  HFMA2 R17, R79, R0.reuse.H1_H1, -132, -132 ;  /* 0xd820d8204f117431 */ /* 0x080fe20000060000 */
[----:B------:R-:W-:Y:S01]  /*4900*/  LOP3.LUT R60, R60, 0x70007, RZ, 0xc0, !PT ;  /* 0x000700073c3c7812 */ /* 0x000fe200078ec0ff */
[----:B------:R-:W-:Y:S01]  /*4910*/  HFMA2 R13, R81, R0.H1_H1, -132, -132 ;  /* 0xd820d820510d7431 */ /* 0x000fe20000060000 */
        /* <DEDUP_REMOVED lines=44> */
[-C--:B------:R-:W-:Y:S02]  /*4be0*/  HFMA2 R83, R83, R0.reuse.H1_H1, -132, -132 ;  /* 0xd820d82053537431 */ /* 0x080fe40000060000 */
[-C--:B------:R-:W-:Y:S02]  /*4bf0*/  HFMA2 R75, R75, R0.reuse.H1_H1, -132, -132 ;  /* 0xd820d8204b4b7431 */ /* 0x080fe40000060000 */
[-C--:B------:R-:W-:Y:S02]  /*4c00*/  HFMA2 R71, R71, R0.reuse.H1_H1, -132, -132 ;  /* 0xd820d82047477431 */ /* 0x080fe40000060000 */
[-C--:B------:R-:W-:Y:S02]  /*4c10*/  HFMA2 R19, R19, R0.reuse.H1_H1, -132, -132 ;  /* 0xd820d82013137431 */ /* 0x080fe40000060000 */
[----:B------:R-:W-:-:S02]  /*4c20*/  HFMA2 R15, R15, R0.H1_H1, -132, -132 ;  /* 0xd820d8200f0f7431 */ /* 0x000fc40000060000 */
[-C--:B------:R-:W-:Y:S02]  /*4c30*/  HFMA2 R11, R11, R0.reuse.H1_H1, -132, -132 ;  /* 0xd820d8200b0b7431 */ /* 0x080fe40000060000 */
[-C--:B------:R-:W-:Y:S02]  /*4c40*/  HFMA2 R69, R69, R0.reuse.H0_H0, -20, -20 ;  /* 0xcd00cd0045457431 */ /* 0x080fe40000040000 */
[-C--:B------:R-:W-:Y:S02]  /*4c50*/  HFMA2 R67, R67, R0.reuse.H0_H0, -20, -20 ;  /* 0xcd00cd0043437431 */ /* 0x080fe40000040000 */
        /* <DEDUP_REMOVED lines=107> */
.L_x_2666:
        /* <DEDUP_REMOVED lines=83> */
.L_x_2668:
        /* <DEDUP_REMOVED lines=77> */
.L_x_2667:
        /* <DEDUP_REMOVED lines=8> */
.L_x_2665:
        /* <DEDUP_REMOVED lines=12> */
.L_x_2674:
        /* <DEDUP_REMOVED lines=8> */
[----:B------:R-:W-:Y:S01]  /*5ed0*/  MOV R8, 0x2400 ;  /* 0x0000240000087802 */ /* 0x000fe20000000f00 */
[----:B------:R-:W-:Y:S01]  /*5ee0*/  @!P2 VIADD R62, R44, 0x1 ;  /* 0x000000012c3ea836 */ /* 0x000fe20000000000 */
[----:B------:R-:W-:-:S02]  /*5ef0*/  ISETP.NE.AND P1, PT, R51, 0x1, PT ;  /* 0x000000013300780c */ /* 0x000fc40003f25270 */
[C---:B--2---:R-:W-:Y:S02]  /*5f00*/  LOP3.LUT R45, R5.reuse, 0x30003, RZ, 0xc0, !PT ;  /* 0x00030003052d7812 */ /* 0x044fe400078ec0ff */
[C---:B------:R-:W-:Y:S02]  /*5f10*/  LOP3.LUT R12, R5.reuse, 0xc000c, RZ, 0xc0, !PT ;  /* 0x000c000c050c7812 */ /* 0x040fe400078ec0ff */
[C---:B------:R-:W-:Y:S02]  /*5f20*/  LOP3.LUT R21, R5.reuse, 0x300030, RZ, 0xc0, !PT ;  /* 0x0030003005157812 */ /* 0x040fe400078ec0ff */
[----:B------:R-:W-:Y:S02]  /*5f30*/  LOP3.LUT R34, R5, 0xc000c0, RZ, 0xc0, !PT ;  /* 0x00c000c005227812 */ /* 0x000fe400078ec0ff */
[----:B------:R-:W-:Y:S02]  /*5f40*/  SHF.R.U32.HI R53, RZ, 0x8, R5 ;  /* 0x00000008ff357819 */ /* 0x000fe40000011605 */
[----:B------:R-:W-:-:S02]  /*5f50*/  LOP3.LUT R9, R4, 0x30003, RZ, 0xc0, !PT ;  /* 0x0003000304097812 */ /* 0x000fc400078ec0ff */
[----:B------:R-:W-:Y:S02]  /*5f60*/  LOP3.LUT R33, R4, 0xc000c0, RZ, 0xc0, !PT ;  /* 0x00c000c004217812 */ /* 0x000fe400078ec0ff */
[----:B---3--:R-:W-:Y:S02]  /*5f70*/  @!P2 PRMT R102, R10, 0x7610, R102 ;  /* 0x000076100a66a816 */ /* 0x008fe40000000066 */
[----:B------:R-:W-:Y:S02]  /*5f80*/  @!P2 PRMT R103, R11, 0x7610, R103 ;  /* 0x000076100b67a816 */ /* 0x000fe40000000067 */
[----:B------:R-:W-:Y:S02]  /*5f90*/  @!P2 PRMT R102, R102, 0x7610, R10 ;  /* 0x000076106666a816 */ /* 0x000fe4000000000a */
[----:B------:R-:W-:Y:S02]  /*5fa0*/  @!P2 PRMT R103, R103, 0x7610, R11 ;  /* 0x000076106767a816 */ /* 0x000fe4000000000b */
[----:B------:R-:W-:-:S02]  /*5fb0*/  LOP3.LUT R10, R4, 0xc000c, RZ, 0xc0, !PT ;  /* 0x000c000c040a7812 */ /* 0x000fc400078ec0ff */
[----:B------:R-:W-:Y:S02]  /*5fc0*/  LOP3.LUT R11, R4, 0x300030, RZ, 0xc0, !PT ;  /* 0x00300030040b7812 */ /* 0x000fe400078ec0ff */
[C---:B------:R-:W-:Y:S02]  /*5fd0*/  LOP3.LUT R5, R6.reuse, 0xc000c, RZ, 0xc0, !PT ;  /* 0x000c000c06057812 */ /* 0x040fe400078ec0ff */
[----:B------:R-:W-:Y:S02]  /*5fe0*/  SHF.R.U32.HI R4, RZ, 0x8, R4 ;  /* 0x00000008ff047819 */ /* 0x000fe40000011604 */
        /* <DEDUP_REMOVED lines=12> */
[----:B------:R-:W-:Y:S02]  /*60b0*/  SHF.R.U32.HI R57, RZ, 0x8, R7 ;  /* 0x00000008ff397819 */ /* 0x000fe40000011607 */
[----:B------:R-:W-:Y:S02]  /*60c0*/  LOP3.LUT R5, R5, 0x64006400, RZ, 0xfc, !PT ;  /* 0x6400640005057812 */ /* 0x000fe400078efcff */
[----:B------:R-:W-:-:S02]  /*60d0*/  LOP3.LUT R7, R55, 0xc000c, RZ, 0xc0, !PT ;  /* 0x000c000c37077812 */ /* 0x000fc400078ec0ff */
[----:B------:R-:W-:Y:S01]  /*60e0*/  LOP3.LUT R6, R6, 0x64006400, RZ, 0xfc, !PT ;  /* 0x6400640006067812 */ /* 0x000fe200078efcff */
[-C--:B------:R-:W-:Y:S01]  /*60f0*/  HFMA2 R16, R5, R22.reuse.H0_H0, -258, -258 ;  /* 0xdc08dc0805107431 */ /* 0x080fe20000040016 */
[----:B------:R-:W-:Y:S02]  /*6100*/  LOP3.LUT R13, R12, 0x64006400, RZ, 0xfc, !PT ;  /* 0x640064000c0d7812 */ /* 0x000fe400078efcff */
[----:B------:R-:W-:Y:S02]  /*6110*/  LOP3.LUT R12, R57, 0xc000c, RZ, 0xc0, !PT ;  /* 0x000c000c390c7812 */ /* 0x000fe400078ec0ff */
[----:B------:R-:W-:Y:S01]  /*6120*/  LOP3.LUT R7, R7, 0x64006400, RZ, 0xfc, !PT ;  /* 0x6400640007077812 */ /* 0x000fe200078efcff */
[----:B------:R-:W-:Y:S01]  /*6130*/  HFMA2 R17, R6, R22.H0_H0, -258, -258 ;  /* 0xdc08dc0806117431 */ /* 0x000fe20000040016 */
[----:B------:R-:W-:Y:S02]  /*6140*/  LOP3.LUT R10, R10, 0x64006400, RZ, 0xfc, !PT ;  /* 0x640064000a0a7812 */ /* 0x000fe400078efcff */
[----:B------:R-:W-:-:S02]  /*6150*/  LOP3.LUT R5, R4, 0x300030, RZ, 0xc0, !PT ;  /* 0x0030003004057812 */ /* 0x000fc400078ec0ff */
[----:B------:R-:W-:Y:S01]  /*6160*/  LOP3.LUT R6, R53, 0x300030, RZ, 0xc0, !PT ;  /* 0x0030003035067812 */ /* 0x000fe200078ec0ff */
[-C--:B------:R-:W-:Y:S01]  /*6170*/  HFMA2 R20, R7, R22.reuse.H0_H0, -258, -258 ;  /* 0xdc08dc0807147431 */ /* 0x080fe20000040016 */
        /* <DEDUP_REMOVED lines=24> */
[-C--:B------:R-:W-:Y:S02]  /*6300*/  HFMA2 R23, R23, R32.reuse.H0_H0, -66, -66 ;  /* 0xd420d42017177431 */ /* 0x080fe40000040020 */
[-C--:B------:R-:W-:Y:S02]  /*6310*/  HFMA2 R28, R28, R32.reuse.H0_H0, -66, -66 ;  /* 0xd420d4201c1c7431 */ /* 0x080fe40000040020 */
[-C--:B------:R-:W-:Y:S01]  /*6320*/  HFMA2 R31, R7, R32.reuse.H0_H0, -66, -66 ;  /* 0xd420d420071f7431 */ /* 0x080fe20000040020 */
[----:B------:R-:W-:Y:S01]  /*6330*/  LOP3.LUT R7, R34, 0x64006400, RZ, 0xfc, !PT ;  /* 0x6400640022077812 */ /* 0x000fe200078efcff */
[----:B------:R-:W-:Y:S01]  /*6340*/  HFMA2 R32, R10, R32.H0_H0, -66, -66 ;  /* 0xd420d4200a207431 */ /* 0x000fe20000040020 */
[----:B------:R-:W-:-:S02]  /*6350*/  LOP3.LUT R10, R55, 0xc000c0, RZ, 0xc0, !PT ;  /* 0x00c000c0370a7812 */ /* 0x000fc400078ec0ff */
[----:B------:R-:W-:Y:S01]  /*6360*/  LOP3.LUT R11, R6, 0x64006400, RZ, 0xfc, !PT ;  /* 0x64006400060b7812 */ /* 0x000fe200078efcff */
        /* <DEDUP_REMOVED lines=76> */
.L_x_2671:
        /* <DEDUP_REMOVED lines=48> */
.L_x_2673:
        /* <DEDUP_REMOVED lines=44> */
.L_x_2672:
        /* <DEDUP_REMOVED lines=8> */
.L_x_2670:
        /* <DEDUP_REMOVED lines=12> */
.L_x_2678:
[----:B------:R-:W0:Y:S02]  /*6f30*/  LDS R2, [R0] ;  /* 0x0000000000027984 */ /* 0x000e240000000800 */
[----:B0-----:R-:W-:-:S05]  /*6f40*/  HADD2 R3, R2, R7 ;  /* 0x0000000702037230 */ /* 0x001fca0000000000 */
[----:B------:R-:W0:Y:S02]  /*6f50*/  ATOMS.CAST.SPIN P0, [R0], R2, R3 ;  /* 0x000000020000758d */ /* 0x000e240001800003 */
[----:B0-----:R-:W-:Y:S05]  /*6f60*/  @!P0 BRA `(.L_x_2678) ;  /* 0xfffffffc00f08947 */ /* 0x001fea000383ffff */
[----:B------:R-:W-:Y:S05]  /*6f70*/  BRA `(.L_x_2676) ;  /* 0x00000000000c7947 */ /* 0x000fea0003800000 */
.L_x_2677:
[----:B------:R-:W2:Y:S02]  /*6f80*/  LD.E R0, desc[UR8][R4.64] ;  /* 0x0000000804007980 */ /* 0x000ea4000c101900 */
[----:B--2---:R-:W-:-:S05]  /*6f90*/  IADD3 R3, PT, PT, R7, R0, RZ ;  /* 0x0000000007037210 */ /* 0x004fca0007ffe0ff */
[----:B------:R0:W-:Y:S02]  /*6fa0*/  ST.E desc[UR8][R4.64], R3 ;  /* 0x0000000304007985 */ /* 0x0001e4000c101908 */
.L_x_2676:
[----:B------:R-:W-:Y:S05]  /*6fb0*/  BSYNC.RECONVERGENT B0 ;  /* 0x0000000000007941 */ /* 0x000fea0003800200 */
.L_x_2675:
[----:B------:R1:W-:Y:S01]  /*6fc0*/  ATOM.E.ADD.F16x2.RN.STRONG.GPU P0, RZ, desc[UR8][R4.64+0x4], R41 ;  /* 0x8000042904ff79a2 */ /* 0x0003e2000c10e108 */
[----:B------:R-:W-:Y:S04]  /*6fd0*/  BSSY.RECONVERGENT B0, `(.L_x_2679) ;  /* 0x000000e000007945 */ /* 0x000fe80003800200 */
[----:B-1----:R-:W-:Y:S05]  /*6fe0*/  @P0 BRA `(.L_x_2680) ;  /* 0x0000000000300947 */ /* 0x002fea0003800000 */
[----:B------:R-:W1:Y:S02]  /*6ff0*/  QSPC.E.S P0, RZ, [R4+0x4] ;  /* 0x0000040004ff73aa */ /* 0x000e640000000500 */
[----:B-1----:R-:W-:Y:S05]  /*7000*/  @!P0 BRA `(.L_x_2681) ;  /* 0x00000000001c8947 */ /* 0x002fea0003800000 */
[----:B------:R-:W-:-:S04]  /*7010*/  MOV R2, R4 ;  /* 0x0000000400027202 */ /* 0x000fc80000000f00 */
[----:B------:R-:W-:-:S07]  /*7020*/  MOV R0, R2 ;  /* 0x0000000200007202 */ /* 0x000fce0000000f00 */
.L_x_2682:
[----:B------:R-:W0:Y:S02]  /*7030*/  LDS R2, [R0+0x4] ;  /* 0x0000040000027984 */ /* 0x000e240000000800 */
[----:B0-----:R-:W-:-:S05]  /*7040*/  HFMA2 R3, R2, 1, 1, R41 ;  /* 0x3c003c0002037831 */ /* 0x001fca0000000029 */
[----:B------:R-:W0:Y:S02]  /*7050*/  ATOMS.CAST.SPIN P0, [R0+0x4], R2, R3 ;  /* 0x000004020000758d */ /* 0x000e240001800003 */
[----:B0-----:R-:W-:Y:S05]  /*7060*/  @!P0 BRA `(.L_x_2682) ;  /* 0xfffffffc00f08947 */ /* 0x001fea000383ffff */
[----:B------:R-:W-:Y:S05]  /*7070*/  BRA `(.L_x_2680) ;  /* 0x00000000000c7947 */ /* 0x000fea0003800000 */
.L_x_2681:
[----:B------:R-:W0:Y:S02]  /*7080*/  LD.E R0, desc[UR8][R4.64+0x4] ;  /* 0x0000040804007980 */ /* 0x000e24000c101900 */
[----:B0-----:R-:W-:-:S05]  /*7090*/  IADD3 R3, PT, PT, R41, R0, RZ ;  /* 0x0000000029037210 */ /* 0x001fca0007ffe0ff */
[----:B------:R1:W-:Y:S02]  /*70a0*/  ST.E desc[UR8][R4.64+0x4], R3 ;  /* 0x0000040304007985 */ /* 0x0003e4000c101908 */
.L_x_2680:
[----:B------:R-:W-:Y:S05]  /*70b0*/  BSYNC.RECONVERGENT B0 ;  /* 0x0000000000007941 */ /* 0x000fea0003800200 */
.L_x_2679:
        /* <DEDUP_REMOVED lines=11> */
.L_x_2686:
[----:B------:R-:W0:Y:S02]  /*7170*/  LDS R2, [R0] ;  /* 0x0000000000027984 */ /* 0x000e240000000800 */
[----:B0-----:R-:W-:-:S05]  /*7180*/  HADD2 R3, R2, R7 ;  /* 0x0000000702037230 */ /* 0x001fca0000000000 */
[----:B------:R-:W0:Y:S02]  /*7190*/  ATOMS.CAST.SPIN P0, [R0], R2, R3 ;  /* 0x000000020000758d */ /* 0x000e240001800003 */
[----:B0-----:R-:W-:Y:S05]  /*71a0*/  @!P0 BRA `(.L_x_2686) ;  /* 0xfffffffc00f08947 */ /* 0x001fea000383ffff */
[----:B------:R-:W-:Y:S05]  /*71b0*/  BRA `(.L_x_2684) ;  /* 0x00000000000c7947 */ /* 0x000fea0003800000 */
.L_x_2685:
[----:B------:R-:W2:Y:S02]  /*71c0*/  LD.E R0, desc[UR8][R4.64] ;  /* 0x0000000804007980 */ /* 0x000ea4000c101900 */
[----:B--2---:R-:W-:-:S05]  /*71d0*/  IADD3 R3, PT, PT, R7, R0, RZ ;  /* 0x0000000007037210 */ /* 0x004fca0007ffe0ff */
[----:B------:R0:W-:Y:S02]  /*71e0*/  ST.E desc[UR8][R4.64], R3 ;  /* 0x0000000304007985 */ /* 0x0001e4000c101908 */
.L_x_2684:
[----:B------:R-:W-:Y:S05]  /*71f0*/  BSYNC.RECONVERGENT B0 ;  /* 0x0000000000007941 */ /* 0x000fea0003800200 */
.L_x_2683:
[----:B------:R1:W-:Y:S01]  /*7200*/  ATOM.E.ADD.F16x2.RN.STRONG.GPU P0, RZ, desc[UR8][R4.64+0x4], R27 ;  /* 0x8000041b04ff79a2 */ /* 0x0003e2000c10e108 */
[----:B------:R-:W-:Y:S04]  /*7210*/  BSSY.RECONVERGENT B0, `(.L_x_2687) ;  /* 0x000000e000007945 */ /* 0x000fe80003800200 */
[----:B-1----:R-:W-:Y:S05]  /*7220*/  @P0 BRA `(.L_x_2688) ;  /* 0x0000000000300947 */ /* 0x002fea0003800000 */
[----:B------:R-:W1:Y:S02]  /*7230*/  QSPC.E.S P0, RZ, [R4+0x4] ;  /* 0x0000040004ff73aa */ /* 0x000e640000000500 */
[----:B-1----:R-:W-:Y:S05]  /*7240*/  @!P0 BRA `(.L_x_2689) ;  /* 0x00000000001c8947 */ /* 0x002fea0003800000 */
[----:B------:R-:W-:-:S05]  /*7250*/  IMAD.MOV.U32 R2, RZ, RZ, R4 ;  /* 0x000000ffff027224 */ /* 0x000fca00078e0004 */
[----:B------:R-:W-:-:S07]  /*7260*/  MOV R0, R2 ;  /* 0x0000000200007202 */ /* 0x000fce0000000f00 */
.L_x_2690:
[----:B------:R-:W0:Y:S02]  /*7270*/  LDS R2, [R0+0x4] ;  /* 0x0000040000027984 */ /* 0x000e240000000800 */
[----:B0-----:R-:W-:-:S05]  /*7280*/  HFMA2 R3, R2, 1, 1, R27 ;  /* 0x3c003c0002037831 */ /* 0x001fca000000001b */
[----:B------:R-:W0:Y:S02]  /*7290*/  ATOMS.CAST.SPIN P0, [R0+0x4], R2, R3 ;  /* 0x000004020000758d */ /* 0x000e240001800003 */
[----:B0-----:R-:W-:Y:S05]  /*72a0*/  @!P0 BRA `(.L_x_2690) ;  /* 0xfffffffc00f08947 */ /* 0x001fea000383ffff */
[----:B------:R-:W-:Y:S05]  /*72b0*/  BRA `(.L_x_2688) ;  /* 0x00000000000c7947 */ /* 0x000fea0003800000 */
.L_x_2689:
[----:B------:R-:W0:Y:S02]  /*72c0*/  LD.E R0, desc[UR8][R4.64+0x4] ;  /* 0x0000040804007980 */ /* 0x000e24000c101900 */
[----:B0-----:R-:W-:-:S05]  /*72d0*/  IADD3 R3, PT, PT, R27, R0, RZ ;  /* 0x000000001b037210 */ /* 0x001fca0007ffe0ff */
[----:B------:R1:W-:Y:S02]  /*72e0*/  ST.E desc[UR8][R4.64+0x4], R3 ;  /* 0x0000040304007985 */ /* 0x0003e4000c101908 */
.L_x_2688:
[----:B------:R-:W-:Y:S05]  /*72f0*/  BSYNC.RECONVERGENT B0 ;  /* 0x0000000000007941 */ /* 0x000fea0003800200 */
.L_x_2687:
        /* <DEDUP_REMOVED lines=12> */
.L_x_2694:
[----:B------:R-:W0:Y:S02]  /*73c0*/  LDS R2, [R0] ;  /* 0x0000000000027984 */ /* 0x000e240000000800 */
[----:B0-----:R-:W-:-:S05]  /*73d0*/  HADD2 R3, R2, R7 ;  /* 0x0000000702037230 */ /* 0x001fca0000000000 */
[----:B------:R-:W0:Y:S02]  /*73e0*/  ATOMS.CAST.SPIN P0, [R0], R2, R3 ;  /* 0x000000020000758d */ /* 0x000e240001800003 */
[----:B0-----:R-:W-:Y:S05]  /*73f0*/  @!P0 BRA `(.L_x_2694) ;  /* 0xfffffffc00f08947 */ /* 0x001fea000383ffff */
[----:B------:R-:W-:Y:S05]  /*7400*/  BRA `(.L_x_2692) ;  /* 0x00000000000c7947 */ /* 0x000fea0003800000 */
.L_x_2693:
[----:B------:R-:W2:Y:S02]  /*7410*/  LD.E R0, desc[UR8][R4.64] ;  /* 0x0000000804007980 */ /* 0x000ea4000c101900 */
[----:B--2---:R-:W-:-:S05]  /*7420*/  IADD3 R3, PT, PT, R7, R0, RZ ;  /* 0x0000000007037210 */ /* 0x004fca0007ffe0ff */
[----:B------:R0:W-:Y:S02]  /*7430*/  ST.E desc[UR8][R4.64], R3 ;  /* 0x0000000304007985 */ /* 0x0001e4000c101908 */
.L_x_2692:
[----:B------:R-:W-:Y:S05]  /*7440*/  BSYNC.RECONVERGENT B0 ;  /* 0x0000000000007941 */ /* 0x000fea0003800200 */
.L_x_2691:
[----:B------:R1:W-:Y:S02]  /*7450*/  ATOM.E.ADD.F16x2.RN.STRONG.GPU P0, RZ, desc[UR8][R4.64+0x4], R25 ;  /* 0x8000041904ff79a2 */ /* 0x0003e4000c10e108 */
[----:B-1----:R-:W-:Y:S05]  /*7460*/  @P0 EXIT ;  /* 0x000000000000094d */ /* 0x002fea0003800000 */
[----:B------:R-:W1:Y:S02]  /*7470*/  QSPC.E.S P0, RZ, [R4+0x4] ;  /* 0x0000040004ff73aa */ /* 0x000e640000000500 */
[----:B-1----:R-:W-:Y:S05]  /*7480*/  @!P0 BRA `(.L_x_2695) ;  /* 0x00000000001c8947 */ /* 0x002fea0003800000 */
[----:B------:R-:W-:-:S04]  /*7490*/  MOV R2, R4 ;  /* 0x0000000400027202 */ /* 0x000fc80000000f00 */
[----:B------:R-:W-:-:S07]  /*74a0*/  MOV R0, R2 ;  /* 0x0000000200007202 */ /* 0x000fce0000000f00 */
.L_x_2696:
[----:B------:R-:W0:Y:S02]  /*74b0*/  LDS R2, [R0+0x4] ;  /* 0x0000040000027984 */ /* 0x000e240000000800 */
[----:B0-----:R-:W-:-:S05]  /*74c0*/  HFMA2 R3, R2, 1, 1, R25 ;  /* 0x3c003c0002037831 */ /* 0x001fca0000000019 */
[----:B------:R-:W0:Y:S02]  /*74d0*/  ATOMS.CAST.SPIN P0, [R0+0x4], R2, R3 ;  /* 0x000004020000758d */ /* 0x000e240001800003 */
[----:B0-----:R-:W-:Y:S05]  /*74e0*/  @!P0 BRA `(.L_x_2696) ;  /* 0xfffffffc00f08947 */ /* 0x001fea000383ffff */
[----:B------:R-:W-:Y:S05]  /*74f0*/  EXIT ;  /* 0x000000000000794d */ /* 0x000fea0003800000 */
.L_x_2695:
[----:B------:R-:W0:Y:S02]  /*7500*/  LD.E R0, desc[UR8][R4.64+0x4] ;  /* 0x0000040804007980 */ /* 0x000e24000c101900 */
[----:B0-----:R-:W-:-:S05]  /*7510*/  IADD3 R3, PT, PT, R25, R0, RZ ;  /* 0x0000000019037210 */ /* 0x001fca0007ffe0ff */
[----:B------:R-:W-:Y:S01]  /*7520*/  ST.E desc[UR8][R4.64+0x4], R3 ;  /* 0x0000040304007985 */ /* 0x000fe2000c101908 */
[----:B------:R-:W-:Y:S05]  /*7530*/  EXIT ;  /* 0x000000000000794d */ /* 0x000fea0003800000 */
.L_x_2697:
        /* <DEDUP_REMOVED lines=12> */
.L_x_5317:


//--------------------- .text._Z23gemm_half_q_half_kernelILi3ELi128ELb1ELb1ELi64EEvPK6__halfPKjS4_S2_PS0_iiiiPKtS7_iiiiiibS2_i --------------------------
	.section	.text._Z23gemm_half_q_half_kernelILi3ELi128ELb1ELb1ELi64EEvPK6__halfPKjS4_S2_PS0_iiiiPKtS7_iiiiiibS2_i,"ax",@progbits
	.align	128
        .global         _Z23gemm_half_q_half_kernelILi3ELi128ELb1ELb1ELi64EEvPK6__halfPKjS4_S2_PS0_iiiiPKtS7_iiiiiibS2_i
        .type           _Z23gemm_half_q_half_kernelILi3ELi128ELb1ELb1ELi64EEvPK6__halfPKjS4_S2_PS0_iiiiPKtS7_iiiiiibS2_i,@function
        .size           _Z23gemm_half_q_half_kernelILi3ELi128ELb1ELb1ELi64EEvPK6__halfPKjS4_S2_PS0_iiiiPKtS7_iiiiiibS2_i,(.L_x_5318 - _Z23gemm_half_q_half_kernelILi3ELi128ELb1ELb1ELi64EEvPK6__halfPKjS4_S2_PS0_iiiiPKtS7_iiiiiibS2_i)
        .other          _Z23gemm_half_q_half_kernelILi3ELi128ELb1ELb1ELi64EEvPK6__halfPKjS4_S2_PS0_iiiiPKtS7_iiiiiibS2_i,@"STO_CUDA_ENTRY STV_DEFAULT"
_Z23gemm_half_q_half_kernelILi3ELi128ELb1ELb1ELi64EEvPK6__halfPKjS4_S2_PS0_iiiiPKtS7_iiiiiibS2_i:
.text._Z23gemm_half_q_half_kernelILi3ELi128ELb1ELb1ELi64EEvPK6__halfPKjS4_S2_PS0_iiiiPKtS7_iiiiiibS2_i:
[----:B------:R-:W0:Y:S08]  /*0000*/  LDC R1, c[0x0][0x37c] ;  /* 0x0000df00ff017b82 */ /* 0x000e300000000800 */
[----:B------:R-:W1:Y:S01]  /*0010*/  S2UR UR8, SR_CTAID.Y ;  /* 0x00000000000879c3 */ /* 0x000e620000002600 */
[----:B------:R-:W2:Y:S01]  /*0020*/  LDCU UR14, c[0x0][0x3a8] ;  /* 0x00007500ff0e77ac */ /* 0x000ea20008000800 */
[----:B0-----:R-:W-:-:S04]  /*0030*/  IADD3 R1, PT, PT, R1, -0x10, RZ ;  /* 0xfffffff001017810 */ /* 0x001fc80007ffe0ff */
[----:B------:R-:W-:Y:S01]  /*0040*/  R2UR UR26, R1 ;  /* 0x00000000011a72ca */ /* 0x000fe200000e0000 */
[----:B-1----:R-:W-:-:S04]  /*0050*/  UIMAD UR27, UR8, 0x3, URZ ;  /* 0x00000003081b78a4 */ /* 0x002fc8000f8e02ff */
[----:B--2---:R-:W-:-:S04]  /*0060*/  UIADD3 UR14, UPT, UPT, -UR27, UR14, URZ ;  /* 0x0000000e1b0e7290 */ /* 0x004fc8000fffe1ff */
        /* <DEDUP_REMOVED lines=9> */
[----:B------:R-:W-:-:S06]  /*0100*/  UISETP.NE.AND UP0, UPT, UR14, 0x1, UPT ;  /* 0x000000010e00788c */ /* 0x000fcc000bf05270 */
[----:B------:R-:W0:Y:S01]  /*0110*/  S2UR UR4, SR_CTAID.X ;  /* 0x00000000000479c3 */ /* 0x000e220000002500 */
[----:B------:R-:W-:Y:S02]  /*0120*/  PRMT R12, RZ, 0x7610, R12 ;  /* 0x00007610ff0c7816 */ /* 0x000fe4000000000c */
[----:B------:R-:W-:Y:S02]  /*0130*/  PRMT R13, RZ, 0x7610, R13 ;  /* 0x00007610ff0d7816 */ /* 0x000fe4000000000d */
[----:B------:R-:W-:Y:S01]  /*0140*/  PLOP3.LUT P1, PT, PT, PT, UP0, 0x80, 0x8 ;  /* 0x000000000008781c */ /* 0x000fe20003f2f008 */
[----:B-1----:R-:W-:Y:S01]  /*0150*/  USHF.L.U32 UR9, UR17, 0x6, URZ ;  /* 0x0000000611097899 */ /* 0x002fe200080006ff */
[----:B----4-:R-:W-:-:S13]  /*0160*/  R2UR UR25, R4 ;  /* 0x00000000041972ca */ /* 0x010fda00000e0000 */
[----:B------:R-:W-:Y:S01]  /*0170*/  MOV R3, UR25 ;  /* 0x0000001900037c02 */ /* 0x000fe20008000f00 */
[----:B0-23--:R-:W-:Y:S06]  /*0180*/  @!P1 BRA `(.L_x_2698) ;  /* 0x00000000002c9947 */ /* 0x00dfec0003800000 */
[----:B------:R-:W0:Y:S01]  /*0190*/  LDC R7, c[0x0][0x3f0] ;  /* 0x0000fc00ff077b82 */ /* 0x000e220000000800 */
[----:B------:R-:W-:-:S06]  /*01a0*/  UISETP.NE.AND UP0, UPT, UR14, 0x2, UPT ;  /* 0x000000020e00788c */ /* 0x000fcc000bf05270 */
[----:B------:R-:W-:Y:S01]  /*01b0*/  PLOP3.LUT P0, PT, PT, PT, UP0, 0x80, 0x8 ;  /* 0x000000000008781c */ /* 0x000fe20003f0f008 */
[----:B------:R-:W0:Y:S02]  /*01c0*/  LDC.64 R4, c[0x0][0x3e8] ;  /* 0x0000fa00ff047b82 */ /* 0x000e240000000a00 */
[----:B0-----:R-:W-:-:S05]  /*01d0*/  IMAD.WIDE R4, R7, 0x2, R4 ;  /* 0x0000000207047825 */ /* 0x001fca00078e0204 */
[----:B------:R-:W2:Y:S01]  /*01e0*/  LDG.E.U16 R13, desc[UR22][R4.64] ;  /* 0x00000016040d7981 */ /* 0x000ea2000c1e1500 */
[----:B------:R-:W-:-:S05]  /*01f0*/  IMAD.WIDE R6, R7, 0x2, R4 ;  /* 0x0000000207067825 */ /* 0x000fca00078e0204 */
[----:B------:R-:W3:Y:S01]  /*0200*/  @P0 LDG.E.U16 R12, desc[UR22][R6.64] ;  /* 0x00000016060c0981 */ /* 0x000ee2000c1e1500 */
[----:B--2---:R-:W-:-:S04]  /*0210*/  LOP3.LUT R3, R13, UR25, RZ, 0xfc, !PT ;  /* 0x000000190d037c12 */ /* 0x004fc8000f8efcff */
[----:B---3--:R-:W-:-:S04]  /*0220*/  @P0 LOP3.LUT R8, R12, R3, RZ, 0xfc, !PT ;  /* 0x000000030c080212 */ /* 0x008fc800078efcff */
[----:B------:R-:W-:-:S07]  /*0230*/  @P0 PRMT R3, R8, 0x7610, R3 ;  /* 0x0000761008030816 */ /* 0x000fce0000000003 */
.L_x_2698:
[----:B------:R-:W-:Y:S01]  /*0240*/  PRMT R3, R3, 0x9910, RZ ;  /* 0x0000991003037816 */ /* 0x000fe200000000ff */
[----:B------:R-:W-:Y:S01]  /*0250*/  UISETP.LT.U32.AND UP0, UPT, UR14, 0x3, UPT ;  /* 0x000000030e00788c */ /* 0x000fe2000bf01070 */
[----:B------:R-:W-:Y:S02]  /*0260*/  MOV R5, UR9 ;  /* 0x0000000900057c02 */ /* 0x000fe40008000f00 */
[----:B------:R-:W-:Y:S02]  /*0270*/  ISETP.NE.AND P0, PT, R3, RZ, PT ;  /* 0x000000ff0300720c */ /* 0x000fe40003f05270 */
[----:B------:R-:W-:-:S04]  /*0280*/  VIADDMNMX R5, R5, 0x40, R0, PT ;  /* 0x0000004005057846 */ /* 0x000fc80003800100 */
[----:B------:R-:W-:-:S07]  /*0290*/  R2UR UR15, R5 ;  /* 0x00000000050f72ca */ /* 0x000fce00000e0000 */
[----:B------:R-:W-:Y:S08]  /*02a0*/  @!P0 EXIT ;  /* 0x000000000000894d */ /* 0x000ff00003800000 */
        /* <DEDUP_REMOVED lines=36> */
.L_x_2704:
        /* <DEDUP_REMOVED lines=9> */
[----:B------:R-:W-:Y:S01]  /*0580*/  IADD3 R9, P4, PT, R20, R3, RZ ;  /* 0x0000000314097210 */ /* 0x000fe20007f9e0ff */
[----:B------:R-:W2:Y:S01]  /*0590*/  LDG.E.U16.CONSTANT R4, desc[UR22][R4.64] ;  /* 0x0000001604047981 */ /* 0x000ea2000c1e9500 */
        /* <DEDUP_REMOVED lines=21> */
.L_x_2703:
        /* <DEDUP_REMOVED lines=20> */
.L_x_2705:
[----:B------:R-:W-:-:S13]  /*0830*/  ISETP.EQ.AND P2, PT, RZ, UR6, PT ;  /* 0x00000006ff007c0c */ /* 0x000fda000bf42270 */
[----:B------:R-:W-:Y:S05]  /*0840*/  @!P0 BRA P2, `(.L_x_2700) ;  /* 0x0000000400748947 */ /* 0x000fea0001000000 */
.L_x_2702:
        /* <DEDUP_REMOVED lines=12> */
.L_x_2701:
[C---:B------:R-:W-:Y:S01]  /*0910*/  LEA R4, P0, R20.reuse, UR10, 0x1 ;  /* 0x0000000a14047c11 */ /* 0x040fe2000f8008ff */
[----:B------:R-:W0:Y:S03]  /*0920*/  LDCU.64 UR12, c[0x0][0x380] ;  /* 0x00007000ff0c77ac */ /* 0x000e260008000a00 */
[----:B------:R-:W-:-:S05]  /*0930*/  LEA.HI.X R5, R20, UR11, RZ, 0x1, P0 ;  /* 0x0000000b14057c11 */ /* 0x000fca00080f0cff */
[----:B------:R1:W5:Y:S01]  /*0940*/  LDG.E.U16.CONSTANT R20, desc[UR22][R4.64] ;  /* 0x0000001604147981 */ /* 0x000362000c1e9500 */
[----:B------:R-:W-:Y:S01]  /*0950*/  UIADD3 UR6, UPT, UPT, URZ, -UR5, URZ ;  /* 0x80000005ff067290 */ /* 0x000fe2000fffe0ff */
[----:B------:R-:W-:-:S03]  /*0960*/  IMAD R15, R0, UR8, RZ ;  /* 0x00000008000f7c24 */ /* 0x000fc6000f8e02ff */
[----:B------:R-:W-:Y:S02]  /*0970*/  UISETP.GE.AND UP0, UPT, UR6, URZ, UPT ;  /* 0x000000ff0600728c */ /* 0x000fe4000bf06270 */
[----:B------:R-:W-:-:S07]  /*0980*/  LEA R15, R15, R15, 0x1 ;  /* 0x0000000f0f0f7211 */ /* 0x000fce00078e08ff */
[----:B01----:R-:W-:Y:S05]  /*0990*/  BRA.U UP0, `(.L_x_2706) ;  /* 0x0000000100f47547 */ /* 0x003fea000b800000 */
[----:B------:R-:W-:Y:S02]  /*09a0*/  UIADD3 UR7, UPT, UPT, URZ, -UR6, URZ ;  /* 0x80000006ff077290 */ /* 0x000fe4000fffe0ff */
[----:B------:R-:W-:Y:S02]  /*09b0*/  UPLOP3.LUT UP0, UPT, UPT, UPT, UPT, 0x80, 0x8 ;  /* 0x000000000008789c */ /* 0x000fe40003f0f070 */
[----:B------:R-:W-:-:S09]  /*09c0*/  UISETP.GT.AND UP1, UPT, UR7, 0x3, UPT ;  /* 0x000000030700788c */ /* 0x000fd2000bf24270 */
[----:B------:R-:W-:Y:S05]  /*09d0*/  BRA.U !UP1, `(.L_x_2707) ;  /* 0x0000000109887547 */ /* 0x000fea000b800000 */
[----:B------:R-:W0:Y:S01]  /*09e0*/  LDCU.64 UR10, c[0x0][0x380] ;  /* 0x00007000ff0a77ac */ /* 0x000e220008000a00 */
[----:B------:R-:W-:-:S11]  /*09f0*/  UPLOP3.LUT UP0, UPT, UPT, UPT, UPT, 0x40, 0x4 ;  /* 0x000000000004789c */ /* 0x000fd60003f0e870 */
.L_x_2708:
        /* <DEDUP_REMOVED lines=32> */
.L_x_2707:
        /* <DEDUP_REMOVED lines=21> */
.L_x_2709:
[----:B------:R-:W-:-:S09]  /*0d50*/  UISETP.NE.OR UP0, UPT, UR6, URZ, UP0 ;  /* 0x000000ff0600728c */ /* 0x000fd20008705670 */
[----:B------:R-:W-:Y:S05]  /*0d60*/  BRA.U !UP0, `(.L_x_2700) ;  /* 0x00000001082c7547 */ /* 0x000fea000b800000 */
.L_x_2706:
        /* <DEDUP_REMOVED lines=11> */
.L_x_2700:
[----:B------:R-:W-:Y:S05]  /*0e20*/  BSYNC.RECONVERGENT B0 ;  /* 0x0000000000007941 */ /* 0x000fea0003800200 */
.L_x_2699:
        /* <DEDUP_REMOVED lines=11> */
[----:B------:R-:W-:-:S06]  /*0ee0*/  UIMAD UR6, UR6, 0x3, UR4 ;  /* 0x00000003060678a4 */ /* 0x000fcc000f8e0204 */
[----:B0-----:R-:W-:Y:S01]  /*0ef0*/  LEA R3, R2, UR6, 0x2 ;  /* 0x0000000602037c11 */ /* 0x001fe2000f8e10ff */
[----:B------:R-:W-:Y:S06]  /*0f00*/  BRA.U UP0, `(.L_x_2711) ;  /* 0x00000001008c7547 */ /* 0x000fec000b800000 */
[----:B------:R-:W-:Y:S02]  /*0f10*/  UIADD3 UR4, UPT, UPT, URZ, -UR5, URZ ;  /* 0x80000005ff047290 */ /* 0x000fe4000fffe0ff */
[----:B------:R-:W-:Y:S02]  /*0f20*/  UPLOP3.LUT UP0, UPT, UPT, UPT, UPT, 0x80, 0x8 ;  /* 0x000000000008789c */ /* 0x000fe40003f0f070 */
[----:B------:R-:W-:-:S09]  /*0f30*/  UISETP.GT.AND UP1, UPT, UR4, 0x3, UPT ;  /* 0x000000030400788c */ /* 0x000fd2000bf24270 */
[----:B------:R-:W-:Y:S05]  /*0f40*/  BRA.U !UP1, `(.L_x_2712) ;  /* 0x0000000109447547 */ /* 0x000fea000b800000 */
[----:B------:R-:W0:Y:S01]  /*0f50*/  LDC.64 R16, c[0x0][0x3a0] ;  /* 0x0000e800ff107b82 */ /* 0x000e220000000a00 */
[----:B------:R-:W-:-:S11]  /*0f60*/  UPLOP3.LUT UP0, UPT, UPT, UPT, UPT, 0x40, 0x4 ;  /* 0x000000000004789c */ /* 0x000fd60003f0e870 */
.L_x_2713:
        /* <DEDUP_REMOVED lines=15> */
.L_x_2712:
        /* <DEDUP_REMOVED lines=12> */
.L_x_2714:
[----:B------:R-:W-:-:S09]  /*1120*/  UISETP.NE.OR UP0, UPT, UR5, URZ, UP0 ;  /* 0x000000ff0500728c */ /* 0x000fd20008705670 */
[----:B------:R-:W-:Y:S05]  /*1130*/  BRA.U !UP0, `(.L_x_2710) ;  /* 0x00000001081c7547 */ /* 0x000fea000b800000 */
.L_x_2711:
[----:B01----:R-:W0:Y:S02]  /*1140*/  LDC.64 R4, c[0x0][0x3a0] ;  /* 0x0000e800ff047b82 */ /* 0x003e240000000a00 */
.L_x_2715:
[C---:B0-----:R-:W-:Y:S01]  /*1150*/  IMAD.WIDE R6, R3.reuse, 0x2, R4 ;  /* 0x0000000203067825 */ /* 0x041fe200078e0204 */
[----:B------:R-:W-:Y:S01]  /*1160*/  UIADD3 UR5, UPT, UPT, UR5, 0x1, URZ ;  /* 0x0000000105057890 */ /* 0x000fe2000fffe0ff */
[----:B------:R-:W-:-:S03]  /*1170*/  IADD3 R3, PT, PT, R3, UR16, RZ ;  /* 0x0000001003037c10 */ /* 0x000fc6000fffe0ff */
[----:B------:R2:W-:Y:S01]  /*1180*/  STG.E.64 desc[UR22][R6.64], RZ ;  /* 0x000000ff06007986 */ /* 0x0005e2000c101b16 */
[----:B------:R-:W-:-:S09]  /*1190*/  UISETP.NE.AND UP0, UPT, UR5, URZ, UPT ;  /* 0x000000ff0500728c */ /* 0x000fd2000bf05270 */
[----:B--2---:R-:W-:Y:S05]  /*11a0*/  BRA.U UP0, `(.L_x_2715) ;  /* 0xfffffffd00e87547 */ /* 0x004fea000b83ffff */
.L_x_2710:
[----:B------:R-:W2:Y:S01]  /*11b0*/  LDCU UR18, c[0x0][0x3c8] ;  /* 0x00007900ff1277ac */ /* 0x000ea20008000800 */
[----:B------:R-:W-:Y:S01]  /*11c0*/  ISETP.LE.AND P0, PT, R0, UR9, PT ;  /* 0x0000000900007c0c */ /* 0x000fe2000bf03270 */
[----:B------:R-:W3:Y:S01]  /*11d0*/  LDCU UR28, c[0x0][0x3cc] ;  /* 0x00007980ff1c77ac */ /* 0x000ee20008000800 */
[----:B------:R-:W4:Y:S01]  /*11e0*/  LDCU UR29, c[0x0][0x3d0] ;  /* 0x00007a00ff1d77ac */ /* 0x000f220008000800 */
[----:B------:R-:W0:Y:S01]  /*11f0*/  LDCU UR30, c[0x0][0x3d4] ;  /* 0x00007a80ff1e77ac */ /* 0x000e220008000800 */
[----:B------:R-:W1:Y:S01]  /*1200*/  LDCU UR31, c[0x0][0x3d8] ;  /* 0x00007b00ff1f77ac */ /* 0x000e620008000800 */
[----:B--2---:R-:W-:Y:S01]  /*1210*/  UISETP.LT.AND UP0, UPT, UR9, UR18, UPT ;  /* 0x000000120900728c */ /* 0x004fe2000bf01270 */
[----:B------:R-:W2:Y:S03]  /*1220*/  LDCU.64 UR10, c[0x0][0x3b8] ;  /* 0x00007700ff0a77ac */ /* 0x000ea60008000a00 */
        /* <DEDUP_REMOVED lines=8> */
[----:B-1----:R-:W-:Y:S01]  /*12b0*/  UISETP.GT.AND UP3, UPT, UR9, UR31, UPT ;  /* 0x0000001f0900728c */ /* 0x002fe2000bf64270 */
[----:B------:R-:W-:Y:S01]  /*12c0*/  UMOV UR5, URZ ;  /* 0x000000ff00057c82 */ /* 0x000fe20008000000 */
[----:B------:R-:W-:Y:S01]  /*12d0*/  UMOV UR6, URZ ;  /* 0x000000ff00067c82 */ /* 0x000fe20008000000 */
[----:B--2---:R-:W-:Y:S01]  /*12e0*/  UIMAD.WIDE.U32 UR12, UR12, 0x2, UR10 ;  /* 0x000000020c0c78a5 */ /* 0x004fe2000f8e000a */
        /* <DEDUP_REMOVED lines=14> */
.L_x_2717:
[----:B-1---5:R-:W-:-:S05]  /*13d0*/  IADD3 R9, PT, PT, R15, UR4, RZ ;  /* 0x000000040f097c10 */ /* 0x022fca000fffe0ff */
[----:B------:R-:W-:-:S05]  /*13e0*/  IMAD R2, R9, UR16, RZ ;  /* 0x0000001009027c24 */ /* 0x000fca000f8e02ff */
        /* <DEDUP_REMOVED lines=8> */
[----:B------:R0:W2:Y:S03]  /*1470*/  LDG.E.U16.CONSTANT R8, desc[UR22][R8.64] ;  /* 0x0000001608087981 */ /* 0x0000a6000c1e9500 */
[----:B------:R-:W-:Y:S02]  /*1480*/  MOV R10, UR20 ;  /* 0x00000014000a7c02 */ /* 0x000fe40008000f00 */
[----:B------:R-:W-:-:S05]  /*1490*/  MOV R11, UR21 ;  /* 0x00000015000b7c02 */ /* 0x000fca0008000f00 */
[----:B------:R-:W4:Y:S01]  /*14a0*/  LDG.E.U16.CONSTANT R21, desc[UR22][R10.64+0x2] ;  /* 0x000002160a157981 */ /* 0x000f22000c1e9500 */
[----:B------:R-:W-:Y:S02]  /*14b0*/  ULEA UR19, UR4, UR26, 0x3 ;  /* 0x0000001a04137291 */ /* 0x000fe4000f8e18ff */
[----:B------:R-:W-:Y:S01]  /*14c0*/  UIADD3 UR4, UPT, UPT, UR4, 0x1, URZ ;  /* 0x0000000104047890 */ /* 0x000fe2000fffe0ff */
[----:B---3--:R-:W-:-:S04]  /*14d0*/  SHF.R.U32.HI R18, RZ, R16, R3 ;  /* 0x00000010ff127219 */ /* 0x008fc80000011603 */
        /* <DEDUP_REMOVED lines=28> */
.L_x_2716:
[----:B------:R-:W-:Y:S02]  /*16a0*/  UISETP.GT.AND UP4, UPT, UR9, UR18, UPT ;  /* 0x000000120900728c */ /* 0x000fe4000bf84270 */
[----:B------:R-:W-:Y:S01]  /*16b0*/  VIMNMX R0, PT, PT, R0, UR18, PT ;  /* 0x0000001200007c48 */ /* 0x000fe2000bfe0100 */
[----:B------:R-:W-:Y:S01]  /*16c0*/  UMOV UR4, URZ ;  /* 0x000000ff00047c82 */ /* 0x000fe20008000000 */
[----:B------:R-:W-:Y:S01]  /*16d0*/  UMOV UR7, URZ ;  /* 0x000000ff00077c82 */ /* 0x000fe20008000000 */
[----:B------:R-:W-:-:S04]  /*16e0*/  UMOV UR8, URZ ;  /* 0x000000ff00087c82 */ /* 0x000fc80008000000 */
        /* <DEDUP_REMOVED lines=9> */
.L_x_2718:
        /* <DEDUP_REMOVED lines=9> */
.L_x_2719:
        /* <DEDUP_REMOVED lines=9> */
.L_x_2720:
        /* <DEDUP_REMOVED lines=9> */
.L_x_2721:
        /* <DEDUP_REMOVED lines=9> */
.L_x_2722:
[----:B------:R-:W-:Y:S01]  /*19c0*/  ULEA UR5, UR24, UR5, 0x3 ;  /* 0x0000000518057291 */ /* 0x000fe2000f8e18ff */
[----:B------:R-:W-:Y:S02]  /*19d0*/  ISETP.GT.AND P0, PT, R0, UR9, PT ;  /* 0x0000000900007c0c */ /* 0x000fe4000bf04270 */
[----:B------:R-:W-:Y:S01]  /*19e0*/  PRMT R15, RZ, 0x5410, RZ ;  /* 0x00005410ff0f7816 */ /* 0x000fe200000000ff */
[----:B------:R-:W-:Y:S01]  /*19f0*/  UIADD3 UR4, UPT, UPT, UR4, UR5, UR6 ;  /* 0x0000000504047290 */ /* 0x000fe2000fffe006 */
[----:B-----5:R-:W-:Y:S02]  /*1a00*/  PRMT R20, RZ, 0x5410, RZ ;  /* 0x00005410ff147816 */ /* 0x020fe400000000ff */
        /* <DEDUP_REMOVED lines=14> */
[----:B------:R-:W-:Y:S02]  /*1af0*/  UISETP.LT.AND UP0, UPT, UR15, UR18, UPT ;  /* 0x000000120f00728c */ /* 0x000fe4000bf01270 */
[----:B------:R-:W-:Y:S01]  /*1b00*/  USHF.R.S32.HI UR8, URZ, 0x1f, UR5 ;  /* 0x0000001fff087899 */ /* 0x000fe20008011405 */
        /* <DEDUP_REMOVED lines=21> */
.L_x_2736:
[----:B------:R-:W2:Y:S01]  /*1c60*/  LDG.E.128.CONSTANT R4, desc[UR22][R24.64] ;  /* 0x0000001618047981 */ /* 0x000ea2000c1e9d00 */
[----:B------:R-:W-:-:S05]  /*1c70*/  MOV R23, UR16 ;  /* 0x0000001000177c02 */ /* 0x000fca0008000f00 */
[----:B------:R-:W-:-:S05]  /*1c80*/  IMAD.WIDE R22, R23, 0x4, R24 ;  /* 0x0000000417167825 */ /* 0x000fca00078e0218 */
[----:B------:R-:W3:Y:S01]  /*1c90*/  LDG.E.128.CONSTANT R8, desc[UR22][R22.64] ;  /* 0x0000001616087981 */ /* 0x000ee2000c1e9d00 */
[----:B------:R-:W-:-:S06]  /*1ca0*/  UISETP.NE.AND UP1, UPT, UR9, UR5, UPT ;  /* 0x000000050900728c */ /* 0x000fcc000bf25270 */
[----:B------:R-:W-:-:S05]  /*1cb0*/  PLOP3.LUT P0, PT, PT, PT, UP1, 0x80, 0x8 ;  /* 0x000000000008781c */ /* 0x000fca0003f0f018 */
[----:B------:R-:W-:Y:S01]  /*1cc0*/  @!UP1 UMOV UR6, UR10 ;  /* 0x0000000a00069c82 */ /* 0x000fe20008000000 */
[----:B------:R-:W-:Y:S01]  /*1cd0*/  @!UP1 UMOV UR7, UR11 ;  /* 0x0000000b00079c82 */ /* 0x000fe20008000000 */
[----:B------:R-:W-:Y:S01]  /*1ce0*/  MOV R26, UR6 ;  /* 0x00000006001a7c02 */ /* 0x000fe20008000f00 */
[----:B------:R-:W-:Y:S01]  /*1cf0*/  @!UP1 ULEA UR6, UR4, UR26, 0x3 ;  /* 0x0000001a04069291 */ /* 0x000fe2000f8e18ff */
[----:B------:R-:W-:-:S05]  /*1d00*/  MOV R27, UR7 ;  /* 0x00000007001b7c02 */ /* 0x000fca0008000f00 */
[----:B------:R0:W4:Y:S04]  /*1d10*/  @!P0 LDG.E.U16.CONSTANT R0, desc[UR22][R26.64] ;  /* 0x000000161a008981 */ /* 0x000128000c1e9500 */
[----:B------:R-:W5:Y:S01]  /*1d20*/  @!P0 LDL.64 R24, [UR6+0x8] ;  /* 0x00000806ff188983 */ /* 0x000f620008100a00 */
[----:B------:R-:W-:Y:S02]  /*1d30*/  UISETP.NE.AND UP2, UPT, UR25, URZ, UPT ;  /* 0x000000ff1900728c */ /* 0x000fe4000bf45270 */
[----:B------:R-:W-:Y:S02]  /*1d40*/  UISETP.NE.AND UP3, UPT, UR14, 0x1, UPT ;  /* 0x000000010e00788c */ /* 0x000fe4000bf65270 */
[----:B------:R-:W-:-:S04]  /*1d50*/  @!UP1 UIADD3 UR6, UPT, UPT, UR4, 0x1, URZ ;  /* 0x0000000104069890 */ /* 0x000fc8000fffe0ff */
[----:B------:R-:W-:Y:S02]  /*1d60*/  PLOP3.LUT P1, PT, PT, PT, UP3, 0x80, 0x8 ;  /* 0x000000000008781c */ /* 0x000fe40003f2f038 */
[----:B--2---:R-:W-:Y:S02]  /*1d70*/  LOP3.LUT R21, R4, 0xff, RZ, 0xc0, !PT ;  /* 0x000000ff04157812 */ /* 0x004fe400078ec0ff */
[----:B------:R-:W-:Y:S02]  /*1d80*/  LOP3.LUT R33, R7, 0xff, RZ, 0xc0, !PT ;  /* 0x000000ff07217812 */ /* 0x000fe400078ec0ff */
[----:B------:R-:W-:Y:S02]  /*1d90*/  IADD3 R28, PT, PT, R21, -0x80, RZ ;  /* 0xffffff80151c7810 */ /* 0x000fe40007ffe0ff */
[----:B------:R-:W-:Y:S02]  /*1da0*/  LOP3.LUT R21, R5, 0xff, RZ, 0xc0, !PT ;  /* 0x000000ff05157812 */ /* 0x000fe400078ec0ff */
[----:B------:R-:W-:-:S02]  /*1db0*/  IADD3 R37, PT, PT, R33, -0x80, RZ ;  /* 0xffffff8021257810 */ /* 0x000fc40007ffe0ff */
[----:B0-----:R-:W-:Y:S01]  /*1dc0*/  IADD3 R27, PT, PT, R21, -0x80, RZ ;  /* 0xffffff80151b7810 */ /* 0x001fe20007ffe0ff */
[----:B------:R-:W0:Y:S01]  /*1dd0*/  I2F.F16 R28, R28 ;  /* 0x0000001c001c7306 */ /* 0x000e220000200c00 */
[----:B------:R-:W-:Y:S02]  /*1de0*/  LOP3.LUT R21, R6, 0xff, RZ, 0xc0, !PT ;  /* 0x000000ff06157812 */ /* 0x000fe400078ec0ff */
[----:B------:R-:W-:Y:S02]  /*1df0*/  LEA.HI R31, R5, 0xffffff80, RZ, 0x8 ;  /* 0xffffff80051f7811 */ /* 0x000fe400078f40ff */
[----:B------:R-:W-:Y:S02]  /*1e00*/  IADD3 R26, PT, PT, R21, -0x80, RZ ;  /* 0xffffff80151a7810 */ /* 0x000fe40007ffe0ff */
[----:B------:R-:W-:Y:S01]  /*1e10*/  SHF.R.U32.HI R21, RZ, 0x8, R4 ;  /* 0x00000008ff157819 */ /* 0x000fe20000011604 */
[----:B------:R-:W1:Y:S01]  /*1e20*/  I2F.F16 R27, R27 ;  /* 0x0000001b001b7306 */ /* 0x000e620000200c00 */
[----:B------:R-:W-:-:S02]  /*1e30*/  LEA.HI R32, R4, 0xffffff80, RZ, 0x8 ;  /* 0xffffff8004207811 */ /* 0x000fc400078f40ff */
[----:B------:R-:W-:Y:S02]  /*1e40*/  LOP3.LUT R33, R21, 0xff, RZ, 0xc0, !PT ;  /* 0x000000ff15217812 */ /* 0x000fe400078ec0ff */
[----:B------:R-:W-:Y:S02]  /*1e50*/  SHF.R.U32.HI R4, RZ, 0x10, R4 ;  /* 0x00000010ff047819 */ /* 0x000fe40000011604 */
[----:B------:R-:W-:Y:S01]  /*1e60*/  IADD3 R34, PT, PT, R33, -0x80, RZ ;  /* 0xffffff8021227810 */ /* 0x000fe20007ffe0ff */
[----:B------:R2:W0:Y:S01]  /*1e70*/  I2F.F16 R21, R37 ;  /* 0x0000002500157306 */ /* 0x0004220000200c00 */
[--C-:B------:R-:W-:Y:S02]  /*1e80*/  SHF.R.U32.HI R33, RZ, 0x8, R5.reuse ;  /* 0x00000008ff217819 */ /* 0x100fe40000011605 */
[----:B------:R-:W-:Y:S02]  /*1e90*/  SHF.R.U32.HI R5, RZ, 0x10, R5 ;  /* 0x00000010ff057819 */ /* 0x000fe40000011605 */
[----:B------:R-:W-:-:S02]  /*1ea0*/  LOP3.LUT R35, R33, 0xff, RZ, 0xc0, !PT ;  /* 0x000000ff21237812 */ /* 0x000fc400078ec0ff */
[----:B------:R-:W-:Y:S01]  /*1eb0*/  LOP3.LUT R5, R5, 0xff, RZ, 0xc0, !PT ;  /* 0x000000ff05057812 */ /* 0x000fe200078ec0ff */
[----:B------:R-:W0:Y:S01]  /*1ec0*/  I2F.F16 R32, R32 ;  /* 0x0000002000207306 */ /* 0x000e220000200c00 */
[----:B------:R-:W-:Y:S02]  /*1ed0*/  IADD3 R36, PT, PT, R35, -0x80, RZ ;  /* 0xffffff8023247810 */ /* 0x000fe40007ffe0ff */
[----:B------:R-:W-:Y:S02]  /*1ee0*/  SHF.R.U32.HI R35, RZ, 0x8, R6 ;  /* 0x00000008ff237819 */ /* 0x000fe40000011606 */
[----:B------:R-:W-:Y:S02]  /*1ef0*/  LOP3.LUT R4, R4, 0xff, RZ, 0xc0, !PT ;  /* 0x000000ff04047812 */ /* 0x000fe400078ec0ff */
[----:B------:R-:W-:Y:S01]  /*1f00*/  IADD3 R5, PT, PT, R5, -0x80, RZ ;  /* 0xffffff8005057810 */ /* 0x000fe20007ffe0ff */
[----:B------:R-:W0:Y:S01]  /*1f10*/  I2F.F16 R31, R31 ;  /* 0x0000001f001f7306 */ /* 0x000e220000200c00 */
[----:B------:R-:W-:-:S02]  /*1f20*/  LEA.HI R30, R6, 0xffffff80, RZ, 0x8 ;  /* 0xffffff80061e7811 */ /* 0x000fc400078f40ff */
[----:B------:R-:W-:Y:S02]  /*1f30*/  IADD3 R4, PT, PT, R4, -0x80, RZ ;  /* 0xffffff8004047810 */ /* 0x000fe40007ffe0ff */
[----:B--2---:R-:W-:Y:S02]  /*1f40*/  LOP3.LUT R37, R35, 0xff, RZ, 0xc0, !PT ;  /* 0x000000ff23257812 */ /* 0x004fe400078ec0ff */
[----:B------:R-:W-:Y:S01]  /*1f50*/  SHF.R.U32.HI R6, RZ, 0x10, R6 ;  /* 0x00000010ff067819 */ /* 0x000fe20000011606 */
[----:B------:R2:W0:Y:S01]  /*1f60*/  I2F.F16 R35, R5 ;  /* 0x0000000500237306 */ /* 0x0004220000200c00 */
[----:B------:R-:W-:Y:S02]  /*1f70*/  IADD3 R38, PT, PT, R37, -0x80, RZ ;  /* 0xffffff8025267810 */ /* 0x000fe40007ffe0ff */
[----:B------:R-:W-:Y:S02]  /*1f80*/  LOP3.LUT R6, R6, 0xff, RZ, 0xc0, !PT ;  /* 0x000000ff06067812 */ /* 0x000fe400078ec0ff */
[----:B---3--:R-:W-:-:S02]  /*1f90*/  LEA.HI R46, R8, 0xffffff80, RZ, 0x8 ;  /* 0xffffff80082e7811 */ /* 0x008fc400078f40ff */
[----:B------:R-:W-:Y:S01]  /*1fa0*/  IADD3 R6, PT, PT, R6, -0x80, RZ ;  /* 0xffffff8006067810 */ /* 0x000fe20007ffe0ff */
[----:B------:R3:W0:Y:S01]  /*1fb0*/  I2F.F16 R33, R4 ;  /* 0x0000000400217306 */ /* 0x0006220000200c00 */
[C---:B--2---:R-:W-:Y:S02]  /*1fc0*/  LOP3.LUT R5, R9.reuse, 0xff, RZ, 0xc0, !PT ;  /* 0x000000ff09057812 */ /* 0x044fe400078ec0ff */
[----:B------:R-:W-:Y:S02]  /*1fd0*/  LEA.HI R45, R9, 0xffffff80, RZ, 0x8 ;  /* 0xffffff80092d7811 */ /* 0x000fe400078f40ff */
[----:B------:R-:W-:Y:S02]  /*1fe0*/  IADD3 R41, PT, PT, R5, -0x80, RZ ;  /* 0xffffff8005297810 */ /* 0x000fe40007ffe0ff */
[----:B------:R-:W-:Y:S01]  /*1ff0*/  LOP3.LUT R5, R10, 0xff, RZ, 0xc0, !PT ;  /* 0x000000ff0a057812 */ /* 0x000fe200078ec0ff */
[----:B------:R2:W0:Y:S01]  /*2000*/  I2F.F16 R37, R6 ;  /* 0x0000000600257306 */ /* 0x0004220000200c00 */
[----:B---3--:R-:W-:-:S02]  /*2010*/  SHF.R.U32.HI R4, RZ, 0x8, R7 ;  /* 0x00000008ff047819 */ /* 0x008fc40000011607 */
[----:B------:R-:W-:Y:S02]  /*2020*/  IADD3 R40, PT, PT, R5, -0x80, RZ ;  /* 0xffffff8005287810 */ /* 0x000fe40007ffe0ff */
[----:B------:R-:W-:Y:S02]  /*2030*/  LOP3.LUT R4, R4, 0xff, RZ, 0xc0, !PT ;  /* 0x000000ff04047812 */ /* 0x000fe400078ec0ff */
[----:B------:R-:W-:Y:S01]  /*2040*/  SHF.R.U32.HI R5, RZ, 0x8, R8 ;  /* 0x00000008ff057819 */ /* 0x000fe20000011608 */
[----:B------:R-:W3:Y:S01]  /*2050*/  I2F.F16 R30, R30 ;  /* 0x0000001e001e7306 */ /* 0x000ee20000200c00 */
[----:B------:R-:W-:Y:S02]  /*2060*/  IADD3 R48, PT, PT, R4, -0x80, RZ ;  /* 0xffffff8004307810 */ /* 0x000fe40007ffe0ff */
[----:B------:R-:W-:Y:S02]  /*2070*/  LOP3.LUT R4, R8, 0xff, RZ, 0xc0, !PT ;  /* 0x000000ff08047812 */ /* 0x000fe400078ec0ff */
[----:B--2---:R-:W-:-:S02]  /*2080*/  LOP3.LUT R6, R11, 0xff, RZ, 0xc0, !PT ;  /* 0x000000ff0b067812 */ /* 0x004fc400078ec0ff */
[----:B------:R-:W-:Y:S01]  /*2090*/  LOP3.LUT R5, R5, 0xff, RZ, 0xc0, !PT ;  /* 0x000000ff05057812 */ /* 0x000fe200078ec0ff */
[----:B------:R-:W2:Y:S01]  /*20a0*/  I2F.F16 R26, R26 ;  /* 0x0000001a001a7306 */ /* 0x000ea20000200c00 */
[----:B------:R-:W-:Y:S02]  /*20b0*/  IADD3 R4, PT, PT, R4, -0x80, RZ ;  /* 0xffffff8004047810 */ /* 0x000fe40007ffe0ff */
[----:B------:R-:W-:Y:S02]  /*20c0*/  IADD3 R6, PT, PT, R6, -0x80, RZ ;  /* 0xffffff8006067810 */ /* 0x000fe40007ffe0ff */
[----:B------:R-:W-:Y:S02]  /*20d0*/  IADD3 R5, PT, PT, R5, -0x80, RZ ;  /* 0xffffff8005057810 */ /* 0x000fe40007ffe0ff */
[----:B------:R-:W-:Y:S01]  /*20e0*/  LEA.HI R44, R10, 0xffffff80, RZ, 0x8 ;  /* 0xffffff800a2c7811 */ /* 0x000fe200078f40ff */
[----:B------:R4:W0:Y:S01]  /*20f0*/  I2F.F16 R42, R4 ;  /* 0x00000004002a7306 */ /* 0x0008220000200c00 */
[----:B------:R-:W-:-:S02]  /*2100*/  SHF.R.U32.HI R8, RZ, 0x10, R8 ;  /* 0x00000010ff087819 */ /* 0x000fc40000011608 */
[----:B------:R-:W-:Y:S02]  /*2110*/  LEA.HI R29, R7, 0xffffff80, RZ, 0x8 ;  /* 0xffffff80071d7811 */ /* 0x000fe400078f40ff */
[----:B------:R-:W-:Y:S02]  /*2120*/  LEA.HI R43, R11, 0xffffff80, RZ, 0x8 ;  /* 0xffffff800b2b7811 */ /* 0x000fe400078f40ff */
[----:B------:R-:W-:Y:S01]  /*2130*/  SHF.R.U32.HI R7, RZ, 0x10, R7 ;  /* 0x00000010ff077819 */ /* 0x000fe20000011607 */
[----:B------:R1:W0:Y:S01]  /*2140*/  I2F.F16 R39, R6 ;  /* 0x0000000600277306 */ /* 0x0002220000200c00 */
[--C-:B----4-:R-:W-:Y:S02]  /*2150*/  SHF.R.U32.HI R4, RZ, 0x8, R9.reuse ;  /* 0x00000008ff047819 */ /* 0x110fe40000011609 */
[----:B------:R-:W-:Y:S02]  /*2160*/  SHF.R.U32.HI R9, RZ, 0x10, R9 ;  /* 0x00000010ff097819 */ /* 0x000fe40000011609 */
[----:B------:R-:W-:-:S02]  /*2170*/  LOP3.LUT R8, R8, 0xff, RZ, 0xc0, !PT ;  /* 0x000000ff08087812 */ /* 0x000fc400078ec0ff */
[----:B------:R-:W-:Y:S01]  /*2180*/  LOP3.LUT R9, R9, 0xff, RZ, 0xc0, !PT ;  /* 0x000000ff09097812 */ /* 0x000fe200078ec0ff */
[----:B------:R4:W0:Y:S01]  /*2190*/  I2F.F16 R49, R5 ;  /* 0x0000000500317306 */ /* 0x0008220000200c00 */
[--C-:B-1----:R-:W-:Y:S02]  /*21a0*/  SHF.R.U32.HI R6, RZ, 0x8, R10.reuse ;  /* 0x00000008ff067819 */ /* 0x102fe4000001160a */
[----:B------:R-:W-:Y:S02]  /*21b0*/  SHF.R.U32.HI R10, RZ, 0x10, R10 ;  /* 0x00000010ff0a7819 */ /* 0x000fe4000001160a */
[----:B------:R-:W-:Y:S02]  /*21c0*/  @!P0 R2UR UR7, R0 ;  /* 0x00000000000782ca */ /* 0x000fe400000e0000 */
[----:B------:R-:W-:Y:S01]  /*21d0*/  LOP3.LUT R10, R10, 0xff, RZ, 0xc0, !PT ;  /* 0x000000ff0a0a7812 */ /* 0x000fe200078ec0ff */
[----:B------:R-:W1:Y:S01]  /*21e0*/  I2F.F16 R29, R29 ;  /* 0x0000001d001d7306 */ /* 0x000e620000200c00 */
[----:B----4-:R-:W-:-:S02]  /*21f0*/  SHF.R.U32.HI R5, RZ, 0x8, R11 ;  /* 0x00000008ff057819 */ /* 0x010fc4000001160b */
[----:B------:R-:W-:Y:S02]  /*2200*/  SHF.R.U32.HI R11, RZ, 0x10, R11 ;  /* 0x00000010ff0b7819 */ /* 0x000fe4000001160b */
[----:B------:R-:W-:Y:S02]  /*2210*/  LOP3.LUT R7, R7, 0xff, RZ, 0xc0, !PT ;  /* 0x000000ff07077812 */ /* 0x000fe400078ec0ff */
[----:B------:R-:W-:Y:S01]  /*2220*/  LOP3.LUT R4, R4, 0xff, RZ, 0xc0, !PT ;  /* 0x000000ff04047812 */ /* 0x000fe200078ec0ff */
[----:B------:R-:W4:Y:S01]  /*2230*/  I2F.F16 R34, R34 ;  /* 0x0000002200227306 */ /* 0x000f220000200c00 */
[----:B------:R-:W-:Y:S01]  /*2240*/  LOP3.LUT R6, R6, 0xff, RZ, 0xc0, !PT ;  /* 0x000000ff06067812 */ /* 0x000fe200078ec0ff */
[----:B------:R-:W-:Y:S01]  /*2250*/  @!UP1 UIADD3 UR5, UPT, UPT, UR7, UR9, URZ ;  /* 0x0000000907059290 */ /* 0x000fe2000fffe0ff */
[----:B------:R-:W-:Y:S02]  /*2260*/  LOP3.LUT R5, R5, 0xff, RZ, 0xc0, !PT ;  /* 0x000000ff05057812 */ /* 0x000fe400078ec0ff */
[----:B------:R-:W-:-:S02]  /*2270*/  LOP3.LUT R0, R11, 0xff, RZ, 0xc0, !PT ;  /* 0x000000ff0b007812 */ /* 0x000fc400078ec0ff */
[----:B------:R-:W-:Y:S01]  /*2280*/  IADD3 R8, PT, PT, R8, -0x80, RZ ;  /* 0xffffff8008087810 */ /* 0x000fe20007ffe0ff */
[----:B------:R-:W0:Y:S01]  /*2290*/  I2F.F16 R36, R36 ;  /* 0x0000002400247306 */ /* 0x000e220000200c00 */
[----:B------:R-:W-:Y:S02]  /*22a0*/  IADD3 R9, PT, PT, R9, -0x80, RZ ;  /* 0xffffff8009097810 */ /* 0x000fe40007ffe0ff */
[----:B------:R-:W-:Y:S02]  /*22b0*/  IADD3 R10, PT, PT, R10, -0x80, RZ ;  /* 0xffffff800a0a7810 */ /* 0x000fe40007ffe0ff */
[----:B-----5:R-:W-:Y:S02]  /*22c0*/  @!P0 PRMT R2, R24, 0x7610, R2 ;  /* 0x0000761018028816 */ /* 0x020fe40000000002 */
[----:B------:R-:W-:Y:S01]  /*22d0*/  IADD3 R7, PT, PT, R7, -0x80, RZ ;  /* 0xffffff8007077810 */ /* 0x000fe20007ffe0ff */
[----:B------:R-:W0:Y:S01]  /*22e0*/  I2F.F16 R38, R38 ;  /* 0x0000002600267306 */ /* 0x000e220000200c00 */
[----:B------:R-:W-:-:S02]  /*22f0*/  IADD3 R4, PT, PT, R4, -0x80, RZ ;  /* 0xffffff8004047810 */ /* 0x000fc40007ffe0ff */
[----:B------:R-:W-:Y:S02]  /*2300*/  IADD3 R6, PT, PT, R6, -0x80, RZ ;  /* 0xffffff8006067810 */ /* 0x000fe40007ffe0ff */
[----:B------:R-:W-:Y:S02]  /*2310*/  IADD3 R5, PT, PT, R5, -0x80, RZ ;  /* 0xffffff8005057810 */ /* 0x000fe40007ffe0ff */
[----:B------:R-:W-:Y:S01]  /*2320*/  IADD3 R0, PT, PT, R0, -0x80, RZ ;  /* 0xffffff8000007810 */ /* 0x000fe20007ffe0ff */
[----:B------:R-:W0:Y:S01]  /*2330*/  I2F.F16 R48, R48 ;  /* 0x0000003000307306 */ /* 0x000e220000200c00 */
[----:B------:R-:W-:Y:S02]  /*2340*/  @!P0 PRMT R2, R2, 0x7610, R24 ;  /* 0x0000761002028816 */ /* 0x000fe40000000018 */
[----:B------:R-:W-:-:S04]  /*2350*/  @!P0 PRMT R3, R25, 0x7610, R3 ;  /* 0x0000761019038816 */ /* 0x000fc80000000003 */
[----:B------:R-:W-:Y:S01]  /*2360*/  @!P0 PRMT R3, R3, 0x7610, R25 ;  /* 0x0000761003038816 */ /* 0x000fe20000000019 */
[----:B------:R0:W0:Y:S08]  /*2370*/  I2F.F16 R47, R7 ;  /* 0x00000007002f7306 */ /* 0x0000300000200c00 */
        /* <DEDUP_REMOVED lines=12> */
[----:B------:R0:W0:Y:S01]  /*2440*/  I2F.F16 R24, R0 ;  /* 0x0000000000187306 */ /* 0x0000220000200c00 */
[----:B-1234-:R-:W-:Y:S05]  /*2450*/  BRA.U !UP2, `(.L_x_2724) ;  /* 0x000000050a687547 */ /* 0x01efea000b800000 */
[----:B0-----:R-:W0:Y:S01]  /*2460*/  LDS.64 R4, [UR8+-0xa0] ;  /* 0xffff6008ff047984 */ /* 0x001e220008000a00 */
[----:B------:R-:W-:Y:S02]  /*2470*/  HADD2.F32 R0, -RZ, R28.H0_H0 ;  /* 0x2000001cff007230 */ /* 0x000fe40000004100 */
[----:B------:R-:W-:Y:S01]  /*2480*/  HADD2.F32 R56, -RZ, R27.H0_H0 ;  /* 0x2000001bff387230 */ /* 0x000fe20000004100 */
[----:B------:R-:W1:Y:S01]  /*2490*/  LDS.64 R6, [UR8+-0x98] ;  /* 0xffff6808ff067984 */ /* 0x000e620008000a00 */
[----:B------:R-:W-:Y:S02]  /*24a0*/  HADD2.F32 R52, -RZ, R26.H0_H0 ;  /* 0x2000001aff347230 */ /* 0x000fe40000004100 */
[----:B------:R-:W-:Y:S02]  /*24b0*/  HADD2.F32 R54, -RZ, R21.H0_H0 ;  /* 0x20000015ff367230 */ /* 0x000fe40000004100 */
[----:B------:R-:W-:Y:S02]  /*24c0*/  HADD2.F32 R57, -RZ, R34.H0_H0 ;  /* 0x20000022ff397230 */ /* 0x000fe40000004100 */
[----:B0-----:R-:W-:-:S02]  /*24d0*/  HADD2.F32 R25, -RZ, R4.H0_H0 ;  /* 0x20000004ff197230 */ /* 0x001fc40000004100 */
[----:B------:R-:W-:-:S03]  /*24e0*/  HADD2.F32 R4, -RZ, R4.H1_H1 ;  /* 0x30000004ff047230 */ /* 0x000fc60000004100 */
[----:B------:R-:W-:Y:S01]  /*24f0*/  FFMA.FTZ R0, R0, R25, RZ ;  /* 0x0000001900007223 */ /* 0x000fe200000100ff */
[C---:B------:R-:W-:Y:S01]  /*2500*/  FFMA.FTZ R55, R25.reuse, R56, RZ ;  /* 0x0000003819377223 */ /* 0x040fe200000100ff */
[C---:B------:R-:W-:Y:S01]  /*2510*/  FFMA.FTZ R53, R25.reuse, R52, RZ ;  /* 0x0000003419357223 */ /* 0x040fe200000100ff */
[----:B------:R-:W-:Y:S01]  /*2520*/  FFMA.FTZ R25, R25, R54, RZ ;  /* 0x0000003619197223 */ /* 0x000fe200000100ff */
        /* <DEDUP_REMOVED lines=10> */
[----:B------:R-:W-:Y:S02]  /*25d0*/  HADD2.F32 R56, -RZ, R37.H0_H0 ;  /* 0x20000025ff387230 */ /* 0x000fe40000004100 */
[----:B------:R-:W-:Y:S01]  /*25e0*/  FFMA.FTZ R54, R52, R54, R55 ;  /* 0x0000003634367223 */ /* 0x000fe20000010037 */
        /* <DEDUP_REMOVED lines=13> */
[--C-:B-1----:R-:W-:Y:S02]  /*26c0*/  HADD2.F32 R0, -RZ, R6.reuse.H0_H0 ;  /* 0x20000006ff007230 */ /* 0x102fe40000004100 */
[----:B------:R-:W-:Y:S01]  /*26d0*/  FFMA.FTZ R5, R5, R57, R4 ;  /* 0x0000003905057223 */ /* 0x000fe20000010004 */
[----:B------:R-:W-:Y:S02]  /*26e0*/  HADD2.F32 R4, -RZ, R41.H0_H0 ;  /* 0x20000029ff047230 */ /* 0x000fe40000004100 */
        /* <DEDUP_REMOVED lines=17> */
[----:B------:R-:W-:Y:S02]  /*2800*/  HADD2.F32 R7, -RZ, R7.H1_H1 ;  /* 0x30000007ff077230 */ /* 0x000fe40000004100 */
[----:B------:R-:W-:Y:S01]  /*2810*/  FFMA.FTZ R0, R4, R54, R53 ;  /* 0x0000003604007223 */ /* 0x000fe20000010035 */
        /* <DEDUP_REMOVED lines=30> */
.L_x_2724:
[----:B------:R-:W-:Y:S01]  /*2a00*/  @!UP1 UMOV UR4, UR6 ;  /* 0x0000000600049c82 */ /* 0x000fe20008000000 */
[----:B------:R-:W-:Y:S05]  /*2a10*/  @!P1 BRA `(.L_x_2725) ;  /* 0x0000000800e09947 */ /* 0x000fea0003800000 */
[----:B0-----:R-:W-:-:S04]  /*2a20*/  PRMT R0, R13, 0x9910, RZ ;  /* 0x000099100d007816 */ /* 0x001fc800000000ff */
[----:B------:R-:W-:-:S13]  /*2a30*/  ISETP.NE.AND P0, PT, R0, RZ, PT ;  /* 0x000000ff0000720c */ /* 0x000fda0003f05270 */
[----:B------:R-:W-:Y:S05]  /*2a40*/  @!P0 BRA `(.L_x_2726) ;  /* 0x0000000400688947 */ /* 0x000fea0003800000 */
[----:B------:R-:W0:Y:S01]  /*2a50*/  LDS.64 R4, [UR8+-0x20] ;  /* 0xffffe008ff047984 */ /* 0x000e220008000a00 */
[----:B------:R-:W-:Y:S02]  /*2a60*/  HADD2.F32 R0, -RZ, R28.H0_H0 ;  /* 0x2000001cff007230 */ /* 0x000fe40000004100 */
[----:B------:R-:W-:Y:S01]  /*2a70*/  HADD2.F32 R25, -RZ, R27.H0_H0 ;  /* 0x2000001bff197230 */ /* 0x000fe20000004100 */
[----:B------:R-:W1:Y:S01]  /*2a80*/  LDS.64 R6, [UR8+-0x18] ;  /* 0xffffe808ff067984 */ /* 0x000e620008000a00 */
        /* <DEDUP_REMOVED lines=9> */
[----:B------:R-:W-:Y:S01]  /*2b20*/  FFMA.FTZ R53, R53, R54, RZ ;  /* 0x0000003635357223 */ /* 0x000fe200000100ff */
[-C--:B------:R-:W-:Y:S01]  /*2b30*/  FFMA.FTZ R0, R56, R4.reuse, R57 ;  /* 0x0000000438007223 */ /* 0x080fe20000010039 */
[----:B------:R-:W-:Y:S02]  /*2b40*/  HADD2.F32 R52, -RZ, R36.H0_H0 ;  /* 0x20000024ff347230 */ /* 0x000fe40000004100 */
[----:B------:R-:W-:Y:S02]  /*2b50*/  HADD2.F32 R54, -RZ, R38.H0_H0 ;  /* 0x20000026ff367230 */ /* 0x000fe40000004100 */
        /* <DEDUP_REMOVED lines=12> */
[-C--:B------:R-:W-:Y:S01]  /*2c20*/  FFMA.FTZ R56, R56, R52.reuse, R25 ;  /* 0x0000003438387223 */ /* 0x080fe20000010019 */
[----:B------:R-:W-:Y:S02]  /*2c30*/  HADD2.F32 R25, -RZ, R5.H1_H1 ;  /* 0x30000005ff197230 */ /* 0x000fe40000004100 */
        /* <DEDUP_REMOVED lines=8> */
[--C-:B-1----:R-:W-:Y:S02]  /*2cc0*/  HADD2.F32 R0, -RZ, R6.reuse.H0_H0 ;  /* 0x20000006ff007230 */ /* 0x102fe40000004100 */
[----:B------:R-:W-:Y:S01]  /*2cd0*/  FFMA.FTZ R25, R57, R25, R4 ;  /* 0x0000001939197223 */ /* 0x000fe20000010004 */
[----:B------:R-:W-:Y:S02]  /*2ce0*/  HADD2.F32 R54, -RZ, R41.H0_H0 ;  /* 0x20000029ff367230 */ /* 0x000fe40000004100 */
        /* <DEDUP_REMOVED lines=10> */
[----:B------:R-:W-:Y:S01]  /*2d90*/  FFMA.FTZ R5, R54, R0, R5 ;  /* 0x0000000036057223 */ /* 0x000fe20000010005 */
[----:B------:R-:W-:Y:S02]  /*2da0*/  HADD2.F32 R56, -RZ, R39.H0_H0 ;  /* 0x20000027ff387230 */ /* 0x000fe40000004100 */
[----:B------:R-:W-:-:S02]  /*2db0*/  HADD2.F32 R54, -RZ, R9.H0_H0 ;  /* 0x20000009ff367230 */ /* 0x000fc40000004100 */
[----:B------:R-:W-:Y:S01]  /*2dc0*/  FFMA.FTZ R52, R52, R4, R55 ;  /* 0x0000000434347223 */ /* 0x000fe20000010037 */
[----:B------:R-:W-:Y:S02]  /*2dd0*/  HADD2.F32 R7, -RZ, R7.H1_H1 ;  /* 0x30000007ff077230 */ /* 0x000fe40000004100 */
[----:B------:R-:W-:Y:S01]  /*2de0*/  FFMA.FTZ R55, R56, R0, R25 ;  /* 0x0000000038377223 */ /* 0x000fe20000010019 */
[----:B------:R-:W-:Y:S02]  /*2df0*/  HADD2.F32 R56, -RZ, R51.H0_H0 ;  /* 0x20000033ff387230 */ /* 0x000fe40000004100 */
[----:B------:R-:W-:Y:S01]  /*2e00*/  FFMA.FTZ R0, R54, R4, R53 ;  /* 0x0000000436007223 */ /* 0x000fe20000010035 */
[----:B------:R-:W-:Y:S02]  /*2e10*/  HADD2.F32 R53, -RZ, R46.H0_H0 ;  /* 0x2000002eff357230 */ /* 0x000fe40000004100 */
[----:B------:R-:W-:Y:S02]  /*2e20*/  HADD2.F32 R54, -RZ, R24.H0_H0 ;  /* 0x20000018ff367230 */ /* 0x000fe40000004100 */
[-C--:B------:R-:W-:Y:S01]  /*2e30*/  FFMA.FTZ R25, R56, R6.reuse, R5 ;  /* 0x0000000638197223 */ /* 0x080fe20000010005 */
[----:B------:R-:W-:Y:S01]  /*2e40*/  FFMA.FTZ R5, R58, R6, R55 ;  /* 0x000000063a057223 */ /* 0x000fe20000010037 */
[----:B------:R-:W-:-:S02]  /*2e50*/  HADD2.F32 R6, -RZ, R10.H0_H0 ;  /* 0x2000000aff067230 */ /* 0x000fc40000004100 */
[-C--:B------:R-:W-:Y:S01]  /*2e60*/  FFMA.FTZ R52, R53, R7.reuse, R52 ;  /* 0x0000000735347223 */ /* 0x080fe20000010034 */
[----:B------:R-:W-:Y:S02]  /*2e70*/  HADD2.F32 R53, -RZ, R45.H0_H0 ;  /* 0x2000002dff357230 */ /* 0x000fe40000004100 */
[----:B------:R-:W-:Y:S02]  /*2e80*/  HADD2.F32 R55, -RZ, R44.H0_H0 ;  /* 0x2000002cff377230 */ /* 0x000fe40000004100 */
[-C--:B------:R-:W-:Y:S01]  /*2e90*/  FFMA.FTZ R6, R6, R4.reuse, R25 ;  /* 0x0000000406067223 */ /* 0x080fe20000010019 */
[--C-:B------:R-:W-:Y:S02]  /*2ea0*/  HADD2.F32 R25, -RZ, R2.reuse.H0_H0 ;  /* 0x20000002ff197230 */ /* 0x100fe40000004100 */
[----:B------:R-:W-:Y:S01]  /*2eb0*/  FFMA.FTZ R0, R53, R7, R0 ;  /* 0x0000000735007223 */ /* 0x000fe20000010000 */
[----:B------:R-:W-:Y:S02]  /*2ec0*/  HADD2.F32 R53, -RZ, R43.H0_H0 ;  /* 0x2000002bff357230 */ /* 0x000fe40000004100 */
[----:B------:R-:W-:Y:S01]  /*2ed0*/  FFMA.FTZ R4, R54, R4, R5 ;  /* 0x0000000436047223 */ /* 0x000fe20000010005 */
[----:B------:R-:W-:-:S02]  /*2ee0*/  HADD2.F32 R5, -RZ, R2.H1_H1 ;  /* 0x30000002ff057230 */ /* 0x000fc40000004100 */
[-C--:B------:R-:W-:Y:S01]  /*2ef0*/  FFMA.FTZ R6, R55, R7.reuse, R6 ;  /* 0x0000000737067223 */ /* 0x080fe20000010006 */
[----:B------:R-:W-:Y:S01]  /*2f00*/  FMUL.FTZ R52, R25, R52 ;  /* 0x0000003419347220 */ /* 0x000fe20000410000 */
[--C-:B------:R-:W-:Y:S02]  /*2f10*/  HADD2.F32 R25, -RZ, R3.reuse.H0_H0 ;  /* 0x20000003ff197230 */ /* 0x100fe40000004100 */
[----:B------:R-:W-:Y:S01]  /*2f20*/  FFMA.FTZ R4, R53, R7, R4 ;  /* 0x0000000735047223 */ /* 0x000fe20000010004 */
[----:B------:R-:W-:Y:S02]  /*2f30*/  HADD2.F32 R55, -RZ, R3.H1_H1 ;  /* 0x30000003ff377230 */ /* 0x000fe40000004100 */
[----:B------:R-:W-:Y:S01]  /*2f40*/  FMUL.FTZ R0, R5, R0 ;  /* 0x0000000005007220 */ /* 0x000fe20000410000 */
[----:B------:R-:W-:Y:S01]  /*2f50*/  F2FP.F16.F32.PACK_AB R52, RZ, R52 ;  /* 0x00000034ff34723e */ /* 0x000fe200000000ff */
[----:B------:R-:W-:Y:S01]  /*2f60*/  FMUL.FTZ R6, R25, R6 ;  /* 0x0000000619067220 */ /* 0x000fe20000410000 */
        /* <DEDUP_REMOVED lines=8> */
.L_x_2726:
        /* <DEDUP_REMOVED lines=32> */
[-C--:B------:R-:W-:Y:S01]  /*31f0*/  FFMA.FTZ R4, R26, R0.reuse, R53 ;  /* 0x000000001a047223 */ /* 0x080fe20000010035 */
[-C--:B------:R-:W-:Y:S01]  /*3200*/  FFMA.FTZ R26, R28, R0.reuse, R27 ;  /* 0x000000001c1a7223 */ /* 0x080fe2000001001b */
[-C--:B------:R-:W-:Y:S01]  /*3210*/  FFMA.FTZ R28, R34, R0.reuse, R55 ;  /* 0x00000000221c7223 */ /* 0x080fe20000010037 */
[----:B------:R-:W-:Y:S02]  /*3220*/  HADD2.F32 R34, -RZ, R47.H0_H0 ;  /* 0x2000002fff227230 */ /* 0x000fe40000004100 */
[----:B------:R-:W-:Y:S02]  /*3230*/  HADD2.F32 R5, -RZ, R5.H1_H1 ;  /* 0x30000005ff057230 */ /* 0x000fe40000004100 */
[----:B------:R-:W-:Y:S02]  /*3240*/  HADD2.F32 R25, -RZ, R32.H0_H0 ;  /* 0x20000020ff197230 */ /* 0x000fe40000004100 */
[----:B------:R-:W-:Y:S01]  /*3250*/  FFMA.FTZ R0, R34, R0, R21 ;  /* 0x0000000022007223 */ /* 0x000fe20000010015 */
[----:B------:R-:W-:-:S02]  /*3260*/  HADD2.F32 R27, -RZ, R30.H0_H0 ;  /* 0x2000001eff1b7230 */ /* 0x000fc40000004100 */
[-C--:B------:R-:W-:Y:S01]  /*3270*/  FFMA.FTZ R26, R31, R5.reuse, R26 ;  /* 0x000000051f1a7223 */ /* 0x080fe2000001001a */
[----:B------:R-:W-:Y:S02]  /*3280*/  HADD2.F32 R21, -RZ, R42.H0_H0 ;  /* 0x2000002aff157230 */ /* 0x000fe40000004100 */
[-C--:B------:R-:W-:Y:S01]  /*3290*/  FFMA.FTZ R4, R25, R5.reuse, R4 ;  /* 0x0000000519047223 */ /* 0x080fe20000010004 */
[-C--:B------:R-:W-:Y:S01]  /*32a0*/  FFMA.FTZ R30, R29, R5.reuse, R0 ;  /* 0x000000051d1e7223 */ /* 0x080fe20000010000 */
[----:B------:R-:W-:Y:S01]  /*32b0*/  FFMA.FTZ R28, R27, R5, R28 ;  /* 0x000000051b1c7223 */ /* 0x000fe2000001001c */
[----:B-1----:R-:W-:Y:S02]  /*32c0*/  HADD2.F32 R5, -RZ, R6.H0_H0 ;  /* 0x20000006ff057230 */ /* 0x002fe40000004100 */
        /* <DEDUP_REMOVED lines=24> */
[--C-:B------:R-:W-:Y:S02]  /*3450*/  HADD2.F32 R9, -RZ, R2.reuse.H1_H1 ;  /* 0x30000002ff097230 */ /* 0x100fe40000004100 */
[-C--:B------:R-:W-:Y:S01]  /*3460*/  FFMA.FTZ R8, R8, R0.reuse, R27 ;  /* 0x0000000008087223 */ /* 0x080fe2000001001b */
[----:B------:R-:W-:Y:S01]  /*3470*/  FFMA.FTZ R0, R24, R0, R5 ;  /* 0x0000000018007223 */ /* 0x000fe20000010005 */
[----:B------:R-:W-:-:S02]  /*3480*/  HADD2.F32 R5, -RZ, R2.H0_H0 ;  /* 0x20000002ff057230 */ /* 0x000fc40000004100 */
[-C--:B------:R-:W-:Y:S01]  /*3490*/  FFMA.FTZ R6, R45, R7.reuse, R6 ;  /* 0x000000072d067223 */ /* 0x080fe20000010006 */
        /* <DEDUP_REMOVED lines=16> */
.L_x_2725:
[----:B------:R-:W-:-:S05]  /*35a0*/  MOV R25, UR16 ;  /* 0x0000001000197c02 */ /* 0x000fca0008000f00 */
[----:B0-----:R-:W-:-:S05]  /*35b0*/  IMAD.WIDE R24, R25, 0x4, R22 ;  /* 0x0000000419187825 */ /* 0x001fca00078e0216 */
[----:B------:R-:W2:Y:S01]  /*35c0*/  LDG.E.128.CONSTANT R4, desc[UR22][R24.64] ;  /* 0x0000001618047981 */ /* 0x000ea2000c1e9d00 */
[----:B------:R-:W-:-:S05]  /*35d0*/  MOV R23, UR16 ;  /* 0x0000001000177c02 */ /* 0x000fca0008000f00 */
[----:B------:R-:W-:-:S05]  /*35e0*/  IMAD.WIDE R22, R23, 0x4, R24 ;  /* 0x0000000417167825 */ /* 0x000fca00078e0218 */
[----:B------:R-:W3:Y:S01]  /*35f0*/  LDG.E.128.CONSTANT R8, desc[UR22][R22.64] ;  /* 0x0000001616087981 */ /* 0x000ee2000c1e9d00 */
[----:B--2---:R-:W-:Y:S02]  /*3600*/  LOP3.LUT R0, R4, 0xff, RZ, 0xc0, !PT ;  /* 0x000000ff04007812 */ /* 0x004fe400078ec0ff */
[----:B------:R-:W-:Y:S02]  /*3610*/  SHF.R.U32.HI R35, RZ, 0x8, R5 ;  /* 0x00000008ff237819 */ /* 0x000fe40000011605 */
[----:B------:R-:W-:Y:S02]  /*3620*/  IADD3 R0, PT, PT, R0, -0x80, RZ ;  /* 0xffffff8000007810 */ /* 0x000fe40007ffe0ff */
[----:B------:R-:W-:Y:S02]  /*3630*/  LOP3.LUT R37, R35, 0xff, RZ, 0xc0, !PT ;  /* 0x000000ff23257812 */ /* 0x000fe400078ec0ff */
[----:B------:R0:W1:Y:S01]  /*3640*/  I2F.F16 R30, R0 ;  /* 0x00000000001e7306 */ /* 0x0000620000200c00 */
[----:B------:R-:W-:-:S02]  /*3650*/  LEA.HI R34, R4, 0xffffff80, RZ, 0x8 ;  /* 0xffffff8004227811 */ /* 0x000fc400078f40ff */
[----:B------:R-:W-:Y:S02]  /*3660*/  IADD3 R38, PT, PT, R37, -0x80, RZ ;  /* 0xffffff8025267810 */ /* 0x000fe40007ffe0ff */
[----:B------:R-:W-:Y:S02]  /*3670*/  SHF.R.U32.HI R37, RZ, 0x8, R6 ;  /* 0x00000008ff257819 */ /* 0x000fe40000011606 */
[----:B------:R-:W-:Y:S01]  /*3680*/  LEA.HI R33, R5, 0xffffff80, RZ, 0x8 ;  /* 0xffffff8005217811 */ /* 0x000fe200078f40ff */
[----:B------:R-:W2:Y:S01]  /*3690*/  I2F.F16 R34, R34 ;  /* 0x0000002200227306 */ /* 0x000ea20000200c00 */
[--C-:B0-----:R-:W-:Y:S02]  /*36a0*/  SHF.R.U32.HI R0, RZ, 0x8, R4.reuse ;  /* 0x00000008ff007819 */ /* 0x101fe40000011604 */
[----:B------:R-:W-:Y:S02]  /*36b0*/  SHF.R.U32.HI R4, RZ, 0x10, R4 ;  /* 0x00000010ff047819 */ /* 0x000fe40000011604 */
[----:B------:R-:W-:-:S02]  /*36c0*/  LOP3.LUT R0, R0, 0xff, RZ, 0xc0, !PT ;  /* 0x000000ff00007812 */ /* 0x000fc400078ec0ff */
[----:B------:R-:W-:Y:S01]  /*36d0*/  LOP3.LUT R4, R4, 0xff, RZ, 0xc0, !PT ;  /* 0x000000ff04047812 */ /* 0x000fe200078ec0ff */
[----:B------:R-:W0:Y:S01]  /*36e0*/  I2F.F16 R33, R33 ;  /* 0x0000002100217306 */ /* 0x000e220000200c00 */
[----:B------:R-:W-:Y:S02]  /*36f0*/  IADD3 R0, PT, PT, R0, -0x80, RZ ;  /* 0xffffff8000007810 */ /* 0x000fe40007ffe0ff */
[----:B------:R-:W-:Y:S02]  /*3700*/  IADD3 R4, PT, PT, R4, -0x80, RZ ;  /* 0xffffff8004047810 */ /* 0x000fe40007ffe0ff */
[----:B------:R-:W-:Y:S02]  /*3710*/  LOP3.LUT R21, R5, 0xff, RZ, 0xc0, !PT ;  /* 0x000000ff05157812 */ /* 0x000fe400078ec0ff */
        /* <DEDUP_REMOVED lines=8> */
[----:B------:R-:W-:Y:S02]  /*37a0*/  LOP3.LUT R24, R7, 0xff, RZ, 0xc0, !PT ;  /* 0x000000ff07187812 */ /* 0x000fe400078ec0ff */
[----:B------:R-:W-:-:S02]  /*37b0*/  IADD3 R40, PT, PT, R0, -0x80, RZ ;  /* 0xffffff8000287810 */ /* 0x000fc40007ffe0ff */
[----:B------:R-:W-:Y:S01]  /*37c0*/  SHF.R.U32.HI R0, RZ, 0x8, R7 ;  /* 0x00000008ff007819 */ /* 0x000fe20000011607 */
[----:B------:R4:W0:Y:S01]  /*37d0*/  I2F.F16 R37, R5 ;  /* 0x0000000500257306 */ /* 0x0008220000200c00 */
[----:B---3--:R-:W-:Y:S02]  /*37e0*/  LOP3.LUT R4, R9, 0xff, RZ, 0xc0, !PT ;  /* 0x000000ff09047812 */ /* 0x008fe400078ec0ff */
[----:B------:R-:W-:Y:S02]  /*37f0*/  LOP3.LUT R0, R0, 0xff, RZ, 0xc0, !PT ;  /* 0x000000ff00007812 */ /* 0x000fe400078ec0ff */
[----:B------:R-:W-:Y:S02]  /*3800*/  IADD3 R43, PT, PT, R4, -0x80, RZ ;  /* 0xffffff80042b7810 */ /* 0x000fe40007ffe0ff */
[----:B------:R-:W-:Y:S01]  /*3810*/  IADD3 R46, PT, PT, R0, -0x80, RZ ;  /* 0xffffff80002e7810 */ /* 0x000fe20007ffe0ff */
[----:B------:R-:W3:Y:S01]  /*3820*/  I2F.F16 R28, R28 ;  /* 0x0000001c001c7306 */ /* 0x000ee20000200c00 */
[----:B------:R-:W-:-:S02]  /*3830*/  LOP3.LUT R4, R10, 0xff, RZ, 0xc0, !PT ;  /* 0x000000ff0a047812 */ /* 0x000fc400078ec0ff */
[----:B------:R-:W-:Y:S02]  /*3840*/  LOP3.LUT R0, R8, 0xff, RZ, 0xc0, !PT ;  /* 0x000000ff08007812 */ /* 0x000fe400078ec0ff */
[----:B------:R-:W-:Y:S02]  /*3850*/  IADD3 R42, PT, PT, R4, -0x80, RZ ;  /* 0xffffff80042a7810 */ /* 0x000fe40007ffe0ff */
[----:B------:R-:W-:Y:S01]  /*3860*/  IADD3 R0, PT, PT, R0, -0x80, RZ ;  /* 0xffffff8000007810 */ /* 0x000fe20007ffe0ff */
[----:B------:R-:W0:Y:S01]  /*3870*/  I2F.F16 R38, R38 ;  /* 0x0000002600267306 */ /* 0x000e220000200c00 */
[----:B------:R-:W-:Y:S02]  /*3880*/  SHF.R.U32.HI R4, RZ, 0x8, R8 ;  /* 0x00000008ff047819 */ /* 0x000fe40000011608 */
[----:B----4-:R-:W-:Y:S02]  /*3890*/  LOP3.LUT R5, R11, 0xff, RZ, 0xc0, !PT ;  /* 0x000000ff0b057812 */ /* 0x010fe400078ec0ff */
[----:B------:R-:W-:-:S02]  /*38a0*/  LOP3.LUT R4, R4, 0xff, RZ, 0xc0, !PT ;  /* 0x000000ff04047812 */ /* 0x000fc400078ec0ff */
[----:B------:R-:W-:Y:S01]  /*38b0*/  IADD3 R5, PT, PT, R5, -0x80, RZ ;  /* 0xffffff8005057810 */ /* 0x000fe20007ffe0ff */
[----:B------:R4:W0:Y:S01]  /*38c0*/  I2F.F16 R44, R0 ;  /* 0x00000000002c7306 */ /* 0x0008220000200c00 */
[----:B------:R-:W-:Y:S02]  /*38d0*/  IADD3 R21, PT, PT, R21, -0x80, RZ ;  /* 0xffffff8015157810 */ /* 0x000fe40007ffe0ff */
[----:B------:R-:W-:Y:S02]  /*38e0*/  IADD3 R4, PT, PT, R4, -0x80, RZ ;  /* 0xffffff8004047810 */ /* 0x000fe40007ffe0ff */
[----:B------:R-:W-:Y:S02]  /*38f0*/  IADD3 R27, PT, PT, R24, -0x80, RZ ;  /* 0xffffff80181b7810 */ /* 0x000fe40007ffe0ff */
[----:B------:R-:W-:Y:S01]  /*3900*/  LEA.HI R24, R10, 0xffffff80, RZ, 0x8 ;  /* 0xffffff800a187811 */ /* 0x000fe200078f40ff */
[----:B------:R5:W0:Y:S01]  /*3910*/  I2F.F16 R41, R5 ;  /* 0x0000000500297306 */ /* 0x000a220000200c00 */
[----:B----4-:R-:W-:-:S02]  /*3920*/  SHF.R.U32.HI R0, RZ, 0x8, R9 ;  /* 0x00000008ff007819 */ /* 0x010fc40000011609 */
[----:B------:R-:W-:Y:S02]  /*3930*/  LEA.HI R32, R6, 0xffffff80, RZ, 0x8 ;  /* 0xffffff8006207811 */ /* 0x000fe400078f40ff */
[----:B------:R-:W-:Y:S02]  /*3940*/  LOP3.LUT R0, R0, 0xff, RZ, 0xc0, !PT ;  /* 0x000000ff00007812 */ /* 0x000fe400078ec0ff */
[----:B------:R-:W-:Y:S01]  /*3950*/  LEA.HI R31, R7, 0xffffff80, RZ, 0x8 ;  /* 0xffffff80071f7811 */ /* 0x000fe200078f40ff */
[----:B------:R4:W0:Y:S01]  /*3960*/  I2F.F16 R29, R21 ;  /* 0x00000015001d7306 */ /* 0x0008220000200c00 */
[--C-:B-----5:R-:W-:Y:S02]  /*3970*/  SHF.R.U32.HI R5, RZ, 0x8, R10.reuse ;  /* 0x00000008ff057819 */ /* 0x120fe4000001160a */
[----:B------:R-:W-:Y:S02]  /*3980*/  SHF.R.U32.HI R10, RZ, 0x10, R10 ;  /* 0x00000010ff0a7819 */ /* 0x000fe4000001160a */
[----:B------:R-:W-:-:S02]  /*3990*/  LEA.HI R26, R8, 0xffffff80, RZ, 0x8 ;  /* 0xffffff80081a7811 */ /* 0x000fc400078f40ff */
[----:B------:R-:W-:Y:S01]  /*39a0*/  LEA.HI R25, R9, 0xffffff80, RZ, 0x8 ;  /* 0xffffff8009197811 */ /* 0x000fe200078f40ff */
[----:B------:R5:W0:Y:S01]  /*39b0*/  I2F.F16 R48, R4 ;  /* 0x0000000400307306 */ /* 0x000a220000200c00 */
[----:B----4-:R-:W-:Y:S02]  /*39c0*/  LEA.HI R21, R11, 0xffffff80, RZ, 0x8 ;  /* 0xffffff800b157811 */ /* 0x010fe400078f40ff */
[----:B------:R-:W-:Y:S02]  /*39d0*/  IADD3 R0, PT, PT, R0, -0x80, RZ ;  /* 0xffffff8000007810 */ /* 0x000fe40007ffe0ff */
[----:B------:R-:W-:Y:S02]  /*39e0*/  SHF.R.U32.HI R6, RZ, 0x10, R6 ;  /* 0x00000010ff067819 */ /* 0x000fe40000011606 */
[----:B------:R-:W-:Y:S01]  /*39f0*/  SHF.R.U32.HI R7, RZ, 0x10, R7 ;  /* 0x00000010ff077819 */ /* 0x000fe20000011607 */
[----:B------:R4:W0:Y:S01]  /*3a00*/  I2F.F16 R50, R0 ;  /* 0x0000000000327306 */ /* 0x0008220000200c00 */
[----:B-----5:R-:W-:-:S02]  /*3a10*/  SHF.R.U32.HI R4, RZ, 0x8, R11 ;  /* 0x00000008ff047819 */ /* 0x020fc4000001160b */
[----:B------:R-:W-:Y:S02]  /*3a20*/  SHF.R.U32.HI R8, RZ, 0x10, R8 ;  /* 0x00000010ff087819 */ /* 0x000fe40000011608 */
[----:B------:R-:W-:Y:S02]  /*3a30*/  SHF.R.U32.HI R9, RZ, 0x10, R9 ;  /* 0x00000010ff097819 */ /* 0x000fe40000011609 */
[----:B------:R-:W-:Y:S01]  /*3a40*/  SHF.R.U32.HI R11, RZ, 0x10, R11 ;  /* 0x00000010ff0b7819 */ /* 0x000fe2000001160b */
[----:B------:R-:W0:Y:S01]  /*3a50*/  I2F.F16 R32, R32 ;  /* 0x0000002000207306 */ /* 0x000e220000200c00 */
[----:B------:R-:W-:Y:S02]  /*3a60*/  LOP3.LUT R10, R10, 0xff, RZ, 0xc0, !PT ;  /* 0x000000ff0a0a7812 */ /* 0x000fe400078ec0ff */
[----:B------:R-:W-:Y:S02]  /*3a70*/  LOP3.LUT R6, R6, 0xff, RZ, 0xc0, !PT ;  /* 0x000000ff06067812 */ /* 0x000fe400078ec0ff */
[----:B------:R-:W-:-:S02]  /*3a80*/  LOP3.LUT R7, R7, 0xff, RZ, 0xc0, !PT ;  /* 0x000000ff07077812 */ /* 0x000fc400078ec0ff */
[----:B------:R-:W-:Y:S01]  /*3a90*/  LOP3.LUT R8, R8, 0xff, RZ, 0xc0, !PT ;  /* 0x000000ff08087812 */ /* 0x000fe200078ec0ff */
[----:B------:R-:W0:Y:S01]  /*3aa0*/  I2F.F16 R31, R31 ;  /* 0x0000001f001f7306 */ /* 0x000e220000200c00 */
[----:B------:R-:W-:Y:S02]  /*3ab0*/  LOP3.LUT R9, R9, 0xff, RZ, 0xc0, !PT ;  /* 0x000000ff09097812 */ /* 0x000fe400078ec0ff */
[----:B------:R-:W-:Y:S02]  /*3ac0*/  LOP3.LUT R5, R5, 0xff, RZ, 0xc0, !PT ;  /* 0x000000ff05057812 */ /* 0x000fe400078ec0ff */
[----:B------:R-:W-:Y:S02]  /*3ad0*/  LOP3.LUT R4, R4, 0xff, RZ, 0xc0, !PT ;  /* 0x000000ff04047812 */ /* 0x000fe400078ec0ff */
[----:B----4-:R-:W-:Y:S01]  /*3ae0*/  LOP3.LUT R0, R11, 0xff, RZ, 0xc0, !PT ;  /* 0x000000ff0b007812 */ /* 0x010fe200078ec0ff */
[----:B------:R-:W4:Y:S01]  /*3af0*/  I2F.F16 R27, R27 ;  /* 0x0000001b001b7306 */ /* 0x000f220000200c00 */
        /* <DEDUP_REMOVED lines=18> */
[----:B------:R0:W0:Y:S08]  /*3c20*/  I2F.F16 R47, R8 ;  /* 0x00000008002f7306 */ /* 0x0000300000200c00 */
[----:B------:R0:W0:Y:S08]  /*3c30*/  I2F.F16 R49, R9 ;  /* 0x0000000900317306 */ /* 0x0000300000200c00 */
        /* <DEDUP_REMOVED lines=53> */
[--C-:B------:R-:W-:Y:S02]  /*3f90*/  HADD2.F32 R4, -RZ, R9.reuse.H0_H0 ;  /* 0x20000009ff047230 */ /* 0x100fe40000004100 */
[----:B------:R-:W-:Y:S01]  /*3fa0*/  FFMA.FTZ R56, R0, R56, R7 ;  /* 0x0000003800387223 */ /* 0x000fe20000010007 */
[----:B------:R-:W-:Y:S02]  /*3fb0*/  HADD2.F32 R53, -RZ, R50.H0_H0 ;  /* 0x20000032ff357230 */ /* 0x000fe40000004100 */
[----:B------:R-:W-:Y:S02]  /*3fc0*/  HADD2.F32 R54, -RZ, R42.H0_H0 ;  /* 0x2000002aff367230 */ /* 0x000fe40000004100 */
        /* <DEDUP_REMOVED lines=20> */
[----:B------:R-:W-:Y:S02]  /*4110*/  HADD2.F32 R8, -RZ, R24.H0_H0 ;  /* 0x20000018ff087230 */ /* 0x000fe40000004100 */
[----:B------:R-:W-:Y:S01]  /*4120*/  FMUL.FTZ R6, R7, R6 ;  /* 0x0000000607067220 */ /* 0x000fe20000410000 */
[----:B------:R-:W-:Y:S02]  /*4130*/  HADD2.F32 R4, -RZ, R21.H0_H0 ;  /* 0x20000015ff047230 */ /* 0x000fe40000004100 */
[----:B------:R-:W-:Y:S01]  /*4140*/  FMUL.FTZ R0, R5, R0 ;  /* 0x0000000005007220 */ /* 0x000fe20000410000 */
[--C-:B------:R-:W-:Y:S02]  /*4150*/  HADD2.F32 R7, -RZ, R3.reuse.H0_H0 ;  /* 0x20000003ff077230 */ /* 0x100fe40000004100 */
[----:B------:R-:W-:Y:S01]  /*4160*/  FFMA.FTZ R8, R9, R8, R55 ;  /* 0x0000000809087223 */ /* 0x000fe20000010037 */
[----:B------:R-:W-:-:S02]  /*4170*/  HADD2.F32 R53, -RZ, R3.H1_H1 ;  /* 0x30000003ff357230 */ /* 0x000fc40000004100 */
[----:B------:R-:W-:Y:S01]  /*4180*/  FFMA.FTZ R4, R9, R4, R54 ;  /* 0x0000000409047223 */ /* 0x000fe20000010036 */
[----:B------:R-:W-:Y:S01]  /*4190*/  F2FP.F16.F32.PACK_AB R6, RZ, R6 ;  /* 0x00000006ff06723e */ /* 0x000fe200000000ff */
[----:B------:R-:W-:Y:S01]  /*41a0*/  FMUL.FTZ R8, R7, R8 ;  /* 0x0000000807087220 */ /* 0x000fe20000410000 */
[----:B------:R-:W-:Y:S01]  /*41b0*/  F2FP.F16.F32.PACK_AB R0, RZ, R0 ;  /* 0x00000000ff00723e */ /* 0x000fe200000000ff */
[----:B------:R-:W-:-:S03]  /*41c0*/  FMUL.FTZ R4, R53, R4 ;  /* 0x0000000435047220 */ /* 0x000fc60000410000 */
[----:B------:R-:W-:Y:S02]  /*41d0*/  F2FP.F16.F32.PACK_AB R8, RZ, R8 ;  /* 0x00000008ff08723e */ /* 0x000fe400000000ff */
[----:B------:R-:W-:Y:S02]  /*41e0*/  F2FP.F16.F32.PACK_AB R4, RZ, R4 ;  /* 0x00000004ff04723e */ /* 0x000fe400000000ff */
[----:B------:R-:W-:Y:S02]  /*41f0*/  PRMT R6, R6, 0x5410, R0 ;  /* 0x0000541006067816 */ /* 0x000fe40000000000 */
[----:B------:R-:W-:-:S03]  /*4200*/  PRMT R8, R8, 0x5410, R4 ;  /* 0x0000541008087816 */ /* 0x000fc60000000004 */
[----:B------:R-:W-:Y:S02]  /*4210*/  HFMA2 R19, R6, 1, 1, R19 ;  /* 0x3c003c0006137831 */ /* 0x000fe40000000013 */
[----:B------:R-:W-:-:S07]  /*4220*/  HADD2 R18, R8, R18 ;  /* 0x0000001208127230 */ /* 0x000fce0000000000 */
.L_x_2727:
        /* <DEDUP_REMOVED lines=43> */
[----:B-1----:R-:W-:Y:S02]  /*44e0*/  HADD2.F32 R0, -RZ, R6.H0_H0 ;  /* 0x20000006ff007230 */ /* 0x002fe40000004100 */
        /* <DEDUP_REMOVED lines=50> */
.L_x_2729:
        /* <DEDUP_REMOVED lines=91> */
.L_x_2728:
[----:B0-----:R-:W-:-:S05]  /*4dc0*/  MOV R25, UR16 ;  /* 0x0000001000197c02 */ /* 0x001fca0008000f00 */
[----:B------:R-:W-:-:S05]  /*4dd0*/  IMAD.WIDE R24, R25, 0x4, R22 ;  /* 0x0000000419187825 */ /* 0x000fca00078e0216 */
        /* <DEDUP_REMOVED lines=199> */
.L_x_2730:
[----:B------:R-:W-:Y:S05]  /*5a50*/  @!P1 BRA `(.L_x_2731) ;  /* 0x0000000800e09947 */ /* 0x000fea0003800000 */
[----:B0-----:R-:W-:-:S04]  /*5a60*/  PRMT R0, R13, 0x9910, RZ ;  /* 0x000099100d007816 */ /* 0x001fc800000000ff */
[----:B------:R-:W-:-:S13]  /*5a70*/  ISETP.NE.AND P0, PT, R0, RZ, PT ;  /* 0x000000ff0000720c */ /* 0x000fda0003f05270 */
[----:B------:R-:W-:Y:S05]  /*5a80*/  @!P0 BRA `(.L_x_2732) ;  /* 0x0000000400688947 */ /* 0x000fea0003800000 */
[----:B------:R-:W0:Y:S01]  /*5a90*/  LDS.64 R4, [UR8] ;  /* 0x00000008ff047984 */ /* 0x000e220008000a00 */
        /* <DEDUP_REMOVED lines=89> */
.L_x_2732:
        /* <DEDUP_REMOVED lines=91> */
.L_x_2731:
        /* <DEDUP_REMOVED lines=201> */
.L_x_2733:
        /* <DEDUP_REMOVED lines=94> */
.L_x_2735:
        /* <DEDUP_REMOVED lines=91> */
.L_x_2734:
[----:B------:R-:W-:Y:S01]  /*7e00*/  UIADD3 UR10, UP1, UPT, UR10, 0x80, URZ ;  /* 0x000000800a0a7890 */ /* 0x000fe2000ff3e0ff */
[----:B0-----:R-:W-:Y:S01]  /*7e10*/  MOV R5, UR16 ;  /* 0x0000001000057c02 */ /* 0x001fe20008000f00 */
        /* <DEDUP_REMOVED lines=8> */
.L_x_2723:
[----:B------:R-:W0:Y:S01]  /*7ea0*/  LDC.64 R4, c[0x0][0x3a0] ;  /* 0x0000e800ff047b82 */ /* 0x000e220000000a00 */
[----:B------:R-:W-:Y:S01]  /*7eb0*/  MOV R3, UR27 ;  /* 0x0000001b00037c02 */ /* 0x000fe20008000f00 */
[----:B------:R-:W-:-:S04]  /*7ec0*/  HMUL2 R19, R19, UR25.H0_H0 ;  /* 0x2000001913137c32 */ /* 0x000fc80008000000 */
[----:B------:R-:W-:-:S04]  /*7ed0*/  IMAD R3, R3, UR16, R14 ;  /* 0x0000001003037c24 */ /* 0x000fc8000f8e020e */
        /* <DEDUP_REMOVED lines=9> */
.L_x_2740:
[----:B------:R-:W0:Y:S02]  /*7f70*/  LDS R2, [R0] ;  /* 0x0000000000027984 */ /* 0x000e240000000800 */
[----:B0-----:R-:W-:-:S05]  /*7f80*/  HFMA2 R3, R2, 1, 1, R19 ;  /* 0x3c003c0002037831 */ /* 0x001fca0000000013 */
[----:B------:R-:W0:Y:S02]  /*7f90*/  ATOMS.CAST.SPIN P0, [R0], R2, R3 ;  /* 0x000000020000758d */ /* 0x000e240001800003 */
[----:B0-----:R-:W-:Y:S05]  /*7fa0*/  @!P0 BRA `(.L_x_2740) ;  /* 0xfffffffc00f08947 */ /* 0x001fea000383ffff */
[----:B------:R-:W-:Y:S05]  /*7fb0*/  BRA `(.L_x_2738) ;  /* 0x00000000000c7947 */ /* 0x000fea0003800000 */
.L_x_2739:
[----:B------:R-:W2:Y:S02]  /*7fc0*/  LD.E R0, desc[UR22][R4.64] ;  /* 0x0000001604007980 */ /* 0x000ea4000c101900 */
[----:B--2---:R-:W-:-:S05]  /*7fd0*/  IADD3 R3, PT, PT, R19, R0, RZ ;  /* 0x0000000013037210 */ /* 0x004fca0007ffe0ff */
[----:B------:R0:W-:Y:S02]  /*7fe0*/  ST.E desc[UR22][R4.64], R3 ;  /* 0x0000000304007985 */ /* 0x0001e4000c101916 */
.L_x_2738:
[----:B------:R-:W-:Y:S05]  /*7ff0*/  BSYNC.RECONVERGENT B0 ;  /* 0x0000000000007941 */ /* 0x000fea0003800200 */
.L_x_2737:
[----:B------:R1:W-:Y:S01]  /*8000*/  ATOM.E.ADD.F16x2.RN.STRONG.GPU P0, RZ, desc[UR22][R4.64+0x4], R7 ;  /* 0x8000040704ff79a2 */ /* 0x0003e2000c10e116 */
[----:B------:R-:W-:Y:S04]  /*8010*/  BSSY.RECONVERGENT B0, `(.L_x_2741) ;  /* 0x000000e000007945 */ /* 0x000fe80003800200 */
[----:B-1----:R-:W-:Y:S05]  /*8020*/  @P0 BRA `(.L_x_2742) ;  /* 0x0000000000300947 */ /* 0x002fea0003800000 */
[----:B------:R-:W1:Y:S02]  /*8030*/  QSPC.E.S P0, RZ, [R4+0x4] ;  /* 0x0000040004ff73aa */ /* 0x000e640000000500 */
[----:B-1----:R-:W-:Y:S05]  /*8040*/  @!P0 BRA `(.L_x_2743) ;  /* 0x00000000001c8947 */ /* 0x002fea0003800000 */
[----:B------:R-:W-:-:S04]  /*8050*/  MOV R2, R4 ;  /* 0x0000000400027202 */ /* 0x000fc80000000f00 */
[----:B------:R-:W-:-:S07]  /*8060*/  MOV R0, R2 ;  /* 0x0000000200007202 */ /* 0x000fce0000000f00 */
.L_x_2744:
[----:B------:R-:W0:Y:S02]  /*8070*/  LDS R2, [R0+0x4] ;  /* 0x0000040000027984 */ /* 0x000e240000000800 */
[----:B0-----:R-:W-:-:S05]  /*8080*/  HADD2 R3, R2, R7 ;  /* 0x0000000702037230 */ /* 0x001fca0000000000 */
[----:B------:R-:W0:Y:S02]  /*8090*/  ATOMS.CAST.SPIN P0, [R0+0x4], R2, R3 ;  /* 0x000004020000758d */ /* 0x000e240001800003 */
[----:B0-----:R-:W-:Y:S05]  /*80a0*/  @!P0 BRA `(.L_x_2744) ;  /* 0xfffffffc00f08947 */ /* 0x001fea000383ffff */
[----:B------:R-:W-:Y:S05]  /*80b0*/  BRA `(.L_x_2742) ;  /* 0x00000000000c7947 */ /* 0x000fea0003800000 */
.L_x_2743:
[----:B------:R-:W0:Y:S02]  /*80c0*/  LD.E R0, desc[UR22][R4.64+0x4] ;  /* 0x0000041604007980 */ /* 0x000e24000c101900 */
[----:B0-----:R-:W-:-:S05]  /*80d0*/  IADD3 R3, PT, PT, R7, R0, RZ ;  /* 0x0000000007037210 */ /* 0x001fca0007ffe0ff */
[----:B------:R1:W-:Y:S02]  /*80e0*/  ST.E desc[UR22][R4.64+0x4], R3 ;  /* 0x0000040304007985 */ /* 0x0003e4000c101916 */
.L_x_2742:
[----:B------:R-:W-:Y:S05]  /*80f0*/  BSYNC.RECONVERGENT B0 ;  /* 0x0000000000007941 */ /* 0x000fea0003800200 */
.L_x_2741:
        /* <DEDUP_REMOVED lines=12> */
.L_x_2748:
[----:B------:R-:W0:Y:S02]  /*81c0*/  LDS R2, [R0] ;  /* 0x0000000000027984 */ /* 0x000e240000000800 */
[----:B0-----:R-:W-:-:S05]  /*81d0*/  HFMA2 R3, R2, 1, 1, R17 ;  /* 0x3c003c0002037831 */ /* 0x001fca0000000011 */
[----:B------:R-:W0:Y:S02]  /*81e0*/  ATOMS.CAST.SPIN P0, [R0], R2, R3 ;  /* 0x000000020000758d */ /* 0x000e240001800003 */
[----:B0-----:R-:W-:Y:S05]  /*81f0*/  @!P0 BRA `(.L_x_2748) ;  /* 0xfffffffc00f08947 */ /* 0x001fea000383ffff */
[----:B------:R-:W-:Y:S05]  /*8200*/  BRA `(.L_x_2746) ;  /* 0x00000000000c7947 */ /* 0x000fea0003800000 */
.L_x_2747:
[----:B------:R-:W2:Y:S02]  /*8210*/  LD.E R0, desc[UR22][R4.64] ;  /* 0x0000001604007980 */ /* 0x000ea4000c101900 */
[----:B--2---:R-:W-:-:S05]  /*8220*/  IADD3 R3, PT, PT, R17, R0, RZ ;  /* 0x0000000011037210 */ /* 0x004fca0007ffe0ff */
[----:B------:R0:W-:Y:S02]  /*8230*/  ST.E desc[UR22][R4.64], R3 ;  /* 0x0000000304007985 */ /* 0x0001e4000c101916 */
.L_x_2746:
[----:B------:R-:W-:Y:S05]  /*8240*/  BSYNC.RECONVERGENT B0 ;  /* 0x0000000000007941 */ /* 0x000fea0003800200 */
.L_x_2745:
[----:B------:R1:W-:Y:S01]  /*8250*/  ATOM.E.ADD.F16x2.RN.STRONG.GPU P0, RZ, desc[UR22][R4.64+0x4], R13 ;  /* 0x8000040d04ff79a2 */ /* 0x0003e2000c10e116 */
[----:B------:R-:W-:Y:S04]  /*8260*/  BSSY.RECONVERGENT B0, `(.L_x_2749) ;  /* 0x000000e000007945 */ /* 0x000fe80003800200 */
[----:B-1----:R-:W-:Y:S05]  /*8270*/  @P0 BRA `(.L_x_2750) ;  /* 0x0000000000300947 */ /* 0x002fea0003800000 */
[----:B------:R-:W1:Y:S02]  /*8280*/  QSPC.E.S P0, RZ, [R4+0x4] ;  /* 0x0000040004ff73aa */ /* 0x000e640000000500 */
[----:B-1----:R-:W-:Y:S05]  /*8290*/  @!P0 BRA `(.L_x_2751) ;  /* 0x00000000001c8947 */ /* 0x002fea0003800000 */
[----:B------:R-:W-:-:S04]  /*82a0*/  MOV R2, R4 ;  /* 0x0000000400027202 */ /* 0x000fc80000000f00 */
[----:B------:R-:W-:-:S07]  /*82b0*/  MOV R0, R2 ;  /* 0x0000000200007202 */ /* 0x000fce0000000f00 */
.L_x_2752:
[----:B------:R-:W0:Y:S02]  /*82c0*/  LDS R2, [R0+0x4] ;  /* 0x0000040000027984 */ /* 0x000e240000000800 */
[----:B0-----:R-:W-:-:S05]  /*82d0*/  HADD2 R3, R2, R13 ;  /* 0x0000000d02037230 */ /* 0x001fca0000000000 */
[----:B------:R-:W0:Y:S02]  /*82e0*/  ATOMS.CAST.SPIN P0, [R0+0x4], R2, R3 ;  /* 0x000004020000758d */ /* 0x000e240001800003 */
[----:B0-----:R-:W-:Y:S05]  /*82f0*/  @!P0 BRA `(.L_x_2752) ;  /* 0xfffffffc00f08947 */ /* 0x001fea000383ffff */
[----:B------:R-:W-:Y:S05]  /*8300*/  BRA `(.L_x_2750) ;  /* 0x00000000000c7947 */ /* 0x000fea0003800000 */
.L_x_2751:
[----:B------:R-:W0:Y:S02]  /*8310*/  LD.E R0, desc[UR22][R4.64+0x4] ;  /* 0x0000041604007980 */ /* 0x000e24000c101900 */
[----:B0-----:R-:W-:-:S05]  /*8320*/  IADD3 R3, PT, PT, R13, R0, RZ ;  /* 0x000000000d037210 */ /* 0x001fca0007ffe0ff */
[----:B------:R1:W-:Y:S02]  /*8330*/  ST.E desc[UR22][R4.64+0x4], R3 ;  /* 0x0000040304007985 */ /* 0x0003e4000c101916 */
.L_x_2750:
[----:B------:R-:W-:Y:S05]  /*8340*/  BSYNC.RECONVERGENT B0 ;  /* 0x0000000000007941 */ /* 0x000fea0003800200 */
.L_x_2749:
        /* <DEDUP_REMOVED lines=14> */
.L_x_2756:
[----:B------:R-:W0:Y:S02]  /*8430*/  LDS R2, [R0] ;  /* 0x0000000000027984 */ /* 0x000e240000000800 */
[----:B0-----:R-:W-:-:S05]  /*8440*/  HFMA2 R3, R2, 1, 1, R7 ;  /* 0x3c003c0002037831 */ /* 0x001fca0000000007 */
[----:B------:R-:W0:Y:S02]  /*8450*/  ATOMS.CAST.SPIN P0, [R0], R2, R3 ;  /* 0x000000020000758d */ /* 0x000e240001800003 */
[----:B0-----:R-:W-:Y:S05]  /*8460*/  @!P0 BRA `(.L_x_2756) ;  /* 0xfffffffc00f08947 */ /* 0x001fea000383ffff */
[----:B------:R-:W-:Y:S05]  /*8470*/  BRA `(.L_x_2754) ;  /* 0x00000000000c7947 */ /* 0x000fea0003800000 */
.L_x_2755:
[----:B------:R-:W2:Y:S02]  /*8480*/  LD.E R0, desc[UR22][R4.64] ;  /* 0x0000001604007980 */ /* 0x000ea4000c101900 */
[----:B--2---:R-:W-:-:S05]  /*8490*/  IADD3 R3, PT, PT, R7, R0, RZ ;  /* 0x0000000007037210 */ /* 0x004fca0007ffe0ff */
[----:B------:R0:W-:Y:S02]  /*84a0*/  ST.E desc[UR22][R4.64], R3 ;  /* 0x0000000304007985 */ /* 0x0001e4000c101916 */
.L_x_2754:
[----:B------:R-:W-:Y:S05]  /*84b0*/  BSYNC.RECONVERGENT B0 ;  /* 0x0000000000007941 */ /* 0x000fea0003800200 */
.L_x_2753:
[----:B------:R1:W-:Y:S02]  /*84c0*/  ATOM.E.ADD.F16x2.RN.STRONG.GPU P0, RZ, desc[UR22][R4.64+0x4], R15 ;  /* 0x8000040f04ff79a2 */ /* 0x0003e4000c10e116 */
[----:B-1----:R-:W-:Y:S05]  /*84d0*/  @P0 EXIT ;  /* 0x000000000000094d */ /* 0x002fea0003800000 */
[----:B------:R-:W1:Y:S02]  /*84e0*/  QSPC.E.S P0, RZ, [R4+0x4] ;  /* 0x0000040004ff73aa */ /* 0x000e640000000500 */
[----:B-1----:R-:W-:Y:S05]  /*84f0*/  @!P0 BRA `(.L_x_2757) ;  /* 0x00000000001c8947 */ /* 0x002fea0003800000 */
[----:B------:R-:W-:-:S04]  /*8500*/  MOV R2, R4 ;  /* 0x0000000400027202 */ /* 0x000fc80000000f00 */
[----:B------:R-:W-:-:S07]  /*8510*/  MOV R0, R2 ;  /* 0x0000000200007202 */ /* 0x000fce0000000f00 */
.L_x_2758:
[----:B------:R-:W0:Y:S02]  /*8520*/  LDS R2, [R0+0x4] ;  /* 0x0000040000027984 */ /* 0x000e240000000800 */
[----:B0-----:R-:W-:-:S05]  /*8530*/  HADD2 R3, R2, R15 ;  /* 0x0000000f02037230 */ /* 0x001fca0000000000 */
[----:B------:R-:W0:Y:S02]  /*8540*/  ATOMS.CAST.SPIN P0, [R0+0x4], R2, R3 ;  /* 0x000004020000758d */ /* 0x000e240001800003 */
[----:B0-----:R-:W-:Y:S05]  /*8550*/  @!P0 BRA `(.L_x_2758) ;  /* 0xfffffffc00f08947 */ /* 0x001fea000383ffff */
[----:B------:R-:W-:Y:S05]  /*8560*/  EXIT ;  /* 0x000000000000794d */ /* 0x000fea0003800000 */
.L_x_2757:
[----:B------:R-:W0:Y:S02]  /*8570*/  LD.E R0, desc[UR22][R4.64+0x4] ;  /* 0x0000041604007980 */ /* 0x000e24000c101900 */
[----:B0-----:R-:W-:-:S05]  /*8580*/  IADD3 R3, PT, PT, R15, R0, RZ ;  /* 0x000000000f037210 */ /* 0x001fca0007ffe0ff */
[----:B------:R-:W-:Y:S01]  /*8590*/  ST.E desc[UR22][R4.64+0x4], R3 ;  /* 0x0000040304007985 */ /* 0x000fe2000c101916 */
[----:B------:R-:W-:Y:S05]  /*85a0*/  EXIT ;  /* 0x000000000000794d */ /* 0x000fea0003800000 */
.L_x_2759:
        /* <DEDUP_REMOVED lines=13> */
.L_x_5318:


//--------------------- .text._Z23gemm_half_q_half_kernelILi3ELi190ELb1ELb1ELi32EEvPK6__halfPKjS4_S2_PS0_iiiiPKtS7_iiiiiibS2_i --------------------------
	.section	.text._Z23gemm_half_q_half_kernelILi3ELi190ELb1ELb1ELi32EEvPK6__halfPKjS4_S2_PS0_iiiiPKtS7_iiiiiibS2_i,"ax",@progbits
	.align	128
        .global         _Z23gemm_half_q_half_kernelILi3ELi190ELb1ELb1ELi32EEvPK6__halfPKjS4_S2_PS0_iiiiPKtS7_iiiiiibS2_i
        .type           _Z23gemm_half_q_half_kernelILi3ELi190ELb1ELb1ELi32EEvPK6__halfPKjS4_S2_PS0_iiiiPKtS7_iiiiiibS2_i,@function
        .size           _Z23gemm_half_q_half_kernelILi3ELi190ELb1ELb1ELi32EEvPK6__halfPKjS4_S2_PS0_iiiiPKtS7_iiiiiibS2_i,(.L_x_5319 - _Z23gemm_half_q_half_kernelILi3ELi190ELb1ELb1ELi32EEvPK6__halfPKjS4_S2_PS0_iiiiPKtS7_iiiiiibS2_i)
        .other          _Z23gemm_half_q_half_kernelILi3ELi190ELb1ELb1ELi32EEvPK6__halfPKjS4_S2_PS0_iiiiPKtS7_iiiiiibS2_i,@"STO_CUDA_ENTRY STV_DEFAULT"
_Z23gemm_half_q_half_kernelILi3ELi190ELb1ELb1ELi32EEvPK6__halfPKjS4_S2_PS0_iiiiPKtS7_iiiiiibS2_i:
.text._Z23gemm_half_q_half_kernelILi3ELi190ELb1ELb1ELi32EEvPK6__halfPKjS4_S2_PS0_iiiiPKtS7_iiiiiibS2_i:
        /* <DEDUP_REMOVED lines=8> */
[----:B------:R-:W1:Y:S01]  /*0080*/  S2R R7, SR_CTAID.X ;  /* 0x0000000000077919 */ /* 0x000e620000002500 */
[----:B------:R-:W2:Y:S01]  /*0090*/  LDCU UR12, c[0x0][0x3b0] ;  /* 0x00007600ff0c77ac */ /* 0x000ea20008000800 */
[----:B0-----:R-:W3:Y:S01]  /*00a0*/  LDG.E.U16 R4, desc[UR14][R4.64] ;  /* 0x0000000e04047981 */ /* 0x001ee2000c1e1500 */
[----:B------:R-:W-:-:S03]  /*00b0*/  ISETP.NE.AND P1, PT, R16, 0x1, PT ;  /* 0x000000011000780c */ /* 0x000fc60003f25270 */
[----:B------:R-:W0:Y:S01]  /*00c0*/  S2UR UR7, SR_CTAID.Z ;  /* 0x00000000000779c3 */ /* 0x000e220000002700 */
[----:B------:R-:W-:Y:S01]  /*00d0*/  PRMT R89, RZ, 0x7610, R89 ;  /* 0x00007610ff597816 */ /* 0x000fe20000000059 */
[----:B------:R-:W4:Y:S01]  /*00e0*/  S2R R6, SR_TID.X ;  /* 0x0000000000067919 */ /* 0x000f220000002100 */
[----:B------:R-:W-:Y:S02]  /*00f0*/  PRMT R88, RZ, 0x7610, R88 ;  /* 0x00007610ff587816 */ /* 0x000fe40000000058 */
[----:B---3--:R-:W-:-:S13]  /*0100*/  R2UR UR17, R4 ;  /* 0x00000000041172ca */ /* 0x008fda00000e0000 */
[----:B------:R-:W-:Y:S01]  /*0110*/  MOV R3, UR17 ;  /* 0x0000001100037c02 */ /* 0x000fe20008000f00 */
[----:B012-4-:R-:W-:Y:S06]  /*0120*/  @!P1 BRA `(.L_x_2760) ;  /* 0x0000000000289947 */ /* 0x017fec0003800000 */
[----:B------:R-:W0:Y:S01]  /*0130*/  LDC R9, c[0x0][0x3f0] ;  /* 0x0000fc00ff097b82 */ /* 0x000e220000000800 */
[----:B------:R-:W-:-:S07]  /*0140*/  ISETP.NE.AND P0, PT, R16, 0x2, PT ;  /* 0x000000021000780c */ /* 0x000fce0003f05270 */
        /* <DEDUP_REMOVED lines=8> */
.L_x_2760:
[----:B------:R-:W-:Y:S01]  /*01d0*/  PRMT R0, R3, 0x9910, RZ ;  /* 0x0000991003007816 */ /* 0x000fe200000000ff */
[----:B------:R-:W-:-:S03]  /*01e0*/  USHF.L.U32 UR5, UR7, 0x5, URZ ;  /* 0x0000000507057899 */ /* 0x000fc600080006ff */
[----:B------:R-:W-:Y:S01]  /*01f0*/  ISETP.NE.AND P0, PT, R0, RZ, PT ;  /* 0x000000ff0000720c */ /* 0x000fe20003f05270 */
[----:B------:R-:W-:-:S04]  /*0200*/  UIADD3 UR8, UPT, UPT, UR5, 0x20, URZ ;  /* 0x0000002005087890 */ /* 0x000fc8000fffe0ff */
[----:B------:R-:W-:-:S04]  /*0210*/  UISETP.LT.AND UP0, UPT, UR8, UR12, UPT ;  /* 0x0000000c0800728c */ /* 0x000fc8000bf01270 */
[----:B------:R-:W-:-:S04]  /*0220*/  USEL UR9, UR8, UR12, UP0 ;  /* 0x0000000c08097287 */ /* 0x000fc80008000000 */
[----:B------:R-:W-:Y:S08]  /*0230*/  @!P0 EXIT ;  /* 0x000000000000894d */ /* 0x000ff00003800000 */
[----:B------:R-:W-:Y:S01]  /*0240*/  IADD3 R24, PT, PT, R6, UR5, RZ ;  /* 0x0000000506187c10 */ /* 0x000fe2000fffe0ff */
[----:B------:R-:W-:Y:S01]  /*0250*/  BSSY.RECONVERGENT B0, `(.L_x_2761) ;  /* 0x00000b7000007945 */ /* 0x000fe20003800200 */
[----:B------:R-:W-:Y:S02]  /*0260*/  SHF.L.U32 R3, R7, 0x7, RZ ;  /* 0x0000000707037819 */ /* 0x000fe400000006ff */
[----:B------:R-:W-:Y:S02]  /*0270*/  ISETP.GE.AND P0, PT, R24, UR9, PT ;  /* 0x0000000918007c0c */ /* 0x000fe4000bf06270 */
        /* <DEDUP_REMOVED lines=32> */
.L_x_2766:
        /* <DEDUP_REMOVED lines=9> */
[C---:B------:R-:W-:Y:S01]  /*0510*/  IADD3 R13, P4, PT, R24.reuse, R7, RZ ;  /* 0x00000007180d7210 */ /* 0x040fe20007f9e0ff */
        /* <DEDUP_REMOVED lines=22> */
.L_x_2765:
        /* <DEDUP_REMOVED lines=20> */
.L_x_2767:
[----:B------:R-:W-:-:S13]  /*07c0*/  ISETP.EQ.AND P2, PT, R17, RZ, PT ;  /* 0x000000ff1100720c */ /* 0x000fda0003f42270 */
[----:B------:R-:W-:Y:S05]  /*07d0*/  @!P0 BRA P2, `(.L_x_2762) ;  /* 0x0000000400788947 */ /* 0x000fea0001000000 */
.L_x_2764:
        /* <DEDUP_REMOVED lines=12> */
.L_x_2763:
[C---:B------:R-:W-:Y:S01]  /*08a0*/  LEA R8, P0, R24.reuse, UR10, 0x1 ;  /* 0x0000000a18087c11 */ /* 0x040fe2000f8008ff */
[----:B------:R-:W0:Y:S03]  /*08b0*/  LDCU.64 UR18, c[0x0][0x380] ;  /* 0x00007000ff1277ac */ /* 0x000e260008000a00 */
[----:B------:R-:W-:-:S05]  /*08c0*/  LEA.HI.X R9, R24, UR11, RZ, 0x1, P0 ;  /* 0x0000000b18097c11 */ /* 0x000fca00080f0cff */
[----:B------:R1:W5:Y:S01]  /*08d0*/  LDG.E.U16.CONSTANT R22, desc[UR14][R8.64] ;  /* 0x0000000e08167981 */ /* 0x000362000c1e9500 */
[----:B------:R-:W-:Y:S01]  /*08e0*/  IADD3 R7, PT, PT, RZ, -R4, RZ ;  /* 0x80000004ff077210 */ /* 0x000fe20007ffe0ff */
[----:B------:R-:W-:-:S03]  /*08f0*/  IMAD R17, R2, UR12, RZ ;  /* 0x0000000c02117c24 */ /* 0x000fc6000f8e02ff */
[----:B------:R-:W-:Y:S02]  /*0900*/  ISETP.GE.AND P0, PT, R7, RZ, PT ;  /* 0x000000ff0700720c */ /* 0x000fe40003f06270 */
[----:B------:R-:W-:-:S11]  /*0910*/  LEA R17, R17, R17, 0x1 ;  /* 0x0000001111117211 */ /* 0x000fd600078e08ff */
        /* <DEDUP_REMOVED lines=8> */
.L_x_2770:
        /* <DEDUP_REMOVED lines=32> */
.L_x_2769:
        /* <DEDUP_REMOVED lines=21> */
.L_x_2771:
[----:B------:R-:W-:-:S13]  /*0cf0*/  ISETP.NE.OR P0, PT, R7, RZ, P0 ;  /* 0x000000ff0700720c */ /* 0x000fda0000705670 */
[----:B------:R-:W-:Y:S05]  /*0d00*/  @!P0 BRA `(.L_x_2762) ;  /* 0x00000000002c8947 */ /* 0x000fea0003800000 */
.L_x_2768:
        /* <DEDUP_REMOVED lines=11> */
.L_x_2762:
[----:B------:R-:W-:Y:S05]  /*0dc0*/  BSYNC.RECONVERGENT B0 ;  /* 0x0000000000007941 */ /* 0x000fea0003800200 */
.L_x_2761:
[----:B------:R-:W1:Y:S02]  /*0dd0*/  LDC R87, c[0x0][0x3ac] ;  /* 0x0000eb00ff577b82 */ /* 0x000e640000000800 */
[----:B-1----:R-:W-:-:S13]  /*0de0*/  ISETP.GE.AND P0, PT, R0, R87, PT ;  /* 0x000000570000720c */ /* 0x002fda0003f06270 */
[----:B------:R-:W-:Y:S05]  /*0df0*/  @P0 EXIT ;  /* 0x000000000000094d */ /* 0x000fea0003800000 */
[----:B------:R-:W1:Y:S02]  /*0e00*/  LDCU.U8 UR4, c[0x0][0x3e0] ;  /* 0x00007c00ff0477ac */ /* 0x000e640008000000 */
[----:B-1----:R-:W-:-:S04]  /*0e10*/  UPRMT UR4, UR4, 0x8880, URZ ;  /* 0x0000888004047896 */ /* 0x002fc800080000ff */
[----:B------:R-:W-:-:S04]  /*0e20*/  UISETP.NE.AND UP0, UPT, UR4, URZ, UPT ;  /* 0x000000ff0400728c */ /* 0x000fc8000bf05270 */
[----:B------:R-:W-:-:S09]  /*0e30*/  UISETP.NE.OR UP0, UPT, UR7, URZ, !UP0 ;  /* 0x000000ff0700728c */ /* 0x000fd2000c705670 */
[----:B------:R-:W-:Y:S05]  /*0e40*/  BRA.U UP0, `(.L_x_2772) ;  /* 0x0000000100c07547 */ /* 0x000fea000b800000 */
        /* <DEDUP_REMOVED lines=12> */
.L_x_2775:
[CC--:B--2---:R-:W-:Y:S01]  /*0f10*/  IADD3 R4, PT, PT, R14.reuse, R87.reuse, RZ ;  /* 0x000000570e047210 */ /* 0x0c4fe20007ffe0ff */
[--C-:B-1----:R-:W-:Y:S01]  /*0f20*/  IMAD.WIDE R2, R14, 0x2, R12.reuse ;  /* 0x000000020e027825 */ /* 0x102fe200078e020c */
[----:B------:R-:W-:Y:S02]  /*0f30*/  IADD3 R7, PT, PT, R7, 0x4, RZ ;  /* 0x0000000407077810 */ /* 0x000fe40007ffe0ff */
[CC--:B0-----:R-:W-:Y:S01]  /*0f40*/  IADD3 R8, PT, PT, R4.reuse, R87.reuse, RZ ;  /* 0x0000005704087210 */ /* 0x0c1fe20007ffe0ff */
        /* <DEDUP_REMOVED lines=11> */
.L_x_2774:
[----:B--2---:R-:W-:-:S04]  /*1000*/  IADD3 R2, PT, PT, RZ, -R7, RZ ;  /* 0x80000007ff027210 */ /* 0x004fc80007ffe0ff */
[----:B------:R-:W-:-:S13]  /*1010*/  ISETP.GT.AND P2, PT, R2, 0x1, PT ;  /* 0x000000010200780c */ /* 0x000fda0003f44270 */
[----:B------:R-:W-:Y:S05]  /*1020*/  @!P2 BRA `(.L_x_2776) ;  /* 0x000000000024a947 */ /* 0x000fea0003800000 */
[----:B0-----:R-:W0:Y:S01]  /*1030*/  LDC.64 R4, c[0x0][0x3a0] ;  /* 0x0000e800ff047b82 */ /* 0x001e220000000a00 */
        /* <DEDUP_REMOVED lines=8> */
.L_x_2776:
[----:B------:R-:W-:-:S13]  /*10c0*/  ISETP.NE.OR P0, PT, R7, RZ, P0 ;  /* 0x000000ff0700720c */ /* 0x000fda0000705670 */
[----:B------:R-:W-:Y:S05]  /*10d0*/  @!P0 BRA `(.L_x_2772) ;  /* 0x00000000001c8947 */ /* 0x000fea0003800000 */
.L_x_2773:
[----:B-1----:R-:W1:Y:S02]  /*10e0*/  LDC.64 R2, c[0x0][0x3a0] ;  /* 0x0000e800ff027b82 */ /* 0x002e640000000a00 */
.L_x_2777:
[C---:B01----:R-:W-:Y:S01]  /*10f0*/  IMAD.WIDE R4, R14.reuse, 0x2, R2 ;  /* 0x000000020e047825 */ /* 0x043fe200078e0202 */
[----:B------:R-:W-:Y:S02]  /*1100*/  IADD3 R7, PT, PT, R7, 0x1, RZ ;  /* 0x0000000107077810 */ /* 0x000fe40007ffe0ff */
[----:B------:R-:W-:Y:S02]  /*1110*/  IADD3 R14, PT, PT, R14, R87, RZ ;  /* 0x000000570e0e7210 */ /* 0x000fe40007ffe0ff */
[----:B------:R2:W-:Y:S01]  /*1120*/  STG.E.64 desc[UR14][R4.64], RZ ;  /* 0x000000ff04007986 */ /* 0x0005e2000c101b0e */
[----:B------:R-:W-:-:S13]  /*1130*/  ISETP.NE.AND P0, PT, R7, RZ, PT ;  /* 0x000000ff0700720c */ /* 0x000fda0003f05270 */
[----:B--2---:R-:W-:Y:S05]  /*1140*/  @P0 BRA `(.L_x_2777) ;  /* 0xfffffffc00e80947 */ /* 0x004fea000383ffff */
.L_x_2772:
[----:B------:R-:W2:Y:S01]  /*1150*/  LDCU UR13, c[0x0][0x3c8] ;  /* 0x00007900ff0d77ac */ /* 0x000ea20008000800 */
[----:B------:R-:W3:Y:S01]  /*1160*/  LDCU UR16, c[0x0][0x3cc] ;  /* 0x00007980ff1077ac */ /* 0x000ee20008000800 */
[----:B------:R-:W4:Y:S01]  /*1170*/  LDCU UR20, c[0x0][0x3d0] ;  /* 0x00007a00ff1477ac */ /* 0x000f220008000800 */
[----:B------:R-:W0:Y:S01]  /*1180*/  LDCU UR21, c[0x0][0x3d4] ;  /* 0x00007a80ff1577ac */ /* 0x000e220008000800 */
[----:B------:R-:W1:Y:S01]  /*1190*/  LDCU UR22, c[0x0][0x3d8] ;  /* 0x00007b00ff1677ac */ /* 0x000e620008000800 */
[----:B------:R-:W-:Y:S02]  /*11a0*/  UISETP.GE.AND UP4, UPT, UR5, UR12, UPT ;  /* 0x0000000c0500728c */ /* 0x000fe4000bf86270 */
[----:B--2---:R-:W-:-:S04]  /*11b0*/  UISETP.LT.AND UP0, UPT, UR5, UR13, UPT ;  /* 0x0000000d0500728c */ /* 0x004fc8000bf01270 */
[----:B------:R-:W-:Y:S02]  /*11c0*/  USEL UR4, UR5, UR13, UP0 ;  /* 0x0000000d05047287 */ /* 0x000fe40008000000 */
[----:B---3--:R-:W-:Y:S02]  /*11d0*/  UISETP.GT.AND UP0, UPT, UR5, UR16, UPT ;  /* 0x000000100500728c */ /* 0x008fe4000bf04270 */
[----:B------:R-:W-:Y:S02]  /*11e0*/  USHF.R.S32.HI UR6, URZ, 0x1f, UR4 ;  /* 0x0000001fff067899 */ /* 0x000fe40008011404 */
[----:B----4-:R-:W-:Y:S02]  /*11f0*/  UISETP.GT.AND UP1, UPT, UR5, UR20, UPT ;  /* 0x000000140500728c */ /* 0x010fe4000bf24270 */
[----:B0-----:R-:W-:Y:S02]  /*1200*/  UISETP.GT.AND UP2, UPT, UR5, UR21, UPT ;  /* 0x000000150500728c */ /* 0x001fe4000bf44270 */
[----:B-1----:R-:W-:-:S02]  /*1210*/  UISETP.GT.AND UP3, UPT, UR5, UR22, UPT ;  /* 0x000000160500728c */ /* 0x002fc4000bf64270 */
[----:B------:R-:W-:Y:S01]  /*1220*/  ULEA.HI UR11, UR6, UR4, URZ, 0x5 ;  /* 0x00000004060b7291 */ /* 0x000fe2000f8f28ff */
[----:B------:R-:W-:Y:S06]  /*1230*/  BAR.SYNC.DEFER_BLOCKING 0x0 ;  /* 0x0000000000007b1d */ /* 0x000fec0000010000 */
[----:B------:R-:W-:Y:S05]  /*1240*/  BRA.U UP4, `(.L_x_2778) ;  /* 0x0000000104e87547 */ /* 0x000fea000b800000 */
[----:B------:R-:W0:Y:S01]  /*1250*/  LDCU.64 UR18, c[0x0][0x3b8] ;  /* 0x00007700ff1277ac */ /* 0x000e220008000a00 */
[----:B------:R-:W1:Y:S01]  /*1260*/  LDC.64 R2, c[0x0][0x390] ;  /* 0x0000e400ff027b82 */ /* 0x000e620000000a00 */
[----:B------:R-:W-:-:S07]  /*1270*/  USHF.L.U32 UR6, UR7, 0x6, URZ ;  /* 0x0000000607067899 */ /* 0x000fce00080006ff */
[----:B------:R-:W2:Y:S01]  /*1280*/  LDC.64 R4, c[0x0][0x398] ;  /* 0x0000e600ff047b82 */ /* 0x000ea20000000a00 */
[----:B0-----:R-:W-:-:S06]  /*1290*/  UIMAD.WIDE.U32 UR6, UR6, 0x2, UR18 ;  /* 0x00000002060678a5 */ /* 0x001fcc000f8e0012 */
[----:B------:R-:W-:Y:S02]  /*12a0*/  MOV R8, UR6 ;  /* 0x0000000600087c02 */ /* 0x000fe40008000f00 */
[----:B------:R-:W-:-:S05]  /*12b0*/  MOV R9, UR7 ;  /* 0x0000000700097c02 */ /* 0x000fca0008000f00 */
[----:B------:R0:W5:Y:S01]  /*12c0*/  LDG.E.U16.CONSTANT R12, desc[UR14][R8.64] ;  /* 0x0000000e080c7981 */ /* 0x000162000c1e9500 */
[----:B------:R-:W-:Y:S01]  /*12d0*/  SHF.R.S32.HI R7, RZ, 0x1f, R0 ;  /* 0x0000001fff077819 */ /* 0x000fe20000011400 */
[----:B------:R-:W-:Y:S01]  /*12e0*/  UMOV UR4, URZ ;  /* 0x000000ff00047c82 */ /* 0x000fe20008000000 */
[----:B------:R-:W-:Y:S01]  /*12f0*/  SHF.L.U32 R6, R6, 0x4, RZ ;  /* 0x0000000406067819 */ /* 0x000fe200000006ff */
[----:B------:R-:W-:Y:S01]  /*1300*/  UMOV UR10, UR5 ;  /* 0x00000005000a7c82 */ /* 0x000fe20008000000 */
[----:B------:R-:W-:Y:S02]  /*1310*/  LEA.HI R7, R7, R0, RZ, 0x3 ;  /* 0x0000000007077211 */ /* 0x000fe400078f18ff */
[----:B------:R-:W-:Y:S02]  /*1320*/  LOP3.LUT R13, R6, 0x10, RZ, 0xc0, !PT ;  /* 0x00000010060d7812 */ /* 0x000fe400078ec0ff */
[----:B------:R-:W-:-:S07]  /*1330*/  SHF.R.S32.HI R14, RZ, 0x3, R7 ;  /* 0x00000003ff0e7819 */ /* 0x000fce0000011407 */
.L_x_2779:
[----:B0----5:R-:W-:-:S05]  /*1340*/  IADD3 R8, PT, PT, R12, UR4, RZ ;  /* 0x000000040c087c10 */ /* 0x021fca000fffe0ff */
[----:B------:R-:W-:-:S05]  /*1350*/  IMAD R6, R8, R87, RZ ;  /* 0x0000005708067224 */ /* 0x000fca00078e02ff */
[----:B------:R-:W-:-:S04]  /*1360*/  SHF.R.S32.HI R7, RZ, 0x1f, R6 ;  /* 0x0000001fff077819 */ /* 0x000fc80000011406 */
[----:B------:R-:W-:-:S04]  /*1370*/  LEA.HI R7, R7, R6, RZ, 0x3 ;  /* 0x0000000607077211 */ /* 0x000fc800078f18ff */
[----:B------:R-:W-:-:S05]  /*1380*/  LEA.HI.SX32 R7, R7, R14, 0x1d ;  /* 0x0000000e07077211 */ /* 0x000fca00078feaff */
[----:B-1----:R-:W-:-:S06]  /*1390*/  IMAD.WIDE R6, R7, 0x4, R2 ;  /* 0x0000000407067825 */ /* 0x002fcc00078e0202 */
[----:B------:R-:W3:Y:S01]  /*13a0*/  LDG.E.CONSTANT R6, desc[UR14][R6.64] ;  /* 0x0000000e06067981 */ /* 0x000ee2000c1e9900 */
[----:B------:R-:W-:-:S04]  /*13b0*/  USHF.L.U32 UR6, UR10, 0x1, URZ ;  /* 0x000000010a067899 */ /* 0x000fc800080006ff */
[----:B------:R-:W-:-:S06]  /*13c0*/  UIMAD.WIDE.U32 UR6, UR6, 0x2, UR18 ;  /* 0x00000002060678a5 */ /* 0x000fcc000f8e0012 */
[----:B------:R-:W-:Y:S02]  /*13d0*/  MOV R10, UR6 ;  /* 0x00000006000a7c02 */ /* 0x000fe40008000f00 */
[----:B------:R-:W-:-:S05]  /*13e0*/  MOV R11, UR7 ;  /* 0x00000007000b7c02 */ /* 0x000fca0008000f00 */
[----:B------:R-:W4:Y:S01]  /*13f0*/  LDG.E.U16.CONSTANT R21, desc[UR14][R10.64+0x2] ;  /* 0x0000020e0a157981 */ /* 0x000f22000c1e9500 */
[----:B--2---:R-:W-:-:S05]  /*1400*/  IMAD.WIDE.U32 R8, R8, 0x2, R4 ;  /* 0x0000000208087825 */ /* 0x004fca00078e0004 */
[----:B------:R-:W2:Y:S01]  /*1410*/  LDG.E.U16.CONSTANT R19, desc[UR14][R8.64] ;  /* 0x0000000e08137981 */ /* 0x000ea2000c1e9500 */
[----:B------:R-:W-:Y:S01]  /*1420*/  UIADD3 UR4, UPT, UPT, UR4, 0x1, URZ ;  /* 0x0000000104047890 */ /* 0x000fe2000fffe0ff */
[----:B---3--:R-:W-:-:S04]  /*1430*/  SHF.R.U32.HI R15, RZ, R13, R6 ;  /* 0x0000000dff0f7219 */ /* 0x008fc80000011606 */
        /* <DEDUP_REMOVED lines=11> */
[----:B----4-:R-:W-:Y:S02]  /*14f0*/  R2UR UR6, R21 ;  /* 0x00000000150672ca */ /* 0x010fe400000e0000 */
[----:B------:R-:W-:Y:S01]  /*1500*/  IADD3 R11, PT, PT, R6, 0x1, R7 ;  /* 0x00000001060b7810 */ /* 0x000fe20007ffe007 */
[----:B------:R-:W-:Y:S01]  /*1510*/  IMAD R6, R15, R15, R15 ;  /* 0x0000000f0f067224 */ /* 0x000fe200078e020f */
[----:B------:R-:W-:Y:S01]  /*1520*/  IADD3 R20, PT, PT, R17, 0x1, R20 ;  /* 0x0000000111147810 */ /* 0x000fe20007ffe014 */
[----:B------:R-:W2:Y:S03]  /*1530*/  I2F.F16 R18, R18 ;  /* 0x0000001200127306 */ /* 0x000ea60000200c00 */
[----:B------:R-:W-:-:S05]  /*1540*/  IADD3 R6, PT, PT, R15, 0x1, R6 ;  /* 0x000000010f067810 */ /* 0x000fca0007ffe006 */
[----:B------:R-:W0:Y:S01]  /*1550*/  I2F.F16 R10, R20 ;  /* 0x00000014000a7306 */ /* 0x000e220000200c00 */
[----:B------:R-:W-:-:S04]  /*1560*/  UIADD3 UR10, UPT, UPT, UR6, UR10, URZ ;  /* 0x0000000a060a7290 */ /* 0x000fc8000fffe0ff */
[----:B------:R-:W-:Y:S01]  /*1570*/  UISETP.GE.AND UP4, UPT, UR10, UR9, UPT ;  /* 0x000000090a00728c */ /* 0x000fe2000bf86270 */
[-C--:B--2---:R-:W-:Y:S02]  /*1580*/  HMUL2 R9, R18.H0_H0, R19.reuse.H0_H0 ;  /* 0x2000001312097232 */ /* 0x084fe40000000800 */
[----:B------:R-:W1:Y:S01]  /*1590*/  I2F.F16 R8, R11 ;  /* 0x0000000b00087306 */ /* 0x000e620000200c00 */
[----:B0-----:R-:W-:-:S07]  /*15a0*/  HMUL2 R10, R10.H0_H0, R19.H0_H0 ;  /* 0x200000130a0a7232 */ /* 0x001fce0000000800 */
[----:B------:R-:W0:Y:S01]  /*15b0*/  I2F.F16 R6, R6 ;  /* 0x0000000600067306 */ /* 0x000e220000200c00 */
[-C--:B-1----:R-:W-:Y:S02]  /*15c0*/  HMUL2 R8, R8.H0_H0, R19.reuse.H0_H0 ;  /* 0x2000001308087232 */ /* 0x082fe40000000800 */
[----:B0-----:R-:W-:Y:S01]  /*15d0*/  HMUL2 R7, R6.H0_H0, R19.H0_H0 ;  /* 0x2000001306077232 */ /* 0x001fe20000000800 */
[----:B------:R-:W-:Y:S06]  /*15e0*/  BRA.U !UP4, `(.L_x_2779) ;  /* 0xfffffffd0c547547 */ /* 0x000fec000b83ffff */
.L_x_2778:
[----:B------:R-:W-:Y:S01]  /*15f0*/  UISETP.GT.AND UP4, UPT, UR5, UR13, UPT ;  /* 0x0000000d0500728c */ /* 0x000fe2000bf84270 */
[----:B------:R-:W-:Y:S01]  /*1600*/  HFMA2 R2, -RZ, RZ, 0, 0 ;  /* 0x00000000ff027431 */ /* 0x000fe200000001ff */
[----:B------:R-:W-:Y:S01]  /*1610*/  MOV R5, RZ ;  /* 0x000000ff00057202 */ /* 0x000fe20000000f00 */
[----:B------:R-:W-:Y:S01]  /*1620*/  HFMA2 R6, -RZ, RZ, 0, 0 ;  /* 0x00000000ff067431 */ /* 0x000fe200000001ff */
[----:B------:R-:W-:Y:S01]  /*1630*/  MOV R11, RZ ;  /* 0x000000ff000b7202 */ /* 0x000fe20000000f00 */
[----:B------:R-:W-:Y:S01]  /*1640*/  USHF.R.S32.HI UR11, URZ, 0x5, UR11 ;  /* 0x00000005ff0b7899 */ /* 0x000fe2000801140b */
[----:B------:R-:W-:-:S03]  /*1650*/  UMOV UR4, URZ ;  /* 0x000000ff00047c82 */ /* 0x000fc60008000000 */
[----:B------:R-:W-:Y:S08]  /*1660*/  BRA.U !UP4, `(.L_x_2780) ;  /* 0x000000010c207547 */ /* 0x000ff0000b800000 */
        /* <DEDUP_REMOVED lines=8> */
.L_x_2780:
[----:B------:R-:W-:Y:S05]  /*16f0*/  BRA.U !UP0, `(.L_x_2781) ;  /* 0x00000001081c7547 */ /* 0x000fea000b800000 */
[----:B------:R-:W0:Y:S02]  /*1700*/  LDC R2, c[0x0][0x3d0] ;  /* 0x0000f400ff027b82 */ /* 0x000e240000000800 */
[----:B0-----:R-:W-:-:S04]  /*1710*/  VIMNMX R2, PT, PT, R2, UR5, PT ;  /* 0x0000000502027c48 */ /* 0x001fc8000bfe0100 */
[----:B------:R-:W-:-:S04]  /*1720*/  IADD3 R2, PT, PT, R2, -UR16, RZ ;  /* 0x8000001002027c10 */ /* 0x000fc8000fffe0ff */
[----:B------:R-:W-:-:S04]  /*1730*/  SHF.R.S32.HI R3, RZ, 0x1f, R2 ;  /* 0x0000001fff037819 */ /* 0x000fc80000011402 */
[----:B------:R-:W-:-:S04]  /*1740*/  LEA.HI R3, R3, R2, RZ, 0x5 ;  /* 0x0000000203037211 */ /* 0x000fc800078f28ff */
[----:B------:R-:W-:-:S04]  /*1750*/  SHF.R.S32.HI R3, RZ, 0x5, R3 ;  /* 0x00000005ff037819 */ /* 0x000fc80000011403 */
[----:B------:R-:W-:-:S07]  /*1760*/  LEA R2, R3, R3, 0x2 ;  /* 0x0000000303027211 */ /* 0x000fce00078e10ff */
.L_x_2781:
[----:B------:R-:W-:Y:S05]  /*1770*/  BRA.U !UP1, `(.L_x_2782) ;  /* 0x00000001091c7547 */ /* 0x000fea000b800000 */
[----:B------:R-:W0:Y:S02]  /*1780*/  LDC R3, c[0x0][0x3d4] ;  /* 0x0000f500ff037b82 */ /* 0x000e240000000800 */
[----:B0-----:R-:W-:-:S04]  /*1790*/  VIMNMX R3, PT, PT, R3, UR5, PT ;  /* 0x0000000503037c48 */ /* 0x001fc8000bfe0100 */
[----:B------:R-:W-:-:S04]  /*17a0*/  IADD3 R3, PT, PT, R3, -UR20, RZ ;  /* 0x8000001403037c10 */ /* 0x000fc8000fffe0ff */
[----:B------:R-:W-:-:S04]  /*17b0*/  SHF.R.S32.HI R4, RZ, 0x1f, R3 ;  /* 0x0000001fff047819 */ /* 0x000fc80000011403 */
[----:B------:R-:W-:-:S04]  /*17c0*/  LEA.HI R4, R4, R3, RZ, 0x5 ;  /* 0x0000000304047211 */ /* 0x000fc800078f28ff */
[----:B------:R-:W-:-:S04]  /*17d0*/  SHF.R.S32.HI R4, RZ, 0x5, R4 ;  /* 0x00000005ff047819 */ /* 0x000fc80000011404 */
[----:B------:R-:W-:-:S07]  /*17e0*/  SHF.L.U32 R5, R4, 0x2, RZ ;  /* 0x0000000204057819 */ /* 0x000fce00000006ff */
.L_x_2782:
        /* <DEDUP_REMOVED lines=8> */
.L_x_2783:
        /* <DEDUP_REMOVED lines=8> */
.L_x_2784:
[----:B------:R-:W-:Y:S01]  /*18f0*/  ULEA UR4, UR11, UR4, 0x3 ;  /* 0x000000040b047291 */ /* 0x000fe2000f8e18ff */
[----:B------:R-:W0:Y:S01]  /*1900*/  S2UR UR7, SR_CgaCtaId ;  /* 0x00000000000779c3 */ /* 0x000e220000008800 */
[----:B------:R-:W1:Y:S01]  /*1910*/  LDCU.64 UR10, c[0x0][0x388] ;  /* 0x00007100ff0a77ac */ /* 0x000e620008000a00 */
[----:B------:R-:W-:-:S03]  /*1920*/  PRMT R4, RZ, 0x5410, RZ ;  /* 0x00005410ff047816 */ /* 0x000fc600000000ff */
[----:B------:R-:W-:Y:S01]  /*1930*/  IADD3 R2, PT, PT, R5, UR4, R2 ;  /* 0x0000000405027c10 */ /* 0x000fe2000fffe002 */
[----:B------:R-:W-:Y:S01]  /*1940*/  UISETP.LT.AND UP0, UPT, UR12, UR13, UPT ;  /* 0x0000000d0c00728c */ /* 0x000fe2000bf01270 */
[----:B------:R-:W-:Y:S01]  /*1950*/  PRMT R5, RZ, 0x5410, RZ ;  /* 0x00005410ff057816 */ /* 0x000fe200000000ff */
[----:B------:R-:W-:Y:S01]  /*1960*/  UMOV UR6, 0x400 ;  /* 0x0000040000067882 */ /* 0x000fe20000000000 */
[----:B------:R-:W-:Y:S01]  /*1970*/  IADD3 R2, PT, PT, R11, R2, R6 ;  /* 0x000000020b027210 */ /* 0x000fe20007ffe006 */
[----:B------:R-:W-:Y:S01]  /*1980*/  USEL UR4, UR12, UR13, UP0 ;  /* 0x0000000d0c047287 */ /* 0x000fe20008000000 */
[----:B------:R-:W-:-:S03]  /*1990*/  PRMT R6, RZ, 0x5410, RZ ;  /* 0x00005410ff067816 */ /* 0x000fc600000000ff */
[----:B------:R-:W-:Y:S01]  /*19a0*/  IMAD R3, R2, R87, RZ ;  /* 0x0000005702037224 */ /* 0x000fe200078e02ff */
[----:B------:R-:W-:Y:S01]  /*19b0*/  SHF.R.S32.HI R2, RZ, 0x1f, R0 ;  /* 0x0000001fff027819 */ /* 0x000fe20000011400 */
[----:B------:R-:W-:-:S03]  /*19c0*/  UISETP.GT.AND UP0, UPT, UR4, UR5, UPT ;  /* 0x000000050400728c */ /* 0x000fc6000bf04270 */
[----:B------:R-:W-:-:S04]  /*19d0*/  IADD3 R0, P0, PT, R0, R3, RZ ;  /* 0x0000000300007210 */ /* 0x000fc80007f1e0ff */
[----:B------:R-:W-:Y:S01]  /*19e0*/  LEA.HI.X.SX32 R3, R3, R2, 0x1, P0 ;  /* 0x0000000203037211 */ /* 0x000fe200000f0eff */
[----:B0-----:R-:W-:Y:S01]  /*19f0*/  ULEA UR6, UR7, UR6, 0x18 ;  /* 0x0000000607067291 */ /* 0x001fe2000f8ec0ff */
[C---:B-1----:R-:W-:Y:S02]  /*1a00*/  LEA R96, P0, R0.reuse, UR10, 0x2 ;  /* 0x0000000a00607c11 */ /* 0x042fe4000f8010ff */
[----:B------:R-:W-:Y:S02]  /*1a10*/  PRMT R2, RZ, 0x5410, RZ ;  /* 0x00005410ff027816 */ /* 0x000fe400000000ff */
[----:B------:R-:W-:Y:S02]  /*1a20*/  LEA.HI.X R97, R0, UR11, R3, 0x2, P0 ;  /* 0x0000000b00617c11 */ /* 0x000fe400080f1403 */
[----:B------:R-:W-:Y:S01]  /*1a30*/  PRMT R3, RZ, 0x5410, RZ ;  /* 0x00005410ff037816 */ /* 0x000fe200000000ff */
[----:B------:R-:W-:Y:S01]  /*1a40*/  UMOV UR4, UR6 ;  /* 0x0000000600047c82 */ /* 0x000fe20008000000 */
[----:B------:R-:W-:Y:S01]  /*1a50*/  PRMT R0, RZ, 0x5410, RZ ;  /* 0x00005410ff007816 */ /* 0x000fe200000000ff */
[----:B------:R-:W-:Y:S06]  /*1a60*/  BRA.U !UP0, `(.L_x_2785) ;  /* 0x0000006108687547 */ /* 0x000fec000b800000 */
[----:B------:R-:W2:Y:S01]  /*1a70*/  LDG.E.128.CONSTANT R12, desc[UR14][R96.64] ;  /* 0x0000000e600c7981 */ /* 0x000ea2000c1e9d00 */
[----:B------:R-:W-:-:S05]  /*1a80*/  IMAD.WIDE R18, R87, 0x4, R96 ;  /* 0x0000000457127825 */ /* 0x000fca00078e0260 */
[----:B-----5:R-:W3:Y:S01]  /*1a90*/  LDG.E.128.CONSTANT R20, desc[UR14][R18.64] ;  /* 0x0000000e12147981 */ /* 0x020ee2000c1e9d00 */
[----:B------:R-:W-:Y:S01]  /*1aa0*/  UISETP.NE.AND UP0, UPT, UR17, URZ, UPT ;  /* 0x000000ff1100728c */ /* 0x000fe2000bf05270 */
[----:B------:R-:W-:Y:S02]  /*1ab0*/  PRMT R6, RZ, 0x7610, R6 ;  /* 0x00007610ff067816 */ /* 0x000fe40000000006 */
[----:B--2---:R-:W-:Y:S02]  /*1ac0*/  LOP3.LUT R2, R13, 0xff, RZ, 0xc0, !PT ;  /* 0x000000ff0d027812 */ /* 0x004fe400078ec0ff */
[----:B------:R-:W-:Y:S02]  /*1ad0*/  LOP3.LUT R0, R12, 0xff, RZ, 0xc0, !PT ;  /* 0x000000ff0c007812 */ /* 0x000fe400078ec0ff */
[----:B------:R-:W-:Y:S02]  /*1ae0*/  IADD3 R2, PT, PT, R2, -0x80, RZ ;  /* 0xffffff8002027810 */ /* 0x000fe40007ffe0ff */
[----:B------:R-:W-:-:S02]  /*1af0*/  IADD3 R0, PT, PT, R0, -0x80, RZ ;  /* 0xffffff8000007810 */ /* 0x000fc40007ffe0ff */
[----:B------:R0:W1:Y:S01]  /*1b00*/  I2F.F16 R33, R2 ;  /* 0x0000000200217306 */ /* 0x0000620000200c00 */
[----:B------:R-:W-:Y:S02]  /*1b10*/  LOP3.LUT R3, R14, 0xff, RZ, 0xc0, !PT ;  /* 0x000000ff0e037812 */ /* 0x000fe400078ec0ff */
[----:B---3--:R-:W-:Y:S02]  /*1b20*/  LEA.HI R27, R20, 0xffffff80, RZ, 0x8 ;  /* 0xffffff80141b7811 */ /* 0x008fe400078f40ff */
[----:B------:R-:W-:Y:S02]  /*1b30*/  IADD3 R3, PT, PT, R3, -0x80, RZ ;  /* 0xffffff8003037810 */ /* 0x000fe40007ffe0ff */
[----:B------:R-:W-:Y:S01]  /*1b40*/  LOP3.LUT R4, R15, 0xff, RZ, 0xc0, !PT ;  /* 0x000000ff0f047812 */ /* 0x000fe200078ec0ff */
[----:B------:R2:W3:Y:S01]  /*1b50*/  I2F.F16 R34, R0 ;  /* 0x0000000000227306 */ /* 0x0004e20000200c00 */
[----:B0-----:R-:W-:Y:S02]  /*1b60*/  SHF.R.U32.HI R2, RZ, 0x8, R13 ;  /* 0x00000008ff027819 */ /* 0x001fe4000001160d */
[----:B------:R-:W-:-:S02]  /*1b70*/  LEA.HI R28, R21, 0xffffff80, RZ, 0x8 ;  /* 0xffffff80151c7811 */ /* 0x000fc400078f40ff */
[----:B------:R-:W-:Y:S02]  /*1b80*/  LOP3.LUT R2, R2, 0xff, RZ, 0xc0, !PT ;  /* 0x000000ff02027812 */ /* 0x000fe400078ec0ff */
[----:B------:R-:W-:Y:S01]  /*1b90*/  IADD3 R4, PT, PT, R4, -0x80, RZ ;  /* 0xffffff8004047810 */ /* 0x000fe20007ffe0ff */
[----:B------:R0:W4:Y:S01]  /*1ba0*/  I2F.F16 R32, R3 ;  /* 0x0000000300207306 */ /* 0x0001220000200c00 */
[----:B--2---:R-:W-:Y:S02]  /*1bb0*/  SHF.R.U32.HI R0, RZ, 0x8, R12 ;  /* 0x00000008ff007819 */ /* 0x004fe4000001160c */
[----:B------:R-:W-:Y:S02]  /*1bc0*/  IADD3 R2, PT, PT, R2, -0x80, RZ ;  /* 0xffffff8002027810 */ /* 0x000fe40007ffe0ff */
[----:B------:R-:W-:Y:S02]  /*1bd0*/  LOP3.LUT R0, R0, 0xff, RZ, 0xc0, !PT ;  /* 0x000000ff00007812 */ /* 0x000fe400078ec0ff */
[----:B------:R-:W-:Y:S01]  /*1be0*/  LEA.HI R17, R12, 0xffffff80, RZ, 0x8 ;  /* 0xffffff800c117811 */ /* 0x000fe200078f40ff */
[----:B------:R2:W1:Y:S01]  /*1bf0*/  I2F.F16 R37, R2 ;  /* 0x0000000200257306 */ /* 0x0004620000200c00 */
[----:B0-----:R-:W-:-:S02]  /*1c00*/  SHF.R.U32.HI R3, RZ, 0x8, R14 ;  /* 0x00000008ff037819 */ /* 0x001fc4000001160e */
[----:B------:R-:W-:Y:S02]  /*1c10*/  IADD3 R0, PT, PT, R0, -0x80, RZ ;  /* 0xffffff8000007810 */ /* 0x000fe40007ffe0ff */
[----:B------:R-:W-:Y:S02]  /*1c20*/  LOP3.LUT R3, R3, 0xff, RZ, 0xc0, !PT ;  /* 0x000000ff03037812 */ /* 0x000fe400078ec0ff */
[----:B------:R-:W-:Y:S01]  /*1c30*/  LEA.HI R24, R13, 0xffffff80, RZ, 0x8 ;  /* 0xffffff800d187811 */ /* 0x000fe200078f40ff */
[----:B------:R0:W1:Y:S01]  /*1c40*/  I2F.F16 R35, R0 ;  /* 0x0000000000237306 */ /* 0x0000620000200c00 */
[----:B--2---:R-:W-:Y:S02]  /*1c50*/  LOP3.LUT R2, R21, 0xff, RZ, 0xc0, !PT ;  /* 0x000000ff15027812 */ /* 0x004fe400078ec0ff */
[----:B------:R-:W-:Y:S02]  /*1c60*/  IADD3 R3, PT, PT, R3, -0x80, RZ ;  /* 0xffffff8003037810 */ /* 0x000fe40007ffe0ff */
[----:B------:R-:W-:-:S02]  /*1c70*/  IADD3 R44, PT, PT, R2, -0x80, RZ ;  /* 0xffffff80022c7810 */ /* 0x000fc40007ffe0ff */
[----:B------:R-:W-:Y:S01]  /*1c80*/  LOP3.LUT R2, R22, 0xff, RZ, 0xc0, !PT ;  /* 0x000000ff16027812 */ /* 0x000fe200078ec0ff */
[----:B------:R2:W1:Y:S01]  /*1c90*/  I2F.F16 R39, R3 ;  /* 0x0000000300277306 */ /* 0x0004620000200c00 */
[----:B0-----:R-:W-:Y:S02]  /*1ca0*/  SHF.R.U32.HI R0, RZ, 0x8, R15 ;  /* 0x00000008ff007819 */ /* 0x001fe4000001160f */
[----:B------:R-:W-:Y:S02]  /*1cb0*/  IADD3 R45, PT, PT, R2, -0x80, RZ ;  /* 0xffffff80022d7810 */ /* 0x000fe40007ffe0ff */
[----:B------:R-:W-:Y:S02]  /*1cc0*/  LOP3.LUT R0, R0, 0xff, RZ, 0xc0, !PT ;  /* 0x000000ff00007812 */ /* 0x000fe400078ec0ff */
[----:B------:R-:W-:Y:S01]  /*1cd0*/  SHF.R.U32.HI R2, RZ, 0x8, R20 ;  /* 0x00000008ff027819 */ /* 0x000fe20000011614 */
[----:B------:R0:W0:Y:S01]  /*1ce0*/  I2F.F16 R30, R4 ;  /* 0x00000004001e7306 */ /* 0x0000220000200c00 */
[----:B--2---:R-:W-:-:S02]  /*1cf0*/  LOP3.LUT R3, R23, 0xff, RZ, 0xc0, !PT ;  /* 0x000000ff17037812 */ /* 0x004fc400078ec0ff */
[----:B------:R-:W-:Y:S02]  /*1d00*/  IADD3 R41, PT, PT, R0, -0x80, RZ ;  /* 0xffffff8000297810 */ /* 0x000fe40007ffe0ff */
[----:B------:R-:W-:Y:S02]  /*1d10*/  LOP3.LUT R0, R20, 0xff, RZ, 0xc0, !PT ;  /* 0x000000ff14007812 */ /* 0x000fe400078ec0ff */
[----:B------:R-:W-:Y:S01]  /*1d20*/  IADD3 R46, PT, PT, R3, -0x80, RZ ;  /* 0xffffff80032e7810 */ /* 0x000fe20007ffe0ff */
[----:B------:R-:W2:Y:S01]  /*1d30*/  I2F.F16 R17, R17 ;  /* 0x0000001100117306 */ /* 0x000ea20000200c00 */
[----:B------:R-:W-:Y:S02]  /*1d40*/  LOP3.LUT R2, R2, 0xff, RZ, 0xc0, !PT ;  /* 0x000000ff02027812 */ /* 0x000fe400078ec0ff */
[----:B------:R-:W-:Y:S02]  /*1d50*/  SHF.R.U32.HI R3, RZ, 0x8, R21 ;  /* 0x00000008ff037819 */ /* 0x000fe40000011615 */
[----:B------:R-:W-:-:S02]  /*1d60*/  IADD3 R0, PT, PT, R0, -0x80, RZ ;  /* 0xffffff8000007810 */ /* 0x000fc40007ffe0ff */
[----:B------:R-:W-:Y:S01]  /*1d70*/  SHF.R.U32.HI R20, RZ, 0x10, R20 ;  /* 0x00000010ff147819 */ /* 0x000fe20000011614 */
[----:B------:R-:W1:Y:S01]  /*1d80*/  I2F.F16 R24, R24 ;  /* 0x0000001800187306 */ /* 0x000e620000200c00 */
[----:B------:R-:W-:Y:S02]  /*1d90*/  IADD3 R2, PT, PT, R2, -0x80, RZ ;  /* 0xffffff8002027810 */ /* 0x000fe40007ffe0ff */
[----:B------:R-:W-:Y:S02]  /*1da0*/  LOP3.LUT R3, R3, 0xff, RZ, 0xc0, !PT ;  /* 0x000000ff03037812 */ /* 0x000fe400078ec0ff */
[----:B------:R-:W-:Y:S02]  /*1db0*/  SHF.R.U32.HI R21, RZ, 0x10, R21 ;  /* 0x00000010ff157819 */ /* 0x000fe40000011615 */
[----:B------:R-:W-:Y:S01]  /*1dc0*/  IADD3 R3, PT, PT, R3, -0x80, RZ ;  /* 0xffffff8003037810 */ /* 0x000fe20007ffe0ff */
[----:B------:R3:W1:Y:S01]  /*1dd0*/  I2F.F16 R43, R0 ;  /* 0x00000000002b7306 */ /* 0x0006620000200c00 */
[----:B0-----:R-:W-:-:S02]  /*1de0*/  LOP3.LUT R4, R21, 0xff, RZ, 0xc0, !PT ;  /* 0x000000ff15047812 */ /* 0x001fc400078ec0ff */
[----:B------:R-:W-:Y:S02]  /*1df0*/  LEA.HI R25, R14, 0xffffff80, RZ, 0x8 ;  /* 0xffffff800e197811 */ /* 0x000fe400078f40ff */
[----:B------:R-:W-:Y:S02]  /*1e00*/  LEA.HI R26, R15, 0xffffff80, RZ, 0x8 ;  /* 0xffffff800f1a7811 */ /* 0x000fe400078f40ff */
[----:B------:R-:W-:Y:S01]  /*1e10*/  LEA.HI R31, R23, 0xffffff80, RZ, 0x8 ;  /* 0xffffff80171f7811 */ /* 0x000fe200078f40ff */
[----:B------:R0:W1:Y:S01]  /*1e20*/  I2F.F16 R21, R3 ;  /* 0x0000000300157306 */ /* 0x0000620000200c00 */
[----:B---3--:R-:W-:Y:S02]  /*1e30*/  LOP3.LUT R0, R20, 0xff, RZ, 0xc0, !PT ;  /* 0x000000ff14007812 */ /* 0x008fe400078ec0ff */
[----:B------:R-:W-:Y:S02]  /*1e40*/  SHF.R.U32.HI R12, RZ, 0x10, R12 ;  /* 0x00000010ff0c7819 */ /* 0x000fe4000001160c */
[----:B------:R-:W-:-:S02]  /*1e50*/  SHF.R.U32.HI R13, RZ, 0x10, R13 ;  /* 0x00000010ff0d7819 */ /* 0x000fc4000001160d */
[----:B------:R-:W-:Y:S01]  /*1e60*/  SHF.R.U32.HI R14, RZ, 0x10, R14 ;  /* 0x00000010ff0e7819 */ /* 0x000fe2000001160e */
[----:B------:R3:W1:Y:S01]  /*1e70*/  I2F.F16 R20, R2 ;  /* 0x0000000200147306 */ /* 0x0006620000200c00 */
[----:B0-----:R-:W-:Y:S02]  /*1e80*/  SHF.R.U32.HI R3, RZ, 0x10, R23 ;  /* 0x00000010ff037819 */ /* 0x001fe40000011617 */
[----:B------:R-:W-:Y:S02]  /*1e90*/  SHF.R.U32.HI R15, RZ, 0x10, R15 ;  /* 0x00000010ff0f7819 */ /* 0x000fe4000001160f */
[----:B------:R-:W-:Y:S02]  /*1ea0*/  SHF.R.U32.HI R11, RZ, 0x8, R22 ;  /* 0x00000008ff0b7819 */ /* 0x000fe40000011616 */
[----:B------:R-:W-:Y:S01]  /*1eb0*/  LOP3.LUT R12, R12, 0xff, RZ, 0xc0, !PT ;  /* 0x000000ff0c0c7812 */ /* 0x000fe200078ec0ff */
[----:B------:R-:W0:Y:S01]  /*1ec0*/  I2F.F16 R25, R25 ;  /* 0x0000001900197306 */ /* 0x000e220000200c00 */
[----:B---3--:R-:W-:-:S02]  /*1ed0*/  SHF.R.U32.HI R2, RZ, 0x8, R23 ;  /* 0x00000008ff027819 */ /* 0x008fc40000011617 */
[----:B------:R-:W-:Y:S02]  /*1ee0*/  LOP3.LUT R13, R13, 0xff, RZ, 0xc0, !PT ;  /* 0x000000ff0d0d7812 */ /* 0x000fe400078ec0ff */
[----:B------:R-:W-:Y:S02]  /*1ef0*/  LOP3.LUT R2, R2, 0xff, RZ, 0xc0, !PT ;  /* 0x000000ff02027812 */ /* 0x000fe400078ec0ff */
[----:B------:R-:W-:Y:S01]  /*1f00*/  LOP3.LUT R14, R14, 0xff, RZ, 0xc0, !PT ;  /* 0x000000ff0e0e7812 */ /* 0x000fe200078ec0ff */
[----:B------:R-:W3:Y:S01]  /*1f10*/  I2F.F16 R26, R26 ;  /* 0x0000001a001a7306 */ /* 0x000ee20000200c00 */
[----:B------:R-:W-:Y:S02]  /*1f20*/  IADD3 R23, PT, PT, R2, -0x80, RZ ;  /* 0xffffff8002177810 */ /* 0x000fe40007ffe0ff */
[----:B------:R-:W-:Y:S02]  /*1f30*/  LOP3.LUT R2, R3, 0xff, RZ, 0xc0, !PT ;  /* 0x000000ff03027812 */ /* 0x000fe400078ec0ff */
[----:B------:R-:W-:-:S02]  /*1f40*/  LOP3.LUT R15, R15, 0xff, RZ, 0xc0, !PT ;  /* 0x000000ff0f0f7812 */ /* 0x000fc400078ec0ff */
[----:B------:R-:W-:Y:S01]  /*1f50*/  LOP3.LUT R11, R11, 0xff, RZ, 0xc0, !PT ;  /* 0x000000ff0b0b7812 */ /* 0x000fe200078ec0ff */
[----:B------:R-:W0:Y:S01]  /*1f60*/  I2F.F16 R27, R27 ;  /* 0x0000001b001b7306 */ /* 0x000e220000200c00 */
[----:B------:R-:W-:Y:S02]  /*1f70*/  LEA.HI R29, R22, 0xffffff80, RZ, 0x8 ;  /* 0xffffff80161d7811 */ /* 0x000fe400078f40ff */
[----:B------:R-:W-:Y:S02]  /*1f80*/  IADD3 R0, PT, PT, R0, -0x80, RZ ;  /* 0xffffff8000007810 */ /* 0x000fe40007ffe0ff */
[----:B------:R-:W-:Y:S02]  /*1f90*/  SHF.R.U32.HI R22, RZ, 0x10, R22 ;  /* 0x00000010ff167819 */ /* 0x000fe40000011616 */
[----:B------:R-:W-:Y:S01]  /*1fa0*/  IADD3 R50, PT, PT, R2, -0x80, RZ ;  /* 0xffffff8002327810 */ /* 0x000fe20007ffe0ff */
[----:B------:R4:W0:Y:S01]  /*1fb0*/  I2F.F16 R47, R0 ;  /* 0x00000000002f7306 */ /* 0x0008220000200c00 */
[----:B------:R-:W-:-:S02]  /*1fc0*/  IADD3 R12, PT, PT, R12, -0x80, RZ ;  /* 0xffffff800c0c7810 */ /* 0x000fc40007ffe0ff */
[----:B------:R-:W-:Y:S02]  /*1fd0*/  IADD3 R13, PT, PT, R13, -0x80, RZ ;  /* 0xffffff800d0d7810 */ /* 0x000fe40007ffe0ff */
[----:B------:R-:W-:Y:S02]  /*1fe0*/  IADD3 R14, PT, PT, R14, -0x80, RZ ;  /* 0xffffff800e0e7810 */ /* 0x000fe40007ffe0ff */
[----:B------:R-:W-:Y:S01]  /*1ff0*/  IADD3 R15, PT, PT, R15, -0x80, RZ ;  /* 0xffffff800f0f7810 */ /* 0x000fe20007ffe0ff */
[----:B------:R-:W0:Y:S01]  /*2000*/  I2F.F16 R28, R28 ;  /* 0x0000001c001c7306 */ /* 0x000e220000200c00 */
[----:B------:R-:W-:Y:S02]  /*2010*/  IADD3 R11, PT, PT, R11, -0x80, RZ ;  /* 0xffffff800b0b7810 */ /* 0x000fe40007ffe0ff */
[----:B----4-:R-:W-:Y:S02]  /*2020*/  LOP3.LUT R0, R22, 0xff, RZ, 0xc0, !PT ;  /* 0x000000ff16007812 */ /* 0x010fe400078ec0ff */
[----:B------:R-:W-:-:S02]  /*2030*/  IADD3 R4, PT, PT, R4, -0x80, RZ ;  /* 0xffffff8004047810 */ /* 0x000fc40007ffe0ff */
[----:B------:R-:W-:Y:S01]  /*2040*/  IADD3 R0, PT, PT, R0, -0x80, RZ ;  /* 0xffffff8000007810 */ /* 0x000fe20007ffe0ff */
[----:B------:R-:W4:Y:S01]  /*2050*/  I2F.F16 R29, R29 ;  /* 0x0000001d001d7306 */ /* 0x000f220000200c00 */
[----:B------:R-:W-:Y:S02]  /*2060*/  PRMT R3, RZ, 0x5410, RZ ;  /* 0x00005410ff037816 */ /* 0x000fe400000000ff */
[----:B------:R-:W-:-:S05]  /*2070*/  PRMT R2, RZ, 0x5410, RZ ;  /* 0x00005410ff027816 */ /* 0x000fca00000000ff */
        /* <DEDUP_REMOVED lines=14> */
[----:B--2---:R-:W-:-:S02]  /*2160*/  PRMT R4, RZ, 0x5410, RZ ;  /* 0x00005410ff047816 */ /* 0x004fc400000000ff */
[----:B-1----:R-:W-:Y:S01]  /*2170*/  PRMT R0, RZ, 0x7610, R0 ;  /* 0x00007610ff007816 */ /* 0x002fe20000000000 */
[----:B---34-:R-:W-:Y:S06]  /*2180*/  BRA.U !UP0, `(.L_x_2786) ;  /* 0x0000000508687547 */ /* 0x018fec000b800000 */
[----:B------:R-:W1:Y:S01]  /*2190*/  LDS.64 R12, [UR6] ;  /* 0x00000006ff0c7984 */ /* 0x000e620008000a00 */
[----:B------:R-:W-:Y:S02]  /*21a0*/  HADD2.F32 R53, -RZ, R33.H0_H0 ;  /* 0x20000021ff357230 */ /* 0x000fe40000004100 */
[----:B------:R-:W-:Y:S01]  /*21b0*/  HADD2.F32 R5, -RZ, R34.H0_H0 ;  /* 0x20000022ff057230 */ /* 0x000fe20000004100 */
[----:B------:R-:W2:Y:S01]  /*21c0*/  LDS.64 R14, [UR6+0x8] ;  /* 0x00000806ff0e7984 */ /* 0x000ea20008000a00 */
[----:B------:R-:W-:Y:S02]  /*21d0*/  HADD2.F32 R11, -RZ, R32.H0_H0 ;  /* 0x20000020ff0b7230 */ /* 0x000fe40000004100 */
[----:B------:R-:W-:Y:S02]  /*21e0*/  HADD2.F32 R56, -RZ, R37.H0_H0 ;  /* 0x20000025ff387230 */ /* 0x000fe40000004100 */
[----:B0-----:R-:W-:Y:S02]  /*21f0*/  HADD2.F32 R62, -RZ, R41.H0_H0 ;  /* 0x20000029ff3e7230 */ /* 0x001fe40000004100 */
        /* <DEDUP_REMOVED lines=30> */
[--C-:B--2---:R-:W-:Y:S02]  /*23e0*/  HADD2.F32 R12, -RZ, R14.reuse.H0_H0 ;  /* 0x2000000eff0c7230 */ /* 0x104fe40000004100 */
        /* <DEDUP_REMOVED lines=52> */
.L_x_2786:
[----:B------:R-:W-:Y:S01]  /*2730*/  PRMT R0, R0, 0x5410, RZ ;  /* 0x0000541000007816 */ /* 0x000fe200000000ff */
[----:B------:R-:W-:Y:S01]  /*2740*/  IMAD.WIDE R14, R87, 0x4, R18 ;  /* 0x00000004570e7825 */ /* 0x000fe200078e0212 */
        /* <DEDUP_REMOVED lines=15> */
[----:B------:R-:W-:Y:S02]  /*2840*/  HADD2.F32 R11, -RZ, R30.H0_H0 ;  /* 0x2000001eff0b7230 */ /* 0x000fe40000004100 */
[----:B------:R-:W-:-:S02]  /*2850*/  HADD2.F32 R56, -RZ, R37.H0_H0 ;  /* 0x20000025ff387230 */ /* 0x000fc40000004100 */
[----:B0-----:R-:W-:Y:S02]  /*2860*/  HADD2.F32 R58, -RZ, R41.H0_H0 ;  /* 0x20000029ff3a7230 */ /* 0x001fe40000004100 */
[--C-:B-1----:R-:W-:Y:S02]  /*2870*/  HADD2.F32 R51, -RZ, R18.reuse.H0_H0 ;  /* 0x20000012ff337230 */ /* 0x102fe40000004100 */
[----:B------:R-:W-:Y:S02]  /*2880*/  HADD2.F32 R18, -RZ, R18.H1_H1 ;  /* 0x30000012ff127230 */ /* 0x000fe40000004100 */
[--C-:B------:R-:W-:Y:S02]  /*2890*/  HADD2.F32 R52, -RZ, R19.reuse.H0_H0 ;  /* 0x20000013ff347230 */ /* 0x100fe40000004100 */
[-C--:B------:R-:W-:Y:S01]  /*28a0*/  FFMA.FTZ R3, R3, R51.reuse, RZ ;  /* 0x0000003303037223 */ /* 0x080fe200000100ff */
[----:B------:R-:W-:Y:S02]  /*28b0*/  HADD2.F32 R53, -RZ, R19.H1_H1 ;  /* 0x30000013ff357230 */ /* 0x000fe40000004100 */
[-C--:B------:R-:W-:Y:S01]  /*28c0*/  FFMA.FTZ R19, R0, R51.reuse, RZ ;  /* 0x0000003300137223 */ /* 0x080fe200000100ff */
[----:B------:R-:W-:Y:S01]  /*28d0*/  FFMA.FTZ R55, R4, R51, RZ ;  /* 0x0000003304377223 */ /* 0x000fe200000100ff */
[----:B------:R-:W-:-:S02]  /*28e0*/  HADD2.F32 R4, -RZ, R38.H0_H0 ;  /* 0x20000026ff047230 */ /* 0x000fc40000004100 */
[----:B------:R-:W-:Y:S01]  /*28f0*/  FFMA.FTZ R11, R11, R51, RZ ;  /* 0x000000330b0b7223 */ /* 0x000fe200000100ff */
[-C--:B------:R-:W-:Y:S01]  /*2900*/  FFMA.FTZ R19, R54, R18.reuse, R19 ;  /* 0x0000001236137223 */ /* 0x080fe20000010013 */
        /* <DEDUP_REMOVED lines=17> */
[----:B--2---:R-:W-:-:S02]  /*2a20*/  HADD2.F32 R3, -RZ, R12.H0_H0 ;  /* 0x2000000cff037230 */ /* 0x004fc40000004100 */
        /* <DEDUP_REMOVED lines=53> */
.L_x_2788:
        /* <DEDUP_REMOVED lines=23> */
[--C-:B------:R-:W-:Y:S02]  /*2ef0*/  HADD2.F32 R54, -RZ, R13.reuse.H0_H0 ;  /* 0x2000000dff367230 */ /* 0x100fe40000004100 */
[-C--:B------:R-:W-:Y:S01]  /*2f00*/  FFMA.FTZ R11, R11, R51.reuse, RZ ;  /* 0x000000330b0b7223 */ /* 0x080fe200000100ff */
[----:B------:R-:W-:Y:S02]  /*2f10*/  HADD2.F32 R53, -RZ, R13.H1_H1 ;  /* 0x3000000dff357230 */ /* 0x000fe40000004100 */
[-C--:B------:R-:W-:Y:S01]  /*2f20*/  FFMA.FTZ R13, R0, R51.reuse, RZ ;  /* 0x00000033000d7223 */ /* 0x080fe200000100ff */
[----:B------:R-:W-:Y:S02]  /*2f30*/  HADD2.F32 R30, -RZ, R37.H0_H0 ;  /* 0x20000025ff1e7230 */ /* 0x000fe40000004100 */
        /* <DEDUP_REMOVED lines=14> */
[----:B------:R-:W-:Y:S01]  /*3020*/  FFMA.FTZ R54, R42, R54, R51 ;  /* 0x000000362a367223 */ /* 0x000fe20000010033 */
[-C--:B------:R-:W-:Y:S01]  /*3030*/  FFMA.FTZ R0, R17, R53.reuse, R0 ;  /* 0x0000003511007223 */ /* 0x080fe20000010000 */
[-C--:B------:R-:W-:Y:S01]  /*3040*/  FFMA.FTZ R12, R11, R53.reuse, R2 ;  /* 0x000000350b0c7223 */ /* 0x080fe20000010002 */
[--C-:B--2---:R-:W-:Y:S02]  /*3050*/  HADD2.F32 R11, -RZ, R18.reuse.H0_H0 ;  /* 0x20000012ff0b7230 */ /* 0x104fe40000004100 */
[-C--:B------:R-:W-:Y:S01]  /*3060*/  FFMA.FTZ R54, R13, R53.reuse, R54 ;  /* 0x000000350d367223 */ /* 0x080fe20000010036 */
[----:B------:R-:W-:Y:S02]  /*3070*/  HADD2.F32 R13, -RZ, R43.H0_H0 ;  /* 0x2000002bff0d7230 */ /* 0x000fe40000004100 */
[----:B------:R-:W-:Y:S01]  /*3080*/  FFMA.FTZ R30, R25, R53, R30 ;  /* 0x00000035191e7223 */ /* 0x000fe2000001001e */
[----:B------:R-:W-:-:S02]  /*3090*/  HADD2.F32 R18, -RZ, R18.H1_H1 ;  /* 0x30000012ff127230 */ /* 0x000fc40000004100 */
        /* <DEDUP_REMOVED lines=23> */
[-C--:B------:R-:W-:Y:S01]  /*3210*/  FFMA.FTZ R0, R27, R19.reuse, R0 ;  /* 0x000000131b007223 */ /* 0x080fe20000010000 */
        /* <DEDUP_REMOVED lines=18> */
.L_x_2787:
        /* <DEDUP_REMOVED lines=107> */
[----:B-1234-:R-:W-:Y:S05]  /*39f0*/  BRA.U !UP0, `(.L_x_2789) ;  /* 0x0000000508687547 */ /* 0x01efea000b800000 */
        /* <DEDUP_REMOVED lines=90> */
.L_x_2789:
[----:B------:R-:W-:Y:S01]  /*3fa0*/  IMAD.WIDE R18, R87, 0x4, R18 ;  /* 0x0000000457127825 */ /* 0x000fe200078e0212 */
[----:B------:R-:W-:Y:S06]  /*3fb0*/  @!P1 BRA `(.L_x_2790) ;  /* 0x0000000800ec9947 */ /* 0x000fec0003800000 */
[----:B0-----:R-:W-:Y:S02]  /*3fc0*/  PRMT R11, R89, 0x9910, RZ ;  /* 0x00009910590b7816 */ /* 0x001fe400000000ff */
        /* <DEDUP_REMOVED lines=95> */
.L_x_2791:
        /* <DEDUP_REMOVED lines=23> */
[-C--:B------:R-:W-:Y:S01]  /*4730*/  FFMA.FTZ R34, R11, R15.reuse, RZ ;  /* 0x0000000f0b227223 */ /* 0x080fe200000100ff */
[----:B------:R-:W-:Y:S02]  /*4740*/  HADD2.F32 R54, -RZ, R13.H1_H1 ;  /* 0x3000000dff367230 */ /* 0x000fe40000004100 */
[----:B------:R-:W-:Y:S01]  /*4750*/  FFMA.FTZ R14, R14, R15, RZ ;  /* 0x0000000f0e0e7223 */ /* 0x000fe200000100ff */
[----:B------:R-:W-:Y:S02]  /*4760*/  HADD2.F32 R12, -RZ, R37.H0_H0 ;  /* 0x20000025ff0c7230 */ /* 0x000fe40000004100 */
[----:B------:R-:W-:Y:S01]  /*4770*/  FFMA.FTZ R34, R39, R53, R34 ;  /* 0x0000003527227223 */ /* 0x000fe20000010022 */
[----:B------:R-:W-:-:S02]  /*4780*/  HADD2.F32 R13, -RZ, R36.H0_H0 ;  /* 0x20000024ff0d7230 */ /* 0x000fc40000004100 */
[----:B------:R-:W-:Y:S01]  /*4790*/  FFMA.FTZ R14, R23, R53, R14 ;  /* 0x00000035170e7223 */ /* 0x000fe2000001000e */
        /* <DEDUP_REMOVED lines=8> */
[----:B------:R-:W-:Y:S02]  /*4820*/  HADD2.F32 R22, -RZ, R29.H0_H0 ;  /* 0x2000001dff167230 */ /* 0x000fe40000004100 */
[----:B------:R-:W-:Y:S01]  /*4830*/  FFMA.FTZ R36, R15, R53, R36 ;  /* 0x000000350f247223 */ /* 0x000fe20000010024 */
[-C--:B------:R-:W-:Y:S01]  /*4840*/  FFMA.FTZ R13, R13, R55.reuse, R12 ;  /* 0x000000370d0d7223 */ /* 0x080fe2000001000c */
[----:B------:R-:W-:Y:S02]  /*4850*/  HADD2.F32 R12, -RZ, R17.H0_H0 ;  /* 0x20000011ff0c7230 */ /* 0x000fe40000004100 */
[-C--:B------:R-:W-:Y:S01]  /*4860*/  FFMA.FTZ R15, R43, R55.reuse, R36 ;  /* 0x000000372b0f7223 */ /* 0x080fe20000010024 */
[----:B------:R-:W-:Y:S01]  /*4870*/  FFMA.FTZ R55, R23, R55, R14 ;  /* 0x0000003717377223 */ /* 0x000fe2000001000e */
[----:B------:R-:W-:Y:S01]  /*4880*/  FFMA.FTZ R13, R28, R54, R13 ;  /* 0x000000361c0d7223 */ /* 0x000fe2000001000d */
[----:B------:R-:W-:-:S02]  /*4890*/  HADD2.F32 R28, -RZ, R47.H0_H0 ;  /* 0x2000002fff1c7230 */ /* 0x000fc40000004100 */
[-C--:B------:R-:W-:Y:S01]  /*48a0*/  FFMA.FTZ R11, R12, R54.reuse, R11 ;  /* 0x000000360c0b7223 */ /* 0x080fe2000001000b */
[-C--:B------:R-:W-:Y:S01]  /*48b0*/  FFMA.FTZ R15, R22, R54.reuse, R15 ;  /* 0x00000036160f7223 */ /* 0x080fe2000001000f */
[--C-:B-1----:R-:W-:Y:S02]  /*48c0*/  HADD2.F32 R12, -RZ, R20.reuse.H0_H0 ;  /* 0x20000014ff0c7230 */ /* 0x102fe40000004100 */
[----:B------:R-:W-:Y:S01]  /*48d0*/  FFMA.FTZ R55, R30, R54, R55 ;  /* 0x000000361e377223 */ /* 0x000fe20000010037 */
[----:B------:R-:W-:Y:S02]  /*48e0*/  HADD2.F32 R22, -RZ, R45.H0_H0 ;  /* 0x2000002dff167230 */ /* 0x000fe40000004100 */
[----:B------:R-:W-:Y:S02]  /*48f0*/  HADD2.F32 R20, -RZ, R20.H1_H1 ;  /* 0x30000014ff147230 */ /* 0x000fe40000004100 */
[-C--:B------:R-:W-:Y:S01]  /*4900*/  FFMA.FTZ R13, R46, R12.reuse, R13 ;  /* 0x0000000c2e0d7223 */ /* 0x080fe2000001000d */
        /* <DEDUP_REMOVED lines=12> */
[----:B------:R-:W-:Y:S02]  /*49d0*/  HADD2.F32 R21, -RZ, R21.H1_H1 ;  /* 0x30000015ff157230 */ /* 0x000fe40000004100 */
[----:B------:R-:W-:Y:S01]  /*49e0*/  FFMA.FTZ R55, R24, R20, R55 ;  /* 0x0000001418377223 */ /* 0x000fe20000010037 */
[----:B------:R-:W-:Y:S02]  /*49f0*/  HADD2.F32 R11, -RZ, R32.H0_H0 ;  /* 0x20000020ff0b7230 */ /* 0x000fe40000004100 */
        /* <DEDUP_REMOVED lines=23> */
.L_x_2790:
[----:B0-----:R-:W2:Y:S01]  /*4b70*/  LDG.E.128.CONSTANT R12, desc[UR14][R18.64] ;  /* 0x0000000e120c7981 */ /* 0x001ea2000c1e9d00 */
[----:B------:R-:W-:-:S05]  /*4b80*/  IMAD.WIDE R24, R87, 0x4, R18 ;  /* 0x0000000457187825 */ /* 0x000fca00078e0212 */
[----:B------:R-:W3:Y:S01]  /*4b90*/  LDG.E.128.CONSTANT R20, desc[UR14][R24.64] ;  /* 0x0000000e18147981 */ /* 0x000ee2000c1e9d00 */
[C---:B--2---:R-:W-:Y:S02]  /*4ba0*/  LOP3.LUT R11, R12.reuse, 0xff, RZ, 0xc0, !PT ;  /* 0x000000ff0c0b7812 */ /* 0x044fe400078ec0ff */
[----:B------:R-:W-:Y:S02]  /*4bb0*/  LEA.HI R17, R12, 0xffffff80, RZ, 0x8 ;  /* 0xffffff800c117811 */ /* 0x000fe400078f40ff */
[----:B------:R-:W-:Y:S02]  /*4bc0*/  IADD3 R11, PT, PT, R11, -0x80, RZ ;  /* 0xffffff800b0b7810 */ /* 0x000fe40007ffe0ff */
[C---:B------:R-:W-:Y:S02]  /*4bd0*/  LOP3.LUT R18, R13.reuse, 0xff, RZ, 0xc0, !PT ;  /* 0x000000ff0d127812 */ /* 0x040fe400078ec0ff */
[----:B------:R0:W1:Y:S01]  /*4be0*/  I2F.F16 R36, R11 ;  /* 0x0000000b00247306 */ /* 0x0000620000200c00 */
[----:B------:R-:W-:-:S02]  /*4bf0*/  LEA.HI R26, R13, 0xffffff80, RZ, 0x8 ;  /* 0xffffff800d1a7811 */ /* 0x000fc400078f40ff */
[----:B------:R-:W-:Y:S02]  /*4c00*/  IADD3 R18, PT, PT, R18, -0x80, RZ ;  /* 0xffffff8012127810 */ /* 0x000fe40007ffe0ff */
[C---:B------:R-:W-:Y:S02]  /*4c10*/  LOP3.LUT R19, R14.reuse, 0xff, RZ, 0xc0, !PT ;  /* 0x000000ff0e137812 */ /* 0x040fe400078ec0ff */
[----:B------:R-:W-:Y:S01]  /*4c20*/  LEA.HI R27, R14, 0xffffff80, RZ, 0x8 ;  /* 0xffffff800e1b7811 */ /* 0x000fe200078f40ff */
[----:B------:R2:W4:Y:S01]  /*4c30*/  I2F.F16 R35, R18 ;  /* 0x0000001200237306 */ /* 0x0005220000200c00 */
[--C-:B0-----:R-:W-:Y:S02]  /*4c40*/  SHF.R.U32.HI R11, RZ, 0x8, R12.reuse ;  /* 0x00000008ff0b7819 */ /* 0x101fe4000001160c */
[----:B------:R-:W-:Y:S02]  /*4c50*/  SHF.R.U32.HI R12, RZ, 0x10, R12 ;  /* 0x00000010ff0c7819 */ /* 0x000fe4000001160c */
[----:B------:R-:W-:-:S02]  /*4c60*/  LOP3.LUT R11, R11, 0xff, RZ, 0xc0, !PT ;  /* 0x000000ff0b0b7812 */ /* 0x000fc400078ec0ff */
[----:B------:R-:W-:Y:S01]  /*4c70*/  LOP3.LUT R12, R12, 0xff, RZ, 0xc0, !PT ;  /* 0x000000ff0c0c7812 */ /* 0x000fe200078ec0ff */
[----:B------:R-:W0:Y:S01]  /*4c80*/  I2F.F16 R17, R17 ;  /* 0x0000001100117306 */ /* 0x000e220000200c00 */
[----:B------:R-:W-:Y:S02]  /*4c90*/  IADD3 R11, PT, PT, R11, -0x80, RZ ;  /* 0xffffff800b0b7810 */ /* 0x000fe40007ffe0ff */
[--C-:B--2---:R-:W-:Y:S02]  /*4ca0*/  SHF.R.U32.HI R18, RZ, 0x8, R13.reuse ;  /* 0x00000008ff127819 */ /* 0x104fe4000001160d */
[----:B------:R-:W-:Y:S02]  /*4cb0*/  IADD3 R12, PT, PT, R12, -0x80, RZ ;  /* 0xffffff800c0c7810 */ /* 0x000fe40007ffe0ff */
[----:B------:R-:W-:Y:S01]  /*4cc0*/  SHF.R.U32.HI R13, RZ, 0x10, R13 ;  /* 0x00000010ff0d7819 */ /* 0x000fe2000001160d */
[----:B------:R2:W0:Y:S01]  /*4cd0*/  I2F.F16 R37, R11 ;  /* 0x0000000b00257306 */ /* 0x0004220000200c00 */
[----:B------:R-:W-:-:S02]  /*4ce0*/  IADD3 R19, PT, PT, R19, -0x80, RZ ;  /* 0xffffff8013137810 */ /* 0x000fc40007ffe0ff */
[----:B------:R-:W-:Y:S02]  /*4cf0*/  LOP3.LUT R13, R13, 0xff, RZ, 0xc0, !PT ;  /* 0x000000ff0d0d7812 */ /* 0x000fe400078ec0ff */
[----:B------:R-:W-:Y:S02]  /*4d00*/  LOP3.LUT R29, R15, 0xff, RZ, 0xc0, !PT ;  /* 0x000000ff0f1d7812 */ /* 0x000fe400078ec0ff */
[----:B------:R-:W-:Y:S01]  /*4d10*/  IADD3 R13, PT, PT, R13, -0x80, RZ ;  /* 0xffffff800d0d7810 */ /* 0x000fe20007ffe0ff */
[----:B------:R3:W0:Y:S01]  /*4d20*/  I2F.F16 R38, R12 ;  /* 0x0000000c00267306 */ /* 0x0006220000200c00 */
[----:B--2---:R-:W-:Y:S02]  /*4d30*/  SHF.R.U32.HI R11, RZ, 0x8, R15 ;  /* 0x00000008ff0b7819 */ /* 0x004fe4000001160f */
[----:B------:R-:W-:Y:S02]  /*4d40*/  IADD3 R32, PT, PT, R29, -0x80, RZ ;  /* 0xffffff801d207810 */ /* 0x000fe40007ffe0ff */
[----:B------:R-:W-:-:S02]  /*4d50*/  LOP3.LUT R11, R11, 0xff, RZ, 0xc0, !PT ;  /* 0x000000ff0b0b7812 */ /* 0x000fc400078ec0ff */
[----:B------:R-:W-:Y:S01]  /*4d60*/  LEA.HI R28, R15, 0xffffff80, RZ, 0x8 ;  /* 0xffffff800f1c7811 */ /* 0x000fe200078f40ff */
[----:B------:R2:W0:Y:S01]  /*4d70*/  I2F.F16 R34, R19 ;  /* 0x0000001300227306 */ /* 0x0004220000200c00 */
[----:B------:R-:W-:Y:S02]  /*4d80*/  IADD3 R43, PT, PT, R11, -0x80, RZ ;  /* 0xffffff800b2b7810 */ /* 0x000fe40007ffe0ff */
[----:B---3--:R-:W-:Y:S02]  /*4d90*/  LOP3.LUT R12, R21, 0xff, RZ, 0xc0, !PT ;  /* 0x000000ff150c7812 */ /* 0x008fe400078ec0ff */
[----:B------:R-:W-:Y:S02]  /*4da0*/  LOP3.LUT R11, R20, 0xff, RZ, 0xc0, !PT ;  /* 0x000000ff140b7812 */ /* 0x000fe400078ec0ff */
[----:B------:R-:W-:Y:S01]  /*4db0*/  IADD3 R46, PT, PT, R12, -0x80, RZ ;  /* 0xffffff800c2e7810 */ /* 0x000fe20007ffe0ff */
[----:B------:R3:W0:Y:S01]  /*4dc0*/  I2F.F16 R40, R13 ;  /* 0x0000000d00287306 */ /* 0x0006220000200c00 */
[----:B--2---:R-:W-:-:S02]  /*4dd0*/  SHF.R.U32.HI R19, RZ, 0x8, R14 ;  /* 0x00000008ff137819 */ /* 0x004fc4000001160e */
[----:B------:R-:W-:Y:S02]  /*4de0*/  SHF.R.U32.HI R14, RZ, 0x10, R14 ;  /* 0x00000010ff0e7819 */ /* 0x000fe4000001160e */
[----:B------:R-:W-:Y:S02]  /*4df0*/  IADD3 R11, PT, PT, R11, -0x80, RZ ;  /* 0xffffff800b0b7810 */ /* 0x000fe40007ffe0ff */
[----:B------:R-:W-:Y:S01]  /*4e00*/  LOP3.LUT R12, R22, 0xff, RZ, 0xc0, !PT ;  /* 0x000000ff160c7812 */ /* 0x000fe200078ec0ff */
[----:B------:R-:W2:Y:S01]  /*4e10*/  I2F.F16 R26, R26 ;  /* 0x0000001a001a7306 */ /* 0x000ea20000200c00 */
[----:B------:R-:W-:Y:S02]  /*4e20*/  LOP3.LUT R14, R14, 0xff, RZ, 0xc0, !PT ;  /* 0x000000ff0e0e7812 */ /* 0x000fe400078ec0ff */
[----:B------:R-:W-:Y:S02]  /*4e30*/  IADD3 R47, PT, PT, R12, -0x80, RZ ;  /* 0xffffff800c2f7810 */ /* 0x000fe40007ffe0ff */
[----:B---3--:R-:W-:-:S02]  /*4e40*/  LOP3.LUT R13, R23, 0xff, RZ, 0xc0, !PT ;  /* 0x000000ff170d7812 */ /* 0x008fc400078ec0ff */
[----:B------:R-:W-:Y:S01]  /*4e50*/  SHF.R.U32.HI R12, RZ, 0x8, R20 ;  /* 0x00000008ff0c7819 */ /* 0x000fe20000011614 */
[----:B------:R3:W0:Y:S01]  /*4e60*/  I2F.F16 R45, R11 ;  /* 0x0000000b002d7306 */ /* 0x0006220000200c00 */
[----:B------:R-:W-:Y:S02]  /*4e70*/  IADD3 R14, PT, PT, R14, -0x80, RZ ;  /* 0xffffff800e0e7810 */ /* 0x000fe40007ffe0ff */
[----:B------:R-:W-:Y:S02]  /*4e80*/  IADD3 R13, PT, PT, R13, -0x80, RZ ;  /* 0xffffff800d0d7810 */ /* 0x000fe40007ffe0ff */
[----:B------:R-:W-:Y:S02]  /*4e90*/  LOP3.LUT R12, R12, 0xff, RZ, 0xc0, !PT ;  /* 0x000000ff0c0c7812 */ /* 0x000fe400078ec0ff */
[----:B------:R-:W-:Y:S01]  /*4ea0*/  LEA.HI R29, R20, 0xffffff80, RZ, 0x8 ;  /* 0xffffff80141d7811 */ /* 0x000fe200078f40ff */
[----:B------:R5:W0:Y:S01]  /*4eb0*/  I2F.F16 R42, R14 ;  /* 0x0000000e002a7306 */ /* 0x000a220000200c00 */
[----:B---3--:R-:W-:-:S02]  /*4ec0*/  SHF.R.U32.HI R11, RZ, 0x8, R21 ;  /* 0x00000008ff0b7819 */ /* 0x008fc40000011615 */
[----:B------:R-:W-:Y:S02]  /*4ed0*/  LEA.HI R30, R21, 0xffffff80, RZ, 0x8 ;  /* 0xffffff80151e7811 */ /* 0x000fe400078f40ff */
[----:B------:R-:W-:Y:S02]  /*4ee0*/  LOP3.LUT R11, R11, 0xff, RZ, 0xc0, !PT ;  /* 0x000000ff0b0b7812 */ /* 0x000fe400078ec0ff */
[----:B------:R-:W-:Y:S01]  /*4ef0*/  LEA.HI R31, R22, 0xffffff80, RZ, 0x8 ;  /* 0xffffff80161f7811 */ /* 0x000fe200078f40ff */
[----:B------:R3:W0:Y:S01]  /*4f00*/  I2F.F16 R48, R13 ;  /* 0x0000000d00307306 */ /* 0x0006220000200c00 */
[----:B------:R-:W-:Y:S02]  /*4f10*/  LEA.HI R33, R23, 0xffffff80, RZ, 0x8 ;  /* 0xffffff8017217811 */ /* 0x000fe400078f40ff */
[----:B------:R-:W-:Y:S02]  /*4f20*/  IADD3 R12, PT, PT, R12, -0x80, RZ ;  /* 0xffffff800c0c7810 */ /* 0x000fe40007ffe0ff */
[----:B------:R-:W-:-:S02]  /*4f30*/  IADD3 R11, PT, PT, R11, -0x80, RZ ;  /* 0xffffff800b0b7810 */ /* 0x000fc40007ffe0ff */
[----:B-----5:R-:W-:Y:S01]  /*4f40*/  SHF.R.U32.HI R14, RZ, 0x8, R23 ;  /* 0x00000008ff0e7819 */ /* 0x020fe20000011617 */
[----:B------:R5:W0:Y:S01]  /*4f50*/  I2F.F16 R49, R12 ;  /* 0x0000000c00317306 */ /* 0x000a220000200c00 */
[----:B---3--:R-:W-:Y:S02]  /*4f60*/  SHF.R.U32.HI R13, RZ, 0x8, R22 ;  /* 0x00000008ff0d7819 */ /* 0x008fe40000011616 */
[----:B------:R-:W-:Y:S02]  /*4f70*/  SHF.R.U32.HI R15, RZ, 0x10, R15 ;  /* 0x00000010ff0f7819 */ /* 0x000fe4000001160f */
[----:B------:R-:W-:Y:S02]  /*4f80*/  SHF.R.U32.HI R20, RZ, 0x10, R20 ;  /* 0x00000010ff147819 */ /* 0x000fe40000011614 */
[----:B------:R-:W-:Y:S01]  /*4f90*/  SHF.R.U32.HI R21, RZ, 0x10, R21 ;  /* 0x00000010ff157819 */ /* 0x000fe20000011615 */
[----:B------:R3:W0:Y:S01]  /*4fa0*/  I2F.F16 R51, R11 ;  /* 0x0000000b00337306 */ /* 0x0006220000200c00 */
[----:B------:R-:W-:-:S02]  /*4fb0*/  SHF.R.U32.HI R22, RZ, 0x10, R22 ;  /* 0x00000010ff167819 */ /* 0x000fc40000011616 */
[----:B------:R-:W-:Y:S02]  /*4fc0*/  SHF.R.U32.HI R23, RZ, 0x10, R23 ;  /* 0x00000010ff177819 */ /* 0x000fe40000011617 */
[----:B------:R-:W-:Y:S02]  /*4fd0*/  LOP3.LUT R18, R18, 0xff, RZ, 0xc0, !PT ;  /* 0x000000ff12127812 */ /* 0x000fe400078ec0ff */
[----:B------:R-:W-:Y:S01]  /*4fe0*/  LOP3.LUT R19, R19, 0xff, RZ, 0xc0, !PT ;  /* 0x000000ff13137812 */ /* 0x000fe200078ec0ff */
[----:B------:R-:W0:Y:S01]  /*4ff0*/  I2F.F16 R27, R27 ;  /* 0x0000001b001b7306 */ /* 0x000e220000200c00 */
[----:B------:R-:W-:Y:S02]  /*5000*/  LOP3.LUT R15, R15, 0xff, RZ, 0xc0, !PT ;  /* 0x000000ff0f0f7812 */ /* 0x000fe400078ec0ff */
[----:B------:R-:W-:Y:S02]  /*5010*/  LOP3.LUT R20, R20, 0xff, RZ, 0xc0, !PT ;  /* 0x000000ff14147812 */ /* 0x000fe400078ec0ff */
[----:B------:R-:W-:-:S02]  /*5020*/  LOP3.LUT R21, R21, 0xff, RZ, 0xc0, !PT ;  /* 0x000000ff15157812 */ /* 0x000fc400078ec0ff */
[----:B------:R-:W-:Y:S01]  /*5030*/  LOP3.LUT R13, R13, 0xff, RZ, 0xc0, !PT ;  /* 0x000000ff0d0d7812 */ /* 0x000fe200078ec0ff */
[----:B------:R-:W0:Y:S01]  /*5040*/  I2F.F16 R28, R28 ;  /* 0x0000001c001c7306 */ /* 0x000e220000200c00 */
[----:B-----5:R-:W-:Y:S02]  /*5050*/  LOP3.LUT R12, R22, 0xff, RZ, 0xc0, !PT ;  /* 0x000000ff160c7812 */ /* 0x020fe400078ec0ff */
[----:B------:R-:W-:Y:S02]  /*5060*/  LOP3.LUT R14, R14, 0xff, RZ, 0xc0, !PT ;  /* 0x000000ff0e0e7812 */ /* 0x000fe400078ec0ff */
[----:B---3--:R-:W-:Y:S02]  /*5070*/  LOP3.LUT R11, R23, 0xff, RZ, 0xc0, !PT ;  /* 0x000000ff170b7812 */ /* 0x008fe400078ec0ff */
[----:B------:R-:W-:Y:S01]  /*5080*/  IADD3 R18, PT, PT, R18, -0x80, RZ ;  /* 0xffffff8012127810 */ /* 0x000fe20007ffe0ff */
[----:B------:R-:W3:Y:S01]  /*5090*/  I2F.F16 R32, R32 ;  /* 0x0000002000207306 */ /* 0x000ee20000200c00 */
        /* <DEDUP_REMOVED lines=115> */
.L_x_2792:
[----:B0-----:R-:W-:Y:S01]  /*57d0*/  IMAD.WIDE R18, R87, 0x4, R24 ;  /* 0x0000000457127825 */ /* 0x001fe200078e0218 */
        /* <DEDUP_REMOVED lines=97> */
.L_x_2794:
        /* <DEDUP_REMOVED lines=20> */
[----:B------:R-:W-:Y:S01]  /*5f30*/  FFMA.FTZ R11, R11, R15, RZ ;  /* 0x0000000f0b0b7223 */ /* 0x000fe200000100ff */
[----:B------:R-:W-:-:S02]  /*5f40*/  HADD2.F32 R56, -RZ, R13.H0_H0 ;  /* 0x2000000dff387230 */ /* 0x000fc40000004100 */
[----:B------:R-:W-:Y:S02]  /*5f50*/  HADD2.F32 R25, -RZ, R13.H1_H1 ;  /* 0x3000000dff197230 */ /* 0x000fe40000004100 */
[-C--:B------:R-:W-:Y:S01]  /*5f60*/  FFMA.FTZ R35, R12, R15.reuse, RZ ;  /* 0x0000000f0c237223 */ /* 0x080fe200000100ff */
[----:B------:R-:W-:Y:S02]  /*5f70*/  HADD2.F32 R13, -RZ, R34.H0_H0 ;  /* 0x20000022ff0d7230 */ /* 0x000fe40000004100 */
[-C--:B------:R-:W-:Y:S01]  /*5f80*/  FFMA.FTZ R11, R36, R24.reuse, R11 ;  /* 0x00000018240b7223 */ /* 0x080fe2000001000b */
[----:B------:R-:W-:Y:S02]  /*5f90*/  HADD2.F32 R34, -RZ, R43.H0_H0 ;  /* 0x2000002bff227230 */ /* 0x000fe40000004100 */
[----:B------:R-:W-:Y:S01]  /*5fa0*/  FFMA.FTZ R35, R32, R24, R35 ;  /* 0x0000001820237223 */ /* 0x000fe20000010023 */
[----:B------:R-:W-:Y:S02]  /*5fb0*/  HADD2.F32 R32, -RZ, R41.H0_H0 ;  /* 0x20000029ff207230 */ /* 0x000fe40000004100 */
[-C--:B------:R-:W-:Y:S01]  /*5fc0*/  FFMA.FTZ R13, R13, R15.reuse, RZ ;  /* 0x0000000f0d0d7223 */ /* 0x080fe200000100ff */
[----:B------:R-:W-:Y:S01]  /*5fd0*/  FFMA.FTZ R15, R14, R15, RZ ;  /* 0x0000000f0e0f7223 */ /* 0x000fe200000100ff */
[----:B------:R-:W-:-:S02]  /*5fe0*/  HADD2.F32 R12, -RZ, R38.H0_H0 ;  /* 0x20000026ff0c7230 */ /* 0x000fc40000004100 */
[----:B------:R-:W-:Y:S02]  /*5ff0*/  HADD2.F32 R14, -RZ, R40.H0_H0 ;  /* 0x20000028ff0e7230 */ /* 0x000fe40000004100 */
[-C--:B------:R-:W-:Y:S01]  /*6000*/  FFMA.FTZ R13, R32, R24.reuse, R13 ;  /* 0x00000018200d7223 */ /* 0x080fe2000001000d */
[----:B------:R-:W-:Y:S01]  /*6010*/  FFMA.FTZ R15, R34, R24, R15 ;  /* 0x00000018220f7223 */ /* 0x000fe2000001000f */
[-C--:B------:R-:W-:Y:S01]  /*6020*/  FFMA.FTZ R12, R12, R56.reuse, R11 ;  /* 0x000000380c0c7223 */ /* 0x080fe2000001000b */
[----:B------:R-:W-:Y:S02]  /*6030*/  HADD2.F32 R11, -RZ, R26.H0_H0 ;  /* 0x2000001aff0b7230 */ /* 0x000fe40000004100 */
[-C--:B------:R-:W-:Y:S01]  /*6040*/  FFMA.FTZ R32, R42, R56.reuse, R13 ;  /* 0x000000382a207223 */ /* 0x080fe2000001000d */
        /* <DEDUP_REMOVED lines=53> */
.L_x_2793:
[----:B------:R-:W2:Y:S01]  /*63a0*/  LDG.E.128.CONSTANT R12, desc[UR14][R18.64] ;  /* 0x0000000e120c7981 */ /* 0x000ea2000c1e9d00 */
[----:B------:R-:W-:-:S05]  /*63b0*/  IMAD.WIDE R96, R87, 0x4, R18 ;  /* 0x0000000457607825 */ /* 0x000fca00078e0212 */
[----:B------:R-:W3:Y:S01]  /*63c0*/  LDG.E.128.CONSTANT R20, desc[UR14][R96.64] ;  /* 0x0000000e60147981 */ /* 0x000ee2000c1e9d00 */
[----:B------:R-:W-:Y:S01]  /*63d0*/  UIADD3 UR4, UPT, UPT, UR6, 0x40, URZ ;  /* 0x0000004006047890 */ /* 0x000fe2000fffe0ff */
[C---:B--2---:R-:W-:Y:S02]  /*63e0*/  LOP3.LUT R11, R12.reuse, 0xff, RZ, 0xc0, !PT ;  /* 0x000000ff0c0b7812 */ /* 0x044fe400078ec0ff */
[----:B------:R-:W-:Y:S02]  /*63f0*/  LEA.HI R17, R12, 0xffffff80, RZ, 0x8 ;  /* 0xffffff800c117811 */ /* 0x000fe400078f40ff */
[----:B------:R-:W-:Y:S02]  /*6400*/  IADD3 R11, PT, PT, R11, -0x80, RZ ;  /* 0xffffff800b0b7810 */ /* 0x000fe40007ffe0ff */
[C---:B------:R-:W-:Y:S02]  /*6410*/  LOP3.LUT R18, R13.reuse, 0xff, RZ, 0xc0, !PT ;  /* 0x000000ff0d127812 */ /* 0x040fe400078ec0ff */
[----:B------:R0:W1:Y:S01]  /*6420*/  I2F.F16 R34, R11 ;  /* 0x0000000b00227306 */ /* 0x0000620000200c00 */
[----:B------:R-:W-:-:S02]  /*6430*/  LEA.HI R24, R13, 0xffffff80, RZ, 0x8 ;  /* 0xffffff800d187811 */ /* 0x000fc400078f40ff */
[----:B------:R-:W-:Y:S02]  /*6440*/  IADD3 R18, PT, PT, R18, -0x80, RZ ;  /* 0xffffff8012127810 */ /* 0x000fe40007ffe0ff */
[----:B------:R-:W-:Y:S02]  /*6450*/  LOP3.LUT R19, R14, 0xff, RZ, 0xc0, !PT ;  /* 0x000000ff0e137812 */ /* 0x000fe400078ec0ff */
        /* <DEDUP_REMOVED lines=8> */
[----:B------:R-:W-:Y:S02]  /*64e0*/  IADD3 R12, PT, PT, R12, -0x80, RZ ;  /* 0xffffff800c0c7810 */ /* 0x000fe40007ffe0ff */
[--C-:B--2---:R-:W-:Y:S02]  /*64f0*/  SHF.R.U32.HI R18, RZ, 0x8, R13.reuse ;  /* 0x00000008ff127819 */ /* 0x104fe4000001160d */
[----:B------:R-:W-:Y:S01]  /*6500*/  SHF.R.U32.HI R13, RZ, 0x10, R13 ;  /* 0x00000010ff0d7819 */ /* 0x000fe2000001160d */
[----:B------:R3:W2:Y:S01]  /*6510*/  I2F.F16 R36, R12 ;  /* 0x0000000c00247306 */ /* 0x0006a20000200c00 */
[----:B------:R-:W-:-:S02]  /*6520*/  IADD3 R19, PT, PT, R19, -0x80, RZ ;  /* 0xffffff8013137810 */ /* 0x000fc40007ffe0ff */
[----:B------:R-:W-:Y:S02]  /*6530*/  LOP3.LUT R13, R13, 0xff, RZ, 0xc0, !PT ;  /* 0x000000ff0d0d7812 */ /* 0x000fe400078ec0ff */
[----:B------:R-:W-:Y:S02]  /*6540*/  LOP3.LUT R27, R15, 0xff, RZ, 0xc0, !PT ;  /* 0x000000ff0f1b7812 */ /* 0x000fe400078ec0ff */
[----:B------:R-:W-:Y:S01]  /*6550*/  IADD3 R13, PT, PT, R13, -0x80, RZ ;  /* 0xffffff800d0d7810 */ /* 0x000fe20007ffe0ff */
[----:B------:R5:W0:Y:S01]  /*6560*/  I2F.F16 R35, R11 ;  /* 0x0000000b00237306 */ /* 0x000a220000200c00 */
[----:B---3--:R-:W-:Y:S02]  /*6570*/  LOP3.LUT R12, R21, 0xff, RZ, 0xc0, !PT ;  /* 0x000000ff150c7812 */ /* 0x008fe400078ec0ff */
[----:B------:R-:W-:Y:S02]  /*6580*/  LEA.HI R25, R14, 0xffffff80, RZ, 0x8 ;  /* 0xffffff800e197811 */ /* 0x000fe400078f40ff */
[----:B------:R-:W-:-:S02]  /*6590*/  IADD3 R44, PT, PT, R12, -0x80, RZ ;  /* 0xffffff800c2c7810 */ /* 0x000fc40007ffe0ff */
[----:B------:R-:W-:Y:S01]  /*65a0*/  LOP3.LUT R12, R22, 0xff, RZ, 0xc0, !PT ;  /* 0x000000ff160c7812 */ /* 0x000fe200078ec0ff */
[----:B------:R3:W0:Y:S01]  /*65b0*/  I2F.F16 R38, R13 ;  /* 0x0000000d00267306 */ /* 0x0006220000200c00 */
[--C-:B-----5:R-:W-:Y:S02]  /*65c0*/  SHF.R.U32.HI R11, RZ, 0x8, R15.reuse ;  /* 0x00000008ff0b7819 */ /* 0x120fe4000001160f */
[----:B------:R-:W-:Y:S02]  /*65d0*/  IADD3 R45, PT, PT, R12, -0x80, RZ ;  /* 0xffffff800c2d7810 */ /* 0x000fe40007ffe0ff */
[----:B------:R-:W-:Y:S02]  /*65e0*/  LOP3.LUT R11, R11, 0xff, RZ, 0xc0, !PT ;  /* 0x000000ff0b0b7812 */ /* 0x000fe400078ec0ff */
[----:B------:R-:W-:Y:S01]  /*65f0*/  SHF.R.U32.HI R15, RZ, 0x10, R15 ;  /* 0x00000010ff0f7819 */ /* 0x000fe2000001160f */
[----:B------:R5:W0:Y:S01]  /*6600*/  I2F.F16 R32, R19 ;  /* 0x0000001300207306 */ /* 0x000a220000200c00 */
[----:B------:R-:W-:-:S02]  /*6610*/  IADD3 R41, PT, PT, R11, -0x80, RZ ;  /* 0xffffff800b297810 */ /* 0x000fc40007ffe0ff */
[----:B------:R-:W-:Y:S02]  /*6620*/  LOP3.LUT R11, R20, 0xff, RZ, 0xc0, !PT ;  /* 0x000000ff140b7812 */ /* 0x000fe400078ec0ff */
[----:B---3--:R-:W-:Y:S02]  /*6630*/  LOP3.LUT R13, R23, 0xff, RZ, 0xc0, !PT ;  /* 0x000000ff170d7812 */ /* 0x008fe400078ec0ff */
[----:B------:R-:W-:Y:S01]  /*6640*/  SHF.R.U32.HI R12, RZ, 0x8, R20 ;  /* 0x00000008ff0c7819 */ /* 0x000fe20000011614 */
[----:B------:R-:W3:Y:S01]  /*6650*/  I2F.F16 R24, R24 ;  /* 0x0000001800187306 */ /* 0x000ee20000200c00 */
[--C-:B-----5:R-:W-:Y:S02]  /*6660*/  SHF.R.U32.HI R19, RZ, 0x8, R14.reuse ;  /* 0x00000008ff137819 */ /* 0x120fe4000001160e */
[----:B------:R-:W-:Y:S02]  /*6670*/  IADD3 R30, PT, PT, R27, -0x80, RZ ;  /* 0xffffff801b1e7810 */ /* 0x000fe40007ffe0ff */
[----:B------:R-:W-:-:S02]  /*6680*/  SHF.R.U32.HI R14, RZ, 0x10, R14 ;  /* 0x00000010ff0e7819 */ /* 0x000fc4000001160e */
[----:B------:R-:W-:Y:S01]  /*6690*/  LEA.HI R27, R20, 0xffffff80, RZ, 0x8 ;  /* 0xffffff80141b7811 */ /* 0x000fe200078f40ff */
[----:B------:R-:W0:Y:S01]  /*66a0*/  I2F.F16 R25, R25 ;  /* 0x0000001900197306 */ /* 0x000e220000200c00 */
[----:B------:R-:W-:Y:S02]  /*66b0*/  LOP3.LUT R15, R15, 0xff, RZ, 0xc0, !PT ;  /* 0x000000ff0f0f7812 */ /* 0x000fe400078ec0ff */
[----:B------:R-:W-:Y:S02]  /*66c0*/  IADD3 R11, PT, PT, R11, -0x80, RZ ;  /* 0xffffff800b0b7810 */ /* 0x000fe40007ffe0ff */
[----:B------:R-:W-:Y:S02]  /*66d0*/  IADD3 R46, PT, PT, R13, -0x80, RZ ;  /* 0xffffff800d2e7810 */ /* 0x000fe40007ffe0ff */
[----:B------:R-:W-:Y:S01]  /*66e0*/  LOP3.LUT R12, R12, 0xff, RZ, 0xc0, !PT ;  /* 0x000000ff0c0c7812 */ /* 0x000fe200078ec0ff */
[----:B------:R5:W0:Y:S01]  /*66f0*/  I2F.F16 R43, R11 ;  /* 0x0000000b002b7306 */ /* 0x000a220000200c00 */
[----:B------:R-:W-:-:S02]  /*6700*/  SHF.R.U32.HI R20, RZ, 0x10, R20 ;  /* 0x00000010ff147819 */ /* 0x000fc40000011614 */
[----:B------:R-:W-:Y:S02]  /*6710*/  SHF.R.U32.HI R13, RZ, 0x8, R21 ;  /* 0x00000008ff0d7819 */ /* 0x000fe40000011615 */
[----:B------:R-:W-:Y:S02]  /*6720*/  LOP3.LUT R14, R14, 0xff, RZ, 0xc0, !PT ;  /* 0x000000ff0e0e7812 */ /* 0x000fe400078ec0ff */
[----:B------:R-:W-:Y:S01]  /*6730*/  IADD3 R15, PT, PT, R15, -0x80, RZ ;  /* 0xffffff800f0f7810 */ /* 0x000fe20007ffe0ff */
[----:B------:R-:W0:Y:S01]  /*6740*/  I2F.F16 R26, R26 ;  /* 0x0000001a001a7306 */ /* 0x000e220000200c00 */
[----:B------:R-:W-:Y:S02]  /*6750*/  IADD3 R12, PT, PT, R12, -0x80, RZ ;  /* 0xffffff800c0c7810 */ /* 0x000fe40007ffe0ff */
[----:B-----5:R-:W-:Y:S02]  /*6760*/  LOP3.LUT R11, R20, 0xff, RZ, 0xc0, !PT ;  /* 0x000000ff140b7812 */ /* 0x020fe400078ec0ff */
[----:B------:R-:W-:-:S02]  /*6770*/  LOP3.LUT R13, R13, 0xff, RZ, 0xc0, !PT ;  /* 0x000000ff0d0d7812 */ /* 0x000fc400078ec0ff */
[----:B------:R-:W-:Y:S01]  /*6780*/  LEA.HI R28, R21, 0xffffff80, RZ, 0x8 ;  /* 0xffffff80151c7811 */ /* 0x000fe200078f40ff */
[----:B------:R5:W0:Y:S01]  /*6790*/  I2F.F16 R42, R15 ;  /* 0x0000000f002a7306 */ /* 0x000a220000200c00 */
[----:B------:R-:W-:Y:S02]  /*67a0*/  IADD3 R14, PT, PT, R14, -0x80, RZ ;  /* 0xffffff800e0e7810 */ /* 0x000fe40007ffe0ff */
[----:B------:R-:W-:Y:S02]  /*67b0*/  SHF.R.U32.HI R21, RZ, 0x10, R21 ;  /* 0x00000010ff157819 */ /* 0x000fe40000011615 */
[----:B------:R-:W-:Y:S02]  /*67c0*/  LEA.HI R29, R22, 0xffffff80, RZ, 0x8 ;  /* 0xffffff80161d7811 */ /* 0x000fe400078f40ff */
[----:B------:R-:W-:Y:S01]  /*67d0*/  LEA.HI R31, R23, 0xffffff80, RZ, 0x8 ;  /* 0xffffff80171f7811 */ /* 0x000fe200078f40ff */
[----:B------:R1:W0:Y:S01]  /*67e0*/  I2F.F16 R20, R12 ;  /* 0x0000000c00147306 */ /* 0x0002220000200c00 */
[----:B------:R-:W-:-:S02]  /*67f0*/  IADD3 R11, PT, PT, R11, -0x80, RZ ;  /* 0xffffff800b0b7810 */ /* 0x000fc40007ffe0ff */
[----:B------:R-:W-:Y:S02]  /*6800*/  IADD3 R13, PT, PT, R13, -0x80, RZ ;  /* 0xffffff800d0d7810 */ /* 0x000fe40007ffe0ff */
[--C-:B-----5:R-:W-:Y:S02]  /*6810*/  SHF.R.U32.HI R15, RZ, 0x8, R22.reuse ;  /* 0x00000008ff0f7819 */ /* 0x120fe40000011616 */
[----:B------:R-:W-:Y:S01]  /*6820*/  SHF.R.U32.HI R22, RZ, 0x10, R22 ;  /* 0x00000010ff167819 */ /* 0x000fe20000011616 */
[----:B------:R5:W0:Y:S01]  /*6830*/  I2F.F16 R40, R14 ;  /* 0x0000000e00287306 */ /* 0x000a220000200c00 */
[--C-:B-1----:R-:W-:Y:S02]  /*6840*/  SHF.R.U32.HI R12, RZ, 0x8, R23.reuse ;  /* 0x00000008ff0c7819 */ /* 0x102fe40000011617 */
[----:B------:R-:W-:Y:S02]  /*6850*/  SHF.R.U32.HI R23, RZ, 0x10, R23 ;  /* 0x00000010ff177819 */ /* 0x000fe40000011617 */
[----:B------:R-:W-:-:S02]  /*6860*/  LOP3.LUT R18, R18, 0xff, RZ, 0xc0, !PT ;  /* 0x000000ff12127812 */ /* 0x000fc400078ec0ff */
[----:B------:R-:W-:Y:S01]  /*6870*/  LOP3.LUT R19, R19, 0xff, RZ, 0xc0, !PT ;  /* 0x000000ff13137812 */ /* 0x000fe200078ec0ff */
[----:B------:R1:W0:Y:S01]  /*6880*/  I2F.F16 R47, R11 ;  /* 0x0000000b002f7306 */ /* 0x0002220000200c00 */
[----:B-----5:R-:W-:Y:S02]  /*6890*/  LOP3.LUT R14, R21, 0xff, RZ, 0xc0, !PT ;  /* 0x000000ff150e7812 */ /* 0x020fe400078ec0ff */
[----:B------:R-:W-:Y:S02]  /*68a0*/  LOP3.LUT R15, R15, 0xff, RZ, 0xc0, !PT ;  /* 0x000000ff0f0f7812 */ /* 0x000fe400078ec0ff */
[----:B------:R-:W-:Y:S02]  /*68b0*/  LOP3.LUT R12, R12, 0xff, RZ, 0xc0, !PT ;  /* 0x000000ff0c0c7812 */ /* 0x000fe400078ec0ff */
[----:B------:R-:W-:Y:S01]  /*68c0*/  IADD3 R18, PT, PT, R18, -0x80, RZ ;  /* 0xffffff8012127810 */ /* 0x000fe20007ffe0ff */
[----:B------:R5:W0:Y:S01]  /*68d0*/  I2F.F16 R21, R13 ;  /* 0x0000000d00157306 */ /* 0x000a220000200c00 */
[----:B-1----:R-:W-:-:S02]  /*68e0*/  LOP3.LUT R11, R22, 0xff, RZ, 0xc0, !PT ;  /* 0x000000ff160b7812 */ /* 0x002fc400078ec0ff */
[----:B------:R-:W-:Y:S02]  /*68f0*/  IADD3 R19, PT, PT, R19, -0x80, RZ ;  /* 0xffffff8013137810 */ /* 0x000fe40007ffe0ff */
[----:B------:R-:W-:Y:S02]  /*6900*/  IADD3 R14, PT, PT, R14, -0x80, RZ ;  /* 0xffffff800e0e7810 */ /* 0x000fe40007ffe0ff */
[----:B------:R-:W-:Y:S01]  /*6910*/  IADD3 R15, PT, PT, R15, -0x80, RZ ;  /* 0xffffff800f0f7810 */ /* 0x000fe20007ffe0ff */
[----:B------:R-:W1:Y:S01]  /*6920*/  I2F.F16 R30, R30 ;  /* 0x0000001e001e7306 */ /* 0x000e620000200c00 */
        /* <DEDUP_REMOVED lines=110> */
.L_x_2795:
[----:B------:R-:W-:Y:S01]  /*7010*/  UMOV UR5, UR8 ;  /* 0x0000000800057c82 */ /* 0x000fe20008000000 */
        /* <DEDUP_REMOVED lines=98> */
.L_x_2796:
[----:B------:R-:W-:Y:S01]  /*7640*/  UMOV UR5, UR8 ;  /* 0x0000000800057c82 */ /* 0x000fe20008000000 */
[----:B------:R-:W-:Y:S05]  /*7650*/  @P0 BRA `(.L_x_2785) ;  /* 0x00000004006c0947 */ /* 0x000fea0003800000 */
[----:B------:R-:W0:Y:S01]  /*7660*/  LDS.64 R12, [UR6+0xb0] ;  /* 0x0000b006ff0c7984 */ /* 0x000e220008000a00 */
[----:B------:R-:W-:Y:S01]  /*7670*/  HADD2.F32 R11, -RZ, R34.H0_H0 ;  /* 0x20000022ff0b7230 */ /* 0x000fe20000004100 */
[----:B------:R-:W-:Y:S01]  /*7680*/  UMOV UR5, UR8 ;  /* 0x0000000800057c82 */ /* 0x000fe20008000000 */
        /* <DEDUP_REMOVED lines=29> */
[----:B------:R-:W-:Y:S02]  /*7860*/  HADD2.F32 R33, -RZ, R42.H0_H0 ;  /* 0x2000002aff217230 */ /* 0x000fe40000004100 */
[----:B------:R-:W-:Y:S01]  /*7870*/  FFMA.FTZ R32, R13, R15, RZ ;  /* 0x0000000f0d207223 */ /* 0x000fe200000100ff */
[----:B------:R-:W-:Y:S02]  /*7880*/  HADD2.F32 R13, -RZ, R38.H0_H0 ;  /* 0x20000026ff0d7230 */ /* 0x000fe40000004100 */
[----:B------:R-:W-:Y:S01]  /*7890*/  FFMA.FTZ R11, R11, R53, R30 ;  /* 0x000000350b0b7223 */ /* 0x000fe2000001001e */
[----:B------:R-:W-:-:S02]  /*78a0*/  HADD2.F32 R15, -RZ, R40.H0_H0 ;  /* 0x20000028ff0f7230 */ /* 0x000fc40000004100 */
[-C--:B------:R-:W-:Y:S01]  /*78b0*/  FFMA.FTZ R32, R39, R51.reuse, R32 ;  /* 0x0000003327207223 */ /* 0x080fe20000010020 */
[----:B------:R-:W-:Y:S01]  /*78c0*/  FFMA.FTZ R14, R41, R51, R14 ;  /* 0x00000033290e7223 */ /* 0x000fe2000001000e */
[-C--:B------:R-:W-:Y:S01]  /*78d0*/  FFMA.FTZ R13, R13, R53.reuse, R12 ;  /* 0x000000350d0d7223 */ /* 0x080fe2000001000c */
[----:B------:R-:W-:Y:S02]  /*78e0*/  HADD2.F32 R12, -RZ, R17.H0_H0 ;  /* 0x20000011ff0c7230 */ /* 0x000fe40000004100 */
[-C--:B------:R-:W-:Y:S01]  /*78f0*/  FFMA.FTZ R15, R15, R53.reuse, R32 ;  /* 0x000000350f0f7223 */ /* 0x080fe20000010020 */
[----:B------:R-:W-:Y:S01]  /*7900*/  FFMA.FTZ R53, R33, R53, R14 ;  /* 0x0000003521357223 */ /* 0x000fe2000001000e */
[-C--:B------:R-:W-:Y:S01]  /*7910*/  FFMA.FTZ R13, R24, R52.reuse, R13 ;  /* 0x00000034180d7223 */ /* 0x080fe2000001000d */
[----:B------:R-:W-:Y:S02]  /*7920*/  HADD2.F32 R24, -RZ, R43.H0_H0 ;  /* 0x2000002bff187230 */ /* 0x000fe40000004100 */
[----:B------:R-:W-:Y:S01]  /*7930*/  FFMA.FTZ R11, R12, R52, R11 ;  /* 0x000000340c0b7223 */ /* 0x000fe2000001000b */
[----:B-1----:R-:W-:-:S02]  /*7940*/  HADD2.F32 R12, -RZ, R18.H0_H0 ;  /* 0x20000012ff0c7230 */ /* 0x002fc40000004100 */
[----:B------:R-:W-:Y:S01]  /*7950*/  FFMA.FTZ R53, R26, R52, R53 ;  /* 0x000000341a357223 */ /* 0x000fe20000010035 */
[----:B------:R-:W-:Y:S02]  /*7960*/  HADD2.F32 R30, -RZ, R25.H0_H0 ;  /* 0x20000019ff1e7230 */ /* 0x000fe40000004100 */
[----:B------:R-:W-:Y:S02]  /*7970*/  HADD2.F32 R18, -RZ, R18.H1_H1 ;  /* 0x30000012ff127230 */ /* 0x000fe40000004100 */
[----:B------:R-:W-:Y:S01]  /*7980*/  FFMA.FTZ R11, R24, R12, R11 ;  /* 0x0000000c180b7223 */ /* 0x000fe2000001000b */
[----:B------:R-:W-:Y:S02]  /*7990*/  HADD2.F32 R26, -RZ, R45.H0_H0 ;  /* 0x2000002dff1a7230 */ /* 0x000fe40000004100 */
[----:B------:R-:W-:Y:S01]  /*79a0*/  FFMA.FTZ R15, R30, R52, R15 ;  /* 0x000000341e0f7223 */ /* 0x000fe2000001000f */
[----:B------:R-:W-:Y:S01]  /*79b0*/  FFMA.FTZ R13, R44, R12, R13 ;  /* 0x0000000c2c0d7223 */ /* 0x000fe2000001000d */
[----:B------:R-:W-:Y:S01]  /*79c0*/  FFMA.FTZ R11, R20, R18, R11 ;  /* 0x00000012140b7223 */ /* 0x000fe2000001000b */
[----:B------:R-:W-:-:S02]  /*79d0*/  HADD2.F32 R20, -RZ, R21.H0_H0 ;  /* 0x20000015ff147230 */ /* 0x000fc40000004100 */
[-C--:B------:R-:W-:Y:S01]  /*79e0*/  FFMA.FTZ R15, R26, R12.reuse, R15 ;  /* 0x0000000c1a0f7223 */ /* 0x080fe2000001000f */
        /* <DEDUP_REMOVED lines=34> */
.L_x_2785:
[----:B------:R-:W-:-:S04]  /*7c10*/  UISETP.LT.AND UP0, UPT, UR9, UR16, UPT ;  /* 0x000000100900728c */ /* 0x000fc8000bf01270 */
[----:B------:R-:W-:-:S04]  /*7c20*/  USEL UR6, UR9, UR16, UP0 ;  /* 0x0000001009067287 */ /* 0x000fc80008000000 */
[----:B------:R-:W-:-:S09]  /*7c30*/  UISETP.GT.AND UP0, UPT, UR6, UR5, UPT ;  /* 0x000000050600728c */ /* 0x000fd2000bf04270 */
[----:B------:R-:W-:Y:S05]  /*7c40*/  BRA.U !UP0, `(.L_x_2797) ;  /* 0x0000002108ec7547 */ /* 0x000fea000b800000 */
[----:B0-----:R-:W-:Y:S01]  /*7c50*/  PRMT R11, R88, 0x9910, RZ ;  /* 0x00009910580b7816 */ /* 0x001fe200000000ff */
[----:B------:R-:W-:Y:S01]  /*7c60*/  UISETP.LT.U32.AND UP0, UPT, UR9, UR16, UPT ;  /* 0x000000100900728c */ /* 0x000fe2000bf01070 */
[----:B------:R-:W-:Y:S02]  /*7c70*/  MOV R24, R96 ;  /* 0x0000006000187202 */ /* 0x000fe40000000f00 */
[----:B------:R-:W-:Y:S01]  /*7c80*/  ISETP.NE.AND P0, PT, R11, RZ, PT ;  /* 0x000000ff0b00720c */ /* 0x000fe20003f05270 */
[----:B------:R-:W-:Y:S01]  /*7c90*/  USEL UR6, UR9, UR16, UP0 ;  /* 0x0000001009067287 */ /* 0x000fe20008000000 */
[----:B------:R-:W-:Y:S02]  /*7ca0*/  MOV R25, R97 ;  /* 0x0000006100197202 */ /* 0x000fe40000000f00 */
[----:B------:R-:W-:-:S13]  /*7cb0*/  ISETP.EQ.OR P0, PT, R16, 0x2, !P0 ;  /* 0x000000021000780c */ /* 0x000fda0004702670 */
.L_x_2804:
[----:B------:R-:W0:Y:S01]  /*7cc0*/  LDC R87, c[0x0][0x3ac] ;  /* 0x0000eb00ff577b82 */ /* 0x000e220000000800 */
[----:B------:R-:W2:Y:S01]  /*7cd0*/  LDG.E.128.CONSTANT R28, desc[UR14][R24.64] ;  /* 0x0000000e181c7981 */ /* 0x000ea2000c1e9d00 */
[----:B0-----:R-:W-:-:S04]  /*7ce0*/  IMAD.WIDE R12, R87, 0x4, R24 ;  /* 0x00000004570c7825 */ /* 0x001fc800078e0218 */
[----:B------:R-:W-:Y:S02]  /*7cf0*/  IMAD.WIDE R18, R87, 0x4, R12 ;  /* 0x0000000457127825 */ /* 0x000fe400078e020c */
[----:B------:R-:W3:Y:S04]  /*7d00*/  LDG.E.128.CONSTANT R12, desc[UR14][R12.64] ;  /* 0x0000000e0c0c7981 */ /* 0x000ee8000c1e9d00 */
[----:B-----5:R-:W4:Y:S01]  /*7d10*/  LDG.E.128.CONSTANT R20, desc[UR14][R18.64] ;  /* 0x0000000e12147981 */ /* 0x020f22000c1e9d00 */
[----:B------:R-:W-:Y:S01]  /*7d20*/  UISETP.NE.AND UP0, UPT, UR17, URZ, UPT ;  /* 0x000000ff1100728c */ /* 0x000fe2000bf05270 */
[----:B------:R-:W-:Y:S02]  /*7d30*/  ISETP.NE.AND P1, PT, R16, 0x1, PT ;  /* 0x000000011000780c */ /* 0x000fe40003f25270 */
[----:B--2---:R-:W-:-:S02]  /*7d40*/  LOP3.LUT R40, R29, 0x3f003f, RZ, 0xc0, !PT ;  /* 0x003f003f1d287812 */ /* 0x004fc400078ec0ff */
[--C-:B------:R-:W-:Y:S02]  /*7d50*/  SHF.R.U32.HI R41, RZ, 0x6, R29.reuse ;  /* 0x00000006ff297819 */ /* 0x100fe4000001161d */
[----:B------:R-:W-:Y:S02]  /*7d60*/  SHF.R.U32.HI R29, RZ, 0xc, R29 ;  /* 0x0000000cff1d7819 */ /* 0x000fe4000001161d */
[--C-:B------:R-:W-:Y:S02]  /*7d70*/  SHF.R.U32.HI R42, RZ, 0xc, R30.reuse ;  /* 0x0000000cff2a7819 */ /* 0x100fe4000001161e */
[----:B------:R-:W-:Y:S02]  /*7d80*/  SHF.R.U32.HI R43, RZ, 0xc, R31 ;  /* 0x0000000cff2b7819 */ /* 0x000fe4000001161f */
[----:B------:R-:W-:Y:S02]  /*7d90*/  LOP3.LUT R44, R30, 0x3f003f, RZ, 0xc0, !PT ;  /* 0x003f003f1e2c7812 */ /* 0x000fe400078ec0ff */
[----:B------:R-:W-:-:S02]  /*7da0*/  SHF.R.U32.HI R45, RZ, 0x6, R30 ;  /* 0x00000006ff2d7819 */ /* 0x000fc4000001161e */
[----:B------:R-:W-:Y:S02]  /*7db0*/  LOP3.LUT R29, R29, 0xf000f, RZ, 0xc0, !PT ;  /* 0x000f000f1d1d7812 */ /* 0x000fe400078ec0ff */
[----:B------:R-:W-:Y:S02]  /*7dc0*/  LOP3.LUT R42, R42, 0xf000f, RZ, 0xc0, !PT ;  /* 0x000f000f2a2a7812 */ /* 0x000fe400078ec0ff */
[----:B------:R-:W-:Y:S02]  /*7dd0*/  LOP3.LUT R48, R31, 0x3f003f, RZ, 0xc0, !PT ;  /* 0x003f003f1f307812 */ /* 0x000fe400078ec0ff */
[----:B------:R-:W-:Y:S02]  /*7de0*/  SHF.R.U32.HI R49, RZ, 0x6, R31 ;  /* 0x00000006ff317819 */ /* 0x000fe4000001161f */
[----:B------:R-:W-:Y:S02]  /*7df0*/  LOP3.LUT R43, R43, 0xf000f, RZ, 0xc0, !PT ;  /* 0x000f000f2b2b7812 */ /* 0x000fe400078ec0ff */
[----:B------:R-:W-:-:S02]  /*7e00*/  LOP3.LUT R11, R28, 0x3f003f, RZ, 0xc0, !PT ;  /* 0x003f003f1c0b7812 */ /* 0x000fc400078ec0ff */
[----:B------:R-:W-:Y:S02]  /*7e10*/  SHF.R.U32.HI R17, RZ, 0x6, R28 ;  /* 0x00000006ff117819 */ /* 0x000fe4000001161c */
        /* <DEDUP_REMOVED lines=13> */
[----:B------:R-:W-:Y:S02]  /*7ef0*/  LOP3.LUT R22, R29, 0x300030, R20, 0xf8, !PT ;  /* 0x003000301d167812 */ /* 0x000fe400078ef814 */
[----:B------:R-:W-:Y:S02]  /*7f00*/  LOP3.LUT R20, R42, 0x300030, R21, 0xf8, !PT ;  /* 0x003000302a147812 */ /* 0x000fe400078ef815 */
[----:B------:R-:W-:Y:S02]  /*7f10*/  LOP3.LUT R21, R43, 0x300030, R46, 0xf8, !PT ;  /* 0x003000302b157812 */ /* 0x000fe400078ef82e */
[----:B------:R-:W-:-:S02]  /*7f20*/  SHF.R.U32.HI R28, RZ, 0xc, R28 ;  /* 0x0000000cff1c7819 */ /* 0x000fc4000001161c */
[----:B---3--:R-:W-:Y:S02]  /*7f30*/  LOP3.LUT R42, R13, 0x3f003f, RZ, 0xc0, !PT ;  /* 0x003f003f0d2a7812 */ /* 0x008fe400078ec0ff */
[--C-:B------:R-:W-:Y:S02]  /*7f40*/  SHF.R.U32.HI R43, RZ, 0x6, R13.reuse ;  /* 0x00000006ff2b7819 */ /* 0x100fe4000001160d */
[----:B------:R-:W-:Y:S02]  /*7f50*/  SHF.R.U32.HI R13, RZ, 0xc, R13 ;  /* 0x0000000cff0d7819 */ /* 0x000fe4000001160d */
[----:B------:R-:W-:Y:S02]  /*7f60*/  LOP3.LUT R34, R23, 0x3f003f, RZ, 0xc0, !PT ;  /* 0x003f003f17227812 */ /* 0x000fe400078ec0ff */
[--C-:B------:R-:W-:Y:S02]  /*7f70*/  SHF.R.U32.HI R33, RZ, 0x6, R23.reuse ;  /* 0x00000006ff217819 */ /* 0x100fe40000011617 */
[----:B------:R-:W-:-:S02]  /*7f80*/  SHF.R.U32.HI R52, RZ, 0xa, R23 ;  /* 0x0000000aff347819 */ /* 0x000fc40000011617 */
[----:B------:R-:W-:Y:S02]  /*7f90*/  LOP3.LUT R46, R14, 0x3f003f, RZ, 0xc0, !PT ;  /* 0x003f003f0e2e7812 */ /* 0x000fe400078ec0ff */
[--C-:B------:R-:W-:Y:S02]  /*7fa0*/  SHF.R.U32.HI R47, RZ, 0x6, R14.reuse ;  /* 0x00000006ff2f7819 */ /* 0x100fe4000001160e */
[----:B------:R-:W-:Y:S02]  /*7fb0*/  LOP3.LUT R23, R28, 0xf000f, RZ, 0xc0, !PT ;  /* 0x000f000f1c177812 */ /* 0x000fe400078ec0ff */
[----:B------:R-:W-:Y:S02]  /*7fc0*/  SHF.R.U32.HI R14, RZ, 0xc, R14 ;  /* 0x0000000cff0e7819 */ /* 0x000fe4000001160e */
[----:B------:R-:W-:Y:S02]  /*7fd0*/  LOP3.LUT R50, R15, 0x3f003f, RZ, 0xc0, !PT ;  /* 0x003f003f0f327812 */ /* 0x000fe400078ec0ff */
[----:B------:R-:W-:-:S02]  /*7fe0*/  SHF.R.U32.HI R51, RZ, 0x6, R15 ;  /* 0x00000006ff337819 */ /* 0x000fc4000001160f */
[----:B------:R-:W-:Y:S02]  /*7ff0*/  LOP3.LUT R49, R49, 0x3f003f, RZ, 0xc0, !PT ;  /* 0x003f003f31317812 */ /* 0x000fe400078ec0ff */
[----:B------:R-:W-:Y:S02]  /*8000*/  LOP3.LUT R28, R12, 0x3f003f, RZ, 0xc0, !PT ;  /* 0x003f003f0c1c7812 */ /* 0x000fe400078ec0ff */
[--C-:B------:R-:W-:Y:S02]  /*8010*/  SHF.R.U32.HI R29, RZ, 0x6, R12.reuse ;  /* 0x00000006ff1d7819 */ /* 0x100fe4000001160c */
[----:B------:R-:W-:Y:S02]  /*8020*/  SHF.R.U32.HI R15, RZ, 0xc, R15 ;  /* 0x0000000cff0f7819 */ /* 0x000fe4000001160f */
[----:B------:R-:W-:Y:S02]  /*8030*/  LOP3.LUT R13, R13, 0xf000f, RZ, 0xc0, !PT ;  /* 0x000f000f0d0d7812 */ /* 0x000fe400078ec0ff */
        /* <DEDUP_REMOVED lines=16> */
[----:B------:R-:W-:Y:S02]  /*8140*/  LOP3.LUT R15, R14, 0x300030, R31, 0xf8, !PT ;  /* 0x003000300e0f7812 */ /* 0x000fe400078ef81f */
[----:B------:R-:W-:Y:S01]  /*8150*/  LOP3.LUT R40, R28, 0x64006400, RZ, 0xfc, !PT ;  /* 0x640064001c287812 */ /* 0x000fe200078efcff */
[----:B------:R-:W-:Y:S01]  /*8160*/  HADD2 R28, R49, -1056, -1056 ;  /* 0xe420e420311c7430 */ /* 0x000fe20000000000 */
[----:B------:R-:W-:-:S02]  /*8170*/  LOP3.LUT R43, R43, 0x3f003f, RZ, 0xc0, !PT ;  /* 0x003f003f2b2b7812 */ /* 0x000fc400078ec0ff */
[----:B------:R-:W-:Y:S02]  /*8180*/  LOP3.LUT R50, R50, 0x64006400, RZ, 0xfc, !PT ;  /* 0x6400640032327812 */ /* 0x000fe400078efcff */
[----:B------:R-:W-:Y:S02]  /*8190*/  LOP3.LUT R14, R53, 0x300030, R52, 0xf8, !PT ;  /* 0x00300030350e7812 */ /* 0x000fe400078ef834 */
[----:B------:R-:W-:Y:S01]  /*81a0*/  LOP3.LUT R31, R17, 0x64006400, RZ, 0xfc, !PT ;  /* 0x64006400111f7812 */ /* 0x000fe200078efcff */
[----:B------:R-:W-:Y:S01]  /*81b0*/  HADD2 R17, R44, -1056, -1056 ;  /* 0xe420e4202c117430 */ /* 0x000fe20000000000 */
[----:B------:R-:W-:Y:S02]  /*81c0*/  LOP3.LUT R45, R45, 0x64006400, RZ, 0xfc, !PT ;  /* 0x640064002d2d7812 */ /* 0x000fe400078efcff */
[----:B------:R-:W-:Y:S02]  /*81d0*/  LOP3.LUT R47, R47, 0x3f003f, RZ, 0xc0, !PT ;  /* 0x003f003f2f2f7812 */ /* 0x000fe400078ec0ff */
[----:B------:R-:W-:-:S02]  /*81e0*/  LOP3.LUT R51, R51, 0x3f003f, RZ, 0xc0, !PT ;  /* 0x003f003f33337812 */ /* 0x000fc400078ec0ff */
[----:B------:R-:W-:Y:S01]  /*81f0*/  LOP3.LUT R12, R12, 0x300030, R27, 0xf8, !PT ;  /* 0x003000300c0c7812 */ /* 0x000fe200078ef81b */
[----:B------:R-:W-:Y:S01]  /*8200*/  HADD2 R27, R11, -1056, -1056 ;  /* 0xe420e4200b1b7430 */ /* 0x000fe20000000000 */
[----:B------:R-:W-:Y:S02]  /*8210*/  LOP3.LUT R49, R36, 0x64006400, RZ, 0xfc, !PT ;  /* 0x6400640024317812 */ /* 0x000fe400078efcff */
        /* <DEDUP_REMOVED lines=54> */
[----:B------:R-:W-:Y:S06]  /*8580*/  BRA.U !UP0, `(.L_x_2798) ;  /* 0x0000000108b07547 */ /* 0x000fec000b800000 */
        /* <DEDUP_REMOVED lines=44> */
.L_x_2798:
[----:B------:R-:W-:Y:S02]  /*8850*/  MOV R96, R24 ;  /* 0x0000001800607202 */ /* 0x000fe40000000f00 */
[----:B------:R-:W-:Y:S01]  /*8860*/  MOV R97, R25 ;  /* 0x0000001900617202 */ /* 0x000fe20000000f00 */
[----:B------:R-:W-:Y:S06]  /*8870*/  @!P1 BRA `(.L_x_2799) ;  /* 0x0000000400789947 */ /* 0x000fec0003800000 */
        /* <DEDUP_REMOVED lines=47> */
.L_x_2800:
        /* <DEDUP_REMOVED lines=47> */
.L_x_2799:
        /* <DEDUP_REMOVED lines=8> */
[----:B------:R-:W-:-:S02]  /*8ee0*/  LOP3.LUT R36, R29, 0x3f003f, RZ, 0xc0, !PT ;  /* 0x003f003f1d247812 */ /* 0x000fc400078ec0ff */
[--C-:B------:R-:W-:Y:S02]  /*8ef0*/  SHF.R.U32.HI R38, RZ, 0x6, R29.reuse ;  /* 0x00000006ff267819 */ /* 0x100fe4000001161d */
[----:B------:R-:W-:Y:S02]  /*8f00*/  SHF.R.U32.HI R37, RZ, 0xc, R29 ;  /* 0x0000000cff257819 */ /* 0x000fe4000001161d */
[----:B------:R-:W-:Y:S02]  /*8f10*/  LOP3.LUT R46, R31, 0x3f003f, RZ, 0xc0, !PT ;  /* 0x003f003f1f2e7812 */ /* 0x000fe400078ec0ff */
[----:B------:R-:W-:Y:S02]  /*8f20*/  SHF.R.U32.HI R47, RZ, 0x6, R31 ;  /* 0x00000006ff2f7819 */ /* 0x000fe4000001161f */
[----:B----4-:R-:W-:Y:S02]  /*8f30*/  SHF.R.U32.HI R18, RZ, 0x8, R20 ;  /* 0x00000008ff127819 */ /* 0x010fe40000011614 */
[----:B------:R-:W-:-:S02]  /*8f40*/  LOP3.LUT R33, R20, 0x3f003f, RZ, 0xc0, !PT ;  /* 0x003f003f14217812 */ /* 0x000fc400078ec0ff */
[--C-:B------:R-:W-:Y:S02]  /*8f50*/  SHF.R.U32.HI R32, RZ, 0x6, R20.reuse ;  /* 0x00000006ff207819 */ /* 0x100fe40000011614 */
[----:B------:R-:W-:Y:S02]  /*8f60*/  SHF.R.U32.HI R35, RZ, 0xa, R20 ;  /* 0x0000000aff237819 */ /* 0x000fe40000011614 */
[--C-:B------:R-:W-:Y:S02]  /*8f70*/  SHF.R.U32.HI R19, RZ, 0x8, R21.reuse ;  /* 0x00000008ff137819 */ /* 0x100fe40000011615 */
[----:B------:R-:W-:Y:S02]  /*8f80*/  LOP3.LUT R31, R21, 0x3f003f, RZ, 0xc0, !PT ;  /* 0x003f003f151f7812 */ /* 0x000fe400078ec0ff */
[--C-:B------:R-:W-:Y:S02]  /*8f90*/  SHF.R.U32.HI R29, RZ, 0x6, R21.reuse ;  /* 0x00000006ff1d7819 */ /* 0x100fe40000011615 */
[----:B------:R-:W-:-:S02]  /*8fa0*/  SHF.R.U32.HI R40, RZ, 0xa, R21 ;  /* 0x0000000aff287819 */ /* 0x000fc40000011615 */
[----:B------:R-:W-:Y:S02]  /*8fb0*/  SHF.R.U32.HI R21, RZ, 0x8, R22 ;  /* 0x00000008ff157819 */ /* 0x000fe40000011616 */
[----:B------:R-:W-:Y:S02]  /*8fc0*/  LOP3.LUT R20, R39, 0xf000f, RZ, 0xc0, !PT ;  /* 0x000f000f27147812 */ /* 0x000fe400078ec0ff */
[----:B------:R-:W-:Y:S02]  /*8fd0*/  SHF.R.U32.HI R45, RZ, 0x8, R23 ;  /* 0x00000008ff2d7819 */ /* 0x000fe40000011617 */
        /* <DEDUP_REMOVED lines=9> */
[----:B------:R-:W-:Y:S02]  /*9070*/  SHF.R.U32.HI R43, RZ, 0xa, R22 ;  /* 0x0000000aff2b7819 */ /* 0x000fe40000011616 */
[----:B------:R-:W-:Y:S02]  /*9080*/  LOP3.LUT R26, R23, 0x3f003f, RZ, 0xc0, !PT ;  /* 0x003f003f171a7812 */ /* 0x000fe400078ec0ff */
[--C-:B------:R-:W-:Y:S02]  /*9090*/  SHF.R.U32.HI R28, RZ, 0x6, R23.reuse ;  /* 0x00000006ff1c7819 */ /* 0x100fe40000011617 */
[----:B------:R-:W-:Y:S02]  /*90a0*/  SHF.R.U32.HI R49, RZ, 0xa, R23 ;  /* 0x0000000aff317819 */ /* 0x000fe40000011617 */
[----:B------:R-:W-:Y:S02]  /*90b0*/  LOP3.LUT R20, R42, 0x300030, R45, 0xf8, !PT ;  /* 0x003000302a147812 */ /* 0x000fe400078ef82d */
[----:B------:R-:W-:-:S02]  /*90c0*/  LOP3.LUT R23, R34, 0xf000f, RZ, 0xc0, !PT ;  /* 0x000f000f22177812 */ /* 0x000fc400078ec0ff */
[----:B------:R-:W-:Y:S02]  /*90d0*/  LOP3.LUT R22, R37, 0xf000f, RZ, 0xc0, !PT ;  /* 0x000f000f25167812 */ /* 0x000fe400078ec0ff */
[----:B---3--:R-:W-:Y:S02]  /*90e0*/  LOP3.LUT R45, R14, 0x3f003f, RZ, 0xc0, !PT ;  /* 0x003f003f0e2d7812 */ /* 0x008fe400078ec0ff */
        /* <DEDUP_REMOVED lines=8> */
[----:B------:R-:W-:Y:S02]  /*9170*/  SHF.R.U32.HI R19, RZ, 0x6, R12 ;  /* 0x00000006ff137819 */ /* 0x000fe4000001160c */
[----:B------:R-:W-:-:S02]  /*9180*/  LOP3.LUT R39, R13, 0x3f003f, RZ, 0xc0, !PT ;  /* 0x003f003f0d277812 */ /* 0x000fc400078ec0ff */
[--C-:B------:R-:W-:Y:S02]  /*9190*/  SHF.R.U32.HI R42, RZ, 0x6, R13.reuse ;  /* 0x00000006ff2a7819 */ /* 0x100fe4000001160d */
[----:B------:R-:W-:Y:S02]  /*91a0*/  LOP3.LUT R14, R14, 0xf000f, RZ, 0xc0, !PT ;  /* 0x000f000f0e0e7812 */ /* 0x000fe400078ec0ff */
[----:B------:R-:W-:Y:S02]  /*91b0*/  SHF.R.U32.HI R12, RZ, 0xc, R12 ;  /* 0x0000000cff0c7819 */ /* 0x000fe4000001160c */
        /* <DEDUP_REMOVED lines=129> */
.L_x_2801:
        /* <DEDUP_REMOVED lines=48> */
.L_x_2803:
        /* <DEDUP_REMOVED lines=45> */
.L_x_2802:
[----:B------:R-:W-:Y:S01]  /*9fa0*/  UIADD3 UR5, UPT, UPT, UR5, 0x20, URZ ;  /* 0x0000002005057890 */ /* 0x000fe2000fffe0ff */
[----:B------:R-:W-:Y:S01]  /*9fb0*/  IMAD.WIDE R24, R87, 0x4, R24 ;  /* 0x0000000457187825 */ /* 0x000fe200078e0218 */
[----:B------:R-:W-:Y:S02]  /*9fc0*/  UIADD3 UR4, UPT, UPT, UR4, 0x40, URZ ;  /* 0x0000004004047890 */ /* 0x000fe4000fffe0ff */
[----:B------:R-:W-:-:S09]  /*9fd0*/  UISETP.GE.AND UP0, UPT, UR5, UR6, UPT ;  /* 0x000000060500728c */ /* 0x000fd2000bf06270 */
[----:B------:R-:W-:Y:S05]  /*9fe0*/  BRA.U !UP0, `(.L_x_2804) ;  /* 0xffffffdd08347547 */ /* 0x000fea000b83ffff */
[----:B------:R-:W-:-:S07]  /*9ff0*/  IMAD.WIDE R96, R87, 0x18, R96 ;  /* 0x0000001857607825 */ /* 0x000fce00078e0260 */
.L_x_2797:
[----:B------:R-:W1:Y:S02]  /*a000*/  LDCU UR6, c[0x0][0x3d0] ;  /* 0x00007a00ff0677ac */ /* 0x000e640008000800 */
[----:B-1----:R-:W-:-:S04]  /*a010*/  UISETP.LT.AND UP0, UPT, UR9, UR6, UPT ;  /* 0x000000060900728c */ /* 0x002fc8000bf01270 */
[----:B------:R-:W-:-:S04]  /*a020*/  USEL UR6, UR9, UR6, UP0 ;  /* 0x0000000609067287 */ /* 0x000fc80008000000 */
[----:B------:R-:W-:-:S09]  /*a030*/  UISETP.GT.AND UP0, UPT, UR6, UR5, UPT ;  /* 0x000000050600728c */ /* 0x000fd2000bf04270 */
[----:B------:R-:W-:Y:S05]  /*a040*/  BRA.U !UP0, `(.L_x_2805) ;  /* 0x0000002108107547 */ /* 0x000fea000b800000 */
[----:B0-----:R-:W-:Y:S01]  /*a050*/  PRMT R11, R88, 0x9910, RZ ;  /* 0x00009910580b7816 */ /* 0x001fe200000000ff */
[----:B------:R-:W0:Y:S03]  /*a060*/  LDCU UR8, c[0x0][0x3a8] ;  /* 0x00007500ff0877ac */ /* 0x000e260008000800 */
[----:B------:R-:W-:-:S04]  /*a070*/  ISETP.NE.AND P0, PT, R11, RZ, PT ;  /* 0x000000ff0b00720c */ /* 0x000fc80003f05270 */
[----:B------:R-:W-:-:S13]  /*a080*/  ISETP.EQ.OR P0, PT, R16, 0x2, !P0 ;  /* 0x000000021000780c */ /* 0x000fda0004702670 */
.L_x_2809:
[----:B------:R-:W1:Y:S01]  /*a090*/  LDC R87, c[0x0][0x3ac] ;  /* 0x0000eb00ff577b82 */ /* 0x000e620000000800 */
[----:B------:R-:W2:Y:S01]  /*a0a0*/  LDG.E.128.CONSTANT R28, desc[UR14][R96.64] ;  /* 0x0000000e601c7981 */ /* 0x000ea2000c1e9d00 */
[----:B-1----:R-:W-:-:S05]  /*a0b0*/  IMAD.WIDE R32, R87, 0x4, R96 ;  /* 0x0000000457207825 */ /* 0x002fca00078e0260 */
[----:B------:R1:W3:Y:S01]  /*a0c0*/  LDG.E.128.CONSTANT R24, desc[UR14][R32.64] ;  /* 0x0000000e20187981 */ /* 0x0002e2000c1e9d00 */
[----:B------:R-:W-:-:S05]  /*a0d0*/  IMAD.WIDE R34, R87, 0x4, R32 ;  /* 0x0000000457227825 */ /* 0x000fca00078e0220 */
[----:B-----5:R-:W4:Y:S01]  /*a0e0*/  LDG.E.128.CONSTANT R20, desc[UR14][R34.64] ;  /* 0x0000000e22147981 */ /* 0x020f22000c1e9d00 */
[----:B------:R-:W-:-:S05]  /*a0f0*/  IMAD.WIDE R36, R87, 0x4, R34 ;  /* 0x0000000457247825 */ /* 0x000fca00078e0222 */
[----:B------:R4:W4:Y:S01]  /*a100*/  LDG.E.128.CONSTANT R16, desc[UR14][R36.64] ;  /* 0x0000000e24107981 */ /* 0x000922000c1e9d00 */
[----:B------:R-:W-:-:S05]  /*a110*/  IMAD.WIDE R90, R87, 0x4, R36 ;  /* 0x00000004575a7825 */ /* 0x000fca00078e0224 */
[----:B------:R-:W4:Y:S01]  /*a120*/  LDG.E.128.CONSTANT R12, desc[UR14][R90.64] ;  /* 0x0000000e5a0c7981 */ /* 0x000f22000c1e9d00 */
[----:B------:R-:W-:Y:S01]  /*a130*/  MOV R11, 0x2800 ;  /* 0x00002800000b7802 */ /* 0x000fe20000000f00 */
[----:B------:R-:W0:Y:S01]  /*a140*/  S2UR UR7, SR_CTAID.Y ;  /* 0x00000000000779c3 */ /* 0x000e220000002600 */
[----:B------:R-:W-:Y:S02]  /*a150*/  UISETP.NE.AND UP0, UPT, UR17, URZ, UPT ;  /* 0x000000ff1100728c */ /* 0x000fe4000bf05270 */
[----:B------:R-:W-:Y:S01]  /*a160*/  PRMT R7, R7, 0x5410, R11 ;  /* 0x0000541007077816 */ /* 0x000fe2000000000b */
[----:B0-----:R-:W-:-:S04]  /*a170*/  UIMAD UR7, UR7, -0x3, UR8 ;  /* 0xfffffffd070778a4 */ /* 0x001fc8000f8e0208 */
[----:B------:R-:W-:Y:S01]  /*a180*/  UISETP.NE.AND UP1, UPT, UR7, 0x1, UPT ;  /* 0x000000010700788c */ /* 0x000fe2000bf25270 */
[C---:B--2---:R-:W-:Y:S02]  /*a190*/  LOP3.LUT R44, R28.reuse, 0x1f001f, RZ, 0xc0, !PT ;  /* 0x001f001f1c2c7812 */ /* 0x044fe400078ec0ff */
[--C-:B------:R-:W-:Y:S02]  /*a1a0*/  SHF.R.U32.HI R43, RZ, 0xa, R28.reuse ;  /* 0x0000000aff2b7819 */ /* 0x100fe4000001161c */
[----:B-1----:R-:W-:Y:S02]  /*a1b0*/  LOP3.LUT R33, R28, 0x3e003e0, RZ, 0xc0, !PT ;  /* 0x03e003e01c217812 */ /* 0x002fe400078ec0ff */
        /* <DEDUP_REMOVED lines=8> */
[----:B------:R-:W-:-:S02]  /*a240*/  SHF.R.U32.HI R30, RZ, 0xf, R30 ;  /* 0x0000000fff1e7819 */ /* 0x000fc4000001161e */
[C---:B------:R-:W-:Y:S02]  /*a250*/  LOP3.LUT R67, R31.reuse, 0x1f001f, RZ, 0xc0, !PT ;  /* 0x001f001f1f437812 */ /* 0x040fe400078ec0ff */
[--C-:B------:R-:W-:Y:S02]  /*a260*/  SHF.R.U32.HI R66, RZ, 0xa, R31.reuse ;  /* 0x0000000aff427819 */ /* 0x100fe4000001161f */
[----:B------:R-:W-:Y:S02]  /*a270*/  LOP3.LUT R70, R31, 0x3e003e0, RZ, 0xc0, !PT ;  /* 0x03e003e01f467812 */ /* 0x000fe400078ec0ff */
[----:B------:R-:W-:Y:S02]  /*a280*/  SHF.R.U32.HI R31, RZ, 0xf, R31 ;  /* 0x0000000fff1f7819 */ /* 0x000fe4000001161f */
        /* <DEDUP_REMOVED lines=14> */
[----:B------:R-:W-:Y:S02]  /*a370*/  LOP3.LUT R30, R30, 0x10001, RZ, 0xc0, !PT ;  /* 0x000100011e1e7812 */ /* 0x000fe400078ec0ff */
[----:B------:R-:W-:Y:S02]  /*a380*/  SHF.R.U32.HI R26, RZ, 0xe, R27 ;  /* 0x0000000eff1a7819 */ /* 0x000fe4000001161b */
[----:B------:R-:W-:Y:S02]  /*a390*/  LOP3.LUT R31, R31, 0x10001, RZ, 0xc0, !PT ;  /* 0x000100011f1f7812 */ /* 0x000fe400078ec0ff */
[C---:B----4-:R-:W-:Y:S02]  /*a3a0*/  LOP3.LUT R37, R20.reuse, 0x1f001f, RZ, 0xc0, !PT ;  /* 0x001f001f14257812 */ /* 0x050fe400078ec0ff */
[----:B------:R-:W-:Y:S02]  /*a3b0*/  SHF.R.U32.HI R38, RZ, 0xa, R20 ;  /* 0x0000000aff267819 */ /* 0x000fe40000011614 */
[----:B------:R-:W-:-:S02]  /*a3c0*/  LOP3.LUT R72, R20, 0x3e003e0, RZ, 0xc0, !PT ;  /* 0x03e003e014487812 */ /* 0x000fc400078ec0ff */
[----:B------:R-:W-:Y:S02]  /*a3d0*/  LOP3.LUT R11, R28, 0x20002, R11, 0xf8, !PT ;  /* 0x000200021c0b7812 */ /* 0x000fe400078ef80b */
[----:B------:R-:W-:Y:S02]  /*a3e0*/  SHF.R.U32.HI R20, RZ, 0xd, R20 ;  /* 0x0000000dff147819 */ /* 0x000fe40000011614 */
[C---:B------:R-:W-:Y:S02]  /*a3f0*/  LOP3.LUT R56, R22.reuse, 0x1f001f, RZ, 0xc0, !PT ;  /* 0x001f001f16387812 */ /* 0x040fe400078ec0ff */
[----:B------:R-:W-:Y:S02]  /*a400*/  SHF.R.U32.HI R52, RZ, 0xa, R22 ;  /* 0x0000000aff347819 */ /* 0x000fe40000011616 */
[----:B------:R-:W-:Y:S02]  /*a410*/  LOP3.LUT R78, R22, 0x3e003e0, RZ, 0xc0, !PT ;  /* 0x03e003e0164e7812 */ /* 0x000fe400078ec0ff */
[----:B------:R-:W-:-:S02]  /*a420*/  LOP3.LUT R29, R29, 0x20002, R24, 0xf8, !PT ;  /* 0x000200021d1d7812 */ /* 0x000fc400078ef818 */
[----:B------:R-:W-:Y:S02]  /*a430*/  LOP3.LUT R25, R30, 0x20002, R25, 0xf8, !PT ;  /* 0x000200021e197812 */ /* 0x000fe400078ef819 */
[----:B------:R-:W-:Y:S02]  /*a440*/  SHF.R.U32.HI R22, RZ, 0xd, R22 ;  /* 0x0000000dff167819 */ /* 0x000fe40000011616 */
[C---:B------:R-:W-:Y:S02]  /*a450*/  LOP3.LUT R59, R23.reuse, 0x1f001f, RZ, 0xc0, !PT ;  /* 0x001f001f173b7812 */ /* 0x040fe400078ec0ff */
[----:B------:R-:W-:Y:S02]  /*a460*/  SHF.R.U32.HI R58, RZ, 0xa, R23 ;  /* 0x0000000aff3a7819 */ /* 0x000fe40000011617 */
[----:B------:R-:W-:Y:S02]  /*a470*/  LOP3.LUT R79, R23, 0x3e003e0, RZ, 0xc0, !PT ;  /* 0x03e003e0174f7812 */ /* 0x000fe400078ec0ff */
[----:B------:R-:W-:-:S02]  /*a480*/  LOP3.LUT R26, R31, 0x20002, R26, 0xf8, !PT ;  /* 0x000200021f1a7812 */ /* 0x000fc400078ef81a */
[----:B------:R-:W-:Y:S02]  /*a490*/  SHF.R.U32.HI R24, RZ, 0xd, R21 ;  /* 0x0000000dff187819 */ /* 0x000fe40000011615 */
[----:B------:R-:W-:Y:S02]  /*a4a0*/  SHF.R.U32.HI R23, RZ, 0xd, R23 ;  /* 0x0000000dff177819 */ /* 0x000fe40000011617 */
[C---:B------:R-:W-:Y:S02]  /*a4b0*/  LOP3.LUT R39, R21.reuse, 0x1f001f, RZ, 0xc0, !PT ;  /* 0x001f001f15277812 */ /* 0x040fe400078ec0ff */
[----:B------:R-:W-:Y:S02]  /*a4c0*/  SHF.R.U32.HI R40, RZ, 0xa, R21 ;  /* 0x0000000aff287819 */ /* 0x000fe40000011615 */
[----:B------:R-:W-:Y:S02]  /*a4d0*/  LOP3.LUT R75, R21, 0x3e003e0, RZ, 0xc0, !PT ;  /* 0x03e003e0154b7812 */ /* 0x000fe400078ec0ff */
        /* <DEDUP_REMOVED lines=9> */
[----:B------:R-:W-:Y:S02]  /*a570*/  LOP3.LUT R29, R29, 0x40004, R24, 0xf8, !PT ;  /* 0x000400041d1d7812 */ /* 0x000fe400078ef818 */
[----:B------:R-:W-:Y:S02]  /*a580*/  LOP3.LUT R26, R26, 0x40004, R23, 0xf8, !PT ;  /* 0x000400041a1a7812 */ /* 0x000fe400078ef817 */
[----:B------:R-:W-:Y:S02]  /*a590*/  SHF.R.U32.HI R16, RZ, 0xc, R17 ;  /* 0x0000000cff107819 */ /* 0x000fe40000011611 */
[----:B------:R-:W-:-:S02]  /*a5a0*/  SHF.R.U32.HI R22, RZ, 0xc, R18 ;  /* 0x0000000cff167819 */ /* 0x000fc40000011612 */
[----:B------:R-:W-:Y:S02]  /*a5b0*/  SHF.R.U32.HI R19, RZ, 0xc, R19 ;  /* 0x0000000cff137819 */ /* 0x000fe40000011613 */
[----:B------:R-:W-:Y:S02]  /*a5c0*/  LOP3.LUT R20, R21, 0x80008, R20, 0xf8, !PT ;  /* 0x0008000815147812 */ /* 0x000fe400078ef814 */
[C---:B------:R-:W-:Y:S02]  /*a5d0*/  LOP3.LUT R36, R17.reuse, 0x1f001f, RZ, 0xc0, !PT ;  /* 0x001f001f11247812 */ /* 0x040fe400078ec0ff */
[----:B------:R-:W-:Y:S02]  /*a5e0*/  SHF.R.U32.HI R48, RZ, 0xa, R17 ;  /* 0x0000000aff307819 */ /* 0x000fe40000011611 */
[----:B------:R-:W-:Y:S02]  /*a5f0*/  LOP3.LUT R76, R17, 0x3e003e0, RZ, 0xc0, !PT ;  /* 0x03e003e0114c7812 */ /* 0x000fe400078ec0ff */
        /* <DEDUP_REMOVED lines=22> */
[----:B------:R-:W-:Y:S02]  /*a760*/  LOP3.LUT R30, R15, 0x1f001f, RZ, 0xc0, !PT ;  /* 0x001f001f0f1e7812 */ /* 0x000fe400078ec0ff */
[----:B------:R-:W-:Y:S02]  /*a770*/  SHF.R.U32.HI R31, RZ, 0xa, R15 ;  /* 0x0000000aff1f7819 */ /* 0x000fe4000001160f */
[----:B------:R-:W-:-:S02]  /*a780*/  LOP3.LUT R60, R60, 0x64006400, RZ, 0xfc, !PT ;  /* 0x640064003c3c7812 */ /* 0x000fc400078efcff */
[----:B------:R-:W-:Y:S02]  /*a790*/  SHF.R.U32.HI R15, RZ, 0xb, R15 ;  /* 0x0000000bff0f7819 */ /* 0x000fe4000001160f */
[----:B------:R-:W-:Y:S01]  /*a7a0*/  LOP3.LUT R70, R70, 0x64006400, RZ, 0xfc, !PT ;  /* 0x6400640046467812 */ /* 0x000fe200078efcff */
[-C--:B------:R-:W-:Y:S01]  /*a7b0*/  HFMA2 R81, R60, R7.reuse.H1_H1, -48, -48 ;  /* 0xd200d2003c517431 */ /* 0x080fe20000060007 */
[----:B------:R-:W-:Y:S02]  /*a7c0*/  LOP3.LUT R22, R22, 0x100010, R23, 0xf8, !PT ;  /* 0x0010001016167812 */ /* 0x000fe400078ef817 */
        /* <DEDUP_REMOVED lines=8> */
[----:B------:R-:W-:Y:S01]  /*a850*/  LOP3.LUT R21, R21, 0x100010, R18, 0xf8, !PT ;  /* 0x0010001015157812 */ /* 0x000fe200078ef812 */
[-C--:B------:R-:W-:Y:S01]  /*a860*/  HFMA2 R64, R60, R7.reuse.H1_H1, -48, -48 ;  /* 0xd200d2003c407431 */ /* 0x080fe20000060007 */
[----:B------:R-:W-:Y:S01]  /*a870*/  LOP3.LUT R18, R33, 0x64006400, RZ, 0xfc, !PT ;  /* 0x6400640021127812 */ /* 0x000fe200078efcff */
[-C--:B------:R-:W-:Y:S01]  /*a880*/  HFMA2 R60, R70, R7.reuse.H1_H1, -48, -48 ;  /* 0xd200d200463c7431 */ /* 0x080fe20000060007 */
[----:B------:R-:W-:Y:S02]  /*a890*/  LOP3.LUT R66, R66, 0x1f001f, RZ, 0xc0, !PT ;  /* 0x001f001f42427812 */ /* 0x000fe400078ec0ff */
[----:B------:R-:W-:Y:S01]  /*a8a0*/  LOP3.LUT R80, R75, 0x64006400, RZ, 0xfc, !PT ;  /* 0x640064004b507812 */ /* 0x000fe200078efcff */
[----:B------:R-:W-:Y:S01]  /*a8b0*/  HFMA2 R85, R18, R7.H1_H1, -48, -48 ;  /* 0xd200d20012557431 */ /* 0x000fe20000060007 */
        /* <DEDUP_REMOVED lines=31> */
[----:B------:R-:W-:Y:S01]  /*aab0*/  HADD2 R84, R84, -1040, -1040 ;  /* 0xe410e41054547430 */ /* 0x000fe20000000000 */
[----:B------:R-:W-:Y:S01]  /*aac0*/  LOP3.LUT R42, R63, 0x1f001f, RZ, 0xc0, !PT ;  /* 0x001f001f3f2a7812 */ /* 0x000fe200078ec0ff */
[----:B------:R-:W-:Y:S01]  /*aad0*/  HADD2 R83, R83, -1040, -1040 ;  /* 0xe410e41053537430 */ /* 0x000fe20000000000 */
        /* <DEDUP_REMOVED lines=10> */
[----:B------:R-:W-:Y:S01]  /*ab80*/  LOP3.LUT R20, R20, 0x100010, R19, 0xf8, !PT ;  /* 0x0010001014147812 */ /* 0x000fe200078ef813 */
[----:B------:R-:W-:Y:S01]  /*ab90*/  HFMA2 R19, R86, R7.H1_H1, -48, -48 ;  /* 0xd200d20056137431 */ /* 0x000fe20000060007 */
        /* <DEDUP_REMOVED lines=166> */
.L_x_2806:
[----:B------:R-:W-:Y:S02]  /*b600*/  MOV R94, R96 ;  /* 0x00000060005e7202 */ /* 0x000fe40000000f00 */
[----:B------:R-:W-:Y:S01]  /*b610*/  MOV R95, R97 ;  /* 0x00000061005f7202 */ /* 0x000fe20000000f00 */
[----:B------:R-:W-:Y:S06]  /*b620*/  BRA.U !UP1, `(.L_x_2807) ;  /* 0x0000000909807547 */ /* 0x000fec000b800000 */
        /* <DEDUP_REMOVED lines=81> */
.L_x_2808:
        /* <DEDUP_REMOVED lines=79> */
.L_x_2807:
[----:B------:R-:W-:Y:S01]  /*c030*/  UIADD3 UR5, UPT, UPT, UR5, 0x20, URZ ;  /* 0x0000002005057890 */ /* 0x000fe2000fffe0ff */
[----:B------:R-:W-:Y:S01]  /*c040*/  IMAD.WIDE R96, R87, 0x4, R90 ;  /* 0x0000000457607825 */ /* 0x000fe200078e025a */
[----:B------:R-:W-:Y:S02]  /*c050*/  UIADD3 UR4, UPT, UPT, UR4, 0x40, URZ ;  /* 0x0000004004047890 */ /* 0x000fe4000fffe0ff */
[----:B------:R-:W-:-:S09]  /*c060*/  UISETP.GE.AND UP0, UPT, UR5, UR6, UPT ;  /* 0x000000060500728c */ /* 0x000fd2000bf06270 */
[----:B------:R-:W-:Y:S05]  /*c070*/  BRA.U !UP0, `(.L_x_2809) ;  /* 0xffffffe108047547 */ /* 0x000fea000b83ffff */
[----:B------:R-:W-:-:S07]  /*c080*/  IMAD.WIDE R96, R87, 0x14, R94 ;  /* 0x0000001457607825 */ /* 0x000fce00078e025e */
.L_x_2805:
[----:B------:R-:W1:Y:S01]  /*c090*/  LDCU UR6, c[0x0][0x3d4] ;  /* 0x00007a80ff0677ac */ /* 0x000e620008000800 */
[----:B0-----:R-:W0:Y:S01]  /*c0a0*/  S2R R18, SR_CTAID.Y ;  /* 0x0000000000127919 */ /* 0x001e220000002600 */
[----:B------:R-:W0:Y:S01]  /*c0b0*/  LDC R11, c[0x0][0x3a8] ;  /* 0x0000ea00ff0b7b82 */ /* 0x000e220000000800 */
[----:B-1----:R-:W-:-:S04]  /*c0c0*/  UISETP.LT.AND UP0, UPT, UR9, UR6, UPT ;  /* 0x000000060900728c */ /* 0x002fc8000bf01270 */
[----:B------:R-:W-:-:S04]  /*c0d0*/  USEL UR6, UR9, UR6, UP0 ;  /* 0x0000000609067287 */ /* 0x000fc80008000000 */
[----:B------:R-:W-:Y:S01]  /*c0e0*/  UISETP.GT.AND UP0, UPT, UR6, UR5, UPT ;  /* 0x000000050600728c */ /* 0x000fe2000bf04270 */
[----:B0-----:R-:W-:-:S08]  /*c0f0*/  IMAD R18, R18, -0x3, R11 ;  /* 0xfffffffd12127824 */ /* 0x001fd000078e020b */
[----:B------:R-:W-:Y:S05]  /*c100*/  BRA.U !UP0, `(.L_x_2810) ;  /* 0x0000005108dc7547 */ /* 0x000fea000b800000 */
[----:B------:R-:W-:-:S04]  /*c110*/  PRMT R11, R88, 0x9910, RZ ;  /* 0x00009910580b7816 */ /* 0x000fc800000000ff */
[----:B------:R-:W-:-:S04]  /*c120*/  ISETP.NE.AND P0, PT, R11, RZ, PT ;  /* 0x000000ff0b00720c */ /* 0x000fc80003f05270 */
[----:B------:R-:W-:-:S13]  /*c130*/  ISETP.EQ.OR P0, PT, R18, 0x2, !P0 ;  /* 0x000000021200780c */ /* 0x000fda0004702670 */
.L_x_2823:
[----:B------:R-:W2:Y:S01]  /*c140*/  LDG.E.128.CONSTANT R12, desc[UR14][R96.64] ;  /* 0x0000000e600c7981 */ /* 0x000ea2000c1e9d00 */
[----:B------:R-:W-:Y:S01]  /*c150*/  MOV R11, 0x2c00 ;  /* 0x00002c00000b7802 */ /* 0x000fe20000000f00 */
[----:B------:R-:W-:Y:S01]  /*c160*/  UISETP.NE.AND UP0, UPT, UR17, URZ, UPT ;  /* 0x000000ff1100728c */ /* 0x000fe2000bf05270 */
[----:B------:R-:W-:Y:S02]  /*c170*/  ISETP.NE.AND P1, PT, R18, 0x1, PT ;  /* 0x000000011200780c */ /* 0x000fe40003f25270 */
[----:B------:R-:W-:Y:S02]  /*c180*/  PRMT R7, R7, 0x5410, R11 ;  /* 0x0000541007077816 */ /* 0x000fe4000000000b */
[C---:B--2---:R-:W-:Y:S02]  /*c190*/  LOP3.LUT R11, R12.reuse, 0xf000f, RZ, 0xc0, !PT ;  /* 0x000f000f0c0b7812 */ /* 0x044fe400078ec0ff */
[----:B------:R-:W-:Y:S02]  /*c1a0*/  LOP3.LUT R16, R12, 0xf000f0, RZ, 0xc0, !PT ;  /* 0x00f000f00c107812 */ /* 0x000fe400078ec0ff */
[----:B------:R-:W-:-:S02]  /*c1b0*/  LOP3.LUT R19, R13, 0xf000f0, RZ, 0xc0, !PT ;  /* 0x00f000f00d137812 */ /* 0x000fc400078ec0ff */
[----:B------:R-:W-:Y:S02]  /*c1c0*/  SHF.R.U32.HI R12, RZ, 0x8, R12 ;  /* 0x00000008ff0c7819 */ /* 0x000fe4000001160c */
[----:B------:R-:W-:Y:S02]  /*c1d0*/  SHF.R.U32.HI R20, RZ, 0x8, R13 ;  /* 0x00000008ff147819 */ /* 0x000fe4000001160d */
[----:B------:R-:W-:Y:S02]  /*c1e0*/  SHF.R.U32.HI R25, RZ, 0x8, R14 ;  /* 0x00000008ff197819 */ /* 0x000fe4000001160e */
[----:B------:R-:W-:Y:S02]  /*c1f0*/  SHF.R.U32.HI R29, RZ, 0x8, R15 ;  /* 0x00000008ff1d7819 */ /* 0x000fe4000001160f */
[----:B------:R-:W-:Y:S02]  /*c200*/  LOP3.LUT R17, R13, 0xf000f, RZ, 0xc0, !PT ;  /* 0x000f000f0d117812 */ /* 0x000fe400078ec0ff */
[----:B------:R-:W-:-:S02]  /*c210*/  LOP3.LUT R21, R14, 0xf000f, RZ, 0xc0, !PT ;  /* 0x000f000f0e157812 */ /* 0x000fc400078ec0ff */
[----:B------:R-:W-:Y:S02]  /*c220*/  LOP3.LUT R24, R14, 0xf000f0, RZ, 0xc0, !PT ;  /* 0x00f000f00e187812 */ /* 0x000fe400078ec0ff */
[C---:B------:R-:W-:Y:S02]  /*c230*/  LOP3.LUT R26, R15.reuse, 0xf000f, RZ, 0xc0, !PT ;  /* 0x000f000f0f1a7812 */ /* 0x040fe400078ec0ff */
[----:B------:R-:W-:Y:S02]  /*c240*/  LOP3.LUT R27, R15, 0xf000f0, RZ, 0xc0, !PT ;  /* 0x00f000f00f1b7812 */ /* 0x000fe400078ec0ff */
[----:B-----5:R-:W-:Y:S02]  /*c250*/  LOP3.LUT R22, R19, 0x64006400, RZ, 0xfc, !PT ;  /* 0x6400640013167812 */ /* 0x020fe400078efcff */
[----:B------:R-:W-:Y:S02]  /*c260*/  LOP3.LUT R13, R12, 0xf000f, RZ, 0xc0, !PT ;  /* 0x000f000f0c0d7812 */ /* 0x000fe400078ec0ff */
        /* <DEDUP_REMOVED lines=30> */
[----:B------:R-:W-:-:S02]  /*c450*/  HFMA2 R19, R16, R7.H1_H1, -72, -72 ;  /* 0xd480d48010137431 */ /* 0x000fc40000060007 */
[-C--:B------:R-:W-:Y:S02]  /*c460*/  HFMA2 R28, R12, R7.reuse.H1_H1, -72, -72 ;  /* 0xd480d4800c1c7431 */ /* 0x080fe40000060007 */
[----:B------:R-:W-:Y:S02]  /*c470*/  HADD2 R29, R14, -1032, -1032 ;  /* 0xe408e4080e1d7430 */ /* 0x000fe40000000000 */
[-C--:B------:R-:W-:Y:S02]  /*c480*/  HFMA2 R30, R30, R7.reuse.H1_H1, -72, -72 ;  /* 0xd480d4801e1e7431 */ /* 0x080fe40000060007 */
[----:B------:R-:W-:Y:S02]  /*c490*/  HADD2 R31, R15, -1032, -1032 ;  /* 0xe408e4080f1f7430 */ /* 0x000fe40000000000 */
[----:B------:R-:W-:Y:S02]  /*c4a0*/  HFMA2 R32, R32, R7.H1_H1, -72, -72 ;  /* 0xd480d48020207431 */ /* 0x000fe40000060007 */
[----:B------:R-:W-:-:S02]  /*c4b0*/  HADD2 R33, R33, -1032, -1032 ;  /* 0xe408e40821217430 */ /* 0x000fc40000000000 */
[----:B------:R-:W-:Y:S01]  /*c4c0*/  HFMA2 R34, R34, R7.H1_H1, -72, -72 ;  /* 0xd480d48022227431 */ /* 0x000fe20000060007 */
[----:B------:R-:W-:Y:S06]  /*c4d0*/  BRA.U !UP0, `(.L_x_2811) ;  /* 0x0000000508687547 */ /* 0x000fec000b800000 */
        /* <DEDUP_REMOVED lines=90> */
.L_x_2811:
        /* <DEDUP_REMOVED lines=96> */
.L_x_2813:
        /* <DEDUP_REMOVED lines=26> */
[-C--:B------:R-:W-:Y:S01]  /*d220*/  FFMA.FTZ R11, R11, R39.reuse, R20 ;  /* 0x000000270b0b7223 */ /* 0x080fe20000010014 */
[-C--:B------:R-:W-:Y:S01]  /*d230*/  FFMA.FTZ R13, R13, R39.reuse, R12 ;  /* 0x000000270d0d7223 */ /* 0x080fe2000001000c */
[----:B------:R-:W-:Y:S02]  /*d240*/  HADD2.F32 R12, -RZ, R19.H1_H1 ;  /* 0x30000013ff0c7230 */ /* 0x000fe40000004100 */
[----:B------:R-:W-:Y:S01]  /*d250*/  FFMA.FTZ R15, R15, R39, R40 ;  /* 0x000000270f0f7223 */ /* 0x000fe20000010028 */
[----:B------:R-:W-:Y:S02]  /*d260*/  HADD2.F32 R24, -RZ, R24.H1_H1 ;  /* 0x30000018ff187230 */ /* 0x000fe40000004100 */
        /* <DEDUP_REMOVED lines=60> */
.L_x_2812:
[----:B------:R-:W0:Y:S02]  /*d630*/  LDC R87, c[0x0][0x3ac] ;  /* 0x0000eb00ff577b82 */ /* 0x000e240000000800 */
[----:B0-----:R-:W-:-:S05]  /*d640*/  IMAD.WIDE R20, R87, 0x4, R96 ;  /* 0x0000000457147825 */ /* 0x001fca00078e0260 */
[----:B------:R-:W2:Y:S02]  /*d650*/  LDG.E.128.CONSTANT R12, desc[UR14][R20.64] ;  /* 0x0000000e140c7981 */ /* 0x000ea4000c1e9d00 */
[----:B--2---:R-:W-:Y:S02]  /*d660*/  LOP3.LUT R19, R12, 0xf000f0, RZ, 0xc0, !PT ;  /* 0x00f000f00c137812 */ /* 0x004fe400078ec0ff */
[----:B------:R-:W-:Y:S02]  /*d670*/  SHF.R.U32.HI R22, RZ, 0x8, R12 ;  /* 0x00000008ff167819 */ /* 0x000fe4000001160c */
[----:B------:R-:W-:Y:S02]  /*d680*/  SHF.R.U32.HI R25, RZ, 0x8, R13 ;  /* 0x00000008ff197819 */ /* 0x000fe4000001160d */
[----:B------:R-:W-:Y:S02]  /*d690*/  SHF.R.U32.HI R29, RZ, 0x8, R14 ;  /* 0x00000008ff1d7819 */ /* 0x000fe4000001160e */
[----:B------:R-:W-:-:S02]  /*d6a0*/  SHF.R.U32.HI R33, RZ, 0x8, R15 ;  /* 0x00000008ff217819 */ /* 0x000fc4000001160f */
[----:B------:R-:W-:Y:S02]  /*d6b0*/  LOP3.LUT R11, R12, 0xf000f, RZ, 0xc0, !PT ;  /* 0x000f000f0c0b7812 */ /* 0x000fe400078ec0ff */
        /* <DEDUP_REMOVED lines=38> */
[-C--:B------:R-:W-:Y:S02]  /*d920*/  HFMA2 R19, R12, R7.reuse.H1_H1, -72, -72 ;  /* 0xd480d4800c137431 */ /* 0x080fe40000060007 */
[-C--:B------:R-:W-:Y:S02]  /*d930*/  HFMA2 R32, R22, R7.reuse.H1_H1, -72, -72 ;  /* 0xd480d48016207431 */ /* 0x080fe40000060007 */
[----:B------:R-:W-:Y:S02]  /*d940*/  HADD2 R33, R14, -1032, -1032 ;  /* 0xe408e4080e217430 */ /* 0x000fe40000000000 */
[----:B------:R-:W-:-:S02]  /*d950*/  HFMA2 R34, R34, R7.H1_H1, -72, -72 ;  /* 0xd480d48022227431 */ /* 0x000fc40000060007 */
[----:B------:R-:W-:Y:S02]  /*d960*/  HADD2 R35, R15, -1032, -1032 ;  /* 0xe408e4080f237430 */ /* 0x000fe40000000000 */
[-C--:B------:R-:W-:Y:S02]  /*d970*/  HFMA2 R36, R36, R7.reuse.H1_H1, -72, -72 ;  /* 0xd480d48024247431 */ /* 0x080fe40000060007 */
[----:B------:R-:W-:Y:S02]  /*d980*/  HADD2 R37, R37, -1032, -1032 ;  /* 0xe408e40825257430 */ /* 0x000fe40000000000 */
[----:B------:R-:W-:Y:S01]  /*d990*/  HFMA2 R38, R38, R7.H1_H1, -72, -72 ;  /* 0xd480d48026267431 */ /* 0x000fe20000060007 */
[----:B------:R-:W-:Y:S06]  /*d9a0*/  BRA.U !UP0, `(.L_x_2814) ;  /* 0x0000000508687547 */ /* 0x000fec000b800000 */
        /* <DEDUP_REMOVED lines=90> */
.L_x_2814:
        /* <DEDUP_REMOVED lines=94> */
.L_x_2816:
        /* <DEDUP_REMOVED lines=91> */
.L_x_2815:
[----:B------:R-:W-:-:S05]  /*eae0*/  IMAD.WIDE R20, R87, 0x4, R20 ;  /* 0x0000000457147825 */ /* 0x000fca00078e0214 */
        /* <DEDUP_REMOVED lines=144> */
.L_x_2817:
        /* <DEDUP_REMOVED lines=94> */
.L_x_2819:
        /* <DEDUP_REMOVED lines=91> */
.L_x_2818:
[----:B------:R-:W-:-:S05]  /*ff80*/  IMAD.WIDE R20, R87, 0x4, R20 ;  /* 0x0000000457147825 */ /* 0x000fca00078e0214 */
[----:B------:R-:W2:Y:S02]  /*ff90*/  LDG.E.128.CONSTANT R12, desc[UR14][R20.64] ;  /* 0x0000000e140c7981 */ /* 0x000ea4000c1e9d00 */
[C---:B--2---:R-:W-:Y:S02]  /*ffa0*/  LOP3.LUT R19, R12.reuse, 0xf000f0, RZ, 0xc0, !PT ;  /* 0x00f000f00c137812 */ /* 0x044fe400078ec0ff */
[----:B------:R-:W-:Y:S02]  /*ffb0*/  SHF.R.U32.HI R33, RZ, 0x8, R14 ;  /* 0x00000008ff217819 */ /* 0x000fe4000001160e */
[----:B------:R-:W-:Y:S02]  /*ffc0*/  SHF.R.U32.HI R35, RZ, 0x8, R15 ;  /* 0x00000008ff237819 */ /* 0x000fe4000001160f */
[----:B------:R-:W-:Y:S02]  /*ffd0*/  LOP3.LUT R11, R12, 0xf000f, RZ, 0xc0, !PT ;  /* 0x000f000f0c0b7812 */ /* 0x000fe400078ec0ff */
[----:B------:R-:W-:-:S02]  /*ffe0*/  SHF.R.U32.HI R22, RZ, 0x8, R12 ;  /* 0x00000008ff167819 */ /* 0x000fc4000001160c */
[C---:B------:R-:W-:Y:S02]  /*fff0*/  LOP3.LUT R23, R13.reuse, 0xf000f, RZ, 0xc0, !PT ;  /* 0x000f000f0d177812 */ /* 0x040fe400078ec0ff */
[----:B------:R-:W-:Y:S02]  /*10000*/  LOP3.LUT R24, R13, 0xf000f0, RZ, 0xc0, !PT ;  /* 0x00f000f00d187812 */ /* 0x000fe400078ec0ff */
        /* <DEDUP_REMOVED lines=15> */
[C---:B------:R-:W-:Y:S01]  /*10100*/  LOP3.LUT R13, R22.reuse, 0xf000f0, RZ, 0xc0, !PT ;  /* 0x00f000f0160d7812 */ /* 0x040fe200078ec0ff */
[-C--:B------:R-:W-:Y:S01]  /*10110*/  HFMA2 R26, R36, R7.reuse.H1_H1, -72, -72 ;  /* 0xd480d480241a7431 */ /* 0x080fe20000060007 */
[C---:B------:R-:W-:Y:S01]  /*10120*/  LOP3.LUT R15, R31.reuse, 0xf000f0, RZ, 0xc0, !PT ;  /* 0x00f000f01f0f7812 */ /* 0x040fe200078ec0ff */
[----:B------:R-:W-:Y:S01]  /*10130*/  HFMA2 R30, R38, R7.H1_H1, -72, -72 ;  /* 0xd480d480261e7431 */ /* 0x000fe20000060007 */
        /* <DEDUP_REMOVED lines=26> */
[----:B------:R-:W-:Y:S06]  /*102e0*/  BRA.U !UP0, `(.L_x_2820) ;  /* 0x0000000508687547 */ /* 0x000fec000b800000 */
        /* <DEDUP_REMOVED lines=90> */
.L_x_2820:
        /* <DEDUP_REMOVED lines=94> */
.L_x_2822:
        /* <DEDUP_REMOVED lines=91> */
.L_x_2821:
[----:B------:R-:W-:Y:S01]  /*11420*/  UIADD3 UR5, UPT, UPT, UR5, 0x20, URZ ;  /* 0x0000002005057890 */ /* 0x000fe2000fffe0ff */
[----:B------:R-:W-:Y:S01]  /*11430*/  IMAD.WIDE R96, R87, 0x4, R20 ;  /* 0x0000000457607825 */ /* 0x000fe200078e0214 */
[----:B------:R-:W-:Y:S02]  /*11440*/  UIADD3 UR4, UPT, UPT, UR4, 0x40, URZ ;  /* 0x0000004004047890 */ /* 0x000fe4000fffe0ff */
[----:B------:R-:W-:-:S09]  /*11450*/  UISETP.GE.AND UP0, UPT, UR5, UR6, UPT ;  /* 0x000000060500728c */ /* 0x000fd2000bf06270 */
[----:B------:R-:W-:Y:S05]  /*11460*/  BRA.U !UP0, `(.L_x_2823) ;  /* 0xffffffad08347547 */ /* 0x000fea000b83ffff */
[----:B------:R-:W-:-:S07]  /*11470*/  IMAD.WIDE R96, R87, 0x10, R16 ;  /* 0x0000001057607825 */ /* 0x000fce00078e0210 */
.L_x_2810:
[----:B------:R-:W0:Y:S02]  /*11480*/  LDCU UR6, c[0x0][0x3d8] ;  /* 0x00007b00ff0677ac */ /* 0x000e240008000800 */
[----:B0-----:R-:W-:-:S04]  /*11490*/  UISETP.LT.AND UP0, UPT, UR9, UR6, UPT ;  /* 0x000000060900728c */ /* 0x001fc8000bf01270 */
[----:B------:R-:W-:-:S04]  /*114a0*/  USEL UR6, UR9, UR6, UP0 ;  /* 0x0000000609067287 */ /* 0x000fc80008000000 */
[----:B------:R-:W-:-:S09]  /*114b0*/  UISETP.GT.AND UP0, UPT, UR6, UR5, UPT ;  /* 0x000000050600728c */ /* 0x000fd2000bf04270 */
[----:B------:R-:W-:Y:S05]  /*114c0*/  BRA.U !UP0, `(.L_x_2824) ;  /* 0x0000001d08a07547 */ /* 0x000fea000b800000 */
[----:B------:R-:W-:Y:S01]  /*114d0*/  PRMT R11, R88, 0x9910, RZ ;  /* 0x00009910580b7816 */ /* 0x000fe200000000ff */
[----:B------:R-:W0:Y:S03]  /*114e0*/  LDCU UR8, c[0x0][0x3a8] ;  /* 0x00007500ff0877ac */ /* 0x000e260008000800 */
[----:B------:R-:W-:-:S04]  /*114f0*/  ISETP.NE.AND P0, PT, R11, RZ, PT ;  /* 0x000000ff0b00720c */ /* 0x000fc80003f05270 */
[----:B------:R-:W-:-:S13]  /*11500*/  ISETP.EQ.OR P0, PT, R18, 0x2, !P0 ;  /* 0x000000021200780c */ /* 0x000fda0004702670 */
.L_x_2828:
[----:B------:R-:W1:Y:S01]  /*11510*/  LDC R87, c[0x0][0x3ac] ;  /* 0x0000eb00ff577b82 */ /* 0x000e620000000800 */
[----:B-----5:R-:W2:Y:S01]  /*11520*/  LDG.E.128.CONSTANT R20, desc[UR14][R96.64] ;  /* 0x0000000e60147981 */ /* 0x020ea2000c1e9d00 */
[----:B-1----:R-:W-:-:S05]  /*11530*/  IMAD.WIDE R24, R87, 0x4, R96 ;  /* 0x0000000457187825 */ /* 0x002fca00078e0260 */
[----:B------:R1:W3:Y:S01]  /*11540*/  LDG.E.128.CONSTANT R16, desc[UR14][R24.64] ;  /* 0x0000000e18107981 */ /* 0x0002e2000c1e9d00 */
[----:B------:R-:W-:-:S05]  /*11550*/  IMAD.WIDE R90, R87, 0x4, R24 ;  /* 0x00000004575a7825 */ /* 0x000fca00078e0218 */
[----:B------:R-:W4:Y:S01]  /*11560*/  LDG.E.128.CONSTANT R12, desc[UR14][R90.64] ;  /* 0x0000000e5a0c7981 */ /* 0x000f22000c1e9d00 */
[----:B------:R-:W-:Y:S01]  /*11570*/  MOV R34, 0x3000 ;  /* 0x0000300000227802 */ /* 0x000fe20000000f00 */
[----:B------:R-:W-:Y:S01]  /*11580*/  HFMA2 R42, -RZ, RZ, 0, 0.015625 ;  /* 0x00002400ff2a7431 */ /* 0x000fe200000001ff */
[----:B------:R-:W0:Y:S01]  /*11590*/  S2UR UR7, SR_CTAID.Y ;  /* 0x00000000000779c3 */ /* 0x000e220000002600 */
[----:B------:R-:W-:Y:S02]  /*115a0*/  UISETP.NE.AND UP0, UPT, UR17, URZ, UPT ;  /* 0x000000ff1100728c */ /* 0x000fe4000bf05270 */
[----:B0-----:R-:W-:-:S04]  /*115b0*/  UIMAD UR7, UR7, -0x3, UR8 ;  /* 0xfffffffd070778a4 */ /* 0x001fc8000f8e0208 */
[----:B------:R-:W-:Y:S01]  /*115c0*/  UISETP.NE.AND UP1, UPT, UR7, 0x1, UPT ;  /* 0x000000010700788c */ /* 0x000fe2000bf25270 */
[C---:B--2---:R-:W-:Y:S02]  /*115d0*/  LOP3.LUT R44, R20.reuse, 0x70007, RZ, 0xc0, !PT ;  /* 0x00070007142c7812 */ /* 0x044fe400078ec0ff */
[----:B------:R-:W-:Y:S02]  /*115e0*/  LOP3.LUT R32, R20, 0x380038, RZ, 0xc0, !PT ;  /* 0x0038003814207812 */ /* 0x000fe400078ec0ff */
[----:B------:R-:W-:Y:S02]  /*115f0*/  SHF.R.U32.HI R43, RZ, 0x6, R20 ;  /* 0x00000006ff2b7819 */ /* 0x000fe40000011614 */
[C---:B------:R-:W-:Y:S02]  /*11600*/  LOP3.LUT R48, R21.reuse, 0x70007, RZ, 0xc0, !PT ;  /* 0x0007000715307812 */ /* 0x040fe400078ec0ff */
[----:B------:R-:W-:Y:S02]  /*11610*/  LOP3.LUT R33, R21, 0x380038, RZ, 0xc0, !PT ;  /* 0x0038003815217812 */ /* 0x000fe400078ec0ff */
[----:B------:R-:W-:-:S02]  /*11620*/  SHF.R.U32.HI R47, RZ, 0x6, R21 ;  /* 0x00000006ff2f7819 */ /* 0x000fc40000011615 */
[----:B-1----:R-:W-:Y:S02]  /*11630*/  SHF.R.U32.HI R24, RZ, 0xf, R21 ;  /* 0x0000000fff187819 */ /* 0x002fe40000011615 */
[C---:B------:R-:W-:Y:S02]  /*11640*/  LOP3.LUT R56, R22.reuse, 0x70007, RZ, 0xc0, !PT ;  /* 0x0007000716387812 */ /* 0x040fe400078ec0ff */
[----:B------:R-:W-:Y:S02]  /*11650*/  LOP3.LUT R35, R22, 0x380038, RZ, 0xc0, !PT ;  /* 0x0038003816237812 */ /* 0x000fe400078ec0ff */
[----:B------:R-:W-:Y:S02]  /*11660*/  SHF.R.U32.HI R55, RZ, 0x6, R22 ;  /* 0x00000006ff377819 */ /* 0x000fe40000011616 */
[----:B------:R-:W-:Y:S02]  /*11670*/  SHF.R.U32.HI R20, RZ, 0xf, R20 ;  /* 0x0000000fff147819 */ /* 0x000fe40000011614 */
[----:B------:R-:W-:-:S02]  /*11680*/  SHF.R.U32.HI R22, RZ, 0xf, R22 ;  /* 0x0000000fff167819 */ /* 0x000fc40000011616 */
[C---:B------:R-:W-:Y:S02]  /*11690*/  LOP3.LUT R61, R23.reuse, 0x70007, RZ, 0xc0, !PT ;  /* 0x00070007173d7812 */ /* 0x040fe400078ec0ff */
[----:B------:R-:W-:Y:S02]  /*116a0*/  LOP3.LUT R38, R23, 0x380038, RZ, 0xc0, !PT ;  /* 0x0038003817267812 */ /* 0x000fe400078ec0ff */
[--C-:B------:R-:W-:Y:S02]  /*116b0*/  SHF.R.U32.HI R57, RZ, 0x6, R23.reuse ;  /* 0x00000006ff397819 */ /* 0x100fe40000011617 */
[----:B------:R-:W-:Y:S02]  /*116c0*/  SHF.R.U32.HI R25, RZ, 0xf, R23 ;  /* 0x0000000fff197819 */ /* 0x000fe40000011617 */
[C---:B---3--:R-:W-:Y:S02]  /*116d0*/  LOP3.LUT R45, R16.reuse, 0x70007, RZ, 0xc0, !PT ;  /* 0x00070007102d7812 */ /* 0x048fe400078ec0ff */
[----:B------:R-:W-:-:S02]  /*116e0*/  LOP3.LUT R11, R16, 0x380038, RZ, 0xc0, !PT ;  /* 0x00380038100b7812 */ /* 0x000fc400078ec0ff */
[--C-:B------:R-:W-:Y:S02]  /*116f0*/  SHF.R.U32.HI R46, RZ, 0x6, R16.reuse ;  /* 0x00000006ff2e7819 */ /* 0x100fe40000011610 */
        /* <DEDUP_REMOVED lines=17> */
[----:B------:R-:W-:Y:S02]  /*11810*/  LOP3.LUT R22, R20, 0x20002, R21, 0xf8, !PT ;  /* 0x0002000214167812 */ /* 0x000fe400078ef815 */
[----:B------:R-:W-:Y:S02]  /*11820*/  LOP3.LUT R37, R19, 0x20002, R26, 0xf8, !PT ;  /* 0x0002000213257812 */ /* 0x000fe400078ef81a */
[----:B------:R-:W-:Y:S02]  /*11830*/  LOP3.LUT R40, R25, 0x20002, R28, 0xf8, !PT ;  /* 0x0002000219287812 */ /* 0x000fe400078ef81c */
[----:B------:R-:W-:Y:S02]  /*11840*/  LOP3.LUT R24, R24, 0x20002, R23, 0xf8, !PT ;  /* 0x0002000218187812 */ /* 0x000fe400078ef817 */
[C---:B----4-:R-:W-:Y:S02]  /*11850*/  LOP3.LUT R28, R12.reuse, 0x70007, RZ, 0xc0, !PT ;  /* 0x000700070c1c7812 */ /* 0x050fe400078ec0ff */
        /* <DEDUP_REMOVED lines=15> */
[----:B------:R-:W-:Y:S02]  /*11950*/  LOP3.LUT R21, R22, 0x40004, R21, 0xf8, !PT ;  /* 0x0004000416157812 */ /* 0x000fe400078ef815 */
[----:B------:R-:W-:Y:S02]  /*11960*/  LOP3.LUT R22, R24, 0x40004, R23, 0xf8, !PT ;  /* 0x0004000418167812 */ /* 0x000fe400078ef817 */
[----:B------:R-:W-:Y:S02]  /*11970*/  LOP3.LUT R24, R40, 0x40004, R15, 0xf8, !PT ;  /* 0x0004000428187812 */ /* 0x000fe400078ef80f */
[----:B------:R-:W-:-:S02]  /*11980*/  LOP3.LUT R33, R33, 0x64006400, RZ, 0xfc, !PT ;  /* 0x6400640021217812 */ /* 0x000fc400078efcff */
[----:B------:R-:W-:Y:S02]  /*11990*/  LOP3.LUT R15, R43, 0x380038, RZ, 0xc0, !PT ;  /* 0x003800382b0f7812 */ /* 0x000fe400078ec0ff */
[----:B------:R-:W-:Y:S01]  /*119a0*/  LOP3.LUT R23, R37, 0x40004, R36, 0xf8, !PT ;  /* 0x0004000425177812 */ /* 0x000fe200078ef824 */
        /* <DEDUP_REMOVED lines=63> */
[----:B------:R-:W-:Y:S01]  /*11da0*/  LOP3.LUT R41, R40, 0x64006400, RZ, 0xfc, !PT ;  /* 0x6400640028297812 */ /* 0x000fe200078efcff */
[-C--:B------:R-:W-:Y:S01]  /*11db0*/  HFMA2 R14, R67, R34.reuse.H0_H0, -132, -132 ;  /* 0xd820d820430e7431 */ /* 0x080fe20000040022 */
[----:B------:R-:W-:Y:S01]  /*11dc0*/  LOP3.LUT R38, R50, 0x1c001c0, RZ, 0xc0, !PT ;  /* 0x01c001c032267812 */ /* 0x000fe200078ec0ff */
[----:B------:R-:W-:Y:S01]  /*11dd0*/  HFMA2 R33, R63, R34.H0_H0, -132, -132 ;  /* 0xd820d8203f217431 */ /* 0x000fe20000040022 */
        /* <DEDUP_REMOVED lines=174> */
.L_x_2825:
        /* <DEDUP_REMOVED lines=84> */
.L_x_2827:
        /* <DEDUP_REMOVED lines=79> */
.L_x_2826:
[----:B------:R-:W-:Y:S01]  /*132f0*/  UIADD3 UR5, UPT, UPT, UR5, 0x20, URZ ;  /* 0x0000002005057890 */ /* 0x000fe2000fffe0ff */
[----:B------:R-:W-:Y:S01]  /*13300*/  IMAD.WIDE R96, R87, 0x4, R90 ;  /* 0x0000000457607825 */ /* 0x000fe200078e025a */
[----:B------:R-:W-:Y:S02]  /*13310*/  UIADD3 UR4, UPT, UPT, UR4, 0x40, URZ ;  /* 0x0000004004047890 */ /* 0x000fe4000fffe0ff */
[----:B------:R-:W-:-:S09]  /*13320*/  UISETP.GE.AND UP0, UPT, UR5, UR6, UPT ;  /* 0x000000060500728c */ /* 0x000fd2000bf06270 */
[----:B------:R-:W-:Y:S05]  /*13330*/  BRA.U !UP0, `(.L_x_2828) ;  /* 0xffffffe108747547 */ /* 0x000fea000b83ffff */
[----:B------:R-:W-:-:S07]  /*13340*/  IMAD.WIDE R96, R87, 0xc, R94 ;  /* 0x0000000c57607825 */ /* 0x000fce00078e025e */
.L_x_2824:
[----:B------:R-:W0:Y:S02]  /*13350*/  LDCU UR6, c[0x0][0x3dc] ;  /* 0x00007b80ff0677ac */ /* 0x000e240008000800 */
[----:B0-----:R-:W-:-:S04]  /*13360*/  UISETP.LT.AND UP0, UPT, UR9, UR6, UPT ;  /* 0x000000060900728c */ /* 0x001fc8000bf01270 */
[----:B------:R-:W-:-:S04]  /*13370*/  USEL UR9, UR9, UR6, UP0 ;  /* 0x0000000609097287 */ /* 0x000fc80008000000 */
[----:B------:R-:W-:-:S09]  /*13380*/  UISETP.GT.AND UP0, UPT, UR9, UR5, UPT ;  /* 0x000000050900728c */ /* 0x000fd2000bf04270 */
[----:B------:R-:W-:Y:S05]  /*13390*/  BRA.U !UP0, `(.L_x_2829) ;  /* 0x0000001108187547 */ /* 0x000fea000b800000 */
[----:B------:R-:W0:Y:S01]  /*133a0*/  S2R R11, SR_CTAID.Y ;  /* 0x00000000000b7919 */ /* 0x000e220000002600 */
[----:B------:R-:W0:Y:S01]  /*133b0*/  LDC R12, c[0x0][0x3a8] ;  /* 0x0000ea00ff0c7b82 */ /* 0x000e220000000800 */
[----:B------:R-:W-:Y:S01]  /*133c0*/  PRMT R13, R88, 0x9910, RZ ;  /* 0x00009910580d7816 */ /* 0x000fe200000000ff */
[----:B------:R-:W-:-:S03]  /*133d0*/  UIADD3 UR4, UPT, UPT, UR4, 0x50, URZ ;  /* 0x0000005004047890 */ /* 0x000fc6000fffe0ff */
[----:B------:R-:W-:Y:S01]  /*133e0*/  ISETP.NE.AND P0, PT, R13, RZ, PT ;  /* 0x000000ff0d00720c */ /* 0x000fe20003f05270 */
[----:B0-----:R-:W-:-:S05]  /*133f0*/  IMAD R12, R11, -0x3, R12 ;  /* 0xfffffffd0b0c7824 */ /* 0x001fca00078e020c */
[----:B------:R-:W-:-:S13]  /*13400*/  ISETP.EQ.OR P0, PT, R12, 0x2, !P0 ;  /* 0x000000020c00780c */ /* 0x000fda0004702670 */
.L_x_2833:
[----:B------:R-:W2:Y:S01]  /*13410*/  LDG.E.128.CONSTANT R12, desc[UR14][R96.64] ;  /* 0x0000000e600c7981 */ /* 0x000ea2000c1e9d00 */
[----:B-----5:R-:W0:Y:S01]  /*13420*/  LDC R22, c[0x0][0x3a8] ;  /* 0x0000ea00ff167b82 */ /* 0x020e220000000800 */
[----:B------:R-:W-:Y:S01]  /*13430*/  MOV R17, 0x2400 ;  /* 0x0000240000117802 */ /* 0x000fe20000000f00 */
[----:B------:R-:W-:Y:S01]  /*13440*/  HFMA2 R35, -RZ, RZ, 0, 0.0625 ;  /* 0x00002c00ff237431 */ /* 0x000fe200000001ff */
[----:B------:R-:W-:Y:S01]  /*13450*/  MOV R16, 0x3400 ;  /* 0x0000340000107802 */ /* 0x000fe20000000f00 */
[----:B------:R-:W-:Y:S01]  /*13460*/  UISETP.NE.AND UP0, UPT, UR17, URZ, UPT ;  /* 0x000000ff1100728c */ /* 0x000fe2000bf05270 */
[----:B------:R-:W-:Y:S02]  /*13470*/  PRMT R7, R7, 0x5410, R17 ;  /* 0x0000541007077816 */ /* 0x000fe40000000011 */
[----:B------:R-:W-:Y:S01]  /*13480*/  PRMT R8, R8, 0x5410, R16 ;  /* 0x0000541008087816 */ /* 0x000fe20000000010 */
[----:B0-----:R-:W-:-:S05]  /*13490*/  IMAD R22, R11, -0x3, R22 ;  /* 0xfffffffd0b167824 */ /* 0x001fca00078e0216 */
[----:B------:R-:W-:Y:S02]  /*134a0*/  ISETP.NE.AND P1, PT, R22, 0x1, PT ;  /* 0x000000011600780c */ /* 0x000fe40003f25270 */
[C---:B--2---:R-:W-:Y:S02]  /*134b0*/  LOP3.LUT R17, R15.reuse, 0x30003, RZ, 0xc0, !PT ;  /* 0x000300030f117812 */ /* 0x044fe400078ec0ff */
[C---:B------:R-:W-:Y:S02]  /*134c0*/  LOP3.LUT R25, R15.reuse, 0xc000c, RZ, 0xc0, !PT ;  /* 0x000c000c0f197812 */ /* 0x040fe400078ec0ff */
[C---:B------:R-:W-:Y:S02]  /*134d0*/  LOP3.LUT R32, R15.reuse, 0x300030, RZ, 0xc0, !PT ;  /* 0x003000300f207812 */ /* 0x040fe400078ec0ff */
        /* <DEDUP_REMOVED lines=23> */
[----:B------:R-:W-:Y:S02]  /*13650*/  SHF.R.U32.HI R14, RZ, 0x8, R14 ;  /* 0x00000008ff0e7819 */ /* 0x000fe4000001160e */
        /* <DEDUP_REMOVED lines=73> */
[----:B------:R-:W-:Y:S06]  /*13af0*/  BRA.U !UP0, `(.L_x_2830) ;  /* 0x0000000108b07547 */ /* 0x000fec000b800000 */
        /* <DEDUP_REMOVED lines=44> */
.L_x_2830:
[----:B------:R-:W-:Y:S05]  /*13dc0*/  @!P1 BRA `(.L_x_2831) ;  /* 0x0000000400749947 */ /* 0x000fea0003800000 */
[----:B------:R-:W-:-:S04]  /*13dd0*/  PRMT R12, R89, 0x9910, RZ ;  /* 0x00009910590c7816 */ /* 0x000fc800000000ff */
[----:B------:R-:W-:-:S13]  /*13de0*/  ISETP.NE.AND P1, PT, R12, RZ, PT ;  /* 0x000000ff0c00720c */ /* 0x000fda0003f25270 */
[----:B------:R-:W-:Y:S05]  /*13df0*/  @!P1 BRA `(.L_x_2832) ;  /* 0x0000000000b09947 */ /* 0x000fea0003800000 */
[----:B------:R-:W0:Y:S01]  /*13e00*/  LDS.128 R12, [UR4+-0x10] ;  /* 0xfffff004ff0c7984 */ /* 0x000e220008000c00 */
[----:B------:R-:W-:Y:S02]  /*13e10*/  PRMT R10, R10, 0x5410, R9 ;  /* 0x000054100a0a7816 */ /* 0x000fe40000000009 */
[----:B------:R-:W-:Y:S01]  /*13e20*/  PRMT R8, R8, 0x5410, R7 ;  /* 0x0000541008087816 */ /* 0x000fe20000000007 */
        /* <DEDUP_REMOVED lines=41> */
.L_x_2832:
        /* <DEDUP_REMOVED lines=46> */
.L_x_2831:
[----:B------:R-:W0:Y:S01]  /*143a0*/  LDC R87, c[0x0][0x3ac] ;  /* 0x0000eb00ff577b82 */ /* 0x000e220000000800 */
[----:B------:R-:W-:Y:S02]  /*143b0*/  UIADD3 UR5, UPT, UPT, UR5, 0x10, URZ ;  /* 0x0000001005057890 */ /* 0x000fe4000fffe0ff */
[----:B------:R-:W-:Y:S02]  /*143c0*/  UIADD3 UR4, UPT, UPT, UR4, 0x20, URZ ;  /* 0x0000002004047890 */ /* 0x000fe4000fffe0ff */
[----:B------:R-:W-:Y:S01]  /*143d0*/  UISETP.GE.AND UP0, UPT, UR5, UR9, UPT ;  /* 0x000000090500728c */ /* 0x000fe2000bf06270 */
[----:B0-----:R-:W-:-:S08]  /*143e0*/  IMAD.WIDE R96, R87, 0x4, R96 ;  /* 0x0000000457607825 */ /* 0x001fd000078e0260 */
[----:B------:R-:W-:Y:S05]  /*143f0*/  BRA.U !UP0, `(.L_x_2833) ;  /* 0xfffffff108047547 */ /* 0x000fea000b83ffff */
.L_x_2829:
[----:B------:R-:W0:Y:S01]  /*14400*/  S2R R10, SR_CTAID.X ;  /* 0x00000000000a7919 */ /* 0x000e220000002500 */
[----:B------:R-:W1:Y:S01]  /*14410*/  S2UR UR4, SR_CTAID.Y ;  /* 0x00000000000479c3 */ /* 0x000e620000002600 */
[----:B------:R-:W-:Y:S01]  /*14420*/  HMUL2 R11, R6, UR17.H0_H0 ;  /* 0x20000011060b7c32 */ /* 0x000fe20008000000 */
        /* <DEDUP_REMOVED lines=10> */
[----:B------:R-:W-:Y:S01]  /*144d0*/  HMUL2 R13, R5, UR17.H0_H0 ;  /* 0x20000011050d7c32 */ /* 0x000fe20008000000 */
[----:B0-----:R-:W-:-:S04]  /*144e0*/  IADD3 R10, PT, PT, R10, -UR4, RZ ;  /* 0x800000040a0a7c10 */ /* 0x001fc8000fffe0ff */
[----:B------:R-:W-:Y:S01]  /*144f0*/  ISETP.NE.AND P0, PT, R10, 0x1, PT ;  /* 0x000000010a00780c */ /* 0x000fe20003f05270 */
[----:B-1----:R-:W-:-:S12]  /*14500*/  @P1 BRA `(.L_x_2835) ;  /* 0x0000000000301947 */ /* 0x002fd80003800000 */
[----:B------:R-:W0:Y:S02]  /*14510*/  QSPC.E.S P1, RZ, [R8] ;  /* 0x0000000008ff73aa */ /* 0x000e240000020500 */
[----:B0-----:R-:W-:Y:S05]  /*14520*/  @!P1 BRA `(.L_x_2836) ;  /* 0x00000000001c9947 */ /* 0x001fea0003800000 */
[----:B------:R-:W-:-:S04]  /*14530*/  MOV R6, R8 ;  /* 0x0000000800067202 */ /* 0x000fc80000000f00 */
[----:B------:R-:W-:-:S07]  /*14540*/  MOV R5, R6 ;  /* 0x0000000600057202 */ /* 0x000fce0000000f00 */
.L_x_2837:
[----:B------:R-:W0:Y:S02]  /*14550*/  LDS R6, [R5] ;  /* 0x0000000005067984 */ /* 0x000e240000000800 */
[----:B0-----:R-:W-:-:S05]  /*14560*/  HADD2 R7, R6, R11 ;  /* 0x0000000b06077230 */ /* 0x001fca0000000000 */
[----:B------:R-:W0:Y:S02]  /*14570*/  ATOMS.CAST.SPIN P1, [R5], R6, R7 ;  /* 0x000000060500758d */ /* 0x000e240001820007 */
[----:B0-----:R-:W-:Y:S05]  /*14580*/  @!P1 BRA `(.L_x_2837) ;  /* 0xfffffffc00f09947 */ /* 0x001fea000383ffff */
[----:B------:R-:W-:Y:S05]  /*14590*/  BRA `(.L_x_2835) ;  /* 0x00000000000c7947 */ /* 0x000fea0003800000 */
.L_x_2836:
[----:B------:R-:W2:Y:S02]  /*145a0*/  LD.E R5, desc[UR14][R8.64] ;  /* 0x0000000e08057980 */ /* 0x000ea4000c101900 */
[----:B--2---:R-:W-:-:S05]  /*145b0*/  IADD3 R5, PT, PT, R11, R5, RZ ;  /* 0x000000050b057210 */ /* 0x004fca0007ffe0ff */
[----:B------:R0:W-:Y:S02]  /*145c0*/  ST.E desc[UR14][R8.64], R5 ;  /* 0x0000000508007985 */ /* 0x0001e4000c10190e */
.L_x_2835:
[----:B------:R-:W-:Y:S05]  /*145d0*/  BSYNC.RECONVERGENT B0 ;  /* 0x0000000000007941 */ /* 0x000fea0003800200 */
.L_x_2834:
[----:B------:R1:W-:Y:S01]  /*145e0*/  ATOM.E.ADD.F16x2.RN.STRONG.GPU P1, RZ, desc[UR14][R8.64+0x4], R13 ;  /* 0x8000040d08ff79a2 */ /* 0x0003e2000c12e10e */
[----:B------:R-:W-:Y:S04]  /*145f0*/  BSSY.RECONVERGENT B0, `(.L_x_2838) ;  /* 0x000000e000007945 */ /* 0x000fe80003800200 */
[----:B-1----:R-:W-:Y:S05]  /*14600*/  @P1 BRA `(.L_x_2839) ;  /* 0x0000000000301947 */ /* 0x002fea0003800000 */
[----:B------:R-:W1:Y:S02]  /*14610*/  QSPC.E.S P1, RZ, [R8+0x4] ;  /* 0x0000040008ff73aa */ /* 0x000e640000020500 */
[----:B-1----:R-:W-:Y:S05]  /*14620*/  @!P1 BRA `(.L_x_2840) ;  /* 0x00000000001c9947 */ /* 0x002fea0003800000 */
[----:B------:R-:W-:-:S04]  /*14630*/  MOV R6, R8 ;  /* 0x0000000800067202 */ /* 0x000fc80000000f00 */
[----:B0-----:R-:W-:-:S07]  /*14640*/  MOV R5, R6 ;  /* 0x0000000600057202 */ /* 0x001fce0000000f00 */
.L_x_2841:
[----:B------:R-:W0:Y:S02]  /*14650*/  LDS R6, [R5+0x4] ;  /* 0x0000040005067984 */ /* 0x000e240000000800 */
[----:B0-----:R-:W-:-:S05]  /*14660*/  HFMA2 R7, R6, 1, 1, R13 ;  /* 0x3c003c0006077831 */ /* 0x001fca000000000d */
[----:B------:R-:W0:Y:S02]  /*14670*/  ATOMS.CAST.SPIN P1, [R5+0x4], R6, R7 ;  /* 0x000004060500758d */ /* 0x000e240001820007 */
[----:B0-----:R-:W-:Y:S05]  /*14680*/  @!P1 BRA `(.L_x_2841) ;  /* 0xfffffffc00f09947 */ /* 0x001fea000383ffff */
[----:B------:R-:W-:Y:S05]  /*14690*/  BRA `(.L_x_2839) ;  /* 0x00000000000c7947 */ /* 0x000fea0003800000 */
.L_x_2840:
[----:B0-----:R-:W2:Y:S02]  /*146a0*/  LD.E R5, desc[UR14][R8.64+0x4] ;  /* 0x0000040e08057980 */ /* 0x001ea4000c101900 */
[----:B--2---:R-:W-:-:S05]  /*146b0*/  IADD3 R5, PT, PT, R13, R5, RZ ;  /* 0x000000050d057210 */ /* 0x004fca0007ffe0ff */
[----:B------:R1:W-:Y:S02]  /*146c0*/  ST.E desc[UR14][R8.64+0x4], R5 ;  /* 0x0000040508007985 */ /* 0x0003e4000c10190e */
.L_x_2839:
[----:B------:R-:W-:Y:S05]  /*146d0*/  BSYNC.RECONVERGENT B0 ;  /* 0x0000000000007941 */ /* 0x000fea0003800200 */
.L_x_2838:
        /* <DEDUP_REMOVED lines=11> */
.L_x_2845:
[----:B------:R-:W0:Y:S02]  /*14790*/  LDS R4, [R3] ;  /* 0x0000000003047984 */ /* 0x000e240000000800 */
[----:B0-----:R-:W-:-:S05]  /*147a0*/  HADD2 R5, R4, R7 ;  /* 0x0000000704057230 */ /* 0x001fca0000000000 */
[----:B------:R-:W0:Y:S02]  /*147b0*/  ATOMS.CAST.SPIN P0, [R3], R4, R5 ;  /* 0x000000040300758d */ /* 0x000e240001800005 */
[----:B0-----:R-:W-:Y:S05]  /*147c0*/  @!P0 BRA `(.L_x_2845) ;  /* 0xfffffffc00f08947 */ /* 0x001fea000383ffff */
[----:B------:R-:W-:Y:S05]  /*147d0*/  BRA `(.L_x_2843) ;  /* 0x00000000000c7947 */ /* 0x000fea0003800000 */
.L_x_2844:
[----:B------:R-:W2:Y:S02]  /*147e0*/  LD.E R3, desc[UR14][R8.64] ;  /* 0x0000000e08037980 */ /* 0x000ea4000c101900 */
[----:B--2---:R-:W-:-:S05]  /*147f0*/  IADD3 R3, PT, PT, R7, R3, RZ ;  /* 0x0000000307037210 */ /* 0x004fca0007ffe0ff */
[----:B------:R0:W-:Y:S02]  /*14800*/  ST.E desc[UR14][R8.64], R3 ;  /* 0x0000000308007985 */ /* 0x0001e4000c10190e */
.L_x_2843:
[----:B------:R-:W-:Y:S05]  /*14810*/  BSYNC.RECONVERGENT B0 ;  /* 0x0000000000007941 */ /* 0x000fea0003800200 */
.L_x_2842:
[----:B------:R1:W-:Y:S01]  /*14820*/  ATOM.E.ADD.F16x2.RN.STRONG.GPU P0, RZ, desc[UR14][R8.64+0x4], R89 ;  /* 0x8000045908ff79a2 */ /* 0x0003e2000c10e10e */
[----:B------:R-:W-:Y:S04]  /*14830*/  BSSY.RECONVERGENT B0, `(.L_x_2846) ;  /* 0x000000e000007945 */ /* 0x000fe80003800200 */
[----:B-1----:R-:W-:Y:S05]  /*14840*/  @P0 BRA `(.L_x_2847) ;  /* 0x0000000000300947 */ /* 0x002fea0003800000 */
[----:B------:R-:W1:Y:S02]  /*14850*/  QSPC.E.S P0, RZ, [R8+0x4] ;  /* 0x0000040008ff73aa */ /* 0x000e640000000500 */
[----:B-1----:R-:W-:Y:S05]  /*14860*/  @!P0 BRA `(.L_x_2848) ;  /* 0x00000000001c8947 */ /* 0x002fea0003800000 */
[----:B------:R-:W-:-:S04]  /*14870*/  MOV R4, R8 ;  /* 0x0000000800047202 */ /* 0x000fc80000000f00 */
[----:B0-----:R-:W-:-:S07]  /*14880*/  MOV R3, R4 ;  /* 0x0000000400037202 */ /* 0x001fce0000000f00 */
.L_x_2849:
[----:B------:R-:W0:Y:S02]  /*14890*/  LDS R4, [R3+0x4] ;  /* 0x0000040003047984 */ /* 0x000e240000000800 */
[----:B0-----:R-:W-:-:S05]  /*148a0*/  HFMA2 R5, R4, 1, 1, R89 ;  /* 0x3c003c0004057831 */ /* 0x001fca0000000059 */
[----:B------:R-:W0:Y:S02]  /*148b0*/  ATOMS.CAST.SPIN P0, [R3+0x4], R4, R5 ;  /* 0x000004040300758d */ /* 0x000e240001800005 */
[----:B0-----:R-:W-:Y:S05]  /*148c0*/  @!P0 BRA `(.L_x_2849) ;  /* 0xfffffffc00f08947 */ /* 0x001fea000383ffff */
[----:B------:R-:W-:Y:S05]  /*148d0*/  BRA `(.L_x_2847) ;  /* 0x00000000000c7947 */ /* 0x000fea0003800000 */
.L_x_2848:
[----:B0-----:R-:W2:Y:S02]  /*148e0*/  LD.E R3, desc[UR14][R8.64+0x4] ;  /* 0x0000040e08037980 */ /* 0x001ea4000c101900 */
[----:B--2---:R-:W-:-:S05]  /*148f0*/  IADD3 R3, PT, PT, R89, R3, RZ ;  /* 0x0000000359037210 */ /* 0x004fca0007ffe0ff */
[----:B------:R1:W-:Y:S02]  /*14900*/  ST.E desc[UR14][R8.64+0x4], R3 ;  /* 0x0000040308007985 */ /* 0x0003e4000c10190e */
.L_x_2847:
[----:B------:R-:W-:Y:S05]  /*14910*/  BSYNC.RECONVERGENT B0 ;  /* 0x0000000000007941 */ /* 0x000fea0003800200 */
.L_x_2846:
        /* <DEDUP_REMOVED lines=12> */
.L_x_2853:
[----:B------:R-:W0:Y:S02]  /*149e0*/  LDS R2, [R0] ;  /* 0x0000000000027984 */ /* 0x000e240000000800 */
[----:B0-----:R-:W-:-:S05]  /*149f0*/  HADD2 R3, R2, R5 ;  /* 0x0000000502037230 */ /* 0x001fca0000000000 */
[----:B------:R-:W0:Y:S02]  /*14a00*/  ATOMS.CAST.SPIN P0, [R0], R2, R3 ;  /* 0x000000020000758d */ /* 0x000e240001800003 */
[----:B0-----:R-:W-:Y:S05]  /*14a10*/  @!P0 BRA `(.L_x_2853) ;  /* 0xfffffffc00f08947 */ /* 0x001fea000383ffff */
[----:B------:R-:W-:Y:S05]  /*14a20*/  BRA `(.L_x_2851) ;  /* 0x00000000000c7947 */ /* 0x000fea0003800000 */
.L_x_2852:
[----:B------:R-:W2:Y:S02]  /*14a30*/  LD.E R0, desc[UR14][R8.64] ;  /* 0x0000000e08007980 */ /* 0x000ea4000c101900 */
[----:B--2---:R-:W-:-:S05]  /*14a40*/  IADD3 R3, PT, PT, R5, R0, RZ ;  /* 0x0000000005037210 */ /* 0x004fca0007ffe0ff */
[----:B------:R0:W-:Y:S02]  /*14a50*/  ST.E desc[UR14][R8.64], R3 ;  /* 0x0000000308007985 */ /* 0x0001e4000c10190e */
.L_x_2851:
[----:B------:R-:W-:Y:S05]  /*14a60*/  BSYNC.RECONVERGENT B0 ;  /* 0x0000000000007941 */ /* 0x000fea0003800200 */
.L_x_2850:
[----:B------:R1:W-:Y:S02]  /*14a70*/  ATOM.E.ADD.F16x2.RN.STRONG.GPU P0, RZ, desc[UR14][R8.64+0x4], R7 ;  /* 0x8000040708ff79a2 */ /* 0x0003e4000c10e10e */
[----:B-1----:R-:W-:Y:S05]  /*14a80*/  @P0 EXIT ;  /* 0x000000000000094d */ /* 0x002fea0003800000 */
[----:B------:R-:W1:Y:S02]  /*14a90*/  QSPC.E.S P0, RZ, [R8+0x4] ;  /* 0x0000040008ff73aa */ /* 0x000e640000000500 */
[----:B-1----:R-:W-:Y:S05]  /*14aa0*/  @!P0 BRA `(.L_x_2854) ;  /* 0x00000000001c8947 */ /* 0x002fea0003800000 */
[----:B------:R-:W-:-:S04]  /*14ab0*/  MOV R2, R8 ;  /* 0x0000000800027202 */ /* 0x000fc80000000f00 */
[----:B------:R-:W-:-:S07]  /*14ac0*/  MOV R0, R2 ;  /* 0x0000000200007202 */ /* 0x000fce0000000f00 */
.L_x_2855:
[----:B------:R-:W0:Y:S02]  /*14ad0*/  LDS R2, [R0+0x4] ;  /* 0x0000040000027984 */ /* 0x000e240000000800 */
[----:B0-----:R-:W-:-:S05]  /*14ae0*/  HFMA2 R3, R2, 1, 1, R7 ;  /* 0x3c003c0002037831 */ /* 0x001fca0000000007 */
[----:B------:R-:W0:Y:S02]  /*14af0*/  ATOMS.CAST.SPIN P0, [R0+0x4], R2, R3 ;  /* 0x000004020000758d */ /* 0x000e240001800003 */
[----:B0-----:R-:W-:Y:S05]  /*14b00*/  @!P0 BRA `(.L_x_2855) ;  /* 0xfffffffc00f08947 */ /* 0x001fea000383ffff */
[----:B------:R-:W-:Y:S05]  /*14b10*/  EXIT ;  /* 0x000000000000794d */ /* 0x000fea0003800000 */
.L_x_2854:
[----:B------:R-:W0:Y:S02]  /*14b20*/  LD.E R0, desc[UR14][R8.64+0x4] ;  /* 0x0000040e08007980 */ /* 0x000e24000c101900 */
[----:B0-----:R-:W-:-:S05]  /*14b30*/  IADD3 R3, PT, PT, R7, R0, RZ ;  /* 0x0000000007037210 */ /* 0x001fca0007ffe0ff */
[----:B------:R-:W-:Y:S01]  /*14b40*/  ST.E desc[UR14][R8.64+0x4], R3 ;  /* 0x0000040308007985 */ /* 0x000fe2000c10190e */
[----:B------:R-:W-:Y:S05]  /*14b50*/  EXIT ;  /* 0x000000000000794d */ /* 0x000fea0003800000 */
.L_x_2856:
        /* <DEDUP_REMOVED lines=10> */
.L_x_5319:


//--------------------- .text._Z23gemm_half_q_half_kernelILi3ELi160ELb1ELb1ELi32EEvPK6__halfPKjS4_S2_PS0_iiiiPKtS7_iiiiiibS2_i --------------------------
	.section	.text._Z23gemm_half_q_half_kernelILi3ELi160ELb1ELb1ELi32EEvPK6__halfPKjS4_S2_PS0_iiiiPKtS7_iiiiiibS2_i,"ax",@progbits
	.align	128
        .global         _Z23gemm_half_q_half_kernelILi3ELi160ELb1ELb1ELi32EEvPK6__halfPKjS4_S2_PS0_iiiiPKtS7_iiiiiibS2_i
        .type           _Z23gemm_half_q_half_kernelILi3ELi160ELb1ELb1ELi32EEvPK6__halfPKjS4_S2_PS0_iiiiPKtS7_iiiiiibS2_i,@function
        .size           _Z23gemm_half_q_half_kernelILi3ELi160ELb1ELb1ELi32EEvPK6__halfPKjS4_S2_PS0_iiiiPKtS7_iiiiiibS2_i,(.L_x_5320 - _Z23gemm_half_q_half_kernelILi3ELi160ELb1ELb1ELi32EEvPK6__halfPKjS4_S2_PS0_iiiiPKtS7_iiiiiibS2_i)
        .other          _Z23gemm_half_q_half_kernelILi3ELi160ELb1ELb1ELi32EEvPK6__halfPKjS4_S2_PS0_iiiiPKtS7_iiiiiibS2_i,@"STO_CUDA_ENTRY STV_DEFAULT"
_Z23gemm_half_q_half_kernelILi3ELi160ELb1ELb1ELi32EEvPK6__halfPKjS4_S2_PS0_iiiiPKtS7_iiiiiibS2_i:
.text._Z23gemm_half_q_half_kernelILi3ELi160ELb1ELb1ELi32EEvPK6__halfPKjS4_S2_PS0_iiiiPKtS7_iiiiiibS2_i:
        /* <DEDUP_REMOVED lines=9> */
[----:B------:R-:W1:Y:S01]  /*0090*/  S2R R9, SR_CTAID.X ;  /* 0x0000000000097919 */ /* 0x000e620000002500 */
[----:B------:R-:W2:Y:S01]  /*00a0*/  LDCU UR6, c[0x0][0x3b0] ;  /* 0x00007600ff0677ac */ /* 0x000ea20008000800 */
[----:B0-----:R-:W3:Y:S01]  /*00b0*/  LDG.E.U16 R55, desc[UR10][R4.64] ;  /* 0x0000000a04377981 */ /* 0x001ee2000c1e1500 */
[----:B------:R-:W-:Y:S02]  /*00c0*/  ISETP.NE.AND P1, PT, R15, 0x1, PT ;  /* 0x000000010f00780c */ /* 0x000fe40003f25270 */
[----:B------:R-:W-:Y:S01]  /*00d0*/  PRMT R13, RZ, 0x7610, R13 ;  /* 0x00007610ff0d7816 */ /* 0x000fe2000000000d */
[----:B------:R-:W0:Y:S01]  /*00e0*/  S2R R2, SR_TID.X ;  /* 0x0000000000027919 */ /* 0x000e220000002100 */
[----:B------:R-:W-:Y:S01]  /*00f0*/  PRMT R12, RZ, 0x7610, R12 ;  /* 0x00007610ff0c7816 */ /* 0x000fe2000000000c */
[----:B------:R-:W4:Y:S01]  /*0100*/  S2R R3, SR_CTAID.Z ;  /* 0x0000000000037919 */ /* 0x000f220000002700 */
        /* <DEDUP_REMOVED lines=12> */
.L_x_2857:
[----:B------:R-:W-:Y:S02]  /*01d0*/  PRMT R0, R0, 0x9910, RZ ;  /* 0x0000991000007816 */ /* 0x000fe400000000ff */
[----:B------:R-:W-:Y:S02]  /*01e0*/  SHF.L.U32 R59, R3, 0x5, RZ ;  /* 0x00000005033b7819 */ /* 0x000fe400000006ff */
[----:B------:R-:W-:Y:S02]  /*01f0*/  ISETP.NE.AND P0, PT, R0, RZ, PT ;  /* 0x000000ff0000720c */ /* 0x000fe40003f05270 */
[----:B------:R-:W-:-:S04]  /*0200*/  IADD3 R14, PT, PT, R59, 0x20, RZ ;  /* 0x000000203b0e7810 */ /* 0x000fc80007ffe0ff */
[----:B------:R-:W-:-:S07]  /*0210*/  VIMNMX R56, PT, PT, R14, UR6, PT ;  /* 0x000000060e387c48 */ /* 0x000fce000bfe0100 */
        /* <DEDUP_REMOVED lines=30> */
[----:B-1----:R-:W-:-:S09]  /*0400*/  IADD3 R6, PT, PT, R10, UR6, RZ ;  /* 0x000000060a067c10 */ /* 0x002fd2000fffe0ff */
[----:B------:R-:W-:Y:S05]  /*0410*/  @P0 BRA `(.L_x_2861) ;  /* 0x0000000000ec0947 */ /* 0x000fea0003800000 */
[----:B------:R-:W-:Y:S02]  /*0420*/  IADD3 R8, PT, PT, RZ, -R20, RZ ;  /* 0x80000014ff087210 */ /* 0x000fe40007ffe0ff */
[----:B------:R-:W-:Y:S02]  /*0430*/  PLOP3.LUT P0, PT, PT, PT, PT, 0x80, 0x8 ;  /* 0x000000000008781c */ /* 0x000fe40003f0f070 */
[----:B------:R-:W-:-:S13]  /*0440*/  ISETP.GT.AND P2, PT, R8, 0x3, PT ;  /* 0x000000030800780c */ /* 0x000fda0003f44270 */
[----:B------:R-:W-:Y:S05]  /*0450*/  @!P2 BRA `(.L_x_2862) ;  /* 0x000000000084a947 */ /* 0x000fea0003800000 */
[----:B------:R-:W-:-:S13]  /*0460*/  PLOP3.LUT P0, PT, PT, PT, PT, 0x8, 0x80 ;  /* 0x000000000080781c */ /* 0x000fda0003f0e170 */
.L_x_2863:
        /* <DEDUP_REMOVED lines=32> */
.L_x_2862:
        /* <DEDUP_REMOVED lines=20> */
.L_x_2864:
[----:B------:R-:W-:-:S13]  /*07b0*/  ISETP.EQ.AND P2, PT, R20, RZ, PT ;  /* 0x000000ff1400720c */ /* 0x000fda0003f42270 */
[----:B------:R-:W-:Y:S05]  /*07c0*/  @!P0 BRA P2, `(.L_x_2859) ;  /* 0x0000000400788947 */ /* 0x000fea0001000000 */
.L_x_2861:
        /* <DEDUP_REMOVED lines=12> */
.L_x_2860:
[----:B------:R-:W-:-:S04]  /*0890*/  LEA R8, P0, R7, UR8, 0x1 ;  /* 0x0000000807087c11 */ /* 0x000fc8000f8008ff */
[----:B------:R-:W-:Y:S01]  /*08a0*/  LEA.HI.X R9, R7, UR9, RZ, 0x1, P0 ;  /* 0x0000000907097c11 */ /* 0x000fe200080f0cff */
[----:B------:R-:W-:Y:S01]  /*08b0*/  IMAD R20, R57, UR6, RZ ;  /* 0x0000000639147c24 */ /* 0x000fe2000f8e02ff */
        /* <DEDUP_REMOVED lines=13> */
.L_x_2867:
[----:B-----5:R-:W-:Y:S02]  /*0990*/  IADD3 R9, P2, PT, R23, R20, RZ ;  /* 0x0000001417097210 */ /* 0x020fe40007f5e0ff */
[C---:B------:R-:W-:Y:S02]  /*09a0*/  IADD3 R10, PT, PT, R20.reuse, UR6, RZ ;  /* 0x00000006140a7c10 */ /* 0x040fe4000fffe0ff */
[----:B------:R-:W-:Y:S02]  /*09b0*/  LEA.HI.X.SX32 R20, R20, RZ, 0x1, P2 ;  /* 0x000000ff14147211 */ /* 0x000fe400010f0eff */
[----:B-1----:R-:W-:Y:S02]  /*09c0*/  LEA R8, P2, R9, UR4, 0x1 ;  /* 0x0000000409087c11 */ /* 0x002fe4000f8408ff */
        /* <DEDUP_REMOVED lines=26> */
[----:B-1----:R-:W-:Y:S01]  /*0b70*/  IADD3 R6, PT, PT, R6, 0x100, RZ ;  /* 0x0000010006067810 */ /* 0x002fe20007ffe0ff */
[----:B------:R-:W-:Y:S06]  /*0b80*/  @!P2 BRA `(.L_x_2867) ;  /* 0xfffffffc0080a947 */ /* 0x000fec000383ffff */
.L_x_2866:
[----:B------:R-:W-:-:S04]  /*0b90*/  IADD3 R8, PT, PT, RZ, -R7, RZ ;  /* 0x80000007ff087210 */ /* 0x000fc80007ffe0ff */
[----:B------:R-:W-:-:S13]  /*0ba0*/  ISETP.GT.AND P2, PT, R8, 0x1, PT ;  /* 0x000000010800780c */ /* 0x000fda0003f44270 */
[----:B------:R-:W-:Y:S05]  /*0bb0*/  @!P2 BRA `(.L_x_2868) ;  /* 0x000000000048a947 */ /* 0x000fea0003800000 */
[----:B------:R-:W1:Y:S01]  /*0bc0*/  LDCU.64 UR4, c[0x0][0x380] ;  /* 0x00007000ff0477ac */ /* 0x000e620008000a00 */
[C---:B------:R-:W-:Y:S02]  /*0bd0*/  IADD3 R16, PT, PT, R20.reuse, UR6, RZ ;  /* 0x0000000614107c10 */ /* 0x040fe4000fffe0ff */
        /* <DEDUP_REMOVED lines=15> */
[----:B-1----:R-:W-:-:S07]  /*0cd0*/  IADD3 R6, PT, PT, R6, 0x80, RZ ;  /* 0x0000008006067810 */ /* 0x002fce0007ffe0ff */
.L_x_2868:
[----:B------:R-:W-:-:S13]  /*0ce0*/  ISETP.NE.OR P0, PT, R7, RZ, P0 ;  /* 0x000000ff0700720c */ /* 0x000fda0000705670 */
[----:B------:R-:W-:Y:S05]  /*0cf0*/  @!P0 BRA `(.L_x_2859) ;  /* 0x00000000002c8947 */ /* 0x000fea0003800000 */
.L_x_2865:
[----:B-----5:R-:W-:-:S04]  /*0d00*/  IADD3 R9, P0, PT, R23, R20, RZ ;  /* 0x0000001417097210 */ /* 0x020fc80007f1e0ff */
[----:B------:R-:W-:Y:S02]  /*0d10*/  LEA.HI.X.SX32 R10, R20, RZ, 0x1, P0 ;  /* 0x000000ff140a7211 */ /* 0x000fe400000f0eff */
[----:B0-----:R-:W-:-:S04]  /*0d20*/  LEA R8, P0, R9, UR8, 0x1 ;  /* 0x0000000809087c11 */ /* 0x001fc8000f8008ff */
        /* <DEDUP_REMOVED lines=8> */
.L_x_2859:
[----:B0-----:R-:W-:Y:S05]  /*0db0*/  BSYNC.RECONVERGENT B0 ;  /* 0x0000000000007941 */ /* 0x001fea0003800200 */
.L_x_2858:
        /* <DEDUP_REMOVED lines=20> */
.L_x_2872:
        /* <DEDUP_REMOVED lines=15> */
.L_x_2871:
[----:B--2---:R-:W-:-:S04]  /*0ff0*/  IADD3 R4, PT, PT, RZ, -R10, RZ ;  /* 0x8000000aff047210 */ /* 0x004fc80007ffe0ff */
        /* <DEDUP_REMOVED lines=11> */
.L_x_2873:
[----:B------:R-:W-:-:S13]  /*10b0*/  ISETP.NE.OR P0, PT, R10, RZ, P0 ;  /* 0x000000ff0a00720c */ /* 0x000fda0000705670 */
[----:B------:R-:W-:Y:S05]  /*10c0*/  @!P0 BRA `(.L_x_2869) ;  /* 0x00000000001c8947 */ /* 0x000fea0003800000 */
.L_x_2870:
[----:B0-----:R-:W0:Y:S02]  /*10d0*/  LDC.64 R4, c[0x0][0x3a0] ;  /* 0x0000e800ff047b82 */ /* 0x001e240000000a00 */
.L_x_2874:
[----:B01----:R-:W-:Y:S01]  /*10e0*/  IMAD.WIDE R6, R20, 0x2, R4 ;  /* 0x0000000214067825 */ /* 0x003fe200078e0204 */
[----:B------:R-:W-:Y:S02]  /*10f0*/  IADD3 R10, PT, PT, R10, 0x1, RZ ;  /* 0x000000010a0a7810 */ /* 0x000fe40007ffe0ff */
[----:B------:R-:W-:Y:S02]  /*1100*/  IADD3 R20, PT, PT, R20, R11, RZ ;  /* 0x0000000b14147210 */ /* 0x000fe40007ffe0ff */
[----:B------:R2:W-:Y:S01]  /*1110*/  STG.E.64 desc[UR10][R6.64], RZ ;  /* 0x000000ff06007986 */ /* 0x0005e2000c101b0a */
[----:B------:R-:W-:-:S13]  /*1120*/  ISETP.NE.AND P0, PT, R10, RZ, PT ;  /* 0x000000ff0a00720c */ /* 0x000fda0003f05270 */
[----:B--2---:R-:W-:Y:S05]  /*1130*/  @P0 BRA `(.L_x_2874) ;  /* 0xfffffffc00e80947 */ /* 0x004fea000383ffff */
.L_x_2869:
[----:B------:R-:W0:Y:S01]  /*1140*/  LDCU UR5, c[0x0][0x3c8] ;  /* 0x00007900ff0577ac */ /* 0x000e220008000800 */
[----:B------:R-:W-:Y:S01]  /*1150*/  BAR.SYNC.DEFER_BLOCKING 0x0 ;  /* 0x0000000000007b1d */ /* 0x000fe20000010000 */
[----:B------:R-:W-:-:S05]  /*1160*/  ISETP.GE.AND P0, PT, R59, UR6, PT ;  /* 0x000000063b007c0c */ /* 0x000fca000bf06270 */
[----:B------:R-:W2:Y:S01]  /*1170*/  LDCU UR9, c[0x0][0x3cc] ;  /* 0x00007980ff0977ac */ /* 0x000ea20008000800 */
[----:B------:R-:W3:Y:S01]  /*1180*/  LDCU UR7, c[0x0][0x3d0] ;  /* 0x00007a00ff0777ac */ /* 0x000ee20008000800 */
[----:B------:R-:W4:Y:S01]  /*1190*/  LDCU UR8, c[0x0][0x3d4] ;  /* 0x00007a80ff0877ac */ /* 0x000f220008000800 */
[----:B01----:R-:W-:Y:S01]  /*11a0*/  VIMNMX R6, PT, PT, R59, UR5, PT ;  /* 0x000000053b067c48 */ /* 0x003fe2000bfe0100 */
[----:B------:R-:W0:Y:S04]  /*11b0*/  LDCU UR12, c[0x0][0x3d8] ;  /* 0x00007b00ff0c77ac */ /* 0x000e280008000800 */
[----:B------:R-:W-:Y:S05]  /*11c0*/  @P0 BRA `(.L_x_2875) ;  /* 0x0000000000d40947 */ /* 0x000fea0003800000 */
[----:B------:R-:W1:Y:S01]  /*11d0*/  LDC.64 R4, c[0x0][0x3b8] ;  /* 0x0000ee00ff047b82 */ /* 0x000e620000000a00 */
[----:B------:R-:W-:-:S05]  /*11e0*/  SHF.L.U32 R9, R3, 0x6, RZ ;  /* 0x0000000603097819 */ /* 0x000fca00000006ff */
        /* <DEDUP_REMOVED lines=8> */
[----:B-1----:R-:W-:-:S07]  /*1270*/  SHF.R.S32.HI R20, RZ, 0x3, R3 ;  /* 0x00000003ff147819 */ /* 0x002fce0000011403 */
.L_x_2876:
[----:B------:R-:W1:Y:S01]  /*1280*/  LDC.64 R2, c[0x0][0x390] ;  /* 0x0000e400ff027b82 */ /* 0x000e620000000a00 */
[----:B-----5:R-:W-:-:S05]  /*1290*/  IADD3 R7, PT, PT, R18, UR4, RZ ;  /* 0x0000000412077c10 */ /* 0x020fca000fffe0ff */
[----:B------:R-:W-:-:S05]  /*12a0*/  IMAD R8, R7, R11, RZ ;  /* 0x0000000b07087224 */ /* 0x000fca00078e02ff */
[----:B------:R-:W-:-:S04]  /*12b0*/  SHF.R.S32.HI R9, RZ, 0x1f, R8 ;  /* 0x0000001fff097819 */ /* 0x000fc80000011408 */
[----:B------:R-:W-:-:S04]  /*12c0*/  LEA.HI R9, R9, R8, RZ, 0x3 ;  /* 0x0000000809097211 */ /* 0x000fc800078f18ff */
[----:B------:R-:W-:-:S05]  /*12d0*/  LEA.HI.SX32 R9, R9, R20, 0x1d ;  /* 0x0000001409097211 */ /* 0x000fca00078feaff */
[----:B-1----:R-:W-:Y:S01]  /*12e0*/  IMAD.WIDE R2, R9, 0x4, R2 ;  /* 0x0000000409027825 */ /* 0x002fe200078e0202 */
[----:B------:R-:W-:Y:S01]  /*12f0*/  SHF.L.U32 R17, R21, 0x1, RZ ;  /* 0x0000000115117819 */ /* 0x000fe200000006ff */
[----:B------:R-:W1:Y:S04]  /*1300*/  LDC.64 R8, c[0x0][0x398] ;  /* 0x0000e600ff087b82 */ /* 0x000e680000000a00 */
[----:B------:R-:W2:Y:S01]  /*1310*/  LDG.E.CONSTANT R2, desc[UR10][R2.64] ;  /* 0x0000000a02027981 */ /* 0x000ea2000c1e9900 */
[----:B------:R-:W-:-:S06]  /*1320*/  IMAD.WIDE.U32 R16, R17, 0x2, R4 ;  /* 0x0000000211107825 */ /* 0x000fcc00078e0004 */
[----:B------:R-:W3:Y:S01]  /*1330*/  LDG.E.U16.CONSTANT R16, desc[UR10][R16.64+0x2] ;  /* 0x0000020a10107981 */ /* 0x000ee2000c1e9500 */
[----:B-1----:R-:W-:-:S05]  /*1340*/  IMAD.WIDE.U32 R8, R7, 0x2, R8 ;  /* 0x0000000207087825 */ /* 0x002fca00078e0008 */
[----:B------:R1:W4:Y:S01]  /*1350*/  LDG.E.U16.CONSTANT R24, desc[UR10][R8.64] ;  /* 0x0000000a08187981 */ /* 0x000322000c1e9500 */
[----:B------:R-:W-:Y:S01]  /*1360*/  UIADD3 UR4, UPT, UPT, UR4, 0x1, URZ ;  /* 0x0000000104047890 */ /* 0x000fe2000fffe0ff */
[----:B--2---:R-:W-:-:S04]  /*1370*/  SHF.R.U32.HI R7, RZ, R19, R2 ;  /* 0x00000013ff077219 */ /* 0x004fc80000011602 */
[--C-:B------:R-:W-:Y:S02]  /*1380*/  SHF.R.U32.HI R22, RZ, 0x4, R7.reuse ;  /* 0x00000004ff167819 */ /* 0x100fe40000011607 */
[--C-:B------:R-:W-:Y:S02]  /*1390*/  SHF.R.U32.HI R2, RZ, 0x8, R7.reuse ;  /* 0x00000008ff027819 */ /* 0x100fe40000011607 */
        /* <DEDUP_REMOVED lines=11> */
[----:B-1----:R-:W4:Y:S01]  /*1450*/  I2F.F16 R9, R22 ;  /* 0x0000001600097306 */ /* 0x002f220000200c00 */
[----:B------:R-:W-:Y:S01]  /*1460*/  IADD3 R3, PT, PT, R2, 0x1, R3 ;  /* 0x0000000102037810 */ /* 0x000fe20007ffe003 */
[----:B------:R-:W-:Y:S01]  /*1470*/  IMAD R2, R7, R7, R7 ;  /* 0x0000000707027224 */ /* 0x000fe200078e0207 */
[----:B------:R-:W-:-:S04]  /*1480*/  ISETP.GE.AND P0, PT, R21, R56, PT ;  /* 0x000000381500720c */ /* 0x000fc80003f06270 */
[----:B------:R-:W-:Y:S01]  /*1490*/  IADD3 R2, PT, PT, R7, 0x1, R2 ;  /* 0x0000000107027810 */ /* 0x000fe20007ffe002 */
[----:B------:R-:W1:Y:S01]  /*14a0*/  I2F.F16 R23, R23 ;  /* 0x0000001700177306 */ /* 0x000e620000200c00 */
[----:B----4-:R-:W-:-:S07]  /*14b0*/  HMUL2 R9, R9.H0_H0, R24.H0_H0 ;  /* 0x2000001809097232 */ /* 0x010fce0000000800 */
[----:B------:R-:W2:Y:S01]  /*14c0*/  I2F.F16 R3, R3 ;  /* 0x0000000300037306 */ /* 0x000ea20000200c00 */
[----:B-1----:R-:W-:-:S07]  /*14d0*/  HMUL2 R10, R23.H0_H0, R24.H0_H0 ;  /* 0x20000018170a7232 */ /* 0x002fce0000000800 */
[----:B------:R-:W1:Y:S01]  /*14e0*/  I2F.F16 R7, R2 ;  /* 0x0000000200077306 */ /* 0x000e620000200c00 */
[-C--:B--2---:R-:W-:Y:S02]  /*14f0*/  HMUL2 R8, R3.H0_H0, R24.reuse.H0_H0 ;  /* 0x2000001803087232 */ /* 0x084fe40000000800 */
[----:B-1----:R-:W-:Y:S01]  /*1500*/  HMUL2 R7, R7.H0_H0, R24.H0_H0 ;  /* 0x2000001807077232 */ /* 0x002fe20000000800 */
[----:B------:R-:W-:Y:S06]  /*1510*/  @!P0 BRA `(.L_x_2876) ;  /* 0xfffffffc00588947 */ /* 0x000fec000383ffff */
.L_x_2875:
[C---:B------:R-:W-:Y:S01]  /*1520*/  ISETP.GT.AND P0, PT, R59.reuse, UR5, PT ;  /* 0x000000053b007c0c */ /* 0x040fe2000bf04270 */
[----:B------:R-:W-:Y:S01]  /*1530*/  HFMA2 R2, -RZ, RZ, 0, 0 ;  /* 0x00000000ff027431 */ /* 0x000fe200000001ff */
[----:B------:R-:W-:Y:S02]  /*1540*/  SHF.R.S32.HI R3, RZ, 0x1f, R6 ;  /* 0x0000001fff037819 */ /* 0x000fe40000011406 */
[----:B------:R-:W-:Y:S02]  /*1550*/  CS2R R4, SRZ ;  /* 0x0000000000047805 */ /* 0x000fe4000001ff00 */
[----:B--2---:R-:W-:Y:S02]  /*1560*/  ISETP.GT.AND P2, PT, R59, UR9, PT ;  /* 0x000000093b007c0c */ /* 0x004fe4000bf44270 */
[----:B------:R-:W-:Y:S02]  /*1570*/  CS2R R16, SRZ ;  /* 0x0000000000107805 */ /* 0x000fe4000001ff00 */
[----:B------:R-:W-:-:S02]  /*1580*/  LEA.HI R3, R3, R6, RZ, 0x5 ;  /* 0x0000000603037211 */ /* 0x000fc400078f28ff */
[C---:B---3--:R-:W-:Y:S02]  /*1590*/  ISETP.GT.AND P3, PT, R59.reuse, UR7, PT ;  /* 0x000000073b007c0c */ /* 0x048fe4000bf64270 */
[C---:B----4-:R-:W-:Y:S02]  /*15a0*/  ISETP.GT.AND P4, PT, R59.reuse, UR8, PT ;  /* 0x000000083b007c0c */ /* 0x050fe4000bf84270 */
[----:B0-----:R-:W-:Y:S02]  /*15b0*/  ISETP.GT.AND P5, PT, R59, UR12, PT ;  /* 0x0000000c3b007c0c */ /* 0x001fe4000bfa4270 */
[----:B------:R-:W-:Y:S01]  /*15c0*/  SHF.R.S32.HI R19, RZ, 0x5, R3 ;  /* 0x00000005ff137819 */ /* 0x000fe20000011403 */
        /* <DEDUP_REMOVED lines=8> */
.L_x_2877:
        /* <DEDUP_REMOVED lines=8> */
.L_x_2878:
        /* <DEDUP_REMOVED lines=8> */
.L_x_2879:
        /* <DEDUP_REMOVED lines=8> */
.L_x_2880:
        /* <DEDUP_REMOVED lines=8> */
.L_x_2881:
        /* <DEDUP_REMOVED lines=10> */
[----:B------:R-:W-:-:S03]  /*18f0*/  PRMT R4, RZ, 0x5410, RZ ;  /* 0x00005410ff047816 */ /* 0x000fc600000000ff */
[----:B------:R-:W-:Y:S01]  /*1900*/  IMAD R3, R2, R11, RZ ;  /* 0x0000000b02037224 */ /* 0x000fe200078e02ff */
[----:B------:R-:W-:-:S04]  /*1910*/  SHF.R.S32.HI R2, RZ, 0x1f, R0 ;  /* 0x0000001fff027819 */ /* 0x000fc80000011400 */
[----:B------:R-:W-:-:S04]  /*1920*/  IADD3 R0, P0, PT, R0, R3, RZ ;  /* 0x0000000300007210 */ /* 0x000fc80007f1e0ff */
[----:B------:R-:W-:Y:S02]  /*1930*/  LEA.HI.X.SX32 R3, R3, R2, 0x1, P0 ;  /* 0x0000000203037211 */ /* 0x000fe400000f0eff */
[C---:B0-----:R-:W-:Y:S01]  /*1940*/  LEA R28, P0, R0.reuse, UR12, 0x2 ;  /* 0x0000000c001c7c11 */ /* 0x041fe2000f8010ff */
[----:B-1----:R-:W-:Y:S01]  /*1950*/  ULEA UR7, UR8, UR7, 0x18 ;  /* 0x0000000708077291 */ /* 0x002fe2000f8ec0ff */
[----:B------:R-:W-:Y:S02]  /*1960*/  PRMT R2, RZ, 0x5410, RZ ;  /* 0x00005410ff027816 */ /* 0x000fe400000000ff */
[----:B------:R-:W-:Y:S02]  /*1970*/  LEA.HI.X R29, R0, UR13, R3, 0x2, P0 ;  /* 0x0000000d001d7c11 */ /* 0x000fe400080f1403 */
[----:B------:R-:W-:Y:S02]  /*1980*/  ISETP.LT.AND P0, PT, R59, UR4, PT ;  /* 0x000000043b007c0c */ /* 0x000fe4000bf01270 */
[----:B------:R-:W-:Y:S01]  /*1990*/  UMOV UR4, UR7 ;  /* 0x0000000700047c82 */ /* 0x000fe20008000000 */
[----:B------:R-:W-:-:S02]  /*19a0*/  PRMT R3, RZ, 0x5410, RZ ;  /* 0x00005410ff037816 */ /* 0x000fc400000000ff */
[----:B------:R-:W-:-:S08]  /*19b0*/  PRMT R0, RZ, 0x5410, RZ ;  /* 0x00005410ff007816 */ /* 0x000fd000000000ff */
[----:B------:R-:W-:Y:S05]  /*19c0*/  @!P0 BRA `(.L_x_2882) ;  /* 0x0000006000708947 */ /* 0x000fea0003800000 */
[----:B------:R-:W2:Y:S01]  /*19d0*/  LDG.E.128.CONSTANT R16, desc[UR10][R28.64] ;  /* 0x0000000a1c107981 */ /* 0x000ea2000c1e9d00 */
[----:B------:R-:W-:-:S05]  /*19e0*/  IMAD.WIDE R24, R11, 0x4, R28 ;  /* 0x000000040b187825 */ /* 0x000fca00078e021c */
[----:B-----5:R-:W3:Y:S01]  /*19f0*/  LDG.E.128.CONSTANT R20, desc[UR10][R24.64] ;  /* 0x0000000a18147981 */ /* 0x020ee2000c1e9d00 */
[----:B------:R-:W-:Y:S02]  /*1a00*/  ISETP.NE.AND P2, PT, R55, RZ, PT ;  /* 0x000000ff3700720c */ /* 0x000fe40003f45270 */
[----:B------:R-:W-:Y:S02]  /*1a10*/  PRMT R6, R6, 0x5410, RZ ;  /* 0x0000541006067816 */ /* 0x000fe400000000ff */
        /* <DEDUP_REMOVED lines=8> */
[----:B------:R-:W-:Y:S01]  /*1aa0*/  LEA.HI R28, R21, 0xffffff80, RZ, 0x8 ;  /* 0xffffff80151c7811 */ /* 0x000fe200078f40ff */
[----:B------:R2:W3:Y:S01]  /*1ab0*/  I2F.F16 R32, R2 ;  /* 0x0000000200207306 */ /* 0x0004e20000200c00 */
[----:B0-----:R-:W-:Y:S02]  /*1ac0*/  SHF.R.U32.HI R0, RZ, 0x8, R16 ;  /* 0x00000008ff007819 */ /* 0x001fe40000011610 */
[----:B------:R-:W-:-:S02]  /*1ad0*/  LEA.HI R27, R22, 0xffffff80, RZ, 0x8 ;  /* 0xffffff80161b7811 */ /* 0x000fc400078f40ff */
[----:B------:R-:W-:Y:S02]  /*1ae0*/  LOP3.LUT R0, R0, 0xff, RZ, 0xc0, !PT ;  /* 0x000000ff00007812 */ /* 0x000fe400078ec0ff */
[----:B------:R-:W-:Y:S01]  /*1af0*/  LEA.HI R37, R16, 0xffffff80, RZ, 0x8 ;  /* 0xffffff8010257811 */ /* 0x000fe200078f40ff */
[----:B------:R0:W4:Y:S01]  /*1b00*/  I2F.F16 R31, R3 ;  /* 0x00000003001f7306 */ /* 0x0001220000200c00 */
[----:B------:R-:W-:Y:S02]  /*1b10*/  IADD3 R0, PT, PT, R0, -0x80, RZ ;  /* 0xffffff8000007810 */ /* 0x000fe40007ffe0ff */
[----:B--2---:R-:W-:Y:S02]  /*1b20*/  SHF.R.U32.HI R2, RZ, 0x8, R17 ;  /* 0x00000008ff027819 */ /* 0x004fe40000011611 */
[----:B------:R-:W-:Y:S02]  /*1b30*/  LEA.HI R36, R17, 0xffffff80, RZ, 0x8 ;  /* 0xffffff8011247811 */ /* 0x000fe400078f40ff */
[----:B------:R-:W-:Y:S01]  /*1b40*/  LOP3.LUT R2, R2, 0xff, RZ, 0xc0, !PT ;  /* 0x000000ff02027812 */ /* 0x000fe200078ec0ff */
[----:B------:R2:W1:Y:S01]  /*1b50*/  I2F.F16 R39, R0 ;  /* 0x0000000000277306 */ /* 0x0004620000200c00 */
[----:B0-----:R-:W-:-:S02]  /*1b60*/  SHF.R.U32.HI R3, RZ, 0x8, R18 ;  /* 0x00000008ff037819 */ /* 0x001fc40000011612 */
[----:B------:R-:W-:Y:S02]  /*1b70*/  IADD3 R2, PT, PT, R2, -0x80, RZ ;  /* 0xffffff8002027810 */ /* 0x000fe40007ffe0ff */
[----:B------:R-:W-:Y:S02]  /*1b80*/  LOP3.LUT R3, R3, 0xff, RZ, 0xc0, !PT ;  /* 0x000000ff03037812 */ /* 0x000fe400078ec0ff */
[----:B------:R-:W-:Y:S01]  /*1b90*/  LEA.HI R35, R18, 0xffffff80, RZ, 0x8 ;  /* 0xffffff8012237811 */ /* 0x000fe200078f40ff */
[----:B------:R0:W1:Y:S01]  /*1ba0*/  I2F.F16 R41, R2 ;  /* 0x0000000200297306 */ /* 0x0000620000200c00 */
[----:B--2---:R-:W-:Y:S02]  /*1bb0*/  SHF.R.U32.HI R0, RZ, 0x8, R19 ;  /* 0x00000008ff007819 */ /* 0x004fe40000011613 */
[----:B------:R-:W-:Y:S02]  /*1bc0*/  IADD3 R3, PT, PT, R3, -0x80, RZ ;  /* 0xffffff8003037810 */ /* 0x000fe40007ffe0ff */
[----:B------:R-:W-:-:S02]  /*1bd0*/  LOP3.LUT R0, R0, 0xff, RZ, 0xc0, !PT ;  /* 0x000000ff00007812 */ /* 0x000fc400078ec0ff */
[----:B------:R-:W-:Y:S01]  /*1be0*/  LEA.HI R34, R19, 0xffffff80, RZ, 0x8 ;  /* 0xffffff8013227811 */ /* 0x000fe200078f40ff */
[----:B------:R2:W1:Y:S01]  /*1bf0*/  I2F.F16 R43, R3 ;  /* 0x00000003002b7306 */ /* 0x0004620000200c00 */
[----:B------:R-:W-:Y:S02]  /*1c00*/  IADD3 R49, PT, PT, R0, -0x80, RZ ;  /* 0xffffff8000317810 */ /* 0x000fe40007ffe0ff */
[----:B0-----:R-:W-:Y:S02]  /*1c10*/  LOP3.LUT R2, R21, 0xff, RZ, 0xc0, !PT ;  /* 0x000000ff15027812 */ /* 0x001fe400078ec0ff */
[----:B------:R-:W-:Y:S02]  /*1c20*/  LOP3.LUT R0, R20, 0xff, RZ, 0xc0, !PT ;  /* 0x000000ff14007812 */ /* 0x000fe400078ec0ff */
[----:B------:R-:W-:Y:S01]  /*1c30*/  IADD3 R46, PT, PT, R2, -0x80, RZ ;  /* 0xffffff80022e7810 */ /* 0x000fe20007ffe0ff */
[----:B------:R-:W0:Y:S01]  /*1c40*/  I2F.F16 R37, R37 ;  /* 0x0000002500257306 */ /* 0x000e220000200c00 */
[----:B------:R-:W-:-:S02]  /*1c50*/  IADD3 R0, PT, PT, R0, -0x80, RZ ;  /* 0xffffff8000007810 */ /* 0x000fc40007ffe0ff */
[----:B------:R-:W-:Y:S02]  /*1c60*/  LOP3.LUT R2, R22, 0xff, RZ, 0xc0, !PT ;  /* 0x000000ff16027812 */ /* 0x000fe400078ec0ff */
[----:B--2---:R-:W-:Y:S02]  /*1c70*/  LOP3.LUT R3, R23, 0xff, RZ, 0xc0, !PT ;  /* 0x000000ff17037812 */ /* 0x004fe400078ec0ff */
[----:B------:R-:W-:Y:S01]  /*1c80*/  IADD3 R45, PT, PT, R2, -0x80, RZ ;  /* 0xffffff80022d7810 */ /* 0x000fe20007ffe0ff */
[----:B------:R2:W0:Y:S01]  /*1c90*/  I2F.F16 R47, R0 ;  /* 0x00000000002f7306 */ /* 0x0004220000200c00 */
[----:B------:R-:W-:Y:S02]  /*1ca0*/  SHF.R.U32.HI R2, RZ, 0x8, R20 ;  /* 0x00000008ff027819 */ /* 0x000fe40000011614 */
[----:B------:R-:W-:Y:S02]  /*1cb0*/  IADD3 R3, PT, PT, R3, -0x80, RZ ;  /* 0xffffff8003037810 */ /* 0x000fe40007ffe0ff */
[----:B------:R-:W-:-:S02]  /*1cc0*/  LOP3.LUT R2, R2, 0xff, RZ, 0xc0, !PT ;  /* 0x000000ff02027812 */ /* 0x000fc400078ec0ff */
[----:B------:R-:W-:Y:S01]  /*1cd0*/  SHF.R.U32.HI R20, RZ, 0x10, R20 ;  /* 0x00000010ff147819 */ /* 0x000fe20000011614 */
[----:B------:R3:W0:Y:S01]  /*1ce0*/  I2F.F16 R44, R3 ;  /* 0x00000003002c7306 */ /* 0x0006220000200c00 */
[--C-:B--2---:R-:W-:Y:S02]  /*1cf0*/  SHF.R.U32.HI R0, RZ, 0x8, R21.reuse ;  /* 0x00000008ff007819 */ /* 0x104fe40000011615 */
[----:B------:R-:W-:Y:S02]  /*1d00*/  IADD3 R2, PT, PT, R2, -0x80, RZ ;  /* 0xffffff8002027810 */ /* 0x000fe40007ffe0ff */
[----:B------:R-:W-:Y:S02]  /*1d10*/  LOP3.LUT R0, R0, 0xff, RZ, 0xc0, !PT ;  /* 0x000000ff00007812 */ /* 0x000fe400078ec0ff */
[----:B------:R-:W-:Y:S01]  /*1d20*/  SHF.R.U32.HI R21, RZ, 0x10, R21 ;  /* 0x00000010ff157819 */ /* 0x000fe20000011615 */
[----:B------:R2:W0:Y:S01]  /*1d30*/  I2F.F16 R50, R2 ;  /* 0x0000000200327306 */ /* 0x0004220000200c00 */
[----:B------:R-:W-:-:S02]  /*1d40*/  IADD3 R0, PT, PT, R0, -0x80, RZ ;  /* 0xffffff8000007810 */ /* 0x000fc40007ffe0ff */
[--C-:B---3--:R-:W-:Y:S02]  /*1d50*/  SHF.R.U32.HI R3, RZ, 0x8, R22.reuse ;  /* 0x00000008ff037819 */ /* 0x108fe40000011616 */
[----:B------:R-:W-:Y:S02]  /*1d60*/  SHF.R.U32.HI R22, RZ, 0x10, R22 ;  /* 0x00000010ff167819 */ /* 0x000fe40000011616 */
[----:B------:R-:W-:Y:S01]  /*1d70*/  LOP3.LUT R4, R19, 0xff, RZ, 0xc0, !PT ;  /* 0x000000ff13047812 */ /* 0x000fe200078ec0ff */
[----:B------:R3:W0:Y:S01]  /*1d80*/  I2F.F16 R51, R0 ;  /* 0x0000000000337306 */ /* 0x0006220000200c00 */
[----:B--2---:R-:W-:Y:S02]  /*1d90*/  SHF.R.U32.HI R2, RZ, 0x8, R23 ;  /* 0x00000008ff027819 */ /* 0x004fe40000011617 */
[----:B------:R-:W-:Y:S02]  /*1da0*/  SHF.R.U32.HI R16, RZ, 0x10, R16 ;  /* 0x00000010ff107819 */ /* 0x000fe40000011610 */
[----:B------:R-:W-:-:S02]  /*1db0*/  SHF.R.U32.HI R17, RZ, 0x10, R17 ;  /* 0x00000010ff117819 */ /* 0x000fc40000011611 */
[----:B------:R-:W-:Y:S01]  /*1dc0*/  SHF.R.U32.HI R18, RZ, 0x10, R18 ;  /* 0x00000010ff127819 */ /* 0x000fe20000011612 */
[----:B------:R-:W2:Y:S01]  /*1dd0*/  I2F.F16 R36, R36 ;  /* 0x0000002400247306 */ /* 0x000ea20000200c00 */
[----:B---3--:R-:W-:Y:S02]  /*1de0*/  SHF.R.U32.HI R0, RZ, 0x10, R23 ;  /* 0x00000010ff007819 */ /* 0x008fe40000011617 */
[----:B------:R-:W-:Y:S02]  /*1df0*/  SHF.R.U32.HI R19, RZ, 0x10, R19 ;  /* 0x00000010ff137819 */ /* 0x000fe40000011613 */
[----:B------:R-:W-:Y:S02]  /*1e00*/  LOP3.LUT R20, R20, 0xff, RZ, 0xc0, !PT ;  /* 0x000000ff14147812 */ /* 0x000fe400078ec0ff */
[----:B------:R-:W-:Y:S01]  /*1e10*/  LOP3.LUT R21, R21, 0xff, RZ, 0xc0, !PT ;  /* 0x000000ff15157812 */ /* 0x000fe200078ec0ff */
[----:B------:R-:W3:Y:S01]  /*1e20*/  I2F.F16 R35, R35 ;  /* 0x0000002300237306 */ /* 0x000ee20000200c00 */
[----:B------:R-:W-:-:S02]  /*1e30*/  LOP3.LUT R22, R22, 0xff, RZ, 0xc0, !PT ;  /* 0x000000ff16167812 */ /* 0x000fc400078ec0ff */
[----:B------:R-:W-:Y:S02]  /*1e40*/  LOP3.LUT R2, R2, 0xff, RZ, 0xc0, !PT ;  /* 0x000000ff02027812 */ /* 0x000fe400078ec0ff */
        /* <DEDUP_REMOVED lines=8> */
[----:B------:R-:W-:Y:S02]  /*1ed0*/  LEA.HI R26, R23, 0xffffff80, RZ, 0x8 ;  /* 0xffffff80171a7811 */ /* 0x000fe400078f40ff */
        /* <DEDUP_REMOVED lines=13> */
[----:B------:R0:W0:Y:S01]  /*1fb0*/  I2F.F16 R30, R4 ;  /* 0x00000004001e7306 */ /* 0x0000220000200c00 */
[----:B------:R-:W-:Y:S02]  /*1fc0*/  PRMT R2, RZ, 0x5410, RZ ;  /* 0x00005410ff027816 */ /* 0x000fe400000000ff */
[----:B------:R-:W-:-:S05]  /*1fd0*/  PRMT R0, RZ, 0x5410, RZ ;  /* 0x00005410ff007816 */ /* 0x000fca00000000ff */
[----:B------:R-:W0:Y:S08]  /*1fe0*/  I2F.F16 R26, R26 ;  /* 0x0000001a001a7306 */ /* 0x000e300000200c00 */
[----:B------:R0:W0:Y:S08]  /*1ff0*/  I2F.F16 R38, R16 ;  /* 0x0000001000267306 */ /* 0x0000300000200c00 */
[----:B------:R0:W0:Y:S08]  /*2000*/  I2F.F16 R40, R17 ;  /* 0x0000001100287306 */ /* 0x0000300000200c00 */
[----:B------:R0:W0:Y:S08]  /*2010*/  I2F.F16 R42, R18 ;  /* 0x00000012002a7306 */ /* 0x0000300000200c00 */
        /* <DEDUP_REMOVED lines=8> */
[----:B------:R-:W0:Y:S08]  /*20a0*/  I2F.F16 R23, R23 ;  /* 0x0000001700177306 */ /* 0x000e300000200c00 */
[----:B------:R-:W0:Y:S01]  /*20b0*/  I2F.F16 R53, R53 ;  /* 0x0000003500357306 */ /* 0x000e220000200c00 */
        /* <DEDUP_REMOVED lines=10> */
[----:B------:R-:W-:Y:S02]  /*2160*/  HADD2.F32 R16, -RZ, R30.H0_H0 ;  /* 0x2000001eff107230 */ /* 0x000fe40000004100 */
[C---:B------:R-:W-:Y:S01]  /*2170*/  FFMA.FTZ R60, R3.reuse, R60, RZ ;  /* 0x0000003c033c7223 */ /* 0x040fe200000100ff */
[C---:B------:R-:W-:Y:S01]  /*2180*/  FFMA.FTZ R64, R3.reuse, R2, RZ ;  /* 0x0000000203407223 */ /* 0x040fe200000100ff */
[----:B------:R-:W-:Y:S02]  /*2190*/  HADD2.F32 R18, -RZ, R17.H0_H0 ;  /* 0x20000011ff127230 */ /* 0x000fe40000004100 */
[----:B------:R-:W-:Y:S01]  /*21a0*/  FFMA.FTZ R59, R0, R3, RZ ;  /* 0x00000003003b7223 */ /* 0x000fe200000100ff */
[----:B------:R-:W-:Y:S01]  /*21b0*/  FFMA.FTZ R63, R3, R16, RZ ;  /* 0x00000010033f7223 */ /* 0x000fe200000100ff */
        /* <DEDUP_REMOVED lines=17> */
[----:B------:R-:W-:Y:S02]  /*22d0*/  HADD2.F32 R60, -RZ, R34.H0_H0 ;  /* 0x20000022ff3c7230 */ /* 0x000fe40000004100 */
[----:B------:R-:W-:Y:S01]  /*22e0*/  FFMA.FTZ R2, R2, R17, R59 ;  /* 0x0000001102027223 */ /* 0x000fe2000001003b */
[----:B------:R-:W-:Y:S02]  /*22f0*/  HADD2.F32 R58, -RZ, R35.H0_H0 ;  /* 0x20000023ff3a7230 */ /* 0x000fe40000004100 */
[C---:B------:R-:W-:Y:S01]  /*2300*/  FFMA.FTZ R19, R17.reuse, R0, R16 ;  /* 0x0000000011137223 */ /* 0x040fe20000010010 */
[----:B-1----:R-:W-:Y:S02]  /*2310*/  HADD2.F32 R16, -RZ, R4.H0_H0 ;  /* 0x20000004ff107230 */ /* 0x002fe40000004100 */
        /* <DEDUP_REMOVED lines=53> */
.L_x_2883:
[----:B------:R-:W-:Y:S01]  /*2670*/  PRMT R6, RZ, 0x7610, R6 ;  /* 0x00007610ff067816 */ /* 0x000fe20000000006 */
[----:B------:R-:W-:Y:S01]  /*2680*/  IMAD.WIDE R24, R11, 0x4, R24 ;  /* 0x000000040b187825 */ /* 0x000fe200078e0218 */
[----:B------:R-:W-:Y:S02]  /*2690*/  PRMT R5, RZ, 0x5410, RZ ;  /* 0x00005410ff057816 */ /* 0x000fe400000000ff */
[----:B0-----:R-:W-:Y:S02]  /*26a0*/  PRMT R4, RZ, 0x5410, RZ ;  /* 0x00005410ff047816 */ /* 0x001fe400000000ff */
        /* <DEDUP_REMOVED lines=100> */
.L_x_2885:
[----:B------:R-:W-:Y:S02]  /*2cf0*/  PRMT R6, RZ, 0x5410, RZ ;  /* 0x00005410ff067816 */ /* 0x000fe400000000ff */
        /* <DEDUP_REMOVED lines=42> */
[-C--:B------:R-:W-:Y:S01]  /*2fa0*/  FFMA.FTZ R6, R37, R17.reuse, R6 ;  /* 0x0000001125067223 */ /* 0x080fe20000010006 */
[-C--:B------:R-:W-:Y:S01]  /*2fb0*/  FFMA.FTZ R32, R35, R17.reuse, R32 ;  /* 0x0000001123207223 */ /* 0x080fe20000010020 */
[----:B------:R-:W-:Y:S01]  /*2fc0*/  FFMA.FTZ R30, R31, R17, R30 ;  /* 0x000000111f1e7223 */ /* 0x000fe2000001001e */
[----:B------:R-:W-:-:S02]  /*2fd0*/  HADD2.F32 R31, -RZ, R47.H0_H0 ;  /* 0x2000002fff1f7230 */ /* 0x000fc40000004100 */
[----:B------:R-:W-:Y:S01]  /*2fe0*/  FFMA.FTZ R16, R39, R17, R16 ;  /* 0x0000001127107223 */ /* 0x000fe20000010010 */
[----:B-1----:R-:W-:Y:S02]  /*2ff0*/  HADD2.F32 R17, -RZ, R18.H0_H0 ;  /* 0x20000012ff117230 */ /* 0x002fe40000004100 */
        /* <DEDUP_REMOVED lines=12> */
[----:B------:R-:W-:Y:S02]  /*30c0*/  HADD2.F32 R23, -RZ, R20.H0_H0 ;  /* 0x20000014ff177230 */ /* 0x000fe40000004100 */
[-C--:B------:R-:W-:Y:S01]  /*30d0*/  FFMA.FTZ R16, R16, R18.reuse, R33 ;  /* 0x0000001210107223 */ /* 0x080fe20000010021 */
[-C--:B------:R-:W-:Y:S01]  /*30e0*/  FFMA.FTZ R20, R52, R18.reuse, R35 ;  /* 0x0000001234147223 */ /* 0x080fe20000010023 */
[----:B------:R-:W-:Y:S01]  /*30f0*/  FFMA.FTZ R18, R30, R18, R17 ;  /* 0x000000121e127223 */ /* 0x000fe20000010011 */
[----:B------:R-:W-:-:S02]  /*3100*/  HADD2.F32 R19, -RZ, R19.H1_H1 ;  /* 0x30000013ff137230 */ /* 0x000fc40000004100 */
        /* <DEDUP_REMOVED lines=25> */
[----:B------:R-:W-:Y:S02]  /*32a0*/  HFMA2 R5, R6, 1, 1, RZ ;  /* 0x3c003c0006057831 */ /* 0x000fe400000000ff */
[----:B------:R-:W-:-:S07]  /*32b0*/  HADD2 R6, R20, RZ.H0_H0 ;  /* 0x200000ff14067230 */ /* 0x000fce0000000000 */
.L_x_2884:
        /* <DEDUP_REMOVED lines=8> */
[----:B------:R-:W-:-:S02]  /*3340*/  LEA.HI R36, R17, 0xffffff80, RZ, 0x8 ;  /* 0xffffff8011247811 */ /* 0x000fc400078f40ff */
[----:B---3--:R-:W-:Y:S02]  /*3350*/  LEA.HI R42, R23, 0xffffff80, RZ, 0x8 ;  /* 0xffffff80172a7811 */ /* 0x008fe400078f40ff */
[C---:B------:R-:W-:Y:S02]  /*3360*/  LEA.HI R35, R18.reuse, 0xffffff80, RZ, 0x8 ;  /* 0xffffff8012237811 */ /* 0x040fe400078f40ff */
[----:B------:R-:W-:Y:S01]  /*3370*/  LOP3.LUT R25, R18, 0xff, RZ, 0xc0, !PT ;  /* 0x000000ff12197812 */ /* 0x000fe200078ec0ff */
        /* <DEDUP_REMOVED lines=9> */
[----:B------:R-:W-:Y:S01]  /*3410*/  LOP3.LUT R40, R38, 0xff, RZ, 0xc0, !PT ;  /* 0x000000ff26287812 */ /* 0x000fe200078ec0ff */
[----:B------:R-:W4:Y:S01]  /*3420*/  I2F.F16 R36, R36 ;  /* 0x0000002400247306 */ /* 0x000f220000200c00 */
[----:B------:R-:W-:-:S02]  /*3430*/  LOP3.LUT R17, R17, 0xff, RZ, 0xc0, !PT ;  /* 0x000000ff11117812 */ /* 0x000fc400078ec0ff */
[----:B------:R-:W-:Y:S02]  /*3440*/  IADD3 R16, PT, PT, R16, -0x80, RZ ;  /* 0xffffff8010107810 */ /* 0x000fe40007ffe0ff */
[----:B------:R-:W-:Y:S02]  /*3450*/  IADD3 R41, PT, PT, R40, -0x80, RZ ;  /* 0xffffff8028297810 */ /* 0x000fe40007ffe0ff */
[--C-:B------:R-:W-:Y:S01]  /*3460*/  SHF.R.U32.HI R40, RZ, 0x8, R18.reuse ;  /* 0x00000008ff287819 */ /* 0x100fe20000011612 */
[----:B------:R5:W1:Y:S01]  /*3470*/  I2F.F16 R38, R16 ;  /* 0x0000001000267306 */ /* 0x000a620000200c00 */
[----:B------:R-:W-:Y:S02]  /*3480*/  IADD3 R17, PT, PT, R17, -0x80, RZ ;  /* 0xffffff8011117810 */ /* 0x000fe40007ffe0ff */
[----:B0-----:R-:W-:Y:S02]  /*3490*/  LOP3.LUT R42, R40, 0xff, RZ, 0xc0, !PT ;  /* 0x000000ff282a7812 */ /* 0x001fe400078ec0ff */
[----:B------:R-:W-:-:S02]  /*34a0*/  SHF.R.U32.HI R18, RZ, 0x10, R18 ;  /* 0x00000010ff127819 */ /* 0x000fc40000011612 */
[----:B------:R-:W-:Y:S01]  /*34b0*/  IADD3 R43, PT, PT, R42, -0x80, RZ ;  /* 0xffffff802a2b7810 */ /* 0x000fe20007ffe0ff */
[----:B------:R0:W1:Y:S01]  /*34c0*/  I2F.F16 R40, R17 ;  /* 0x0000001100287306 */ /* 0x0000620000200c00 */
[----:B-----5:R-:W-:Y:S02]  /*34d0*/  SHF.R.U32.HI R16, RZ, 0x8, R19 ;  /* 0x00000008ff107819 */ /* 0x020fe40000011613 */
[----:B------:R-:W-:Y:S02]  /*34e0*/  LOP3.LUT R18, R18, 0xff, RZ, 0xc0, !PT ;  /* 0x000000ff12127812 */ /* 0x000fe400078ec0ff */
[----:B------:R-:W-:Y:S02]  /*34f0*/  LOP3.LUT R16, R16, 0xff, RZ, 0xc0, !PT ;  /* 0x000000ff10107812 */ /* 0x000fe400078ec0ff */
[----:B------:R-:W-:Y:S01]  /*3500*/  IADD3 R18, PT, PT, R18, -0x80, RZ ;  /* 0xffffff8012127810 */ /* 0x000fe20007ffe0ff */
[----:B------:R-:W1:Y:S01]  /*3510*/  I2F.F16 R35, R35 ;  /* 0x0000002300237306 */ /* 0x000e620000200c00 */
[----:B0-----:R-:W-:-:S02]  /*3520*/  LOP3.LUT R17, R21, 0xff, RZ, 0xc0, !PT ;  /* 0x000000ff15117812 */ /* 0x001fc400078ec0ff */
[----:B------:R-:W-:Y:S02]  /*3530*/  IADD3 R49, PT, PT, R16, -0x80, RZ ;  /* 0xffffff8010317810 */ /* 0x000fe40007ffe0ff */
[----:B------:R-:W-:Y:S02]  /*3540*/  IADD3 R46, PT, PT, R17, -0x80, RZ ;  /* 0xffffff80112e7810 */ /* 0x000fe40007ffe0ff */
[----:B------:R-:W-:Y:S01]  /*3550*/  LOP3.LUT R17, R22, 0xff, RZ, 0xc0, !PT ;  /* 0x000000ff16117812 */ /* 0x000fe200078ec0ff */
[----:B------:R0:W1:Y:S01]  /*3560*/  I2F.F16 R42, R18 ;  /* 0x00000012002a7306 */ /* 0x0000620000200c00 */
[----:B------:R-:W-:Y:S02]  /*3570*/  LOP3.LUT R16, R20, 0xff, RZ, 0xc0, !PT ;  /* 0x000000ff14107812 */ /* 0x000fe400078ec0ff */
[----:B------:R-:W-:Y:S02]  /*3580*/  IADD3 R45, PT, PT, R17, -0x80, RZ ;  /* 0xffffff80112d7810 */ /* 0x000fe40007ffe0ff */
[----:B------:R-:W-:-:S02]  /*3590*/  IADD3 R16, PT, PT, R16, -0x80, RZ ;  /* 0xffffff8010107810 */ /* 0x000fc40007ffe0ff */
[----:B------:R-:W-:Y:S01]  /*35a0*/  SHF.R.U32.HI R17, RZ, 0x8, R20 ;  /* 0x00000008ff117819 */ /* 0x000fe20000011614 */
[----:B------:R-:W1:Y:S01]  /*35b0*/  I2F.F16 R39, R39 ;  /* 0x0000002700277306 */ /* 0x000e620000200c00 */
[----:B0-----:R-:W-:Y:S02]  /*35c0*/  LOP3.LUT R18, R23, 0xff, RZ, 0xc0, !PT ;  /* 0x000000ff17127812 */ /* 0x001fe400078ec0ff */
[----:B------:R-:W-:Y:S02]  /*35d0*/  LOP3.LUT R17, R17, 0xff, RZ, 0xc0, !PT ;  /* 0x000000ff11117812 */ /* 0x000fe400078ec0ff */
[----:B------:R-:W-:Y:S02]  /*35e0*/  IADD3 R31, PT, PT, R25, -0x80, RZ ;  /* 0xffffff80191f7810 */ /* 0x000fe40007ffe0ff */
[----:B------:R-:W-:Y:S01]  /*35f0*/  LOP3.LUT R25, R19, 0xff, RZ, 0xc0, !PT ;  /* 0x000000ff13197812 */ /* 0x000fe200078ec0ff */
[----:B------:R0:W1:Y:S01]  /*3600*/  I2F.F16 R47, R16 ;  /* 0x00000010002f7306 */ /* 0x0000620000200c00 */
[----:B------:R-:W-:-:S02]  /*3610*/  IADD3 R18, PT, PT, R18, -0x80, RZ ;  /* 0xffffff8012127810 */ /* 0x000fc40007ffe0ff */
[----:B------:R-:W-:Y:S02]  /*3620*/  IADD3 R28, PT, PT, R28, -0x80, RZ ;  /* 0xffffff801c1c7810 */ /* 0x000fe40007ffe0ff */
[----:B------:R-:W-:Y:S02]  /*3630*/  IADD3 R17, PT, PT, R17, -0x80, RZ ;  /* 0xffffff8011117810 */ /* 0x000fe40007ffe0ff */
[----:B------:R-:W-:Y:S01]  /*3640*/  IADD3 R30, PT, PT, R25, -0x80, RZ ;  /* 0xffffff80191e7810 */ /* 0x000fe20007ffe0ff */
[----:B------:R5:W1:Y:S01]  /*3650*/  I2F.F16 R44, R18 ;  /* 0x00000012002c7306 */ /* 0x000a620000200c00 */
[----:B0-----:R-:W-:Y:S02]  /*3660*/  SHF.R.U32.HI R16, RZ, 0x8, R21 ;  /* 0x00000008ff107819 */ /* 0x001fe40000011615 */
[----:B------:R-:W-:Y:S02]  /*3670*/  LEA.HI R25, R22, 0xffffff80, RZ, 0x8 ;  /* 0xffffff8016197811 */ /* 0x000fe400078f40ff */
[----:B------:R-:W-:-:S02]  /*3680*/  LOP3.LUT R16, R16, 0xff, RZ, 0xc0, !PT ;  /* 0x000000ff10107812 */ /* 0x000fc400078ec0ff */
[----:B------:R-:W-:Y:S01]  /*3690*/  LEA.HI R34, R19, 0xffffff80, RZ, 0x8 ;  /* 0xffffff8013227811 */ /* 0x000fe200078f40ff */
[----:B------:R0:W1:Y:S01]  /*36a0*/  I2F.F16 R33, R28 ;  /* 0x0000001c00217306 */ /* 0x0000620000200c00 */
[--C-:B-----5:R-:W-:Y:S02]  /*36b0*/  SHF.R.U32.HI R18, RZ, 0x8, R22.reuse ;  /* 0x00000008ff127819 */ /* 0x120fe40000011616 */
[----:B------:R-:W-:Y:S02]  /*36c0*/  SHF.R.U32.HI R22, RZ, 0x10, R22 ;  /* 0x00000010ff167819 */ /* 0x000fe40000011616 */
[----:B------:R-:W-:Y:S02]  /*36d0*/  LEA.HI R29, R20, 0xffffff80, RZ, 0x8 ;  /* 0xffffff80141d7811 */ /* 0x000fe400078f40ff */
[----:B------:R-:W-:Y:S01]  /*36e0*/  IADD3 R16, PT, PT, R16, -0x80, RZ ;  /* 0xffffff8010107810 */ /* 0x000fe20007ffe0ff */
[----:B------:R5:W1:Y:S01]  /*36f0*/  I2F.F16 R51, R17 ;  /* 0x0000001100337306 */ /* 0x000a620000200c00 */
[----:B0-----:R-:W-:-:S02]  /*3700*/  LEA.HI R28, R21, 0xffffff80, RZ, 0x8 ;  /* 0xffffff80151c7811 */ /* 0x001fc400078f40ff */
[----:B------:R-:W-:Y:S02]  /*3710*/  SHF.R.U32.HI R19, RZ, 0x10, R19 ;  /* 0x00000010ff137819 */ /* 0x000fe40000011613 */
[----:B------:R-:W-:Y:S02]  /*3720*/  SHF.R.U32.HI R20, RZ, 0x10, R20 ;  /* 0x00000010ff147819 */ /* 0x000fe40000011614 */
[----:B------:R-:W-:Y:S01]  /*3730*/  SHF.R.U32.HI R21, RZ, 0x10, R21 ;  /* 0x00000010ff157819 */ /* 0x000fe20000011615 */
[----:B------:R0:W0:Y:S01]  /*3740*/  I2F.F16 R53, R16 ;  /* 0x0000001000357306 */ /* 0x0000220000200c00 */
[--C-:B-----5:R-:W-:Y:S02]  /*3750*/  SHF.R.U32.HI R17, RZ, 0x8, R23.reuse ;  /* 0x00000008ff117819 */ /* 0x120fe40000011617 */
[----:B------:R-:W-:Y:S02]  /*3760*/  SHF.R.U32.HI R23, RZ, 0x10, R23 ;  /* 0x00000010ff177819 */ /* 0x000fe40000011617 */
[----:B------:R-:W-:-:S02]  /*3770*/  LOP3.LUT R22, R22, 0xff, RZ, 0xc0, !PT ;  /* 0x000000ff16167812 */ /* 0x000fc400078ec0ff */
[----:B------:R-:W-:Y:S01]  /*3780*/  LOP3.LUT R19, R19, 0xff, RZ, 0xc0, !PT ;  /* 0x000000ff13137812 */ /* 0x000fe200078ec0ff */
[----:B------:R-:W1:Y:S01]  /*3790*/  I2F.F16 R34, R34 ;  /* 0x0000002200227306 */ /* 0x000e620000200c00 */
[----:B------:R-:W-:Y:S02]  /*37a0*/  LOP3.LUT R20, R20, 0xff, RZ, 0xc0, !PT ;  /* 0x000000ff14147812 */ /* 0x000fe400078ec0ff */
[----:B------:R-:W-:Y:S02]  /*37b0*/  LOP3.LUT R21, R21, 0xff, RZ, 0xc0, !PT ;  /* 0x000000ff15157812 */ /* 0x000fe400078ec0ff */
[----:B------:R-:W-:Y:S02]  /*37c0*/  LOP3.LUT R18, R18, 0xff, RZ, 0xc0, !PT ;  /* 0x000000ff12127812 */ /* 0x000fe400078ec0ff */
[----:B------:R-:W-:Y:S01]  /*37d0*/  LOP3.LUT R17, R17, 0xff, RZ, 0xc0, !PT ;  /* 0x000000ff11117812 */ /* 0x000fe200078ec0ff */
[----:B------:R-:W1:Y:S01]  /*37e0*/  I2F.F16 R31, R31 ;  /* 0x0000001f001f7306 */ /* 0x000e620000200c00 */
[----:B0-----:R-:W-:-:S02]  /*37f0*/  LOP3.LUT R16, R23, 0xff, RZ, 0xc0, !PT ;  /* 0x000000ff17107812 */ /* 0x001fc400078ec0ff */
        /* <DEDUP_REMOVED lines=40> */
[----:B------:R-:W-:Y:S02]  /*3a80*/  HADD2.F32 R61, -RZ, R41.H0_H0 ;  /* 0x20000029ff3d7230 */ /* 0x000fe40000004100 */
[C---:B------:R-:W-:Y:S01]  /*3a90*/  FFMA.FTZ R16, R18.reuse, R65, R64 ;  /* 0x0000004112107223 */ /* 0x040fe20000010040 */
[----:B------:R-:W-:Y:S02]  /*3aa0*/  HADD2.F32 R65, -RZ, R48.H0_H0 ;  /* 0x20000030ff417230 */ /* 0x000fe40000004100 */
[C---:B------:R-:W-:Y:S01]  /*3ab0*/  FFMA.FTZ R60, R18.reuse, R61, R63 ;  /* 0x0000003d123c7223 */ /* 0x040fe2000001003f */
[----:B------:R-:W-:Y:S01]  /*3ac0*/  FFMA.FTZ R18, R18, R67, R62 ;  /* 0x0000004312127223 */ /* 0x000fe2000001003e */
[----:B------:R-:W-:-:S02]  /*3ad0*/  HADD2.F32 R61, -RZ, R19.H0_H0 ;  /* 0x20000013ff3d7230 */ /* 0x000fc40000004100 */
[----:B------:R-:W-:Y:S02]  /*3ae0*/  HADD2.F32 R63, -RZ, R40.H0_H0 ;  /* 0x20000028ff3f7230 */ /* 0x000fe40000004100 */
[----:B------:R-:W-:Y:S02]  /*3af0*/  HADD2.F32 R62, -RZ, R38.H0_H0 ;  /* 0x20000026ff3e7230 */ /* 0x000fe40000004100 */
[C---:B------:R-:W-:Y:S01]  /*3b00*/  FFMA.FTZ R65, R61.reuse, R65, R18 ;  /* 0x000000413d417223 */ /* 0x040fe20000010012 */
[----:B------:R-:W-:Y:S02]  /*3b10*/  HADD2.F32 R19, -RZ, R19.H1_H1 ;  /* 0x30000013ff137230 */ /* 0x000fe40000004100 */
[----:B------:R-:W-:Y:S01]  /*3b20*/  FFMA.FTZ R60, R61, R63, R60 ;  /* 0x0000003f3d3c7223 */ /* 0x000fe2000001003c */
[----:B------:R-:W-:Y:S02]  /*3b30*/  HADD2.F32 R63, -RZ, R42.H0_H0 ;  /* 0x2000002aff3f7230 */ /* 0x000fe40000004100 */
[----:B------:R-:W-:Y:S01]  /*3b40*/  FFMA.FTZ R17, R62, R61, R17 ;  /* 0x0000003d3e117223 */ /* 0x000fe20000010011 */
[----:B------:R-:W-:-:S02]  /*3b50*/  HADD2.F32 R62, -RZ, R37.H0_H0 ;  /* 0x20000025ff3e7230 */ /* 0x000fc40000004100 */
[----:B------:R-:W-:Y:S02]  /*3b60*/  HADD2.F32 R18, -RZ, R35.H0_H0 ;  /* 0x20000023ff127230 */ /* 0x000fe40000004100 */
[----:B------:R-:W-:Y:S01]  /*3b70*/  FFMA.FTZ R63, R61, R63, R16 ;  /* 0x0000003f3d3f7223 */ /* 0x000fe20000010010 */
[----:B-1----:R-:W-:Y:S02]  /*3b80*/  HADD2.F32 R61, -RZ, R20.H0_H0 ;  /* 0x20000014ff3d7230 */ /* 0x002fe40000004100 */
[----:B------:R-:W-:Y:S01]  /*3b90*/  FFMA.FTZ R16, R62, R19, R17 ;  /* 0x000000133e107223 */ /* 0x000fe20000010011 */
[----:B------:R-:W-:Y:S02]  /*3ba0*/  HADD2.F32 R17, -RZ, R36.H0_H0 ;  /* 0x20000024ff117230 */ /* 0x000fe40000004100 */
[----:B------:R-:W-:Y:S01]  /*3bb0*/  FFMA.FTZ R18, R19, R18, R63 ;  /* 0x0000001213127223 */ /* 0x000fe2000001003f */
[----:B------:R-:W-:Y:S02]  /*3bc0*/  HADD2.F32 R62, -RZ, R34.H0_H0 ;  /* 0x20000022ff3e7230 */ /* 0x000fe40000004100 */
[----:B------:R-:W-:-:S02]  /*3bd0*/  HADD2.F32 R63, -RZ, R45.H0_H0 ;  /* 0x2000002dff3f7230 */ /* 0x000fc40000004100 */
[C---:B------:R-:W-:Y:S01]  /*3be0*/  FFMA.FTZ R60, R19.reuse, R17, R60 ;  /* 0x00000011133c7223 */ /* 0x040fe2000001003c */
[----:B------:R-:W-:Y:S02]  /*3bf0*/  HADD2.F32 R17, -RZ, R46.H0_H0 ;  /* 0x2000002eff117230 */ /* 0x000fe40000004100 */
[----:B------:R-:W-:Y:S01]  /*3c00*/  FFMA.FTZ R62, R19, R62, R65 ;  /* 0x0000003e133e7223 */ /* 0x000fe20000010041 */
[----:B------:R-:W-:Y:S02]  /*3c10*/  HADD2.F32 R19, -RZ, R47.H0_H0 ;  /* 0x2000002fff137230 */ /* 0x000fe40000004100 */
[----:B------:R-:W-:Y:S02]  /*3c20*/  HADD2.F32 R65, -RZ, R44.H0_H0 ;  /* 0x2000002cff417230 */ /* 0x000fe40000004100 */
[C---:B------:R-:W-:Y:S01]  /*3c30*/  FFMA.FTZ R17, R61.reuse, R17, R60 ;  /* 0x000000113d117223 */ /* 0x040fe2000001003c */
[----:B------:R-:W-:Y:S01]  /*3c40*/  FFMA.FTZ R60, R61, R63, R18 ;  /* 0x0000003f3d3c7223 */ /* 0x000fe20000010012 */
[----:B------:R-:W-:Y:S01]  /*3c50*/  FFMA.FTZ R19, R19, R61, R16 ;  /* 0x0000003d13137223 */ /* 0x000fe20000010010 */
[----:B------:R-:W-:-:S02]  /*3c60*/  HADD2.F32 R16, -RZ, R51.H0_H0 ;  /* 0x20000033ff107230 */ /* 0x000fc40000004100 */
[----:B------:R-:W-:Y:S01]  /*3c70*/  FFMA.FTZ R62, R61, R65, R62 ;  /* 0x000000413d3e7223 */ /* 0x000fe2000001003e */
[----:B------:R-:W-:Y:S02]  /*3c80*/  HADD2.F32 R20, -RZ, R20.H1_H1 ;  /* 0x30000014ff147230 */ /* 0x000fe40000004100 */
        /* <DEDUP_REMOVED lines=41> */
.L_x_2886:
        /* <DEDUP_REMOVED lines=31> */
[--C-:B------:R-:W-:Y:S02]  /*4110*/  HADD2.F32 R61, -RZ, R17.reuse.H0_H0 ;  /* 0x20000011ff3d7230 */ /* 0x100fe40000004100 */
[----:B------:R-:W-:-:S03]  /*4120*/  HADD2.F32 R17, -RZ, R17.H1_H1 ;  /* 0x30000011ff117230 */ /* 0x000fc60000004100 */
        /* <DEDUP_REMOVED lines=17> */
[----:B------:R-:W-:Y:S02]  /*4240*/  HADD2.F32 R63, -RZ, R45.H0_H0 ;  /* 0x2000002dff3f7230 */ /* 0x000fe40000004100 */
[-C--:B------:R-:W-:Y:S01]  /*4250*/  FFMA.FTZ R60, R61, R21.reuse, R60 ;  /* 0x000000153d3c7223 */ /* 0x080fe2000001003c */
[-C--:B------:R-:W-:Y:S01]  /*4260*/  FFMA.FTZ R64, R65, R21.reuse, R64 ;  /* 0x0000001541407223 */ /* 0x080fe20000010040 */
[-C--:B------:R-:W-:Y:S01]  /*4270*/  FFMA.FTZ R16, R17, R21.reuse, R16 ;  /* 0x0000001511107223 */ /* 0x080fe20000010010 */
[----:B------:R-:W-:Y:S02]  /*4280*/  HADD2.F32 R61, -RZ, R51.H0_H0 ;  /* 0x20000033ff3d7230 */ /* 0x000fe40000004100 */
[----:B------:R-:W-:Y:S01]  /*4290*/  FFMA.FTZ R20, R63, R21, R20 ;  /* 0x000000153f147223 */ /* 0x000fe20000010014 */
[----:B------:R-:W-:Y:S02]  /*42a0*/  HADD2.F32 R17, -RZ, R18.H1_H1 ;  /* 0x30000012ff117230 */ /* 0x000fe40000004100 */
        /* <DEDUP_REMOVED lines=41> */
.L_x_2888:
        /* <DEDUP_REMOVED lines=24> */
[-C--:B------:R-:W-:Y:S01]  /*46c0*/  FFMA.FTZ R39, R32, R21.reuse, RZ ;  /* 0x0000001520277223 */ /* 0x080fe200000100ff */
[----:B------:R-:W-:Y:S02]  /*46d0*/  HADD2.F32 R32, -RZ, R43.H0_H0 ;  /* 0x2000002bff207230 */ /* 0x000fe40000004100 */
[----:B------:R-:W-:Y:S01]  /*46e0*/  FFMA.FTZ R31, R31, R21, RZ ;  /* 0x000000151f1f7223 */ /* 0x000fe200000100ff */
[----:B------:R-:W-:Y:S01]  /*46f0*/  FFMA.FTZ R33, R60, R20, R33 ;  /* 0x000000143c217223 */ /* 0x000fe20000010021 */
[----:B------:R-:W-:-:S02]  /*4700*/  HADD2.F32 R60, -RZ, R49.H0_H0 ;  /* 0x20000031ff3c7230 */ /* 0x000fc40000004100 */
[----:B------:R-:W-:Y:S01]  /*4710*/  FFMA.FTZ R21, R30, R21, RZ ;  /* 0x000000151e157223 */ /* 0x000fe200000100ff */
[----:B------:R-:W-:Y:S02]  /*4720*/  HADD2.F32 R30, -RZ, R40.H0_H0 ;  /* 0x20000028ff1e7230 */ /* 0x000fe40000004100 */
[-C--:B------:R-:W-:Y:S01]  /*4730*/  FFMA.FTZ R31, R32, R20.reuse, R31 ;  /* 0x00000014201f7223 */ /* 0x080fe2000001001f */
[-C--:B------:R-:W-:Y:S01]  /*4740*/  FFMA.FTZ R39, R62, R20.reuse, R39 ;  /* 0x000000143e277223 */ /* 0x080fe20000010027 */
[----:B------:R-:W-:Y:S01]  /*4750*/  FFMA.FTZ R21, R60, R20, R21 ;  /* 0x000000143c157223 */ /* 0x000fe20000010015 */
[-C--:B------:R-:W-:Y:S01]  /*4760*/  FFMA.FTZ R20, R38, R16.reuse, R33 ;  /* 0x0000001026147223 */ /* 0x080fe20000010021 */
        /* <DEDUP_REMOVED lines=56> */
.L_x_2887:
[----:B0-----:R-:W2:Y:S01]  /*4af0*/  LDG.E.128.CONSTANT R16, desc[UR10][R26.64] ;  /* 0x0000000a1a107981 */ /* 0x001ea2000c1e9d00 */
        /* <DEDUP_REMOVED lines=197> */
.L_x_2889:
        /* <DEDUP_REMOVED lines=98> */
.L_x_2891:
        /* <DEDUP_REMOVED lines=91> */
.L_x_2890:
[----:B0-----:R-:W2:Y:S01]  /*6320*/  LDG.E.128.CONSTANT R16, desc[UR10][R24.64] ;  /* 0x0000000a18107981 */ /* 0x001ea2000c1e9d00 */
[----:B------:R-:W-:-:S05]  /*6330*/  IMAD.WIDE R28, R11, 0x4, R24 ;  /* 0x000000040b1c7825 */ /* 0x000fca00078e0218 */
[----:B------:R-:W3:Y:S01]  /*6340*/  LDG.E.128.CONSTANT R20, desc[UR10][R28.64] ;  /* 0x0000000a1c147981 */ /* 0x000ee2000c1e9d00 */
[----:B------:R-:W-:Y:S01]  /*6350*/  UIADD3 UR4, UPT, UPT, UR7, 0x40, URZ ;  /* 0x0000004007047890 */ /* 0x000fe2000fffe0ff */
        /* <DEDUP_REMOVED lines=122> */
[----:B------:R-:W-:Y:S01]  /*6b00*/  FFMA.FTZ R16, R18, R63, R62 ;  /* 0x0000003f12107223 */ /* 0x000fe2000001003e */
[----:B------:R-:W-:Y:S02]  /*6b10*/  HADD2.F32 R62, -RZ, R38.H0_H0 ;  /* 0x20000026ff3e7230 */ /* 0x000fe40000004100 */
[----:B------:R-:W-:-:S02]  /*6b20*/  HADD2.F32 R63, -RZ, R48.H0_H0 ;  /* 0x20000030ff3f7230 */ /* 0x000fc40000004100 */
[C---:B------:R-:W-:Y:S01]  /*6b30*/  FFMA.FTZ R59, R18.reuse, R59, R61 ;  /* 0x0000003b123b7223 */ /* 0x040fe2000001003d */
[----:B------:R-:W-:Y:S01]  /*6b40*/  FFMA.FTZ R18, R18, R65, R64 ;  /* 0x0000004112127223 */ /* 0x000fe20000010040 */
[--C-:B------:R-:W-:Y:S02]  /*6b50*/  HADD2.F32 R61, -RZ, R19.reuse.H0_H0 ;  /* 0x20000013ff3d7230 */ /* 0x100fe40000004100 */
[----:B------:R-:W-:Y:S02]  /*6b60*/  HADD2.F32 R64, -RZ, R40.H0_H0 ;  /* 0x20000028ff407230 */ /* 0x000fe40000004100 */
[----:B------:R-:W-:Y:S02]  /*6b70*/  HADD2.F32 R19, -RZ, R19.H1_H1 ;  /* 0x30000013ff137230 */ /* 0x000fe40000004100 */
[----:B------:R-:W-:Y:S01]  /*6b80*/  FFMA.FTZ R17, R62, R61, R17 ;  /* 0x0000003d3e117223 */ /* 0x000fe20000010011 */
[C---:B------:R-:W-:Y:S01]  /*6b90*/  FFMA.FTZ R63, R61.reuse, R63, R18 ;  /* 0x0000003f3d3f7223 */ /* 0x040fe20000010012 */
[----:B------:R-:W-:Y:S01]  /*6ba0*/  FFMA.FTZ R62, R61, R64, R59 ;  /* 0x000000403d3e7223 */ /* 0x000fe2000001003b */
[----:B------:R-:W-:-:S02]  /*6bb0*/  HADD2.F32 R59, -RZ, R42.H0_H0 ;  /* 0x2000002aff3b7230 */ /* 0x000fc40000004100 */
        /* <DEDUP_REMOVED lines=8> */
[----:B-1----:R-:W-:Y:S02]  /*6c40*/  HADD2.F32 R59, -RZ, R20.H0_H0 ;  /* 0x20000014ff3b7230 */ /* 0x002fe40000004100 */
        /* <DEDUP_REMOVED lines=52> */
.L_x_2892:
[----:B------:R-:W-:Y:S01]  /*6f90*/  MOV R59, R14 ;  /* 0x0000000e003b7202 */ /* 0x000fe20000000f00 */
        /* <DEDUP_REMOVED lines=98> */
.L_x_2893:
        /* <DEDUP_REMOVED lines=93> */
.L_x_2882:
        /* <DEDUP_REMOVED lines=8> */
.L_x_2901:
[----:B------:R-:W1:Y:S01]  /*7c10*/  LDC R11, c[0x0][0x3ac] ;  /* 0x0000eb00ff0b7b82 */ /* 0x000e620000000800 */
[----:B0-----:R-:W2:Y:S01]  /*7c20*/  LDG.E.128.CONSTANT R16, desc[UR10][R28.64] ;  /* 0x0000000a1c107981 */ /* 0x001ea2000c1e9d00 */
[----:B-1----:R-:W-:-:S04]  /*7c30*/  IMAD.WIDE R24, R11, 0x4, R28 ;  /* 0x000000040b187825 */ /* 0x002fc800078e021c */
[----:B------:R-:W-:Y:S02]  /*7c40*/  IMAD.WIDE R60, R11, 0x4, R24 ;  /* 0x000000040b3c7825 */ /* 0x000fe400078e0218 */
[----:B------:R-:W3:Y:S04]  /*7c50*/  LDG.E.128.CONSTANT R24, desc[UR10][R24.64] ;  /* 0x0000000a18187981 */ /* 0x000ee8000c1e9d00 */
[----:B-----5:R-:W4:Y:S01]  /*7c60*/  LDG.E.128.CONSTANT R20, desc[UR10][R60.64] ;  /* 0x0000000a3c147981 */ /* 0x020f22000c1e9d00 */
[----:B------:R-:W-:Y:S02]  /*7c70*/  ISETP.NE.AND P2, PT, R55, RZ, PT ;  /* 0x000000ff3700720c */ /* 0x000fe40003f45270 */
[----:B--2---:R-:W-:Y:S02]  /*7c80*/  SHF.R.U32.HI R45, RZ, 0xc, R19 ;  /* 0x0000000cff2d7819 */ /* 0x004fe40000011613 */
[----:B------:R-:W-:-:S02]  /*7c90*/  LOP3.LUT R39, R16, 0x3f003f, RZ, 0xc0, !PT ;  /* 0x003f003f10277812 */ /* 0x000fc400078ec0ff */
[--C-:B------:R-:W-:Y:S02]  /*7ca0*/  SHF.R.U32.HI R38, RZ, 0x6, R16.reuse ;  /* 0x00000006ff267819 */ /* 0x100fe40000011610 */
[----:B------:R-:W-:Y:S02]  /*7cb0*/  SHF.R.U32.HI R42, RZ, 0xc, R16 ;  /* 0x0000000cff2a7819 */ /* 0x000fe40000011610 */
[----:B------:R-:W-:Y:S02]  /*7cc0*/  LOP3.LUT R15, R17, 0x3f003f, RZ, 0xc0, !PT ;  /* 0x003f003f110f7812 */ /* 0x000fe400078ec0ff */
[--C-:B------:R-:W-:Y:S02]  /*7cd0*/  SHF.R.U32.HI R14, RZ, 0x6, R17.reuse ;  /* 0x00000006ff0e7819 */ /* 0x100fe40000011611 */
[----:B------:R-:W-:Y:S02]  /*7ce0*/  SHF.R.U32.HI R43, RZ, 0xc, R17 ;  /* 0x0000000cff2b7819 */ /* 0x000fe40000011611 */
[----:B------:R-:W-:-:S02]  /*7cf0*/  SHF.R.U32.HI R44, RZ, 0xc, R18 ;  /* 0x0000000cff2c7819 */ /* 0x000fc40000011612 */
[----:B------:R-:W-:Y:S02]  /*7d00*/  LOP3.LUT R45, R45, 0xf000f, RZ, 0xc0, !PT ;  /* 0x000f000f2d2d7812 */ /* 0x000fe400078ec0ff */
[----:B------:R-:W-:Y:S02]  /*7d10*/  LOP3.LUT R29, R18, 0x3f003f, RZ, 0xc0, !PT ;  /* 0x003f003f121d7812 */ /* 0x000fe400078ec0ff */
[----:B------:R-:W-:Y:S02]  /*7d20*/  SHF.R.U32.HI R28, RZ, 0x6, R18 ;  /* 0x00000006ff1c7819 */ /* 0x000fe40000011612 */
[----:B------:R-:W-:Y:S02]  /*7d30*/  LOP3.LUT R42, R42, 0xf000f, RZ, 0xc0, !PT ;  /* 0x000f000f2a2a7812 */ /* 0x000fe400078ec0ff */
[----:B------:R-:W-:Y:S02]  /*7d40*/  LOP3.LUT R41, R19, 0x3f003f, RZ, 0xc0, !PT ;  /* 0x003f003f13297812 */ /* 0x000fe400078ec0ff */
[----:B------:R-:W-:-:S02]  /*7d50*/  SHF.R.U32.HI R40, RZ, 0x6, R19 ;  /* 0x00000006ff287819 */ /* 0x000fc40000011613 */
[----:B------:R-:W-:Y:S02]  /*7d60*/  LOP3.LUT R43, R43, 0xf000f, RZ, 0xc0, !PT ;  /* 0x000f000f2b2b7812 */ /* 0x000fe400078ec0ff */
[----:B------:R-:W-:Y:S02]  /*7d70*/  LOP3.LUT R44, R44, 0xf000f, RZ, 0xc0, !PT ;  /* 0x000f000f2c2c7812 */ /* 0x000fe400078ec0ff */
[--C-:B----4-:R-:W-:Y:S02]  /*7d80*/  SHF.R.U32.HI R17, RZ, 0x8, R20.reuse ;  /* 0x00000008ff117819 */ /* 0x110fe40000011614 */
[----:B------:R-:W-:Y:S02]  /*7d90*/  LOP3.LUT R30, R20, 0x3f003f, RZ, 0xc0, !PT ;  /* 0x003f003f141e7812 */ /* 0x000fe400078ec0ff */
[--C-:B------:R-:W-:Y:S02]  /*7da0*/  SHF.R.U32.HI R16, RZ, 0x6, R20.reuse ;  /* 0x00000006ff107819 */ /* 0x100fe40000011614 */
[----:B------:R-:W-:-:S02]  /*7db0*/  SHF.R.U32.HI R35, RZ, 0xa, R20 ;  /* 0x0000000aff237819 */ /* 0x000fc40000011614 */
[----:B------:R-:W-:Y:S02]  /*7dc0*/  SHF.R.U32.HI R20, RZ, 0x8, R23 ;  /* 0x00000008ff147819 */ /* 0x000fe40000011617 */
[--C-:B------:R-:W-:Y:S02]  /*7dd0*/  SHF.R.U32.HI R18, RZ, 0x8, R21.reuse ;  /* 0x00000008ff127819 */ /* 0x100fe40000011615 */
[----:B------:R-:W-:Y:S02]  /*7de0*/  SHF.R.U32.HI R19, RZ, 0x8, R22 ;  /* 0x00000008ff137819 */ /* 0x000fe40000011616 */
[----:B------:R-:W-:Y:S02]  /*7df0*/  LOP3.LUT R20, R45, 0x300030, R20, 0xf8, !PT ;  /* 0x003000302d147812 */ /* 0x000fe400078ef814 */
[----:B------:R-:W-:Y:S02]  /*7e00*/  LOP3.LUT R31, R21, 0x3f003f, RZ, 0xc0, !PT ;  /* 0x003f003f151f7812 */ /* 0x000fe400078ec0ff */
[----:B------:R-:W-:-:S02]  /*7e10*/  SHF.R.U32.HI R32, RZ, 0x6, R21 ;  /* 0x00000006ff207819 */ /* 0x000fc40000011615 */
[----:B------:R-:W-:Y:S02]  /*7e20*/  SHF.R.U32.HI R36, RZ, 0xa, R21 ;  /* 0x0000000aff247819 */ /* 0x000fe40000011615 */
[----:B---3--:R-:W-:Y:S02]  /*7e30*/  LOP3.LUT R48, R24, 0x3f003f, RZ, 0xc0, !PT ;  /* 0x003f003f18307812 */ /* 0x008fe400078ec0ff */
[----:B------:R-:W-:Y:S02]  /*7e40*/  SHF.R.U32.HI R45, RZ, 0x6, R24 ;  /* 0x00000006ff2d7819 */ /* 0x000fe40000011618 */
[----:B------:R-:W-:Y:S02]  /*7e50*/  LOP3.LUT R21, R22, 0x3f003f, RZ, 0xc0, !PT ;  /* 0x003f003f16157812 */ /* 0x000fe400078ec0ff */
[--C-:B------:R-:W-:Y:S02]  /*7e60*/  SHF.R.U32.HI R33, RZ, 0x6, R22.reuse ;  /* 0x00000006ff217819 */ /* 0x100fe40000011616 */
[----:B------:R-:W-:-:S02]  /*7e70*/  SHF.R.U32.HI R37, RZ, 0xa, R22 ;  /* 0x0000000aff257819 */ /* 0x000fc40000011616 */
[----:B------:R-:W-:Y:S02]  /*7e80*/  LOP3.LUT R17, R42, 0x300030, R17, 0xf8, !PT ;  /* 0x003000302a117812 */ /* 0x000fe400078ef811 */
[----:B------:R-:W-:Y:S02]  /*7e90*/  SHF.R.U32.HI R24, RZ, 0xc, R24 ;  /* 0x0000000cff187819 */ /* 0x000fe40000011618 */
[----:B------:R-:W-:Y:S02]  /*7ea0*/  LOP3.LUT R34, R23, 0x3f003f, RZ, 0xc0, !PT ;  /* 0x003f003f17227812 */ /* 0x000fe400078ec0ff */
[--C-:B------:R-:W-:Y:S02]  /*7eb0*/  SHF.R.U32.HI R22, RZ, 0x6, R23.reuse ;  /* 0x00000006ff167819 */ /* 0x100fe40000011617 */
[----:B------:R-:W-:Y:S02]  /*7ec0*/  SHF.R.U32.HI R49, RZ, 0xa, R23 ;  /* 0x0000000aff317819 */ /* 0x000fe40000011617 */
[----:B------:R-:W-:-:S02]  /*7ed0*/  LOP3.LUT R18, R43, 0x300030, R18, 0xf8, !PT ;  /* 0x003000302b127812 */ /* 0x000fc400078ef812 */
[----:B------:R-:W-:Y:S02]  /*7ee0*/  LOP3.LUT R46, R25, 0x3f003f, RZ, 0xc0, !PT ;  /* 0x003f003f192e7812 */ /* 0x000fe400078ec0ff */
[----:B------:R-:W-:Y:S02]  /*7ef0*/  SHF.R.U32.HI R42, RZ, 0x6, R25 ;  /* 0x00000006ff2a7819 */ /* 0x000fe40000011619 */
[----:B------:R-:W-:Y:S02]  /*7f00*/  LOP3.LUT R19, R44, 0x300030, R19, 0xf8, !PT ;  /* 0x003000302c137812 */ /* 0x000fe400078ef813 */
        /* <DEDUP_REMOVED lines=17> */
[----:B------:R-:W-:Y:S02]  /*8020*/  LOP3.LUT R35, R25, 0x300030, R36, 0xf8, !PT ;  /* 0x0030003019237812 */ /* 0x000fe400078ef824 */
[----:B------:R-:W-:Y:S02]  /*8030*/  LOP3.LUT R29, R40, 0x64006400, RZ, 0xfc, !PT ;  /* 0x64006400281d7812 */ /* 0x000fe400078efcff */
[----:B------:R-:W-:Y:S02]  /*8040*/  LOP3.LUT R36, R50, 0x300030, R37, 0xf8, !PT ;  /* 0x0030003032247812 */ /* 0x000fe400078ef825 */
[----:B------:R-:W-:-:S02]  /*8050*/  LOP3.LUT R25, R41, 0x64006400, RZ, 0xfc, !PT ;  /* 0x6400640029197812 */ /* 0x000fc400078efcff */
[----:B------:R-:W-:Y:S02]  /*8060*/  LOP3.LUT R38, R38, 0x64006400, RZ, 0xfc, !PT ;  /* 0x6400640026267812 */ /* 0x000fe400078efcff */
[----:B------:R-:W-:Y:S01]  /*8070*/  LOP3.LUT R27, R14, 0x64006400, RZ, 0xfc, !PT ;  /* 0x640064000e1b7812 */ /* 0x000fe200078efcff */
[----:B------:R-:W-:Y:S01]  /*8080*/  HADD2 R14, R39, -1056, -1056 ;  /* 0xe420e420270e7430 */ /* 0x000fe20000000000 */
        /* <DEDUP_REMOVED lines=112> */
.L_x_2895:
[----:B------:R-:W0:Y:S01]  /*8790*/  S2R R57, SR_CTAID.Y ;  /* 0x0000000000397919 */ /* 0x000e220000002600 */
[----:B------:R-:W0:Y:S02]  /*87a0*/  LDC R54, c[0x0][0x3a8] ;  /* 0x0000ea00ff367b82 */ /* 0x000e240000000800 */
[----:B0-----:R-:W-:-:S05]  /*87b0*/  IMAD R16, R57, -0x3, R54 ;  /* 0xfffffffd39107824 */ /* 0x001fca00078e0236 */
[----:B------:R-:W-:-:S13]  /*87c0*/  ISETP.NE.AND P1, PT, R16, 0x1, PT ;  /* 0x000000011000780c */ /* 0x000fda0003f25270 */
[----:B------:R-:W-:Y:S05]  /*87d0*/  @!P1 BRA `(.L_x_2896) ;  /* 0x0000000400709947 */ /* 0x000fea0003800000 */
[----:B------:R-:W-:-:S04]  /*87e0*/  PRMT R16, R12, 0x9910, RZ ;  /* 0x000099100c107816 */ /* 0x000fc800000000ff */
        /* <DEDUP_REMOVED lines=46> */
.L_x_2897:
        /* <DEDUP_REMOVED lines=45> */
.L_x_2896:
        /* <DEDUP_REMOVED lines=28> */
[--C-:B------:R-:W-:Y:S02]  /*8f60*/  SHF.R.U32.HI R41, RZ, 0x8, R22.reuse ;  /* 0x00000008ff297819 */ /* 0x100fe40000011616 */
[----:B------:R-:W-:Y:S02]  /*8f70*/  LOP3.LUT R16, R40, 0xf000f, RZ, 0xc0, !PT ;  /* 0x000f000f28107812 */ /* 0x000fe400078ec0ff */
[----:B------:R-:W-:Y:S02]  /*8f80*/  LOP3.LUT R36, R22, 0x3f003f, RZ, 0xc0, !PT ;  /* 0x003f003f16247812 */ /* 0x000fe400078ec0ff */
[--C-:B------:R-:W-:Y:S02]  /*8f90*/  SHF.R.U32.HI R21, RZ, 0x6, R22.reuse ;  /* 0x00000006ff157819 */ /* 0x100fe40000011616 */
        /* <DEDUP_REMOVED lines=15> */
[----:B------:R-:W-:Y:S02]  /*9090*/  SHF.R.U32.HI R26, RZ, 0xc, R26 ;  /* 0x0000000cff1a7819 */ /* 0x000fe4000001161a */
[----:B------:R-:W-:Y:S02]  /*90a0*/  LOP3.LUT R48, R23, 0x300030, R48, 0xf8, !PT ;  /* 0x0030003017307812 */ /* 0x000fe400078ef830 */
[----:B------:R-:W-:Y:S02]  /*90b0*/  SHF.R.U32.HI R45, RZ, 0xc, R27 ;  /* 0x0000000cff2d7819 */ /* 0x000fe4000001161b */
[----:B------:R-:W-:-:S02]  /*90c0*/  LOP3.LUT R40, R25, 0x3f003f, RZ, 0xc0, !PT ;  /* 0x003f003f19287812 */ /* 0x000fc400078ec0ff */
[----:B------:R-:W-:Y:S02]  /*90d0*/  SHF.R.U32.HI R23, RZ, 0x6, R25 ;  /* 0x00000006ff177819 */ /* 0x000fe40000011619 */
[----:B------:R-:W-:Y:S02]  /*90e0*/  LOP3.LUT R38, R27, 0x3f003f, RZ, 0xc0, !PT ;  /* 0x003f003f1b267812 */ /* 0x000fe400078ec0ff */
[----:B------:R-:W-:Y:S02]  /*90f0*/  SHF.R.U32.HI R25, RZ, 0x6, R27 ;  /* 0x00000006ff197819 */ /* 0x000fe4000001161b */
[----:B------:R-:W-:Y:S02]  /*9100*/  LOP3.LUT R44, R44, 0xf000f, RZ, 0xc0, !PT ;  /* 0x000f000f2c2c7812 */ /* 0x000fe400078ec0ff */
[----:B------:R-:W-:Y:S02]  /*9110*/  LOP3.LUT R27, R26, 0xf000f, RZ, 0xc0, !PT ;  /* 0x000f000f1a1b7812 */ /* 0x000fe400078ec0ff */
[----:B------:R-:W-:-:S02]  /*9120*/  LOP3.LUT R43, R43, 0xf000f, RZ, 0xc0, !PT ;  /* 0x000f000f2b2b7812 */ /* 0x000fc400078ec0ff */
[----:B------:R-:W-:Y:S02]  /*9130*/  LOP3.LUT R26, R45, 0xf000f, RZ, 0xc0, !PT ;  /* 0x000f000f2d1a7812 */ /* 0x000fe400078ec0ff */
[----:B------:R-:W-:Y:S02]  /*9140*/  LOP3.LUT R51, R44, 0x300030, R51, 0xf8, !PT ;  /* 0x003000302c337812 */ /* 0x000fe400078ef833 */
        /* <DEDUP_REMOVED lines=124> */
.L_x_2898:
        /* <DEDUP_REMOVED lines=48> */
.L_x_2900:
        /* <DEDUP_REMOVED lines=45> */
.L_x_2899:
[----:B------:R-:W-:Y:S01]  /*9ee0*/  IADD3 R59, PT, PT, R59, 0x20, RZ ;  /* 0x000000203b3b7810 */ /* 0x000fe20007ffe0ff */
[----:B------:R-:W-:Y:S01]  /*9ef0*/  UIADD3 UR4, UPT, UPT, UR4, 0x40, URZ ;  /* 0x0000004004047890 */ /* 0x000fe2000fffe0ff */
[----:B------:R-:W-:Y:S02]  /*9f00*/  IMAD.WIDE R28, R11, 0x4, R60 ;  /* 0x000000040b1c7825 */ /* 0x000fe400078e023c */
[----:B------:R-:W-:-:S13]  /*9f10*/  ISETP.GE.AND P1, PT, R59, R56, PT ;  /* 0x000000383b00720c */ /* 0x000fda0003f26270 */
[----:B------:R-:W-:Y:S05]  /*9f20*/  @!P1 BRA `(.L_x_2901) ;  /* 0xffffffdc00389947 */ /* 0x000fea000383ffff */
.L_x_2894:
[----:B------:R-:W1:Y:S01]  /*9f30*/  S2R R8, SR_CTAID.X ;  /* 0x0000000000087919 */ /* 0x000e620000002500 */
[----:B------:R-:W2:Y:S01]  /*9f40*/  LDC.64 R14, c[0x0][0x3a0] ;  /* 0x0000e800ff0e7b82 */ /* 0x000ea20000000a00 */
[----:B------:R-:W-:Y:S01]  /*9f50*/  LEA R57, R57, R57, 0x1 ;  /* 0x0000003939397211 */ /* 0x000fe200078e08ff */
[----:B0-----:R-:W-:Y:S01]  /*9f60*/  HMUL2 R17, R0, R55.H0_H0 ;  /* 0x2000003700117232 */ /* 0x001fe20000000000 */
[----:B------:R-:W1:Y:S02]  /*9f70*/  S2R R7, SR_TID.X ;  /* 0x0000000000077919 */ /* 0x000e640000002100 */
[----:B-1----:R-:W-:-:S04]  /*9f80*/  LEA R8, R8, R7, 0x5 ;  /* 0x0000000708087211 */ /* 0x002fc800078e28ff */
[----:B------:R-:W-:-:S05]  /*9f90*/  SHF.L.U32 R8, R8, 0x2, RZ ;  /* 0x0000000208087819 */ /* 0x000fca00000006ff */
[----:B------:R-:W-:-:S04]  /*9fa0*/  IMAD R7, R57, R11, R8 ;  /* 0x0000000b39077224 */ /* 0x000fc800078e0208 */
[----:B--2---:R-:W-:-:S05]  /*9fb0*/  IMAD.WIDE R14, R7, 0x2, R14 ;  /* 0x00000002070e7825 */ /* 0x004fca00078e020e */
        /* <DEDUP_REMOVED lines=10> */
.L_x_2905:
[----:B------:R-:W0:Y:S02]  /*a060*/  LDS R8, [R0] ;  /* 0x0000000000087984 */ /* 0x000e240000000800 */
[----:B0-----:R-:W-:-:S05]  /*a070*/  HADD2 R9, R8, R17 ;  /* 0x0000001108097230 */ /* 0x001fca0000000000 */
[----:B------:R-:W0:Y:S02]  /*a080*/  ATOMS.CAST.SPIN P1, [R0], R8, R9 ;  /* 0x000000080000758d */ /* 0x000e240001820009 */
[----:B0-----:R-:W-:Y:S05]  /*a090*/  @!P1 BRA `(.L_x_2905) ;  /* 0xfffffffc00f09947 */ /* 0x001fea000383ffff */
[----:B------:R-:W-:Y:S05]  /*a0a0*/  BRA `(.L_x_2903) ;  /* 0x00000000000c7947 */ /* 0x000fea0003800000 */
.L_x_2904:
[----:B------:R-:W2:Y:S02]  /*a0b0*/  LD.E R0, desc[UR10][R14.64] ;  /* 0x0000000a0e007980 */ /* 0x000ea4000c101900 */
[----:B--2---:R-:W-:-:S05]  /*a0c0*/  IADD3 R7, PT, PT, R17, R0, RZ ;  /* 0x0000000011077210 */ /* 0x004fca0007ffe0ff */
[----:B------:R0:W-:Y:S02]  /*a0d0*/  ST.E desc[UR10][R14.64], R7 ;  /* 0x000000070e007985 */ /* 0x0001e4000c10190a */
.L_x_2903:
[----:B------:R-:W-:Y:S05]  /*a0e0*/  BSYNC.RECONVERGENT B0 ;  /* 0x0000000000007941 */ /* 0x000fea0003800200 */
.L_x_2902:
[----:B------:R1:W-:Y:S01]  /*a0f0*/  ATOM.E.ADD.F16x2.RN.STRONG.GPU P1, RZ, desc[UR10][R14.64+0x4], R55 ;  /* 0x800004370eff79a2 */ /* 0x0003e2000c12e10a */
[----:B------:R-:W-:Y:S04]  /*a100*/  BSSY.RECONVERGENT B0, `(.L_x_2906) ;  /* 0x000000e000007945 */ /* 0x000fe80003800200 */
[----:B-1----:R-:W-:Y:S05]  /*a110*/  @P1 BRA `(.L_x_2907) ;  /* 0x0000000000301947 */ /* 0x002fea0003800000 */
[----:B------:R-:W1:Y:S02]  /*a120*/  QSPC.E.S P1, RZ, [R14+0x4] ;  /* 0x000004000eff73aa */ /* 0x000e640000020500 */
[----:B-1----:R-:W-:Y:S05]  /*a130*/  @!P1 BRA `(.L_x_2908) ;  /* 0x00000000001c9947 */ /* 0x002fea0003800000 */
[----:B------:R-:W-:-:S04]  /*a140*/  MOV R8, R14 ;  /* 0x0000000e00087202 */ /* 0x000fc80000000f00 */
[----:B------:R-:W-:-:S07]  /*a150*/  MOV R0, R8 ;  /* 0x0000000800007202 */ /* 0x000fce0000000f00 */
.L_x_2909:
[----:B------:R-:W1:Y:S02]  /*a160*/  LDS R8, [R0+0x4] ;  /* 0x0000040000087984 */ /* 0x000e640000000800 */
[----:B-1----:R-:W-:-:S05]  /*a170*/  HFMA2 R9, R8, 1, 1, R55 ;  /* 0x3c003c0008097831 */ /* 0x002fca0000000037 */
[----:B------:R-:W1:Y:S02]  /*a180*/  ATOMS.CAST.SPIN P1, [R0+0x4], R8, R9 ;  /* 0x000004080000758d */ /* 0x000e640001820009 */
[----:B-1----:R-:W-:Y:S05]  /*a190*/  @!P1 BRA `(.L_x_2909) ;  /* 0xfffffffc00f09947 */ /* 0x002fea000383ffff */
[----:B------:R-:W-:Y:S05]  /*a1a0*/  BRA `(.L_x_2907) ;  /* 0x00000000000c7947 */ /* 0x000fea0003800000 */
.L_x_2908:
[----:B------:R-:W0:Y:S02]  /*a1b0*/  LD.E R0, desc[UR10][R14.64+0x4] ;  /* 0x0000040a0e007980 */ /* 0x000e24000c101900 */
[----:B0-----:R-:W-:-:S05]  /*a1c0*/  IADD3 R7, PT, PT, R55, R0, RZ ;  /* 0x0000000037077210 */ /* 0x001fca0007ffe0ff */
[----:B------:R1:W-:Y:S02]  /*a1d0*/  ST.E desc[UR10][R14.64+0x4], R7 ;  /* 0x000004070e007985 */ /* 0x0003e4000c10190a */
.L_x_2907:
[----:B------:R-:W-:Y:S05]  /*a1e0*/  BSYNC.RECONVERGENT B0 ;  /* 0x0000000000007941 */ /* 0x000fea0003800200 */
.L_x_2906:
        /* <DEDUP_REMOVED lines=11> */
.L_x_2913:
[----:B------:R-:W0:Y:S02]  /*a2a0*/  LDS R2, [R0] ;  /* 0x0000000000027984 */ /* 0x000e240000000800 */
[----:B0-----:R-:W-:-:S05]  /*a2b0*/  HADD2 R3, R2, R7 ;  /* 0x0000000702037230 */ /* 0x001fca0000000000 */
[----:B------:R-:W0:Y:S02]  /*a2c0*/  ATOMS.CAST.SPIN P0, [R0], R2, R3 ;  /* 0x000000020000758d */ /* 0x000e240001800003 */
[----:B0-----:R-:W-:Y:S05]  /*a2d0*/  @!P0 BRA `(.L_x_2913) ;  /* 0xfffffffc00f08947 */ /* 0x001fea000383ffff */
[----:B------:R-:W-:Y:S05]  /*a2e0*/  BRA `(.L_x_2911) ;  /* 0x00000000000c7947 */ /* 0x000fea0003800000 */
.L_x_2912:
[----:B------:R-:W2:Y:S02]  /*a2f0*/  LD.E R0, desc[UR10][R14.64] ;  /* 0x0000000a0e007980 */ /* 0x000ea4000c101900 */
[----:B--2---:R-:W-:-:S05]  /*a300*/  IADD3 R3, PT, PT, R7, R0, RZ ;  /* 0x0000000007037210 */ /* 0x004fca0007ffe0ff */
[----:B------:R0:W-:Y:S02]  /*a310*/  ST.E desc[UR10][R14.64], R3 ;  /* 0x000000030e007985 */ /* 0x0001e4000c10190a */
.L_x_2911:
[----:B------:R-:W-:Y:S05]  /*a320*/  BSYNC.RECONVERGENT B0 ;  /* 0x0000000000007941 */ /* 0x000fea0003800200 */
.L_x_2910:
[----:B------:R1:W-:Y:S01]  /*a330*/  ATOM.E.ADD.F16x2.RN.STRONG.GPU P0, RZ, desc[UR10][R14.64+0x4], R9 ;  /* 0x800004090eff79a2 */ /* 0x0003e2000c10e10a */
[----:B------:R-:W-:Y:S04]  /*a340*/  BSSY.RECONVERGENT B0, `(.L_x_2914) ;  /* 0x000000e000007945 */ /* 0x000fe80003800200 */
[----:B-1----:R-:W-:Y:S05]  /*a350*/  @P0 BRA `(.L_x_2915) ;  /* 0x0000000000300947 */ /* 0x002fea0003800000 */
[----:B------:R-:W1:Y:S02]  /*a360*/  QSPC.E.S P0, RZ, [R14+0x4] ;  /* 0x000004000eff73aa */ /* 0x000e640000000500 */
[----:B-1----:R-:W-:Y:S05]  /*a370*/  @!P0 BRA `(.L_x_2916) ;  /* 0x00000000001c8947 */ /* 0x002fea0003800000 */
[----:B------:R-:W-:-:S04]  /*a380*/  MOV R2, R14 ;  /* 0x0000000e00027202 */ /* 0x000fc80000000f00 */
[----:B------:R-:W-:-:S07]  /*a390*/  MOV R0, R2 ;  /* 0x0000000200007202 */ /* 0x000fce0000000f00 */
.L_x_2917:
[----:B------:R-:W0:Y:S02]  /*a3a0*/  LDS R2, [R0+0x4] ;  /* 0x0000040000027984 */ /* 0x000e240000000800 */
[----:B0-----:R-:W-:-:S05]  /*a3b0*/  HFMA2 R3, R2, 1, 1, R9 ;  /* 0x3c003c0002037831 */ /* 0x001fca0000000009 */
[----:B------:R-:W0:Y:S02]  /*a3c0*/  ATOMS.CAST.SPIN P0, [R0+0x4], R2, R3 ;  /* 0x000004020000758d */ /* 0x000e240001800003 */
[----:B0-----:R-:W-:Y:S05]  /*a3d0*/  @!P0 BRA `(.L_x_2917) ;  /* 0xfffffffc00f08947 */ /* 0x001fea000383ffff */
[----:B------:R-:W-:Y:S05]  /*a3e0*/  BRA `(.L_x_2915) ;  /* 0x00000000000c7947 */ /* 0x000fea0003800000 */
.L_x_2916:
[----:B------:R-:W0:Y:S02]  /*a3f0*/  LD.E R0, desc[UR10][R14.64+0x4] ;  /* 0x0000040a0e007980 */ /* 0x000e24000c101900 */
[----:B0-----:R-:W-:-:S05]  /*a400*/  IADD3 R3, PT, PT, R9, R0, RZ ;  /* 0x0000000009037210 */ /* 0x001fca0007ffe0ff */
[----:B------:R1:W-:Y:S02]  /*a410*/  ST.E desc[UR10][R14.64+0x4], R3 ;  /* 0x000004030e007985 */ /* 0x0003e4000c10190a */
.L_x_2915:
[----:B------:R-:W-:Y:S05]  /*a420*/  BSYNC.RECONVERGENT B0 ;  /* 0x0000000000007941 */ /* 0x000fea0003800200 */
.L_x_2914:
        /* <DEDUP_REMOVED lines=12> */
.L_x_2921:
[----:B------:R-:W0:Y:S02]  /*a4f0*/  LDS R2, [R0] ;  /* 0x0000000000027984 */ /* 0x000e240000000800 */
[----:B0-----:R-:W-:-:S05]  /*a500*/  HADD2 R3, R2, R5 ;  /* 0x0000000502037230 */ /* 0x001fca0000000000 */
[----:B------:R-:W0:Y:S02]  /*a510*/  ATOMS.CAST.SPIN P0, [R0], R2, R3 ;  /* 0x000000020000758d */ /* 0x000e240001800003 */
[----:B0-----:R-:W-:Y:S05]  /*a520*/  @!P0 BRA `(.L_x_2921) ;  /* 0xfffffffc00f08947 */ /* 0x001fea000383ffff */
[----:B------:R-:W-:Y:S05]  /*a530*/  BRA `(.L_x_2919) ;  /* 0x00000000000c7947 */ /* 0x000fea0003800000 */
.L_x_2920:
[----:B------:R-:W2:Y:S02]  /*a540*/  LD.E R0, desc[UR10][R14.64] ;  /* 0x0000000a0e007980 */ /* 0x000ea4000c101900 */
[----:B--2---:R-:W-:-:S05]  /*a550*/  IADD3 R3, PT, PT, R5, R0, RZ ;  /* 0x0000000005037210 */ /* 0x004fca0007ffe0ff */
[----:B------:R0:W-:Y:S02]  /*a560*/  ST.E desc[UR10][R14.64], R3 ;  /* 0x000000030e007985 */ /* 0x0001e4000c10190a */
.L_x_2919:
[----:B------:R-:W-:Y:S05]  /*a570*/  BSYNC.RECONVERGENT B0 ;  /* 0x0000000000007941 */ /* 0x000fea0003800200 */
.L_x_2918:
[----:B------:R1:W-:Y:S02]  /*a580*/  ATOM.E.ADD.F16x2.RN.STRONG.GPU P0, RZ, desc[UR10][R14.64+0x4], R13 ;  /* 0x8000040d0eff79a2 */ /* 0x0003e4000c10e10a */
[----:B-1----:R-:W-:Y:S05]  /*a590*/  @P0 EXIT ;  /* 0x000000000000094d */ /* 0x002fea0003800000 */
[----:B------:R-:W1:Y:S02]  /*a5a0*/  QSPC.E.S P0, RZ, [R14+0x4] ;  /* 0x000004000eff73aa */ /* 0x000e640000000500 */
[----:B-1----:R-:W-:Y:S05]  /*a5b0*/  @!P0 BRA `(.L_x_2922) ;  /* 0x00000000001c8947 */ /* 0x002fea0003800000 */
[----:B------:R-:W-:-:S04]  /*a5c0*/  MOV R2, R14 ;  /* 0x0000000e00027202 */ /* 0x000fc80000000f00 */
[----:B------:R-:W-:-:S07]  /*a5d0*/  MOV R0, R2 ;  /* 0x0000000200007202 */ /* 0x000fce0000000f00 */
.L_x_2923:
[----:B------:R-:W0:Y:S02]  /*a5e0*/  LDS R2, [R0+0x4] ;  /* 0x0000040000027984 */ /* 0x000e240000000800 */
[----:B0-----:R-:W-:-:S05]  /*a5f0*/  HFMA2 R3, R2, 1, 1, R13 ;  /* 0x3c003c0002037831 */ /* 0x001fca000000000d */
[----:B------:R-:W0:Y:S02]  /*a600*/  ATOMS.CAST.SPIN P0, [R0+0x4], R2, R3 ;  /* 0x000004020000758d */ /* 0x000e240001800003 */
[----:B0-----:R-:W-:Y:S05]  /*a610*/  @!P0 BRA `(.L_x_2923) ;  /* 0xfffffffc00f08947 */ /* 0x001fea000383ffff */
[----:B------:R-:W-:Y:S05]  /*a620*/  EXIT ;  /* 0x000000000000794d */ /* 0x000fea0003800000 */
.L_x_2922:
[----:B------:R-:W0:Y:S02]  /*a630*/  LD.E R0, desc[UR10][R14.64+0x4] ;  /* 0x0000040a0e007980 */ /* 0x000e24000c101900 */
[----:B0-----:R-:W-:-:S05]  /*a640*/  IADD3 R3, PT, PT, R13, R0, RZ ;  /* 0x000000000d037210 */ /* 0x001fca0007ffe0ff */
[----:B------:R-:W-:Y:S01]  /*a650*/  ST.E desc[UR10][R14.64+0x4], R3 ;  /* 0x000004030e007985 */ /* 0x000fe2000c10190a */
[----:B------:R-:W-:Y:S05]  /*a660*/  EXIT ;  /* 0x000000000000794d */ /* 0x000fea0003800000 */
.L_x_2924:
        /* <DEDUP_REMOVED lines=9> */
.L_x_5320:


//--------------------- .text._Z23gemm_half_q_half_kernelILi3ELi40ELb1ELb1ELi32EEvPK6__halfPKjS4_S2_PS0_iiiiPKtS7_iiiiiibS2_i --------------------------
	.section	.text._Z23gemm_half_q_half_kernelILi3ELi40ELb1ELb1ELi32EEvPK6__halfPKjS4_S2_PS0_iiiiPKtS7_iiiiiibS2_i,"ax",@progbits
	.align	128
        .global         _Z23gemm_half_q_half_kernelILi3ELi40ELb1ELb1ELi32EEvPK6__halfPKjS4_S2_PS0_iiiiPKtS7_iiiiiibS2_i
        .type           _Z23gemm_half_q_half_kernelILi3ELi40ELb1ELb1ELi32EEvPK6__halfPKjS4_S2_PS0_iiiiPKtS7_iiiiiibS2_i,@function
        .size           _Z23gemm_half_q_half_kernelILi3ELi40ELb1ELb1ELi32EEvPK6__halfPKjS4_S2_PS0_iiiiPKtS7_iiiiiibS2_i,(.L_x_5321 - _Z23gemm_half_q_half_kernelILi3ELi40ELb1ELb1ELi32EEvPK6__halfPKjS4_S2_PS0_iiiiPKtS7_iiiiiibS2_i)
        .other          _Z23gemm_half_q_half_kernelILi3ELi40ELb1ELb1ELi32EEvPK6__halfPKjS4_S2_PS0_iiiiPKtS7_iiiiiibS2_i,@"STO_CUDA_ENTRY STV_DEFAULT"
_Z23gemm_half_q_half_kernelILi3ELi40ELb1ELb1ELi32EEvPK6__halfPKjS4_S2_PS0_iiiiPKtS7_iiiiiibS2_i:
.text._Z23gemm_half_q_half_kernelILi3ELi40ELb1ELb1ELi32EEvPK6__halfPKjS4_S2_PS0_iiiiPKtS7_iiiiiibS2_i:
        /* <DEDUP_REMOVED lines=9> */
[----:B------:R-:W1:Y:S01]  /*0090*/  S2R R8, SR_CTAID.X ;  /* 0x0000000000087919 */ /* 0x000e620000002500 */
[----:B------:R-:W2:Y:S05]  /*00a0*/  S2R R0, SR_TID.X ;  /* 0x0000000000007919 */ /* 0x000eaa0000002100 */
[----:B------:R-:W3:Y:S08]  /*00b0*/  S2UR UR13, SR_CTAID.Z ;  /* 0x00000000000d79c3 */ /* 0x000ef00000002700 */
[----:B------:R-:W4:Y:S01]  /*00c0*/  LDC R5, c[0x0][0x3b0] ;  /* 0x0000ec00ff057b82 */ /* 0x000f220000000800 */
[----:B0-----:R-:W5:Y:S01]  /*00d0*/  LDG.E.U16 R2, desc[UR14][R2.64] ;  /* 0x0000000e02027981 */ /* 0x001f62000c1e1500 */
[----:B------:R-:W-:Y:S01]  /*00e0*/  UISETP.NE.AND UP1, UPT, UR20, 0x1, UPT ;  /* 0x000000011400788c */ /* 0x000fe2000bf25270 */
[----:B------:R-:W-:-:S02]  /*00f0*/  PRMT R52, RZ, 0x7610, R52 ;  /* 0x00007610ff347816 */ /* 0x000fc40000000034 */
[----:B------:R-:W-:Y:S01]  /*0100*/  PRMT R51, RZ, 0x7610, R51 ;  /* 0x00007610ff337816 */ /* 0x000fe20000000033 */
[----:B---3--:R-:W-:Y:S01]  /*0110*/  USHF.L.U32 UR7, UR13, 0x5, URZ ;  /* 0x000000050d077899 */ /* 0x008fe200080006ff */
[----:B-----5:R-:W-:-:S13]  /*0120*/  R2UR UR19, R2 ;  /* 0x00000000021372ca */ /* 0x020fda00000e0000 */
[----:B------:R-:W-:Y:S01]  /*0130*/  MOV R9, UR19 ;  /* 0x0000001300097c02 */ /* 0x000fe20008000f00 */
[----:B-12-4-:R-:W-:Y:S06]  /*0140*/  BRA.U !UP1, `(.L_x_2925) ;  /* 0x00000001092c7547 */ /* 0x016fec000b800000 */
        /* <DEDUP_REMOVED lines=11> */
.L_x_2925:
        /* <DEDUP_REMOVED lines=8> */
[----:B------:R-:W-:Y:S01]  /*0280*/  USEL UR10, UR20, 0x3, UP0 ;  /* 0x00000003140a7887 */ /* 0x000fe20008000000 */
[----:B------:R-:W-:Y:S01]  /*0290*/  SHF.L.U32 R3, R8, 0x7, RZ ;  /* 0x0000000708037819 */ /* 0x000fe200000006ff */
[----:B------:R-:W-:Y:S01]  /*02a0*/  BSSY.RECONVERGENT B0, `(.L_x_2926) ;  /* 0x00000b4000007945 */ /* 0x000fe20003800200 */
[----:B------:R-:W-:Y:S02]  /*02b0*/  ISETP.GE.AND P0, PT, R17, UR8, PT ;  /* 0x0000000811007c0c */ /* 0x000fe4000bf06270 */
        /* <DEDUP_REMOVED lines=31> */
.L_x_2931:
        /* <DEDUP_REMOVED lines=8> */
[----:B------:R-:W-:Y:S02]  /*0530*/  IADD3 R13, P3, PT, R17, R4, RZ ;  /* 0x00000004110d7210 */ /* 0x000fe40007f7e0ff */
[----:B------:R-:W-:Y:S02]  /*0540*/  LEA.HI.X.SX32 R14, R10, RZ, 0x1, P2 ;  /* 0x000000ff0a0e7211 */ /* 0x000fe400010f0eff */
[----:B------:R-:W-:Y:S01]  /*0550*/  LEA R10, P2, R11, UR16, 0x1 ;  /* 0x000000100b0a7c11 */ /* 0x000fe2000f8408ff */
[----:B------:R-:W2:Y:S01]  /*0560*/  LDG.E.U16.CONSTANT R9, desc[UR14][R8.64] ;  /* 0x0000000e08097981 */ /* 0x000ea2000c1e9500 */
[----:B------:R-:W-:-:S02]  /*0570*/  IADD3 R7, P1, PT, R17, R16, RZ ;  /* 0x0000001011077210 */ /* 0x000fc40007f3e0ff */
[----:B------:R-:W-:Y:S02]  /*0580*/  LEA.HI.X.SX32 R18, R4, RZ, 0x1, P3 ;  /* 0x000000ff04127211 */ /* 0x000fe400018f0eff */
[----:B------:R-:W-:Y:S02]  /*0590*/  LEA.HI.X R11, R11, UR17, R14, 0x1, P2 ;  /* 0x000000110b0b7c11 */ /* 0x000fe400090f0c0e */
[----:B------:R-:W-:Y:S02]  /*05a0*/  LEA.HI.X.SX32 R4, R16, RZ, 0x1, P1 ;  /* 0x000000ff10047211 */ /* 0x000fe400008f0eff */
[----:B------:R-:W-:Y:S02]  /*05b0*/  LEA R12, P3, R13, UR16, 0x1 ;  /* 0x000000100d0c7c11 */ /* 0x000fe4000f8608ff */
[----:B------:R-:W-:Y:S01]  /*05c0*/  LEA R14, P1, R7, UR16, 0x1 ;  /* 0x00000010070e7c11 */ /* 0x000fe2000f8208ff */
[----:B------:R-:W3:Y:S01]  /*05d0*/  LDG.E.U16.CONSTANT R11, desc[UR14][R10.64] ;  /* 0x0000000e0a0b7981 */ /* 0x000ee2000c1e9500 */
[----:B------:R-:W-:-:S02]  /*05e0*/  LEA.HI.X R13, R13, UR17, R18, 0x1, P3 ;  /* 0x000000110d0d7c11 */ /* 0x000fc400098f0c12 */
[----:B------:R-:W-:-:S04]  /*05f0*/  LEA.HI.X R15, R7, UR17, R4, 0x1, P1 ;  /* 0x00000011070f7c11 */ /* 0x000fc800088f0c04 */
        /* <DEDUP_REMOVED lines=11> */
.L_x_2930:
        /* <DEDUP_REMOVED lines=20> */
.L_x_2932:
[----:B------:R-:W-:-:S13]  /*07f0*/  ISETP.EQ.AND P1, PT, RZ, UR4, PT ;  /* 0x00000004ff007c0c */ /* 0x000fda000bf22270 */
[----:B------:R-:W-:Y:S05]  /*0800*/  @!P0 BRA P1, `(.L_x_2927) ;  /* 0x0000000400748947 */ /* 0x000fea0000800000 */
.L_x_2929:
[----:B------:R-:W-:-:S04]  /*0810*/  IADD3 R7, P0, PT, R17, R4, RZ ;  /* 0x0000000411077210 */ /* 0x000fc80007f1e0ff */
        /* <DEDUP_REMOVED lines=11> */
.L_x_2928:
        /* <DEDUP_REMOVED lines=15> */
.L_x_2935:
        /* <DEDUP_REMOVED lines=32> */
.L_x_2934:
        /* <DEDUP_REMOVED lines=21> */
.L_x_2936:
[----:B------:R-:W-:-:S09]  /*0d10*/  UISETP.NE.OR UP0, UPT, UR4, URZ, UP0 ;  /* 0x000000ff0400728c */ /* 0x000fd20008705670 */
[----:B------:R-:W-:Y:S05]  /*0d20*/  BRA.U !UP0, `(.L_x_2927) ;  /* 0x00000001082c7547 */ /* 0x000fea000b800000 */
.L_x_2933:
        /* <DEDUP_REMOVED lines=11> */
.L_x_2927:
[----:B------:R-:W-:Y:S05]  /*0de0*/  BSYNC.RECONVERGENT B0 ;  /* 0x0000000000007941 */ /* 0x000fea0003800200 */
.L_x_2926:
        /* <DEDUP_REMOVED lines=8> */
[----:B------:R-:W-:-:S06]  /*0e70*/  UIMAD UR4, UR6, UR16, URZ ;  /* 0x00000010060472a4 */ /* 0x000fcc000f8e02ff */
[----:B0-----:R-:W-:Y:S01]  /*0e80*/  MOV R2, UR4 ;  /* 0x0000000400027c02 */ /* 0x001fe20008000f00 */
[----:B------:R-:W-:-:S04]  /*0e90*/  UIADD3 UR4, UPT, UPT, URZ, -UR10, URZ ;  /* 0x8000000aff047290 */ /* 0x000fc8000fffe0ff */
[----:B------:R-:W-:Y:S01]  /*0ea0*/  UISETP.GE.AND UP0, UPT, UR4, URZ, UPT ;  /* 0x000000ff0400728c */ /* 0x000fe2000bf06270 */
[----:B------:R-:W-:-:S05]  /*0eb0*/  IMAD R3, R2, 0x3, R3 ;  /* 0x0000000302037824 */ /* 0x000fca00078e0203 */
[----:B------:R-:W-:-:S03]  /*0ec0*/  LEA R7, R0, R3, 0x2 ;  /* 0x0000000300077211 */ /* 0x000fc600078e10ff */
[----:B------:R-:W-:Y:S05]  /*0ed0*/  BRA.U UP0, `(.L_x_2938) ;  /* 0x00000001008c7547 */ /* 0x000fea000b800000 */
[----:B------:R-:W-:Y:S02]  /*0ee0*/  UIADD3 UR9, UPT, UPT, URZ, -UR4, URZ ;  /* 0x80000004ff097290 */ /* 0x000fe4000fffe0ff */
[----:B------:R-:W-:Y:S02]  /*0ef0*/  UPLOP3.LUT UP0, UPT, UPT, UPT, UPT, 0x80, 0x8 ;  /* 0x000000000008789c */ /* 0x000fe40003f0f070 */
[----:B------:R-:W-:-:S09]  /*0f00*/  UISETP.GT.AND UP2, UPT, UR9, 0x3, UPT ;  /* 0x000000030900788c */ /* 0x000fd2000bf44270 */
[----:B------:R-:W-:Y:S05]  /*0f10*/  BRA.U !UP2, `(.L_x_2939) ;  /* 0x000000010a447547 */ /* 0x000fea000b800000 */
[----:B------:R-:W0:Y:S01]  /*0f20*/  LDC.64 R14, c[0x0][0x3a0] ;  /* 0x0000e800ff0e7b82 */ /* 0x000e220000000a00 */
[----:B------:R-:W-:-:S11]  /*0f30*/  UPLOP3.LUT UP0, UPT, UPT, UPT, UPT, 0x40, 0x4 ;  /* 0x000000000004789c */ /* 0x000fd60003f0e870 */
.L_x_2940:
        /* <DEDUP_REMOVED lines=15> */
.L_x_2939:
        /* <DEDUP_REMOVED lines=12> */
.L_x_2941:
[----:B------:R-:W-:-:S09]  /*10f0*/  UISETP.NE.OR UP0, UPT, UR4, URZ, UP0 ;  /* 0x000000ff0400728c */ /* 0x000fd20008705670 */
[----:B------:R-:W-:Y:S05]  /*1100*/  BRA.U !UP0, `(.L_x_2937) ;  /* 0x00000001081c7547 */ /* 0x000fea000b800000 */
.L_x_2938:
[----:B01----:R-:W0:Y:S02]  /*1110*/  LDC.64 R2, c[0x0][0x3a0] ;  /* 0x0000e800ff027b82 */ /* 0x003e240000000a00 */
.L_x_2942:
[C---:B0-----:R-:W-:Y:S01]  /*1120*/  IMAD.WIDE R8, R7.reuse, 0x2, R2 ;  /* 0x0000000207087825 */ /* 0x041fe200078e0202 */
[----:B------:R-:W-:Y:S01]  /*1130*/  UIADD3 UR4, UPT, UPT, UR4, 0x1, URZ ;  /* 0x0000000104047890 */ /* 0x000fe2000fffe0ff */
[----:B------:R-:W-:-:S03]  /*1140*/  IADD3 R7, PT, PT, R7, UR16, RZ ;  /* 0x0000001007077c10 */ /* 0x000fc6000fffe0ff */
[----:B------:R2:W-:Y:S01]  /*1150*/  STG.E.64 desc[UR14][R8.64], RZ ;  /* 0x000000ff08007986 */ /* 0x0005e2000c101b0e */
[----:B------:R-:W-:-:S09]  /*1160*/  UISETP.NE.AND UP0, UPT, UR4, URZ, UPT ;  /* 0x000000ff0400728c */ /* 0x000fd2000bf05270 */
[----:B--2---:R-:W-:Y:S05]  /*1170*/  BRA.U UP0, `(.L_x_2942) ;  /* 0xfffffffd00e87547 */ /* 0x004fea000b83ffff */
.L_x_2937:
[----:B------:R-:W2:Y:S01]  /*1180*/  LDCU UR17, c[0x0][0x3c8] ;  /* 0x00007900ff1177ac */ /* 0x000ea20008000800 */
[----:B------:R-:W-:Y:S01]  /*1190*/  BAR.SYNC.DEFER_BLOCKING 0x0 ;  /* 0x0000000000007b1d */ /* 0x000fe20000010000 */
[----:B------:R-:W-:-:S05]  /*11a0*/  ISETP.LE.AND P0, PT, R5, UR7, PT ;  /* 0x0000000705007c0c */ /* 0x000fca000bf03270 */
[----:B------:R-:W3:Y:S01]  /*11b0*/  LDCU UR21, c[0x0][0x3cc] ;  /* 0x00007980ff1577ac */ /* 0x000ee20008000800 */
[----:B------:R-:W4:Y:S01]  /*11c0*/  LDCU UR24, c[0x0][0x3d0] ;  /* 0x00007a00ff1877ac */ /* 0x000f220008000800 */
[----:B------:R-:W0:Y:S01]  /*11d0*/  LDCU UR18, c[0x0][0x3d4] ;  /* 0x00007a80ff1277ac */ /* 0x000e220008000800 */
[----:B------:R-:W1:Y:S01]  /*11e0*/  LDCU UR25, c[0x0][0x3d8] ;  /* 0x00007b00ff1977ac */ /* 0x000e620008000800 */
[----:B--2---:R-:W-:-:S04]  /*11f0*/  UISETP.LT.AND UP0, UPT, UR7, UR17, UPT ;  /* 0x000000110700728c */ /* 0x004fc8000bf01270 */
[----:B------:R-:W-:Y:S02]  /*1200*/  USEL UR4, UR7, UR17, UP0 ;  /* 0x0000001107047287 */ /* 0x000fe40008000000 */
[----:B---3--:R-:W-:Y:S02]  /*1210*/  UISETP.GT.AND UP0, UPT, UR7, UR21, UPT ;  /* 0x000000150700728c */ /* 0x008fe4000bf04270 */
[----:B------:R-:W-:Y:S02]  /*1220*/  USHF.R.S32.HI UR9, URZ, 0x1f, UR4 ;  /* 0x0000001fff097899 */ /* 0x000fe40008011404 */
[----:B----4-:R-:W-:Y:S02]  /*1230*/  UISETP.GT.AND UP2, UPT, UR7, UR24, UPT ;  /* 0x000000180700728c */ /* 0x010fe4000bf44270 */
[----:B0-----:R-:W-:Y:S02]  /*1240*/  UISETP.GT.AND UP3, UPT, UR7, UR18, UPT ;  /* 0x000000120700728c */ /* 0x001fe4000bf64270 */
[----:B------:R-:W-:-:S02]  /*1250*/  ULEA.HI UR12, UR9, UR4, URZ, 0x5 ;  /* 0x00000004090c7291 */ /* 0x000fc4000f8f28ff */
[----:B-1----:R-:W-:Y:S01]  /*1260*/  UISETP.GT.AND UP4, UPT, UR7, UR25, UPT ;  /* 0x000000190700728c */ /* 0x002fe2000bf84270 */
[----:B------:R-:W-:Y:S10]  /*1270*/  @P0 BRA `(.L_x_2943) ;  /* 0x0000000000e80947 */ /* 0x000ff40003800000 */
        /* <DEDUP_REMOVED lines=14> */
[----:B-----5:R-:W-:-:S07]  /*1360*/  SHF.R.S32.HI R17, RZ, 0x3, R13 ;  /* 0x00000003ff117819 */ /* 0x020fce000001140d */
.L_x_2944:
[----:B------:R-:W-:-:S05]  /*1370*/  IADD3 R13, PT, PT, R7, UR4, RZ ;  /* 0x00000004070d7c10 */ /* 0x000fca000fffe0ff */
[----:B------:R-:W-:-:S05]  /*1380*/  IMAD R0, R13, UR16, RZ ;  /* 0x000000100d007c24 */ /* 0x000fca000f8e02ff */
[----:B0-----:R-:W-:-:S04]  /*1390*/  SHF.R.S32.HI R3, RZ, 0x1f, R0 ;  /* 0x0000001fff037819 */ /* 0x001fc80000011400 */
        /* <DEDUP_REMOVED lines=9> */
[----:B--2---:R-:W-:-:S06]  /*1430*/  IMAD.WIDE.U32 R12, R13, 0x2, R10 ;  /* 0x000000020d0c7825 */ /* 0x004fcc00078e000a */
[----:B------:R0:W2:Y:S01]  /*1440*/  LDG.E.U16.CONSTANT R12, desc[UR14][R12.64] ;  /* 0x0000000e0c0c7981 */ /* 0x0000a2000c1e9500 */
[----:B------:R-:W-:Y:S01]  /*1450*/  UIADD3 UR4, UPT, UPT, UR4, 0x1, URZ ;  /* 0x0000000104047890 */ /* 0x000fe2000fffe0ff */
[----:B---3--:R-:W-:-:S04]  /*1460*/  SHF.R.U32.HI R0, RZ, R16, R3 ;  /* 0x00000010ff007219 */ /* 0x008fc80000011603 */
[--C-:B------:R-:W-:Y:S02]  /*1470*/  SHF.R.U32.HI R18, RZ, 0x4, R0.reuse ;  /* 0x00000004ff127819 */ /* 0x100fe40000011600 */
[----:B------:R-:W-:Y:S02]  /*1480*/  SHF.R.U32.HI R2, RZ, 0x8, R0 ;  /* 0x00000008ff027819 */ /* 0x000fe40000011600 */
[----:B------:R-:W-:Y:S02]  /*1490*/  LOP3.LUT R18, R18, 0xf, RZ, 0xc0, !PT ;  /* 0x0000000f12127812 */ /* 0x000fe400078ec0ff */
[----:B------:R-:W-:Y:S02]  /*14a0*/  LOP3.LUT R2, R2, 0xf, RZ, 0xc0, !PT ;  /* 0x0000000f02027812 */ /* 0x000fe400078ec0ff */
[----:B------:R-:W-:Y:S01]  /*14b0*/  LOP3.LUT R4, R0, 0xf, RZ, 0xc0, !PT ;  /* 0x0000000f00047812 */ /* 0x000fe200078ec0ff */
[----:B------:R-:W-:Y:S01]  /*14c0*/  IMAD R3, R18, R18, R18 ;  /* 0x0000001212037224 */ /* 0x000fe200078e0212 */
[----:B------:R-:W-:-:S03]  /*14d0*/  SHF.R.U32.HI R0, RZ, 0xc, R0 ;  /* 0x0000000cff007819 */ /* 0x000fc60000011600 */
[----:B------:R-:W-:Y:S01]  /*14e0*/  IMAD R19, R4, R4, R4 ;  /* 0x0000000404137224 */ /* 0x000fe200078e0204 */
[----:B------:R-:W-:Y:S01]  /*14f0*/  IADD3 R18, PT, PT, R18, 0x1, R3 ;  /* 0x0000000112127810 */ /* 0x000fe20007ffe003 */
[----:B------:R-:W-:Y:S01]  /*1500*/  IMAD R3, R2, R2, R2 ;  /* 0x0000000202037224 */ /* 0x000fe200078e0202 */
[----:B------:R-:W-:Y:S02]  /*1510*/  LOP3.LUT R0, R0, 0xf, RZ, 0xc0, !PT ;  /* 0x0000000f00007812 */ /* 0x000fe400078ec0ff */
[----:B----4-:R-:W-:Y:S01]  /*1520*/  R2UR UR10, R20 ;  /* 0x00000000140a72ca */ /* 0x010fe200000e0000 */
[----:B0-----:R-:W2:Y:S01]  /*1530*/  I2F.F16 R13, R18 ;  /* 0x00000012000d7306 */ /* 0x001ea20000200c00 */
[----:B------:R-:W-:Y:S01]  /*1540*/  IADD3 R14, PT, PT, R2, 0x1, R3 ;  /* 0x00000001020e7810 */ /* 0x000fe20007ffe003 */
[----:B------:R-:W-:Y:S01]  /*1550*/  IMAD R3, R0, R0, R0 ;  /* 0x0000000000037224 */ /* 0x000fe200078e0200 */
[----:B------:R-:W-:-:S04]  /*1560*/  IADD3 R19, PT, PT, R4, 0x1, R19 ;  /* 0x0000000104137810 */ /* 0x000fc80007ffe013 */
[----:B------:R-:W-:Y:S01]  /*1570*/  IADD3 R20, PT, PT, R0, 0x1, R3 ;  /* 0x0000000100147810 */ /* 0x000fe20007ffe003 */
[----:B------:R-:W0:Y:S04]  /*1580*/  I2F.F16 R15, R14 ;  /* 0x0000000e000f7306 */ /* 0x000e280000200c00 */
[----:B------:R-:W-:Y:S01]  /*1590*/  UIADD3 UR9, UPT, UPT, UR10, UR9, URZ ;  /* 0x000000090a097290 */ /* 0x000fe2000fffe0ff */
[----:B--2---:R-:W-:-:S03]  /*15a0*/  HMUL2 R3, R13.H0_H0, R12.H0_H0 ;  /* 0x2000000c0d037232 */ /* 0x004fc60000000800 */
[----:B------:R-:W1:Y:S01]  /*15b0*/  I2F.F16 R19, R19 ;  /* 0x0000001300137306 */ /* 0x000e620000200c00 */
[----:B------:R-:W-:Y:S01]  /*15c0*/  UISETP.GE.AND UP5, UPT, UR9, UR8, UPT ;  /* 0x000000080900728c */ /* 0x000fe2000bfa6270 */
[----:B0-----:R-:W-:-:S06]  /*15d0*/  HMUL2 R2, R15.H0_H0, R12.H0_H0 ;  /* 0x2000000c0f027232 */ /* 0x001fcc0000000800 */
[----:B------:R-:W0:Y:S01]  /*15e0*/  I2F.F16 R21, R20 ;  /* 0x0000001400157306 */ /* 0x000e220000200c00 */
[-C--:B-1----:R-:W-:Y:S02]  /*15f0*/  HMUL2 R4, R19.H0_H0, R12.reuse.H0_H0 ;  /* 0x2000000c13047232 */ /* 0x082fe40000000800 */
[----:B0-----:R-:W-:Y:S01]  /*1600*/  HMUL2 R0, R21.H0_H0, R12.H0_H0 ;  /* 0x2000000c15007232 */ /* 0x001fe20000000800 */
[----:B------:R-:W-:Y:S06]  /*1610*/  BRA.U !UP5, `(.L_x_2944) ;  /* 0xfffffffd0d547547 */ /* 0x000fec000b83ffff */
.L_x_2943:
[----:B------:R-:W-:Y:S01]  /*1620*/  UISETP.GT.AND UP5, UPT, UR7, UR17, UPT ;  /* 0x000000110700728c */ /* 0x000fe2000bfa4270 */
[----:B------:R-:W-:Y:S01]  /*1630*/  HFMA2 R7, -RZ, RZ, 0, 0 ;  /* 0x00000000ff077431 */ /* 0x000fe200000001ff */
[----:B------:R-:W-:Y:S02]  /*1640*/  CS2R R10, SRZ ;  /* 0x00000000000a7805 */ /* 0x000fe4000001ff00 */
        /* <DEDUP_REMOVED lines=12> */
.L_x_2945:
        /* <DEDUP_REMOVED lines=8> */
.L_x_2946:
        /* <DEDUP_REMOVED lines=8> */
.L_x_2947:
        /* <DEDUP_REMOVED lines=8> */
.L_x_2948:
        /* <DEDUP_REMOVED lines=8> */
.L_x_2949:
[----:B------:R-:W-:Y:S01]  /*1910*/  ULEA UR4, UR12, UR4, 0x3 ;  /* 0x000000040c047291 */ /* 0x000fe2000f8e18ff */
[----:B------:R-:W0:Y:S01]  /*1920*/  S2UR UR9, SR_CgaCtaId ;  /* 0x00000000000979c3 */ /* 0x000e220000008800 */
[----:B------:R-:W1:Y:S01]  /*1930*/  LDCU.64 UR10, c[0x0][0x388] ;  /* 0x00007100ff0a77ac */ /* 0x000e620008000a00 */
[----:B------:R-:W-:Y:S02]  /*1940*/  SHF.R.S32.HI R8, RZ, 0x1f, R6 ;  /* 0x0000001fff087819 */ /* 0x000fe40000011406 */
[----:B------:R-:W-:Y:S02]  /*1950*/  VIMNMX R5, PT, PT, R5, UR21, PT ;  /* 0x0000001505057c48 */ /* 0x000fe4000bfe0100 */
[----:B------:R-:W-:Y:S01]  /*1960*/  IADD3 R7, PT, PT, R10, UR4, R7 ;  /* 0x000000040a077c10 */ /* 0x000fe2000fffe007 */
[----:B------:R-:W-:Y:S01]  /*1970*/  UMOV UR4, 0x400 ;  /* 0x0000040000047882 */ /* 0x000fe20000000000 */
[----:B------:R-:W-:Y:S02]  /*1980*/  PRMT R50, RZ, 0x5410, RZ ;  /* 0x00005410ff327816 */ /* 0x000fe400000000ff */
[----:B------:R-:W-:-:S02]  /*1990*/  IADD3 R7, PT, PT, R12, R7, R11 ;  /* 0x000000070c077210 */ /* 0x000fc40007ffe00b */
[----:B------:R-:W-:Y:S02]  /*19a0*/  PRMT R49, RZ, 0x5410, RZ ;  /* 0x00005410ff317816 */ /* 0x000fe400000000ff */
[----:B------:R-:W-:Y:S01]  /*19b0*/  PRMT R48, RZ, 0x5410, RZ ;  /* 0x00005410ff307816 */ /* 0x000fe200000000ff */
[----:B------:R-:W-:Y:S01]  /*19c0*/  IMAD R7, R7, UR16, RZ ;  /* 0x0000001007077c24 */ /* 0x000fe2000f8e02ff */
[----:B------:R-:W-:Y:S02]  /*19d0*/  PRMT R47, RZ, 0x5410, RZ ;  /* 0x00005410ff2f7816 */ /* 0x000fe400000000ff */
[----:B------:R-:W-:Y:S02]  /*19e0*/  PRMT R46, RZ, 0x5410, RZ ;  /* 0x00005410ff2e7816 */ /* 0x000fe400000000ff */
[----:B------:R-:W-:-:S04]  /*19f0*/  IADD3 R6, P0, PT, R6, R7, RZ ;  /* 0x0000000706067210 */ /* 0x000fc80007f1e0ff */
[----:B------:R-:W-:Y:S01]  /*1a00*/  LEA.HI.X.SX32 R7, R7, R8, 0x1, P0 ;  /* 0x0000000807077211 */ /* 0x000fe200000f0eff */
[----:B0-----:R-:W-:Y:S01]  /*1a10*/  ULEA UR9, UR9, UR4, 0x18 ;  /* 0x0000000409097291 */ /* 0x001fe2000f8ec0ff */
[----:B------:R-:W-:Y:S02]  /*1a20*/  ISETP.GT.AND P0, PT, R5, UR7, PT ;  /* 0x0000000705007c0c */ /* 0x000fe4000bf04270 */
[C---:B-1----:R-:W-:Y:S02]  /*1a30*/  LEA R56, P1, R6.reuse, UR10, 0x2 ;  /* 0x0000000a06387c11 */ /* 0x042fe4000f8210ff */
[----:B------:R-:W-:Y:S02]  /*1a40*/  PRMT R5, RZ, 0x5410, RZ ;  /* 0x00005410ff057816 */ /* 0x000fe400000000ff */
[----:B------:R-:W-:Y:S01]  /*1a50*/  LEA.HI.X R57, R6, UR11, R7, 0x2, P1 ;  /* 0x0000000b06397c11 */ /* 0x000fe200088f1407 */
[----:B------:R-:W-:-:S06]  /*1a60*/  UMOV UR4, UR9 ;  /* 0x0000000900047c82 */ /* 0x000fcc0008000000 */
[----:B------:R-:W-:Y:S05]  /*1a70*/  @!P0 BRA `(.L_x_2950) ;  /* 0x0000002400148947 */ /* 0x000fea0003800000 */
[----:B------:R-:W-:Y:S01]  /*1a80*/  MOV R9, UR16 ;  /* 0x0000001000097c02 */ /* 0x000fe20008000f00 */
[----:B-----5:R-:W2:Y:S01]  /*1a90*/  LDG.E.128.CONSTANT R16, desc[UR14][R56.64] ;  /* 0x0000000e38107981 */ /* 0x020ea2000c1e9d00 */
[----:B------:R-:W-:-:S03]  /*1aa0*/  MOV R7, UR16 ;  /* 0x0000001000077c02 */ /* 0x000fc60008000f00 */
[----:B------:R-:W-:-:S04]  /*1ab0*/  IMAD.WIDE R8, R9, 0x4, R56 ;  /* 0x0000000409087825 */ /* 0x000fc800078e0238 */
[----:B------:R-:W-:Y:S02]  /*1ac0*/  IMAD.WIDE R6, R7, 0x4, R8 ;  /* 0x0000000407067825 */ /* 0x000fe400078e0208 */
[----:B------:R-:W3:Y:S04]  /*1ad0*/  LDG.E.128.CONSTANT R8, desc[UR14][R8.64] ;  /* 0x0000000e08087981 */ /* 0x000ee8000c1e9d00 */
[----:B------:R-:W4:Y:S01]  /*1ae0*/  LDG.E.128.CONSTANT R12, desc[UR14][R6.64] ;  /* 0x0000000e060c7981 */ /* 0x000f22000c1e9d00 */
[----:B------:R-:W-:-:S05]  /*1af0*/  MOV R55, UR16 ;  /* 0x0000001000377c02 */ /* 0x000fca0008000f00 */
[----:B------:R-:W-:Y:S01]  /*1b00*/  IMAD.WIDE R54, R55, 0x4, R6 ;  /* 0x0000000437367825 */ /* 0x000fe200078e0206 */
[----:B------:R-:W-:Y:S01]  /*1b10*/  UISETP.NE.AND UP2, UPT, UR19, URZ, UPT ;  /* 0x000000ff1300728c */ /* 0x000fe2000bf45270 */
[----:B------:R-:W-:Y:S02]  /*1b20*/  PRMT R46, RZ, 0x5410, RZ ;  /* 0x00005410ff2e7816 */ /* 0x000fe400000000ff */
[----:B------:R-:W-:Y:S02]  /*1b30*/  PRMT R50, RZ, 0x5410, RZ ;  /* 0x00005410ff327816 */ /* 0x000fe400000000ff */
[----:B--2---:R-:W-:Y:S02]  /*1b40*/  SHF.R.U32.HI R35, RZ, 0xc, R17 ;  /* 0x0000000cff237819 */ /* 0x004fe40000011611 */
[----:B------:R-:W-:Y:S02]  /*1b50*/  SHF.R.U32.HI R36, RZ, 0xc, R18 ;  /* 0x0000000cff247819 */ /* 0x000fe40000011612 */
[----:B------:R-:W-:-:S02]  /*1b60*/  SHF.R.U32.HI R5, RZ, 0xc, R16 ;  /* 0x0000000cff057819 */ /* 0x000fc40000011610 */
[----:B------:R-:W-:Y:S02]  /*1b70*/  LOP3.LUT R33, R19, 0x3f003f, RZ, 0xc0, !PT ;  /* 0x003f003f13217812 */ /* 0x000fe400078ec0ff */
        /* <DEDUP_REMOVED lines=17> */
[----:B------:R-:W-:Y:S02]  /*1c90*/  SHF.R.U32.HI R38, RZ, 0x8, R15 ;  /* 0x00000008ff267819 */ /* 0x000fe4000001160f */
[----:B------:R-:W-:Y:S02]  /*1ca0*/  LOP3.LUT R5, R5, 0xf000f, RZ, 0xc0, !PT ;  /* 0x000f000f05057812 */ /* 0x000fe400078ec0ff */
[----:B------:R-:W-:Y:S02]  /*1cb0*/  LOP3.LUT R37, R37, 0xf000f, RZ, 0xc0, !PT ;  /* 0x000f000f25257812 */ /* 0x000fe400078ec0ff */
[----:B------:R-:W-:Y:S02]  /*1cc0*/  LOP3.LUT R25, R14, 0x3f003f, RZ, 0xc0, !PT ;  /* 0x003f003f0e197812 */ /* 0x000fe400078ec0ff */
[--C-:B------:R-:W-:Y:S02]  /*1cd0*/  SHF.R.U32.HI R7, RZ, 0x6, R14.reuse ;  /* 0x00000006ff077819 */ /* 0x100fe4000001160e */
[----:B------:R-:W-:-:S02]  /*1ce0*/  SHF.R.U32.HI R17, RZ, 0xa, R14 ;  /* 0x0000000aff117819 */ /* 0x000fc4000001160e */
[----:B------:R-:W-:Y:S02]  /*1cf0*/  LOP3.LUT R29, R16, 0x3f003f, RZ, 0xc0, !PT ;  /* 0x003f003f101d7812 */ /* 0x000fe400078ec0ff */
[----:B------:R-:W-:Y:S02]  /*1d00*/  SHF.R.U32.HI R22, RZ, 0x6, R16 ;  /* 0x00000006ff167819 */ /* 0x000fe40000011610 */
[----:B------:R-:W-:Y:S02]  /*1d10*/  LOP3.LUT R14, R35, 0x300030, R12, 0xf8, !PT ;  /* 0x00300030230e7812 */ /* 0x000fe400078ef80c */
[----:B------:R-:W-:Y:S02]  /*1d20*/  LOP3.LUT R28, R15, 0x3f003f, RZ, 0xc0, !PT ;  /* 0x003f003f0f1c7812 */ /* 0x000fe400078ec0ff */
[--C-:B------:R-:W-:Y:S02]  /*1d30*/  SHF.R.U32.HI R23, RZ, 0x6, R15.reuse ;  /* 0x00000006ff177819 */ /* 0x100fe4000001160f */
[----:B------:R-:W-:-:S02]  /*1d40*/  SHF.R.U32.HI R16, RZ, 0xa, R15 ;  /* 0x0000000aff107819 */ /* 0x000fc4000001160f */
        /* <DEDUP_REMOVED lines=10> */
[--C-:B------:R-:W-:Y:S02]  /*1df0*/  SHF.R.U32.HI R9, RZ, 0x6, R10.reuse ;  /* 0x00000006ff097819 */ /* 0x100fe4000001160a */
[----:B------:R-:W-:-:S02]  /*1e00*/  SHF.R.U32.HI R41, RZ, 0xc, R10 ;  /* 0x0000000cff297819 */ /* 0x000fc4000001160a */
        /* <DEDUP_REMOVED lines=21> */
[----:B------:R-:W-:-:S02]  /*1f60*/  LOP3.LUT R16, R11, 0x300030, R16, 0xf8, !PT ;  /* 0x003000300b107812 */ /* 0x000fc400078ef810 */
[----:B------:R-:W-:Y:S01]  /*1f70*/  LOP3.LUT R11, R20, 0x64006400, RZ, 0xfc, !PT ;  /* 0x64006400140b7812 */ /* 0x000fe200078efcff */
[----:B------:R-:W-:Y:S01]  /*1f80*/  HADD2 R20, R33, -1056, -1056 ;  /* 0xe420e42021147430 */ /* 0x000fe20000000000 */
[----:B------:R-:W-:Y:S02]  /*1f90*/  LOP3.LUT R36, R36, 0x64006400, RZ, 0xfc, !PT ;  /* 0x6400640024247812 */ /* 0x000fe400078efcff */
[----:B------:R-:W-:Y:S02]  /*1fa0*/  LOP3.LUT R8, R8, 0x3f003f, RZ, 0xc0, !PT ;  /* 0x003f003f08087812 */ /* 0x000fe400078ec0ff */
[----:B------:R-:W-:Y:S01]  /*1fb0*/  LOP3.LUT R29, R9, 0x3f003f, RZ, 0xc0, !PT ;  /* 0x003f003f091d7812 */ /* 0x000fe200078ec0ff */
[----:B------:R-:W-:Y:S01]  /*1fc0*/  HADD2 R9, R32, -1056, -1056 ;  /* 0xe420e42020097430 */ /* 0x000fe20000000000 */
[----:B------:R-:W-:Y:S02]  /*1fd0*/  LOP3.LUT R34, R34, 0x64006400, RZ, 0xfc, !PT ;  /* 0x6400640022227812 */ /* 0x000fe400078efcff */
[----:B------:R-:W-:-:S02]  /*1fe0*/  LOP3.LUT R18, R39, 0x300030, R18, 0xf8, !PT ;  /* 0x0030003027127812 */ /* 0x000fc400078ef812 */
[----:B------:R-:W-:Y:S02]  /*1ff0*/  LOP3.LUT R31, R24, 0x3f003f, RZ, 0xc0, !PT ;  /* 0x003f003f181f7812 */ /* 0x000fe400078ec0ff */
[----:B------:R-:W-:Y:S02]  /*2000*/  LOP3.LUT R19, R40, 0x300030, R19, 0xf8, !PT ;  /* 0x0030003028137812 */ /* 0x000fe400078ef813 */
[----:B------:R-:W-:Y:S02]  /*2010*/  LOP3.LUT R17, R42, 0x300030, R17, 0xf8, !PT ;  /* 0x003000302a117812 */ /* 0x000fe400078ef811 */
        /* <DEDUP_REMOVED lines=100> */
.L_x_2951:
        /* <DEDUP_REMOVED lines=57> */
.L_x_2953:
[----:B------:R-:W-:Y:S02]  /*29f0*/  PRMT R50, RZ, 0x5410, RZ ;  /* 0x00005410ff327816 */ /* 0x000fe400000000ff */
[----:B------:R-:W-:Y:S01]  /*2a00*/  PRMT R49, RZ, 0x5410, RZ ;  /* 0x00005410ff317816 */ /* 0x000fe200000000ff */
[----:B------:R-:W-:Y:S06]  /*2a10*/  BRA.U UP0, `(.L_x_2952) ;  /* 0x0000000100b87547 */ /* 0x000fec000b800000 */
        /* <DEDUP_REMOVED lines=46> */
.L_x_2952:
[----:B------:R-:W-:Y:S01]  /*2d00*/  MOV R17, UR16 ;  /* 0x0000001000117c02 */ /* 0x000fe20008000f00 */
[----:B------:R-:W2:Y:S01]  /*2d10*/  LDG.E.128.CONSTANT R8, desc[UR14][R54.64] ;  /* 0x0000000e36087981 */ /* 0x000ea2000c1e9d00 */
[----:B------:R-:W-:-:S03]  /*2d20*/  MOV R57, UR16 ;  /* 0x0000001000397c02 */ /* 0x000fc60008000f00 */
[----:B------:R-:W-:-:S04]  /*2d30*/  IMAD.WIDE R16, R17, 0x4, R54 ;  /* 0x0000000411107825 */ /* 0x000fc800078e0236 */
[----:B------:R-:W-:Y:S02]  /*2d40*/  IMAD.WIDE R56, R57, 0x4, R16 ;  /* 0x0000000439387825 */ /* 0x000fe400078e0210 */
[----:B------:R-:W3:Y:S04]  /*2d50*/  LDG.E.128.CONSTANT R16, desc[UR14][R16.64] ;  /* 0x0000000e10107981 */ /* 0x000ee8000c1e9d00 */
[----:B------:R-:W4:Y:S01]  /*2d60*/  LDG.E.128.CONSTANT R12, desc[UR14][R56.64] ;  /* 0x0000000e380c7981 */ /* 0x000f22000c1e9d00 */
[----:B------:R-:W-:Y:S01]  /*2d70*/  MOV R53, UR16 ;  /* 0x0000001000357c02 */ /* 0x000fe20008000f00 */
[----:B------:R-:W-:Y:S02]  /*2d80*/  ULEA UR7, UR13, 0x20, 0x5 ;  /* 0x000000200d077891 */ /* 0x000fe4000f8e28ff */
[----:B------:R-:W-:Y:S01]  /*2d90*/  UIADD3 UR4, UPT, UPT, UR9, 0x40, URZ ;  /* 0x0000004009047890 */ /* 0x000fe2000fffe0ff */
[----:B--2---:R-:W-:-:S02]  /*2da0*/  LOP3.LUT R6, R8, 0x3f003f, RZ, 0xc0, !PT ;  /* 0x003f003f08067812 */ /* 0x004fc400078ec0ff */
[--C-:B------:R-:W-:Y:S02]  /*2db0*/  SHF.R.U32.HI R7, RZ, 0x6, R8.reuse ;  /* 0x00000006ff077819 */ /* 0x100fe40000011608 */
[----:B------:R-:W-:Y:S02]  /*2dc0*/  SHF.R.U32.HI R24, RZ, 0xc, R8 ;  /* 0x0000000cff187819 */ /* 0x000fe40000011608 */
[----:B------:R-:W-:Y:S02]  /*2dd0*/  LOP3.LUT R23, R9, 0x3f003f, RZ, 0xc0, !PT ;  /* 0x003f003f09177812 */ /* 0x000fe400078ec0ff */
[--C-:B------:R-:W-:Y:S02]  /*2de0*/  SHF.R.U32.HI R8, RZ, 0x6, R9.reuse ;  /* 0x00000006ff087819 */ /* 0x100fe40000011609 */
        /* <DEDUP_REMOVED lines=8> */
[--C-:B------:R-:W-:Y:S02]  /*2e70*/  SHF.R.U32.HI R30, RZ, 0xc, R11.reuse ;  /* 0x0000000cff1e7819 */ /* 0x100fe4000001160b */
[----:B------:R-:W-:Y:S02]  /*2e80*/  SHF.R.U32.HI R38, RZ, 0x8, R14 ;  /* 0x00000008ff267819 */ /* 0x000fe4000001160e */
[----:B------:R-:W-:Y:S02]  /*2e90*/  LOP3.LUT R13, R10, 0xf000f, RZ, 0xc0, !PT ;  /* 0x000f000f0a0d7812 */ /* 0x000fe400078ec0ff */
[----:B------:R-:W-:Y:S02]  /*2ea0*/  LOP3.LUT R33, R11, 0x3f003f, RZ, 0xc0, !PT ;  /* 0x003f003f0b217812 */ /* 0x000fe400078ec0ff */
[----:B------:R-:W-:Y:S02]  /*2eb0*/  SHF.R.U32.HI R32, RZ, 0x6, R11 ;  /* 0x00000006ff207819 */ /* 0x000fe4000001160b */
        /* <DEDUP_REMOVED lines=10> */
[----:B------:R-:W-:Y:S02]  /*2f60*/  LOP3.LUT R38, R13, 0x300030, R38, 0xf8, !PT ;  /* 0x003000300d267812 */ /* 0x000fe400078ef826 */
[----:B---3--:R-:W-:Y:S02]  /*2f70*/  LOP3.LUT R13, R16, 0x3f003f, RZ, 0xc0, !PT ;  /* 0x003f003f100d7812 */ /* 0x008fe400078ec0ff */
[----:B------:R-:W-:-:S02]  /*2f80*/  SHF.R.U32.HI R30, RZ, 0x6, R16 ;  /* 0x00000006ff1e7819 */ /* 0x000fc40000011610 */
[----:B------:R-:W-:Y:S02]  /*2f90*/  LOP3.LUT R25, R25, 0xf000f, RZ, 0xc0, !PT ;  /* 0x000f000f19197812 */ /* 0x000fe400078ec0ff */
[----:B------:R-:W-:Y:S02]  /*2fa0*/  LOP3.LUT R34, R11, 0x300030, R34, 0xf8, !PT ;  /* 0x003000300b227812 */ /* 0x000fe400078ef822 */
[----:B------:R-:W-:Y:S02]  /*2fb0*/  SHF.R.U32.HI R16, RZ, 0xc, R16 ;  /* 0x0000000cff107819 */ /* 0x000fe40000011610 */
[----:B------:R-:W-:Y:S02]  /*2fc0*/  SHF.R.U32.HI R35, RZ, 0xc, R17 ;  /* 0x0000000cff237819 */ /* 0x000fe40000011611 */
[----:B------:R-:W-:Y:S02]  /*2fd0*/  LOP3.LUT R24, R18, 0x3f003f, RZ, 0xc0, !PT ;  /* 0x003f003f12187812 */ /* 0x000fe400078ec0ff */
[----:B------:R-:W-:-:S02]  /*2fe0*/  SHF.R.U32.HI R11, RZ, 0x6, R18 ;  /* 0x00000006ff0b7819 */ /* 0x000fc40000011612 */
[----:B------:R-:W-:Y:S02]  /*2ff0*/  LOP3.LUT R26, R12, 0x3f003f, RZ, 0xc0, !PT ;  /* 0x003f003f0c1a7812 */ /* 0x000fe400078ec0ff */
[--C-:B------:R-:W-:Y:S02]  /*3000*/  SHF.R.U32.HI R22, RZ, 0x6, R12.reuse ;  /* 0x00000006ff167819 */ /* 0x100fe4000001160c */
[----:B------:R-:W-:Y:S02]  /*3010*/  SHF.R.U32.HI R42, RZ, 0xa, R12 ;  /* 0x0000000aff2a7819 */ /* 0x000fe4000001160c */
[----:B------:R-:W-:Y:S02]  /*3020*/  LOP3.LUT R40, R15, 0x300030, R40, 0xf8, !PT ;  /* 0x003000300f287812 */ /* 0x000fe400078ef828 */
[----:B------:R-:W-:Y:S02]  /*3030*/  SHF.R.U32.HI R18, RZ, 0xc, R18 ;  /* 0x0000000cff127819 */ /* 0x000fe40000011612 */
[----:B------:R-:W-:-:S02]  /*3040*/  LOP3.LUT R15, R17, 0x3f003f, RZ, 0xc0, !PT ;  /* 0x003f003f110f7812 */ /* 0x000fc400078ec0ff */
[----:B------:R-:W-:Y:S02]  /*3050*/  SHF.R.U32.HI R12, RZ, 0x6, R17 ;  /* 0x00000006ff0c7819 */ /* 0x000fe40000011611 */
[----:B------:R-:W-:Y:S02]  /*3060*/  LOP3.LUT R36, R25, 0x300030, R36, 0xf8, !PT ;  /* 0x0030003019247812 */ /* 0x000fe400078ef824 */
[----:B------:R-:W-:Y:S02]  /*3070*/  LOP3.LUT R17, R16, 0xf000f, RZ, 0xc0, !PT ;  /* 0x000f000f10117812 */ /* 0x000fe400078ec0ff */
[----:B------:R-:W-:Y:S02]  /*3080*/  LOP3.LUT R25, R19, 0x3f003f, RZ, 0xc0, !PT ;  /* 0x003f003f13197812 */ /* 0x000fe400078ec0ff */
[--C-:B------:R-:W-:Y:S02]  /*3090*/  SHF.R.U32.HI R10, RZ, 0x6, R19.reuse ;  /* 0x00000006ff0a7819 */ /* 0x100fe40000011613 */
        /* <DEDUP_REMOVED lines=11> */
[----:B------:R-:W-:Y:S02]  /*3150*/  LOP3.LUT R42, R17, 0x300030, R42, 0xf8, !PT ;  /* 0x00300030112a7812 */ /* 0x000fe400078ef82a */
[----:B------:R-:W-:-:S02]  /*3160*/  LOP3.LUT R7, R7, 0x3f003f, RZ, 0xc0, !PT ;  /* 0x003f003f07077812 */ /* 0x000fc400078ec0ff */
[----:B------:R-:W-:Y:S01]  /*3170*/  LOP3.LUT R19, R8, 0x64006400, RZ, 0xfc, !PT ;  /* 0x6400640008137812 */ /* 0x000fe200078efcff */
[----:B------:R-:W-:Y:S01]  /*3180*/  HADD2 R8, R31, -1056, -1056 ;  /* 0xe420e4201f087430 */ /* 0x000fe20000000000 */
        /* <DEDUP_REMOVED lines=114> */
.L_x_2954:
[----:B------:R-:W-:Y:S01]  /*38b0*/  IMAD.WIDE R56, R53, 0x4, R56 ;  /* 0x0000000435387825 */ /* 0x000fe200078e0238 */
[----:B------:R-:W-:Y:S06]  /*38c0*/  BRA.U !UP1, `(.L_x_2950) ;  /* 0x0000000509807547 */ /* 0x000fec000b800000 */
[----:B------:R-:W-:-:S04]  /*38d0*/  PRMT R16, R52, 0x9910, RZ ;  /* 0x0000991034107816 */ /* 0x000fc800000000ff */
[----:B------:R-:W-:Y:S02]  /*38e0*/  ISETP.NE.AND P1, PT, R16, RZ, PT ;  /* 0x000000ff1000720c */ /* 0x000fe40003f25270 */
[----:B------:R-:W-:-:S04]  /*38f0*/  PRMT R16, R51, 0x9910, RZ ;  /* 0x0000991033107816 */ /* 0x000fc800000000ff */
        /* <DEDUP_REMOVED lines=48> */
.L_x_2955:
[----:B------:R-:W-:Y:S05]  /*3c00*/  BRA.U UP0, `(.L_x_2950) ;  /* 0x0000000100b07547 */ /* 0x000fea000b800000 */
        /* <DEDUP_REMOVED lines=44> */
.L_x_2950:
[----:B------:R-:W-:-:S04]  /*3ed0*/  UISETP.LT.AND UP0, UPT, UR8, UR18, UPT ;  /* 0x000000120800728c */ /* 0x000fc8000bf01270 */
[----:B------:R-:W-:-:S04]  /*3ee0*/  USEL UR9, UR8, UR18, UP0 ;  /* 0x0000001208097287 */ /* 0x000fc80008000000 */
[----:B------:R-:W-:-:S09]  /*3ef0*/  UISETP.GT.AND UP0, UPT, UR9, UR7, UPT ;  /* 0x000000070900728c */ /* 0x000fd2000bf04270 */
[----:B------:R-:W-:Y:S05]  /*3f00*/  BRA.U !UP0, `(.L_x_2956) ;  /* 0x0000005108fc7547 */ /* 0x000fea000b800000 */
[----:B------:R-:W-:Y:S01]  /*3f10*/  PRMT R6, R52, 0x9910, RZ ;  /* 0x0000991034067816 */ /* 0x000fe200000000ff */
[----:B------:R-:W-:Y:S01]  /*3f20*/  UISETP.LT.U32.AND UP0, UPT, UR8, UR18, UPT ;  /* 0x000000120800728c */ /* 0x000fe2000bf01070 */
[----:B------:R-:W0:Y:S02]  /*3f30*/  LDCU UR5, c[0x0][0x3a8] ;  /* 0x00007500ff0577ac */ /* 0x000e240008000800 */
[----:B------:R-:W-:Y:S01]  /*3f40*/  ISETP.NE.AND P0, PT, R6, RZ, PT ;  /* 0x000000ff0600720c */ /* 0x000fe20003f05270 */
[----:B------:R-:W-:Y:S01]  /*3f50*/  USEL UR8, UR8, UR18, UP0 ;  /* 0x0000001208087287 */ /* 0x000fe20008000000 */
[----:B------:R-:W1:Y:S01]  /*3f60*/  LDCU UR16, c[0x0][0x3ac] ;  /* 0x00007580ff1077ac */ /* 0x000e620008000800 */
[----:B------:R-:W-:-:S10]  /*3f70*/  UIADD3 UR4, UPT, UPT, UR4, 0x60, URZ ;  /* 0x0000006004047890 */ /* 0x000fd4000fffe0ff */
[----:B------:R-:W-:Y:S01]  /*3f80*/  VOTEU.ANY UP0, P0 ;  /* 0x0000000000ff7886 */ /* 0x000fe20000000100 */
[----:B------:R-:W-:-:S11]  /*3f90*/  UISETP.EQ.OR UP0, UPT, UR20, 0x2, !UP0 ;  /* 0x000000021400788c */ /* 0x000fd6000c702670 */
.L_x_2969:
[----:B------:R-:W2:Y:S01]  /*3fa0*/  LDG.E.128.CONSTANT R8, desc[UR14][R56.64] ;  /* 0x0000000e38087981 */ /* 0x000ea2000c1e9d00 */
[----:B------:R-:W0:Y:S01]  /*3fb0*/  S2UR UR6, SR_CTAID.Y ;  /* 0x00000000000679c3 */ /* 0x000e220000002600 */
[----:B------:R-:W-:Y:S01]  /*3fc0*/  MOV R6, 0x2c00 ;  /* 0x00002c0000067802 */ /* 0x000fe20000000f00 */
[----:B------:R-:W-:-:S03]  /*3fd0*/  UISETP.NE.AND UP2, UPT, UR19, URZ, UPT ;  /* 0x000000ff1300728c */ /* 0x000fc6000bf45270 */
[----:B------:R-:W-:Y:S01]  /*3fe0*/  PRMT R0, R0, 0x5410, R6 ;  /* 0x0000541000007816 */ /* 0x000fe20000000006 */
[----:B0-----:R-:W-:-:S04]  /*3ff0*/  UIMAD UR9, UR6, -0x3, UR5 ;  /* 0xfffffffd060978a4 */ /* 0x001fc8000f8e0205 */
[----:B------:R-:W-:Y:S01]  /*4000*/  UISETP.NE.AND UP1, UPT, UR9, 0x1, UPT ;  /* 0x000000010900788c */ /* 0x000fe2000bf25270 */
[C---:B--2---:R-:W-:Y:S02]  /*4010*/  LOP3.LUT R6, R8.reuse, 0xf000f, RZ, 0xc0, !PT ;  /* 0x000f000f08067812 */ /* 0x044fe400078ec0ff */
[----:B------:R-:W-:Y:S02]  /*4020*/  LOP3.LUT R7, R8, 0xf000f0, RZ, 0xc0, !PT ;  /* 0x00f000f008077812 */ /* 0x000fe400078ec0ff */
[----:B------:R-:W-:Y:S02]  /*4030*/  LOP3.LUT R15, R10, 0xf000f, RZ, 0xc0, !PT ;  /* 0x000f000f0a0f7812 */ /* 0x000fe400078ec0ff */
[----:B------:R-:W-:Y:S02]  /*4040*/  SHF.R.U32.HI R8, RZ, 0x8, R8 ;  /* 0x00000008ff087819 */ /* 0x000fe40000011608 */
[----:B------:R-:W-:Y:S02]  /*4050*/  SHF.R.U32.HI R14, RZ, 0x8, R9 ;  /* 0x00000008ff0e7819 */ /* 0x000fe40000011609 */
[----:B-----5:R-:W-:-:S02]  /*4060*/  SHF.R.U32.HI R17, RZ, 0x8, R10 ;  /* 0x00000008ff117819 */ /* 0x020fc4000001160a */
[----:B------:R-:W-:Y:S02]  /*4070*/  SHF.R.U32.HI R22, RZ, 0x8, R11 ;  /* 0x00000008ff167819 */ /* 0x000fe4000001160b */
[C---:B------:R-:W-:Y:S02]  /*4080*/  LOP3.LUT R12, R9.reuse, 0xf000f, RZ, 0xc0, !PT ;  /* 0x000f000f090c7812 */ /* 0x040fe400078ec0ff */
[----:B------:R-:W-:Y:S02]  /*4090*/  LOP3.LUT R13, R9, 0xf000f0, RZ, 0xc0, !PT ;  /* 0x00f000f0090d7812 */ /* 0x000fe400078ec0ff */
[----:B------:R-:W-:Y:S02]  /*40a0*/  LOP3.LUT R16, R10, 0xf000f0, RZ, 0xc0, !PT ;  /* 0x00f000f00a107812 */ /* 0x000fe400078ec0ff */
[C---:B------:R-:W-:Y:S02]  /*40b0*/  LOP3.LUT R20, R11.reuse, 0xf000f, RZ, 0xc0, !PT ;  /* 0x000f000f0b147812 */ /* 0x040fe400078ec0ff */
        /* <DEDUP_REMOVED lines=35> */
[----:B------:R-:W-:Y:S02]  /*42f0*/  HADD2 R22, R9, -1032, -1032 ;  /* 0xe408e40809167430 */ /* 0x000fe40000000000 */
[----:B------:R-:W-:-:S02]  /*4300*/  HFMA2 R25, R25, R0.H1_H1, -72, -72 ;  /* 0xd480d48019197431 */ /* 0x000fc40000060000 */
[----:B------:R-:W-:Y:S02]  /*4310*/  HADD2 R26, R11, -1032, -1032 ;  /* 0xe408e4080b1a7430 */ /* 0x000fe40000000000 */
[-C--:B------:R-:W-:Y:S02]  /*4320*/  HFMA2 R27, R27, R0.reuse.H1_H1, -72, -72 ;  /* 0xd480d4801b1b7431 */ /* 0x080fe40000060000 */
[----:B------:R-:W-:Y:S02]  /*4330*/  HADD2 R28, R28, -1032, -1032 ;  /* 0xe408e4081c1c7430 */ /* 0x000fe40000000000 */
[----:B------:R-:W-:Y:S01]  /*4340*/  HFMA2 R14, R31, R0.H1_H1, -72, -72 ;  /* 0xd480d4801f0e7431 */ /* 0x000fe20000060000 */
[----:B------:R-:W-:Y:S06]  /*4350*/  BRA.U !UP2, `(.L_x_2957) ;  /* 0x000000050a687547 */ /* 0x000fec000b800000 */
[----:B------:R-:W0:Y:S01]  /*4360*/  LDS.64 R8, [UR4+-0x60] ;  /* 0xffffa004ff087984 */ /* 0x000e220008000a00 */
[--C-:B------:R-:W-:Y:S02]  /*4370*/  HADD2.F32 R6, -RZ, R29.reuse.H0_H0 ;  /* 0x2000001dff067230 */ /* 0x100fe40000004100 */
[----:B------:R-:W-:Y:S01]  /*4380*/  HADD2.F32 R32, -RZ, R16.H0_H0 ;  /* 0x20000010ff207230 */ /* 0x000fe20000004100 */
[----:B------:R-:W2:Y:S01]  /*4390*/  LDS.64 R12, [UR4+-0x58] ;  /* 0xffffa804ff0c7984 */ /* 0x000ea20008000a00 */
        /* <DEDUP_REMOVED lines=32> */
[----:B--2---:R-:W-:Y:S02]  /*45a0*/  HADD2.F32 R10, -RZ, R12.H0_H0 ;  /* 0x2000000cff0a7230 */ /* 0x004fe40000004100 */
        /* <DEDUP_REMOVED lines=53> */
.L_x_2957:
[----:B------:R-:W-:Y:S05]  /*4900*/  BRA.U !UP1, `(.L_x_2958) ;  /* 0x0000000909e07547 */ /* 0x000fea000b800000 */
[----:B------:R-:W-:-:S04]  /*4910*/  PRMT R6, R51, 0x9910, RZ ;  /* 0x0000991033067816 */ /* 0x000fc800000000ff */
[----:B------:R-:W-:-:S13]  /*4920*/  ISETP.NE.AND P0, PT, R6, RZ, PT ;  /* 0x000000ff0600720c */ /* 0x000fda0003f05270 */
[----:B------:R-:W-:Y:S05]  /*4930*/  @!P0 BRA `(.L_x_2959) ;  /* 0x0000000400688947 */ /* 0x000fea0003800000 */
[----:B------:R-:W0:Y:S01]  /*4940*/  LDS.64 R6, [UR4+-0x20] ;  /* 0xffffe004ff067984 */ /* 0x000e220008000a00 */
[----:B------:R-:W-:Y:S02]  /*4950*/  HADD2.F32 R33, -RZ, R29.H1_H1 ;  /* 0x3000001dff217230 */ /* 0x000fe40000004100 */
[----:B------:R-:W-:Y:S01]  /*4960*/  HADD2.F32 R8, -RZ, R18.H0_H0 ;  /* 0x20000012ff087230 */ /* 0x000fe20000004100 */
[----:B------:R-:W2:Y:S01]  /*4970*/  LDS.64 R10, [UR4+-0x18] ;  /* 0xffffe804ff0a7984 */ /* 0x000ea20008000a00 */
        /* <DEDUP_REMOVED lines=34> */
[----:B--2---:R-:W-:Y:S02]  /*4ba0*/  HADD2.F32 R8, -RZ, R10.H0_H0 ;  /* 0x2000000aff087230 */ /* 0x004fe40000004100 */
        /* <DEDUP_REMOVED lines=51> */
.L_x_2959:
[----:B------:R-:W-:Y:S05]  /*4ee0*/  BRA.U UP0, `(.L_x_2958) ;  /* 0x0000000500687547 */ /* 0x000fea000b800000 */
[----:B------:R-:W0:Y:S01]  /*4ef0*/  LDS.64 R6, [UR4+0x20] ;  /* 0x00002004ff067984 */ /* 0x000e220008000a00 */
[----:B------:R-:W-:Y:S02]  /*4f00*/  HADD2.F32 R8, -RZ, R18.H0_H0 ;  /* 0x20000012ff087230 */ /* 0x000fe40000004100 */
[----:B------:R-:W-:Y:S01]  /*4f10*/  HADD2.F32 R9, -RZ, R20.H0_H0 ;  /* 0x20000014ff097230 */ /* 0x000fe20000004100 */
[----:B------:R-:W2:Y:S01]  /*4f20*/  LDS.64 R10, [UR4+0x28] ;  /* 0x00002804ff0a7984 */ /* 0x000ea20008000a00 */
[----:B------:R-:W-:Y:S02]  /*4f30*/  HADD2.F32 R33, -RZ, R16.H1_H1 ;  /* 0x30000010ff217230 */ /* 0x000fe40000004100 */
[----:B------:R-:W-:Y:S02]  /*4f40*/  HADD2.F32 R35, -RZ, R20.H1_H1 ;  /* 0x30000014ff237230 */ /* 0x000fe40000004100 */
[--C-:B------:R-:W-:Y:S02]  /*4f50*/  HADD2.F32 R20, -RZ, R28.reuse.H0_H0 ;  /* 0x2000001cff147230 */ /* 0x100fe40000004100 */
        /* <DEDUP_REMOVED lines=8> */
[----:B------:R-:W-:-:S02]  /*4fe0*/  HADD2.F32 R29, -RZ, R29.H1_H1 ;  /* 0x3000001dff1d7230 */ /* 0x000fc40000004100 */
[----:B------:R-:W-:-:S03]  /*4ff0*/  HADD2.F32 R7, -RZ, R16.H0_H0 ;  /* 0x20000010ff077230 */ /* 0x000fc60000004100 */
        /* <DEDUP_REMOVED lines=8> */
[-C--:B------:R-:W-:Y:S01]  /*5080*/  FFMA.FTZ R8, R29, R31.reuse, R8 ;  /* 0x0000001f1d087223 */ /* 0x080fe20000010008 */
[----:B------:R-:W-:Y:S01]  /*5090*/  FFMA.FTZ R30, R35, R31, R30 ;  /* 0x0000001f231e7223 */ /* 0x000fe2000001001e */
[----:B------:R-:W-:Y:S02]  /*50a0*/  HADD2.F32 R31, -RZ, R21.H0_H0 ;  /* 0x20000015ff1f7230 */ /* 0x000fe40000004100 */
[-C--:B------:R-:W-:Y:S01]  /*50b0*/  FFMA.FTZ R7, R7, R13.reuse, R6 ;  /* 0x0000000d07077223 */ /* 0x080fe20000010006 */
        /* <DEDUP_REMOVED lines=9> */
[----:B--2---:R-:W-:Y:S02]  /*5150*/  HADD2.F32 R6, -RZ, R10.H0_H0 ;  /* 0x2000000aff067230 */ /* 0x004fe40000004100 */
        /* <DEDUP_REMOVED lines=51> */
.L_x_2958:
[----:B-1----:R-:W-:-:S05]  /*5490*/  MOV R7, UR16 ;  /* 0x0000001000077c02 */ /* 0x002fca0008000f00 */
        /* <DEDUP_REMOVED lines=145> */
.L_x_2960:
[----:B------:R-:W-:Y:S05]  /*5db0*/  BRA.U !UP1, `(.L_x_2961) ;  /* 0x0000000909e07547 */ /* 0x000fea000b800000 */
        /* <DEDUP_REMOVED lines=93> */
.L_x_2962:
[----:B------:R-:W-:Y:S05]  /*6390*/  BRA.U UP0, `(.L_x_2961) ;  /* 0x0000000500687547 */ /* 0x000fea000b800000 */
[----:B------:R-:W0:Y:S01]  /*63a0*/  LDS.64 R6, [UR4+0x30] ;  /* 0x00003004ff067984 */ /* 0x000e220008000a00 */
[----:B------:R-:W-:Y:S02]  /*63b0*/  HADD2.F32 R8, -RZ, R18.H0_H0 ;  /* 0x20000012ff087230 */ /* 0x000fe40000004100 */
[----:B------:R-:W-:Y:S01]  /*63c0*/  HADD2.F32 R9, -RZ, R20.H0_H0 ;  /* 0x20000014ff097230 */ /* 0x000fe20000004100 */
[----:B------:R-:W1:Y:S01]  /*63d0*/  LDS.64 R10, [UR4+0x38] ;  /* 0x00003804ff0a7984 */ /* 0x000e620008000a00 */
        /* <DEDUP_REMOVED lines=86> */
.L_x_2961:
[----:B------:R-:W-:-:S05]  /*6940*/  MOV R7, UR16 ;  /* 0x0000001000077c02 */ /* 0x000fca0008000f00 */
        /* <DEDUP_REMOVED lines=145> */
.L_x_2963:
[----:B------:R-:W-:Y:S05]  /*7260*/  BRA.U !UP1, `(.L_x_2964) ;  /* 0x0000000909e07547 */ /* 0x000fea000b800000 */
        /* <DEDUP_REMOVED lines=93> */
.L_x_2965:
        /* <DEDUP_REMOVED lines=91> */
.L_x_2964:
[----:B------:R-:W-:-:S05]  /*7df0*/  MOV R7, UR16 ;  /* 0x0000001000077c02 */ /* 0x000fca0008000f00 */
        /* <DEDUP_REMOVED lines=18> */
[C---:B------:R-:W-:Y:S01]  /*7f20*/  LOP3.LUT R10, R21.reuse, 0xf000f0, RZ, 0xc0, !PT ;  /* 0x00f000f0150a7812 */ /* 0x040fe200078ec0ff */
        /* <DEDUP_REMOVED lines=35> */
[----:B------:R-:W-:Y:S06]  /*8160*/  BRA.U !UP2, `(.L_x_2966) ;  /* 0x000000050a687547 */ /* 0x000fec000b800000 */
        /* <DEDUP_REMOVED lines=90> */
.L_x_2966:
[----:B------:R-:W-:Y:S05]  /*8710*/  BRA.U !UP1, `(.L_x_2967) ;  /* 0x0000000909e07547 */ /* 0x000fea000b800000 */
        /* <DEDUP_REMOVED lines=93> */
.L_x_2968:
[----:B------:R-:W-:Y:S05]  /*8cf0*/  BRA.U UP0, `(.L_x_2967) ;  /* 0x0000000500687547 */ /* 0x000fea000b800000 */
        /* <DEDUP_REMOVED lines=14> */
[-C--:B------:R-:W-:Y:S01]  /*8de0*/  FFMA.FTZ R6, R6, R30.reuse, RZ ;  /* 0x0000001e06067223 */ /* 0x080fe200000100ff */
[----:B------:R-:W-:Y:S01]  /*8df0*/  FFMA.FTZ R30, R9, R30, RZ ;  /* 0x0000001e091e7223 */ /* 0x000fe200000100ff */
[----:B------:R-:W-:Y:S01]  /*8e00*/  FFMA.FTZ R32, R23, R31, R32 ;  /* 0x0000001f17207223 */ /* 0x000fe20000010020 */
[----:B------:R-:W-:-:S02]  /*8e10*/  HADD2.F32 R23, -RZ, R24.H1_H1 ;  /* 0x30000018ff177230 */ /* 0x000fc40000004100 */
[-C--:B------:R-:W-:Y:S01]  /*8e20*/  FFMA.FTZ R6, R29, R31.reuse, R6 ;  /* 0x0000001f1d067223 */ /* 0x080fe20000010006 */
[----:B------:R-:W-:Y:S02]  /*8e30*/  HADD2.F32 R29, -RZ, R25.H1_H1 ;  /* 0x30000019ff1d7230 */ /* 0x000fe40000004100 */
        /* <DEDUP_REMOVED lines=70> */
.L_x_2967:
[----:B------:R-:W-:Y:S01]  /*92a0*/  UIADD3 UR7, UPT, UPT, UR7, 0x20, URZ ;  /* 0x0000002007077890 */ /* 0x000fe2000fffe0ff */
[----:B------:R-:W-:Y:S01]  /*92b0*/  MOV R7, UR16 ;  /* 0x0000001000077c02 */ /* 0x000fe20008000f00 */
[----:B------:R-:W-:Y:S02]  /*92c0*/  UIADD3 UR4, UPT, UPT, UR4, 0x40, URZ ;  /* 0x0000004004047890 */ /* 0x000fe4000fffe0ff */
[----:B------:R-:W-:Y:S02]  /*92d0*/  UISETP.GE.AND UP1, UPT, UR7, UR8, UPT ;  /* 0x000000080700728c */ /* 0x000fe4000bf26270 */
[----:B------:R-:W-:-:S07]  /*92e0*/  IMAD.WIDE R56, R7, 0x4, R56 ;  /* 0x0000000407387825 */ /* 0x000fce00078e0238 */
[----:B------:R-:W-:Y:S05]  /*92f0*/  BRA.U !UP1, `(.L_x_2969) ;  /* 0xffffffad09287547 */ /* 0x000fea000b83ffff */
.L_x_2956:
[----:B------:R-:W0:Y:S01]  /*9300*/  S2R R0, SR_CTAID.X ;  /* 0x0000000000007919 */ /* 0x000e220000002500 */
[----:B------:R-:W1:Y:S01]  /*9310*/  LDC.64 R2, c[0x0][0x3a0] ;  /* 0x0000e800ff027b82 */ /* 0x000e620000000a00 */
[----:B------:R-:W-:Y:S01]  /*9320*/  UIMAD UR6, UR6, 0x3, URZ ;  /* 0x00000003060678a4 */ /* 0x000fe2000f8e02ff */
[----:B------:R-:W-:Y:S01]  /*9330*/  HMUL2 R9, R5, UR19.H0_H0 ;  /* 0x2000001305097c32 */ /* 0x000fe20008000000 */
[----:B------:R-:W0:Y:S04]  /*9340*/  S2R R7, SR_TID.X ;  /* 0x0000000000077919 */ /* 0x000e280000002100 */
[----:B------:R-:W-:Y:S02]  /*9350*/  MOV R11, UR6 ;  /* 0x00000006000b7c02 */ /* 0x000fe40008000f00 */
[----:B0-----:R-:W-:-:S04]  /*9360*/  LEA R0, R0, R7, 0x5 ;  /* 0x0000000700007211 */ /* 0x001fc800078e28ff */
[----:B------:R-:W-:-:S05]  /*9370*/  SHF.L.U32 R0, R0, 0x2, RZ ;  /* 0x0000000200007819 */ /* 0x000fca00000006ff */
[----:B------:R-:W-:-:S04]  /*9380*/  IMAD R7, R11, UR16, R0 ;  /* 0x000000100b077c24 */ /* 0x000fc8000f8e0200 */
[----:B-1----:R-:W-:-:S05]  /*9390*/  IMAD.WIDE R4, R7, 0x2, R2 ;  /* 0x0000000207047825 */ /* 0x002fca00078e0202 */
        /* <DEDUP_REMOVED lines=10> */
.L_x_2973:
[----:B------:R-:W0:Y:S02]  /*9440*/  LDS R2, [R0] ;  /* 0x0000000000027984 */ /* 0x000e240000000800 */
[----:B0-----:R-:W-:-:S05]  /*9450*/  HFMA2 R3, R2, 1, 1, R9 ;  /* 0x3c003c0002037831 */ /* 0x001fca0000000009 */
[----:B------:R-:W0:Y:S02]  /*9460*/  ATOMS.CAST.SPIN P1, [R0], R2, R3 ;  /* 0x000000020000758d */ /* 0x000e240001820003 */
[----:B0-----:R-:W-:Y:S05]  /*9470*/  @!P1 BRA `(.L_x_2973) ;  /* 0xfffffffc00f09947 */ /* 0x001fea000383ffff */
[----:B------:R-:W-:Y:S05]  /*9480*/  BRA `(.L_x_2971) ;  /* 0x00000000000c7947 */ /* 0x000fea0003800000 */
.L_x_2972:
[----:B------:R-:W2:Y:S02]  /*9490*/  LD.E R0, desc[UR14][R4.64] ;  /* 0x0000000e04007980 */ /* 0x000ea4000c101900 */
[----:B--2---:R-:W-:-:S05]  /*94a0*/  IADD3 R3, PT, PT, R9, R0, RZ ;  /* 0x0000000009037210 */ /* 0x004fca0007ffe0ff */
[----:B------:R0:W-:Y:S02]  /*94b0*/  ST.E desc[UR14][R4.64], R3 ;  /* 0x0000000304007985 */ /* 0x0001e4000c10190e */
.L_x_2971:
[----:B------:R-:W-:Y:S05]  /*94c0*/  BSYNC.RECONVERGENT B0 ;  /* 0x0000000000007941 */ /* 0x000fea0003800200 */
.L_x_2970:
[----:B------:R1:W-:Y:S01]  /*94d0*/  ATOM.E.ADD.F16x2.RN.STRONG.GPU P1, RZ, desc[UR14][R4.64+0x4], R7 ;  /* 0x8000040704ff79a2 */ /* 0x0003e2000c12e10e */
[----:B------:R-:W-:Y:S04]  /*94e0*/  BSSY.RECONVERGENT B0, `(.L_x_2974) ;  /* 0x000000e000007945 */ /* 0x000fe80003800200 */
[----:B-1----:R-:W-:Y:S05]  /*94f0*/  @P1 BRA `(.L_x_2975) ;  /* 0x0000000000301947 */ /* 0x002fea0003800000 */
[----:B------:R-:W1:Y:S02]  /*9500*/  QSPC.E.S P1, RZ, [R4+0x4] ;  /* 0x0000040004ff73aa */ /* 0x000e640000020500 */
[----:B-1----:R-:W-:Y:S05]  /*9510*/  @!P1 BRA `(.L_x_2976) ;  /* 0x00000000001c9947 */ /* 0x002fea0003800000 */
[----:B------:R-:W-:-:S04]  /*9520*/  MOV R2, R4 ;  /* 0x0000000400027202 */ /* 0x000fc80000000f00 */
[----:B------:R-:W-:-:S07]  /*9530*/  MOV R0, R2 ;  /* 0x0000000200007202 */ /* 0x000fce0000000f00 */
.L_x_2977:
[----:B------:R-:W0:Y:S02]  /*9540*/  LDS R2, [R0+0x4] ;  /* 0x0000040000027984 */ /* 0x000e240000000800 */
[----:B0-----:R-:W-:-:S05]  /*9550*/  HADD2 R3, R2, R7 ;  /* 0x0000000702037230 */ /* 0x001fca0000000000 */
[----:B------:R-:W0:Y:S02]  /*9560*/  ATOMS.CAST.SPIN P1, [R0+0x4], R2, R3 ;  /* 0x000004020000758d */ /* 0x000e240001820003 */
[----:B0-----:R-:W-:Y:S05]  /*9570*/  @!P1 BRA `(.L_x_2977) ;  /* 0xfffffffc00f09947 */ /* 0x001fea000383ffff */
[----:B------:R-:W-:Y:S05]  /*9580*/  BRA `(.L_x_2975) ;  /* 0x00000000000c7947 */ /* 0x000fea0003800000 */
.L_x_2976:
[----:B------:R-:W0:Y:S02]  /*9590*/  LD.E R0, desc[UR14][R4.64+0x4] ;  /* 0x0000040e04007980 */ /* 0x000e24000c101900 */
[----:B0-----:R-:W-:-:S05]  /*95a0*/  IADD3 R3, PT, PT, R7, R0, RZ ;  /* 0x0000000007037210 */ /* 0x001fca0007ffe0ff */
[----:B------:R1:W-:Y:S02]  /*95b0*/  ST.E desc[UR14][R4.64+0x4], R3 ;  /* 0x0000040304007985 */ /* 0x0003e4000c10190e */
.L_x_2975:
[----:B------:R-:W-:Y:S05]  /*95c0*/  BSYNC.RECONVERGENT B0 ;  /* 0x0000000000007941 */ /* 0x000fea0003800200 */
.L_x_2974:
        /* <DEDUP_REMOVED lines=12> */
.L_x_2981:
[----:B------:R-:W0:Y:S02]  /*9690*/  LDS R2, [R0] ;  /* 0x0000000000027984 */ /* 0x000e240000000800 */
[----:B0-----:R-:W-:-:S05]  /*96a0*/  HFMA2 R3, R2, 1, 1, R47 ;  /* 0x3c003c0002037831 */ /* 0x001fca000000002f */
[----:B------:R-:W0:Y:S02]  /*96b0*/  ATOMS.CAST.SPIN P0, [R0], R2, R3 ;  /* 0x000000020000758d */ /* 0x000e240001800003 */
[----:B0-----:R-:W-:Y:S05]  /*96c0*/  @!P0 BRA `(.L_x_2981) ;  /* 0xfffffffc00f08947 */ /* 0x001fea000383ffff */
[----:B------:R-:W-:Y:S05]  /*96d0*/  BRA `(.L_x_2979) ;  /* 0x00000000000c7947 */ /* 0x000fea0003800000 */
.L_x_2980:
[----:B------:R-:W2:Y:S02]  /*96e0*/  LD.E R0, desc[UR14][R4.64] ;  /* 0x0000000e04007980 */ /* 0x000ea4000c101900 */
[----:B--2---:R-:W-:-:S05]  /*96f0*/  IADD3 R3, PT, PT, R47, R0, RZ ;  /* 0x000000002f037210 */ /* 0x004fca0007ffe0ff */
[----:B------:R0:W-:Y:S02]  /*9700*/  ST.E desc[UR14][R4.64], R3 ;  /* 0x0000000304007985 */ /* 0x0001e4000c10190e */
.L_x_2979:
[----:B------:R-:W-:Y:S05]  /*9710*/  BSYNC.RECONVERGENT B0 ;  /* 0x0000000000007941 */ /* 0x000fea0003800200 */
.L_x_2978:
[----:B------:R1:W-:Y:S01]  /*9720*/  ATOM.E.ADD.F16x2.RN.STRONG.GPU P0, RZ, desc[UR14][R4.64+0x4], R51 ;  /* 0x8000043304ff79a2 */ /* 0x0003e2000c10e10e */
[----:B------:R-:W-:Y:S04]  /*9730*/  BSSY.RECONVERGENT B0, `(.L_x_2982) ;  /* 0x000000e000007945 */ /* 0x000fe80003800200 */
[----:B-1----:R-:W-:Y:S05]  /*9740*/  @P0 BRA `(.L_x_2983) ;  /* 0x0000000000300947 */ /* 0x002fea0003800000 */
[----:B------:R-:W1:Y:S02]  /*9750*/  QSPC.E.S P0, RZ, [R4+0x4] ;  /* 0x0000040004ff73aa */ /* 0x000e640000000500 */
[----:B-1----:R-:W-:Y:S05]  /*9760*/  @!P0 BRA `(.L_x_2984) ;  /* 0x00000000001c8947 */ /* 0x002fea0003800000 */
[----:B------:R-:W-:-:S04]  /*9770*/  MOV R2, R4 ;  /* 0x0000000400027202 */ /* 0x000fc80000000f00 */
[----:B------:R-:W-:-:S07]  /*9780*/  MOV R0, R2 ;  /* 0x0000000200007202 */ /* 0x000fce0000000f00 */
.L_x_2985:
[----:B------:R-:W0:Y:S02]  /*9790*/  LDS R2, [R0+0x4] ;  /* 0x0000040000027984 */ /* 0x000e240000000800 */
[----:B0-----:R-:W-:-:S05]  /*97a0*/  HADD2 R3, R2, R51 ;  /* 0x0000003302037230 */ /* 0x001fca0000000000 */
[----:B------:R-:W0:Y:S02]  /*97b0*/  ATOMS.CAST.SPIN P0, [R0+0x4], R2, R3 ;  /* 0x000004020000758d */ /* 0x000e240001800003 */
[----:B0-----:R-:W-:Y:S05]  /*97c0*/  @!P0 BRA `(.L_x_2985) ;  /* 0xfffffffc00f08947 */ /* 0x001fea000383ffff */
[----:B------:R-:W-:Y:S05]  /*97d0*/  BRA `(.L_x_2983) ;  /* 0x00000000000c7947 */ /* 0x000fea0003800000 */
.L_x_2984:
[----:B------:R-:W0:Y:S02]  /*97e0*/  LD.E R0, desc[UR14][R4.64+0x4] ;  /* 0x0000040e04007980 */ /* 0x000e24000c101900 */
[----:B0-----:R-:W-:-:S05]  /*97f0*/  IADD3 R3, PT, PT, R51, R0, RZ ;  /* 0x0000000033037210 */ /* 0x001fca0007ffe0ff */
[----:B------:R1:W-:Y:S02]  /*9800*/  ST.E desc[UR14][R4.64+0x4], R3 ;  /* 0x0000040304007985 */ /* 0x0003e4000c10190e */
.L_x_2983:
[----:B------:R-:W-:Y:S05]  /*9810*/  BSYNC.RECONVERGENT B0 ;  /* 0x0000000000007941 */ /* 0x000fea0003800200 */
.L_x_2982:
        /* <DEDUP_REMOVED lines=13> */
.L_x_2989:
[----:B------:R-:W0:Y:S02]  /*98f0*/  LDS R2, [R0] ;  /* 0x0000000000027984 */ /* 0x000e240000000800 */
[----:B0-----:R-:W-:-:S05]  /*9900*/  HFMA2 R3, R2, 1, 1, R49 ;  /* 0x3c003c0002037831 */ /* 0x001fca0000000031 */
[----:B------:R-:W0:Y:S02]  /*9910*/  ATOMS.CAST.SPIN P0, [R0], R2, R3 ;  /* 0x000000020000758d */ /* 0x000e240001800003 */
[----:B0-----:R-:W-:Y:S05]  /*9920*/  @!P0 BRA `(.L_x_2989) ;  /* 0xfffffffc00f08947 */ /* 0x001fea000383ffff */
[----:B------:R-:W-:Y:S05]  /*9930*/  BRA `(.L_x_2987) ;  /* 0x00000000000c7947 */ /* 0x000fea0003800000 */
.L_x_2988:
[----:B------:R-:W2:Y:S02]  /*9940*/  LD.E R0, desc[UR14][R4.64] ;  /* 0x0000000e04007980 */ /* 0x000ea4000c101900 */
[----:B--2---:R-:W-:-:S05]  /*9950*/  IADD3 R3, PT, PT, R49, R0, RZ ;  /* 0x0000000031037210 */ /* 0x004fca0007ffe0ff */
[----:B------:R0:W-:Y:S02]  /*9960*/  ST.E desc[UR14][R4.64], R3 ;  /* 0x0000000304007985 */ /* 0x0001e4000c10190e */
.L_x_2987:
[----:B------:R-:W-:Y:S05]  /*9970*/  BSYNC.RECONVERGENT B0 ;  /* 0x0000000000007941 */ /* 0x000fea0003800200 */
.L_x_2986:
[----:B------:R1:W-:Y:S02]  /*9980*/  ATOM.E.ADD.F16x2.RN.STRONG.GPU P0, RZ, desc[UR14][R4.64+0x4], R7 ;  /* 0x8000040704ff79a2 */ /* 0x0003e4000c10e10e */
[----:B-1----:R-:W-:Y:S05]  /*9990*/  @P0 EXIT ;  /* 0x000000000000094d */ /* 0x002fea0003800000 */
[----:B------:R-:W1:Y:S02]  /*99a0*/  QSPC.E.S P0, RZ, [R4+0x4] ;  /* 0x0000040004ff73aa */ /* 0x000e640000000500 */
[----:B-1----:R-:W-:Y:S05]  /*99b0*/  @!P0 BRA `(.L_x_2990) ;  /* 0x00000000001c8947 */ /* 0x002fea0003800000 */
[----:B------:R-:W-:-:S04]  /*99c0*/  MOV R2, R4 ;  /* 0x0000000400027202 */ /* 0x000fc80000000f00 */
[----:B------:R-:W-:-:S07]  /*99d0*/  MOV R0, R2 ;  /* 0x0000000200007202 */ /* 0x000fce0000000f00 */
.L_x_2991:
[----:B------:R-:W0:Y:S02]  /*99e0*/  LDS R2, [R0+0x4] ;  /* 0x0000040000027984 */ /* 0x000e240000000800 */
[----:B0-----:R-:W-:-:S05]  /*99f0*/  HADD2 R3, R2, R7 ;  /* 0x0000000702037230 */ /* 0x001fca0000000000 */
[----:B------:R-:W0:Y:S02]  /*9a00*/  ATOMS.CAST.SPIN P0, [R0+0x4], R2, R3 ;  /* 0x000004020000758d */ /* 0x000e240001800003 */
[----:B0-----:R-:W-:Y:S05]  /*9a10*/  @!P0 BRA `(.L_x_2991) ;  /* 0xfffffffc00f08947 */ /* 0x001fea000383ffff */
[----:B------:R-:W-:Y:S05]  /*9a20*/  EXIT ;  /* 0x000000000000794d */ /* 0x000fea0003800000 */
.L_x_2990:
[----:B------:R-:W0:Y:S02]  /*9a30*/  LD.E R0, desc[UR14][R4.64+0x4] ;  /* 0x0000040e04007980 */ /* 0x000e24000c101900 */
[----:B0-----:R-:W-:-:S05]  /*9a40*/  IADD3 R3, PT, PT, R7, R0, RZ ;  /* 0x0000000007037210 */ /* 0x001fca0007ffe0ff */
[----:B------:R-:W-:Y:S01]  /*9a50*/  ST.E desc[UR14][R4.64+0x4], R3 ;  /* 0x0000040304007985 */ /* 0x000fe2000c10190e */
[----:B------:R-:W-:Y:S05]  /*9a60*/  EXIT ;  /* 0x000000000000794d */ /* 0x000fea0003800000 */
.L_x_2992:
        /* <DEDUP_REMOVED lines=9> */
.L_x_5321:


//--------------------- .text._Z23gemm_half_q_half_kernelILi3ELi10ELb1ELb1ELi32EEvPK6__halfPKjS4_S2_PS0_iiiiPKtS7_iiiiiibS2_i --------------------------
	.section	.text._Z23gemm_half_q_half_kernelILi3ELi10ELb1ELb1ELi32EEvPK6__halfPKjS4_S2_PS0_iiiiPKtS7_iiiiiibS2_i,"ax",@progbits
	.align	128
        .global         _Z23gemm_half_q_half_kernelILi3ELi10ELb1ELb1ELi32EEvPK6__halfPKjS4_S2_PS0_iiiiPKtS7_iiiiiibS2_i
        .type           _Z23gemm_half_q_half_kernelILi3ELi10ELb1ELb1ELi32EEvPK6__halfPKjS4_S2_PS0_iiiiPKtS7_iiiiiibS2_i,@function
        .size           _Z23gemm_half_q_half_kernelILi3ELi10ELb1ELb1ELi32EEvPK6__halfPKjS4_S2_PS0_iiiiPKtS7_iiiiiibS2_i,(.L_x_5322 - _Z23gemm_half_q_half_kernelILi3ELi10ELb1ELb1ELi32EEvPK6__halfPKjS4_S2_PS0_iiiiPKtS7_iiiiiibS2_i)
        .other          _Z23gemm_half_q_half_kernelILi3ELi10ELb1ELb1ELi32EEvPK6__halfPKjS4_S2_PS0_iiiiPKtS7_iiiiiibS2_i,@"STO_CUDA_ENTRY STV_DEFAULT"
_Z23gemm_half_q_half_kernelILi3ELi10ELb1ELb1ELi32EEvPK6__halfPKjS4_S2_PS0_iiiiPKtS7_iiiiiibS2_i:
.text._Z23gemm_half_q_half_kernelILi3ELi10ELb1ELb1ELi32EEvPK6__halfPKjS4_S2_PS0_iiiiPKtS7_iiiiiibS2_i:
[----:B------:R-:W-:Y:S08]  /*0000*/  LDC R1, c[0x0][0x37c] ;  /* 0x0000df00ff017b82 */ /* 0x000ff00000000800 */
[----:B------:R-:W0:Y:S08]  /*0010*/  S2UR UR7, SR_CTAID.Y ;  /* 0x00000000000779c3 */ /* 0x000e300000002600 */
[----:B------:R-:W1:Y:S01]  /*0020*/  LDC R55, c[0x0][0x3a8] ;  /* 0x0000ea00ff377b82 */ /* 0x000e620000000800 */
[----:B0-----:R-:W-:-:S06]  /*0030*/  UIMAD UR6, UR7, 0x3, URZ ;  /* 0x00000003070678a4 */ /* 0x001fcc000f8e02ff */
        /* <DEDUP_REMOVED lines=25> */
.L_x_2993:
[----:B------:R-:W-:Y:S02]  /*01d0*/  PRMT R3, R4, 0x9910, RZ ;  /* 0x0000991004037816 */ /* 0x000fe400000000ff */
[----:B------:R-:W-:Y:S02]  /*01e0*/  SHF.L.U32 R57, R2, 0x5, RZ ;  /* 0x0000000502397819 */ /* 0x000fe400000006ff */
[----:B------:R-:W-:Y:S02]  /*01f0*/  ISETP.NE.AND P0, PT, R3, RZ, PT ;  /* 0x000000ff0300720c */ /* 0x000fe40003f05270 */
[----:B------:R-:W-:-:S04]  /*0200*/  IADD3 R12, PT, PT, R57, 0x20, RZ ;  /* 0x00000020390c7810 */ /* 0x000fc80007ffe0ff */
[----:B------:R-:W-:-:S07]  /*0210*/  VIMNMX R56, PT, PT, R12, R5, PT ;  /* 0x000000050c387248 */ /* 0x000fce0003fe0100 */
        /* <DEDUP_REMOVED lines=37> */
.L_x_2999:
        /* <DEDUP_REMOVED lines=32> */
.L_x_2998:
        /* <DEDUP_REMOVED lines=20> */
.L_x_3000:
[----:B------:R-:W-:-:S13]  /*07b0*/  ISETP.EQ.AND P2, PT, R13, RZ, PT ;  /* 0x000000ff0d00720c */ /* 0x000fda0003f42270 */
[----:B------:R-:W-:Y:S05]  /*07c0*/  @!P0 BRA P2, `(.L_x_2995) ;  /* 0x0000000400788947 */ /* 0x000fea0001000000 */
.L_x_2997:
        /* <DEDUP_REMOVED lines=12> */
.L_x_2996:
        /* <DEDUP_REMOVED lines=16> */
.L_x_3003:
        /* <DEDUP_REMOVED lines=32> */
.L_x_3002:
        /* <DEDUP_REMOVED lines=21> */
.L_x_3004:
[----:B------:R-:W-:-:S13]  /*0ce0*/  ISETP.NE.OR P0, PT, R7, RZ, P0 ;  /* 0x000000ff0700720c */ /* 0x000fda0000705670 */
[----:B------:R-:W-:Y:S05]  /*0cf0*/  @!P0 BRA `(.L_x_2995) ;  /* 0x00000000002c8947 */ /* 0x000fea0003800000 */
.L_x_3001:
        /* <DEDUP_REMOVED lines=11> */
.L_x_2995:
[----:B0-----:R-:W-:Y:S05]  /*0db0*/  BSYNC.RECONVERGENT B0 ;  /* 0x0000000000007941 */ /* 0x001fea0003800200 */
.L_x_2994:
        /* <DEDUP_REMOVED lines=20> */
.L_x_3008:
[CC--:B--2---:R-:W-:Y:S01]  /*0f00*/  IADD3 R8, PT, PT, R3.reuse, R13.reuse, RZ ;  /* 0x0000000d03087210 */ /* 0x0c4fe20007ffe0ff */
[--C-:B01----:R-:W-:Y:S01]  /*0f10*/  IMAD.WIDE R6, R3, 0x2, R16.reuse ;  /* 0x0000000203067825 */ /* 0x103fe200078e0210 */
        /* <DEDUP_REMOVED lines=13> */
.L_x_3007:
[----:B------:R-:W-:-:S04]  /*0ff0*/  IADD3 R4, PT, PT, RZ, -R18, RZ ;  /* 0x80000012ff047210 */ /* 0x000fc80007ffe0ff */
[----:B------:R-:W-:-:S13]  /*1000*/  ISETP.GT.AND P2, PT, R4, 0x1, PT ;  /* 0x000000010400780c */ /* 0x000fda0003f44270 */
[----:B------:R-:W-:Y:S05]  /*1010*/  @!P2 BRA `(.L_x_3009) ;  /* 0x000000000024a947 */ /* 0x000fea0003800000 */
[----:B-12---:R-:W0:Y:S01]  /*1020*/  LDC.64 R8, c[0x0][0x3a0] ;  /* 0x0000e800ff087b82 */ /* 0x006e220000000a00 */
        /* <DEDUP_REMOVED lines=8> */
.L_x_3009:
[----:B------:R-:W-:-:S13]  /*10b0*/  ISETP.NE.OR P0, PT, R18, RZ, P0 ;  /* 0x000000ff1200720c */ /* 0x000fda0000705670 */
[----:B------:R-:W-:Y:S05]  /*10c0*/  @!P0 BRA `(.L_x_3005) ;  /* 0x00000000001c8947 */ /* 0x000fea0003800000 */
.L_x_3006:
[----:B012---:R-:W0:Y:S02]  /*10d0*/  LDC.64 R6, c[0x0][0x3a0] ;  /* 0x0000e800ff067b82 */ /* 0x007e240000000a00 */
.L_x_3010:
[C---:B0-----:R-:W-:Y:S01]  /*10e0*/  IMAD.WIDE R8, R3.reuse, 0x2, R6 ;  /* 0x0000000203087825 */ /* 0x041fe200078e0206 */
[----:B------:R-:W-:Y:S02]  /*10f0*/  IADD3 R18, PT, PT, R18, 0x1, RZ ;  /* 0x0000000112127810 */ /* 0x000fe40007ffe0ff */
[----:B------:R-:W-:Y:S02]  /*1100*/  IADD3 R3, PT, PT, R3, R13, RZ ;  /* 0x0000000d03037210 */ /* 0x000fe40007ffe0ff */
[----:B------:R3:W-:Y:S01]  /*1110*/  STG.E.64 desc[UR8][R8.64], RZ ;  /* 0x000000ff08007986 */ /* 0x0007e2000c101b08 */
[----:B------:R-:W-:-:S13]  /*1120*/  ISETP.NE.AND P0, PT, R18, RZ, PT ;  /* 0x000000ff1200720c */ /* 0x000fda0003f05270 */
[----:B---3--:R-:W-:Y:S05]  /*1130*/  @P0 BRA `(.L_x_3010) ;  /* 0xfffffffc00e80947 */ /* 0x008fea000383ffff */
.L_x_3005:
[----:B------:R-:W0:Y:S01]  /*1140*/  LDCU UR5, c[0x0][0x3c8] ;  /* 0x00007900ff0577ac */ /* 0x000e220008000800 */
[----:B------:R-:W-:Y:S01]  /*1150*/  BAR.SYNC.DEFER_BLOCKING 0x0 ;  /* 0x0000000000007b1d */ /* 0x000fe20000010000 */
[----:B------:R-:W-:-:S05]  /*1160*/  ISETP.GE.AND P0, PT, R57, R5, PT ;  /* 0x000000053900720c */ /* 0x000fca0003f06270 */
[----:B------:R-:W3:Y:S01]  /*1170*/  LDCU UR7, c[0x0][0x3cc] ;  /* 0x00007980ff0777ac */ /* 0x000ee20008000800 */
[----:B------:R-:W4:Y:S01]  /*1180*/  LDCU UR10, c[0x0][0x3d0] ;  /* 0x00007a00ff0a77ac */ /* 0x000f220008000800 */
[----:B------:R-:W1:Y:S01]  /*1190*/  LDCU UR12, c[0x0][0x3d4] ;  /* 0x00007a80ff0c77ac */ /* 0x000e620008000800 */
[----:B0-2---:R-:W-:Y:S01]  /*11a0*/  VIMNMX R8, PT, PT, R57, UR5, PT ;  /* 0x0000000539087c48 */ /* 0x005fe2000bfe0100 */
[----:B------:R-:W0:Y:S04]  /*11b0*/  LDCU UR11, c[0x0][0x3d8] ;  /* 0x00007b00ff0b77ac */ /* 0x000e280008000800 */
[----:B------:R-:W-:Y:S05]  /*11c0*/  @P0 BRA `(.L_x_3011) ;  /* 0x0000000000d40947 */ /* 0x000fea0003800000 */
[----:B-1----:R-:W1:Y:S01]  /*11d0*/  LDC.64 R6, c[0x0][0x3b8] ;  /* 0x0000ee00ff067b82 */ /* 0x002e620000000a00 */
        /* <DEDUP_REMOVED lines=10> */
.L_x_3012:
        /* <DEDUP_REMOVED lines=26> */
[C---:B------:R-:W-:Y:S01]  /*1420*/  IMAD R4, R19.reuse, R19, R19 ;  /* 0x0000001313047224 */ /* 0x040fe200078e0213 */
[----:B-1----:R-:W-:Y:S01]  /*1430*/  IADD3 R15, PT, PT, R2, 0x1, R3 ;  /* 0x00000001020f7810 */ /* 0x002fe20007ffe003 */
[----:B------:R-:W-:Y:S01]  /*1440*/  IMAD R3, R0, R0, R0 ;  /* 0x0000000000037224 */ /* 0x000fe200078e0200 */
[----:B---3--:R-:W-:Y:S02]  /*1450*/  IADD3 R11, PT, PT, R20, R11, RZ ;  /* 0x0000000b140b7210 */ /* 0x008fe40007ffe0ff */
[----:B------:R-:W-:Y:S01]  /*1460*/  IADD3 R19, PT, PT, R19, 0x1, R4 ;  /* 0x0000000113137810 */ /* 0x000fe20007ffe004 */
[----:B------:R-:W4:Y:S01]  /*1470*/  I2F.F16 R21, R21 ;  /* 0x0000001500157306 */ /* 0x000f220000200c00 */
[----:B------:R-:W-:Y:S02]  /*1480*/  IADD3 R16, PT, PT, R0, 0x1, R3 ;  /* 0x0000000100107810 */ /* 0x000fe40007ffe003 */
[----:B------:R-:W-:-:S05]  /*1490*/  ISETP.GE.AND P0, PT, R11, R56, PT ;  /* 0x000000380b00720c */ /* 0x000fca0003f06270 */
        /* <DEDUP_REMOVED lines=8> */
.L_x_3011:
[C---:B------:R-:W-:Y:S01]  /*1520*/  ISETP.GT.AND P0, PT, R57.reuse, UR5, PT ;  /* 0x0000000539007c0c */ /* 0x040fe2000bf04270 */
[----:B------:R-:W-:Y:S01]  /*1530*/  HFMA2 R11, -RZ, RZ, 0, 0 ;  /* 0x00000000ff0b7431 */ /* 0x000fe200000001ff */
[----:B------:R-:W-:Y:S01]  /*1540*/  SHF.R.S32.HI R7, RZ, 0x1f, R8 ;  /* 0x0000001fff077819 */ /* 0x000fe20000011408 */
[----:B-1----:R-:W-:Y:S01]  /*1550*/  HFMA2 R6, -RZ, RZ, 0, 0 ;  /* 0x00000000ff067431 */ /* 0x002fe200000001ff */
[----:B---3--:R-:W-:Y:S02]  /*1560*/  ISETP.GT.AND P2, PT, R57, UR7, PT ;  /* 0x0000000739007c0c */ /* 0x008fe4000bf44270 */
[----:B------:R-:W-:Y:S02]  /*1570*/  LEA.HI R7, R7, R8, RZ, 0x5 ;  /* 0x0000000807077211 */ /* 0x000fe400078f28ff */
[----:B------:R-:W-:Y:S02]  /*1580*/  CS2R R8, SRZ ;  /* 0x0000000000087805 */ /* 0x000fe4000001ff00 */
[----:B----4-:R-:W-:-:S02]  /*1590*/  ISETP.GT.AND P3, PT, R57, UR10, PT ;  /* 0x0000000a39007c0c */ /* 0x010fc4000bf64270 */
[C---:B------:R-:W-:Y:S02]  /*15a0*/  ISETP.GT.AND P4, PT, R57.reuse, UR12, PT ;  /* 0x0000000c39007c0c */ /* 0x040fe4000bf84270 */
        /* <DEDUP_REMOVED lines=11> */
.L_x_3013:
        /* <DEDUP_REMOVED lines=8> */
.L_x_3014:
        /* <DEDUP_REMOVED lines=8> */
.L_x_3015:
        /* <DEDUP_REMOVED lines=8> */
.L_x_3016:
        /* <DEDUP_REMOVED lines=8> */
.L_x_3017:
[----:B------:R-:W-:Y:S01]  /*1860*/  LEA R6, R15, R6, 0x3 ;  /* 0x000000060f067211 */ /* 0x000fe200078e18ff */
[----:B------:R-:W0:Y:S01]  /*1870*/  S2UR UR5, SR_CgaCtaId ;  /* 0x00000000000579c3 */ /* 0x000e220000008800 */
[----:B------:R-:W1:Y:S01]  /*1880*/  LDCU.64 UR10, c[0x0][0x388] ;  /* 0x00007100ff0a77ac */ /* 0x000e620008000a00 */
[----:B------:R-:W-:Y:S02]  /*1890*/  PRMT R50, RZ, 0x5410, RZ ;  /* 0x00005410ff327816 */ /* 0x000fe400000000ff */
        /* <DEDUP_REMOVED lines=11> */
[----:B------:R-:W-:Y:S01]  /*1950*/  VIMNMX R6, PT, PT, R5, UR12, PT ;  /* 0x0000000c05067c48 */ /* 0x000fe2000bfe0100 */
[----:B0-----:R-:W-:Y:S01]  /*1960*/  ULEA UR5, UR5, UR4, 0x18 ;  /* 0x0000000405057291 */ /* 0x001fe2000f8ec0ff */
[----:B-1----:R-:W-:Y:S02]  /*1970*/  LEA R58, P2, R8, UR10, 0x2 ;  /* 0x0000000a083a7c11 */ /* 0x002fe4000f8410ff */
[----:B------:R-:W-:Y:S02]  /*1980*/  ISETP.GT.AND P0, PT, R6, R57, PT ;  /* 0x000000390600720c */ /* 0x000fe40003f04270 */
[----:B------:R-:W-:Y:S02]  /*1990*/  LEA.HI.X R59, R8, UR11, R7, 0x2, P2 ;  /* 0x0000000b083b7c11 */ /* 0x000fe400090f1407 */
[----:B------:R-:W-:Y:S01]  /*19a0*/  UMOV UR4, UR5 ;  /* 0x0000000500047c82 */ /* 0x000fe20008000000 */
[----:B------:R-:W-:-:S08]  /*19b0*/  PRMT R5, RZ, 0x5410, RZ ;  /* 0x00005410ff057816 */ /* 0x000fd000000000ff */
        /* <DEDUP_REMOVED lines=18> */
[----:B-----5:R-:W-:Y:S02]  /*1ae0*/  LOP3.LUT R19, R10, 0xf000f0, RZ, 0xc0, !PT ;  /* 0x00f000f00a137812 */ /* 0x020fe400078ec0ff */
[----:B------:R-:W-:-:S02]  /*1af0*/  LOP3.LUT R21, R11, 0xf000f, RZ, 0xc0, !PT ;  /* 0x000f000f0b157812 */ /* 0x000fc400078ec0ff */
        /* <DEDUP_REMOVED lines=35> */
[----:B------:R-:W-:-:S02]  /*1d30*/  HFMA2 R21, R25, R0.H1_H1, -72, -72 ;  /* 0xd480d48019157431 */ /* 0x000fc40000060000 */
[----:B------:R-:W-:Y:S02]  /*1d40*/  HADD2 R16, R7, -1032, -1032 ;  /* 0xe408e40807107430 */ /* 0x000fe40000000000 */
[-C--:B------:R-:W-:Y:S02]  /*1d50*/  HFMA2 R25, R9, R0.reuse.H1_H1, -72, -72 ;  /* 0xd480d48009197431 */ /* 0x080fe40000060000 */
[----:B------:R-:W-:Y:S02]  /*1d60*/  HADD2 R26, R11, -1032, -1032 ;  /* 0xe408e4080b1a7430 */ /* 0x000fe40000000000 */
[-C--:B------:R-:W-:Y:S02]  /*1d70*/  HFMA2 R27, R27, R0.reuse.H1_H1, -72, -72 ;  /* 0xd480d4801b1b7431 */ /* 0x080fe40000060000 */
        /* <DEDUP_REMOVED lines=92> */
.L_x_3019:
        /* <DEDUP_REMOVED lines=100> */
.L_x_3021:
[----:B------:R-:W-:Y:S01]  /*2980*/  PRMT R5, RZ, 0x5410, RZ ;  /* 0x00005410ff057816 */ /* 0x000fe200000000ff */
[----:B------:R-:W-:Y:S06]  /*2990*/  @P0 BRA `(.L_x_3020) ;  /* 0x0000000400680947 */ /* 0x000fec0003800000 */
        /* <DEDUP_REMOVED lines=14> */
[----:B------:R-:W-:-:S02]  /*2a80*/  HADD2.F32 R16, -RZ, R16.H1_H1 ;  /* 0x30000010ff107230 */ /* 0x000fc40000004100 */
[-C--:B------:R-:W-:Y:S01]  /*2a90*/  FFMA.FTZ R29, R6, R31.reuse, RZ ;  /* 0x0000001f061d7223 */ /* 0x080fe200000100ff */
        /* <DEDUP_REMOVED lines=74> */
.L_x_3020:
        /* <DEDUP_REMOVED lines=56> */
[--C-:B------:R-:W-:Y:S02]  /*32c0*/  HADD2.F32 R6, -RZ, R31.reuse.H0_H0 ;  /* 0x2000001fff067230 */ /* 0x100fe40000004100 */
        /* <DEDUP_REMOVED lines=88> */
.L_x_3022:
        /* <DEDUP_REMOVED lines=97> */
.L_x_3024:
        /* <DEDUP_REMOVED lines=91> */
.L_x_3023:
        /* <DEDUP_REMOVED lines=145> */
.L_x_3025:
        /* <DEDUP_REMOVED lines=97> */
.L_x_3027:
        /* <DEDUP_REMOVED lines=91> */
.L_x_3026:
        /* <DEDUP_REMOVED lines=146> */
.L_x_3028:
[----:B------:R-:W-:Y:S01]  /*6200*/  MOV R57, R12 ;  /* 0x0000000c00397202 */ /* 0x000fe20000000f00 */
[----:B------:R-:W-:Y:S01]  /*6210*/  IMAD.WIDE R58, R13, 0x4, R58 ;  /* 0x000000040d3a7825 */ /* 0x000fe200078e023a */
        /* <DEDUP_REMOVED lines=97> */
.L_x_3029:
        /* <DEDUP_REMOVED lines=41> */
[----:B------:R-:W-:-:S02]  /*6ac0*/  HADD2.F32 R20, -RZ, R25.H1_H1 ;  /* 0x30000019ff147230 */ /* 0x000fc40000004100 */
[----:B------:R-:W-:Y:S01]  /*6ad0*/  FFMA.FTZ R15, R8, R14, R15 ;  /* 0x0000000e080f7223 */ /* 0x000fe2000001000f */
[--C-:B-1----:R-:W-:Y:S02]  /*6ae0*/  HADD2.F32 R8, -RZ, R10.reuse.H0_H0 ;  /* 0x2000000aff087230 */ /* 0x102fe40000004100 */
[----:B------:R-:W-:Y:S02]  /*6af0*/  HADD2.F32 R14, -RZ, R25.H0_H0 ;  /* 0x20000019ff0e7230 */ /* 0x000fe40000004100 */
[----:B------:R-:W-:Y:S02]  /*6b00*/  HADD2.F32 R10, -RZ, R10.H1_H1 ;  /* 0x3000000aff0a7230 */ /* 0x000fe40000004100 */
[-C--:B------:R-:W-:Y:S01]  /*6b10*/  FFMA.FTZ R9, R22, R8.reuse, R9 ;  /* 0x0000000816097223 */ /* 0x080fe20000010009 */
[----:B------:R-:W-:Y:S02]  /*6b20*/  HADD2.F32 R24, -RZ, R27.H0_H0 ;  /* 0x2000001bff187230 */ /* 0x000fe40000004100 */
[----:B------:R-:W-:Y:S01]  /*6b30*/  FFMA.FTZ R7, R14, R8, R7 ;  /* 0x000000080e077223 */ /* 0x000fe20000010007 */
[----:B------:R-:W-:-:S02]  /*6b40*/  HADD2.F32 R30, -RZ, R26.H0_H0 ;  /* 0x2000001aff1e7230 */ /* 0x000fc40000004100 */
[----:B------:R-:W-:Y:S02]  /*6b50*/  HADD2.F32 R28, -RZ, R28.H1_H1 ;  /* 0x3000001cff1c7230 */ /* 0x000fe40000004100 */
[----:B------:R-:W-:Y:S01]  /*6b60*/  FFMA.FTZ R7, R20, R10, R7 ;  /* 0x0000000a14077223 */ /* 0x000fe20000010007 */
        /* <DEDUP_REMOVED lines=41> */
.L_x_3018:
        /* <DEDUP_REMOVED lines=9> */
.L_x_3034:
        /* <DEDUP_REMOVED lines=10> */
[----:B-----5:R-:W-:Y:S02]  /*6f30*/  SHF.R.U32.HI R19, RZ, 0x8, R9 ;  /* 0x00000008ff137819 */ /* 0x020fe40000011609 */
[C---:B------:R-:W-:Y:S02]  /*6f40*/  LOP3.LUT R20, R10.reuse, 0x30003, RZ, 0xc0, !PT ;  /* 0x000300030a147812 */ /* 0x040fe400078ec0ff */
[C---:B------:R-:W-:Y:S02]  /*6f50*/  LOP3.LUT R9, R10.reuse, 0xc000c, RZ, 0xc0, !PT ;  /* 0x000c000c0a097812 */ /* 0x040fe400078ec0ff */
[----:B------:R-:W-:-:S02]  /*6f60*/  LOP3.LUT R24, R10, 0x300030, RZ, 0xc0, !PT ;  /* 0x003000300a187812 */ /* 0x000fc400078ec0ff */
[----:B------:R-:W-:Y:S02]  /*6f70*/  LOP3.LUT R32, R10, 0xc000c0, RZ, 0xc0, !PT ;  /* 0x00c000c00a207812 */ /* 0x000fe400078ec0ff */
[----:B------:R-:W-:Y:S02]  /*6f80*/  SHF.R.U32.HI R21, RZ, 0x8, R10 ;  /* 0x00000008ff157819 */ /* 0x000fe4000001160a */
[----:B------:R-:W-:Y:S02]  /*6f90*/  LOP3.LUT R10, R11, 0xc000c, RZ, 0xc0, !PT ;  /* 0x000c000c0b0a7812 */ /* 0x000fe400078ec0ff */
[----:B------:R-:W-:Y:S02]  /*6fa0*/  SHF.R.U32.HI R17, RZ, 0x8, R8 ;  /* 0x00000008ff117819 */ /* 0x000fe40000011608 */
        /* <DEDUP_REMOVED lines=92> */
[-C--:B0-----:R-:W-:Y:S02]  /*7570*/  HFMA2 R20, R38, R16.reuse, RZ ;  /* 0x0000001026147231 */ /* 0x081fe400000000ff */
[----:B------:R-:W-:Y:S02]  /*7580*/  HFMA2 R61, R39, R16, RZ ;  /* 0x00000010273d7231 */ /* 0x000fe400000000ff */
[-C--:B------:R-:W-:Y:S02]  /*7590*/  HFMA2 R20, R6, R17.reuse, R20 ;  /* 0x0000001106147231 */ /* 0x080fe40000000014 */
[----:B------:R-:W-:-:S02]  /*75a0*/  HFMA2 R61, R7, R17, R61 ;  /* 0x00000011073d7231 */ /* 0x000fc4000000003d */
[-C--:B------:R-:W-:Y:S02]  /*75b0*/  HFMA2 R20, R14, R18.reuse, R20 ;  /* 0x000000120e147231 */ /* 0x080fe40000000014 */
[----:B------:R-:W-:Y:S02]  /*75c0*/  HFMA2 R61, R15, R18, R61 ;  /* 0x000000120f3d7231 */ /* 0x000fe4000000003d */
[-C--:B------:R-:W-:Y:S02]  /*75d0*/  HFMA2 R60, R30, R19.reuse, R20 ;  /* 0x000000131e3c7231 */ /* 0x080fe40000000014 */
[----:B------:R-:W0:Y:S01]  /*75e0*/  LDS.128 R20, [UR4+-0x40] ;  /* 0xffffc004ff147984 */ /* 0x000e220008000c00 */
[----:B------:R-:W-:Y:S02]  /*75f0*/  HFMA2 R61, R31, R19, R61 ;  /* 0x000000131f3d7231 */ /* 0x000fe4000000003d */
[-C--:B0-----:R-:W-:Y:S02]  /*7600*/  HFMA2 R60, R42, R20.reuse, R60 ;  /* 0x000000142a3c7231 */ /* 0x081fe4000000003c */
        /* <DEDUP_REMOVED lines=31> */
.L_x_3031:
[----:B------:R-:W-:Y:S05]  /*7800*/  @!P1 BRA `(.L_x_3032) ;  /* 0x0000000400709947 */ /* 0x000fea0003800000 */
[----:B------:R-:W-:-:S04]  /*7810*/  PRMT R16, R52, 0x9910, RZ ;  /* 0x0000991034107816 */ /* 0x000fc800000000ff */
[----:B------:R-:W-:-:S13]  /*7820*/  ISETP.NE.AND P2, PT, R16, RZ, PT ;  /* 0x000000ff1000720c */ /* 0x000fda0003f45270 */
[----:B------:R-:W-:Y:S05]  /*7830*/  @!P2 BRA `(.L_x_3033) ;  /* 0x0000000000b0a947 */ /* 0x000fea0003800000 */
        /* <DEDUP_REMOVED lines=10> */
[----:B------:R-:W0:Y:S01]  /*78e0*/  LDS.128 R20, [UR4] ;  /* 0x00000004ff147984 */ /* 0x000e220008000c00 */
        /* <DEDUP_REMOVED lines=33> */
.L_x_3033:
        /* <DEDUP_REMOVED lines=45> */
.L_x_3032:
[----:B------:R-:W0:Y:S01]  /*7dd0*/  LDC R13, c[0x0][0x3ac] ;  /* 0x0000eb00ff0d7b82 */ /* 0x000e220000000800 */
[----:B------:R-:W-:Y:S01]  /*7de0*/  IADD3 R57, PT, PT, R57, 0x10, RZ ;  /* 0x0000001039397810 */ /* 0x000fe20007ffe0ff */
[----:B------:R-:W-:-:S03]  /*7df0*/  UIADD3 UR4, UPT, UPT, UR4, 0x20, URZ ;  /* 0x0000002004047890 */ /* 0x000fc6000fffe0ff */
[----:B------:R-:W-:Y:S01]  /*7e00*/  ISETP.GE.AND P2, PT, R57, R56, PT ;  /* 0x000000383900720c */ /* 0x000fe20003f46270 */
[----:B0-----:R-:W-:-:S12]  /*7e10*/  IMAD.WIDE R58, R13, 0x4, R58 ;  /* 0x000000040d3a7825 */ /* 0x001fd800078e023a */
[----:B------:R-:W-:Y:S05]  /*7e20*/  @!P2 BRA `(.L_x_3034) ;  /* 0xfffffff00018a947 */ /* 0x000fea000383ffff */
.L_x_3030:
        /* <DEDUP_REMOVED lines=12> */
.L_x_3038:
[----:B------:R-:W0:Y:S02]  /*7ef0*/  LDS R2, [R0] ;  /* 0x0000000000027984 */ /* 0x000e240000000800 */
[----:B0-----:R-:W-:-:S05]  /*7f00*/  HADD2 R3, R2, R9 ;  /* 0x0000000902037230 */ /* 0x001fca0000000000 */
[----:B------:R-:W0:Y:S02]  /*7f10*/  ATOMS.CAST.SPIN P0, [R0], R2, R3 ;  /* 0x000000020000758d */ /* 0x000e240001800003 */
[----:B0-----:R-:W-:Y:S05]  /*7f20*/  @!P0 BRA `(.L_x_3038) ;  /* 0xfffffffc00f08947 */ /* 0x001fea000383ffff */
[----:B------:R-:W-:Y:S05]  /*7f30*/  BRA `(.L_x_3036) ;  /* 0x00000000000c7947 */ /* 0x000fea0003800000 */
.L_x_3037:
[----:B------:R-:W2:Y:S02]  /*7f40*/  LD.E R0, desc[UR8][R6.64] ;  /* 0x0000000806007980 */ /* 0x000ea4000c101900 */
[----:B--2---:R-:W-:-:S05]  /*7f50*/  IADD3 R3, PT, PT, R9, R0, RZ ;  /* 0x0000000009037210 */ /* 0x004fca0007ffe0ff */
[----:B------:R0:W-:Y:S02]  /*7f60*/  ST.E desc[UR8][R6.64], R3 ;  /* 0x0000000306007985 */ /* 0x0001e4000c101908 */
.L_x_3036:
[----:B------:R-:W-:Y:S05]  /*7f70*/  BSYNC.RECONVERGENT B0 ;  /* 0x0000000000007941 */ /* 0x000fea0003800200 */
.L_x_3035:
[----:B------:R1:W-:Y:S01]  /*7f80*/  ATOM.E.ADD.F16x2.RN.STRONG.GPU P0, RZ, desc[UR8][R6.64+0x4], R49 ;  /* 0x8000043106ff79a2 */ /* 0x0003e2000c10e108 */
[----:B------:R-:W-:Y:S04]  /*7f90*/  BSSY.RECONVERGENT B0, `(.L_x_3039) ;  /* 0x000000e000007945 */ /* 0x000fe80003800200 */
[----:B-1----:R-:W-:Y:S05]  /*7fa0*/  @P0 BRA `(.L_x_3040) ;  /* 0x0000000000300947 */ /* 0x002fea0003800000 */
[----:B------:R-:W1:Y:S02]  /*7fb0*/  QSPC.E.S P0, RZ, [R6+0x4] ;  /* 0x0000040006ff73aa */ /* 0x000e640000000500 */
[----:B-1----:R-:W-:Y:S05]  /*7fc0*/  @!P0 BRA `(.L_x_3041) ;  /* 0x00000000001c8947 */ /* 0x002fea0003800000 */
[----:B------:R-:W-:-:S04]  /*7fd0*/  MOV R2, R6 ;  /* 0x0000000600027202 */ /* 0x000fc80000000f00 */
[----:B------:R-:W-:-:S07]  /*7fe0*/  MOV R0, R2 ;  /* 0x0000000200007202 */ /* 0x000fce0000000f00 */
.L_x_3042:
[----:B------:R-:W0:Y:S02]  /*7ff0*/  LDS R2, [R0+0x4] ;  /* 0x0000040000027984 */ /* 0x000e240000000800 */
[----:B0-----:R-:W-:-:S05]  /*8000*/  HFMA2 R3, R2, 1, 1, R49 ;  /* 0x3c003c0002037831 */ /* 0x001fca0000000031 */
[----:B------:R-:W0:Y:S02]  /*8010*/  ATOMS.CAST.SPIN P0, [R0+0x4], R2, R3 ;  /* 0x000004020000758d */ /* 0x000e240001800003 */
[----:B0-----:R-:W-:Y:S05]  /*8020*/  @!P0 BRA `(.L_x_3042) ;  /* 0xfffffffc00f08947 */ /* 0x001fea000383ffff */
[----:B------:R-:W-:Y:S05]  /*8030*/  BRA `(.L_x_3040) ;  /* 0x00000000000c7947 */ /* 0x000fea0003800000 */
.L_x_3041:
[----:B------:R-:W0:Y:S02]  /*8040*/  LD.E R0, desc[UR8][R6.64+0x4] ;  /* 0x0000040806007980 */ /* 0x000e24000c101900 */
[----:B0-----:R-:W-:-:S05]  /*8050*/  IADD3 R3, PT, PT, R49, R0, RZ ;  /* 0x0000000031037210 */ /* 0x001fca0007ffe0ff */
[----:B------:R1:W-:Y:S02]  /*8060*/  ST.E desc[UR8][R6.64+0x4], R3 ;  /* 0x0000040306007985 */ /* 0x0003e4000c101908 */
.L_x_3040:
[----:B------:R-:W-:Y:S05]  /*8070*/  BSYNC.RECONVERGENT B0 ;  /* 0x0000000000007941 */ /* 0x000fea0003800200 */
.L_x_3039:
        /* <DEDUP_REMOVED lines=11> */
.L_x_3046:
[----:B------:R-:W0:Y:S02]  /*8130*/  LDS R2, [R0] ;  /* 0x0000000000027984 */ /* 0x000e240000000800 */
[----:B0-----:R-:W-:-:S05]  /*8140*/  HADD2 R3, R2, R9 ;  /* 0x0000000902037230 */ /* 0x001fca0000000000 */
[----:B------:R-:W0:Y:S02]  /*8150*/  ATOMS.CAST.SPIN P0, [R0], R2, R3 ;  /* 0x000000020000758d */ /* 0x000e240001800003 */
[----:B0-----:R-:W-:Y:S05]  /*8160*/  @!P0 BRA `(.L_x_3046) ;  /* 0xfffffffc00f08947 */ /* 0x001fea000383ffff */
[----:B------:R-:W-:Y:S05]  /*8170*/  BRA `(.L_x_3044) ;  /* 0x00000000000c7947 */ /* 0x000fea0003800000 */
.L_x_3045:
[----:B------:R-:W2:Y:S02]  /*8180*/  LD.E R0, desc[UR8][R6.64] ;  /* 0x0000000806007980 */ /* 0x000ea4000c101900 */
[----:B--2---:R-:W-:-:S05]  /*8190*/  IADD3 R3, PT, PT, R9, R0, RZ ;  /* 0x0000000009037210 */ /* 0x004fca0007ffe0ff */
[----:B------:R0:W-:Y:S02]  /*81a0*/  ST.E desc[UR8][R6.64], R3 ;  /* 0x0000000306007985 */ /* 0x0001e4000c101908 */
.L_x_3044:
[----:B------:R-:W-:Y:S05]  /*81b0*/  BSYNC.RECONVERGENT B0 ;  /* 0x0000000000007941 */ /* 0x000fea0003800200 */
.L_x_3043:
[----:B------:R1:W-:Y:S01]  /*81c0*/  ATOM.E.ADD.F16x2.RN.STRONG.GPU P0, RZ, desc[UR8][R6.64+0x4], R47 ;  /* 0x8000042f06ff79a2 */ /* 0x0003e2000c10e108 */
[----:B------:R-:W-:Y:S04]  /*81d0*/  BSSY.RECONVERGENT B0, `(.L_x_3047) ;  /* 0x000000e000007945 */ /* 0x000fe80003800200 */
[----:B-1----:R-:W-:Y:S05]  /*81e0*/  @P0 BRA `(.L_x_3048) ;  /* 0x0000000000300947 */ /* 0x002fea0003800000 */
[----:B------:R-:W1:Y:S02]  /*81f0*/  QSPC.E.S P0, RZ, [R6+0x4] ;  /* 0x0000040006ff73aa */ /* 0x000e640000000500 */
[----:B-1----:R-:W-:Y:S05]  /*8200*/  @!P0 BRA `(.L_x_3049) ;  /* 0x00000000001c8947 */ /* 0x002fea0003800000 */
[----:B------:R-:W-:-:S04]  /*8210*/  MOV R2, R6 ;  /* 0x0000000600027202 */ /* 0x000fc80000000f00 */
[----:B------:R-:W-:-:S07]  /*8220*/  MOV R0, R2 ;  /* 0x0000000200007202 */ /* 0x000fce0000000f00 */
.L_x_3050:
[----:B------:R-:W0:Y:S02]  /*8230*/  LDS R2, [R0+0x4] ;  /* 0x0000040000027984 */ /* 0x000e240000000800 */
[----:B0-----:R-:W-:-:S05]  /*8240*/  HFMA2 R3, R2, 1, 1, R47 ;  /* 0x3c003c0002037831 */ /* 0x001fca000000002f */
[----:B------:R-:W0:Y:S02]  /*8250*/  ATOMS.CAST.SPIN P0, [R0+0x4], R2, R3 ;  /* 0x000004020000758d */ /* 0x000e240001800003 */
[----:B0-----:R-:W-:Y:S05]  /*8260*/  @!P0 BRA `(.L_x_3050) ;  /* 0xfffffffc00f08947 */ /* 0x001fea000383ffff */
[----:B------:R-:W-:Y:S05]  /*8270*/  BRA `(.L_x_3048) ;  /* 0x00000000000c7947 */ /* 0x000fea0003800000 */
.L_x_3049:
[----:B------:R-:W0:Y:S02]  /*8280*/  LD.E R0, desc[UR8][R6.64+0x4] ;  /* 0x0000040806007980 */ /* 0x000e24000c101900 */
[----:B0-----:R-:W-:-:S05]  /*8290*/  IADD3 R3, PT, PT, R47, R0, RZ ;  /* 0x000000002f037210 */ /* 0x001fca0007ffe0ff */
[----:B------:R1:W-:Y:S02]  /*82a0*/  ST.E desc[UR8][R6.64+0x4], R3 ;  /* 0x0000040306007985 */ /* 0x0003e4000c101908 */
.L_x_3048:
[----:B------:R-:W-:Y:S05]  /*82b0*/  BSYNC.RECONVERGENT B0 ;  /* 0x0000000000007941 */ /* 0x000fea0003800200 */
.L_x_3047:
        /* <DEDUP_REMOVED lines=12> */
.L_x_3054:
[----:B------:R-:W0:Y:S02]  /*8380*/  LDS R2, [R0] ;  /* 0x0000000000027984 */ /* 0x000e240000000800 */
[----:B0-----:R-:W-:-:S05]  /*8390*/  HADD2 R3, R2, R9 ;  /* 0x0000000902037230 */ /* 0x001fca0000000000 */
[----:B------:R-:W0:Y:S02]  /*83a0*/  ATOMS.CAST.SPIN P0, [R0], R2, R3 ;  /* 0x000000020000758d */ /* 0x000e240001800003 */
[----:B0-----:R-:W-:Y:S05]  /*83b0*/  @!P0 BRA `(.L_x_3054) ;  /* 0xfffffffc00f08947 */ /* 0x001fea000383ffff */
[----:B------:R-:W-:Y:S05]  /*83c0*/  BRA `(.L_x_3052) ;  /* 0x00000000000c7947 */ /* 0x000fea0003800000 */
.L_x_3053:
[----:B------:R-:W2:Y:S02]  /*83d0*/  LD.E R0, desc[UR8][R6.64] ;  /* 0x0000000806007980 */ /* 0x000ea4000c101900 */
[----:B--2---:R-:W-:-:S05]  /*83e0*/  IADD3 R3, PT, PT, R9, R0, RZ ;  /* 0x0000000009037210 */ /* 0x004fca0007ffe0ff */
[----:B------:R0:W-:Y:S02]  /*83f0*/  ST.E desc[UR8][R6.64], R3 ;  /* 0x0000000306007985 */ /* 0x0001e4000c101908 */
.L_x_3052:
[----:B------:R-:W-:Y:S05]  /*8400*/  BSYNC.RECONVERGENT B0 ;  /* 0x0000000000007941 */ /* 0x000fea0003800200 */
.L_x_3051:
[----:B------:R1:W-:Y:S02]  /*8410*/  ATOM.E.ADD.F16x2.RN.STRONG.GPU P0, RZ, desc[UR8][R6.64+0x4], R5 ;  /* 0x8000040506ff79a2 */ /* 0x0003e4000c10e108 */
[----:B-1----:R-:W-:Y:S05]  /*8420*/  @P0 EXIT ;  /* 0x000000000000094d */ /* 0x002fea0003800000 */
[----:B------:R-:W1:Y:S02]  /*8430*/  QSPC.E.S P0, RZ, [R6+0x4] ;  /* 0x0000040006ff73aa */ /* 0x000e640000000500 */
[----:B-1----:R-:W-:Y:S05]  /*8440*/  @!P0 BRA `(.L_x_3055) ;  /* 0x00000000001c8947 */ /* 0x002fea0003800000 */
[----:B------:R-:W-:-:S04]  /*8450*/  MOV R2, R6 ;  /* 0x0000000600027202 */ /* 0x000fc80000000f00 */
[----:B------:R-:W-:-:S07]  /*8460*/  MOV R0, R2 ;  /* 0x0000000200007202 */ /* 0x000fce0000000f00 */
.L_x_3056:
[----:B------:R-:W0:Y:S02]  /*8470*/  LDS R2, [R0+0x4] ;  /* 0x0000040000027984 */ /* 0x000e240000000800 */
[----:B0-----:R-:W-:-:S05]  /*8480*/  HFMA2 R3, R2, 1, 1, R5 ;  /* 0x3c003c0002037831 */ /* 0x001fca0000000005 */
[----:B------:R-:W0:Y:S02]  /*8490*/  ATOMS.CAST.SPIN P0, [R0+0x4], R2, R3 ;  /* 0x000004020000758d */ /* 0x000e240001800003 */
[----:B0-----:R-:W-:Y:S05]  /*84a0*/  @!P0 BRA `(.L_x_3056) ;  /* 0xfffffffc00f08947 */ /* 0x001fea000383ffff */
[----:B------:R-:W-:Y:S05]  /*84b0*/  EXIT ;  /* 0x000000000000794d */ /* 0x000fea0003800000 */
.L_x_3055:
[----:B------:R-:W0:Y:S02]  /*84c0*/  LD.E R0, desc[UR8][R6.64+0x4] ;  /* 0x0000040806007980 */ /* 0x000e24000c101900 */
[----:B0-----:R-:W-:-:S05]  /*84d0*/  IADD3 R3, PT, PT, R5, R0, RZ ;  /* 0x0000000005037210 */ /* 0x001fca0007ffe0ff */
[----:B------:R-:W-:Y:S01]  /*84e0*/  ST.E desc[UR8][R6.64+0x4], R3 ;  /* 0x0000040306007985 */ /* 0x000fe2000c101908 */
[----:B------:R-:W-:Y:S05]  /*84f0*/  EXIT ;  /* 0x000000000000794d */ /* 0x000fea0003800000 */
.L_x_3057:
        /* <DEDUP_REMOVED lines=16> */
.L_x_5322:


//--------------------- .text._Z23gemm_half_q_half_kernelILi3ELi172ELb1ELb1ELi32EEvPK6__halfPKjS4_S2_PS0_iiiiPKtS7_iiiiiibS2_i --------------------------
	.section	.text._Z23gemm_half_q_half_kernelILi3ELi172ELb1ELb1ELi32EEvPK6__halfPKjS4_S2_PS0_iiiiPKtS7_iiiiiibS2_i,"ax",@progbits
	.align	128
        .global         _Z23gemm_half_q_half_kernelILi3ELi172ELb1ELb1ELi32EEvPK6__halfPKjS4_S2_PS0_iiiiPKtS7_iiiiiibS2_i
        .type           _Z23gemm_half_q_half_kernelILi3ELi172ELb1ELb1ELi32EEvPK6__halfPKjS4_S2_PS0_iiiiPKtS7_iiiiiibS2_i,@function
        .size           _Z23gemm_half_q_half_kernelILi3ELi172ELb1ELb1ELi32EEvPK6__halfPKjS4_S2_PS0_iiiiPKtS7_iiiiiibS2_i,(.L_x_5323 - _Z23gemm_half_q_half_kernelILi3ELi172ELb1ELb1ELi32EEvPK6__halfPKjS4_S2_PS0_iiiiPKtS7_iiiiiibS2_i)
        .other          _Z23gemm_half_q_half_kernelILi3ELi172ELb1ELb1ELi32EEvPK6__halfPKjS4_S2_PS0_iiiiPKtS7_iiiiiibS2_i,@"STO_CUDA_ENTRY STV_DEFAULT"
_Z23gemm_half_q_half_kernelILi3ELi172ELb1ELb1ELi32EEvPK6__halfPKjS4_S2_PS0_iiiiPKtS7_iiiiiibS2_i:
.text._Z23gemm_half_q_half_kernelILi3ELi172ELb1ELb1ELi32EEvPK6__halfPKjS4_S2_PS0_iiiiPKtS7_iiiiiibS2_i:
        /* <DEDUP_REMOVED lines=28> */
.L_x_3058:
        /* <DEDUP_REMOVED lines=42> */
.L_x_3064:
        /* <DEDUP_REMOVED lines=32> */
.L_x_3063:
        /* <DEDUP_REMOVED lines=20> */
.L_x_3065:
[----:B------:R-:W-:-:S13]  /*07a0*/  ISETP.EQ.AND P2, PT, R18, RZ, PT ;  /* 0x000000ff1200720c */ /* 0x000fda0003f42270 */
[----:B------:R-:W-:Y:S05]  /*07b0*/  @!P0 BRA P2, `(.L_x_3060) ;  /* 0x0000000400788947 */ /* 0x000fea0001000000 */
.L_x_3062:
        /* <DEDUP_REMOVED lines=12> */
.L_x_3061:
        /* <DEDUP_REMOVED lines=16> */
.L_x_3068:
        /* <DEDUP_REMOVED lines=32> */
.L_x_3067:
        /* <DEDUP_REMOVED lines=21> */
.L_x_3069:
[----:B------:R-:W-:-:S13]  /*0cd0*/  ISETP.NE.OR P0, PT, R18, RZ, P0 ;  /* 0x000000ff1200720c */ /* 0x000fda0000705670 */
[----:B------:R-:W-:Y:S05]  /*0ce0*/  @!P0 BRA `(.L_x_3060) ;  /* 0x00000000002c8947 */ /* 0x000fea0003800000 */
.L_x_3066:
        /* <DEDUP_REMOVED lines=11> */
.L_x_3060:
[----:B0-----:R-:W-:Y:S05]  /*0da0*/  BSYNC.RECONVERGENT B0 ;  /* 0x0000000000007941 */ /* 0x001fea0003800200 */
.L_x_3059:
        /* <DEDUP_REMOVED lines=20> */
.L_x_3073:
        /* <DEDUP_REMOVED lines=15> */
.L_x_3072:
        /* <DEDUP_REMOVED lines=12> */
.L_x_3074:
[----:B------:R-:W-:-:S13]  /*10a0*/  ISETP.NE.OR P0, PT, R24, RZ, P0 ;  /* 0x000000ff1800720c */ /* 0x000fda0000705670 */
[----:B------:R-:W-:Y:S05]  /*10b0*/  @!P0 BRA `(.L_x_3070) ;  /* 0x00000000001c8947 */ /* 0x000fea0003800000 */
.L_x_3071:
[----:B012---:R-:W0:Y:S02]  /*10c0*/  LDC.64 R8, c[0x0][0x3a0] ;  /* 0x0000e800ff087b82 */ /* 0x007e240000000a00 */
.L_x_3075:
[C---:B0-----:R-:W-:Y:S01]  /*10d0*/  IMAD.WIDE R10, R23.reuse, 0x2, R8 ;  /* 0x00000002170a7825 */ /* 0x041fe200078e0208 */
[----:B------:R-:W-:Y:S02]  /*10e0*/  IADD3 R24, PT, PT, R24, 0x1, RZ ;  /* 0x0000000118187810 */ /* 0x000fe40007ffe0ff */
[----:B------:R-:W-:Y:S02]  /*10f0*/  IADD3 R23, PT, PT, R23, R18, RZ ;  /* 0x0000001217177210 */ /* 0x000fe40007ffe0ff */
[----:B------:R3:W-:Y:S01]  /*1100*/  STG.E.64 desc[UR10][R10.64], RZ ;  /* 0x000000ff0a007986 */ /* 0x0007e2000c101b0a */
[----:B------:R-:W-:-:S13]  /*1110*/  ISETP.NE.AND P0, PT, R24, RZ, PT ;  /* 0x000000ff1800720c */ /* 0x000fda0003f05270 */
[----:B---3--:R-:W-:Y:S05]  /*1120*/  @P0 BRA `(.L_x_3075) ;  /* 0xfffffffc00e80947 */ /* 0x008fea000383ffff */
.L_x_3070:
        /* <DEDUP_REMOVED lines=9> */
[----:B--2---:R-:W1:Y:S01]  /*11c0*/  LDC.64 R14, c[0x0][0x3b8] ;  /* 0x0000ee00ff0e7b82 */ /* 0x004e620000000a00 */
[----:B0-----:R-:W-:-:S05]  /*11d0*/  SHF.L.U32 R9, R2, 0x6, RZ ;  /* 0x0000000602097819 */ /* 0x001fca00000006ff */
        /* <DEDUP_REMOVED lines=9> */
.L_x_3077:
        /* <DEDUP_REMOVED lines=26> */
[C---:B------:R-:W-:Y:S01]  /*1410*/  IMAD R9, R8.reuse, R8, R8 ;  /* 0x0000000808097224 */ /* 0x040fe200078e0208 */
        /* <DEDUP_REMOVED lines=15> */
.L_x_3076:
[C---:B------:R-:W-:Y:S01]  /*1510*/  ISETP.GT.AND P0, PT, R19.reuse, UR5, PT ;  /* 0x0000000513007c0c */ /* 0x040fe2000bf04270 */
[----:B------:R-:W-:Y:S01]  /*1520*/  HFMA2 R2, -RZ, RZ, 0, 0 ;  /* 0x00000000ff027431 */ /* 0x000fe200000001ff */
[----:B------:R-:W-:Y:S01]  /*1530*/  SHF.R.S32.HI R0, RZ, 0x1f, R25 ;  /* 0x0000001fff007819 */ /* 0x000fe20000011419 */
[----:B--2---:R-:W-:Y:S01]  /*1540*/  HFMA2 R12, -RZ, RZ, 0, 0 ;  /* 0x00000000ff0c7431 */ /* 0x004fe200000001ff */
[C---:B----4-:R-:W-:Y:S02]  /*1550*/  ISETP.GT.AND P2, PT, R19.reuse, UR9, PT ;  /* 0x0000000913007c0c */ /* 0x050fe4000bf44270 */
[----:B------:R-:W-:Y:S02]  /*1560*/  LEA.HI R0, R0, R25, RZ, 0x5 ;  /* 0x0000001900007211 */ /* 0x000fe400078f28ff */
[C---:B0-----:R-:W-:Y:S02]  /*1570*/  ISETP.GT.AND P3, PT, R19.reuse, UR7, PT ;  /* 0x0000000713007c0c */ /* 0x041fe4000bf64270 */
        /* <DEDUP_REMOVED lines=14> */
.L_x_3078:
        /* <DEDUP_REMOVED lines=8> */
.L_x_3079:
        /* <DEDUP_REMOVED lines=8> */
.L_x_3080:
        /* <DEDUP_REMOVED lines=8> */
.L_x_3081:
        /* <DEDUP_REMOVED lines=8> */
.L_x_3082:
[----:B------:R-:W-:Y:S01]  /*1860*/  LEA R0, R23, R0, 0x3 ;  /* 0x0000000017007211 */ /* 0x000fe200078e18ff */
[----:B------:R-:W0:Y:S01]  /*1870*/  LDCU.64 UR12, c[0x0][0x388] ;  /* 0x00007100ff0c77ac */ /* 0x000e220008000a00 */
[----:B------:R-:W2:Y:S01]  /*1880*/  S2UR UR8, SR_CgaCtaId ;  /* 0x00000000000879c3 */ /* 0x000ea20000008800 */
        /* <DEDUP_REMOVED lines=12> */
[----:B------:R-:W-:-:S04]  /*1950*/  IADD3 R3, P0, PT, R3, R0, RZ ;  /* 0x0000000003037210 */ /* 0x000fc80007f1e0ff */
[----:B------:R-:W-:Y:S02]  /*1960*/  LEA.HI.X.SX32 R0, R0, R13, 0x1, P0 ;  /* 0x0000000d00007211 */ /* 0x000fe400000f0eff */
[C---:B0-----:R-:W-:Y:S01]  /*1970*/  LEA R32, P0, R3.reuse, UR12, 0x2 ;  /* 0x0000000c03207c11 */ /* 0x041fe2000f8010ff */
[----:B--2---:R-:W-:Y:S01]  /*1980*/  ULEA UR7, UR8, UR7, 0x18 ;  /* 0x0000000708077291 */ /* 0x004fe2000f8ec0ff */
[----:B------:R-:W-:Y:S02]  /*1990*/  PRMT R13, RZ, 0x5410, RZ ;  /* 0x00005410ff0d7816 */ /* 0x000fe400000000ff */
[----:B------:R-:W-:Y:S02]  /*19a0*/  LEA.HI.X R33, R3, UR13, R0, 0x2, P0 ;  /* 0x0000000d03217c11 */ /* 0x000fe400080f1400 */
[----:B------:R-:W-:Y:S02]  /*19b0*/  ISETP.LT.AND P0, PT, R19, UR4, PT ;  /* 0x0000000413007c0c */ /* 0x000fe4000bf01270 */
[----:B------:R-:W-:-:S11]  /*19c0*/  UMOV UR4, UR7 ;  /* 0x0000000700047c82 */ /* 0x000fd60008000000 */
[----:B------:R-:W-:Y:S05]  /*19d0*/  @!P0 BRA `(.L_x_3083) ;  /* 0x0000006000688947 */ /* 0x000fea0003800000 */
[----:B-----5:R-:W2:Y:S01]  /*19e0*/  LDG.E.128.CONSTANT R24, desc[UR10][R32.64] ;  /* 0x0000000a20187981 */ /* 0x020ea2000c1e9d00 */
[----:B------:R-:W-:-:S05]  /*19f0*/  IMAD.WIDE R34, R18, 0x4, R32 ;  /* 0x0000000412227825 */ /* 0x000fca00078e0220 */
[----:B------:R-:W3:Y:S01]  /*1a00*/  LDG.E.128.CONSTANT R28, desc[UR10][R34.64] ;  /* 0x0000000a221c7981 */ /* 0x000ee2000c1e9d00 */
[----:B------:R-:W-:Y:S02]  /*1a10*/  ISETP.NE.AND P2, PT, R5, RZ, PT ;  /* 0x000000ff0500720c */ /* 0x000fe40003f45270 */
[----:B------:R-:W-:Y:S02]  /*1a20*/  PRMT R12, RZ, 0x7610, R12 ;  /* 0x00007610ff0c7816 */ /* 0x000fe4000000000c */
[----:B------:R-:W-:Y:S02]  /*1a30*/  PRMT R15, RZ, 0x5410, RZ ;  /* 0x00005410ff0f7816 */ /* 0x000fe400000000ff */
[----:B------:R-:W-:Y:S02]  /*1a40*/  PRMT R16, RZ, 0x5410, RZ ;  /* 0x00005410ff107816 */ /* 0x000fe400000000ff */
[----:B------:R-:W-:Y:S02]  /*1a50*/  PRMT R17, RZ, 0x7610, R17 ;  /* 0x00007610ff117816 */ /* 0x000fe40000000011 */
[----:B--2---:R-:W-:-:S02]  /*1a60*/  LOP3.LUT R0, R24, 0xff, RZ, 0xc0, !PT ;  /* 0x000000ff18007812 */ /* 0x004fc400078ec0ff */
[----:B------:R-:W-:Y:S02]  /*1a70*/  LOP3.LUT R2, R25, 0xff, RZ, 0xc0, !PT ;  /* 0x000000ff19027812 */ /* 0x000fe400078ec0ff */
[----:B------:R-:W-:Y:S02]  /*1a80*/  IADD3 R0, PT, PT, R0, -0x80, RZ ;  /* 0xffffff8000007810 */ /* 0x000fe40007ffe0ff */
[----:B------:R-:W-:Y:S02]  /*1a90*/  LEA.HI R19, R24, 0xffffff80, RZ, 0x8 ;  /* 0xffffff8018137811 */ /* 0x000fe400078f40ff */
[----:B------:R0:W2:Y:S01]  /*1aa0*/  I2F.F16 R33, R0 ;  /* 0x0000000000217306 */ /* 0x0000a20000200c00 */
[----:B------:R-:W-:Y:S02]  /*1ab0*/  IADD3 R2, PT, PT, R2, -0x80, RZ ;  /* 0xffffff8002027810 */ /* 0x000fe40007ffe0ff */
[----:B------:R-:W-:Y:S02]  /*1ac0*/  LEA.HI R14, R27, 0xffffff80, RZ, 0x8 ;  /* 0xffffff801b0e7811 */ /* 0x000fe400078f40ff */
[----:B------:R-:W-:-:S02]  /*1ad0*/  LEA.HI R36, R26, 0xffffff80, RZ, 0x8 ;  /* 0xffffff801a247811 */ /* 0x000fc400078f40ff */
[----:B------:R-:W-:Y:S01]  /*1ae0*/  LOP3.LUT R3, R26, 0xff, RZ, 0xc0, !PT ;  /* 0x000000ff1a037812 */ /* 0x000fe200078ec0ff */
[----:B------:R4:W1:Y:S01]  /*1af0*/  I2F.F16 R37, R2 ;  /* 0x0000000200257306 */ /* 0x0008620000200c00 */
[--C-:B0-----:R-:W-:Y:S02]  /*1b00*/  SHF.R.U32.HI R0, RZ, 0x8, R24.reuse ;  /* 0x00000008ff007819 */ /* 0x101fe40000011618 */
[----:B------:R-:W-:Y:S02]  /*1b10*/  SHF.R.U32.HI R24, RZ, 0x10, R24 ;  /* 0x00000010ff187819 */ /* 0x000fe40000011618 */
[----:B------:R-:W-:Y:S02]  /*1b20*/  LOP3.LUT R0, R0, 0xff, RZ, 0xc0, !PT ;  /* 0x000000ff00007812 */ /* 0x000fe400078ec0ff */
[----:B------:R-:W-:Y:S01]  /*1b30*/  IADD3 R3, PT, PT, R3, -0x80, RZ ;  /* 0xffffff8003037810 */ /* 0x000fe20007ffe0ff */
[----:B------:R0:W1:Y:S01]  /*1b40*/  I2F.F16 R32, R14 ;  /* 0x0000000e00207306 */ /* 0x0000620000200c00 */
[----:B----4-:R-:W-:-:S02]  /*1b50*/  LOP3.LUT R2, R24, 0xff, RZ, 0xc0, !PT ;  /* 0x000000ff18027812 */ /* 0x010fc400078ec0ff */
[----:B------:R-:W-:Y:S02]  /*1b60*/  IADD3 R0, PT, PT, R0, -0x80, RZ ;  /* 0xffffff8000007810 */ /* 0x000fe40007ffe0ff */
[----:B------:R-:W-:Y:S02]  /*1b70*/  IADD3 R2, PT, PT, R2, -0x80, RZ ;  /* 0xffffff8002027810 */ /* 0x000fe40007ffe0ff */
[----:B------:R-:W-:Y:S01]  /*1b80*/  LOP3.LUT R4, R27, 0xff, RZ, 0xc0, !PT ;  /* 0x000000ff1b047812 */ /* 0x000fe200078ec0ff */
[----:B------:R4:W1:Y:S01]  /*1b90*/  I2F.F16 R24, R0 ;  /* 0x0000000000187306 */ /* 0x0008620000200c00 */
[--C-:B0-----:R-:W-:Y:S02]  /*1ba0*/  SHF.R.U32.HI R14, RZ, 0x8, R26.reuse ;  /* 0x00000008ff0e7819 */ /* 0x101fe4000001161a */
[----:B------:R-:W-:Y:S02]  /*1bb0*/  SHF.R.U32.HI R26, RZ, 0x10, R26 ;  /* 0x00000010ff1a7819 */ /* 0x000fe4000001161a */
[----:B------:R-:W-:-:S02]  /*1bc0*/  LEA.HI R23, R25, 0xffffff80, RZ, 0x8 ;  /* 0xffffff8019177811 */ /* 0x000fc400078f40ff */
[----:B------:R-:W-:Y:S01]  /*1bd0*/  IADD3 R4, PT, PT, R4, -0x80, RZ ;  /* 0xffffff8004047810 */ /* 0x000fe20007ffe0ff */
[----:B------:R0:W1:Y:S01]  /*1be0*/  I2F.F16 R44, R2 ;  /* 0x00000002002c7306 */ /* 0x0000620000200c00 */
[----:B----4-:R-:W-:Y:S02]  /*1bf0*/  LOP3.LUT R0, R26, 0xff, RZ, 0xc0, !PT ;  /* 0x000000ff1a007812 */ /* 0x010fe400078ec0ff */
[----:B---3--:R-:W-:Y:S02]  /*1c00*/  LEA.HI R40, R28, 0xffffff80, RZ, 0x8 ;  /* 0xffffff801c287811 */ /* 0x008fe400078f40ff */
[----:B------:R-:W-:Y:S02]  /*1c10*/  IADD3 R46, PT, PT, R0, -0x80, RZ ;  /* 0xffffff80002e7810 */ /* 0x000fe40007ffe0ff */
[--C-:B------:R-:W-:Y:S01]  /*1c20*/  SHF.R.U32.HI R0, RZ, 0x10, R27.reuse ;  /* 0x00000010ff007819 */ /* 0x100fe2000001161b */
[----:B------:R3:W4:Y:S01]  /*1c30*/  I2F.F16 R38, R3 ;  /* 0x0000000300267306 */ /* 0x0007220000200c00 */
[----:B0-----:R-:W-:-:S02]  /*1c40*/  SHF.R.U32.HI R2, RZ, 0x8, R27 ;  /* 0x00000008ff027819 */ /* 0x001fc4000001161b */
[----:B------:R-:W-:Y:S02]  /*1c50*/  LOP3.LUT R0, R0, 0xff, RZ, 0xc0, !PT ;  /* 0x000000ff00007812 */ /* 0x000fe400078ec0ff */
[----:B------:R-:W-:Y:S02]  /*1c60*/  LOP3.LUT R2, R2, 0xff, RZ, 0xc0, !PT ;  /* 0x000000ff02027812 */ /* 0x000fe400078ec0ff */
[----:B------:R-:W-:Y:S01]  /*1c70*/  IADD3 R47, PT, PT, R0, -0x80, RZ ;  /* 0xffffff80002f7810 */ /* 0x000fe20007ffe0ff */
[----:B------:R0:W0:Y:S01]  /*1c80*/  I2F.F16 R39, R4 ;  /* 0x0000000400277306 */ /* 0x0000220000200c00 */
[----:B---3--:R-:W-:Y:S02]  /*1c90*/  SHF.R.U32.HI R3, RZ, 0x8, R25 ;  /* 0x00000008ff037819 */ /* 0x008fe40000011619 */
[----:B------:R-:W-:Y:S02]  /*1ca0*/  IADD3 R27, PT, PT, R2, -0x80, RZ ;  /* 0xffffff80021b7810 */ /* 0x000fe40007ffe0ff */
[----:B------:R-:W-:-:S02]  /*1cb0*/  LOP3.LUT R2, R29, 0xff, RZ, 0xc0, !PT ;  /* 0x000000ff1d027812 */ /* 0x000fc400078ec0ff */
[----:B------:R-:W-:Y:S01]  /*1cc0*/  LOP3.LUT R3, R3, 0xff, RZ, 0xc0, !PT ;  /* 0x000000ff03037812 */ /* 0x000fe200078ec0ff */
[----:B------:R-:W3:Y:S01]  /*1cd0*/  I2F.F16 R19, R19 ;  /* 0x0000001300137306 */ /* 0x000ee20000200c00 */
[----:B------:R-:W-:Y:S02]  /*1ce0*/  SHF.R.U32.HI R25, RZ, 0x10, R25 ;  /* 0x00000010ff197819 */ /* 0x000fe40000011619 */
[----:B------:R-:W-:Y:S02]  /*1cf0*/  IADD3 R49, PT, PT, R2, -0x80, RZ ;  /* 0xffffff8002317810 */ /* 0x000fe40007ffe0ff */
[----:B------:R-:W-:Y:S02]  /*1d00*/  LOP3.LUT R2, R30, 0xff, RZ, 0xc0, !PT ;  /* 0x000000ff1e027812 */ /* 0x000fe400078ec0ff */
[----:B------:R-:W-:Y:S01]  /*1d10*/  IADD3 R3, PT, PT, R3, -0x80, RZ ;  /* 0xffffff8003037810 */ /* 0x000fe20007ffe0ff */
[----:B------:R-:W1:Y:S01]  /*1d20*/  I2F.F16 R23, R23 ;  /* 0x0000001700177306 */ /* 0x000e620000200c00 */
[----:B------:R-:W-:-:S02]  /*1d30*/  LOP3.LUT R0, R28, 0xff, RZ, 0xc0, !PT ;  /* 0x000000ff1c007812 */ /* 0x000fc400078ec0ff */
[----:B0-----:R-:W-:Y:S02]  /*1d40*/  LOP3.LUT R4, R25, 0xff, RZ, 0xc0, !PT ;  /* 0x000000ff19047812 */ /* 0x001fe400078ec0ff */
[----:B------:R-:W-:Y:S02]  /*1d50*/  IADD3 R50, PT, PT, R2, -0x80, RZ ;  /* 0xffffff8002327810 */ /* 0x000fe40007ffe0ff */
[----:B------:R-:W-:Y:S01]  /*1d60*/  IADD3 R0, PT, PT, R0, -0x80, RZ ;  /* 0xffffff8000007810 */ /* 0x000fe20007ffe0ff */
[----:B------:R0:W1:Y:S01]  /*1d70*/  I2F.F16 R25, R3 ;  /* 0x0000000300197306 */ /* 0x0000620000200c00 */
[--C-:B------:R-:W-:Y:S02]  /*1d80*/  SHF.R.U32.HI R2, RZ, 0x8, R28.reuse ;  /* 0x00000008ff027819 */ /* 0x100fe4000001161c */
[----:B------:R-:W-:Y:S02]  /*1d90*/  SHF.R.U32.HI R28, RZ, 0x10, R28 ;  /* 0x00000010ff1c7819 */ /* 0x000fe4000001161c */
[----:B------:R-:W-:-:S02]  /*1da0*/  LOP3.LUT R14, R14, 0xff, RZ, 0xc0, !PT ;  /* 0x000000ff0e0e7812 */ /* 0x000fc400078ec0ff */
[----:B------:R-:W-:Y:S01]  /*1db0*/  LOP3.LUT R2, R2, 0xff, RZ, 0xc0, !PT ;  /* 0x000000ff02027812 */ /* 0x000fe200078ec0ff */
[----:B------:R2:W1:Y:S01]  /*1dc0*/  I2F.F16 R48, R0 ;  /* 0x0000000000307306 */ /* 0x0004620000200c00 */
[----:B0-----:R-:W-:Y:S02]  /*1dd0*/  LOP3.LUT R3, R31, 0xff, RZ, 0xc0, !PT ;  /* 0x000000ff1f037812 */ /* 0x001fe400078ec0ff */
[----:B------:R-:W-:Y:S02]  /*1de0*/  IADD3 R14, PT, PT, R14, -0x80, RZ ;  /* 0xffffff800e0e7810 */ /* 0x000fe40007ffe0ff */
[----:B------:R-:W-:Y:S02]  /*1df0*/  IADD3 R51, PT, PT, R3, -0x80, RZ ;  /* 0xffffff8003337810 */ /* 0x000fe40007ffe0ff */
[----:B------:R-:W-:Y:S01]  /*1e00*/  SHF.R.U32.HI R3, RZ, 0x8, R29 ;  /* 0x00000008ff037819 */ /* 0x000fe2000001161d */
[----:B------:R0:W0:Y:S01]  /*1e10*/  I2F.F16 R26, R14 ;  /* 0x0000000e001a7306 */ /* 0x0000220000200c00 */
[----:B--2---:R-:W-:-:S02]  /*1e20*/  LOP3.LUT R0, R28, 0xff, RZ, 0xc0, !PT ;  /* 0x000000ff1c007812 */ /* 0x004fc400078ec0ff */
[----:B------:R-:W-:Y:S02]  /*1e30*/  IADD3 R2, PT, PT, R2, -0x80, RZ ;  /* 0xffffff8002027810 */ /* 0x000fe40007ffe0ff */
[----:B------:R-:W-:Y:S02]  /*1e40*/  IADD3 R0, PT, PT, R0, -0x80, RZ ;  /* 0xffffff8000007810 */ /* 0x000fe40007ffe0ff */
[----:B------:R-:W-:Y:S01]  /*1e50*/  LOP3.LUT R3, R3, 0xff, RZ, 0xc0, !PT ;  /* 0x000000ff03037812 */ /* 0x000fe200078ec0ff */
[----:B------:R2:W1:Y:S01]  /*1e60*/  I2F.F16 R28, R2 ;  /* 0x00000002001c7306 */ /* 0x0004620000200c00 */
[----:B------:R-:W-:Y:S02]  /*1e70*/  LEA.HI R41, R29, 0xffffff80, RZ, 0x8 ;  /* 0xffffff801d297811 */ /* 0x000fe400078f40ff */
[----:B------:R-:W-:Y:S02]  /*1e80*/  IADD3 R4, PT, PT, R4, -0x80, RZ ;  /* 0xffffff8004047810 */ /* 0x000fe40007ffe0ff */
[----:B------:R-:W-:-:S02]  /*1e90*/  SHF.R.U32.HI R29, RZ, 0x10, R29 ;  /* 0x00000010ff1d7819 */ /* 0x000fc4000001161d */
[--C-:B0-----:R-:W-:Y:S01]  /*1ea0*/  SHF.R.U32.HI R14, RZ, 0x8, R30.reuse ;  /* 0x00000008ff0e7819 */ /* 0x101fe2000001161e */
[----:B------:R0:W1:Y:S01]  /*1eb0*/  I2F.F16 R52, R0 ;  /* 0x0000000000347306 */ /* 0x0000620000200c00 */
[----:B------:R-:W-:Y:S02]  /*1ec0*/  LEA.HI R43, R31, 0xffffff80, RZ, 0x8 ;  /* 0xffffff801f2b7811 */ /* 0x000fe400078f40ff */
[----:B------:R-:W-:Y:S02]  /*1ed0*/  IADD3 R3, PT, PT, R3, -0x80, RZ ;  /* 0xffffff8003037810 */ /* 0x000fe40007ffe0ff */
[----:B--2---:R-:W-:Y:S02]  /*1ee0*/  SHF.R.U32.HI R2, RZ, 0x10, R30 ;  /* 0x00000010ff027819 */ /* 0x004fe4000001161e */
[----:B------:R-:W-:Y:S01]  /*1ef0*/  LOP3.LUT R14, R14, 0xff, RZ, 0xc0, !PT ;  /* 0x000000ff0e0e7812 */ /* 0x000fe200078ec0ff */
[----:B------:R2:W1:Y:S01]  /*1f00*/  I2F.F16 R45, R4 ;  /* 0x00000004002d7306 */ /* 0x0004620000200c00 */
[----:B0-----:R-:W-:-:S02]  /*1f10*/  SHF.R.U32.HI R0, RZ, 0x8, R31 ;  /* 0x00000008ff007819 */ /* 0x001fc4000001161f */
[----:B------:R-:W-:Y:S02]  /*1f20*/  SHF.R.U32.HI R31, RZ, 0x10, R31 ;  /* 0x00000010ff1f7819 */ /* 0x000fe4000001161f */
[----:B------:R-:W-:Y:S02]  /*1f30*/  LOP3.LUT R2, R2, 0xff, RZ, 0xc0, !PT ;  /* 0x000000ff02027812 */ /* 0x000fe400078ec0ff */
[----:B------:R-:W-:Y:S01]  /*1f40*/  LOP3.LUT R0, R0, 0xff, RZ, 0xc0, !PT ;  /* 0x000000ff00007812 */ /* 0x000fe200078ec0ff */
[----:B------:R-:W0:Y:S01]  /*1f50*/  I2F.F16 R36, R36 ;  /* 0x0000002400247306 */ /* 0x000e220000200c00 */
[----:B--2---:R-:W-:Y:S02]  /*1f60*/  LOP3.LUT R4, R29, 0xff, RZ, 0xc0, !PT ;  /* 0x000000ff1d047812 */ /* 0x004fe400078ec0ff */
[----:B------:R-:W-:Y:S02]  /*1f70*/  LEA.HI R42, R30, 0xffffff80, RZ, 0x8 ;  /* 0xffffff801e2a7811 */ /* 0x000fe400078f40ff */
[----:B------:R-:W-:-:S02]  /*1f80*/  IADD3 R30, PT, PT, R14, -0x80, RZ ;  /* 0xffffff800e1e7810 */ /* 0x000fc40007ffe0ff */
[----:B------:R-:W-:Y:S01]  /*1f90*/  IADD3 R4, PT, PT, R4, -0x80, RZ ;  /* 0xffffff8004047810 */ /* 0x000fe20007ffe0ff */
[----:B------:R2:W0:Y:S01]  /*1fa0*/  I2F.F16 R29, R3 ;  /* 0x00000003001d7306 */ /* 0x0004220000200c00 */
[----:B------:R-:W-:Y:S02]  /*1fb0*/  IADD3 R2, PT, PT, R2, -0x80, RZ ;  /* 0xffffff8002027810 */ /* 0x000fe40007ffe0ff */
[----:B------:R-:W-:Y:S02]  /*1fc0*/  IADD3 R0, PT, PT, R0, -0x80, RZ ;  /* 0xffffff8000007810 */ /* 0x000fe40007ffe0ff */
[----:B------:R-:W-:-:S03]  /*1fd0*/  PRMT R14, RZ, 0x5410, RZ ;  /* 0x00005410ff0e7816 */ /* 0x000fc600000000ff */
[----:B------:R-:W0:Y:S01]  /*1fe0*/  I2F.F16 R40, R40 ;  /* 0x0000002800287306 */ /* 0x000e220000200c00 */
[----:B--2---:R-:W-:-:S04]  /*1ff0*/  LOP3.LUT R3, R31, 0xff, RZ, 0xc0, !PT ;  /* 0x000000ff1f037812 */ /* 0x004fc800078ec0ff */
[----:B------:R-:W-:-:S03]  /*2000*/  IADD3 R3, PT, PT, R3, -0x80, RZ ;  /* 0xffffff8003037810 */ /* 0x000fc60007ffe0ff */
        /* <DEDUP_REMOVED lines=105> */
.L_x_3084:
[----:B------:R-:W-:Y:S01]  /*26a0*/  PRMT R17, R17, 0x5410, RZ ;  /* 0x0000541011117816 */ /* 0x000fe200000000ff */
[----:B------:R-:W-:Y:S01]  /*26b0*/  IMAD.WIDE R34, R18, 0x4, R34 ;  /* 0x0000000412227825 */ /* 0x000fe200078e0222 */
[----:B------:R-:W-:Y:S06]  /*26c0*/  @!P1 BRA `(.L_x_3085) ;  /* 0x0000000800f89947 */ /* 0x000fec0003800000 */
[----:B0-----:R-:W-:Y:S02]  /*26d0*/  PRMT R0, R6, 0x9910, RZ ;  /* 0x0000991006007816 */ /* 0x001fe400000000ff */
        /* <DEDUP_REMOVED lines=97> */
.L_x_3086:
        /* <DEDUP_REMOVED lines=18> */
[--C-:B------:R-:W-:Y:S02]  /*2e10*/  HADD2.F32 R58, -RZ, R3.reuse.H0_H0 ;  /* 0x20000003ff3a7230 */ /* 0x100fe40000004100 */
[----:B------:R-:W-:Y:S02]  /*2e20*/  HADD2.F32 R59, -RZ, R3.H1_H1 ;  /* 0x30000003ff3b7230 */ /* 0x000fe40000004100 */
[----:B------:R-:W-:Y:S02]  /*2e30*/  HADD2.F32 R56, -RZ, R2.H1_H1 ;  /* 0x30000002ff387230 */ /* 0x000fe40000004100 */
[----:B------:R-:W-:-:S02]  /*2e40*/  HADD2.F32 R3, -RZ, R38.H0_H0 ;  /* 0x20000026ff037230 */ /* 0x000fc40000004100 */
[----:B------:R-:W-:Y:S02]  /*2e50*/  HADD2.F32 R2, -RZ, R37.H0_H0 ;  /* 0x20000025ff027230 */ /* 0x000fe40000004100 */
[----:B------:R-:W-:Y:S02]  /*2e60*/  HADD2.F32 R38, -RZ, R25.H0_H0 ;  /* 0x20000019ff267230 */ /* 0x000fe40000004100 */
[-C--:B------:R-:W-:Y:S01]  /*2e70*/  FFMA.FTZ R25, R0, R57.reuse, RZ ;  /* 0x0000003900197223 */ /* 0x080fe200000100ff */
[-C--:B------:R-:W-:Y:S01]  /*2e80*/  FFMA.FTZ R3, R3, R57.reuse, RZ ;  /* 0x0000003903037223 */ /* 0x080fe200000100ff */
[-C--:B------:R-:W-:Y:S01]  /*2e90*/  FFMA.FTZ R33, R2, R57.reuse, RZ ;  /* 0x0000003902217223 */ /* 0x080fe200000100ff */
[----:B------:R-:W-:Y:S01]  /*2ea0*/  FFMA.FTZ R57, R4, R57, RZ ;  /* 0x0000003904397223 */ /* 0x000fe200000100ff */
        /* <DEDUP_REMOVED lines=17> */
[--C-:B-1----:R-:W-:Y:S02]  /*2fc0*/  HADD2.F32 R2, -RZ, R17.reuse.H0_H0 ;  /* 0x20000011ff027230 */ /* 0x102fe40000004100 */
        /* <DEDUP_REMOVED lines=46> */
.L_x_3085:
        /* <DEDUP_REMOVED lines=9> */
[----:B------:R-:W-:Y:S02]  /*3340*/  LOP3.LUT R3, R26, 0xff, RZ, 0xc0, !PT ;  /* 0x000000ff1a037812 */ /* 0x000fe400078ec0ff */
[----:B------:R-:W-:Y:S02]  /*3350*/  SHF.R.U32.HI R45, RZ, 0x8, R26 ;  /* 0x00000008ff2d7819 */ /* 0x000fe4000001161a */
[----:B------:R-:W-:Y:S01]  /*3360*/  IADD3 R3, PT, PT, R3, -0x80, RZ ;  /* 0xffffff8003037810 */ /* 0x000fe20007ffe0ff */
[----:B------:R2:W4:Y:S01]  /*3370*/  I2F.F16 R37, R2 ;  /* 0x0000000200257306 */ /* 0x0005220000200c00 */
[--C-:B0-----:R-:W-:Y:S02]  /*3380*/  SHF.R.U32.HI R0, RZ, 0x8, R24.reuse ;  /* 0x00000008ff007819 */ /* 0x101fe40000011618 */
[----:B------:R-:W-:Y:S02]  /*3390*/  SHF.R.U32.HI R24, RZ, 0x10, R24 ;  /* 0x00000010ff187819 */ /* 0x000fe40000011618 */
[----:B------:R-:W-:-:S02]  /*33a0*/  LOP3.LUT R0, R0, 0xff, RZ, 0xc0, !PT ;  /* 0x000000ff00007812 */ /* 0x000fc400078ec0ff */
[C---:B------:R-:W-:Y:S01]  /*33b0*/  LOP3.LUT R4, R27.reuse, 0xff, RZ, 0xc0, !PT ;  /* 0x000000ff1b047812 */ /* 0x040fe200078ec0ff */
[----:B------:R0:W1:Y:S01]  /*33c0*/  I2F.F16 R38, R3 ;  /* 0x0000000300267306 */ /* 0x0000620000200c00 */
[----:B------:R-:W-:Y:S02]  /*33d0*/  IADD3 R0, PT, PT, R0, -0x80, RZ ;  /* 0xffffff8000007810 */ /* 0x000fe40007ffe0ff */
[----:B--2---:R-:W-:Y:S02]  /*33e0*/  LOP3.LUT R2, R24, 0xff, RZ, 0xc0, !PT ;  /* 0x000000ff18027812 */ /* 0x004fe400078ec0ff */
[----:B------:R-:W-:Y:S02]  /*33f0*/  LEA.HI R39, R27, 0xffffff80, RZ, 0x8 ;  /* 0xffffff801b277811 */ /* 0x000fe400078f40ff */
[----:B------:R-:W-:Y:S01]  /*3400*/  IADD3 R2, PT, PT, R2, -0x80, RZ ;  /* 0xffffff8002027810 */ /* 0x000fe20007ffe0ff */
[----:B------:R2:W1:Y:S01]  /*3410*/  I2F.F16 R24, R0 ;  /* 0x0000000000187306 */ /* 0x0004620000200c00 */
[----:B0-----:R-:W-:-:S02]  /*3420*/  SHF.R.U32.HI R3, RZ, 0x8, R25 ;  /* 0x00000008ff037819 */ /* 0x001fc40000011619 */
[----:B------:R-:W-:Y:S02]  /*3430*/  LEA.HI R23, R25, 0xffffff80, RZ, 0x8 ;  /* 0xffffff8019177811 */ /* 0x000fe400078f40ff */
[----:B------:R-:W-:Y:S02]  /*3440*/  LOP3.LUT R3, R3, 0xff, RZ, 0xc0, !PT ;  /* 0x000000ff03037812 */ /* 0x000fe400078ec0ff */
[----:B------:R-:W-:Y:S01]  /*3450*/  IADD3 R4, PT, PT, R4, -0x80, RZ ;  /* 0xffffff8004047810 */ /* 0x000fe20007ffe0ff */
[----:B------:R3:W0:Y:S01]  /*3460*/  I2F.F16 R44, R2 ;  /* 0x00000002002c7306 */ /* 0x0006220000200c00 */
[----:B--2---:R-:W-:Y:S02]  /*3470*/  LOP3.LUT R0, R45, 0xff, RZ, 0xc0, !PT ;  /* 0x000000ff2d007812 */ /* 0x004fe400078ec0ff */
[----:B------:R-:W-:Y:S02]  /*3480*/  SHF.R.U32.HI R25, RZ, 0x10, R25 ;  /* 0x00000010ff197819 */ /* 0x000fe40000011619 */
[----:B------:R-:W-:-:S02]  /*3490*/  IADD3 R46, PT, PT, R0, -0x80, RZ ;  /* 0xffffff80002e7810 */ /* 0x000fc40007ffe0ff */
[----:B------:R-:W-:Y:S01]  /*34a0*/  SHF.R.U32.HI R0, RZ, 0x8, R27 ;  /* 0x00000008ff007819 */ /* 0x000fe2000001161b */
[----:B------:R-:W2:Y:S01]  /*34b0*/  I2F.F16 R34, R39 ;  /* 0x0000002700227306 */ /* 0x000ea20000200c00 */
[----:B---3--:R-:W-:Y:S02]  /*34c0*/  LOP3.LUT R2, R29, 0xff, RZ, 0xc0, !PT ;  /* 0x000000ff1d027812 */ /* 0x008fe400078ec0ff */
[----:B------:R-:W-:Y:S02]  /*34d0*/  IADD3 R3, PT, PT, R3, -0x80, RZ ;  /* 0xffffff8003037810 */ /* 0x000fe40007ffe0ff */
[----:B------:R-:W-:Y:S02]  /*34e0*/  IADD3 R51, PT, PT, R2, -0x80, RZ ;  /* 0xffffff8002337810 */ /* 0x000fe40007ffe0ff */
[----:B------:R-:W-:Y:S01]  /*34f0*/  LOP3.LUT R0, R0, 0xff, RZ, 0xc0, !PT ;  /* 0x000000ff00007812 */ /* 0x000fe200078ec0ff */
[----:B------:R3:W0:Y:S01]  /*3500*/  I2F.F16 R39, R4 ;  /* 0x0000000400277306 */ /* 0x0006220000200c00 */
[----:B------:R-:W-:-:S02]  /*3510*/  LOP3.LUT R2, R30, 0xff, RZ, 0xc0, !PT ;  /* 0x000000ff1e027812 */ /* 0x000fc400078ec0ff */
[----:B------:R-:W-:Y:S02]  /*3520*/  LEA.HI R36, R26, 0xffffff80, RZ, 0x8 ;  /* 0xffffff801a247811 */ /* 0x000fe400078f40ff */
[----:B------:R-:W-:Y:S02]  /*3530*/  IADD3 R48, PT, PT, R0, -0x80, RZ ;  /* 0xffffff8000307810 */ /* 0x000fe40007ffe0ff */
[----:B------:R-:W-:Y:S01]  /*3540*/  IADD3 R52, PT, PT, R2, -0x80, RZ ;  /* 0xffffff8002347810 */ /* 0x000fe20007ffe0ff */
[----:B------:R-:W0:Y:S01]  /*3550*/  I2F.F16 R19, R19 ;  /* 0x0000001300137306 */ /* 0x000e220000200c00 */
[----:B---3--:R-:W-:Y:S02]  /*3560*/  LOP3.LUT R4, R25, 0xff, RZ, 0xc0, !PT ;  /* 0x000000ff19047812 */ /* 0x008fe400078ec0ff */
[----:B------:R-:W-:Y:S02]  /*3570*/  SHF.R.U32.HI R26, RZ, 0x10, R26 ;  /* 0x00000010ff1a7819 */ /* 0x000fe4000001161a */
[----:B------:R-:W-:-:S02]  /*3580*/  LOP3.LUT R0, R28, 0xff, RZ, 0xc0, !PT ;  /* 0x000000ff1c007812 */ /* 0x000fc400078ec0ff */
[----:B------:R-:W-:Y:S01]  /*3590*/  SHF.R.U32.HI R2, RZ, 0x8, R28 ;  /* 0x00000008ff027819 */ /* 0x000fe2000001161c */
[----:B------:R3:W0:Y:S01]  /*35a0*/  I2F.F16 R25, R3 ;  /* 0x0000000300197306 */ /* 0x0006220000200c00 */
[----:B------:R-:W-:Y:S02]  /*35b0*/  LEA.HI R40, R28, 0xffffff80, RZ, 0x8 ;  /* 0xffffff801c287811 */ /* 0x000fe400078f40ff */
[----:B------:R-:W-:Y:S02]  /*35c0*/  LOP3.LUT R26, R26, 0xff, RZ, 0xc0, !PT ;  /* 0x000000ff1a1a7812 */ /* 0x000fe400078ec0ff */
[----:B------:R-:W-:Y:S02]  /*35d0*/  IADD3 R0, PT, PT, R0, -0x80, RZ ;  /* 0xffffff8000007810 */ /* 0x000fe40007ffe0ff */
[----:B------:R-:W-:Y:S01]  /*35e0*/  LOP3.LUT R2, R2, 0xff, RZ, 0xc0, !PT ;  /* 0x000000ff02027812 */ /* 0x000fe200078ec0ff */
[----:B------:R-:W0:Y:S01]  /*35f0*/  I2F.F16 R23, R23 ;  /* 0x0000001700177306 */ /* 0x000e220000200c00 */
[----:B---3--:R-:W-:-:S02]  /*3600*/  LOP3.LUT R3, R31, 0xff, RZ, 0xc0, !PT ;  /* 0x000000ff1f037812 */ /* 0x008fc400078ec0ff */
[----:B------:R-:W-:Y:S02]  /*3610*/  SHF.R.U32.HI R28, RZ, 0x10, R28 ;  /* 0x00000010ff1c7819 */ /* 0x000fe4000001161c */
[----:B------:R-:W-:Y:S02]  /*3620*/  IADD3 R53, PT, PT, R3, -0x80, RZ ;  /* 0xffffff8003357810 */ /* 0x000fe40007ffe0ff */
[----:B------:R-:W-:Y:S01]  /*3630*/  SHF.R.U32.HI R3, RZ, 0x8, R29 ;  /* 0x00000008ff037819 */ /* 0x000fe2000001161d */
[----:B------:R3:W0:Y:S01]  /*3640*/  I2F.F16 R50, R0 ;  /* 0x0000000000327306 */ /* 0x0006220000200c00 */
[----:B------:R-:W-:Y:S02]  /*3650*/  IADD3 R26, PT, PT, R26, -0x80, RZ ;  /* 0xffffff801a1a7810 */ /* 0x000fe40007ffe0ff */
[----:B------:R-:W-:Y:S02]  /*3660*/  IADD3 R2, PT, PT, R2, -0x80, RZ ;  /* 0xffffff8002027810 */ /* 0x000fe40007ffe0ff */
[----:B------:R-:W-:-:S02]  /*3670*/  LOP3.LUT R3, R3, 0xff, RZ, 0xc0, !PT ;  /* 0x000000ff03037812 */ /* 0x000fc400078ec0ff */
[----:B------:R-:W-:Y:S01]  /*3680*/  LEA.HI R41, R29, 0xffffff80, RZ, 0x8 ;  /* 0xffffff801d297811 */ /* 0x000fe200078f40ff */
[----:B------:R5:W0:Y:S01]  /*3690*/  I2F.F16 R47, R26 ;  /* 0x0000001a002f7306 */ /* 0x000a220000200c00 */
[----:B---3--:R-:W-:Y:S02]  /*36a0*/  LOP3.LUT R0, R28, 0xff, RZ, 0xc0, !PT ;  /* 0x000000ff1c007812 */ /* 0x008fe400078ec0ff */
[----:B------:R-:W-:Y:S02]  /*36b0*/  IADD3 R4, PT, PT, R4, -0x80, RZ ;  /* 0xffffff8004047810 */ /* 0x000fe40007ffe0ff */
[----:B------:R-:W-:Y:S02]  /*36c0*/  SHF.R.U32.HI R29, RZ, 0x10, R29 ;  /* 0x00000010ff1d7819 */ /* 0x000fe4000001161d */
[----:B------:R-:W-:Y:S01]  /*36d0*/  LEA.HI R42, R30, 0xffffff80, RZ, 0x8 ;  /* 0xffffff801e2a7811 */ /* 0x000fe200078f40ff */
[----:B------:R3:W0:Y:S01]  /*36e0*/  I2F.F16 R28, R2 ;  /* 0x00000002001c7306 */ /* 0x0006220000200c00 */
[----:B------:R-:W-:-:S02]  /*36f0*/  LEA.HI R43, R31, 0xffffff80, RZ, 0x8 ;  /* 0xffffff801f2b7811 */ /* 0x000fc400078f40ff */
[----:B------:R-:W-:Y:S02]  /*3700*/  IADD3 R0, PT, PT, R0, -0x80, RZ ;  /* 0xffffff8000007810 */ /* 0x000fe40007ffe0ff */
[----:B------:R-:W-:Y:S02]  /*3710*/  IADD3 R3, PT, PT, R3, -0x80, RZ ;  /* 0xffffff8003037810 */ /* 0x000fe40007ffe0ff */
[--C-:B-----5:R-:W-:Y:S01]  /*3720*/  SHF.R.U32.HI R26, RZ, 0x8, R30.reuse ;  /* 0x00000008ff1a7819 */ /* 0x120fe2000001161e */
[----:B------:R5:W0:Y:S01]  /*3730*/  I2F.F16 R45, R4 ;  /* 0x00000004002d7306 */ /* 0x000a220000200c00 */
[----:B---3--:R-:W-:Y:S02]  /*3740*/  SHF.R.U32.HI R2, RZ, 0x8, R31 ;  /* 0x00000008ff027819 */ /* 0x008fe4000001161f */
[----:B------:R-:W-:Y:S02]  /*3750*/  SHF.R.U32.HI R27, RZ, 0x10, R27 ;  /* 0x00000010ff1b7819 */ /* 0x000fe4000001161b */
[----:B------:R-:W-:-:S02]  /*3760*/  SHF.R.U32.HI R30, RZ, 0x10, R30 ;  /* 0x00000010ff1e7819 */ /* 0x000fc4000001161e */
[----:B------:R-:W-:Y:S01]  /*3770*/  SHF.R.U32.HI R31, RZ, 0x10, R31 ;  /* 0x00000010ff1f7819 */ /* 0x000fe2000001161f */
[----:B------:R3:W0:Y:S01]  /*3780*/  I2F.F16 R54, R0 ;  /* 0x0000000000367306 */ /* 0x0006220000200c00 */
[----:B-----5:R-:W-:Y:S02]  /*3790*/  LOP3.LUT R4, R29, 0xff, RZ, 0xc0, !PT ;  /* 0x000000ff1d047812 */ /* 0x020fe400078ec0ff */
[----:B------:R-:W-:Y:S02]  /*37a0*/  LOP3.LUT R27, R27, 0xff, RZ, 0xc0, !PT ;  /* 0x000000ff1b1b7812 */ /* 0x000fe400078ec0ff */
[----:B------:R-:W-:Y:S02]  /*37b0*/  LOP3.LUT R26, R26, 0xff, RZ, 0xc0, !PT ;  /* 0x000000ff1a1a7812 */ /* 0x000fe400078ec0ff */
[----:B------:R-:W-:Y:S01]  /*37c0*/  LOP3.LUT R2, R2, 0xff, RZ, 0xc0, !PT ;  /* 0x000000ff02027812 */ /* 0x000fe200078ec0ff */
[----:B------:R5:W0:Y:S01]  /*37d0*/  I2F.F16 R29, R3 ;  /* 0x00000003001d7306 */ /* 0x000a220000200c00 */
[----:B---3--:R-:W-:-:S02]  /*37e0*/  LOP3.LUT R0, R30, 0xff, RZ, 0xc0, !PT ;  /* 0x000000ff1e007812 */ /* 0x008fc400078ec0ff */
[----:B------:R-:W-:Y:S02]  /*37f0*/  IADD3 R27, PT, PT, R27, -0x80, RZ ;  /* 0xffffff801b1b7810 */ /* 0x000fe40007ffe0ff */
[----:B------:R-:W-:Y:S02]  /*3800*/  IADD3 R4, PT, PT, R4, -0x80, RZ ;  /* 0xffffff8004047810 */ /* 0x000fe40007ffe0ff */
[----:B------:R-:W-:Y:S01]  /*3810*/  IADD3 R26, PT, PT, R26, -0x80, RZ ;  /* 0xffffff801a1a7810 */ /* 0x000fe20007ffe0ff */
[----:B------:R-:W3:Y:S01]  /*3820*/  I2F.F16 R36, R36 ;  /* 0x0000002400247306 */ /* 0x000ee20000200c00 */
        /* <DEDUP_REMOVED lines=110> */
.L_x_3087:
        /* <DEDUP_REMOVED lines=98> */
.L_x_3089:
        /* <DEDUP_REMOVED lines=15> */
[----:B0-----:R-:W-:Y:S02]  /*4620*/  HADD2.F32 R59, -RZ, R2.H0_H0 ;  /* 0x20000002ff3b7230 */ /* 0x001fe40000004100 */
[--C-:B------:R-:W-:Y:S02]  /*4630*/  HADD2.F32 R60, -RZ, R3.reuse.H0_H0 ;  /* 0x20000003ff3c7230 */ /* 0x100fe40000004100 */
[----:B------:R-:W-:Y:S02]  /*4640*/  HADD2.F32 R61, -RZ, R3.H1_H1 ;  /* 0x30000003ff3d7230 */ /* 0x000fe40000004100 */
[----:B------:R-:W-:Y:S02]  /*4650*/  HADD2.F32 R3, -RZ, R38.H0_H0 ;  /* 0x20000026ff037230 */ /* 0x000fe40000004100 */
[----:B------:R-:W-:Y:S02]  /*4660*/  HADD2.F32 R58, -RZ, R2.H1_H1 ;  /* 0x30000002ff3a7230 */ /* 0x000fe40000004100 */
[----:B------:R-:W-:-:S02]  /*4670*/  HADD2.F32 R2, -RZ, R37.H0_H0 ;  /* 0x20000025ff027230 */ /* 0x000fc40000004100 */
[-C--:B------:R-:W-:Y:S01]  /*4680*/  FFMA.FTZ R3, R3, R59.reuse, RZ ;  /* 0x0000003b03037223 */ /* 0x080fe200000100ff */
[----:B------:R-:W-:Y:S02]  /*4690*/  HADD2.F32 R38, -RZ, R25.H0_H0 ;  /* 0x20000019ff267230 */ /* 0x000fe40000004100 */
[-C--:B------:R-:W-:Y:S01]  /*46a0*/  FFMA.FTZ R25, R0, R59.reuse, RZ ;  /* 0x0000003b00197223 */ /* 0x080fe200000100ff */
[----:B------:R-:W-:Y:S02]  /*46b0*/  HADD2.F32 R0, -RZ, R44.H0_H0 ;  /* 0x2000002cff007230 */ /* 0x000fe40000004100 */
[-C--:B------:R-:W-:Y:S01]  /*46c0*/  FFMA.FTZ R35, R2, R59.reuse, RZ ;  /* 0x0000003b02237223 */ /* 0x080fe200000100ff */
[-C--:B------:R-:W-:Y:S01]  /*46d0*/  FFMA.FTZ R3, R46, R58.reuse, R3 ;  /* 0x0000003a2e037223 */ /* 0x080fe20000010003 */
[----:B------:R-:W-:Y:S01]  /*46e0*/  FFMA.FTZ R25, R24, R58, R25 ;  /* 0x0000003a18197223 */ /* 0x000fe20000010019 */
[----:B------:R-:W-:Y:S02]  /*46f0*/  HADD2.F32 R24, -RZ, R47.H0_H0 ;  /* 0x2000002fff187230 */ /* 0x000fe40000004100 */
[----:B------:R-:W-:Y:S01]  /*4700*/  FFMA.FTZ R59, R4, R59, RZ ;  /* 0x0000003b043b7223 */ /* 0x000fe200000100ff */
[----:B------:R-:W-:-:S02]  /*4710*/  HADD2.F32 R2, -RZ, R45.H0_H0 ;  /* 0x2000002dff027230 */ /* 0x000fc40000004100 */
[----:B------:R-:W-:Y:S01]  /*4720*/  FFMA.FTZ R35, R38, R58, R35 ;  /* 0x0000003a26237223 */ /* 0x000fe20000010023 */
[----:B------:R-:W-:Y:S02]  /*4730*/  HADD2.F32 R4, -RZ, R49.H0_H0 ;  /* 0x20000031ff047230 */ /* 0x000fe40000004100 */
[----:B------:R-:W-:Y:S01]  /*4740*/  FFMA.FTZ R24, R24, R60, R3 ;  /* 0x0000003c18187223 */ /* 0x000fe20000010003 */
[----:B------:R-:W-:Y:S01]  /*4750*/  FFMA.FTZ R59, R48, R58, R59 ;  /* 0x0000003a303b7223 */ /* 0x000fe2000001003b */
        /* <DEDUP_REMOVED lines=29> */
[-C--:B------:R-:W-:Y:S01]  /*4930*/  FFMA.FTZ R0, R0, R2.reuse, R19 ;  /* 0x0000000200007223 */ /* 0x080fe20000010013 */
[----:B------:R-:W-:Y:S02]  /*4940*/  HADD2.F32 R27, -RZ, R27.H1_H1 ;  /* 0x3000001bff1b7230 */ /* 0x000fe40000004100 */
        /* <DEDUP_REMOVED lines=25> */
.L_x_3088:
        /* <DEDUP_REMOVED lines=198> */
.L_x_3090:
        /* <DEDUP_REMOVED lines=98> */
.L_x_3092:
        /* <DEDUP_REMOVED lines=91> */
.L_x_3091:
[----:B0-----:R-:W2:Y:S01]  /*6310*/  LDG.E.128.CONSTANT R24, desc[UR10][R34.64] ;  /* 0x0000000a22187981 */ /* 0x001ea2000c1e9d00 */
        /* <DEDUP_REMOVED lines=9> */
[----:B------:R-:W-:Y:S02]  /*63b0*/  LOP3.LUT R3, R26, 0xff, RZ, 0xc0, !PT ;  /* 0x000000ff1a037812 */ /* 0x000fe400078ec0ff */
[----:B------:R-:W-:Y:S02]  /*63c0*/  LOP3.LUT R4, R27, 0xff, RZ, 0xc0, !PT ;  /* 0x000000ff1b047812 */ /* 0x000fe400078ec0ff */
[----:B------:R-:W-:Y:S01]  /*63d0*/  IADD3 R3, PT, PT, R3, -0x80, RZ ;  /* 0xffffff8003037810 */ /* 0x000fe20007ffe0ff */
[----:B------:R2:W4:Y:S01]  /*63e0*/  I2F.F16 R38, R2 ;  /* 0x0000000200267306 */ /* 0x0005220000200c00 */
[--C-:B0-----:R-:W-:Y:S02]  /*63f0*/  SHF.R.U32.HI R0, RZ, 0x8, R24.reuse ;  /* 0x00000008ff007819 */ /* 0x101fe40000011618 */
[----:B------:R-:W-:Y:S02]  /*6400*/  SHF.R.U32.HI R24, RZ, 0x10, R24 ;  /* 0x00000010ff187819 */ /* 0x000fe40000011618 */
[----:B------:R-:W-:-:S02]  /*6410*/  LOP3.LUT R0, R0, 0xff, RZ, 0xc0, !PT ;  /* 0x000000ff00007812 */ /* 0x000fc400078ec0ff */
[----:B------:R-:W-:Y:S01]  /*6420*/  LEA.HI R36, R25, 0xffffff80, RZ, 0x8 ;  /* 0xffffff8019247811 */ /* 0x000fe200078f40ff */
[----:B------:R0:W1:Y:S01]  /*6430*/  I2F.F16 R39, R3 ;  /* 0x0000000300277306 */ /* 0x0000620000200c00 */
[----:B--2---:R-:W-:Y:S02]  /*6440*/  LOP3.LUT R2, R24, 0xff, RZ, 0xc0, !PT ;  /* 0x000000ff18027812 */ /* 0x004fe400078ec0ff */
[----:B------:R-:W-:Y:S02]  /*6450*/  IADD3 R0, PT, PT, R0, -0x80, RZ ;  /* 0xffffff8000007810 */ /* 0x000fe40007ffe0ff */
[----:B------:R-:W-:Y:S02]  /*6460*/  IADD3 R2, PT, PT, R2, -0x80, RZ ;  /* 0xffffff8002027810 */ /* 0x000fe40007ffe0ff */
[----:B------:R-:W-:Y:S01]  /*6470*/  IADD3 R4, PT, PT, R4, -0x80, RZ ;  /* 0xffffff8004047810 */ /* 0x000fe20007ffe0ff */
[----:B------:R2:W1:Y:S01]  /*6480*/  I2F.F16 R24, R0 ;  /* 0x0000000000187306 */ /* 0x0004620000200c00 */
[----:B0-----:R-:W-:-:S02]  /*6490*/  SHF.R.U32.HI R3, RZ, 0x8, R25 ;  /* 0x00000008ff037819 */ /* 0x001fc40000011619 */
[----:B------:R-:W-:Y:S02]  /*64a0*/  SHF.R.U32.HI R25, RZ, 0x10, R25 ;  /* 0x00000010ff197819 */ /* 0x000fe40000011619 */
[----:B------:R-:W-:Y:S02]  /*64b0*/  LOP3.LUT R3, R3, 0xff, RZ, 0xc0, !PT ;  /* 0x000000ff03037812 */ /* 0x000fe400078ec0ff */
[----:B------:R-:W-:Y:S01]  /*64c0*/  LEA.HI R19, R27, 0xffffff80, RZ, 0x8 ;  /* 0xffffff801b137811 */ /* 0x000fe200078f40ff */
[----:B------:R0:W1:Y:S01]  /*64d0*/  I2F.F16 R45, R2 ;  /* 0x00000002002d7306 */ /* 0x0000620000200c00 */
[----:B--2---:R-:W-:Y:S02]  /*64e0*/  SHF.R.U32.HI R0, RZ, 0x8, R27 ;  /* 0x00000008ff007819 */ /* 0x004fe4000001161b */
[----:B------:R-:W-:Y:S02]  /*64f0*/  IADD3 R3, PT, PT, R3, -0x80, RZ ;  /* 0xffffff8003037810 */ /* 0x000fe40007ffe0ff */
[----:B------:R-:W-:-:S02]  /*6500*/  LOP3.LUT R0, R0, 0xff, RZ, 0xc0, !PT ;  /* 0x000000ff00007812 */ /* 0x000fc400078ec0ff */
[----:B---3--:R-:W-:Y:S01]  /*6510*/  LEA.HI R41, R28, 0xffffff80, RZ, 0x8 ;  /* 0xffffff801c297811 */ /* 0x008fe200078f40ff */
[----:B------:R2:W3:Y:S01]  /*6520*/  I2F.F16 R40, R4 ;  /* 0x0000000400287306 */ /* 0x0004e20000200c00 */
[----:B0-----:R-:W-:Y:S02]  /*6530*/  LOP3.LUT R2, R29, 0xff, RZ, 0xc0, !PT ;  /* 0x000000ff1d027812 */ /* 0x001fe400078ec0ff */
[----:B------:R-:W-:Y:S02]  /*6540*/  IADD3 R49, PT, PT, R0, -0x80, RZ ;  /* 0xffffff8000317810 */ /* 0x000fe40007ffe0ff */
[----:B------:R-:W-:Y:S02]  /*6550*/  IADD3 R52, PT, PT, R2, -0x80, RZ ;  /* 0xffffff8002347810 */ /* 0x000fe40007ffe0ff */
[----:B------:R-:W-:Y:S01]  /*6560*/  LOP3.LUT R2, R30, 0xff, RZ, 0xc0, !PT ;  /* 0x000000ff1e027812 */ /* 0x000fe200078ec0ff */
[----:B------:R0:W1:Y:S01]  /*6570*/  I2F.F16 R34, R19 ;  /* 0x0000001300227306 */ /* 0x0000620000200c00 */
[----:B--2---:R-:W-:-:S02]  /*6580*/  LOP3.LUT R4, R25, 0xff, RZ, 0xc0, !PT ;  /* 0x000000ff19047812 */ /* 0x004fc400078ec0ff */
[----:B------:R-:W-:Y:S02]  /*6590*/  IADD3 R53, PT, PT, R2, -0x80, RZ ;  /* 0xffffff8002357810 */ /* 0x000fe40007ffe0ff */
[----:B------:R-:W-:Y:S02]  /*65a0*/  LOP3.LUT R0, R28, 0xff, RZ, 0xc0, !PT ;  /* 0x000000ff1c007812 */ /* 0x000fe400078ec0ff */
[----:B------:R-:W-:Y:S01]  /*65b0*/  SHF.R.U32.HI R2, RZ, 0x8, R28 ;  /* 0x00000008ff027819 */ /* 0x000fe2000001161c */
[----:B------:R2:W1:Y:S01]  /*65c0*/  I2F.F16 R25, R3 ;  /* 0x0000000300197306 */ /* 0x0004620000200c00 */
[----:B0-----:R-:W-:Y:S02]  /*65d0*/  SHF.R.U32.HI R19, RZ, 0x8, R26 ;  /* 0x00000008ff137819 */ /* 0x001fe4000001161a */
[----:B------:R-:W-:Y:S02]  /*65e0*/  IADD3 R0, PT, PT, R0, -0x80, RZ ;  /* 0xffffff8000007810 */ /* 0x000fe40007ffe0ff */
[----:B------:R-:W-:-:S02]  /*65f0*/  LOP3.LUT R19, R19, 0xff, RZ, 0xc0, !PT ;  /* 0x000000ff13137812 */ /* 0x000fc400078ec0ff */
[----:B------:R-:W-:Y:S01]  /*6600*/  LOP3.LUT R2, R2, 0xff, RZ, 0xc0, !PT ;  /* 0x000000ff02027812 */ /* 0x000fe200078ec0ff */
[----:B------:R0:W1:Y:S01]  /*6610*/  I2F.F16 R51, R0 ;  /* 0x0000000000337306 */ /* 0x0000620000200c00 */
[----:B--2---:R-:W-:Y:S02]  /*6620*/  LOP3.LUT R3, R31, 0xff, RZ, 0xc0, !PT ;  /* 0x000000ff1f037812 */ /* 0x004fe400078ec0ff */
[----:B------:R-:W-:Y:S02]  /*6630*/  SHF.R.U32.HI R28, RZ, 0x10, R28 ;  /* 0x00000010ff1c7819 */ /* 0x000fe4000001161c */
[----:B------:R-:W-:Y:S02]  /*6640*/  IADD3 R54, PT, PT, R3, -0x80, RZ ;  /* 0xffffff8003367810 */ /* 0x000fe40007ffe0ff */
[----:B------:R-:W-:Y:S01]  /*6650*/  SHF.R.U32.HI R3, RZ, 0x8, R29 ;  /* 0x00000008ff037819 */ /* 0x000fe2000001161d */
[----:B------:R-:W2:Y:S01]  /*6660*/  I2F.F16 R23, R23 ;  /* 0x0000001700177306 */ /* 0x000ea20000200c00 */
[----:B------:R-:W-:-:S02]  /*6670*/  IADD3 R19, PT, PT, R19, -0x80, RZ ;  /* 0xffffff8013137810 */ /* 0x000fc40007ffe0ff */
[----:B------:R-:W-:Y:S02]  /*6680*/  IADD3 R2, PT, PT, R2, -0x80, RZ ;  /* 0xffffff8002027810 */ /* 0x000fe40007ffe0ff */
[----:B0-----:R-:W-:Y:S02]  /*6690*/  LOP3.LUT R0, R28, 0xff, RZ, 0xc0, !PT ;  /* 0x000000ff1c007812 */ /* 0x001fe400078ec0ff */
[----:B------:R-:W-:Y:S01]  /*66a0*/  LOP3.LUT R3, R3, 0xff, RZ, 0xc0, !PT ;  /* 0x000000ff03037812 */ /* 0x000fe200078ec0ff */
[----:B------:R0:W0:Y:S01]  /*66b0*/  I2F.F16 R47, R19 ;  /* 0x00000013002f7306 */ /* 0x0000220000200c00 */
[----:B------:R-:W-:Y:S02]  /*66c0*/  LEA.HI R42, R29, 0xffffff80, RZ, 0x8 ;  /* 0xffffff801d2a7811 */ /* 0x000fe400078f40ff */
[----:B------:R-:W-:Y:S02]  /*66d0*/  IADD3 R4, PT, PT, R4, -0x80, RZ ;  /* 0xffffff8004047810 */ /* 0x000fe40007ffe0ff */
[----:B------:R-:W-:-:S02]  /*66e0*/  SHF.R.U32.HI R29, RZ, 0x10, R29 ;  /* 0x00000010ff1d7819 */ /* 0x000fc4000001161d */
[----:B------:R-:W-:Y:S01]  /*66f0*/  LEA.HI R37, R26, 0xffffff80, RZ, 0x8 ;  /* 0xffffff801a257811 */ /* 0x000fe200078f40ff */
[----:B------:R5:W1:Y:S01]  /*6700*/  I2F.F16 R28, R2 ;  /* 0x00000002001c7306 */ /* 0x000a620000200c00 */
[----:B------:R-:W-:Y:S02]  /*6710*/  LEA.HI R43, R30, 0xffffff80, RZ, 0x8 ;  /* 0xffffff801e2b7811 */ /* 0x000fe400078f40ff */
[----:B------:R-:W-:Y:S02]  /*6720*/  LEA.HI R44, R31, 0xffffff80, RZ, 0x8 ;  /* 0xffffff801f2c7811 */ /* 0x000fe400078f40ff */
[----:B------:R-:W-:Y:S02]  /*6730*/  IADD3 R0, PT, PT, R0, -0x80, RZ ;  /* 0xffffff8000007810 */ /* 0x000fe40007ffe0ff */
[----:B------:R-:W-:Y:S01]  /*6740*/  IADD3 R3, PT, PT, R3, -0x80, RZ ;  /* 0xffffff8003037810 */ /* 0x000fe20007ffe0ff */
[----:B------:R4:W1:Y:S01]  /*6750*/  I2F.F16 R46, R4 ;  /* 0x00000004002e7306 */ /* 0x0008620000200c00 */
[----:B0-----:R-:W-:-:S02]  /*6760*/  SHF.R.U32.HI R19, RZ, 0x8, R30 ;  /* 0x00000008ff137819 */ /* 0x001fc4000001161e */
[----:B-----5:R-:W-:Y:S02]  /*6770*/  SHF.R.U32.HI R2, RZ, 0x8, R31 ;  /* 0x00000008ff027819 */ /* 0x020fe4000001161f */
[----:B------:R-:W-:Y:S02]  /*6780*/  SHF.R.U32.HI R26, RZ, 0x10, R26 ;  /* 0x00000010ff1a7819 */ /* 0x000fe4000001161a */
[----:B------:R-:W-:Y:S01]  /*6790*/  SHF.R.U32.HI R27, RZ, 0x10, R27 ;  /* 0x00000010ff1b7819 */ /* 0x000fe2000001161b */
[----:B------:R0:W1:Y:S01]  /*67a0*/  I2F.F16 R55, R0 ;  /* 0x0000000000377306 */ /* 0x0000620000200c00 */
[----:B------:R-:W-:Y:S02]  /*67b0*/  SHF.R.U32.HI R30, RZ, 0x10, R30 ;  /* 0x00000010ff1e7819 */ /* 0x000fe4000001161e */
[----:B------:R-:W-:Y:S02]  /*67c0*/  SHF.R.U32.HI R31, RZ, 0x10, R31 ;  /* 0x00000010ff1f7819 */ /* 0x000fe4000001161f */
[----:B----4-:R-:W-:-:S02]  /*67d0*/  LOP3.LUT R4, R29, 0xff, RZ, 0xc0, !PT ;  /* 0x000000ff1d047812 */ /* 0x010fc400078ec0ff */
[----:B------:R-:W-:Y:S01]  /*67e0*/  LOP3.LUT R26, R26, 0xff, RZ, 0xc0, !PT ;  /* 0x000000ff1a1a7812 */ /* 0x000fe200078ec0ff */
[----:B------:R4:W1:Y:S01]  /*67f0*/  I2F.F16 R29, R3 ;  /* 0x00000003001d7306 */ /* 0x0008620000200c00 */
[----:B------:R-:W-:Y:S02]  /*6800*/  LOP3.LUT R27, R27, 0xff, RZ, 0xc0, !PT ;  /* 0x000000ff1b1b7812 */ /* 0x000fe400078ec0ff */
[----:B------:R-:W-:Y:S02]  /*6810*/  LOP3.LUT R19, R19, 0xff, RZ, 0xc0, !PT ;  /* 0x000000ff13137812 */ /* 0x000fe400078ec0ff */
[----:B0-----:R-:W-:Y:S02]  /*6820*/  LOP3.LUT R0, R30, 0xff, RZ, 0xc0, !PT ;  /* 0x000000ff1e007812 */ /* 0x001fe400078ec0ff */
        /* <DEDUP_REMOVED lines=117> */
.L_x_3093:
[----:B0-----:R-:W-:Y:S01]  /*6f80*/  MOV R19, R22 ;  /* 0x0000001600137202 */ /* 0x001fe20000000f00 */
        /* <DEDUP_REMOVED lines=98> */
.L_x_3094:
        /* <DEDUP_REMOVED lines=23> */
[-C--:B------:R-:W-:Y:S01]  /*7720*/  FFMA.FTZ R0, R0, R19.reuse, RZ ;  /* 0x0000001300007223 */ /* 0x080fe200000100ff */
[----:B------:R-:W-:Y:S02]  /*7730*/  HADD2.F32 R60, -RZ, R3.H1_H1 ;  /* 0x30000003ff3c7230 */ /* 0x000fe40000004100 */
[----:B------:R-:W-:Y:S01]  /*7740*/  FFMA.FTZ R4, R4, R19, RZ ;  /* 0x0000001304047223 */ /* 0x000fe200000100ff */
[----:B------:R-:W-:Y:S02]  /*7750*/  HADD2.F32 R2, -RZ, R38.H0_H0 ;  /* 0x20000026ff027230 */ /* 0x000fe40000004100 */
[-C--:B------:R-:W-:Y:S01]  /*7760*/  FFMA.FTZ R0, R35, R59.reuse, R0 ;  /* 0x0000003b23007223 */ /* 0x080fe20000010000 */
        /* <DEDUP_REMOVED lines=52> */
[----:B------:R-:W-:Y:S01]  /*7ab0*/  FMUL.FTZ R0, R3, R0 ;  /* 0x0000000003007220 */ /* 0x000fe20000410000 */
[----:B------:R-:W-:Y:S01]  /*7ac0*/  FMUL.FTZ R4, R19, R4 ;  /* 0x0000000413047220 */ /* 0x000fe20000410000 */
[----:B------:R-:W-:Y:S01]  /*7ad0*/  FMUL.FTZ R24, R23, R24 ;  /* 0x0000001817187220 */ /* 0x000fe20000410000 */
[----:B------:R-:W-:Y:S01]  /*7ae0*/  FMUL.FTZ R2, R29, R2 ;  /* 0x000000021d027220 */ /* 0x000fe20000410000 */
[----:B------:R-:W-:Y:S02]  /*7af0*/  MOV R19, R22 ;  /* 0x0000001600137202 */ /* 0x000fe40000000f00 */
        /* <DEDUP_REMOVED lines=8> */
.L_x_3083:
[----:B------:R-:W-:-:S04]  /*7b80*/  VIMNMX R0, PT, PT, R21, UR9, PT ;  /* 0x0000000915007c48 */ /* 0x000fc8000bfe0100 */
        /* <DEDUP_REMOVED lines=8> */
.L_x_3102:
[----:B------:R-:W0:Y:S01]  /*7c10*/  LDC R18, c[0x0][0x3ac] ;  /* 0x0000eb00ff127b82 */ /* 0x000e220000000800 */
[----:B------:R-:W2:Y:S01]  /*7c20*/  LDG.E.128.CONSTANT R32, desc[UR10][R22.64] ;  /* 0x0000000a16207981 */ /* 0x000ea2000c1e9d00 */
[----:B0-----:R-:W-:-:S04]  /*7c30*/  IMAD.WIDE R24, R18, 0x4, R22 ;  /* 0x0000000412187825 */ /* 0x001fc800078e0216 */
[----:B------:R-:W-:Y:S02]  /*7c40*/  IMAD.WIDE R2, R18, 0x4, R24 ;  /* 0x0000000412027825 */ /* 0x000fe400078e0218 */
[----:B-----5:R-:W3:Y:S04]  /*7c50*/  LDG.E.128.CONSTANT R24, desc[UR10][R24.64] ;  /* 0x0000000a18187981 */ /* 0x020ee8000c1e9d00 */
[----:B------:R-:W4:Y:S01]  /*7c60*/  LDG.E.128.CONSTANT R28, desc[UR10][R2.64] ;  /* 0x0000000a021c7981 */ /* 0x000f22000c1e9d00 */
[----:B------:R-:W-:Y:S02]  /*7c70*/  ISETP.NE.AND P1, PT, R5, RZ, PT ;  /* 0x000000ff0500720c */ /* 0x000fe40003f25270 */
[----:B------:R-:W-:Y:S02]  /*7c80*/  ISETP.NE.AND P2, PT, R20, 0x1, PT ;  /* 0x000000011400780c */ /* 0x000fe40003f45270 */
        /* <DEDUP_REMOVED lines=38> */
[----:B------:R-:W-:Y:S02]  /*7ef0*/  LOP3.LUT R47, R26, 0x3f003f, RZ, 0xc0, !PT ;  /* 0x003f003f1a2f7812 */ /* 0x000fe400078ec0ff */
[----:B------:R-:W-:Y:S02]  /*7f00*/  SHF.R.U32.HI R48, RZ, 0x6, R26 ;  /* 0x00000006ff307819 */ /* 0x000fe4000001161a */
[----:B------:R-:W-:Y:S02]  /*7f10*/  SHF.R.U32.HI R24, RZ, 0xc, R24 ;  /* 0x0000000cff187819 */ /* 0x000fe40000011618 */
[----:B------:R-:W-:Y:S02]  /*7f20*/  LOP3.LUT R31, R25, 0x3f003f, RZ, 0xc0, !PT ;  /* 0x003f003f191f7812 */ /* 0x000fe400078ec0ff */
[----:B------:R-:W-:-:S02]  /*7f30*/  SHF.R.U32.HI R32, RZ, 0x6, R25 ;  /* 0x00000006ff207819 */ /* 0x000fc40000011619 */
[----:B------:R-:W-:Y:S02]  /*7f40*/  SHF.R.U32.HI R26, RZ, 0xc, R26 ;  /* 0x0000000cff1a7819 */ /* 0x000fe4000001161a */
[----:B------:R-:W-:Y:S02]  /*7f50*/  SHF.R.U32.HI R34, RZ, 0xc, R27 ;  /* 0x0000000cff227819 */ /* 0x000fe4000001161b */
        /* <DEDUP_REMOVED lines=11> */
[----:B------:R-:W-:Y:S02]  /*8010*/  LOP3.LUT R53, R26, 0x300030, R51, 0xf8, !PT ;  /* 0x003000301a357812 */ /* 0x000fe400078ef833 */
[----:B------:R-:W-:Y:S02]  /*8020*/  LOP3.LUT R61, R34, 0x300030, R61, 0xf8, !PT ;  /* 0x00300030223d7812 */ /* 0x000fe400078ef83d */
[----:B------:R-:W-:Y:S02]  /*8030*/  LOP3.LUT R46, R46, 0x3f003f, RZ, 0xc0, !PT ;  /* 0x003f003f2e2e7812 */ /* 0x000fe400078ec0ff */
[----:B------:R-:W-:Y:S02]  /*8040*/  LOP3.LUT R55, R55, 0x3f003f, RZ, 0xc0, !PT ;  /* 0x003f003f37377812 */ /* 0x000fe400078ec0ff */
[----:B------:R-:W-:-:S02]  /*8050*/  LOP3.LUT R57, R57, 0x3f003f, RZ, 0xc0, !PT ;  /* 0x003f003f39397812 */ /* 0x000fc400078ec0ff */
        /* <DEDUP_REMOVED lines=73> */
[----:B-1----:R-:W-:Y:S02]  /*84f0*/  PRMT R8, R8, 0x5410, R9 ;  /* 0x0000541008087816 */ /* 0x002fe40000000009 */
        /* <DEDUP_REMOVED lines=42> */
.L_x_3096:
[----:B------:R-:W-:Y:S02]  /*87a0*/  MOV R32, R22 ;  /* 0x0000001600207202 */ /* 0x000fe40000000f00 */
[----:B------:R-:W-:Y:S01]  /*87b0*/  MOV R33, R23 ;  /* 0x0000001700217202 */ /* 0x000fe20000000f00 */
[----:B------:R-:W-:Y:S06]  /*87c0*/  @!P2 BRA `(.L_x_3097) ;  /* 0x000000040070a947 */ /* 0x000fec0003800000 */
[----:B------:R-:W-:-:S04]  /*87d0*/  PRMT R22, R6, 0x9910, RZ ;  /* 0x0000991006167816 */ /* 0x000fc800000000ff */
[----:B------:R-:W-:-:S13]  /*87e0*/  ISETP.NE.AND P3, PT, R22, RZ, PT ;  /* 0x000000ff1600720c */ /* 0x000fda0003f65270 */
[----:B------:R-:W-:Y:S05]  /*87f0*/  @!P3 BRA `(.L_x_3098) ;  /* 0x0000000000b0b947 */ /* 0x000fea0003800000 */
[----:B------:R-:W0:Y:S01]  /*8800*/  LDS.128 R24, [UR4+0x40] ;  /* 0x00004004ff187984 */ /* 0x000e220008000c00 */
        /* <DEDUP_REMOVED lines=43> */
.L_x_3098:
[----:B------:R-:W-:Y:S05]  /*8ac0*/  @P0 BRA `(.L_x_3097) ;  /* 0x0000000000b00947 */ /* 0x000fea0003800000 */
        /* <DEDUP_REMOVED lines=44> */
.L_x_3097:
        /* <DEDUP_REMOVED lines=36> */
[--C-:B------:R-:W-:Y:S02]  /*8fd0*/  SHF.R.U32.HI R45, RZ, 0x6, R29.reuse ;  /* 0x00000006ff2d7819 */ /* 0x100fe4000001161d */
[----:B------:R-:W-:Y:S02]  /*8fe0*/  SHF.R.U32.HI R39, RZ, 0xa, R29 ;  /* 0x0000000aff277819 */ /* 0x000fe4000001161d */
        /* <DEDUP_REMOVED lines=9> */
[----:B------:R-:W-:Y:S02]  /*9080*/  LOP3.LUT R42, R26, 0x3f003f, RZ, 0xc0, !PT ;  /* 0x003f003f1a2a7812 */ /* 0x000fe400078ec0ff */
[--C-:B------:R-:W-:Y:S02]  /*9090*/  SHF.R.U32.HI R48, RZ, 0x6, R26.reuse ;  /* 0x00000006ff307819 */ /* 0x100fe4000001161a */
[----:B------:R-:W-:Y:S02]  /*90a0*/  SHF.R.U32.HI R25, RZ, 0xc, R25 ;  /* 0x0000000cff197819 */ /* 0x000fe40000011619 */
[----:B------:R-:W-:-:S02]  /*90b0*/  SHF.R.U32.HI R26, RZ, 0xc, R26 ;  /* 0x0000000cff1a7819 */ /* 0x000fc4000001161a */
[--C-:B------:R-:W-:Y:S02]  /*90c0*/  SHF.R.U32.HI R36, RZ, 0xc, R27.reuse ;  /* 0x0000000cff247819 */ /* 0x100fe4000001161b */
        /* <DEDUP_REMOVED lines=131> */
.L_x_3099:
[----:B------:R-:W-:Y:S05]  /*9900*/  @!P2 BRA `(.L_x_3100) ;  /* 0x000000040070a947 */ /* 0x000fea0003800000 */
        /* <DEDUP_REMOVED lines=47> */
.L_x_3101:
        /* <DEDUP_REMOVED lines=45> */
.L_x_3100:
[----:B------:R-:W-:Y:S01]  /*9ed0*/  IADD3 R19, PT, PT, R19, 0x20, RZ ;  /* 0x0000002013137810 */ /* 0x000fe20007ffe0ff */
[----:B------:R-:W-:Y:S01]  /*9ee0*/  UIADD3 UR4, UPT, UPT, UR4, 0x40, URZ ;  /* 0x0000004004047890 */ /* 0x000fe2000fffe0ff */
[----:B------:R-:W-:Y:S02]  /*9ef0*/  IMAD.WIDE R22, R18, 0x4, R22 ;  /* 0x0000000412167825 */ /* 0x000fe400078e0216 */
[----:B------:R-:W-:-:S13]  /*9f00*/  ISETP.GE.AND P1, PT, R19, R0, PT ;  /* 0x000000001300720c */ /* 0x000fda0003f26270 */
[----:B------:R-:W-:Y:S05]  /*9f10*/  @!P1 BRA `(.L_x_3102) ;  /* 0xffffffdc003c9947 */ /* 0x000fea000383ffff */
[----:B------:R-:W-:-:S07]  /*9f20*/  IMAD.WIDE R32, R18, 0x18, R32 ;  /* 0x0000001812207825 */ /* 0x000fce00078e0220 */
.L_x_3095:
[----:B------:R-:W0:Y:S02]  /*9f30*/  LDCU UR5, c[0x0][0x3d4] ;  /* 0x00007a80ff0577ac */ /* 0x000e240008000800 */
[----:B0-----:R-:W-:-:S04]  /*9f40*/  VIMNMX R24, PT, PT, R21, UR5, PT ;  /* 0x0000000515187c48 */ /* 0x001fc8000bfe0100 */
[----:B------:R-:W-:-:S13]  /*9f50*/  ISETP.GT.AND P0, PT, R24, R19, PT ;  /* 0x000000131800720c */ /* 0x000fda0003f04270 */
[----:B------:R-:W-:Y:S05]  /*9f60*/  @!P0 BRA `(.L_x_3103) ;  /* 0x0000005000dc8947 */ /* 0x000fea0003800000 */
[----:B------:R-:W-:-:S04]  /*9f70*/  PRMT R0, R7, 0x9910, RZ ;  /* 0x0000991007007816 */ /* 0x000fc800000000ff */
[----:B------:R-:W-:-:S04]  /*9f80*/  ISETP.NE.AND P0, PT, R0, RZ, PT ;  /* 0x000000ff0000720c */ /* 0x000fc80003f05270 */
[----:B------:R-:W-:-:S13]  /*9f90*/  ISETP.EQ.OR P0, PT, R20, 0x2, !P0 ;  /* 0x000000021400780c */ /* 0x000fda0004702670 */
.L_x_3116:
[----:B------:R-:W2:Y:S01]  /*9fa0*/  LDG.E.128.CONSTANT R28, desc[UR10][R32.64] ;  /* 0x0000000a201c7981 */ /* 0x000ea2000c1e9d00 */
[----:B------:R-:W-:Y:S02]  /*9fb0*/  MOV R0, 0x2c00 ;  /* 0x00002c0000007802 */ /* 0x000fe40000000f00 */
[----:B------:R-:W-:Y:S02]  /*9fc0*/  ISETP.NE.AND P1, PT, R5, RZ, PT ;  /* 0x000000ff0500720c */ /* 0x000fe40003f25270 */
[----:B-1----:R-:W-:Y:S02]  /*9fd0*/  PRMT R8, R8, 0x5410, R0 ;  /* 0x0000541008087816 */ /* 0x002fe40000000000 */
[----:B------:R-:W-:Y:S02]  /*9fe0*/  ISETP.NE.AND P2, PT, R20, 0x1, PT ;  /* 0x000000011400780c */ /* 0x000fe40003f45270 */
[C---:B--2---:R-:W-:Y:S02]  /*9ff0*/  LOP3.LUT R0, R28.reuse, 0xf000f, RZ, 0xc0, !PT ;  /* 0x000f000f1c007812 */ /* 0x044fe400078ec0ff */
[----:B------:R-:W-:-:S02]  /*a000*/  LOP3.LUT R2, R28, 0xf000f0, RZ, 0xc0, !PT ;  /* 0x00f000f01c027812 */ /* 0x000fc400078ec0ff */
[C---:B------:R-:W-:Y:S02]  /*a010*/  LOP3.LUT R4, R29.reuse, 0xf000f, RZ, 0xc0, !PT ;  /* 0x000f000f1d047812 */ /* 0x040fe400078ec0ff */
[----:B------:R-:W-:Y:S02]  /*a020*/  LOP3.LUT R18, R29, 0xf000f0, RZ, 0xc0, !PT ;  /* 0x00f000f01d127812 */ /* 0x000fe400078ec0ff */
[C---:B------:R-:W-:Y:S02]  /*a030*/  LOP3.LUT R22, R30.reuse, 0xf000f, RZ, 0xc0, !PT ;  /* 0x000f000f1e167812 */ /* 0x040fe400078ec0ff */
[----:B------:R-:W-:Y:S02]  /*a040*/  LOP3.LUT R23, R30, 0xf000f0, RZ, 0xc0, !PT ;  /* 0x00f000f01e177812 */ /* 0x000fe400078ec0ff */
[----:B------:R-:W-:Y:S02]  /*a050*/  SHF.R.U32.HI R28, RZ, 0x8, R28 ;  /* 0x00000008ff1c7819 */ /* 0x000fe4000001161c */
[----:B------:R-:W-:-:S02]  /*a060*/  SHF.R.U32.HI R29, RZ, 0x8, R29 ;  /* 0x00000008ff1d7819 */ /* 0x000fc4000001161d */
[----:B------:R-:W-:Y:S02]  /*a070*/  SHF.R.U32.HI R30, RZ, 0x8, R30 ;  /* 0x00000008ff1e7819 */ /* 0x000fe4000001161e */
[C---:B------:R-:W-:Y:S02]  /*a080*/  LOP3.LUT R26, R31.reuse, 0xf000f, RZ, 0xc0, !PT ;  /* 0x000f000f1f1a7812 */ /* 0x040fe400078ec0ff */
[----:B------:R-:W-:Y:S02]  /*a090*/  LOP3.LUT R34, R31, 0xf000f0, RZ, 0xc0, !PT ;  /* 0x00f000f01f227812 */ /* 0x000fe400078ec0ff */
[----:B------:R-:W-:Y:S02]  /*a0a0*/  SHF.R.U32.HI R35, RZ, 0x8, R31 ;  /* 0x00000008ff237819 */ /* 0x000fe4000001161f */
[----:B------:R-:W-:Y:S02]  /*a0b0*/  LOP3.LUT R3, R2, 0x64006400, RZ, 0xfc, !PT ;  /* 0x6400640002037812 */ /* 0x000fe400078efcff */
[----:B-----5:R-:W-:-:S02]  /*a0c0*/  LOP3.LUT R27, R18, 0x64006400, RZ, 0xfc, !PT ;  /* 0x64006400121b7812 */ /* 0x020fc400078efcff */
[----:B------:R-:W-:Y:S02]  /*a0d0*/  LOP3.LUT R2, R28, 0xf000f, RZ, 0xc0, !PT ;  /* 0x000f000f1c027812 */ /* 0x000fe400078ec0ff */
        /* <DEDUP_REMOVED lines=32> */
[-C--:B------:R-:W-:Y:S02]  /*a2e0*/  HFMA2 R37, R37, R8.reuse.H1_H1, -72, -72 ;  /* 0xd480d48025257431 */ /* 0x080fe40000060008 */
[----:B------:R-:W-:Y:S02]  /*a2f0*/  HADD2 R38, R38, -1032, -1032 ;  /* 0xe408e40826267430 */ /* 0x000fe40000000000 */
[----:B------:R-:W-:-:S02]  /*a300*/  HFMA2 R39, R39, R8.H1_H1, -72, -72 ;  /* 0xd480d48027277431 */ /* 0x000fc40000060008 */
[----:B------:R-:W-:Y:S02]  /*a310*/  HADD2 R40, R40, -1032, -1032 ;  /* 0xe408e40828287430 */ /* 0x000fe40000000000 */
[----:B------:R-:W-:Y:S01]  /*a320*/  HFMA2 R41, R43, R8.H1_H1, -72, -72 ;  /* 0xd480d4802b297431 */ /* 0x000fe20000060008 */
        /* <DEDUP_REMOVED lines=91> */
.L_x_3104:
        /* <DEDUP_REMOVED lines=96> */
.L_x_3106:
        /* <DEDUP_REMOVED lines=9> */
[--C-:B------:R-:W-:Y:S02]  /*af70*/  HADD2.F32 R46, -RZ, R3.reuse.H0_H0 ;  /* 0x20000003ff2e7230 */ /* 0x100fe40000004100 */
[----:B------:R-:W-:Y:S02]  /*af80*/  HADD2.F32 R47, -RZ, R3.H1_H1 ;  /* 0x30000003ff2f7230 */ /* 0x000fe40000004100 */
[----:B------:R-:W-:Y:S02]  /*af90*/  HADD2.F32 R3, -RZ, R28.H0_H0 ;  /* 0x2000001cff037230 */ /* 0x000fe40000004100 */
[----:B------:R-:W-:Y:S02]  /*afa0*/  HADD2.F32 R44, -RZ, R2.H1_H1 ;  /* 0x30000002ff2c7230 */ /* 0x000fe40000004100 */
[----:B------:R-:W-:Y:S02]  /*afb0*/  HADD2.F32 R2, -RZ, R25.H0_H0 ;  /* 0x20000019ff027230 */ /* 0x000fe40000004100 */
[----:B------:R-:W-:Y:S01]  /*afc0*/  FFMA.FTZ R25, R0, R45, RZ ;  /* 0x0000002d00197223 */ /* 0x000fe200000100ff */
[----:B------:R-:W-:-:S02]  /*afd0*/  HADD2.F32 R28, -RZ, R28.H1_H1 ;  /* 0x3000001cff1c7230 */ /* 0x000fc40000004100 */
[-C--:B------:R-:W-:Y:S01]  /*afe0*/  FFMA.FTZ R3, R3, R45.reuse, RZ ;  /* 0x0000002d03037223 */ /* 0x080fe200000100ff */
[----:B------:R-:W-:Y:S02]  /*aff0*/  HADD2.F32 R0, -RZ, R18.H0_H0 ;  /* 0x20000012ff007230 */ /* 0x000fe40000004100 */
[-C--:B------:R-:W-:Y:S01]  /*b000*/  FFMA.FTZ R49, R2, R45.reuse, RZ ;  /* 0x0000002d02317223 */ /* 0x080fe200000100ff */
[-C--:B------:R-:W-:Y:S01]  /*b010*/  FFMA.FTZ R25, R26, R44.reuse, R25 ;  /* 0x0000002c1a197223 */ /* 0x080fe20000010019 */
[----:B------:R-:W-:Y:S02]  /*b020*/  HADD2.F32 R26, -RZ, R29.H0_H0 ;  /* 0x2000001dff1a7230 */ /* 0x000fe40000004100 */
[----:B------:R-:W-:Y:S01]  /*b030*/  FFMA.FTZ R45, R4, R45, RZ ;  /* 0x0000002d042d7223 */ /* 0x000fe200000100ff */
[-C--:B------:R-:W-:Y:S01]  /*b040*/  FFMA.FTZ R3, R28, R44.reuse, R3 ;  /* 0x0000002c1c037223 */ /* 0x080fe20000010003 */
[----:B------:R-:W-:Y:S02]  /*b050*/  HADD2.F32 R2, -RZ, R27.H0_H0 ;  /* 0x2000001bff027230 */ /* 0x000fe40000004100 */
[----:B------:R-:W-:Y:S01]  /*b060*/  FFMA.FTZ R49, R48, R44, R49 ;  /* 0x0000002c30317223 */ /* 0x000fe20000010031 */
[----:B------:R-:W-:-:S02]  /*b070*/  HADD2.F32 R4, -RZ, R31.H0_H0 ;  /* 0x2000001fff047230 */ /* 0x000fc40000004100 */
[----:B------:R-:W-:Y:S01]  /*b080*/  FFMA.FTZ R45, R30, R44, R45 ;  /* 0x0000002c1e2d7223 */ /* 0x000fe2000001002d */
        /* <DEDUP_REMOVED lines=64> */
.L_x_3105:
        /* <DEDUP_REMOVED lines=10> */
[----:B------:R-:W-:Y:S02]  /*b530*/  SHF.R.U32.HI R40, RZ, 0x8, R31 ;  /* 0x00000008ff287819 */ /* 0x000fe4000001161f */
[----:B------:R-:W-:Y:S02]  /*b540*/  LOP3.LUT R3, R29, 0xf000f, RZ, 0xc0, !PT ;  /* 0x000f000f1d037812 */ /* 0x000fe400078ec0ff */
[C---:B------:R-:W-:Y:S02]  /*b550*/  LOP3.LUT R37, R31.reuse, 0xf000f, RZ, 0xc0, !PT ;  /* 0x000f000f1f257812 */ /* 0x040fe400078ec0ff */
        /* <DEDUP_REMOVED lines=133> */
.L_x_3107:
        /* <DEDUP_REMOVED lines=94> */
.L_x_3109:
        /* <DEDUP_REMOVED lines=37> */
[--C-:B-1----:R-:W-:Y:S02]  /*c5e0*/  HADD2.F32 R3, -RZ, R28.reuse.H0_H0 ;  /* 0x2000001cff037230 */ /* 0x102fe40000004100 */
[-C--:B------:R-:W-:Y:S01]  /*c5f0*/  FFMA.FTZ R30, R31, R47.reuse, R30 ;  /* 0x0000002f1f1e7223 */ /* 0x080fe2000001001e */
[----:B------:R-:W-:Y:S02]  /*c600*/  HADD2.F32 R25, -RZ, R37.H0_H0 ;  /* 0x20000025ff197230 */ /* 0x000fe40000004100 */
[----:B------:R-:W-:Y:S01]  /*c610*/  FFMA.FTZ R48, R33, R47, R48 ;  /* 0x0000002f21307223 */ /* 0x000fe20000010030 */
[----:B------:R-:W-:Y:S02]  /*c620*/  HADD2.F32 R31, -RZ, R39.H0_H0 ;  /* 0x20000027ff1f7230 */ /* 0x000fe40000004100 */
[----:B------:R-:W-:-:S02]  /*c630*/  HADD2.F32 R28, -RZ, R28.H1_H1 ;  /* 0x3000001cff1c7230 */ /* 0x000fc40000004100 */
[-C--:B------:R-:W-:Y:S01]  /*c640*/  FFMA.FTZ R25, R25, R3.reuse, R0 ;  /* 0x0000000319197223 */ /* 0x080fe20000010000 */
[----:B------:R-:W-:Y:S02]  /*c650*/  HADD2.F32 R32, -RZ, R37.H1_H1 ;  /* 0x30000025ff207230 */ /* 0x000fe40000004100 */
[-C--:B------:R-:W-:Y:S01]  /*c660*/  FFMA.FTZ R31, R31, R3.reuse, R4 ;  /* 0x000000031f1f7223 */ /* 0x080fe20000010004 */
[----:B------:R-:W-:Y:S02]  /*c670*/  HADD2.F32 R33, -RZ, R41.H0_H0 ;  /* 0x20000029ff217230 */ /* 0x000fe40000004100 */
        /* <DEDUP_REMOVED lines=44> */
.L_x_3108:
        /* <DEDUP_REMOVED lines=145> */
.L_x_3110:
        /* <DEDUP_REMOVED lines=94> */
.L_x_3112:
        /* <DEDUP_REMOVED lines=91> */
.L_x_3111:
[----:B------:R-:W-:-:S05]  /*dde0*/  IMAD.WIDE R26, R18, 0x4, R26 ;  /* 0x00000004121a7825 */ /* 0x000fca00078e021a */
[----:B------:R-:W2:Y:S02]  /*ddf0*/  LDG.E.128.CONSTANT R28, desc[UR10][R26.64] ;  /* 0x0000000a1a1c7981 */ /* 0x000ea4000c1e9d00 */
[C---:B--2---:R-:W-:Y:S02]  /*de00*/  LOP3.LUT R0, R28.reuse, 0xf000f, RZ, 0xc0, !PT ;  /* 0x000f000f1c007812 */ /* 0x044fe400078ec0ff */
[----:B------:R-:W-:Y:S02]  /*de10*/  LOP3.LUT R2, R28, 0xf000f0, RZ, 0xc0, !PT ;  /* 0x00f000f01c027812 */ /* 0x000fe400078ec0ff */
[----:B------:R-:W-:Y:S02]  /*de20*/  SHF.R.U32.HI R28, RZ, 0x8, R28 ;  /* 0x00000008ff1c7819 */ /* 0x000fe4000001161c */
[----:B------:R-:W-:Y:S02]  /*de30*/  LOP3.LUT R4, R29, 0xf000f0, RZ, 0xc0, !PT ;  /* 0x00f000f01d047812 */ /* 0x000fe400078ec0ff */
[----:B------:R-:W-:-:S02]  /*de40*/  LOP3.LUT R38, R30, 0xf000f, RZ, 0xc0, !PT ;  /* 0x000f000f1e267812 */ /* 0x000fc400078ec0ff */
[----:B------:R-:W-:Y:S02]  /*de50*/  LOP3.LUT R32, R30, 0xf000f0, RZ, 0xc0, !PT ;  /* 0x00f000f01e207812 */ /* 0x000fe400078ec0ff */
[----:B------:R-:W-:Y:S02]  /*de60*/  SHF.R.U32.HI R39, RZ, 0x8, R30 ;  /* 0x00000008ff277819 */ /* 0x000fe4000001161e */
[----:B------:R-:W-:Y:S02]  /*de70*/  SHF.R.U32.HI R37, RZ, 0x8, R29 ;  /* 0x00000008ff257819 */ /* 0x000fe4000001161d */
[----:B------:R-:W-:Y:S02]  /*de80*/  LOP3.LUT R30, R31, 0xf000f0, RZ, 0xc0, !PT ;  /* 0x00f000f01f1e7812 */ /* 0x000fe400078ec0ff */
[----:B------:R-:W-:Y:S02]  /*de90*/  SHF.R.U32.HI R42, RZ, 0x8, R31 ;  /* 0x00000008ff2a7819 */ /* 0x000fe4000001161f */
[----:B------:R-:W-:-:S02]  /*dea0*/  LOP3.LUT R25, R2, 0x64006400, RZ, 0xfc, !PT ;  /* 0x6400640002197812 */ /* 0x000fc400078efcff */
[----:B------:R-:W-:Y:S02]  /*deb0*/  LOP3.LUT R2, R28, 0xf000f0, RZ, 0xc0, !PT ;  /* 0x00f000f01c027812 */ /* 0x000fe400078ec0ff */
        /* <DEDUP_REMOVED lines=131> */
.L_x_3113:
        /* <DEDUP_REMOVED lines=94> */
.L_x_3115:
        /* <DEDUP_REMOVED lines=22> */
[----:B------:R-:W-:Y:S02]  /*ee30*/  HADD2.F32 R2, -RZ, R30.H0_H0 ;  /* 0x2000001eff027230 */ /* 0x000fe40000004100 */
[-C--:B------:R-:W-:Y:S01]  /*ee40*/  FFMA.FTZ R37, R50, R46.reuse, R37 ;  /* 0x0000002e32257223 */ /* 0x080fe20000010025 */
        /* <DEDUP_REMOVED lines=8> */
[----:B------:R-:W-:Y:S01]  /*eed0*/  FFMA.FTZ R48, R4, R48, R45 ;  /* 0x0000003004307223 */ /* 0x000fe2000001002d */
[----:B------:R-:W-:Y:S02]  /*eee0*/  HADD2.F32 R31, -RZ, R31.H1_H1 ;  /* 0x3000001fff1f7230 */ /* 0x000fe40000004100 */
[----:B------:R-:W-:Y:S01]  /*eef0*/  FFMA.FTZ R0, R25, R47, R0 ;  /* 0x0000002f19007223 */ /* 0x000fe20000010000 */
[----:B------:R-:W-:-:S02]  /*ef00*/  HADD2.F32 R37, -RZ, R32.H1_H1 ;  /* 0x30000020ff257230 */ /* 0x000fc40000004100 */
[-C--:B------:R-:W-:Y:S01]  /*ef10*/  FFMA.FTZ R4, R3, R47.reuse, R2 ;  /* 0x0000002f03047223 */ /* 0x080fe20000010002 */
[--C-:B-1----:R-:W-:Y:S02]  /*ef20*/  HADD2.F32 R3, -RZ, R28.reuse.H0_H0 ;  /* 0x2000001cff037230 */ /* 0x102fe40000004100 */
[-C--:B------:R-:W-:Y:S01]  /*ef30*/  FFMA.FTZ R38, R31, R47.reuse, R38 ;  /* 0x0000002f1f267223 */ /* 0x080fe20000010026 */
[--C-:B------:R-:W-:Y:S02]  /*ef40*/  HADD2.F32 R25, -RZ, R41.reuse.H0_H0 ;  /* 0x20000029ff197230 */ /* 0x100fe40000004100 */
[----:B------:R-:W-:Y:S01]  /*ef50*/  FFMA.FTZ R48, R37, R47, R48 ;  /* 0x0000002f25307223 */ /* 0x000fe20000010030 */
[----:B------:R-:W-:Y:S02]  /*ef60*/  HADD2.F32 R28, -RZ, R28.H1_H1 ;  /* 0x3000001cff1c7230 */ /* 0x000fe40000004100 */
[----:B------:R-:W-:Y:S02]  /*ef70*/  HADD2.F32 R30, -RZ, R41.H1_H1 ;  /* 0x30000029ff1e7230 */ /* 0x000fe40000004100 */
[----:B------:R-:W-:Y:S01]  /*ef80*/  FFMA.FTZ R25, R25, R3, R0 ;  /* 0x0000000319197223 */ /* 0x000fe20000010000 */
[----:B------:R-:W-:-:S02]  /*ef90*/  HADD2.F32 R31, -RZ, R42.H0_H0 ;  /* 0x2000002aff1f7230 */ /* 0x000fc40000004100 */
[--C-:B------:R-:W-:Y:S02]  /*efa0*/  HADD2.F32 R37, -RZ, R43.reuse.H0_H0 ;  /* 0x2000002bff257230 */ /* 0x100fe40000004100 */
        /* <DEDUP_REMOVED lines=18> */
[----:B------:R-:W-:Y:S02]  /*f0d0*/  HADD2.F32 R33, -RZ, R33.H1_H1 ;  /* 0x30000021ff217230 */ /* 0x000fe40000004100 */
        /* <DEDUP_REMOVED lines=26> */
.L_x_3114:
[----:B------:R-:W-:Y:S01]  /*f280*/  IADD3 R19, PT, PT, R19, 0x20, RZ ;  /* 0x0000002013137810 */ /* 0x000fe20007ffe0ff */
[----:B------:R-:W-:Y:S01]  /*f290*/  UIADD3 UR4, UPT, UPT, UR4, 0x40, URZ ;  /* 0x0000004004047890 */ /* 0x000fe2000fffe0ff */
[----:B------:R-:W-:Y:S02]  /*f2a0*/  IMAD.WIDE R32, R18, 0x4, R26 ;  /* 0x0000000412207825 */ /* 0x000fe400078e021a */
[----:B------:R-:W-:-:S13]  /*f2b0*/  ISETP.GE.AND P1, PT, R19, R24, PT ;  /* 0x000000181300720c */ /* 0x000fda0003f26270 */
[----:B------:R-:W-:Y:S05]  /*f2c0*/  @!P1 BRA `(.L_x_3116) ;  /* 0xffffffac00349947 */ /* 0x000fea000383ffff */
[----:B------:R-:W-:-:S07]  /*f2d0*/  IMAD.WIDE R32, R18, 0x10, R22 ;  /* 0x0000001012207825 */ /* 0x000fce00078e0216 */
.L_x_3103:
        /* <DEDUP_REMOVED lines=9> */
.L_x_3121:
[----:B------:R-:W2:Y:S01]  /*f370*/  LDC R18, c[0x0][0x3ac] ;  /* 0x0000eb00ff127b82 */ /* 0x000ea20000000800 */
[----:B------:R-:W3:Y:S01]  /*f380*/  LDG.E.128.CONSTANT R28, desc[UR10][R32.64] ;  /* 0x0000000a201c7981 */ /* 0x000ee2000c1e9d00 */
[----:B--2---:R-:W-:-:S05]  /*f390*/  IMAD.WIDE R34, R18, 0x4, R32 ;  /* 0x0000000412227825 */ /* 0x004fca00078e0220 */
[----:B-----5:R3:W2:Y:S01]  /*f3a0*/  LDG.E.128.CONSTANT R24, desc[UR10][R34.64] ;  /* 0x0000000a22187981 */ /* 0x0206a2000c1e9d00 */
[----:B------:R-:W-:-:S05]  /*f3b0*/  IMAD.WIDE R2, R18, 0x4, R34 ;  /* 0x0000000412027825 */ /* 0x000fca00078e0222 */
[----:B------:R-:W4:Y:S01]  /*f3c0*/  LDG.E.128.CONSTANT R20, desc[UR10][R2.64] ;  /* 0x0000000a02147981 */ /* 0x000f22000c1e9d00 */
[----:B------:R-:W-:Y:S01]  /*f3d0*/  MOV R39, 0x3000 ;  /* 0x0000300000277802 */ /* 0x000fe20000000f00 */
[----:B------:R-:W0:Y:S01]  /*f3e0*/  S2UR UR5, SR_CTAID.Y ;  /* 0x00000000000579c3 */ /* 0x000e220000002600 */
[----:B------:R-:W-:Y:S01]  /*f3f0*/  HFMA2 R4, -RZ, RZ, 0, 0.015625 ;  /* 0x00002400ff047431 */ /* 0x000fe200000001ff */
[----:B------:R-:W-:Y:S01]  /*f400*/  ISETP.NE.AND P1, PT, R5, RZ, PT ;  /* 0x000000ff0500720c */ /* 0x000fe20003f25270 */
[----:B0-----:R-:W-:-:S04]  /*f410*/  UIMAD UR5, UR5, -0x3, UR6 ;  /* 0xfffffffd050578a4 */ /* 0x001fc8000f8e0206 */
[----:B------:R-:W-:Y:S01]  /*f420*/  UISETP.NE.AND UP0, UPT, UR5, 0x1, UPT ;  /* 0x000000010500788c */ /* 0x000fe2000bf05270 */
[----:B---3--:R-:W-:Y:S02]  /*f430*/  SHF.R.U32.HI R35, RZ, 0xf, R29 ;  /* 0x0000000fff237819 */ /* 0x008fe4000001161d */
[----:B------:R-:W-:Y:S02]  /*f440*/  SHF.R.U32.HI R37, RZ, 0xf, R30 ;  /* 0x0000000fff257819 */ /* 0x000fe4000001161e */
        /* <DEDUP_REMOVED lines=10> */
[----:B------:R-:W-:Y:S02]  /*f4f0*/  SHF.R.U32.HI R41, RZ, 0xf, R31 ;  /* 0x0000000fff297819 */ /* 0x000fe4000001161f */
[C---:B------:R-:W-:Y:S02]  /*f500*/  LOP3.LUT R64, R29.reuse, 0x70007, RZ, 0xc0, !PT ;  /* 0x000700071d407812 */ /* 0x040fe400078ec0ff */
[----:B------:R-:W-:Y:S02]  /*f510*/  LOP3.LUT R34, R29, 0x380038, RZ, 0xc0, !PT ;  /* 0x003800381d227812 */ /* 0x000fe400078ec0ff */
[----:B------:R-:W-:Y:S02]  /*f520*/  SHF.R.U32.HI R59, RZ, 0x6, R29 ;  /* 0x00000006ff3b7819 */ /* 0x000fe4000001161d */
[C---:B--2---:R-:W-:Y:S02]  /*f530*/  LOP3.LUT R30, R24.reuse, 0x70007, RZ, 0xc0, !PT ;  /* 0x00070007181e7812 */ /* 0x044fe400078ec0ff */
        /* <DEDUP_REMOVED lines=12> */
[----:B------:R-:W-:-:S02]  /*f600*/  LOP3.LUT R25, R37, 0x10001, RZ, 0xc0, !PT ;  /* 0x0001000125197812 */ /* 0x000fc400078ec0ff */
[----:B------:R-:W-:Y:S02]  /*f610*/  LOP3.LUT R32, R32, 0x10001, RZ, 0xc0, !PT ;  /* 0x0001000120207812 */ /* 0x000fe400078ec0ff */
[--C-:B------:R-:W-:Y:S02]  /*f620*/  SHF.R.U32.HI R46, RZ, 0xe, R27.reuse ;  /* 0x0000000eff2e7819 */ /* 0x100fe4000001161b */
[----:B------:R-:W-:Y:S02]  /*f630*/  LOP3.LUT R41, R41, 0x10001, RZ, 0xc0, !PT ;  /* 0x0001000129297812 */ /* 0x000fe400078ec0ff */
[C---:B------:R-:W-:Y:S02]  /*f640*/  LOP3.LUT R58, R27.reuse, 0x70007, RZ, 0xc0, !PT ;  /* 0x000700071b3a7812 */ /* 0x040fe400078ec0ff */
[----:B------:R-:W-:Y:S02]  /*f650*/  LOP3.LUT R49, R27, 0x380038, RZ, 0xc0, !PT ;  /* 0x003800381b317812 */ /* 0x000fe400078ec0ff */
[----:B------:R-:W-:-:S02]  /*f660*/  SHF.R.U32.HI R56, RZ, 0x6, R27 ;  /* 0x00000006ff387819 */ /* 0x000fc4000001161b */
[----:B------:R-:W-:Y:S02]  /*f670*/  LOP3.LUT R38, R35, 0x20002, R38, 0xf8, !PT ;  /* 0x0002000223267812 */ /* 0x000fe400078ef826 */
[----:B------:R-:W-:Y:S02]  /*f680*/  LOP3.LUT R43, R25, 0x20002, R26, 0xf8, !PT ;  /* 0x00020002192b7812 */ /* 0x000fe400078ef81a */
[C---:B----4-:R-:W-:Y:S02]  /*f690*/  LOP3.LUT R27, R20.reuse, 0x70007, RZ, 0xc0, !PT ;  /* 0x00070007141b7812 */ /* 0x050fe400078ec0ff */
[----:B------:R-:W-:Y:S02]  /*f6a0*/  LOP3.LUT R35, R20, 0x380038, RZ, 0xc0, !PT ;  /* 0x0038003814237812 */ /* 0x000fe400078ec0ff */
[----:B------:R-:W-:Y:S02]  /*f6b0*/  SHF.R.U32.HI R25, RZ, 0x6, R20 ;  /* 0x00000006ff197819 */ /* 0x000fe40000011614 */
[----:B------:R-:W-:-:S02]  /*f6c0*/  LOP3.LUT R37, R32, 0x20002, R31, 0xf8, !PT ;  /* 0x0002000220257812 */ /* 0x000fc400078ef81f */
[----:B------:R-:W-:Y:S02]  /*f6d0*/  SHF.R.U32.HI R20, RZ, 0xd, R20 ;  /* 0x0000000dff147819 */ /* 0x000fe40000011614 */
[----:B------:R-:W-:Y:S02]  /*f6e0*/  LOP3.LUT R34, R34, 0x64006400, RZ, 0xfc, !PT ;  /* 0x6400640022227812 */ /* 0x000fe400078efcff */
[----:B------:R-:W-:Y:S02]  /*f6f0*/  LOP3.LUT R69, R41, 0x20002, R46, 0xf8, !PT ;  /* 0x0002000229457812 */ /* 0x000fe400078ef82e */
[----:B------:R-:W-:Y:S01]  /*f700*/  SHF.R.U32.HI R32, RZ, 0xd, R22 ;  /* 0x0000000dff207819 */ /* 0x000fe20000011616 */
[----:B------:R-:W-:Y:S01]  /*f710*/  HFMA2 R85, R34, R39.H0_H0, -132, -132 ;  /* 0xd820d82022557431 */ /* 0x000fe20000040027 */
[C---:B------:R-:W-:Y:S02]  /*f720*/  LOP3.LUT R31, R21.reuse, 0x70007, RZ, 0xc0, !PT ;  /* 0x00070007151f7812 */ /* 0x040fe400078ec0ff */
[----:B------:R-:W-:-:S02]  /*f730*/  LOP3.LUT R41, R21, 0x380038, RZ, 0xc0, !PT ;  /* 0x0038003815297812 */ /* 0x000fc400078ec0ff */
[--C-:B------:R-:W-:Y:S02]  /*f740*/  SHF.R.U32.HI R26, RZ, 0x6, R21.reuse ;  /* 0x00000006ff1a7819 */ /* 0x100fe40000011615 */
[----:B------:R-:W-:Y:S02]  /*f750*/  SHF.R.U32.HI R21, RZ, 0xd, R21 ;  /* 0x0000000dff157819 */ /* 0x000fe40000011615 */
[C---:B------:R-:W-:Y:S02]  /*f760*/  LOP3.LUT R57, R23.reuse, 0x70007, RZ, 0xc0, !PT ;  /* 0x0007000717397812 */ /* 0x040fe400078ec0ff */
[----:B------:R-:W-:Y:S02]  /*f770*/  LOP3.LUT R67, R23, 0x380038, RZ, 0xc0, !PT ;  /* 0x0038003817437812 */ /* 0x000fe400078ec0ff */
[--C-:B------:R-:W-:Y:S02]  /*f780*/  SHF.R.U32.HI R54, RZ, 0x6, R23.reuse ;  /* 0x00000006ff367819 */ /* 0x100fe40000011617 */
[----:B------:R-:W-:-:S02]  /*f790*/  SHF.R.U32.HI R46, RZ, 0xd, R23 ;  /* 0x0000000dff2e7819 */ /* 0x000fc40000011617 */
[----:B------:R-:W-:Y:S02]  /*f7a0*/  LOP3.LUT R23, R37, 0x40004, R20, 0xf8, !PT ;  /* 0x0004000425177812 */ /* 0x000fe400078ef814 */
[----:B------:R-:W-:Y:S02]  /*f7b0*/  LOP3.LUT R20, R43, 0x40004, R32, 0xf8, !PT ;  /* 0x000400042b147812 */ /* 0x000fe400078ef820 */
[C---:B------:R-:W-:Y:S02]  /*f7c0*/  LOP3.LUT R53, R22.reuse, 0x70007, RZ, 0xc0, !PT ;  /* 0x0007000716357812 */ /* 0x040fe400078ec0ff */
[----:B------:R-:W-:Y:S02]  /*f7d0*/  LOP3.LUT R47, R22, 0x380038, RZ, 0xc0, !PT ;  /* 0x00380038162f7812 */ /* 0x000fe400078ec0ff */
[----:B------:R-:W-:Y:S02]  /*f7e0*/  SHF.R.U32.HI R52, RZ, 0x6, R22 ;  /* 0x00000006ff347819 */ /* 0x000fe40000011616 */
[----:B------:R-:W-:-:S02]  /*f7f0*/  LOP3.LUT R32, R61, 0x380038, RZ, 0xc0, !PT ;  /* 0x003800383d207812 */ /* 0x000fc400078ec0ff */
[----:B------:R-:W-:Y:S02]  /*f800*/  LOP3.LUT R34, R33, 0x64006400, RZ, 0xfc, !PT ;  /* 0x6400640021227812 */ /* 0x000fe400078efcff */
[----:B------:R-:W-:Y:S02]  /*f810*/  LOP3.LUT R22, R38, 0x40004, R21, 0xf8, !PT ;  /* 0x0004000426167812 */ /* 0x000fe400078ef815 */
[----:B------:R-:W-:Y:S01]  /*f820*/  LOP3.LUT R33, R28, 0x380038, RZ, 0xc0, !PT ;  /* 0x003800381c217812 */ /* 0x000fe200078ec0ff */
[----:B------:R-:W-:Y:S01]  /*f830*/  HFMA2 R73, R34, R39.H0_H0, -132, -132 ;  /* 0xd820d82022497431 */ /* 0x000fe20000040027 */
[----:B------:R-:W-:Y:S02]  /*f840*/  LOP3.LUT R21, R69, 0x40004, R46, 0xf8, !PT ;  /* 0x0004000445157812 */ /* 0x000fe400078ef82e */
        /* <DEDUP_REMOVED lines=160> */
[----:B-1----:R-:W-:Y:S02]  /*10250*/  PRMT R8, R8, 0x5410, R9 ;  /* 0x0000541008087816 */ /* 0x002fe40000000009 */
        /* <DEDUP_REMOVED lines=76> */
.L_x_3118:
[----:B------:R-:W-:Y:S05]  /*10720*/  BRA.U !UP0, `(.L_x_3119) ;  /* 0x0000000908807547 */ /* 0x000fea000b800000 */
[----:B------:R-:W-:-:S04]  /*10730*/  PRMT R20, R6, 0x9910, RZ ;  /* 0x0000991006147816 */ /* 0x000fc800000000ff */
[----:B------:R-:W-:-:S13]  /*10740*/  ISETP.NE.AND P1, PT, R20, RZ, PT ;  /* 0x000000ff1400720c */ /* 0x000fda0003f25270 */
[----:B------:R-:W-:Y:S05]  /*10750*/  @!P1 BRA `(.L_x_3120) ;  /* 0x0000000400389947 */ /* 0x000fea0003800000 */
        /* <DEDUP_REMOVED lines=78> */
.L_x_3120:
        /* <DEDUP_REMOVED lines=79> */
.L_x_3119:
[----:B------:R-:W-:Y:S01]  /*11130*/  IADD3 R19, PT, PT, R19, 0x20, RZ ;  /* 0x0000002013137810 */ /* 0x000fe20007ffe0ff */
[----:B------:R-:W-:Y:S01]  /*11140*/  UIADD3 UR4, UPT, UPT, UR4, 0x40, URZ ;  /* 0x0000004004047890 */ /* 0x000fe2000fffe0ff */
[----:B------:R-:W-:Y:S02]  /*11150*/  IMAD.WIDE R32, R18, 0x4, R2 ;  /* 0x0000000412207825 */ /* 0x000fe400078e0202 */
[----:B------:R-:W-:-:S13]  /*11160*/  ISETP.GE.AND P1, PT, R19, R0, PT ;  /* 0x000000001300720c */ /* 0x000fda0003f26270 */
[----:B------:R-:W-:Y:S05]  /*11170*/  @!P1 BRA `(.L_x_3121) ;  /* 0xffffffe0007c9947 */ /* 0x000fea000383ffff */
.L_x_3117:
[----:B------:R-:W0:Y:S01]  /*11180*/  S2R R3, SR_CTAID.X ;  /* 0x0000000000037919 */ /* 0x000e220000002500 */
[----:B------:R-:W2:Y:S01]  /*11190*/  S2UR UR4, SR_CTAID.Y ;  /* 0x00000000000479c3 */ /* 0x000ea20000002600 */
[----:B-1----:R-:W-:Y:S01]  /*111a0*/  HMUL2 R11, R12, R5.H0_H0 ;  /* 0x200000050c0b7232 */ /* 0x002fe20000000000 */
[----:B------:R-:W0:Y:S06]  /*111b0*/  S2R R0, SR_TID.X ;  /* 0x0000000000007919 */ /* 0x000e2c0000002100 */
[----:B------:R-:W1:Y:S01]  /*111c0*/  LDC.64 R8, c[0x0][0x3a0] ;  /* 0x0000e800ff087b82 */ /* 0x000e620000000a00 */
[----:B--2---:R-:W-:Y:S01]  /*111d0*/  UIMAD UR4, UR4, 0x3, URZ ;  /* 0x00000003040478a4 */ /* 0x004fe2000f8e02ff */
[----:B0-----:R-:W-:-:S06]  /*111e0*/  LEA R3, R3, R0, 0x5 ;  /* 0x0000000003037211 */ /* 0x001fcc00078e28ff */
[----:B------:R-:W0:Y:S01]  /*111f0*/  LDC R0, c[0x0][0x3a8] ;  /* 0x0000ea00ff007b82 */ /* 0x000e220000000800 */
[----:B------:R-:W-:-:S05]  /*11200*/  SHF.L.U32 R3, R3, 0x2, RZ ;  /* 0x0000000203037819 */ /* 0x000fca00000006ff */
[----:B------:R-:W-:-:S04]  /*11210*/  IMAD R3, R18, UR4, R3 ;  /* 0x0000000412037c24 */ /* 0x000fc8000f8e0203 */
[----:B-1----:R-:W-:-:S05]  /*11220*/  IMAD.WIDE R8, R3, 0x2, R8 ;  /* 0x0000000203087825 */ /* 0x002fca00078e0208 */
        /* <DEDUP_REMOVED lines=10> */
.L_x_3125:
[----:B------:R-:W0:Y:S02]  /*112d0*/  LDS R2, [R4] ;  /* 0x0000000004027984 */ /* 0x000e240000000800 */
[----:B0-----:R-:W-:-:S05]  /*112e0*/  HADD2 R3, R2, R11 ;  /* 0x0000000b02037230 */ /* 0x001fca0000000000 */
[----:B------:R-:W0:Y:S02]  /*112f0*/  ATOMS.CAST.SPIN P1, [R4], R2, R3 ;  /* 0x000000020400758d */ /* 0x000e240001820003 */
[----:B0-----:R-:W-:Y:S05]  /*11300*/  @!P1 BRA `(.L_x_3125) ;  /* 0xfffffffc00f09947 */ /* 0x001fea000383ffff */
[----:B------:R-:W-:Y:S05]  /*11310*/  BRA `(.L_x_3123) ;  /* 0x00000000000c7947 */ /* 0x000fea0003800000 */
.L_x_3124:
[----:B------:R-:W2:Y:S02]  /*11320*/  LD.E R2, desc[UR10][R8.64] ;  /* 0x0000000a08027980 */ /* 0x000ea4000c101900 */
[----:B--2---:R-:W-:-:S05]  /*11330*/  IADD3 R3, PT, PT, R11, R2, RZ ;  /* 0x000000020b037210 */ /* 0x004fca0007ffe0ff */
[----:B------:R0:W-:Y:S02]  /*11340*/  ST.E desc[UR10][R8.64], R3 ;  /* 0x0000000308007985 */ /* 0x0001e4000c10190a */
.L_x_3123:
[----:B------:R-:W-:Y:S05]  /*11350*/  BSYNC.RECONVERGENT B0 ;  /* 0x0000000000007941 */ /* 0x000fea0003800200 */
.L_x_3122:
[----:B------:R1:W-:Y:S01]  /*11360*/  ATOM.E.ADD.F16x2.RN.STRONG.GPU P1, RZ, desc[UR10][R8.64+0x4], R5 ;  /* 0x8000040508ff79a2 */ /* 0x0003e2000c12e10a */
[----:B------:R-:W-:Y:S04]  /*11370*/  BSSY.RECONVERGENT B0, `(.L_x_3126) ;  /* 0x000000e000007945 */ /* 0x000fe80003800200 */
[----:B-1----:R-:W-:Y:S05]  /*11380*/  @P1 BRA `(.L_x_3127) ;  /* 0x0000000000301947 */ /* 0x002fea0003800000 */
[----:B------:R-:W1:Y:S02]  /*11390*/  QSPC.E.S P1, RZ, [R8+0x4] ;  /* 0x0000040008ff73aa */ /* 0x000e640000020500 */
[----:B-1----:R-:W-:Y:S05]  /*113a0*/  @!P1 BRA `(.L_x_3128) ;  /* 0x00000000001c9947 */ /* 0x002fea0003800000 */
[----:B------:R-:W-:-:S04]  /*113b0*/  MOV R2, R8 ;  /* 0x0000000800027202 */ /* 0x000fc80000000f00 */
[----:B------:R-:W-:-:S07]  /*113c0*/  MOV R4, R2 ;  /* 0x0000000200047202 */ /* 0x000fce0000000f00 */
.L_x_3129:
[----:B------:R-:W0:Y:S02]  /*113d0*/  LDS R2, [R4+0x4] ;  /* 0x0000040004027984 */ /* 0x000e240000000800 */
[----:B0-----:R-:W-:-:S05]  /*113e0*/  HFMA2 R3, R2, 1, 1, R5 ;  /* 0x3c003c0002037831 */ /* 0x001fca0000000005 */
[----:B------:R-:W0:Y:S02]  /*113f0*/  ATOMS.CAST.SPIN P1, [R4+0x4], R2, R3 ;  /* 0x000004020400758d */ /* 0x000e240001820003 */
[----:B0-----:R-:W-:Y:S05]  /*11400*/  @!P1 BRA `(.L_x_3129) ;  /* 0xfffffffc00f09947 */ /* 0x001fea000383ffff */
[----:B------:R-:W-:Y:S05]  /*11410*/  BRA `(.L_x_3127) ;  /* 0x00000000000c7947 */ /* 0x000fea0003800000 */
.L_x_3128:
[----:B------:R-:W0:Y:S02]  /*11420*/  LD.E R2, desc[UR10][R8.64+0x4] ;  /* 0x0000040a08027980 */ /* 0x000e24000c101900 */
[----:B0-----:R-:W-:-:S05]  /*11430*/  IADD3 R3, PT, PT, R5, R2, RZ ;  /* 0x0000000205037210 */ /* 0x001fca0007ffe0ff */
[----:B------:R1:W-:Y:S02]  /*11440*/  ST.E desc[UR10][R8.64+0x4], R3 ;  /* 0x0000040308007985 */ /* 0x0003e4000c10190a */
.L_x_3127:
[----:B------:R-:W-:Y:S05]  /*11450*/  BSYNC.RECONVERGENT B0 ;  /* 0x0000000000007941 */ /* 0x000fea0003800200 */
.L_x_3126:
        /* <DEDUP_REMOVED lines=11> */
.L_x_3133:
[----:B------:R-:W0:Y:S02]  /*11510*/  LDS R2, [R4] ;  /* 0x0000000004027984 */ /* 0x000e240000000800 */
[----:B0-----:R-:W-:-:S05]  /*11520*/  HADD2 R3, R2, R5 ;  /* 0x0000000502037230 */ /* 0x001fca0000000000 */
[----:B------:R-:W0:Y:S02]  /*11530*/  ATOMS.CAST.SPIN P0, [R4], R2, R3 ;  /* 0x000000020400758d */ /* 0x000e240001800003 */
[----:B0-----:R-:W-:Y:S05]  /*11540*/  @!P0 BRA `(.L_x_3133) ;  /* 0xfffffffc00f08947 */ /* 0x001fea000383ffff */
[----:B------:R-:W-:Y:S05]  /*11550*/  BRA `(.L_x_3131) ;  /* 0x00000000000c7947 */ /* 0x000fea0003800000 */
.L_x_3132:
[----:B------:R-:W2:Y:S02]  /*11560*/  LD.E R2, desc[UR10][R8.64] ;  /* 0x0000000a08027980 */ /* 0x000ea4000c101900 */
[----:B--2---:R-:W-:-:S05]  /*11570*/  IADD3 R3, PT, PT, R5, R2, RZ ;  /* 0x0000000205037210 */ /* 0x004fca0007ffe0ff */
[----:B------:R0:W-:Y:S02]  /*11580*/  ST.E desc[UR10][R8.64], R3 ;  /* 0x0000000308007985 */ /* 0x0001e4000c10190a */
.L_x_3131:
[----:B------:R-:W-:Y:S05]  /*11590*/  BSYNC.RECONVERGENT B0 ;  /* 0x0000000000007941 */ /* 0x000fea0003800200 */
.L_x_3130:
[----:B------:R1:W-:Y:S01]  /*115a0*/  ATOM.E.ADD.F16x2.RN.STRONG.GPU P0, RZ, desc[UR10][R8.64+0x4], R15 ;  /* 0x8000040f08ff79a2 */ /* 0x0003e2000c10e10a */
[----:B------:R-:W-:Y:S04]  /*115b0*/  BSSY.RECONVERGENT B0, `(.L_x_3134) ;  /* 0x000000e000007945 */ /* 0x000fe80003800200 */
[----:B-1----:R-:W-:Y:S05]  /*115c0*/  @P0 BRA `(.L_x_3135) ;  /* 0x0000000000300947 */ /* 0x002fea0003800000 */
[----:B------:R-:W1:Y:S02]  /*115d0*/  QSPC.E.S P0, RZ, [R8+0x4] ;  /* 0x0000040008ff73aa */ /* 0x000e640000000500 */
[----:B-1----:R-:W-:Y:S05]  /*115e0*/  @!P0 BRA `(.L_x_3136) ;  /* 0x00000000001c8947 */ /* 0x002fea0003800000 */
[----:B------:R-:W-:-:S04]  /*115f0*/  MOV R2, R8 ;  /* 0x0000000800027202 */ /* 0x000fc80000000f00 */
[----:B------:R-:W-:-:S07]  /*11600*/  MOV R4, R2 ;  /* 0x0000000200047202 */ /* 0x000fce0000000f00 */
.L_x_3137:
[----:B------:R-:W0:Y:S02]  /*11610*/  LDS R2, [R4+0x4] ;  /* 0x0000040004027984 */ /* 0x000e240000000800 */
[----:B0-----:R-:W-:-:S05]  /*11620*/  HFMA2 R3, R2, 1, 1, R15 ;  /* 0x3c003c0002037831 */ /* 0x001fca000000000f */
[----:B------:R-:W0:Y:S02]  /*11630*/  ATOMS.CAST.SPIN P0, [R4+0x4], R2, R3 ;  /* 0x000004020400758d */ /* 0x000e240001800003 */
[----:B0-----:R-:W-:Y:S05]  /*11640*/  @!P0 BRA `(.L_x_3137) ;  /* 0xfffffffc00f08947 */ /* 0x001fea000383ffff */
[----:B------:R-:W-:Y:S05]  /*11650*/  BRA `(.L_x_3135) ;  /* 0x00000000000c7947 */ /* 0x000fea0003800000 */
.L_x_3136:
[----:B------:R-:W0:Y:S02]  /*11660*/  LD.E R2, desc[UR10][R8.64+0x4] ;  /* 0x0000040a08027980 */ /* 0x000e24000c101900 */
[----:B0-----:R-:W-:-:S05]  /*11670*/  IADD3 R3, PT, PT, R15, R2, RZ ;  /* 0x000000020f037210 */ /* 0x001fca0007ffe0ff */
[----:B------:R1:W-:Y:S02]  /*11680*/  ST.E desc[UR10][R8.64+0x4], R3 ;  /* 0x0000040308007985 */ /* 0x0003e4000c10190a */
.L_x_3135:
[----:B------:R-:W-:Y:S05]  /*11690*/  BSYNC.RECONVERGENT B0 ;  /* 0x0000000000007941 */ /* 0x000fea0003800200 */
.L_x_3134:
        /* <DEDUP_REMOVED lines=12> */
.L_x_3141:
[----:B------:R-:W0:Y:S02]  /*11760*/  LDS R2, [R0] ;  /* 0x0000000000027984 */ /* 0x000e240000000800 */
[----:B0-----:R-:W-:-:S05]  /*11770*/  HADD2 R3, R2, R5 ;  /* 0x0000000502037230 */ /* 0x001fca0000000000 */
[----:B------:R-:W0:Y:S02]  /*11780*/  ATOMS.CAST.SPIN P0, [R0], R2, R3 ;  /* 0x000000020000758d */ /* 0x000e240001800003 */
[----:B0-----:R-:W-:Y:S05]  /*11790*/  @!P0 BRA `(.L_x_3141) ;  /* 0xfffffffc00f08947 */ /* 0x001fea000383ffff */
[----:B------:R-:W-:Y:S05]  /*117a0*/  BRA `(.L_x_3139) ;  /* 0x00000000000c7947 */ /* 0x000fea0003800000 */
.L_x_3140:
[----:B------:R-:W2:Y:S02]  /*117b0*/  LD.E R0, desc[UR10][R8.64] ;  /* 0x0000000a08007980 */ /* 0x000ea4000c101900 */
[----:B--2---:R-:W-:-:S05]  /*117c0*/  IADD3 R3, PT, PT, R5, R0, RZ ;  /* 0x0000000005037210 */ /* 0x004fca0007ffe0ff */
[----:B------:R0:W-:Y:S02]  /*117d0*/  ST.E desc[UR10][R8.64], R3 ;  /* 0x0000000308007985 */ /* 0x0001e4000c10190a */
.L_x_3139:
[----:B------:R-:W-:Y:S05]  /*117e0*/  BSYNC.RECONVERGENT B0 ;  /* 0x0000000000007941 */ /* 0x000fea0003800200 */
.L_x_3138:
[----:B------:R1:W-:Y:S02]  /*117f0*/  ATOM.E.ADD.F16x2.RN.STRONG.GPU P0, RZ, desc[UR10][R8.64+0x4], R7 ;  /* 0x8000040708ff79a2 */ /* 0x0003e4000c10e10a */
[----:B-1----:R-:W-:Y:S05]  /*11800*/  @P0 EXIT ;  /* 0x000000000000094d */ /* 0x002fea0003800000 */
[----:B------:R-:W1:Y:S02]  /*11810*/  QSPC.E.S P0, RZ, [R8+0x4] ;  /* 0x0000040008ff73aa */ /* 0x000e640000000500 */
[----:B-1----:R-:W-:Y:S05]  /*11820*/  @!P0 BRA `(.L_x_3142) ;  /* 0x00000000001c8947 */ /* 0x002fea0003800000 */
[----:B------:R-:W-:-:S04]  /*11830*/  MOV R2, R8 ;  /* 0x0000000800027202 */ /* 0x000fc80000000f00 */
[----:B------:R-:W-:-:S07]  /*11840*/  MOV R0, R2 ;  /* 0x0000000200007202 */ /* 0x000fce0000000f00 */
.L_x_3143:
[----:B------:R-:W0:Y:S02]  /*11850*/  LDS R2, [R0+0x4] ;  /* 0x0000040000027984 */ /* 0x000e240000000800 */
[----:B0-----:R-:W-:-:S05]  /*11860*/  HFMA2 R3, R2, 1, 1, R7 ;  /* 0x3c003c0002037831 */ /* 0x001fca0000000007 */
[----:B------:R-:W0:Y:S02]  /*11870*/  ATOMS.CAST.SPIN P0, [R0+0x4], R2, R3 ;  /* 0x000004020000758d */ /* 0x000e240001800003 */
[----:B0-----:R-:W-:Y:S05]  /*11880*/  @!P0 BRA `(.L_x_3143) ;  /* 0xfffffffc00f08947 */ /* 0x001fea000383ffff */
[----:B------:R-:W-:Y:S05]  /*11890*/  EXIT ;  /* 0x000000000000794d */ /* 0x000fea0003800000 */
.L_x_3142:
[----:B------:R-:W0:Y:S02]  /*118a0*/  LD.E R0, desc[UR10][R8.64+0x4] ;  /* 0x0000040a08007980 */ /* 0x000e24000c101900 */
[----:B0-----:R-:W-:-:S05]  /*118b0*/  IADD3 R3, PT, PT, R7, R0, RZ ;  /* 0x0000000007037210 */ /* 0x001fca0007ffe0ff */
[----:B------:R-:W-:Y:S01]  /*118c0*/  ST.E desc[UR10][R8.64+0x4], R3 ;  /* 0x0000040308007985 */ /* 0x000fe2000c10190a */
[----:B------:R-:W-:Y:S05]  /*118d0*/  EXIT ;  /* 0x000000000000794d */ /* 0x000fea0003800000 */
.L_x_3144:
        /* <DEDUP_REMOVED lines=10> */
.L_x_5323:


//--------------------- .text._Z23gemm_half_q_half_kernelILi3ELi176ELb1ELb1ELi32EEvPK6__halfPKjS4_S2_PS0_iiiiPKtS7_iiiiiibS2_i --------------------------
	.section	.text._Z23gemm_half_q_half_kernelILi3ELi176ELb1ELb1ELi32EEvPK6__halfPKjS4_S2_PS0_iiiiPKtS7_iiiiiibS2_i,"ax",@progbits
	.align	128
        .global         _Z23gemm_half_q_half_kernelILi3ELi176ELb1ELb1ELi32EEvPK6__halfPKjS4_S2_PS0_iiiiPKtS7_iiiiiibS2_i
        .type           _Z23gemm_half_q_half_kernelILi3ELi176ELb1ELb1ELi32EEvPK6__halfPKjS4_S2_PS0_iiiiPKtS7_iiiiiibS2_i,@function
        .size           _Z23gemm_half_q_half_kernelILi3ELi176ELb1ELb1ELi32EEvPK6__halfPKjS4_S2_PS0_iiiiPKtS7_iiiiiibS2_i,(.L_x_5324 - _Z23gemm_half_q_half_kernelILi3ELi176ELb1ELb1ELi32EEvPK6__halfPKjS4_S2_PS0_iiiiPKtS7_iiiiiibS2_i)
        .other          _Z23gemm_half_q_half_kernelILi3ELi176ELb1ELb1ELi32EEvPK6__halfPKjS4_S2_PS0_iiiiPKtS7_iiiiiibS2_i,@"STO_CUDA_ENTRY STV_DEFAULT"
_Z23gemm_half_q_half_kernelILi3ELi176ELb1ELb1ELi32EEvPK6__halfPKjS4_S2_PS0_iiiiPKtS7_iiiiiibS2_i:
.text._Z23gemm_half_q_half_kernelILi3ELi176ELb1ELb1ELi32EEvPK6__halfPKjS4_S2_PS0_iiiiPKtS7_iiiiiibS2_i:
        /* <DEDUP_REMOVED lines=28> */
.L_x_3145:
[----:B------:R-:W-:-:S04]  /*01c0*/  PRMT R0, R0, 0x9910, RZ ;  /* 0x0000991000007816 */ /* 0x000fc800000000ff */
[----:B------:R-:W-:Y:S02]  /*01d0*/  ISETP.NE.AND P0, PT, R0, RZ, PT ;  /* 0x000000ff0000720c */ /* 0x000fe40003f05270 */
[----:B------:R-:W-:-:S04]  /*01e0*/  SHF.L.U32 R0, R2, 0x5, RZ ;  /* 0x0000000502007819 */ /* 0x000fc800000006ff */
[----:B------:R-:W-:-:S04]  /*01f0*/  IADD3 R6, PT, PT, R0, 0x20, RZ ;  /* 0x0000002000067810 */ /* 0x000fc80007ffe0ff */
[----:B------:R-:W-:-:S03]  /*0200*/  VIMNMX R31, PT, PT, R6, UR6, PT ;  /* 0x00000006061f7c48 */ /* 0x000fc6000bfe0100 */
        /* <DEDUP_REMOVED lines=37> */
.L_x_3151:
        /* <DEDUP_REMOVED lines=32> */
.L_x_3150:
        /* <DEDUP_REMOVED lines=20> */
.L_x_3152:
[----:B------:R-:W-:-:S13]  /*07a0*/  ISETP.EQ.AND P2, PT, R19, RZ, PT ;  /* 0x000000ff1300720c */ /* 0x000fda0003f42270 */
[----:B------:R-:W-:Y:S05]  /*07b0*/  @!P0 BRA P2, `(.L_x_3147) ;  /* 0x0000000400788947 */ /* 0x000fea0001000000 */
.L_x_3149:
        /* <DEDUP_REMOVED lines=12> */
.L_x_3148:
        /* <DEDUP_REMOVED lines=16> */
.L_x_3155:
        /* <DEDUP_REMOVED lines=32> */
.L_x_3154:
        /* <DEDUP_REMOVED lines=21> */
.L_x_3156:
[----:B------:R-:W-:-:S13]  /*0cd0*/  ISETP.NE.OR P0, PT, R19, RZ, P0 ;  /* 0x000000ff1300720c */ /* 0x000fda0000705670 */
[----:B------:R-:W-:Y:S05]  /*0ce0*/  @!P0 BRA `(.L_x_3147) ;  /* 0x00000000002c8947 */ /* 0x000fea0003800000 */
.L_x_3153:
        /* <DEDUP_REMOVED lines=11> */
.L_x_3147:
[----:B0-----:R-:W-:Y:S05]  /*0da0*/  BSYNC.RECONVERGENT B0 ;  /* 0x0000000000007941 */ /* 0x001fea0003800200 */
.L_x_3146:
        /* <DEDUP_REMOVED lines=20> */
.L_x_3160:
        /* <DEDUP_REMOVED lines=15> */
.L_x_3159:
        /* <DEDUP_REMOVED lines=12> */
.L_x_3161:
[----:B------:R-:W-:-:S13]  /*10a0*/  ISETP.NE.OR P0, PT, R18, RZ, P0 ;  /* 0x000000ff1200720c */ /* 0x000fda0000705670 */
[----:B------:R-:W-:Y:S05]  /*10b0*/  @!P0 BRA `(.L_x_3157) ;  /* 0x00000000001c8947 */ /* 0x000fea0003800000 */
.L_x_3158:
[----:B01----:R-:W0:Y:S02]  /*10c0*/  LDC.64 R8, c[0x0][0x3a0] ;  /* 0x0000e800ff087b82 */ /* 0x003e240000000a00 */
.L_x_3162:
[C---:B0-----:R-:W-:Y:S01]  /*10d0*/  IMAD.WIDE R10, R19.reuse, 0x2, R8 ;  /* 0x00000002130a7825 */ /* 0x041fe200078e0208 */
[----:B------:R-:W-:Y:S02]  /*10e0*/  IADD3 R18, PT, PT, R18, 0x1, RZ ;  /* 0x0000000112127810 */ /* 0x000fe40007ffe0ff */
[----:B------:R-:W-:Y:S02]  /*10f0*/  IADD3 R19, PT, PT, R19, R20, RZ ;  /* 0x0000001413137210 */ /* 0x000fe40007ffe0ff */
[----:B------:R2:W-:Y:S01]  /*1100*/  STG.E.64 desc[UR10][R10.64], RZ ;  /* 0x000000ff0a007986 */ /* 0x0005e2000c101b0a */
[----:B------:R-:W-:-:S13]  /*1110*/  ISETP.NE.AND P0, PT, R18, RZ, PT ;  /* 0x000000ff1200720c */ /* 0x000fda0003f05270 */
[----:B--2---:R-:W-:Y:S05]  /*1120*/  @P0 BRA `(.L_x_3162) ;  /* 0xfffffffc00e80947 */ /* 0x004fea000383ffff */
.L_x_3157:
        /* <DEDUP_REMOVED lines=9> */
[----:B-1----:R-:W1:Y:S01]  /*11c0*/  LDC.64 R14, c[0x0][0x3b8] ;  /* 0x0000ee00ff0e7b82 */ /* 0x002e620000000a00 */
        /* <DEDUP_REMOVED lines=10> */
.L_x_3164:
        /* <DEDUP_REMOVED lines=25> */
[----:B0-----:R-:W-:Y:S01]  /*1400*/  IADD3 R11, PT, PT, R18, 0x1, R9 ;  /* 0x00000001120b7810 */ /* 0x001fe20007ffe009 */
        /* <DEDUP_REMOVED lines=16> */
.L_x_3163:
[C---:B------:R-:W-:Y:S01]  /*1510*/  ISETP.GT.AND P0, PT, R0.reuse, UR5, PT ;  /* 0x0000000500007c0c */ /* 0x040fe2000bf04270 */
[----:B------:R-:W-:Y:S01]  /*1520*/  HFMA2 R4, -RZ, RZ, 0, 0 ;  /* 0x00000000ff047431 */ /* 0x000fe200000001ff */
[----:B------:R-:W-:Y:S02]  /*1530*/  SHF.R.S32.HI R2, RZ, 0x1f, R25 ;  /* 0x0000001fff027819 */ /* 0x000fe40000011419 */
[----:B01----:R-:W-:Y:S02]  /*1540*/  CS2R R10, SRZ ;  /* 0x00000000000a7805 */ /* 0x003fe4000001ff00 */
        /* <DEDUP_REMOVED lines=16> */
.L_x_3165:
        /* <DEDUP_REMOVED lines=8> */
.L_x_3166:
        /* <DEDUP_REMOVED lines=8> */
.L_x_3167:
        /* <DEDUP_REMOVED lines=8> */
.L_x_3168:
        /* <DEDUP_REMOVED lines=8> */
.L_x_3169:
        /* <DEDUP_REMOVED lines=10> */
[----:B-----5:R-:W-:-:S02]  /*18f0*/  PRMT R27, RZ, 0x5410, RZ ;  /* 0x00005410ff1b7816 */ /* 0x020fc400000000ff */
[----:B------:R-:W-:Y:S01]  /*1900*/  PRMT R26, RZ, 0x5410, RZ ;  /* 0x00005410ff1a7816 */ /* 0x000fe200000000ff */
[----:B------:R-:W-:Y:S01]  /*1910*/  IMAD R2, R11, R20, RZ ;  /* 0x000000140b027224 */ /* 0x000fe200078e02ff */
[----:B------:R-:W-:Y:S02]  /*1920*/  PRMT R25, RZ, 0x5410, RZ ;  /* 0x00005410ff197816 */ /* 0x000fe400000000ff */
[----:B------:R-:W-:Y:S02]  /*1930*/  PRMT R24, RZ, 0x5410, RZ ;  /* 0x00005410ff187816 */ /* 0x000fe400000000ff */
[----:B------:R-:W-:Y:S02]  /*1940*/  IADD3 R3, P0, PT, R3, R2, RZ ;  /* 0x0000000203037210 */ /* 0x000fe40007f1e0ff */
[----:B------:R-:W-:Y:S02]  /*1950*/  PRMT R29, RZ, 0x5410, RZ ;  /* 0x00005410ff1d7816 */ /* 0x000fe400000000ff */
[----:B------:R-:W-:-:S02]  /*1960*/  LEA.HI.X.SX32 R2, R2, R7, 0x1, P0 ;  /* 0x0000000702027211 */ /* 0x000fc400000f0eff */
[----:B0-----:R-:W-:Y:S01]  /*1970*/  LEA R32, P0, R3, UR12, 0x2 ;  /* 0x0000000c03207c11 */ /* 0x001fe2000f8010ff */
[----:B-1----:R-:W-:-:S03]  /*1980*/  ULEA UR7, UR8, UR7, 0x18 ;  /* 0x0000000708077291 */ /* 0x002fc6000f8ec0ff */
[----:B------:R-:W-:Y:S02]  /*1990*/  LEA.HI.X R33, R3, UR13, R2, 0x2, P0 ;  /* 0x0000000d03217c11 */ /* 0x000fe400080f1402 */
[----:B------:R-:W-:Y:S02]  /*19a0*/  ISETP.LT.AND P0, PT, R0, UR4, PT ;  /* 0x0000000400007c0c */ /* 0x000fe4000bf01270 */
[----:B------:R-:W-:-:S11]  /*19b0*/  UMOV UR4, UR7 ;  /* 0x0000000700047c82 */ /* 0x000fd60008000000 */
        /* <DEDUP_REMOVED lines=13> */
[----:B------:R0:W1:Y:S01]  /*1a90*/  I2F.F16 R33, R0 ;  /* 0x0000000000217306 */ /* 0x0000620000200c00 */
[----:B------:R-:W-:Y:S02]  /*1aa0*/  IADD3 R2, PT, PT, R2, -0x80, RZ ;  /* 0xffffff8002027810 */ /* 0x000fe40007ffe0ff */
[----:B------:R-:W-:Y:S02]  /*1ab0*/  LOP3.LUT R3, R10, 0xff, RZ, 0xc0, !PT ;  /* 0x000000ff0a037812 */ /* 0x000fe400078ec0ff */
[----:B------:R-:W-:-:S02]  /*1ac0*/  LEA.HI R24, R11, 0xffffff80, RZ, 0x8 ;  /* 0xffffff800b187811 */ /* 0x000fc400078f40ff */
[----:B------:R-:W-:Y:S01]  /*1ad0*/  IADD3 R3, PT, PT, R3, -0x80, RZ ;  /* 0xffffff8003037810 */ /* 0x000fe20007ffe0ff */
[----:B------:R2:W4:Y:S01]  /*1ae0*/  I2F.F16 R37, R2 ;  /* 0x0000000200257306 */ /* 0x0005220000200c00 */
[--C-:B0-----:R-:W-:Y:S02]  /*1af0*/  SHF.R.U32.HI R0, RZ, 0x8, R8.reuse ;  /* 0x00000008ff007819 */ /* 0x101fe40000011608 */
[----:B------:R-:W-:Y:S02]  /*1b00*/  SHF.R.U32.HI R8, RZ, 0x10, R8 ;  /* 0x00000010ff087819 */ /* 0x000fe40000011608 */
[----:B------:R-:W-:Y:S02]  /*1b10*/  LOP3.LUT R0, R0, 0xff, RZ, 0xc0, !PT ;  /* 0x000000ff00007812 */ /* 0x000fe400078ec0ff */
[----:B------:R-:W-:Y:S01]  /*1b20*/  LOP3.LUT R4, R11, 0xff, RZ, 0xc0, !PT ;  /* 0x000000ff0b047812 */ /* 0x000fe200078ec0ff */
[----:B------:R0:W1:Y:S01]  /*1b30*/  I2F.F16 R38, R3 ;  /* 0x0000000300267306 */ /* 0x0000620000200c00 */
[----:B------:R-:W-:-:S02]  /*1b40*/  IADD3 R0, PT, PT, R0, -0x80, RZ ;  /* 0xffffff8000007810 */ /* 0x000fc40007ffe0ff */
[----:B--2---:R-:W-:Y:S02]  /*1b50*/  LOP3.LUT R2, R8, 0xff, RZ, 0xc0, !PT ;  /* 0x000000ff08027812 */ /* 0x004fe400078ec0ff */
[----:B------:R-:W-:Y:S02]  /*1b60*/  LEA.HI R30, R9, 0xffffff80, RZ, 0x8 ;  /* 0xffffff80091e7811 */ /* 0x000fe400078f40ff */
[----:B------:R-:W-:Y:S01]  /*1b70*/  IADD3 R2, PT, PT, R2, -0x80, RZ ;  /* 0xffffff8002027810 */ /* 0x000fe20007ffe0ff */
[----:B------:R2:W1:Y:S01]  /*1b80*/  I2F.F16 R8, R0 ;  /* 0x0000000000087306 */ /* 0x0004620000200c00 */
[----:B0-----:R-:W-:Y:S02]  /*1b90*/  SHF.R.U32.HI R3, RZ, 0x8, R9 ;  /* 0x00000008ff037819 */ /* 0x001fe40000011609 */
[----:B------:R-:W-:Y:S02]  /*1ba0*/  IADD3 R4, PT, PT, R4, -0x80, RZ ;  /* 0xffffff8004047810 */ /* 0x000fe40007ffe0ff */
[----:B------:R-:W-:-:S02]  /*1bb0*/  LOP3.LUT R3, R3, 0xff, RZ, 0xc0, !PT ;  /* 0x000000ff03037812 */ /* 0x000fc400078ec0ff */
[----:B------:R-:W-:Y:S01]  /*1bc0*/  SHF.R.U32.HI R9, RZ, 0x10, R9 ;  /* 0x00000010ff097819 */ /* 0x000fe20000011609 */
[----:B------:R0:W1:Y:S01]  /*1bd0*/  I2F.F16 R44, R2 ;  /* 0x00000002002c7306 */ /* 0x0000620000200c00 */
[----:B--2---:R-:W-:Y:S02]  /*1be0*/  SHF.R.U32.HI R0, RZ, 0x10, R10 ;  /* 0x00000010ff007819 */ /* 0x004fe4000001160a */
[----:B------:R-:W-:Y:S02]  /*1bf0*/  IADD3 R3, PT, PT, R3, -0x80, RZ ;  /* 0xffffff8003037810 */ /* 0x000fe40007ffe0ff */
[----:B------:R-:W-:Y:S02]  /*1c00*/  LOP3.LUT R0, R0, 0xff, RZ, 0xc0, !PT ;  /* 0x000000ff00007812 */ /* 0x000fe400078ec0ff */
[----:B---3--:R-:W-:Y:S01]  /*1c10*/  LEA.HI R40, R12, 0xffffff80, RZ, 0x8 ;  /* 0xffffff800c287811 */ /* 0x008fe200078f40ff */
[----:B------:R2:W3:Y:S01]  /*1c20*/  I2F.F16 R39, R4 ;  /* 0x0000000400277306 */ /* 0x0004e20000200c00 */
[----:B0-----:R-:W-:-:S02]  /*1c30*/  SHF.R.U32.HI R2, RZ, 0x8, R11 ;  /* 0x00000008ff027819 */ /* 0x001fc4000001160b */
[----:B------:R-:W-:Y:S02]  /*1c40*/  IADD3 R46, PT, PT, R0, -0x80, RZ ;  /* 0xffffff80002e7810 */ /* 0x000fe40007ffe0ff */
[----:B------:R-:W-:Y:S02]  /*1c50*/  SHF.R.U32.HI R0, RZ, 0x10, R11 ;  /* 0x00000010ff007819 */ /* 0x000fe4000001160b */
[----:B------:R-:W-:Y:S01]  /*1c60*/  LOP3.LUT R2, R2, 0xff, RZ, 0xc0, !PT ;  /* 0x000000ff02027812 */ /* 0x000fe200078ec0ff */
[----:B------:R0:W0:Y:S01]  /*1c70*/  I2F.F16 R32, R24 ;  /* 0x0000001800207306 */ /* 0x0000220000200c00 */
[----:B------:R-:W-:Y:S02]  /*1c80*/  LOP3.LUT R0, R0, 0xff, RZ, 0xc0, !PT ;  /* 0x000000ff00007812 */ /* 0x000fe400078ec0ff */
[----:B------:R-:W-:Y:S02]  /*1c90*/  IADD3 R11, PT, PT, R2, -0x80, RZ ;  /* 0xffffff80020b7810 */ /* 0x000fe40007ffe0ff */
[----:B------:R-:W-:-:S02]  /*1ca0*/  IADD3 R47, PT, PT, R0, -0x80, RZ ;  /* 0xffffff80002f7810 */ /* 0x000fc40007ffe0ff */
[----:B------:R-:W-:Y:S01]  /*1cb0*/  LOP3.LUT R2, R13, 0xff, RZ, 0xc0, !PT ;  /* 0x000000ff0d027812 */ /* 0x000fe200078ec0ff */
[----:B------:R-:W0:Y:S01]  /*1cc0*/  I2F.F16 R7, R7 ;  /* 0x0000000700077306 */ /* 0x000e220000200c00 */
[----:B------:R-:W-:Y:S02]  /*1cd0*/  LOP3.LUT R0, R12, 0xff, RZ, 0xc0, !PT ;  /* 0x000000ff0c007812 */ /* 0x000fe400078ec0ff */
[----:B------:R-:W-:Y:S02]  /*1ce0*/  IADD3 R49, PT, PT, R2, -0x80, RZ ;  /* 0xffffff8002317810 */ /* 0x000fe40007ffe0ff */
[----:B------:R-:W-:Y:S02]  /*1cf0*/  IADD3 R0, PT, PT, R0, -0x80, RZ ;  /* 0xffffff8000007810 */ /* 0x000fe40007ffe0ff */
[----:B------:R-:W-:Y:S01]  /*1d00*/  LOP3.LUT R2, R14, 0xff, RZ, 0xc0, !PT ;  /* 0x000000ff0e027812 */ /* 0x000fe200078ec0ff */
[----:B------:R-:W1:Y:S01]  /*1d10*/  I2F.F16 R30, R30 ;  /* 0x0000001e001e7306 */ /* 0x000e620000200c00 */
[----:B--2---:R-:W-:-:S02]  /*1d20*/  LOP3.LUT R4, R9, 0xff, RZ, 0xc0, !PT ;  /* 0x000000ff09047812 */ /* 0x004fc400078ec0ff */
[----:B------:R-:W-:Y:S02]  /*1d30*/  IADD3 R50, PT, PT, R2, -0x80, RZ ;  /* 0xffffff8002327810 */ /* 0x000fe40007ffe0ff */
[----:B------:R-:W-:Y:S02]  /*1d40*/  SHF.R.U32.HI R2, RZ, 0x8, R12 ;  /* 0x00000008ff027819 */ /* 0x000fe4000001160c */
[----:B------:R-:W-:Y:S01]  /*1d50*/  IADD3 R4, PT, PT, R4, -0x80, RZ ;  /* 0xffffff8004047810 */ /* 0x000fe20007ffe0ff */
[----:B------:R2:W1:Y:S01]  /*1d60*/  I2F.F16 R9, R3 ;  /* 0x0000000300097306 */ /* 0x0004620000200c00 */
[----:B------:R-:W-:Y:S02]  /*1d70*/  LOP3.LUT R2, R2, 0xff, RZ, 0xc0, !PT ;  /* 0x000000ff02027812 */ /* 0x000fe400078ec0ff */
[----:B0-----:R-:W-:Y:S02]  /*1d80*/  SHF.R.U32.HI R24, RZ, 0x8, R10 ;  /* 0x00000008ff187819 */ /* 0x001fe4000001160a */
[----:B------:R-:W-:-:S02]  /*1d90*/  LEA.HI R41, R13, 0xffffff80, RZ, 0x8 ;  /* 0xffffff800d297811 */ /* 0x000fc400078f40ff */
[----:B------:R-:W-:Y:S01]  /*1da0*/  LEA.HI R42, R14, 0xffffff80, RZ, 0x8 ;  /* 0xffffff800e2a7811 */ /* 0x000fe200078f40ff */
[----:B------:R0:W1:Y:S01]  /*1db0*/  I2F.F16 R48, R0 ;  /* 0x0000000000307306 */ /* 0x0000620000200c00 */
[C---:B--2---:R-:W-:Y:S02]  /*1dc0*/  LOP3.LUT R3, R15.reuse, 0xff, RZ, 0xc0, !PT ;  /* 0x000000ff0f037812 */ /* 0x044fe400078ec0ff */
[----:B------:R-:W-:Y:S02]  /*1dd0*/  LEA.HI R43, R15, 0xffffff80, RZ, 0x8 ;  /* 0xffffff800f2b7811 */ /* 0x000fe400078f40ff */
[----:B------:R-:W-:Y:S02]  /*1de0*/  IADD3 R3, PT, PT, R3, -0x80, RZ ;  /* 0xffffff8003037810 */ /* 0x000fe40007ffe0ff */
[----:B------:R-:W-:Y:S01]  /*1df0*/  IADD3 R2, PT, PT, R2, -0x80, RZ ;  /* 0xffffff8002027810 */ /* 0x000fe20007ffe0ff */
[----:B------:R2:W1:Y:S01]  /*1e00*/  I2F.F16 R45, R4 ;  /* 0x00000004002d7306 */ /* 0x0004620000200c00 */
[----:B0-----:R-:W-:-:S02]  /*1e10*/  SHF.R.U32.HI R0, RZ, 0x8, R13 ;  /* 0x00000008ff007819 */ /* 0x001fc4000001160d */
[----:B------:R-:W-:Y:S02]  /*1e20*/  SHF.R.U32.HI R12, RZ, 0x10, R12 ;  /* 0x00000010ff0c7819 */ /* 0x000fe4000001160c */
[----:B------:R-:W-:Y:S02]  /*1e30*/  LOP3.LUT R0, R0, 0xff, RZ, 0xc0, !PT ;  /* 0x000000ff00007812 */ /* 0x000fe400078ec0ff */
[----:B------:R-:W-:Y:S01]  /*1e40*/  SHF.R.U32.HI R13, RZ, 0x10, R13 ;  /* 0x00000010ff0d7819 */ /* 0x000fe2000001160d */
[----:B------:R0:W1:Y:S01]  /*1e50*/  I2F.F16 R51, R3 ;  /* 0x0000000300337306 */ /* 0x0000620000200c00 */
[----:B------:R-:W-:Y:S02]  /*1e60*/  IADD3 R0, PT, PT, R0, -0x80, RZ ;  /* 0xffffff8000007810 */ /* 0x000fe40007ffe0ff */
[--C-:B--2---:R-:W-:Y:S02]  /*1e70*/  SHF.R.U32.HI R4, RZ, 0x8, R15.reuse ;  /* 0x00000008ff047819 */ /* 0x104fe4000001160f */
[----:B------:R-:W-:-:S02]  /*1e80*/  SHF.R.U32.HI R15, RZ, 0x10, R15 ;  /* 0x00000010ff0f7819 */ /* 0x000fc4000001160f */
[----:B------:R-:W-:Y:S01]  /*1e90*/  LOP3.LUT R24, R24, 0xff, RZ, 0xc0, !PT ;  /* 0x000000ff18187812 */ /* 0x000fe200078ec0ff */
[----:B------:R2:W1:Y:S01]  /*1ea0*/  I2F.F16 R52, R2 ;  /* 0x0000000200347306 */ /* 0x0004620000200c00 */
[--C-:B0-----:R-:W-:Y:S02]  /*1eb0*/  SHF.R.U32.HI R3, RZ, 0x8, R14.reuse ;  /* 0x00000008ff037819 */ /* 0x101fe4000001160e */
[----:B------:R-:W-:Y:S02]  /*1ec0*/  SHF.R.U32.HI R14, RZ, 0x10, R14 ;  /* 0x00000010ff0e7819 */ /* 0x000fe4000001160e */
[----:B------:R-:W-:Y:S02]  /*1ed0*/  LOP3.LUT R12, R12, 0xff, RZ, 0xc0, !PT ;  /* 0x000000ff0c0c7812 */ /* 0x000fe400078ec0ff */
[----:B------:R-:W-:Y:S01]  /*1ee0*/  LOP3.LUT R13, R13, 0xff, RZ, 0xc0, !PT ;  /* 0x000000ff0d0d7812 */ /* 0x000fe200078ec0ff */
[----:B------:R0:W1:Y:S01]  /*1ef0*/  I2F.F16 R54, R0 ;  /* 0x0000000000367306 */ /* 0x0000620000200c00 */
[----:B------:R-:W-:-:S02]  /*1f00*/  LOP3.LUT R3, R3, 0xff, RZ, 0xc0, !PT ;  /* 0x000000ff03037812 */ /* 0x000fc400078ec0ff */
[----:B--2---:R-:W-:Y:S02]  /*1f10*/  LOP3.LUT R2, R14, 0xff, RZ, 0xc0, !PT ;  /* 0x000000ff0e027812 */ /* 0x004fe400078ec0ff */
[----:B------:R-:W-:Y:S02]  /*1f20*/  LOP3.LUT R4, R4, 0xff, RZ, 0xc0, !PT ;  /* 0x000000ff04047812 */ /* 0x000fe400078ec0ff */
[----:B------:R-:W-:Y:S01]  /*1f30*/  LEA.HI R36, R10, 0xffffff80, RZ, 0x8 ;  /* 0xffffff800a247811 */ /* 0x000fe200078f40ff */
[----:B------:R-:W2:Y:S01]  /*1f40*/  I2F.F16 R40, R40 ;  /* 0x0000002800287306 */ /* 0x000ea20000200c00 */
[----:B0-----:R-:W-:Y:S02]  /*1f50*/  LOP3.LUT R0, R15, 0xff, RZ, 0xc0, !PT ;  /* 0x000000ff0f007812 */ /* 0x001fe400078ec0ff */
[----:B------:R-:W-:Y:S02]  /*1f60*/  IADD3 R10, PT, PT, R24, -0x80, RZ ;  /* 0xffffff80180a7810 */ /* 0x000fe40007ffe0ff */
[----:B------:R-:W-:-:S02]  /*1f70*/  IADD3 R12, PT, PT, R12, -0x80, RZ ;  /* 0xffffff800c0c7810 */ /* 0x000fc40007ffe0ff */
[----:B------:R-:W-:Y:S01]  /*1f80*/  IADD3 R13, PT, PT, R13, -0x80, RZ ;  /* 0xffffff800d0d7810 */ /* 0x000fe20007ffe0ff */
[----:B------:R-:W0:Y:S01]  /*1f90*/  I2F.F16 R36, R36 ;  /* 0x0000002400247306 */ /* 0x000e220000200c00 */
[----:B------:R-:W-:Y:S02]  /*1fa0*/  IADD3 R3, PT, PT, R3, -0x80, RZ ;  /* 0xffffff8003037810 */ /* 0x000fe40007ffe0ff */
[----:B------:R-:W-:Y:S02]  /*1fb0*/  IADD3 R2, PT, PT, R2, -0x80, RZ ;  /* 0xffffff8002027810 */ /* 0x000fe40007ffe0ff */
[----:B------:R-:W-:Y:S02]  /*1fc0*/  IADD3 R4, PT, PT, R4, -0x80, RZ ;  /* 0xffffff8004047810 */ /* 0x000fe40007ffe0ff */
[----:B------:R-:W-:Y:S01]  /*1fd0*/  IADD3 R0, PT, PT, R0, -0x80, RZ ;  /* 0xffffff8000007810 */ /* 0x000fe20007ffe0ff */
[----:B------:R-:W0:Y:S01]  /*1fe0*/  I2F.F16 R41, R41 ;  /* 0x0000002900297306 */ /* 0x000e220000200c00 */
[----:B------:R-:W-:-:S07]  /*1ff0*/  PRMT R24, RZ, 0x5410, RZ ;  /* 0x00005410ff187816 */ /* 0x000fce00000000ff */
        /* <DEDUP_REMOVED lines=105> */
.L_x_3171:
        /* <DEDUP_REMOVED lines=101> */
.L_x_3173:
        /* <DEDUP_REMOVED lines=18> */
[----:B------:R-:W-:Y:S02]  /*2e00*/  HADD2.F32 R59, -RZ, R3.H1_H1 ;  /* 0x30000003ff3b7230 */ /* 0x000fe40000004100 */
[----:B------:R-:W-:Y:S02]  /*2e10*/  HADD2.F32 R2, -RZ, R37.H0_H0 ;  /* 0x20000025ff027230 */ /* 0x000fe40000004100 */
[----:B------:R-:W-:Y:S02]  /*2e20*/  HADD2.F32 R3, -RZ, R38.H0_H0 ;  /* 0x20000026ff037230 */ /* 0x000fe40000004100 */
        /* <DEDUP_REMOVED lines=71> */
.L_x_3172:
        /* <DEDUP_REMOVED lines=198> */
.L_x_3174:
        /* <DEDUP_REMOVED lines=98> */
.L_x_3176:
        /* <DEDUP_REMOVED lines=15> */
[--C-:B------:R-:W-:Y:S02]  /*4610*/  HADD2.F32 R60, -RZ, R3.reuse.H0_H0 ;  /* 0x20000003ff3c7230 */ /* 0x100fe40000004100 */
[----:B------:R-:W-:Y:S02]  /*4620*/  HADD2.F32 R61, -RZ, R3.H1_H1 ;  /* 0x30000003ff3d7230 */ /* 0x000fe40000004100 */
[----:B------:R-:W-:Y:S02]  /*4630*/  HADD2.F32 R3, -RZ, R38.H0_H0 ;  /* 0x20000026ff037230 */ /* 0x000fe40000004100 */
[----:B------:R-:W-:Y:S02]  /*4640*/  HADD2.F32 R58, -RZ, R2.H1_H1 ;  /* 0x30000002ff3a7230 */ /* 0x000fe40000004100 */
[----:B------:R-:W-:Y:S02]  /*4650*/  HADD2.F32 R2, -RZ, R37.H0_H0 ;  /* 0x20000025ff027230 */ /* 0x000fe40000004100 */
[----:B------:R-:W-:Y:S01]  /*4660*/  FFMA.FTZ R3, R3, R59, RZ ;  /* 0x0000003b03037223 */ /* 0x000fe200000100ff */
[----:B------:R-:W-:-:S02]  /*4670*/  HADD2.F32 R38, -RZ, R9.H0_H0 ;  /* 0x20000009ff267230 */ /* 0x000fc40000004100 */
[-C--:B------:R-:W-:Y:S01]  /*4680*/  FFMA.FTZ R9, R0, R59.reuse, RZ ;  /* 0x0000003b00097223 */ /* 0x080fe200000100ff */
[----:B------:R-:W-:Y:S02]  /*4690*/  HADD2.F32 R0, -RZ, R44.H0_H0 ;  /* 0x2000002cff007230 */ /* 0x000fe40000004100 */
[-C--:B------:R-:W-:Y:S01]  /*46a0*/  FFMA.FTZ R35, R2, R59.reuse, RZ ;  /* 0x0000003b02237223 */ /* 0x080fe200000100ff */
[-C--:B------:R-:W-:Y:S01]  /*46b0*/  FFMA.FTZ R3, R46, R58.reuse, R3 ;  /* 0x0000003a2e037223 */ /* 0x080fe20000010003 */
[-C--:B------:R-:W-:Y:S01]  /*46c0*/  FFMA.FTZ R9, R8, R58.reuse, R9 ;  /* 0x0000003a08097223 */ /* 0x080fe20000010009 */
[----:B------:R-:W-:Y:S02]  /*46d0*/  HADD2.F32 R8, -RZ, R47.H0_H0 ;  /* 0x2000002fff087230 */ /* 0x000fe40000004100 */
[----:B------:R-:W-:Y:S01]  /*46e0*/  FFMA.FTZ R59, R4, R59, RZ ;  /* 0x0000003b043b7223 */ /* 0x000fe200000100ff */
[----:B------:R-:W-:Y:S02]  /*46f0*/  HADD2.F32 R2, -RZ, R45.H0_H0 ;  /* 0x2000002dff027230 */ /* 0x000fe40000004100 */
[----:B------:R-:W-:Y:S01]  /*4700*/  FFMA.FTZ R35, R38, R58, R35 ;  /* 0x0000003a26237223 */ /* 0x000fe20000010023 */
        /* <DEDUP_REMOVED lines=10> */
[----:B-1----:R-:W-:-:S02]  /*47b0*/  HADD2.F32 R3, -RZ, R10.H0_H0 ;  /* 0x2000000aff037230 */ /* 0x002fc40000004100 */
        /* <DEDUP_REMOVED lines=49> */
.L_x_3175:
        /* <DEDUP_REMOVED lines=198> */
.L_x_3177:
        /* <DEDUP_REMOVED lines=98> */
.L_x_3179:
        /* <DEDUP_REMOVED lines=91> */
.L_x_3178:
        /* <DEDUP_REMOVED lines=199> */
.L_x_3180:
        /* <DEDUP_REMOVED lines=99> */
.L_x_3181:
        /* <DEDUP_REMOVED lines=66> */
[----:B------:R-:W-:Y:S02]  /*79c0*/  HADD2.F32 R10, -RZ, R57.H0_H0 ;  /* 0x20000039ff0a7230 */ /* 0x000fe40000004100 */
[----:B------:R-:W-:Y:S01]  /*79d0*/  FFMA.FTZ R8, R8, R2, R35 ;  /* 0x0000000208087223 */ /* 0x000fe20000010023 */
[----:B------:R-:W-:-:S02]  /*79e0*/  HADD2.F32 R11, -RZ, R11.H1_H1 ;  /* 0x3000000bff0b7230 */ /* 0x000fc40000004100 */
        /* <DEDUP_REMOVED lines=21> */
[----:B------:R-:W-:Y:S01]  /*7b40*/  HFMA2 R24, R0, 1, 1, R24 ;  /* 0x3c003c0000187831 */ /* 0x000fe20000000018 */
[----:B------:R-:W-:Y:S01]  /*7b50*/  MOV R0, R6 ;  /* 0x0000000600007202 */ /* 0x000fe20000000f00 */
[----:B------:R-:W-:-:S07]  /*7b60*/  HADD2 R29, R8, R29 ;  /* 0x0000001d081d7230 */ /* 0x000fce0000000000 */
.L_x_3170:
        /* <DEDUP_REMOVED lines=9> */
.L_x_3189:
        /* <DEDUP_REMOVED lines=14> */
[----:B------:R-:W-:-:S02]  /*7ce0*/  SHF.R.U32.HI R45, RZ, 0xc, R38 ;  /* 0x0000000cff2d7819 */ /* 0x000fc40000011626 */
[----:B------:R-:W-:Y:S02]  /*7cf0*/  LOP3.LUT R46, R38, 0x3f003f, RZ, 0xc0, !PT ;  /* 0x003f003f262e7812 */ /* 0x000fe400078ec0ff */
[----:B------:R-:W-:Y:S02]  /*7d00*/  SHF.R.U32.HI R47, RZ, 0x6, R38 ;  /* 0x00000006ff2f7819 */ /* 0x000fe40000011626 */
[--C-:B------:R-:W-:Y:S02]  /*7d10*/  SHF.R.U32.HI R49, RZ, 0xc, R39.reuse ;  /* 0x0000000cff317819 */ /* 0x100fe40000011627 */
[----:B------:R-:W-:Y:S02]  /*7d20*/  LOP3.LUT R54, R39, 0x3f003f, RZ, 0xc0, !PT ;  /* 0x003f003f27367812 */ /* 0x000fe400078ec0ff */
[----:B------:R-:W-:Y:S02]  /*7d30*/  SHF.R.U32.HI R55, RZ, 0x6, R39 ;  /* 0x00000006ff377819 */ /* 0x000fe40000011627 */
[----:B------:R-:W-:-:S02]  /*7d40*/  LOP3.LUT R47, R47, 0x3f003f, RZ, 0xc0, !PT ;  /* 0x003f003f2f2f7812 */ /* 0x000fc400078ec0ff */
[--C-:B----4-:R-:W-:Y:S02]  /*7d50*/  SHF.R.U32.HI R34, RZ, 0x8, R12.reuse ;  /* 0x00000008ff227819 */ /* 0x110fe4000001160c */
[----:B------:R-:W-:Y:S02]  /*7d60*/  LOP3.LUT R32, R12, 0x3f003f, RZ, 0xc0, !PT ;  /* 0x003f003f0c207812 */ /* 0x000fe400078ec0ff */
[--C-:B------:R-:W-:Y:S02]  /*7d70*/  SHF.R.U32.HI R33, RZ, 0x6, R12.reuse ;  /* 0x00000006ff217819 */ /* 0x100fe4000001160c */
        /* <DEDUP_REMOVED lines=12> */
[----:B------:R-:W-:Y:S02]  /*7e40*/  LOP3.LUT R36, R45, 0xf000f, RZ, 0xc0, !PT ;  /* 0x000f000f2d247812 */ /* 0x000fe400078ec0ff */
[----:B------:R-:W-:Y:S02]  /*7e50*/  LOP3.LUT R42, R49, 0xf000f, RZ, 0xc0, !PT ;  /* 0x000f000f312a7812 */ /* 0x000fe400078ec0ff */
[----:B------:R-:W-:-:S02]  /*7e60*/  LOP3.LUT R45, R15, 0x300030, R12, 0xf8, !PT ;  /* 0x003000300f2d7812 */ /* 0x000fc400078ef80c */
[----:B------:R-:W-:Y:S02]  /*7e70*/  LOP3.LUT R52, R36, 0x300030, R39, 0xf8, !PT ;  /* 0x0030003024347812 */ /* 0x000fe400078ef827 */
[----:B---3--:R-:W-:Y:S02]  /*7e80*/  LOP3.LUT R15, R9, 0x3f003f, RZ, 0xc0, !PT ;  /* 0x003f003f090f7812 */ /* 0x008fe400078ec0ff */
[----:B------:R-:W-:Y:S02]  /*7e90*/  SHF.R.U32.HI R39, RZ, 0x6, R9 ;  /* 0x00000006ff277819 */ /* 0x000fe40000011609 */
[----:B------:R-:W-:Y:S02]  /*7ea0*/  LOP3.LUT R61, R42, 0x300030, R53, 0xf8, !PT ;  /* 0x003000302a3d7812 */ /* 0x000fe400078ef835 */
[----:B------:R-:W-:Y:S02]  /*7eb0*/  SHF.R.U32.HI R9, RZ, 0xc, R9 ;  /* 0x0000000cff097819 */ /* 0x000fe40000011609 */
[----:B------:R-:W-:-:S02]  /*7ec0*/  LOP3.LUT R50, R14, 0x3f003f, RZ, 0xc0, !PT ;  /* 0x003f003f0e327812 */ /* 0x000fc400078ec0ff */
[--C-:B------:R-:W-:Y:S02]  /*7ed0*/  SHF.R.U32.HI R51, RZ, 0x6, R14.reuse ;  /* 0x00000006ff337819 */ /* 0x100fe4000001160e */
[----:B------:R-:W-:Y:S02]  /*7ee0*/  SHF.R.U32.HI R48, RZ, 0xa, R14 ;  /* 0x0000000aff307819 */ /* 0x000fe4000001160e */
[----:B------:R-:W-:Y:S02]  /*7ef0*/  LOP3.LUT R42, R10, 0x3f003f, RZ, 0xc0, !PT ;  /* 0x003f003f0a2a7812 */ /* 0x000fe400078ec0ff */
[----:B------:R-:W-:Y:S02]  /*7f00*/  SHF.R.U32.HI R49, RZ, 0x6, R10 ;  /* 0x00000006ff317819 */ /* 0x000fe4000001160a */
[----:B------:R-:W-:Y:S02]  /*7f10*/  LOP3.LUT R14, R13, 0x300030, R34, 0xf8, !PT ;  /* 0x003000300d0e7812 */ /* 0x000fe400078ef822 */
[----:B------:R-:W-:-:S02]  /*7f20*/  SHF.R.U32.HI R10, RZ, 0xc, R10 ;  /* 0x0000000cff0a7819 */ /* 0x000fc4000001160a */
[----:B------:R-:W-:Y:S02]  /*7f30*/  LOP3.LUT R56, R11, 0x3f003f, RZ, 0xc0, !PT ;  /* 0x003f003f0b387812 */ /* 0x000fe400078ec0ff */
[--C-:B------:R-:W-:Y:S02]  /*7f40*/  SHF.R.U32.HI R57, RZ, 0x6, R11.reuse ;  /* 0x00000006ff397819 */ /* 0x100fe4000001160b */
[----:B------:R-:W-:Y:S02]  /*7f50*/  LOP3.LUT R12, R8, 0x3f003f, RZ, 0xc0, !PT ;  /* 0x003f003f080c7812 */ /* 0x000fe400078ec0ff */
[--C-:B------:R-:W-:Y:S02]  /*7f60*/  SHF.R.U32.HI R13, RZ, 0x6, R8.reuse ;  /* 0x00000006ff0d7819 */ /* 0x100fe40000011608 */
        /* <DEDUP_REMOVED lines=11> */
[----:B------:R-:W-:Y:S01]  /*8020*/  LOP3.LUT R9, R39, 0x3f003f, RZ, 0xc0, !PT ;  /* 0x003f003f27097812 */ /* 0x000fe200078ec0ff */
[----:B------:R-:W-:Y:S01]  /*8030*/  HADD2 R39, R47, -1056, -1056 ;  /* 0xe420e4202f277430 */ /* 0x000fe20000000000 */
[----:B------:R-:W-:Y:S02]  /*8040*/  LOP3.LUT R55, R55, 0x64006400, RZ, 0xfc, !PT ;  /* 0x6400640037377812 */ /* 0x000fe400078efcff */
[----:B------:R-:W-:-:S02]  /*8050*/  LOP3.LUT R62, R10, 0x300030, R59, 0xf8, !PT ;  /* 0x003000300a3e7812 */ /* 0x000fc400078ef83b */
        /* <DEDUP_REMOVED lines=115> */
.L_x_3183:
        /* <DEDUP_REMOVED lines=50> */
.L_x_3185:
        /* <DEDUP_REMOVED lines=45> */
.L_x_3184:
        /* <DEDUP_REMOVED lines=28> */
[----:B------:R-:W-:Y:S02]  /*8f40*/  SHF.R.U32.HI R12, RZ, 0x8, R13 ;  /* 0x00000008ff0c7819 */ /* 0x000fe4000001160d */
[----:B------:R-:W-:Y:S02]  /*8f50*/  LOP3.LUT R3, R36, 0xf000f, RZ, 0xc0, !PT ;  /* 0x000f000f24037812 */ /* 0x000fe400078ec0ff */
[----:B------:R-:W-:Y:S02]  /*8f60*/  LOP3.LUT R15, R42, 0xf000f, RZ, 0xc0, !PT ;  /* 0x000f000f2a0f7812 */ /* 0x000fe400078ec0ff */
[----:B------:R-:W-:Y:S02]  /*8f70*/  LOP3.LUT R51, R46, 0xf000f, RZ, 0xc0, !PT ;  /* 0x000f000f2e337812 */ /* 0x000fe400078ec0ff */
[----:B------:R-:W-:-:S02]  /*8f80*/  LOP3.LUT R53, R39, 0x3f003f, RZ, 0xc0, !PT ;  /* 0x003f003f27357812 */ /* 0x000fc400078ec0ff */
[----:B------:R-:W-:Y:S02]  /*8f90*/  SHF.R.U32.HI R54, RZ, 0x6, R39 ;  /* 0x00000006ff367819 */ /* 0x000fe40000011627 */
[----:B------:R-:W-:Y:S02]  /*8fa0*/  LOP3.LUT R44, R13, 0x3f003f, RZ, 0xc0, !PT ;  /* 0x003f003f0d2c7812 */ /* 0x000fe400078ec0ff */
[--C-:B------:R-:W-:Y:S02]  /*8fb0*/  SHF.R.U32.HI R45, RZ, 0x6, R13.reuse ;  /* 0x00000006ff2d7819 */ /* 0x100fe4000001160d */
[----:B------:R-:W-:Y:S02]  /*8fc0*/  SHF.R.U32.HI R39, RZ, 0xa, R13 ;  /* 0x0000000aff277819 */ /* 0x000fe4000001160d */
[----:B------:R-:W-:Y:S02]  /*8fd0*/  LOP3.LUT R55, R55, 0xf000f, RZ, 0xc0, !PT ;  /* 0x000f000f37377812 */ /* 0x000fe400078ec0ff */
[----:B------:R-:W-:-:S02]  /*8fe0*/  LOP3.LUT R13, R3, 0x300030, R2, 0xf8, !PT ;  /* 0x00300030030d7812 */ /* 0x000fc400078ef802 */
[----:B------:R-:W-:Y:S02]  /*8ff0*/  LOP3.LUT R46, R15, 0x300030, R12, 0xf8, !PT ;  /* 0x003000300f2e7812 */ /* 0x000fe400078ef80c */
[----:B------:R-:W-:Y:S02]  /*9000*/  LOP3.LUT R51, R51, 0x300030, R48, 0xf8, !PT ;  /* 0x0030003033337812 */ /* 0x000fe400078ef830 */
[----:B---3--:R-:W-:Y:S02]  /*9010*/  LOP3.LUT R3, R8, 0x3f003f, RZ, 0xc0, !PT ;  /* 0x003f003f08037812 */ /* 0x008fe400078ec0ff */
[----:B------:R-:W-:Y:S02]  /*9020*/  SHF.R.U32.HI R12, RZ, 0x6, R8 ;  /* 0x00000006ff0c7819 */ /* 0x000fe40000011608 */
[----:B------:R-:W-:Y:S02]  /*9030*/  LOP3.LUT R42, R10, 0x3f003f, RZ, 0xc0, !PT ;  /* 0x003f003f0a2a7812 */ /* 0x000fe400078ec0ff */
[----:B------:R-:W-:-:S02]  /*9040*/  SHF.R.U32.HI R48, RZ, 0x6, R10 ;  /* 0x00000006ff307819 */ /* 0x000fc4000001160a */
[----:B------:R-:W-:Y:S02]  /*9050*/  SHF.R.U32.HI R8, RZ, 0xc, R8 ;  /* 0x0000000cff087819 */ /* 0x000fe40000011608 */
[----:B------:R-:W-:Y:S02]  /*9060*/  SHF.R.U32.HI R2, RZ, 0xc, R9 ;  /* 0x0000000cff027819 */ /* 0x000fe40000011609 */
[----:B------:R-:W-:Y:S02]  /*9070*/  SHF.R.U32.HI R10, RZ, 0xc, R10 ;  /* 0x0000000cff0a7819 */ /* 0x000fe4000001160a */
[--C-:B------:R-:W-:Y:S02]  /*9080*/  SHF.R.U32.HI R36, RZ, 0xc, R11.reuse ;  /* 0x0000000cff247819 */ /* 0x100fe4000001160b */
[----:B------:R-:W-:Y:S02]  /*9090*/  LOP3.LUT R60, R55, 0x300030, R14, 0xf8, !PT ;  /* 0x00300030373c7812 */ /* 0x000fe400078ef80e */
[----:B------:R-:W-:-:S02]  /*90a0*/  SHF.R.U32.HI R56, RZ, 0x6, R11 ;  /* 0x00000006ff387819 */ /* 0x000fc4000001160b */
        /* <DEDUP_REMOVED lines=132> */
.L_x_3186:
        /* <DEDUP_REMOVED lines=48> */
.L_x_3188:
        /* <DEDUP_REMOVED lines=45> */
.L_x_3187:
[----:B------:R-:W-:Y:S01]  /*9ec0*/  IADD3 R0, PT, PT, R0, 0x20, RZ ;  /* 0x0000002000007810 */ /* 0x000fe20007ffe0ff */
[----:B------:R-:W-:Y:S01]  /*9ed0*/  UIADD3 UR4, UPT, UPT, UR4, 0x40, URZ ;  /* 0x0000004004047890 */ /* 0x000fe2000fffe0ff */
[----:B------:R-:W-:Y:S02]  /*9ee0*/  IMAD.WIDE R6, R20, 0x4, R6 ;  /* 0x0000000414067825 */ /* 0x000fe400078e0206 */
[----:B------:R-:W-:-:S13]  /*9ef0*/  ISETP.GE.AND P1, PT, R0, R35, PT ;  /* 0x000000230000720c */ /* 0x000fda0003f26270 */
[----:B------:R-:W-:Y:S05]  /*9f00*/  @!P1 BRA `(.L_x_3189) ;  /* 0xffffffdc003c9947 */ /* 0x000fea000383ffff */
[----:B------:R-:W-:-:S07]  /*9f10*/  IMAD.WIDE R32, R20, 0x18, R32 ;  /* 0x0000001814207825 */ /* 0x000fce00078e0220 */
.L_x_3182:
        /* <DEDUP_REMOVED lines=9> */
.L_x_3194:
[----:B------:R-:W1:Y:S01]  /*9fb0*/  LDC R20, c[0x0][0x3ac] ;  /* 0x0000eb00ff147b82 */ /* 0x000e620000000800 */
[----:B------:R-:W2:Y:S01]  /*9fc0*/  LDG.E.128.CONSTANT R40, desc[UR10][R32.64] ;  /* 0x0000000a20287981 */ /* 0x000ea2000c1e9d00 */
[----:B-1----:R-:W-:-:S05]  /*9fd0*/  IMAD.WIDE R34, R20, 0x4, R32 ;  /* 0x0000000414227825 */ /* 0x002fca00078e0220 */
[----:B------:R-:W3:Y:S01]  /*9fe0*/  LDG.E.128.CONSTANT R36, desc[UR10][R34.64] ;  /* 0x0000000a22247981 */ /* 0x000ee2000c1e9d00 */
[----:B------:R-:W-:-:S05]  /*9ff0*/  IMAD.WIDE R44, R20, 0x4, R34 ;  /* 0x00000004142c7825 */ /* 0x000fca00078e0222 */
[----:B------:R-:W4:Y:S01]  /*a000*/  LDG.E.128.CONSTANT R8, desc[UR10][R44.64] ;  /* 0x0000000a2c087981 */ /* 0x000f22000c1e9d00 */
[----:B------:R-:W-:-:S05]  /*a010*/  IMAD.WIDE R46, R20, 0x4, R44 ;  /* 0x00000004142e7825 */ /* 0x000fca00078e022c */
[----:B------:R1:W5:Y:S01]  /*a020*/  LDG.E.128.CONSTANT R12, desc[UR10][R46.64] ;  /* 0x0000000a2e0c7981 */ /* 0x000362000c1e9d00 */
[----:B------:R-:W-:-:S05]  /*a030*/  IMAD.WIDE R2, R20, 0x4, R46 ;  /* 0x0000000414027825 */ /* 0x000fca00078e022e */
[----:B------:R-:W5:Y:S01]  /*a040*/  LDG.E.128.CONSTANT R4, desc[UR10][R2.64] ;  /* 0x0000000a02047981 */ /* 0x000f62000c1e9d00 */
[----:B------:R-:W0:Y:S01]  /*a050*/  S2UR UR5, SR_CTAID.Y ;  /* 0x00000000000579c3 */ /* 0x000e220000002600 */
[----:B------:R-:W-:Y:S02]  /*a060*/  MOV R30, 0x2800 ;  /* 0x00002800001e7802 */ /* 0x000fe40000000f00 */
[----:B------:R-:W-:Y:S01]  /*a070*/  ISETP.NE.AND P1, PT, R23, RZ, PT ;  /* 0x000000ff1700720c */ /* 0x000fe20003f25270 */
[----:B0-----:R-:W-:-:S04]  /*a080*/  UIMAD UR5, UR5, -0x3, UR6 ;  /* 0xfffffffd050578a4 */ /* 0x001fc8000f8e0206 */
[----:B------:R-:W-:Y:S01]  /*a090*/  UISETP.NE.AND UP0, UPT, UR5, 0x1, UPT ;  /* 0x000000010500788c */ /* 0x000fe2000bf05270 */
[----:B--2---:R-:W-:Y:S02]  /*a0a0*/  SHF.R.U32.HI R48, RZ, 0xf, R40 ;  /* 0x0000000fff307819 */ /* 0x004fe40000011628 */
[----:B------:R-:W-:Y:S02]  /*a0b0*/  SHF.R.U32.HI R50, RZ, 0xf, R41 ;  /* 0x0000000fff327819 */ /* 0x000fe40000011629 */
[----:B------:R-:W-:Y:S02]  /*a0c0*/  SHF.R.U32.HI R51, RZ, 0xf, R42 ;  /* 0x0000000fff337819 */ /* 0x000fe4000001162a */
        /* <DEDUP_REMOVED lines=13> */
[----:B---3--:R-:W-:Y:S02]  /*a1a0*/  LOP3.LUT R43, R36, 0x1f001f, RZ, 0xc0, !PT ;  /* 0x001f001f242b7812 */ /* 0x008fe400078ec0ff */
[----:B------:R-:W-:-:S02]  /*a1b0*/  SHF.R.U32.HI R42, RZ, 0xa, R36 ;  /* 0x0000000aff2a7819 */ /* 0x000fc40000011624 */
[----:B------:R-:W-:Y:S02]  /*a1c0*/  LOP3.LUT R32, R36, 0x3e003e0, RZ, 0xc0, !PT ;  /* 0x03e003e024207812 */ /* 0x000fe400078ec0ff */
[----:B-1----:R-:W-:Y:S02]  /*a1d0*/  SHF.R.U32.HI R47, RZ, 0xe, R36 ;  /* 0x0000000eff2f7819 */ /* 0x002fe40000011624 */
[C---:B------:R-:W-:Y:S02]  /*a1e0*/  LOP3.LUT R44, R37.reuse, 0x1f001f, RZ, 0xc0, !PT ;  /* 0x001f001f252c7812 */ /* 0x040fe400078ec0ff */
[--C-:B------:R-:W-:Y:S02]  /*a1f0*/  SHF.R.U32.HI R45, RZ, 0xa, R37.reuse ;  /* 0x0000000aff2d7819 */ /* 0x100fe40000011625 */
[----:B------:R-:W-:Y:S02]  /*a200*/  LOP3.LUT R35, R37, 0x3e003e0, RZ, 0xc0, !PT ;  /* 0x03e003e025237812 */ /* 0x000fe400078ec0ff */
        /* <DEDUP_REMOVED lines=8> */
[----:B------:R-:W-:Y:S02]  /*a290*/  SHF.R.U32.HI R39, RZ, 0xe, R39 ;  /* 0x0000000eff277819 */ /* 0x000fe40000011627 */
[----:B------:R-:W-:Y:S02]  /*a2a0*/  LOP3.LUT R52, R52, 0x10001, RZ, 0xc0, !PT ;  /* 0x0001000134347812 */ /* 0x000fe400078ec0ff */
[----:B------:R-:W-:Y:S02]  /*a2b0*/  LOP3.LUT R51, R48, 0x20002, R47, 0xf8, !PT ;  /* 0x0002000230337812 */ /* 0x000fe400078ef82f */
[----:B------:R-:W-:Y:S02]  /*a2c0*/  LOP3.LUT R55, R50, 0x20002, R37, 0xf8, !PT ;  /* 0x0002000232377812 */ /* 0x000fe400078ef825 */
[----:B------:R-:W-:-:S02]  /*a2d0*/  LOP3.LUT R61, R36, 0x20002, R53, 0xf8, !PT ;  /* 0x00020002243d7812 */ /* 0x000fc400078ef835 */
[C---:B----4-:R-:W-:Y:S02]  /*a2e0*/  LOP3.LUT R47, R8.reuse, 0x1f001f, RZ, 0xc0, !PT ;  /* 0x001f001f082f7812 */ /* 0x050fe400078ec0ff */
[----:B------:R-:W-:Y:S02]  /*a2f0*/  SHF.R.U32.HI R48, RZ, 0xa, R8 ;  /* 0x0000000aff307819 */ /* 0x000fe40000011608 */
[----:B------:R-:W-:Y:S02]  /*a300*/  LOP3.LUT R36, R8, 0x3e003e0, RZ, 0xc0, !PT ;  /* 0x03e003e008247812 */ /* 0x000fe400078ec0ff */
[C---:B------:R-:W-:Y:S02]  /*a310*/  LOP3.LUT R60, R10.reuse, 0x1f001f, RZ, 0xc0, !PT ;  /* 0x001f001f0a3c7812 */ /* 0x040fe400078ec0ff */
[----:B------:R-:W-:Y:S02]  /*a320*/  SHF.R.U32.HI R59, RZ, 0xa, R10 ;  /* 0x0000000aff3b7819 */ /* 0x000fe4000001160a */
[----:B------:R-:W-:-:S02]  /*a330*/  LOP3.LUT R37, R10, 0x3e003e0, RZ, 0xc0, !PT ;  /* 0x03e003e00a257812 */ /* 0x000fc400078ec0ff */
[----:B------:R-:W-:Y:S02]  /*a340*/  SHF.R.U32.HI R8, RZ, 0xd, R8 ;  /* 0x0000000dff087819 */ /* 0x000fe40000011608 */
[----:B------:R-:W-:Y:S02]  /*a350*/  SHF.R.U32.HI R10, RZ, 0xd, R10 ;  /* 0x0000000dff0a7819 */ /* 0x000fe4000001160a */
[----:B------:R-:W-:Y:S02]  /*a360*/  LOP3.LUT R69, R52, 0x20002, R39, 0xf8, !PT ;  /* 0x0002000234457812 */ /* 0x000fe400078ef827 */
        /* <DEDUP_REMOVED lines=11> */
[----:B------:R-:W-:Y:S02]  /*a420*/  LOP3.LUT R9, R51, 0x40004, R8, 0xf8, !PT ;  /* 0x0004000433097812 */ /* 0x000fe400078ef808 */
[----:B------:R-:W-:Y:S02]  /*a430*/  LOP3.LUT R11, R61, 0x40004, R10, 0xf8, !PT ;  /* 0x000400043d0b7812 */ /* 0x000fe400078ef80a */
[----:B------:R-:W-:Y:S02]  /*a440*/  LOP3.LUT R8, R55, 0x40004, R50, 0xf8, !PT ;  /* 0x0004000437087812 */ /* 0x000fe400078ef832 */
[----:B------:R-:W-:-:S02]  /*a450*/  LOP3.LUT R10, R69, 0x40004, R54, 0xf8, !PT ;  /* 0x00040004450a7812 */ /* 0x000fc400078ef836 */
[C---:B-----5:R-:W-:Y:S02]  /*a460*/  LOP3.LUT R50, R12.reuse, 0x1f001f, RZ, 0xc0, !PT ;  /* 0x001f001f0c327812 */ /* 0x060fe400078ec0ff */
        /* <DEDUP_REMOVED lines=8> */
[----:B------:R-:W-:Y:S02]  /*a4f0*/  LOP3.LUT R68, R8, 0x80008, R13, 0xf8, !PT ;  /* 0x0008000808447812 */ /* 0x000fe400078ef80d */
        /* <DEDUP_REMOVED lines=9> */
[----:B------:R-:W-:Y:S02]  /*a590*/  LOP3.LUT R67, R67, 0x64006400, RZ, 0xfc, !PT ;  /* 0x6400640043437812 */ /* 0x000fe400078efcff */
[----:B------:R-:W-:Y:S02]  /*a5a0*/  SHF.R.U32.HI R14, RZ, 0xc, R14 ;  /* 0x0000000cff0e7819 */ /* 0x000fe4000001160e */
[----:B------:R-:W-:Y:S01]  /*a5b0*/  SHF.R.U32.HI R15, RZ, 0xc, R15 ;  /* 0x0000000cff0f7819 */ /* 0x000fe2000001160f */
[----:B------:R-:W-:Y:S01]  /*a5c0*/  HFMA2 R84, R67, R30.H0_H0, -48, -48 ;  /* 0xd200d20043547431 */ /* 0x000fe2000004001e */
[----:B------:R-:W-:Y:S02]  /*a5d0*/  SHF.R.U32.HI R4, RZ, 0xb, R4 ;  /* 0x0000000bff047819 */ /* 0x000fe40000011604 */
[----:B------:R-:W-:-:S02]  /*a5e0*/  LOP3.LUT R13, R6, 0x1f001f, RZ, 0xc0, !PT ;  /* 0x001f001f060d7812 */ /* 0x000fc400078ec0ff */
[----:B------:R-:W-:Y:S02]  /*a5f0*/  SHF.R.U32.HI R12, RZ, 0xa, R6 ;  /* 0x0000000aff0c7819 */ /* 0x000fe40000011606 */
[----:B------:R-:W-:Y:S02]  /*a600*/  LOP3.LUT R90, R6, 0x3e003e0, RZ, 0xc0, !PT ;  /* 0x03e003e0065a7812 */ /* 0x000fe400078ec0ff */
[----:B------:R-:W-:Y:S02]  /*a610*/  LOP3.LUT R81, R11, 0x80008, R14, 0xf8, !PT ;  /* 0x000800080b517812 */ /* 0x000fe400078ef80e */
[----:B------:R-:W-:Y:S02]  /*a620*/  LOP3.LUT R70, R10, 0x80008, R15, 0xf8, !PT ;  /* 0x000800080a467812 */ /* 0x000fe400078ef80f */
[----:B------:R-:W-:Y:S02]  /*a630*/  SHF.R.U32.HI R6, RZ, 0xb, R6 ;  /* 0x0000000bff067819 */ /* 0x000fe40000011606 */
[----:B------:R-:W-:-:S02]  /*a640*/  LOP3.LUT R4, R69, 0x100010, R4, 0xf8, !PT ;  /* 0x0010001045047812 */ /* 0x000fc400078ef804 */
[----:B------:R-:W-:Y:S02]  /*a650*/  LOP3.LUT R41, R41, 0x64006400, RZ, 0xfc, !PT ;  /* 0x6400640029297812 */ /* 0x000fe400078efcff */
[C---:B------:R-:W-:Y:S02]  /*a660*/  LOP3.LUT R11, R5.reuse, 0x1f001f, RZ, 0xc0, !PT ;  /* 0x001f001f050b7812 */ /* 0x040fe400078ec0ff */
[----:B------:R-:W-:Y:S02]  /*a670*/  SHF.R.U32.HI R10, RZ, 0xa, R5 ;  /* 0x0000000aff0a7819 */ /* 0x000fe40000011605 */
[----:B------:R-:W-:Y:S02]  /*a680*/  LOP3.LUT R88, R5, 0x3e003e0, RZ, 0xc0, !PT ;  /* 0x03e003e005587812 */ /* 0x000fe400078ec0ff */
[----:B------:R-:W-:Y:S02]  /*a690*/  LOP3.LUT R69, R40, 0x64006400, RZ, 0xfc, !PT ;  /* 0x6400640028457812 */ /* 0x000fe400078efcff */
[----:B------:R-:W-:-:S02]  /*a6a0*/  LOP3.LUT R67, R33, 0x64006400, RZ, 0xfc, !PT ;  /* 0x6400640021437812 */ /* 0x000fc400078efcff */
[----:B------:R-:W-:Y:S01]  /*a6b0*/  SHF.R.U32.HI R5, RZ, 0xb, R5 ;  /* 0x0000000bff057819 */ /* 0x000fe20000011605 */
[-C--:B------:R-:W-:Y:S01]  /*a6c0*/  HFMA2 R82, R69, R30.reuse.H0_H0, -48, -48 ;  /* 0xd200d20045527431 */ /* 0x080fe2000004001e */
[----:B------:R-:W-:Y:S02]  /*a6d0*/  LOP3.LUT R35, R35, 0x64006400, RZ, 0xfc, !PT ;  /* 0x6400640023237812 */ /* 0x000fe400078efcff */
[----:B------:R-:W-:Y:S02]  /*a6e0*/  LOP3.LUT R33, R36, 0x64006400, RZ, 0xfc, !PT ;  /* 0x6400640024217812 */ /* 0x000fe400078efcff */
[----:B------:R-:W-:Y:S01]  /*a6f0*/  LOP3.LUT R89, R37, 0x64006400, RZ, 0xfc, !PT ;  /* 0x6400640025597812 */ /* 0x000fe200078efcff */
[-C--:B------:R-:W-:Y:S01]  /*a700*/  HFMA2 R69, R35, R30.reuse.H0_H0, -48, -48 ;  /* 0xd200d20023457431 */ /* 0x080fe2000004001e */
[----:B------:R-:W-:Y:S02]  /*a710*/  LOP3.LUT R91, R34, 0x64006400, RZ, 0xfc, !PT ;  /* 0x64006400225b7812 */ /* 0x000fe400078efcff */
[----:B------:R-:W-:Y:S01]  /*a720*/  LOP3.LUT R6, R81, 0x100010, R6, 0xf8, !PT ;  /* 0x0010001051067812 */ /* 0x000fe200078ef806 */
[-C--:B------:R-:W-:Y:S01]  /*a730*/  HFMA2 R81, R41, R30.reuse.H0_H0, -48, -48 ;  /* 0xd200d20029517431 */ /* 0x080fe2000004001e */
[C---:B------:R-:W-:Y:S01]  /*a740*/  LOP3.LUT R92, R7.reuse, 0x3e003e0, RZ, 0xc0, !PT ;  /* 0x03e003e0075c7812 */ /* 0x040fe200078ec0ff */
[----:B------:R-:W-:Y:S01]  /*a750*/  HFMA2 R40, R89, R30.H0_H0, -48, -48 ;  /* 0xd200d20059287431 */ /* 0x000fe2000004001e */
[----:B------:R-:W-:-:S02]  /*a760*/  LOP3.LUT R14, R7, 0x1f001f, RZ, 0xc0, !PT ;  /* 0x001f001f070e7812 */ /* 0x000fc400078ec0ff */
[--C-:B------:R-:W-:Y:S02]  /*a770*/  SHF.R.U32.HI R15, RZ, 0xa, R7.reuse ;  /* 0x0000000aff0f7819 */ /* 0x100fe40000011607 */
[----:B------:R-:W-:Y:S02]  /*a780*/  SHF.R.U32.HI R7, RZ, 0xb, R7 ;  /* 0x0000000bff077819 */ /* 0x000fe40000011607 */
        /* <DEDUP_REMOVED lines=216> */
.L_x_3191:
[----:B------:R-:W-:Y:S05]  /*b510*/  BRA.U !UP0, `(.L_x_3192) ;  /* 0x0000000908807547 */ /* 0x000fea000b800000 */
        /* <DEDUP_REMOVED lines=81> */
.L_x_3193:
        /* <DEDUP_REMOVED lines=79> */
.L_x_3192:
[----:B------:R-:W-:Y:S01]  /*bf20*/  IADD3 R0, PT, PT, R0, 0x20, RZ ;  /* 0x0000002000007810 */ /* 0x000fe20007ffe0ff */
[----:B------:R-:W-:Y:S01]  /*bf30*/  UIADD3 UR4, UPT, UPT, UR4, 0x40, URZ ;  /* 0x0000004004047890 */ /* 0x000fe2000fffe0ff */
[----:B------:R-:W-:Y:S02]  /*bf40*/  IMAD.WIDE R32, R20, 0x4, R2 ;  /* 0x0000000414207825 */ /* 0x000fe400078e0202 */
[----:B------:R-:W-:-:S13]  /*bf50*/  ISETP.GE.AND P1, PT, R0, R31, PT ;  /* 0x0000001f0000720c */ /* 0x000fda0003f26270 */
[----:B------:R-:W-:Y:S05]  /*bf60*/  @!P1 BRA `(.L_x_3194) ;  /* 0xffffffe000109947 */ /* 0x000fea000383ffff */
.L_x_3190:
[----:B------:R-:W0:Y:S01]  /*bf70*/  S2R R3, SR_CTAID.X ;  /* 0x0000000000037919 */ /* 0x000e220000002500 */
[----:B------:R-:W1:Y:S01]  /*bf80*/  S2UR UR4, SR_CTAID.Y ;  /* 0x00000000000479c3 */ /* 0x000e620000002600 */
[----:B------:R-:W-:Y:S01]  /*bf90*/  HMUL2 R7, R28, R23.H0_H0 ;  /* 0x200000171c077232 */ /* 0x000fe20000000000 */
[----:B------:R-:W0:Y:S06]  /*bfa0*/  S2R R0, SR_TID.X ;  /* 0x0000000000007919 */ /* 0x000e2c0000002100 */
[----:B------:R-:W2:Y:S01]  /*bfb0*/  LDC.64 R4, c[0x0][0x3a0] ;  /* 0x0000e800ff047b82 */ /* 0x000ea20000000a00 */
[----:B-1----:R-:W-:Y:S01]  /*bfc0*/  UIMAD UR4, UR4, 0x3, URZ ;  /* 0x00000003040478a4 */ /* 0x002fe2000f8e02ff */
[----:B0-----:R-:W-:-:S06]  /*bfd0*/  LEA R3, R3, R0, 0x5 ;  /* 0x0000000003037211 */ /* 0x001fcc00078e28ff */
[----:B------:R-:W0:Y:S01]  /*bfe0*/  LDC R0, c[0x0][0x3a8] ;  /* 0x0000ea00ff007b82 */ /* 0x000e220000000800 */
[----:B------:R-:W-:-:S05]  /*bff0*/  SHF.L.U32 R3, R3, 0x2, RZ ;  /* 0x0000000203037819 */ /* 0x000fca00000006ff */
[----:B------:R-:W-:-:S04]  /*c000*/  IMAD R3, R20, UR4, R3 ;  /* 0x0000000414037c24 */ /* 0x000fc8000f8e0203 */
        /* <DEDUP_REMOVED lines=11> */
.L_x_3198:
[----:B------:R-:W0:Y:S02]  /*c0c0*/  LDS R2, [R6] ;  /* 0x0000000006027984 */ /* 0x000e240000000800 */
[----:B0-----:R-:W-:-:S05]  /*c0d0*/  HADD2 R3, R2, R7 ;  /* 0x0000000702037230 */ /* 0x001fca0000000000 */
[----:B------:R-:W0:Y:S02]  /*c0e0*/  ATOMS.CAST.SPIN P1, [R6], R2, R3 ;  /* 0x000000020600758d */ /* 0x000e240001820003 */
[----:B0-----:R-:W-:Y:S05]  /*c0f0*/  @!P1 BRA `(.L_x_3198) ;  /* 0xfffffffc00f09947 */ /* 0x001fea000383ffff */
[----:B------:R-:W-:Y:S05]  /*c100*/  BRA `(.L_x_3196) ;  /* 0x00000000000c7947 */ /* 0x000fea0003800000 */
.L_x_3197:
[----:B------:R-:W2:Y:S02]  /*c110*/  LD.E R2, desc[UR10][R4.64] ;  /* 0x0000000a04027980 */ /* 0x000ea4000c101900 */
[----:B--2---:R-:W-:-:S05]  /*c120*/  IADD3 R3, PT, PT, R7, R2, RZ ;  /* 0x0000000207037210 */ /* 0x004fca0007ffe0ff */
[----:B------:R0:W-:Y:S02]  /*c130*/  ST.E desc[UR10][R4.64], R3 ;  /* 0x0000000304007985 */ /* 0x0001e4000c10190a */
.L_x_3196:
[----:B------:R-:W-:Y:S05]  /*c140*/  BSYNC.RECONVERGENT B0 ;  /* 0x0000000000007941 */ /* 0x000fea0003800200 */
.L_x_3195:
[----:B------:R1:W-:Y:S01]  /*c150*/  ATOM.E.ADD.F16x2.RN.STRONG.GPU P1, RZ, desc[UR10][R4.64+0x4], R23 ;  /* 0x8000041704ff79a2 */ /* 0x0003e2000c12e10a */
[----:B------:R-:W-:Y:S04]  /*c160*/  BSSY.RECONVERGENT B0, `(.L_x_3199) ;  /* 0x000000e000007945 */ /* 0x000fe80003800200 */
[----:B-1----:R-:W-:Y:S05]  /*c170*/  @P1 BRA `(.L_x_3200) ;  /* 0x0000000000301947 */ /* 0x002fea0003800000 */
[----:B------:R-:W1:Y:S02]  /*c180*/  QSPC.E.S P1, RZ, [R4+0x4] ;  /* 0x0000040004ff73aa */ /* 0x000e640000020500 */
[----:B-1----:R-:W-:Y:S05]  /*c190*/  @!P1 BRA `(.L_x_3201) ;  /* 0x00000000001c9947 */ /* 0x002fea0003800000 */
[----:B------:R-:W-:-:S04]  /*c1a0*/  MOV R2, R4 ;  /* 0x0000000400027202 */ /* 0x000fc80000000f00 */
[----:B------:R-:W-:-:S07]  /*c1b0*/  MOV R6, R2 ;  /* 0x0000000200067202 */ /* 0x000fce0000000f00 */
.L_x_3202:
[----:B------:R-:W0:Y:S02]  /*c1c0*/  LDS R2, [R6+0x4] ;  /* 0x0000040006027984 */ /* 0x000e240000000800 */
[----:B0-----:R-:W-:-:S05]  /*c1d0*/  HFMA2 R3, R2, 1, 1, R23 ;  /* 0x3c003c0002037831 */ /* 0x001fca0000000017 */
[----:B------:R-:W0:Y:S02]  /*c1e0*/  ATOMS.CAST.SPIN P1, [R6+0x4], R2, R3 ;  /* 0x000004020600758d */ /* 0x000e240001820003 */
[----:B0-----:R-:W-:Y:S05]  /*c1f0*/  @!P1 BRA `(.L_x_3202) ;  /* 0xfffffffc00f09947 */ /* 0x001fea000383ffff */
[----:B------:R-:W-:Y:S05]  /*c200*/  BRA `(.L_x_3200) ;  /* 0x00000000000c7947 */ /* 0x000fea0003800000 */
.L_x_3201:
[----:B------:R-:W0:Y:S02]  /*c210*/  LD.E R2, desc[UR10][R4.64+0x4] ;  /* 0x0000040a04027980 */ /* 0x000e24000c101900 */
[----:B0-----:R-:W-:-:S05]  /*c220*/  IADD3 R3, PT, PT, R23, R2, RZ ;  /* 0x0000000217037210 */ /* 0x001fca0007ffe0ff */
[----:B------:R1:W-:Y:S02]  /*c230*/  ST.E desc[UR10][R4.64+0x4], R3 ;  /* 0x0000040304007985 */ /* 0x0003e4000c10190a */
.L_x_3200:
[----:B------:R-:W-:Y:S05]  /*c240*/  BSYNC.RECONVERGENT B0 ;  /* 0x0000000000007941 */ /* 0x000fea0003800200 */
.L_x_3199:
        /* <DEDUP_REMOVED lines=11> */
.L_x_3206:
[----:B------:R-:W0:Y:S02]  /*c300*/  LDS R2, [R6] ;  /* 0x0000000006027984 */ /* 0x000e240000000800 */
[----:B0-----:R-:W-:-:S05]  /*c310*/  HADD2 R3, R2, R7 ;  /* 0x0000000702037230 */ /* 0x001fca0000000000 */
[----:B------:R-:W0:Y:S02]  /*c320*/  ATOMS.CAST.SPIN P0, [R6], R2, R3 ;  /* 0x000000020600758d */ /* 0x000e240001800003 */
[----:B0-----:R-:W-:Y:S05]  /*c330*/  @!P0 BRA `(.L_x_3206) ;  /* 0xfffffffc00f08947 */ /* 0x001fea000383ffff */
[----:B------:R-:W-:Y:S05]  /*c340*/  BRA `(.L_x_3204) ;  /* 0x00000000000c7947 */ /* 0x000fea0003800000 */
.L_x_3205:
[----:B------:R-:W2:Y:S02]  /*c350*/  LD.E R2, desc[UR10][R4.64] ;  /* 0x0000000a04027980 */ /* 0x000ea4000c101900 */
[----:B--2---:R-:W-:-:S05]  /*c360*/  IADD3 R3, PT, PT, R7, R2, RZ ;  /* 0x0000000207037210 */ /* 0x004fca0007ffe0ff */
[----:B------:R0:W-:Y:S02]  /*c370*/  ST.E desc[UR10][R4.64], R3 ;  /* 0x0000000304007985 */ /* 0x0001e4000c10190a */
.L_x_3204:
[----:B------:R-:W-:Y:S05]  /*c380*/  BSYNC.RECONVERGENT B0 ;  /* 0x0000000000007941 */ /* 0x000fea0003800200 */
.L_x_3203:
[----:B------:R1:W-:Y:S01]  /*c390*/  ATOM.E.ADD.F16x2.RN.STRONG.GPU P0, RZ, desc[UR10][R4.64+0x4], R25 ;  /* 0x8000041904ff79a2 */ /* 0x0003e2000c10e10a */
[----:B------:R-:W-:Y:S04]  /*c3a0*/  BSSY.RECONVERGENT B0, `(.L_x_3207) ;  /* 0x000000e000007945 */ /* 0x000fe80003800200 */
[----:B-1----:R-:W-:Y:S05]  /*c3b0*/  @P0 BRA `(.L_x_3208) ;  /* 0x0000000000300947 */ /* 0x002fea0003800000 */
[----:B------:R-:W1:Y:S02]  /*c3c0*/  QSPC.E.S P0, RZ, [R4+0x4] ;  /* 0x0000040004ff73aa */ /* 0x000e640000000500 */
[----:B-1----:R-:W-:Y:S05]  /*c3d0*/  @!P0 BRA `(.L_x_3209) ;  /* 0x00000000001c8947 */ /* 0x002fea0003800000 */
[----:B------:R-:W-:-:S04]  /*c3e0*/  MOV R2, R4 ;  /* 0x0000000400027202 */ /* 0x000fc80000000f00 */
[----:B------:R-:W-:-:S07]  /*c3f0*/  MOV R6, R2 ;  /* 0x0000000200067202 */ /* 0x000fce0000000f00 */
.L_x_3210:
[----:B------:R-:W0:Y:S02]  /*c400*/  LDS R2, [R6+0x4] ;  /* 0x0000040006027984 */ /* 0x000e240000000800 */
[----:B0-----:R-:W-:-:S05]  /*c410*/  HFMA2 R3, R2, 1, 1, R25 ;  /* 0x3c003c0002037831 */ /* 0x001fca0000000019 */
[----:B------:R-:W0:Y:S02]  /*c420*/  ATOMS.CAST.SPIN P0, [R6+0x4], R2, R3 ;  /* 0x000004020600758d */ /* 0x000e240001800003 */
[----:B0-----:R-:W-:Y:S05]  /*c430*/  @!P0 BRA `(.L_x_3210) ;  /* 0xfffffffc00f08947 */ /* 0x001fea000383ffff */
[----:B------:R-:W-:Y:S05]  /*c440*/  BRA `(.L_x_3208) ;  /* 0x00000000000c7947 */ /* 0x000fea0003800000 */
.L_x_3209:
[----:B------:R-:W0:Y:S02]  /*c450*/  LD.E R2, desc[UR10][R4.64+0x4] ;  /* 0x0000040a04027980 */ /* 0x000e24000c101900 */
[----:B0-----:R-:W-:-:S05]  /*c460*/  IADD3 R3, PT, PT, R25, R2, RZ ;  /* 0x0000000219037210 */ /* 0x001fca0007ffe0ff */
[----:B------:R1:W-:Y:S02]  /*c470*/  ST.E desc[UR10][R4.64+0x4], R3 ;  /* 0x0000040304007985 */ /* 0x0003e4000c10190a */
.L_x_3208:
[----:B------:R-:W-:Y:S05]  /*c480*/  BSYNC.RECONVERGENT B0 ;  /* 0x0000000000007941 */ /* 0x000fea0003800200 */
.L_x_3207:
        /* <DEDUP_REMOVED lines=12> */
.L_x_3214:
[----:B------:R-:W0:Y:S02]  /*c550*/  LDS R2, [R0] ;  /* 0x0000000000027984 */ /* 0x000e240000000800 */
[----:B0-----:R-:W-:-:S05]  /*c560*/  HADD2 R3, R2, R7 ;  /* 0x0000000702037230 */ /* 0x001fca0000000000 */
[----:B------:R-:W0:Y:S02]  /*c570*/  ATOMS.CAST.SPIN P0, [R0], R2, R3 ;  /* 0x000000020000758d */ /* 0x000e240001800003 */
[----:B0-----:R-:W-:Y:S05]  /*c580*/  @!P0 BRA `(.L_x_3214) ;  /* 0xfffffffc00f08947 */ /* 0x001fea000383ffff */
[----:B------:R-:W-:Y:S05]  /*c590*/  BRA `(.L_x_3212) ;  /* 0x00000000000c7947 */ /* 0x000fea0003800000 */
.L_x_3213:
[----:B------:R-:W2:Y:S02]  /*c5a0*/  LD.E R0, desc[UR10][R4.64] ;  /* 0x0000000a04007980 */ /* 0x000ea4000c101900 */
[----:B--2---:R-:W-:-:S05]  /*c5b0*/  IADD3 R3, PT, PT, R7, R0, RZ ;  /* 0x0000000007037210 */ /* 0x004fca0007ffe0ff */
[----:B------:R0:W-:Y:S02]  /*c5c0*/  ST.E desc[UR10][R4.64], R3 ;  /* 0x0000000304007985 */ /* 0x0001e4000c10190a */
.L_x_3212:
[----:B------:R-:W-:Y:S05]  /*c5d0*/  BSYNC.RECONVERGENT B0 ;  /* 0x0000000000007941 */ /* 0x000fea0003800200 */
.L_x_3211:
[----:B------:R1:W-:Y:S02]  /*c5e0*/  ATOM.E.ADD.F16x2.RN.STRONG.GPU P0, RZ, desc[UR10][R4.64+0x4], R21 ;  /* 0x8000041504ff79a2 */ /* 0x0003e4000c10e10a */
[----:B-1----:R-:W-:Y:S05]  /*c5f0*/  @P0 EXIT ;  /* 0x000000000000094d */ /* 0x002fea0003800000 */
[----:B------:R-:W1:Y:S02]  /*c600*/  QSPC.E.S P0, RZ, [R4+0x4] ;  /* 0x0000040004ff73aa */ /* 0x000e640000000500 */
[----:B-1----:R-:W-:Y:S05]  /*c610*/  @!P0 BRA `(.L_x_3215) ;  /* 0x00000000001c8947 */ /* 0x002fea0003800000 */
[----:B------:R-:W-:-:S04]  /*c620*/  MOV R2, R4 ;  /* 0x0000000400027202 */ /* 0x000fc80000000f00 */
[----:B------:R-:W-:-:S07]  /*c630*/  MOV R0, R2 ;  /* 0x0000000200007202 */ /* 0x000fce0000000f00 */
.L_x_3216:
[----:B------:R-:W0:Y:S02]  /*c640*/  LDS R2, [R0+0x4] ;  /* 0x0000040000027984 */ /* 0x000e240000000800 */
[----:B0-----:R-:W-:-:S05]  /*c650*/  HFMA2 R3, R2, 1, 1, R21 ;  /* 0x3c003c0002037831 */ /* 0x001fca0000000015 */
[----:B------:R-:W0:Y:S02]  /*c660*/  ATOMS.CAST.SPIN P0, [R0+0x4], R2, R3 ;  /* 0x000004020000758d */ /* 0x000e240001800003 */
[----:B0-----:R-:W-:Y:S05]  /*c670*/  @!P0 BRA `(.L_x_3216) ;  /* 0xfffffffc00f08947 */ /* 0x001fea000383ffff */
[----:B------:R-:W-:Y:S05]  /*c680*/  EXIT ;  /* 0x000000000000794d */ /* 0x000fea0003800000 */
.L_x_3215:
[----:B------:R-:W0:Y:S02]  /*c690*/  LD.E R0, desc[UR10][R4.64+0x4] ;  /* 0x0000040a04007980 */ /* 0x000e24000c101900 */
[----:B0-----:R-:W-:-:S05]  /*c6a0*/  IADD3 R3, PT, PT, R21, R0, RZ ;  /* 0x0000000015037210 */ /* 0x001fca0007ffe0ff */
[----:B------:R-:W-:Y:S01]  /*c6b0*/  ST.E desc[UR10][R4.64+0x4], R3 ;  /* 0x0000040304007985 */ /* 0x000fe2000c10190a */
[----:B------:R-:W-:Y:S05]  /*c6c0*/  EXIT ;  /* 0x000000000000794d */ /* 0x000fea0003800000 */
.L_x_3217:
        /* <DEDUP_REMOVED lines=11> */
.L_x_5324:


//--------------------- .text._Z23gemm_half_q_half_kernelILi3ELi152ELb1ELb1ELi32EEvPK6__halfPKjS4_S2_PS0_iiiiPKtS7_iiiiiibS2_i --------------------------
	.section	.text._Z23gemm_half_q_half_kernelILi3ELi152ELb1ELb1ELi32EEvPK6__halfPKjS4_S2_PS0_iiiiPKtS7_iiiiiibS2_i,"ax",@progbits
	.align	128
        .global         _Z23gemm_half_q_half_kernelILi3ELi152ELb1ELb1ELi32EEvPK6__halfPKjS4_S2_PS0_iiiiPKtS7_iiiiiibS2_i
        .type           _Z23gemm_half_q_half_kernelILi3ELi152ELb1ELb1ELi32EEvPK6__halfPKjS4_S2_PS0_iiiiPKtS7_iiiiiibS2_i,@function
        .size           _Z23gemm_half_q_half_kernelILi3ELi152ELb1ELb1ELi32EEvPK6__halfPKjS4_S2_PS0_iiiiPKtS7_iiiiiibS2_i,(.L_x_5325 - _Z23gemm_half_q_half_kernelILi3ELi152ELb1ELb1ELi32EEvPK6__halfPKjS4_S2_PS0_iiiiPKtS7_iiiiiibS2_i)
        .other          _Z23gemm_half_q_half_kernelILi3ELi152ELb1ELb1ELi32EEvPK6__halfPKjS4_S2_PS0_iiiiPKtS7_iiiiiibS2_i,@"STO_CUDA_ENTRY STV_DEFAULT"
_Z23gemm_half_q_half_kernelILi3ELi152ELb1ELb1ELi32EEvPK6__halfPKjS4_S2_PS0_iiiiPKtS7_iiiiiibS2_i:
.text._Z23gemm_half_q_half_kernelILi3ELi152ELb1ELb1ELi32EEvPK6__halfPKjS4_S2_PS0_iiiiPKtS7_iiiiiibS2_i:
        /* <DEDUP_REMOVED lines=29> */
.L_x_3218:
        /* <DEDUP_REMOVED lines=42> */
.L_x_3224:
        /* <DEDUP_REMOVED lines=32> */
.L_x_3223:
        /* <DEDUP_REMOVED lines=20> */
.L_x_3225:
[----:B------:R-:W-:-:S13]  /*07b0*/  ISETP.EQ.AND P2, PT, R16, RZ, PT ;  /* 0x000000ff1000720c */ /* 0x000fda0003f42270 */
[----:B------:R-:W-:Y:S05]  /*07c0*/  @!P0 BRA P2, `(.L_x_3220) ;  /* 0x0000000400788947 */ /* 0x000fea0001000000 */
.L_x_3222:
        /* <DEDUP_REMOVED lines=12> */
.L_x_3221:
        /* <DEDUP_REMOVED lines=16> */
.L_x_3228:
        /* <DEDUP_REMOVED lines=32> */
.L_x_3227:
        /* <DEDUP_REMOVED lines=21> */
.L_x_3229:
[----:B------:R-:W-:-:S13]  /*0ce0*/  ISETP.NE.OR P0, PT, R16, RZ, P0 ;  /* 0x000000ff1000720c */ /* 0x000fda0000705670 */
[----:B------:R-:W-:Y:S05]  /*0cf0*/  @!P0 BRA `(.L_x_3220) ;  /* 0x00000000002c8947 */ /* 0x000fea0003800000 */
.L_x_3226:
        /* <DEDUP_REMOVED lines=11> */
.L_x_3220:
[----:B0-----:R-:W-:Y:S05]  /*0db0*/  BSYNC.RECONVERGENT B0 ;  /* 0x0000000000007941 */ /* 0x001fea0003800200 */
.L_x_3219:
        /* <DEDUP_REMOVED lines=20> */
.L_x_3233:
        /* <DEDUP_REMOVED lines=15> */
.L_x_3232:
        /* <DEDUP_REMOVED lines=12> */
.L_x_3234:
[----:B------:R-:W-:-:S13]  /*10b0*/  ISETP.NE.OR P0, PT, R13, RZ, P0 ;  /* 0x000000ff0d00720c */ /* 0x000fda0000705670 */
[----:B------:R-:W-:Y:S05]  /*10c0*/  @!P0 BRA `(.L_x_3230) ;  /* 0x00000000001c8947 */ /* 0x000fea0003800000 */
.L_x_3231:
[----:B0-----:R-:W0:Y:S02]  /*10d0*/  LDC.64 R6, c[0x0][0x3a0] ;  /* 0x0000e800ff067b82 */ /* 0x001e240000000a00 */
.L_x_3235:
[----:B0-----:R-:W-:Y:S01]  /*10e0*/  IMAD.WIDE R8, R5, 0x2, R6 ;  /* 0x0000000205087825 */ /* 0x001fe200078e0206 */
[----:B------:R-:W-:Y:S02]  /*10f0*/  IADD3 R13, PT, PT, R13, 0x1, RZ ;  /* 0x000000010d0d7810 */ /* 0x000fe40007ffe0ff */
[----:B------:R-:W-:Y:S02]  /*1100*/  IADD3 R5, PT, PT, R5, R23, RZ ;  /* 0x0000001705057210 */ /* 0x000fe40007ffe0ff */
[----:B------:R2:W-:Y:S01]  /*1110*/  STG.E.64 desc[UR6][R8.64], RZ ;  /* 0x000000ff08007986 */ /* 0x0005e2000c101b06 */
[----:B------:R-:W-:-:S13]  /*1120*/  ISETP.NE.AND P0, PT, R13, RZ, PT ;  /* 0x000000ff0d00720c */ /* 0x000fda0003f05270 */
[----:B--2---:R-:W-:Y:S05]  /*1130*/  @P0 BRA `(.L_x_3235) ;  /* 0xfffffffc00e80947 */ /* 0x004fea000383ffff */
.L_x_3230:
        /* <DEDUP_REMOVED lines=9> */
[----:B------:R-:W1:Y:S01]  /*11d0*/  LDC.64 R10, c[0x0][0x3b8] ;  /* 0x0000ee00ff0a7b82 */ /* 0x000e620000000a00 */
        /* <DEDUP_REMOVED lines=10> */
.L_x_3237:
        /* <DEDUP_REMOVED lines=42> */
.L_x_3236:
[C---:B------:R-:W-:Y:S01]  /*1520*/  ISETP.GT.AND P0, PT, R25.reuse, UR9, PT ;  /* 0x0000000919007c0c */ /* 0x040fe2000bf04270 */
[----:B------:R-:W-:Y:S01]  /*1530*/  HFMA2 R5, -RZ, RZ, 0, 0 ;  /* 0x00000000ff057431 */ /* 0x000fe200000001ff */
[----:B------:R-:W-:Y:S02]  /*1540*/  SHF.R.S32.HI R3, RZ, 0x1f, R28 ;  /* 0x0000001fff037819 */ /* 0x000fe4000001141c */
[----:B0-----:R-:W-:Y:S02]  /*1550*/  CS2R R8, SRZ ;  /* 0x0000000000087805 */ /* 0x001fe4000001ff00 */
[----:B---3--:R-:W-:Y:S02]  /*1560*/  ISETP.GT.AND P2, PT, R25, UR5, PT ;  /* 0x0000000519007c0c */ /* 0x008fe4000bf44270 */
[----:B------:R-:W-:Y:S02]  /*1570*/  LEA.HI R3, R3, R28, RZ, 0x5 ;  /* 0x0000001c03037211 */ /* 0x000fe400078f28ff */
[----:B----4-:R-:W-:-:S02]  /*1580*/  ISETP.GT.AND P3, PT, R25, UR12, PT ;  /* 0x0000000c19007c0c */ /* 0x010fc4000bf64270 */
[C---:B------:R-:W-:Y:S02]  /*1590*/  ISETP.GT.AND P4, PT, R25.reuse, UR10, PT ;  /* 0x0000000a19007c0c */ /* 0x040fe4000bf84270 */
[----:B--2---:R-:W-:Y:S02]  /*15a0*/  ISETP.GT.AND P5, PT, R25, UR11, PT ;  /* 0x0000000b19007c0c */ /* 0x004fe4000bfa4270 */
[----:B------:R-:W-:Y:S01]  /*15b0*/  SHF.R.S32.HI R10, RZ, 0x5, R3 ;  /* 0x00000005ff0a7819 */ /* 0x000fe20000011403 */
[----:B------:R-:W-:Y:S01]  /*15c0*/  HFMA2 R3, -RZ, RZ, 0, 0 ;  /* 0x00000000ff037431 */ /* 0x000fe200000001ff */
[----:B-1----:R-:W-:Y:S01]  /*15d0*/  MOV R6, RZ ;  /* 0x000000ff00067202 */ /* 0x002fe20000000f00 */
        /* <DEDUP_REMOVED lines=8> */
.L_x_3238:
        /* <DEDUP_REMOVED lines=8> */
.L_x_3239:
        /* <DEDUP_REMOVED lines=8> */
.L_x_3240:
        /* <DEDUP_REMOVED lines=8> */
.L_x_3241:
        /* <DEDUP_REMOVED lines=8> */
.L_x_3242:
        /* <DEDUP_REMOVED lines=21> */
[----:B------:R-:W-:-:S05]  /*19b0*/  UMOV UR4, UR5 ;  /* 0x0000000500047c82 */ /* 0x000fca0008000000 */
        /* <DEDUP_REMOVED lines=9> */
[----:B--2---:R-:W-:-:S02]  /*1a50*/  LOP3.LUT R0, R4, 0xff, RZ, 0xc0, !PT ;  /* 0x000000ff04007812 */ /* 0x004fc400078ec0ff */
[----:B------:R-:W-:Y:S02]  /*1a60*/  LEA.HI R25, R4, 0xffffff80, RZ, 0x8 ;  /* 0xffffff8004197811 */ /* 0x000fe400078f40ff */
[----:B------:R-:W-:Y:S02]  /*1a70*/  IADD3 R0, PT, PT, R0, -0x80, RZ ;  /* 0xffffff8000007810 */ /* 0x000fe40007ffe0ff */
[----:B------:R-:W-:Y:S02]  /*1a80*/  LOP3.LUT R2, R5, 0xff, RZ, 0xc0, !PT ;  /* 0x000000ff05027812 */ /* 0x000fe400078ec0ff */
[----:B------:R0:W1:Y:S01]  /*1a90*/  I2F.F16 R33, R0 ;  /* 0x0000000000217306 */ /* 0x0000620000200c00 */
[----:B------:R-:W-:Y:S02]  /*1aa0*/  LOP3.LUT R3, R6, 0xff, RZ, 0xc0, !PT ;  /* 0x000000ff06037812 */ /* 0x000fe400078ec0ff */
[----:B------:R-:W-:Y:S02]  /*1ab0*/  IADD3 R2, PT, PT, R2, -0x80, RZ ;  /* 0xffffff8002027810 */ /* 0x000fe40007ffe0ff */
[----:B------:R-:W-:-:S02]  /*1ac0*/  LEA.HI R32, R7, 0xffffff80, RZ, 0x8 ;  /* 0xffffff8007207811 */ /* 0x000fc400078f40ff */
[----:B------:R-:W-:Y:S01]  /*1ad0*/  LOP3.LUT R13, R7, 0xff, RZ, 0xc0, !PT ;  /* 0x000000ff070d7812 */ /* 0x000fe200078ec0ff */
[----:B------:R2:W4:Y:S01]  /*1ae0*/  I2F.F16 R34, R2 ;  /* 0x0000000200227306 */ /* 0x0005220000200c00 */
[--C-:B0-----:R-:W-:Y:S02]  /*1af0*/  SHF.R.U32.HI R0, RZ, 0x8, R4.reuse ;  /* 0x00000008ff007819 */ /* 0x101fe40000011604 */
[----:B------:R-:W-:Y:S02]  /*1b00*/  SHF.R.U32.HI R4, RZ, 0x10, R4 ;  /* 0x00000010ff047819 */ /* 0x000fe40000011604 */
[----:B------:R-:W-:Y:S02]  /*1b10*/  LOP3.LUT R0, R0, 0xff, RZ, 0xc0, !PT ;  /* 0x000000ff00007812 */ /* 0x000fe400078ec0ff */
[----:B------:R-:W-:Y:S01]  /*1b20*/  LOP3.LUT R4, R4, 0xff, RZ, 0xc0, !PT ;  /* 0x000000ff04047812 */ /* 0x000fe200078ec0ff */
[----:B------:R-:W0:Y:S01]  /*1b30*/  I2F.F16 R25, R25 ;  /* 0x0000001900197306 */ /* 0x000e220000200c00 */
[----:B------:R-:W-:-:S02]  /*1b40*/  IADD3 R0, PT, PT, R0, -0x80, RZ ;  /* 0xffffff8000007810 */ /* 0x000fc40007ffe0ff */
[----:B------:R-:W-:Y:S02]  /*1b50*/  IADD3 R4, PT, PT, R4, -0x80, RZ ;  /* 0xffffff8004047810 */ /* 0x000fe40007ffe0ff */
[--C-:B--2---:R-:W-:Y:S02]  /*1b60*/  SHF.R.U32.HI R2, RZ, 0x8, R5.reuse ;  /* 0x00000008ff027819 */ /* 0x104fe40000011605 */
[----:B------:R-:W-:Y:S01]  /*1b70*/  LEA.HI R30, R5, 0xffffff80, RZ, 0x8 ;  /* 0xffffff80051e7811 */ /* 0x000fe200078f40ff */
[----:B------:R2:W0:Y:S01]  /*1b80*/  I2F.F16 R43, R0 ;  /* 0x00000000002b7306 */ /* 0x0004220000200c00 */
[----:B------:R-:W-:Y:S02]  /*1b90*/  LOP3.LUT R2, R2, 0xff, RZ, 0xc0, !PT ;  /* 0x000000ff02027812 */ /* 0x000fe400078ec0ff */
[----:B------:R-:W-:Y:S02]  /*1ba0*/  IADD3 R3, PT, PT, R3, -0x80, RZ ;  /* 0xffffff8003037810 */ /* 0x000fe40007ffe0ff */
[----:B------:R-:W-:-:S02]  /*1bb0*/  SHF.R.U32.HI R5, RZ, 0x10, R5 ;  /* 0x00000010ff057819 */ /* 0x000fc40000011605 */
[----:B------:R-:W-:Y:S01]  /*1bc0*/  IADD3 R2, PT, PT, R2, -0x80, RZ ;  /* 0xffffff8002027810 */ /* 0x000fe20007ffe0ff */
[----:B------:R1:W0:Y:S01]  /*1bd0*/  I2F.F16 R44, R4 ;  /* 0x00000004002c7306 */ /* 0x0002220000200c00 */
[----:B--2---:R-:W-:Y:S02]  /*1be0*/  SHF.R.U32.HI R0, RZ, 0x10, R6 ;  /* 0x00000010ff007819 */ /* 0x004fe40000011606 */
[----:B------:R-:W-:Y:S02]  /*1bf0*/  IADD3 R13, PT, PT, R13, -0x80, RZ ;  /* 0xffffff800d0d7810 */ /* 0x000fe40007ffe0ff */
[----:B------:R-:W-:Y:S02]  /*1c00*/  LOP3.LUT R0, R0, 0xff, RZ, 0xc0, !PT ;  /* 0x000000ff00007812 */ /* 0x000fe400078ec0ff */
[----:B---3--:R-:W-:Y:S01]  /*1c10*/  LEA.HI R37, R8, 0xffffff80, RZ, 0x8 ;  /* 0xffffff8008257811 */ /* 0x008fe200078f40ff */
[----:B------:R2:W3:Y:S01]  /*1c20*/  I2F.F16 R35, R3 ;  /* 0x0000000300237306 */ /* 0x0004e20000200c00 */
[----:B-1----:R-:W-:-:S02]  /*1c30*/  SHF.R.U32.HI R4, RZ, 0x8, R7 ;  /* 0x00000008ff047819 */ /* 0x002fc40000011607 */
[----:B------:R-:W-:Y:S02]  /*1c40*/  SHF.R.U32.HI R7, RZ, 0x10, R7 ;  /* 0x00000010ff077819 */ /* 0x000fe40000011607 */
[----:B------:R-:W-:Y:S02]  /*1c50*/  IADD3 R46, PT, PT, R0, -0x80, RZ ;  /* 0xffffff80002e7810 */ /* 0x000fe40007ffe0ff */
[----:B------:R-:W-:Y:S01]  /*1c60*/  LOP3.LUT R0, R7, 0xff, RZ, 0xc0, !PT ;  /* 0x000000ff07007812 */ /* 0x000fe200078ec0ff */
[----:B------:R1:W0:Y:S01]  /*1c70*/  I2F.F16 R36, R13 ;  /* 0x0000000d00247306 */ /* 0x0002220000200c00 */
[----:B--2---:R-:W-:Y:S02]  /*1c80*/  LOP3.LUT R3, R5, 0xff, RZ, 0xc0, !PT ;  /* 0x000000ff05037812 */ /* 0x004fe400078ec0ff */
[----:B------:R-:W-:Y:S02]  /*1c90*/  IADD3 R47, PT, PT, R0, -0x80, RZ ;  /* 0xffffff80002f7810 */ /* 0x000fe40007ffe0ff */
[----:B------:R-:W-:-:S02]  /*1ca0*/  LOP3.LUT R0, R8, 0xff, RZ, 0xc0, !PT ;  /* 0x000000ff08007812 */ /* 0x000fc400078ec0ff */
[----:B------:R-:W-:Y:S01]  /*1cb0*/  IADD3 R3, PT, PT, R3, -0x80, RZ ;  /* 0xffffff8003037810 */ /* 0x000fe20007ffe0ff */
[----:B------:R2:W0:Y:S01]  /*1cc0*/  I2F.F16 R5, R2 ;  /* 0x0000000200057306 */ /* 0x0004220000200c00 */
[----:B------:R-:W-:Y:S02]  /*1cd0*/  IADD3 R0, PT, PT, R0, -0x80, RZ ;  /* 0xffffff8000007810 */ /* 0x000fe40007ffe0ff */
[----:B------:R-:W-:Y:S02]  /*1ce0*/  LOP3.LUT R4, R4, 0xff, RZ, 0xc0, !PT ;  /* 0x000000ff04047812 */ /* 0x000fe400078ec0ff */
[----:B-1----:R-:W-:Y:S02]  /*1cf0*/  SHF.R.U32.HI R13, RZ, 0x8, R6 ;  /* 0x00000008ff0d7819 */ /* 0x002fe40000011606 */
[----:B------:R-:W-:Y:S01]  /*1d00*/  IADD3 R4, PT, PT, R4, -0x80, RZ ;  /* 0xffffff8004047810 */ /* 0x000fe20007ffe0ff */
[----:B------:R1:W0:Y:S01]  /*1d10*/  I2F.F16 R45, R3 ;  /* 0x00000003002d7306 */ /* 0x0002220000200c00 */
[----:B--2---:R-:W-:-:S02]  /*1d20*/  LOP3.LUT R2, R9, 0xff, RZ, 0xc0, !PT ;  /* 0x000000ff09027812 */ /* 0x004fc400078ec0ff */
[----:B------:R-:W-:Y:S02]  /*1d30*/  LEA.HI R38, R9, 0xffffff80, RZ, 0x8 ;  /* 0xffffff8009267811 */ /* 0x000fe400078f40ff */
[----:B------:R-:W-:Y:S02]  /*1d40*/  IADD3 R49, PT, PT, R2, -0x80, RZ ;  /* 0xffffff8002317810 */ /* 0x000fe40007ffe0ff */
[----:B------:R-:W-:Y:S01]  /*1d50*/  LOP3.LUT R2, R10, 0xff, RZ, 0xc0, !PT ;  /* 0x000000ff0a027812 */ /* 0x000fe200078ec0ff */
[----:B------:R2:W0:Y:S01]  /*1d60*/  I2F.F16 R48, R0 ;  /* 0x0000000000307306 */ /* 0x0004220000200c00 */
[----:B-1----:R-:W-:Y:S02]  /*1d70*/  LOP3.LUT R3, R11, 0xff, RZ, 0xc0, !PT ;  /* 0x000000ff0b037812 */ /* 0x002fe400078ec0ff */
[----:B------:R-:W-:Y:S02]  /*1d80*/  IADD3 R50, PT, PT, R2, -0x80, RZ ;  /* 0xffffff8002327810 */ /* 0x000fe40007ffe0ff */
[----:B------:R-:W-:-:S02]  /*1d90*/  SHF.R.U32.HI R2, RZ, 0x8, R8 ;  /* 0x00000008ff027819 */ /* 0x000fc40000011608 */
[----:B------:R-:W-:Y:S01]  /*1da0*/  IADD3 R3, PT, PT, R3, -0x80, RZ ;  /* 0xffffff8003037810 */ /* 0x000fe20007ffe0ff */
[----:B------:R1:W0:Y:S01]  /*1db0*/  I2F.F16 R7, R4 ;  /* 0x0000000400077306 */ /* 0x0002220000200c00 */
[----:B--2---:R-:W-:Y:S02]  /*1dc0*/  SHF.R.U32.HI R0, RZ, 0x8, R9 ;  /* 0x00000008ff007819 */ /* 0x004fe40000011609 */
[----:B------:R-:W-:Y:S02]  /*1dd0*/  LOP3.LUT R2, R2, 0xff, RZ, 0xc0, !PT ;  /* 0x000000ff02027812 */ /* 0x000fe400078ec0ff */
[----:B------:R-:W-:Y:S02]  /*1de0*/  LOP3.LUT R0, R0, 0xff, RZ, 0xc0, !PT ;  /* 0x000000ff00007812 */ /* 0x000fe400078ec0ff */
[----:B------:R-:W-:Y:S01]  /*1df0*/  LEA.HI R39, R10, 0xffffff80, RZ, 0x8 ;  /* 0xffffff800a277811 */ /* 0x000fe200078f40ff */
[----:B------:R2:W0:Y:S01]  /*1e00*/  I2F.F16 R51, R3 ;  /* 0x0000000300337306 */ /* 0x0004220000200c00 */
[----:B------:R-:W-:-:S02]  /*1e10*/  LEA.HI R42, R11, 0xffffff80, RZ, 0x8 ;  /* 0xffffff800b2a7811 */ /* 0x000fc400078f40ff */
[----:B------:R-:W-:Y:S02]  /*1e20*/  IADD3 R2, PT, PT, R2, -0x80, RZ ;  /* 0xffffff8002027810 */ /* 0x000fe40007ffe0ff */
[----:B------:R-:W-:Y:S02]  /*1e30*/  IADD3 R0, PT, PT, R0, -0x80, RZ ;  /* 0xffffff8000007810 */ /* 0x000fe40007ffe0ff */
[----:B-1----:R-:W-:Y:S01]  /*1e40*/  SHF.R.U32.HI R4, RZ, 0x8, R11 ;  /* 0x00000008ff047819 */ /* 0x002fe2000001160b */
[----:B------:R1:W0:Y:S01]  /*1e50*/  I2F.F16 R52, R2 ;  /* 0x0000000200347306 */ /* 0x0002220000200c00 */
[----:B--2---:R-:W-:Y:S02]  /*1e60*/  SHF.R.U32.HI R3, RZ, 0x8, R10 ;  /* 0x00000008ff037819 */ /* 0x004fe4000001160a */
[----:B------:R-:W-:Y:S02]  /*1e70*/  SHF.R.U32.HI R8, RZ, 0x10, R8 ;  /* 0x00000010ff087819 */ /* 0x000fe40000011608 */
[----:B------:R-:W-:-:S02]  /*1e80*/  SHF.R.U32.HI R9, RZ, 0x10, R9 ;  /* 0x00000010ff097819 */ /* 0x000fc40000011609 */
[----:B------:R-:W-:Y:S01]  /*1e90*/  SHF.R.U32.HI R10, RZ, 0x10, R10 ;  /* 0x00000010ff0a7819 */ /* 0x000fe2000001160a */
[----:B------:R2:W0:Y:S01]  /*1ea0*/  I2F.F16 R54, R0 ;  /* 0x0000000000367306 */ /* 0x0004220000200c00 */
[----:B------:R-:W-:Y:S02]  /*1eb0*/  SHF.R.U32.HI R11, RZ, 0x10, R11 ;  /* 0x00000010ff0b7819 */ /* 0x000fe4000001160b */
[----:B------:R-:W-:Y:S02]  /*1ec0*/  LOP3.LUT R13, R13, 0xff, RZ, 0xc0, !PT ;  /* 0x000000ff0d0d7812 */ /* 0x000fe400078ec0ff */
[----:B------:R-:W-:Y:S02]  /*1ed0*/  LOP3.LUT R8, R8, 0xff, RZ, 0xc0, !PT ;  /* 0x000000ff08087812 */ /* 0x000fe400078ec0ff */
[----:B------:R-:W-:Y:S01]  /*1ee0*/  LOP3.LUT R9, R9, 0xff, RZ, 0xc0, !PT ;  /* 0x000000ff09097812 */ /* 0x000fe200078ec0ff */
[----:B------:R-:W0:Y:S01]  /*1ef0*/  I2F.F16 R30, R30 ;  /* 0x0000001e001e7306 */ /* 0x000e220000200c00 */
[----:B------:R-:W-:-:S02]  /*1f00*/  LOP3.LUT R3, R3, 0xff, RZ, 0xc0, !PT ;  /* 0x000000ff03037812 */ /* 0x000fc400078ec0ff */
[----:B-1----:R-:W-:Y:S02]  /*1f10*/  LOP3.LUT R2, R10, 0xff, RZ, 0xc0, !PT ;  /* 0x000000ff0a027812 */ /* 0x002fe400078ec0ff */
[----:B------:R-:W-:Y:S02]  /*1f20*/  LOP3.LUT R4, R4, 0xff, RZ, 0xc0, !PT ;  /* 0x000000ff04047812 */ /* 0x000fe400078ec0ff */
[----:B--2---:R-:W-:Y:S01]  /*1f30*/  LOP3.LUT R0, R11, 0xff, RZ, 0xc0, !PT ;  /* 0x000000ff0b007812 */ /* 0x004fe200078ec0ff */
[----:B------:R-:W1:Y:S01]  /*1f40*/  I2F.F16 R32, R32 ;  /* 0x0000002000207306 */ /* 0x000e620000200c00 */
[----:B------:R-:W-:Y:S02]  /*1f50*/  LEA.HI R31, R6, 0xffffff80, RZ, 0x8 ;  /* 0xffffff80061f7811 */ /* 0x000fe400078f40ff */
[----:B------:R-:W-:Y:S02]  /*1f60*/  IADD3 R6, PT, PT, R13, -0x80, RZ ;  /* 0xffffff800d067810 */ /* 0x000fe40007ffe0ff */
[----:B------:R-:W-:-:S02]  /*1f70*/  IADD3 R8, PT, PT, R8, -0x80, RZ ;  /* 0xffffff8008087810 */ /* 0x000fc40007ffe0ff */
[----:B------:R-:W-:Y:S01]  /*1f80*/  IADD3 R9, PT, PT, R9, -0x80, RZ ;  /* 0xffffff8009097810 */ /* 0x000fe20007ffe0ff */
[----:B------:R-:W2:Y:S01]  /*1f90*/  I2F.F16 R31, R31 ;  /* 0x0000001f001f7306 */ /* 0x000ea20000200c00 */
[----:B------:R-:W-:Y:S02]  /*1fa0*/  IADD3 R3, PT, PT, R3, -0x80, RZ ;  /* 0xffffff8003037810 */ /* 0x000fe40007ffe0ff */
[----:B------:R-:W-:Y:S02]  /*1fb0*/  IADD3 R2, PT, PT, R2, -0x80, RZ ;  /* 0xffffff8002027810 */ /* 0x000fe40007ffe0ff */
[----:B------:R-:W-:Y:S02]  /*1fc0*/  IADD3 R4, PT, PT, R4, -0x80, RZ ;  /* 0xffffff8004047810 */ /* 0x000fe40007ffe0ff */
        /* <DEDUP_REMOVED lines=90> */
[----:B-----5:R-:W-:Y:S02]  /*2570*/  HADD2.F32 R3, -RZ, R22.H0_H0 ;  /* 0x20000016ff037230 */ /* 0x020fe40000004100 */
        /* <DEDUP_REMOVED lines=17> */
.L_x_3244:
        /* <DEDUP_REMOVED lines=83> */
[----:B-----5:R-:W-:Y:S02]  /*2bc0*/  HADD2.F32 R3, -RZ, R22.H0_H0 ;  /* 0x20000016ff037230 */ /* 0x020fe40000004100 */
        /* <DEDUP_REMOVED lines=17> */
.L_x_3246:
        /* <DEDUP_REMOVED lines=68> */
[-C--:B------:R-:W-:Y:S01]  /*3120*/  FFMA.FTZ R6, R6, R2.reuse, R13 ;  /* 0x0000000206067223 */ /* 0x080fe2000001000d */
[----:B------:R-:W-:Y:S02]  /*3130*/  HADD2.F32 R5, -RZ, R38.H0_H0 ;  /* 0x20000026ff057230 */ /* 0x000fe40000004100 */
[-C--:B------:R-:W-:Y:S01]  /*3140*/  FFMA.FTZ R0, R37, R9.reuse, R0 ;  /* 0x0000000925007223 */ /* 0x080fe20000010000 */
[----:B------:R-:W-:Y:S02]  /*3150*/  HADD2.F32 R11, -RZ, R42.H0_H0 ;  /* 0x2000002aff0b7230 */ /* 0x000fe40000004100 */
[----:B------:R-:W-:Y:S01]  /*3160*/  FFMA.FTZ R2, R8, R2, R3 ;  /* 0x0000000208027223 */ /* 0x000fe20000010003 */
[----:B-----5:R-:W-:Y:S02]  /*3170*/  HADD2.F32 R3, -RZ, R22.H0_H0 ;  /* 0x20000016ff037230 */ /* 0x020fe40000004100 */
        /* <DEDUP_REMOVED lines=18> */
.L_x_3245:
        /* <DEDUP_REMOVED lines=9> */
[----:B------:R-:W-:Y:S02]  /*3330*/  LEA.HI R32, R5, 0xffffff80, RZ, 0x8 ;  /* 0xffffff8005207811 */ /* 0x000fe400078f40ff */
[----:B------:R-:W-:Y:S02]  /*3340*/  SHF.R.U32.HI R45, RZ, 0x8, R6 ;  /* 0x00000008ff2d7819 */ /* 0x000fe40000011606 */
[----:B------:R-:W-:Y:S01]  /*3350*/  IADD3 R3, PT, PT, R3, -0x80, RZ ;  /* 0xffffff8003037810 */ /* 0x000fe20007ffe0ff */
[----:B------:R2:W4:Y:S01]  /*3360*/  I2F.F16 R34, R2 ;  /* 0x0000000200227306 */ /* 0x0005220000200c00 */
[----:B0-----:R-:W-:Y:S02]  /*3370*/  SHF.R.U32.HI R0, RZ, 0x8, R4 ;  /* 0x00000008ff007819 */ /* 0x001fe40000011604 */
[----:B------:R-:W-:Y:S02]  /*3380*/  LEA.HI R33, R6, 0xffffff80, RZ, 0x8 ;  /* 0xffffff8006217811 */ /* 0x000fe400078f40ff */
[----:B------:R-:W-:-:S02]  /*3390*/  LOP3.LUT R0, R0, 0xff, RZ, 0xc0, !PT ;  /* 0x000000ff00007812 */ /* 0x000fc400078ec0ff */
[----:B------:R-:W-:Y:S01]  /*33a0*/  LEA.HI R37, R7, 0xffffff80, RZ, 0x8 ;  /* 0xffffff8007257811 */ /* 0x000fe200078f40ff */
[----:B------:R0:W1:Y:S01]  /*33b0*/  I2F.F16 R35, R3 ;  /* 0x0000000300237306 */ /* 0x0000620000200c00 */
[--C-:B--2---:R-:W-:Y:S02]  /*33c0*/  SHF.R.U32.HI R2, RZ, 0x8, R5.reuse ;  /* 0x00000008ff027819 */ /* 0x104fe40000011605 */
[----:B------:R-:W-:Y:S02]  /*33d0*/  IADD3 R0, PT, PT, R0, -0x80, RZ ;  /* 0xffffff8000007810 */ /* 0x000fe40007ffe0ff */
[----:B------:R-:W-:Y:S02]  /*33e0*/  LOP3.LUT R2, R2, 0xff, RZ, 0xc0, !PT ;  /* 0x000000ff02027812 */ /* 0x000fe400078ec0ff */
[----:B------:R-:W-:Y:S01]  /*33f0*/  SHF.R.U32.HI R5, RZ, 0x10, R5 ;  /* 0x00000010ff057819 */ /* 0x000fe20000011605 */
[----:B------:R2:W1:Y:S01]  /*3400*/  I2F.F16 R43, R0 ;  /* 0x00000000002b7306 */ /* 0x0004620000200c00 */
[----:B------:R-:W-:-:S02]  /*3410*/  IADD3 R2, PT, PT, R2, -0x80, RZ ;  /* 0xffffff8002027810 */ /* 0x000fc40007ffe0ff */
[----:B0-----:R-:W-:Y:S02]  /*3420*/  LOP3.LUT R3, R5, 0xff, RZ, 0xc0, !PT ;  /* 0x000000ff05037812 */ /* 0x001fe400078ec0ff */
[----:B------:R-:W-:Y:S02]  /*3430*/  SHF.R.U32.HI R6, RZ, 0x10, R6 ;  /* 0x00000010ff067819 */ /* 0x000fe40000011606 */
[----:B------:R-:W-:Y:S01]  /*3440*/  IADD3 R3, PT, PT, R3, -0x80, RZ ;  /* 0xffffff8003037810 */ /* 0x000fe20007ffe0ff */
[----:B------:R3:W0:Y:S01]  /*3450*/  I2F.F16 R5, R2 ;  /* 0x0000000200057306 */ /* 0x0006220000200c00 */
[----:B--2---:R-:W-:Y:S02]  /*3460*/  LOP3.LUT R0, R45, 0xff, RZ, 0xc0, !PT ;  /* 0x000000ff2d007812 */ /* 0x004fe400078ec0ff */
[----:B------:R-:W-:Y:S02]  /*3470*/  LEA.HI R25, R4, 0xffffff80, RZ, 0x8 ;  /* 0xffffff8004197811 */ /* 0x000fe400078f40ff */
        /* <DEDUP_REMOVED lines=10> */
[C---:B------:R-:W-:Y:S02]  /*3520*/  LOP3.LUT R0, R8.reuse, 0xff, RZ, 0xc0, !PT ;  /* 0x000000ff08007812 */ /* 0x040fe400078ec0ff */
[----:B--2---:R-:W-:Y:S01]  /*3530*/  LOP3.LUT R3, R11, 0xff, RZ, 0xc0, !PT ;  /* 0x000000ff0b037812 */ /* 0x004fe200078ec0ff */
[----:B------:R-:W2:Y:S01]  /*3540*/  I2F.F16 R25, R25 ;  /* 0x0000001900197306 */ /* 0x000ea20000200c00 */
[----:B------:R-:W-:Y:S02]  /*3550*/  SHF.R.U32.HI R2, RZ, 0x8, R8 ;  /* 0x00000008ff027819 */ /* 0x000fe40000011608 */
[----:B------:R-:W-:Y:S02]  /*3560*/  SHF.R.U32.HI R4, RZ, 0x10, R4 ;  /* 0x00000010ff047819 */ /* 0x000fe40000011604 */
[----:B---3--:R-:W-:-:S02]  /*3570*/  LEA.HI R37, R8, 0xffffff80, RZ, 0x8 ;  /* 0xffffff8008257811 */ /* 0x008fc400078f40ff */
        /* <DEDUP_REMOVED lines=12> */
[----:B----4-:R-:W-:Y:S02]  /*3640*/  LOP3.LUT R0, R8, 0xff, RZ, 0xc0, !PT ;  /* 0x000000ff08007812 */ /* 0x010fe400078ec0ff */
[----:B------:R-:W-:Y:S02]  /*3650*/  LOP3.LUT R3, R3, 0xff, RZ, 0xc0, !PT ;  /* 0x000000ff03037812 */ /* 0x000fe400078ec0ff */
[----:B------:R-:W-:-:S02]  /*3660*/  LEA.HI R38, R9, 0xffffff80, RZ, 0x8 ;  /* 0xffffff8009267811 */ /* 0x000fc400078f40ff */
[----:B------:R-:W-:Y:S01]  /*3670*/  IADD3 R4, PT, PT, R4, -0x80, RZ ;  /* 0xffffff8004047810 */ /* 0x000fe20007ffe0ff */
[----:B------:R4:W0:Y:S01]  /*3680*/  I2F.F16 R47, R6 ;  /* 0x00000006002f7306 */ /* 0x0008220000200c00 */
[----:B------:R-:W-:Y:S02]  /*3690*/  SHF.R.U32.HI R9, RZ, 0x10, R9 ;  /* 0x00000010ff097819 */ /* 0x000fe40000011609 */
[----:B------:R-:W-:Y:S02]  /*36a0*/  LOP3.LUT R36, R7, 0xff, RZ, 0xc0, !PT ;  /* 0x000000ff07247812 */ /* 0x000fe400078ec0ff */
[----:B------:R-:W-:Y:S02]  /*36b0*/  LEA.HI R39, R10, 0xffffff80, RZ, 0x8 ;  /* 0xffffff800a277811 */ /* 0x000fe400078f40ff */
[----:B------:R-:W-:Y:S01]  /*36c0*/  LEA.HI R42, R11, 0xffffff80, RZ, 0x8 ;  /* 0xffffff800b2a7811 */ /* 0x000fe200078f40ff */
[----:B------:R1:W0:Y:S01]  /*36d0*/  I2F.F16 R8, R2 ;  /* 0x0000000200087306 */ /* 0x0002220000200c00 */
[----:B------:R-:W-:-:S02]  /*36e0*/  IADD3 R0, PT, PT, R0, -0x80, RZ ;  /* 0xffffff8000007810 */ /* 0x000fc40007ffe0ff */
[----:B------:R-:W-:Y:S02]  /*36f0*/  IADD3 R3, PT, PT, R3, -0x80, RZ ;  /* 0xffffff8003037810 */ /* 0x000fe40007ffe0ff */
[--C-:B----4-:R-:W-:Y:S02]  /*3700*/  SHF.R.U32.HI R6, RZ, 0x8, R10.reuse ;  /* 0x00000008ff067819 */ /* 0x110fe4000001160a */
[----:B------:R-:W-:Y:S01]  /*3710*/  SHF.R.U32.HI R7, RZ, 0x10, R7 ;  /* 0x00000010ff077819 */ /* 0x000fe20000011607 */
[----:B------:R4:W0:Y:S01]  /*3720*/  I2F.F16 R44, R4 ;  /* 0x00000004002c7306 */ /* 0x0008220000200c00 */
[--C-:B-1----:R-:W-:Y:S02]  /*3730*/  SHF.R.U32.HI R2, RZ, 0x8, R11.reuse ;  /* 0x00000008ff027819 */ /* 0x102fe4000001160b */
[----:B------:R-:W-:Y:S02]  /*3740*/  SHF.R.U32.HI R10, RZ, 0x10, R10 ;  /* 0x00000010ff0a7819 */ /* 0x000fe4000001160a */
[----:B------:R-:W-:-:S02]  /*3750*/  SHF.R.U32.HI R11, RZ, 0x10, R11 ;  /* 0x00000010ff0b7819 */ /* 0x000fc4000001160b */
[----:B------:R-:W-:Y:S01]  /*3760*/  LOP3.LUT R7, R7, 0xff, RZ, 0xc0, !PT ;  /* 0x000000ff07077812 */ /* 0x000fe200078ec0ff */
[----:B------:R1:W0:Y:S01]  /*3770*/  I2F.F16 R54, R0 ;  /* 0x0000000000367306 */ /* 0x0002220000200c00 */
[----:B----4-:R-:W-:Y:S02]  /*3780*/  LOP3.LUT R4, R9, 0xff, RZ, 0xc0, !PT ;  /* 0x000000ff09047812 */ /* 0x010fe400078ec0ff */
        /* <DEDUP_REMOVED lines=119> */
.L_x_3247:
        /* <DEDUP_REMOVED lines=98> */
.L_x_3249:
        /* <DEDUP_REMOVED lines=18> */
[--C-:B------:R-:W-:Y:S02]  /*4640*/  HADD2.F32 R60, -RZ, R3.reuse.H0_H0 ;  /* 0x20000003ff3c7230 */ /* 0x100fe40000004100 */
[----:B------:R-:W-:Y:S02]  /*4650*/  HADD2.F32 R61, -RZ, R3.H1_H1 ;  /* 0x30000003ff3d7230 */ /* 0x000fe40000004100 */
[----:B------:R-:W-:Y:S01]  /*4660*/  FFMA.FTZ R29, R2, R59, RZ ;  /* 0x0000003b021d7223 */ /* 0x000fe200000100ff */
[----:B------:R-:W-:-:S02]  /*4670*/  HADD2.F32 R3, -RZ, R35.H0_H0 ;  /* 0x20000023ff037230 */ /* 0x000fc40000004100 */
[----:B------:R-:W-:Y:S02]  /*4680*/  HADD2.F32 R34, -RZ, R5.H0_H0 ;  /* 0x20000005ff227230 */ /* 0x000fe40000004100 */
[-C--:B------:R-:W-:Y:S01]  /*4690*/  FFMA.FTZ R5, R0, R59.reuse, RZ ;  /* 0x0000003b00057223 */ /* 0x080fe200000100ff */
[----:B------:R-:W-:Y:S02]  /*46a0*/  HADD2.F32 R0, -RZ, R44.H0_H0 ;  /* 0x2000002cff007230 */ /* 0x000fe40000004100 */
        /* <DEDUP_REMOVED lines=66> */
.L_x_3248:
        /* <DEDUP_REMOVED lines=198> */
.L_x_3250:
        /* <DEDUP_REMOVED lines=98> */
.L_x_3252:
        /* <DEDUP_REMOVED lines=91> */
.L_x_3251:
        /* <DEDUP_REMOVED lines=9> */
[----:B------:R-:W-:-:S02]  /*6390*/  LOP3.LUT R3, R6, 0xff, RZ, 0xc0, !PT ;  /* 0x000000ff06037812 */ /* 0x000fc400078ec0ff */
[----:B------:R-:W-:Y:S02]  /*63a0*/  LEA.HI R31, R5, 0xffffff80, RZ, 0x8 ;  /* 0xffffff80051f7811 */ /* 0x000fe400078f40ff */
[----:B------:R-:W-:Y:S02]  /*63b0*/  IADD3 R3, PT, PT, R3, -0x80, RZ ;  /* 0xffffff8003037810 */ /* 0x000fe40007ffe0ff */
[----:B------:R-:W-:Y:S01]  /*63c0*/  LOP3.LUT R25, R7, 0xff, RZ, 0xc0, !PT ;  /* 0x000000ff07197812 */ /* 0x000fe200078ec0ff */
[----:B------:R2:W4:Y:S01]  /*63d0*/  I2F.F16 R29, R0 ;  /* 0x00000000001d7306 */ /* 0x0005220000200c00 */
[--C-:B0-----:R-:W-:Y:S02]  /*63e0*/  SHF.R.U32.HI R2, RZ, 0x8, R5.reuse ;  /* 0x00000008ff027819 */ /* 0x101fe40000011605 */
[----:B------:R-:W-:Y:S02]  /*63f0*/  SHF.R.U32.HI R5, RZ, 0x10, R5 ;  /* 0x00000010ff057819 */ /* 0x000fe40000011605 */
[----:B------:R-:W-:-:S02]  /*6400*/  LOP3.LUT R2, R2, 0xff, RZ, 0xc0, !PT ;  /* 0x000000ff02027812 */ /* 0x000fc400078ec0ff */
[----:B------:R-:W-:Y:S01]  /*6410*/  LEA.HI R35, R7, 0xffffff80, RZ, 0x8 ;  /* 0xffffff8007237811 */ /* 0x000fe200078f40ff */
[----:B------:R0:W1:Y:S01]  /*6420*/  I2F.F16 R34, R3 ;  /* 0x0000000300227306 */ /* 0x0000620000200c00 */
[----:B--2---:R-:W-:Y:S02]  /*6430*/  SHF.R.U32.HI R0, RZ, 0x8, R4 ;  /* 0x00000008ff007819 */ /* 0x004fe40000011604 */
[----:B------:R-:W-:Y:S02]  /*6440*/  IADD3 R2, PT, PT, R2, -0x80, RZ ;  /* 0xffffff8002027810 */ /* 0x000fe40007ffe0ff */
[----:B------:R-:W-:Y:S02]  /*6450*/  LOP3.LUT R0, R0, 0xff, RZ, 0xc0, !PT ;  /* 0x000000ff00007812 */ /* 0x000fe400078ec0ff */
[----:B------:R-:W-:Y:S01]  /*6460*/  IADD3 R25, PT, PT, R25, -0x80, RZ ;  /* 0xffffff8019197810 */ /* 0x000fe20007ffe0ff */
[----:B------:R-:W2:Y:S01]  /*6470*/  I2F.F16 R28, R35 ;  /* 0x00000023001c7306 */ /* 0x000ea20000200c00 */
[----:B------:R-:W-:-:S02]  /*6480*/  IADD3 R0, PT, PT, R0, -0x80, RZ ;  /* 0xffffff8000007810 */ /* 0x000fc40007ffe0ff */
[----:B0-----:R-:W-:Y:S02]  /*6490*/  LOP3.LUT R3, R5, 0xff, RZ, 0xc0, !PT ;  /* 0x000000ff05037812 */ /* 0x001fe400078ec0ff */
[----:B------:R-:W-:Y:S02]  /*64a0*/  LEA.HI R32, R6, 0xffffff80, RZ, 0x8 ;  /* 0xffffff8006207811 */ /* 0x000fe400078f40ff */
[----:B------:R-:W-:Y:S01]  /*64b0*/  IADD3 R3, PT, PT, R3, -0x80, RZ ;  /* 0xffffff8003037810 */ /* 0x000fe20007ffe0ff */
[----:B------:R0:W1:Y:S01]  /*64c0*/  I2F.F16 R5, R2 ;  /* 0x0000000200057306 */ /* 0x0000620000200c00 */
[----:B------:R-:W-:Y:S02]  /*64d0*/  LEA.HI R30, R4, 0xffffff80, RZ, 0x8 ;  /* 0xffffff80041e7811 */ /* 0x000fe400078f40ff */
[----:B------:R-:W-:Y:S02]  /*64e0*/  SHF.R.U32.HI R4, RZ, 0x10, R4 ;  /* 0x00000010ff047819 */ /* 0x000fe40000011604 */
[----:B---3--:R-:W-:-:S02]  /*64f0*/  LEA.HI R36, R8, 0xffffff80, RZ, 0x8 ;  /* 0xffffff8008247811 */ /* 0x008fc400078f40ff */
[----:B------:R-:W-:Y:S01]  /*6500*/  LOP3.LUT R4, R4, 0xff, RZ, 0xc0, !PT ;  /* 0x000000ff04047812 */ /* 0x000fe200078ec0ff */
[----:B------:R3:W1:Y:S01]  /*6510*/  I2F.F16 R42, R0 ;  /* 0x00000000002a7306 */ /* 0x0006620000200c00 */
[C---:B0-----:R-:W-:Y:S02]  /*6520*/  LOP3.LUT R2, R9.reuse, 0xff, RZ, 0xc0, !PT ;  /* 0x000000ff09027812 */ /* 0x041fe400078ec0ff */
[----:B------:R-:W-:Y:S02]  /*6530*/  LEA.HI R37, R9, 0xffffff80, RZ, 0x8 ;  /* 0xffffff8009257811 */ /* 0x000fe400078f40ff */
[----:B------:R-:W-:Y:S02]  /*6540*/  IADD3 R50, PT, PT, R2, -0x80, RZ ;  /* 0xffffff8002327810 */ /* 0x000fe40007ffe0ff */
[----:B------:R-:W-:Y:S01]  /*6550*/  LOP3.LUT R2, R10, 0xff, RZ, 0xc0, !PT ;  /* 0x000000ff0a027812 */ /* 0x000fe200078ec0ff */
[----:B------:R0:W1:Y:S01]  /*6560*/  I2F.F16 R35, R25 ;  /* 0x0000001900237306 */ /* 0x0000620000200c00 */
[----:B---3--:R-:W-:-:S02]  /*6570*/  SHF.R.U32.HI R0, RZ, 0x8, R7 ;  /* 0x00000008ff007819 */ /* 0x008fc40000011607 */
[----:B------:R-:W-:Y:S02]  /*6580*/  IADD3 R51, PT, PT, R2, -0x80, RZ ;  /* 0xffffff8002337810 */ /* 0x000fe40007ffe0ff */
[----:B------:R-:W-:Y:S02]  /*6590*/  LOP3.LUT R0, R0, 0xff, RZ, 0xc0, !PT ;  /* 0x000000ff00007812 */ /* 0x000fe400078ec0ff */
[----:B------:R-:W-:Y:S01]  /*65a0*/  SHF.R.U32.HI R2, RZ, 0x8, R8 ;  /* 0x00000008ff027819 */ /* 0x000fe20000011608 */
[----:B------:R3:W1:Y:S01]  /*65b0*/  I2F.F16 R44, R3 ;  /* 0x00000003002c7306 */ /* 0x0006620000200c00 */
[--C-:B0-----:R-:W-:Y:S02]  /*65c0*/  SHF.R.U32.HI R25, RZ, 0x8, R6.reuse ;  /* 0x00000008ff197819 */ /* 0x101fe40000011606 */
[----:B------:R-:W-:Y:S02]  /*65d0*/  IADD3 R47, PT, PT, R0, -0x80, RZ ;  /* 0xffffff80002f7810 */ /* 0x000fe40007ffe0ff */
[----:B------:R-:W-:-:S02]  /*65e0*/  SHF.R.U32.HI R6, RZ, 0x10, R6 ;  /* 0x00000010ff067819 */ /* 0x000fc40000011606 */
[----:B------:R-:W-:Y:S01]  /*65f0*/  LOP3.LUT R0, R8, 0xff, RZ, 0xc0, !PT ;  /* 0x000000ff08007812 */ /* 0x000fe200078ec0ff */
[----:B------:R-:W0:Y:S01]  /*6600*/  I2F.F16 R30, R30 ;  /* 0x0000001e001e7306 */ /* 0x000e220000200c00 */
[----:B---3--:R-:W-:Y:S02]  /*6610*/  LOP3.LUT R3, R11, 0xff, RZ, 0xc0, !PT ;  /* 0x000000ff0b037812 */ /* 0x008fe400078ec0ff */
[----:B------:R-:W-:Y:S02]  /*6620*/  LOP3.LUT R6, R6, 0xff, RZ, 0xc0, !PT ;  /* 0x000000ff06067812 */ /* 0x000fe400078ec0ff */
[----:B------:R-:W-:Y:S02]  /*6630*/  IADD3 R0, PT, PT, R0, -0x80, RZ ;  /* 0xffffff8000007810 */ /* 0x000fe40007ffe0ff */
[----:B------:R-:W-:Y:S01]  /*6640*/  IADD3 R52, PT, PT, R3, -0x80, RZ ;  /* 0xffffff8003347810 */ /* 0x000fe20007ffe0ff */
[----:B------:R-:W3:Y:S01]  /*6650*/  I2F.F16 R31, R31 ;  /* 0x0000001f001f7306 */ /* 0x000ee20000200c00 */
[----:B------:R-:W-:-:S02]  /*6660*/  LOP3.LUT R2, R2, 0xff, RZ, 0xc0, !PT ;  /* 0x000000ff02027812 */ /* 0x000fc400078ec0ff */
[----:B------:R-:W-:Y:S02]  /*6670*/  SHF.R.U32.HI R8, RZ, 0x10, R8 ;  /* 0x00000010ff087819 */ /* 0x000fe40000011608 */
[----:B------:R-:W-:Y:S02]  /*6680*/  SHF.R.U32.HI R3, RZ, 0x8, R9 ;  /* 0x00000008ff037819 */ /* 0x000fe40000011609 */
[----:B------:R-:W-:Y:S01]  /*6690*/  IADD3 R6, PT, PT, R6, -0x80, RZ ;  /* 0xffffff8006067810 */ /* 0x000fe20007ffe0ff */
[----:B------:R4:W0:Y:S01]  /*66a0*/  I2F.F16 R49, R0 ;  /* 0x0000000000317306 */ /* 0x0008220000200c00 */
[----:B------:R-:W-:Y:S02]  /*66b0*/  IADD3 R2, PT, PT, R2, -0x80, RZ ;  /* 0xffffff8002027810 */ /* 0x000fe40007ffe0ff */
[----:B------:R-:W-:Y:S02]  /*66c0*/  LOP3.LUT R3, R3, 0xff, RZ, 0xc0, !PT ;  /* 0x000000ff03037812 */ /* 0x000fe400078ec0ff */
[----:B------:R-:W-:-:S02]  /*66d0*/  IADD3 R4, PT, PT, R4, -0x80, RZ ;  /* 0xffffff8004047810 */ /* 0x000fc40007ffe0ff */
[----:B------:R-:W-:Y:S01]  /*66e0*/  SHF.R.U32.HI R9, RZ, 0x10, R9 ;  /* 0x00000010ff097819 */ /* 0x000fe20000011609 */
[----:B------:R2:W0:Y:S01]  /*66f0*/  I2F.F16 R46, R6 ;  /* 0x00000006002e7306 */ /* 0x0004220000200c00 */
[----:B----4-:R-:W-:Y:S02]  /*6700*/  LOP3.LUT R0, R8, 0xff, RZ, 0xc0, !PT ;  /* 0x000000ff08007812 */ /* 0x010fe400078ec0ff */
[----:B------:R-:W-:Y:S02]  /*6710*/  LEA.HI R38, R10, 0xffffff80, RZ, 0x8 ;  /* 0xffffff800a267811 */ /* 0x000fe400078f40ff */
[----:B------:R-:W-:Y:S02]  /*6720*/  LEA.HI R39, R11, 0xffffff80, RZ, 0x8 ;  /* 0xffffff800b277811 */ /* 0x000fe400078f40ff */
[----:B------:R-:W-:Y:S01]  /*6730*/  IADD3 R0, PT, PT, R0, -0x80, RZ ;  /* 0xffffff8000007810 */ /* 0x000fe20007ffe0ff */
[----:B------:R4:W0:Y:S01]  /*6740*/  I2F.F16 R8, R2 ;  /* 0x0000000200087306 */ /* 0x0008220000200c00 */
[----:B------:R-:W-:-:S02]  /*6750*/  IADD3 R3, PT, PT, R3, -0x80, RZ ;  /* 0xffffff8003037810 */ /* 0x000fc40007ffe0ff */
[--C-:B--2---:R-:W-:Y:S02]  /*6760*/  SHF.R.U32.HI R6, RZ, 0x8, R10.reuse ;  /* 0x00000008ff067819 */ /* 0x104fe4000001160a */
        /* <DEDUP_REMOVED lines=8> */
[----:B--2---:R-:W-:Y:S02]  /*67f0*/  LOP3.LUT R4, R9, 0xff, RZ, 0xc0, !PT ;  /* 0x000000ff09047812 */ /* 0x004fe400078ec0ff */
[----:B------:R-:W-:Y:S02]  /*6800*/  LOP3.LUT R6, R6, 0xff, RZ, 0xc0, !PT ;  /* 0x000000ff06067812 */ /* 0x000fe400078ec0ff */
[----:B------:R-:W-:Y:S02]  /*6810*/  LOP3.LUT R2, R2, 0xff, RZ, 0xc0, !PT ;  /* 0x000000ff02027812 */ /* 0x000fe400078ec0ff */
[----:B------:R-:W-:Y:S01]  /*6820*/  IADD3 R25, PT, PT, R25, -0x80, RZ ;  /* 0xffffff8019197810 */ /* 0x000fe20007ffe0ff */
[----:B------:R2:W0:Y:S01]  /*6830*/  I2F.F16 R9, R3 ;  /* 0x0000000300097306 */ /* 0x0004220000200c00 */
[----:B----4-:R-:W-:-:S02]  /*6840*/  LOP3.LUT R0, R10, 0xff, RZ, 0xc0, !PT ;  /* 0x000000ff0a007812 */ /* 0x010fc400078ec0ff */
[----:B------:R-:W-:Y:S02]  /*6850*/  IADD3 R7, PT, PT, R7, -0x80, RZ ;  /* 0xffffff8007077810 */ /* 0x000fe40007ffe0ff */
[----:B------:R-:W-:Y:S02]  /*6860*/  IADD3 R4, PT, PT, R4, -0x80, RZ ;  /* 0xffffff8004047810 */ /* 0x000fe40007ffe0ff */
[----:B------:R-:W-:Y:S01]  /*6870*/  IADD3 R6, PT, PT, R6, -0x80, RZ ;  /* 0xffffff8006067810 */ /* 0x000fe20007ffe0ff */
[----:B------:R-:W4:Y:S01]  /*6880*/  I2F.F16 R32, R32 ;  /* 0x0000002000207306 */ /* 0x000f220000200c00 */
[----:B--2---:R-:W-:Y:S02]  /*6890*/  LOP3.LUT R3, R11, 0xff, RZ, 0xc0, !PT ;  /* 0x000000ff0b037812 */ /* 0x004fe400078ec0ff */
[----:B------:R-:W-:Y:S02]  /*68a0*/  IADD3 R0, PT, PT, R0, -0x80, RZ ;  /* 0xffffff8000007810 */ /* 0x000fe40007ffe0ff */
[----:B------:R-:W-:-:S02]  /*68b0*/  IADD3 R2, PT, PT, R2, -0x80, RZ ;  /* 0xffffff8002027810 */ /* 0x000fc40007ffe0ff */
[----:B------:R-:W-:Y:S01]  /*68c0*/  IADD3 R3, PT, PT, R3, -0x80, RZ ;  /* 0xffffff8003037810 */ /* 0x000fe20007ffe0ff */
[----:B------:R-:W2:Y:S08]  /*68d0*/  I2F.F16 R36, R36 ;  /* 0x0000002400247306 */ /* 0x000eb00000200c00 */
        /* <DEDUP_REMOVED lines=105> */
.L_x_3253:
        /* <DEDUP_REMOVED lines=99> */
.L_x_3254:
        /* <DEDUP_REMOVED lines=43> */
[----:B------:R-:W-:Y:S01]  /*7850*/  FFMA.FTZ R59, R29, R59, R4 ;  /* 0x0000003b1d3b7223 */ /* 0x000fe20000010004 */
[----:B------:R-:W-:Y:S02]  /*7860*/  HADD2.F32 R4, -RZ, R49.H0_H0 ;  /* 0x20000031ff047230 */ /* 0x000fe40000004100 */
        /* <DEDUP_REMOVED lines=25> */
[----:B------:R-:W-:Y:S02]  /*7a00*/  HADD2.F32 R5, -RZ, R38.H0_H0 ;  /* 0x20000026ff057230 */ /* 0x000fe40000004100 */
[----:B------:R-:W-:Y:S01]  /*7a10*/  FFMA.FTZ R2, R56, R2, R59 ;  /* 0x0000000238027223 */ /* 0x000fe2000001003b */
[-C--:B------:R-:W-:Y:S01]  /*7a20*/  FFMA.FTZ R4, R37, R7.reuse, R4 ;  /* 0x0000000725047223 */ /* 0x080fe20000010004 */
        /* <DEDUP_REMOVED lines=9> */
[----:B------:R-:W-:Y:S01]  /*7ac0*/  MOV R25, R12 ;  /* 0x0000000c00197202 */ /* 0x000fe20000000f00 */
[----:B------:R-:W-:Y:S01]  /*7ad0*/  FMUL.FTZ R6, R9, R6 ;  /* 0x0000000609067220 */ /* 0x000fe20000410000 */
[----:B------:R-:W-:Y:S01]  /*7ae0*/  F2FP.F16.F32.PACK_AB R0, RZ, R0 ;  /* 0x00000000ff00723e */ /* 0x000fe200000000ff */
[----:B------:R-:W-:Y:S01]  /*7af0*/  FMUL.FTZ R2, R11, R2 ;  /* 0x000000020b027220 */ /* 0x000fe20000410000 */
[----:B------:R-:W-:-:S02]  /*7b00*/  F2FP.F16.F32.PACK_AB R4, RZ, R4 ;  /* 0x00000004ff04723e */ /* 0x000fc400000000ff */
[----:B------:R-:W-:Y:S02]  /*7b10*/  F2FP.F16.F32.PACK_AB R6, RZ, R6 ;  /* 0x00000006ff06723e */ /* 0x000fe400000000ff */
[----:B------:R-:W-:Y:S02]  /*7b20*/  F2FP.F16.F32.PACK_AB R2, RZ, R2 ;  /* 0x00000002ff02723e */ /* 0x000fe400000000ff */
[----:B------:R-:W-:Y:S02]  /*7b30*/  PRMT R0, R0, 0x5410, R4 ;  /* 0x0000541000007816 */ /* 0x000fe40000000004 */
[----:B------:R-:W-:-:S03]  /*7b40*/  PRMT R6, R6, 0x5410, R2 ;  /* 0x0000541006067816 */ /* 0x000fc60000000002 */
[----:B------:R-:W-:Y:S02]  /*7b50*/  HFMA2 R14, R0, 1, 1, R14 ;  /* 0x3c003c00000e7831 */ /* 0x000fe4000000000e */
[----:B------:R-:W-:-:S07]  /*7b60*/  HADD2 R13, R6, R13 ;  /* 0x0000000d060d7230 */ /* 0x000fce0000000000 */
.L_x_3243:
[----:B------:R-:W-:-:S04]  /*7b70*/  VIMNMX R0, PT, PT, R24, UR12, PT ;  /* 0x0000000c18007c48 */ /* 0x000fc8000bfe0100 */
[----:B------:R-:W-:-:S13]  /*7b80*/  ISETP.GT.AND P0, PT, R0, R25, PT ;  /* 0x000000190000720c */ /* 0x000fda0003f04270 */
[----:B------:R-:W-:Y:S05]  /*7b90*/  @!P0 BRA `(.L_x_3255) ;  /* 0x0000002000148947 */ /* 0x000fea0003800000 */
[----:B------:R-:W-:Y:S01]  /*7ba0*/  PRMT R0, R26, 0x9910, RZ ;  /* 0x000099101a007816 */ /* 0x000fe200000000ff */
[----:B------:R-:W0:Y:S01]  /*7bb0*/  LDCU UR5, c[0x0][0x3a8] ;  /* 0x00007500ff0577ac */ /* 0x000e220008000800 */
[----:B------:R-:W-:Y:S02]  /*7bc0*/  VIMNMX.U32 R12, PT, PT, R24, UR12, PT ;  /* 0x0000000c180c7c48 */ /* 0x000fe4000bfe0000 */
[----:B------:R-:W-:-:S04]  /*7bd0*/  ISETP.NE.AND P0, PT, R0, RZ, PT ;  /* 0x000000ff0000720c */ /* 0x000fc80003f05270 */
[----:B------:R-:W-:-:S13]  /*7be0*/  ISETP.EQ.OR P0, PT, R41, 0x2, !P0 ;  /* 0x000000022900780c */ /* 0x000fda0004702670 */
.L_x_3259:
[----:B------:R-:W1:Y:S01]  /*7bf0*/  LDC R23, c[0x0][0x3ac] ;  /* 0x0000eb00ff177b82 */ /* 0x000e620000000800 */
[----:B------:R-:W2:Y:S01]  /*7c00*/  LDG.E.128.CONSTANT R36, desc[UR6][R100.64] ;  /* 0x0000000664247981 */ /* 0x000ea2000c1e9d00 */
[----:B-1----:R-:W-:-:S05]  /*7c10*/  IMAD.WIDE R2, R23, 0x4, R100 ;  /* 0x0000000417027825 */ /* 0x002fca00078e0264 */
[----:B------:R-:W3:Y:S01]  /*7c20*/  LDG.E.128.CONSTANT R32, desc[UR6][R2.64] ;  /* 0x0000000602207981 */ /* 0x000ee2000c1e9d00 */
[----:B------:R-:W-:-:S05]  /*7c30*/  IMAD.WIDE R44, R23, 0x4, R2 ;  /* 0x00000004172c7825 */ /* 0x000fca00078e0202 */
[----:B------:R-:W4:Y:S01]  /*7c40*/  LDG.E.128.CONSTANT R28, desc[UR6][R44.64] ;  /* 0x000000062c1c7981 */ /* 0x000f22000c1e9d00 */
[----:B------:R-:W-:-:S05]  /*7c50*/  IMAD.WIDE R46, R23, 0x4, R44 ;  /* 0x00000004172e7825 */ /* 0x000fca00078e022c */
[----:B------:R3:W4:Y:S01]  /*7c60*/  LDG.E.128.CONSTANT R8, desc[UR6][R46.64] ;  /* 0x000000062e087981 */ /* 0x000722000c1e9d00 */
[----:B------:R-:W-:-:S05]  /*7c70*/  IMAD.WIDE R50, R23, 0x4, R46 ;  /* 0x0000000417327825 */ /* 0x000fca00078e022e */
[----:B------:R-:W4:Y:S01]  /*7c80*/  LDG.E.128.CONSTANT R4, desc[UR6][R50.64] ;  /* 0x0000000632047981 */ /* 0x000f22000c1e9d00 */
[----:B------:R-:W0:Y:S01]  /*7c90*/  S2UR UR8, SR_CTAID.Y ;  /* 0x00000000000879c3 */ /* 0x000e220000002600 */
[----:B------:R-:W-:Y:S01]  /*7ca0*/  HFMA2 R0, -RZ, RZ, 0, 0.03125 ;  /* 0x00002800ff007431 */ /* 0x000fe200000001ff */
[----:B------:R-:W-:Y:S01]  /*7cb0*/  ISETP.NE.AND P2, PT, R40, RZ, PT ;  /* 0x000000ff2800720c */ /* 0x000fe20003f45270 */
[----:B0-----:R-:W-:Y:S01]  /*7cc0*/  UIMAD UR9, UR8, -0x3, UR5 ;  /* 0xfffffffd080978a4 */ /* 0x001fe2000f8e0205 */
[----:B--2---:R-:W-:Y:S02]  /*7cd0*/  SHF.R.U32.HI R43, RZ, 0xf, R37 ;  /* 0x0000000fff2b7819 */ /* 0x004fe40000011625 */
[C---:B------:R-:W-:Y:S02]  /*7ce0*/  LOP3.LUT R42, R36.reuse, 0x1f001f, RZ, 0xc0, !PT ;  /* 0x001f001f242a7812 */ /* 0x040fe400078ec0ff */
[----:B------:R-:W-:Y:S02]  /*7cf0*/  SHF.R.U32.HI R49, RZ, 0xa, R36 ;  /* 0x0000000aff317819 */ /* 0x000fe40000011624 */
[----:B------:R-:W-:-:S02]  /*7d00*/  LOP3.LUT R72, R36, 0x3e003e0, RZ, 0xc0, !PT ;  /* 0x03e003e024487812 */ /* 0x000fc400078ec0ff */
[C---:B------:R-:W-:Y:S02]  /*7d10*/  LOP3.LUT R65, R38.reuse, 0x1f001f, RZ, 0xc0, !PT ;  /* 0x001f001f26417812 */ /* 0x040fe400078ec0ff */
[----:B------:R-:W-:Y:S02]  /*7d20*/  SHF.R.U32.HI R60, RZ, 0xa, R38 ;  /* 0x0000000aff3c7819 */ /* 0x000fe40000011626 */
[----:B------:R-:W-:Y:S02]  /*7d30*/  LOP3.LUT R69, R38, 0x3e003e0, RZ, 0xc0, !PT ;  /* 0x03e003e026457812 */ /* 0x000fe400078ec0ff */
[----:B------:R-:W-:Y:S02]  /*7d40*/  SHF.R.U32.HI R36, RZ, 0xf, R36 ;  /* 0x0000000fff247819 */ /* 0x000fe40000011624 */
        /* <DEDUP_REMOVED lines=8> */
[C---:B---3--:R-:W-:Y:S02]  /*7dd0*/  LOP3.LUT R47, R32.reuse, 0x1f001f, RZ, 0xc0, !PT ;  /* 0x001f001f202f7812 */ /* 0x048fe400078ec0ff */
[--C-:B------:R-:W-:Y:S02]  /*7de0*/  SHF.R.U32.HI R45, RZ, 0xa, R32.reuse ;  /* 0x0000000aff2d7819 */ /* 0x100fe40000011620 */
[----:B------:R-:W-:Y:S02]  /*7df0*/  LOP3.LUT R2, R32, 0x3e003e0, RZ, 0xc0, !PT ;  /* 0x03e003e020027812 */ /* 0x000fe400078ec0ff */
[----:B------:R-:W-:Y:S02]  /*7e00*/  SHF.R.U32.HI R37, RZ, 0xe, R32 ;  /* 0x0000000eff257819 */ /* 0x000fe40000011620 */
        /* <DEDUP_REMOVED lines=8> */
[----:B------:R-:W-:Y:S02]  /*7e90*/  SHF.R.U32.HI R33, RZ, 0xe, R34 ;  /* 0x0000000eff217819 */ /* 0x000fe40000011622 */
[----:B------:R-:W-:Y:S02]  /*7ea0*/  LOP3.LUT R36, R36, 0x10001, RZ, 0xc0, !PT ;  /* 0x0001000124247812 */ /* 0x000fe400078ec0ff */
[----:B------:R-:W-:Y:S02]  /*7eb0*/  LOP3.LUT R38, R38, 0x10001, RZ, 0xc0, !PT ;  /* 0x0001000126267812 */ /* 0x000fe400078ec0ff */
[----:B------:R-:W-:Y:S02]  /*7ec0*/  SHF.R.U32.HI R34, RZ, 0xe, R35 ;  /* 0x0000000eff227819 */ /* 0x000fe40000011623 */
[----:B------:R-:W-:Y:S02]  /*7ed0*/  LOP3.LUT R39, R39, 0x10001, RZ, 0xc0, !PT ;  /* 0x0001000127277812 */ /* 0x000fe400078ec0ff */
[----:B------:R-:W-:-:S02]  /*7ee0*/  LOP3.LUT R32, R43, 0x20002, R32, 0xf8, !PT ;  /* 0x000200022b207812 */ /* 0x000fc400078ef820 */
[C---:B----4-:R-:W-:Y:S02]  /*7ef0*/  LOP3.LUT R43, R28.reuse, 0x1f001f, RZ, 0xc0, !PT ;  /* 0x001f001f1c2b7812 */ /* 0x050fe400078ec0ff */
        /* <DEDUP_REMOVED lines=12> */
[----:B------:R-:W-:Y:S02]  /*7fc0*/  SHF.R.U32.HI R30, RZ, 0xd, R30 ;  /* 0x0000000dff1e7819 */ /* 0x000fe4000001161e */
[C---:B------:R-:W-:Y:S02]  /*7fd0*/  LOP3.LUT R76, R31.reuse, 0x1f001f, RZ, 0xc0, !PT ;  /* 0x001f001f1f4c7812 */ /* 0x040fe400078ec0ff */
[----:B------:R-:W-:Y:S02]  /*7fe0*/  SHF.R.U32.HI R74, RZ, 0xa, R31 ;  /* 0x0000000aff4a7819 */ /* 0x000fe4000001161f */
[----:B------:R-:W-:Y:S02]  /*7ff0*/  LOP3.LUT R83, R31, 0x3e003e0, RZ, 0xc0, !PT ;  /* 0x03e003e01f537812 */ /* 0x000fe400078ec0ff */
[----:B------:R-:W-:-:S02]  /*8000*/  LOP3.LUT R34, R39, 0x20002, R34, 0xf8, !PT ;  /* 0x0002000227227812 */ /* 0x000fc400078ef822 */
[----:B------:R-:W-:Y:S02]  /*8010*/  SHF.R.U32.HI R31, RZ, 0xd, R31 ;  /* 0x0000000dff1f7819 */ /* 0x000fe4000001161f */
[C---:B------:R-:W-:Y:S02]  /*8020*/  LOP3.LUT R73, R35.reuse, 0x1f001f, RZ, 0xc0, !PT ;  /* 0x001f001f23497812 */ /* 0x040fe400078ec0ff */
[----:B------:R-:W-:Y:S02]  /*8030*/  SHF.R.U32.HI R80, RZ, 0xa, R35 ;  /* 0x0000000aff507819 */ /* 0x000fe40000011623 */
[----:B------:R-:W-:Y:S02]  /*8040*/  LOP3.LUT R68, R35, 0x3e003e0, RZ, 0xc0, !PT ;  /* 0x03e003e023447812 */ /* 0x000fe400078ec0ff */
[----:B------:R-:W-:Y:S02]  /*8050*/  LOP3.LUT R37, R37, 0x40004, R28, 0xf8, !PT ;  /* 0x0004000425257812 */ /* 0x000fe400078ef81c */
[----:B------:R-:W-:-:S02]  /*8060*/  LOP3.LUT R32, R32, 0x40004, R29, 0xf8, !PT ;  /* 0x0004000420207812 */ /* 0x000fc400078ef81d */
[----:B------:R-:W-:Y:S02]  /*8070*/  LOP3.LUT R33, R33, 0x40004, R30, 0xf8, !PT ;  /* 0x0004000421217812 */ /* 0x000fe400078ef81e */
[----:B------:R-:W-:Y:S02]  /*8080*/  LOP3.LUT R35, R34, 0x40004, R31, 0xf8, !PT ;  /* 0x0004000422237812 */ /* 0x000fe400078ef81f */
[----:B------:R-:W-:Y:S02]  /*8090*/  SHF.R.U32.HI R28, RZ, 0xc, R8 ;  /* 0x0000000cff1c7819 */ /* 0x000fe40000011608 */
[----:B------:R-:W-:Y:S02]  /*80a0*/  SHF.R.U32.HI R29, RZ, 0xc, R9 ;  /* 0x0000000cff1d7819 */ /* 0x000fe40000011609 */
[----:B------:R-:W-:Y:S02]  /*80b0*/  SHF.R.U32.HI R30, RZ, 0xc, R10 ;  /* 0x0000000cff1e7819 */ /* 0x000fe4000001160a */
[----:B------:R-:W-:-:S02]  /*80c0*/  SHF.R.U32.HI R34, RZ, 0xc, R11 ;  /* 0x0000000cff227819 */ /* 0x000fc4000001160b */
        /* <DEDUP_REMOVED lines=57> */
[----:B------:R-:W-:Y:S01]  /*8460*/  HFMA2 R9, R83, R0.H0_H0, -48, -48 ;  /* 0xd200d20053097431 */ /* 0x000fe20000040000 */
        /* <DEDUP_REMOVED lines=122> */
[----:B------:R-:W-:Y:S01]  /*8c10*/  MOV R41, UR9 ;  /* 0x0000000900297c02 */ /* 0x000fe20008000f00 */
[----:B------:R-:W-:-:S02]  /*8c20*/  HADD2 R64, R37, -1040, -1040 ;  /* 0xe410e41025407430 */ /* 0x000fc40000000000 */
[----:B------:R-:W-:Y:S01]  /*8c30*/  HADD2 R65, R30, -1040, -1040 ;  /* 0xe410e4101e417430 */ /* 0x000fe20000000000 */
[----:B------:R-:W-:Y:S01]  /*8c40*/  ISETP.NE.AND P1, PT, R41, 0x1, PT ;  /* 0x000000012900780c */ /* 0x000fe20003f25270 */
[----:B------:R-:W-:Y:S02]  /*8c50*/  HADD2 R66, R39, -1040, -1040 ;  /* 0xe410e41027427430 */ /* 0x000fe40000000000 */
[----:B------:R-:W-:Y:S01]  /*8c60*/  HADD2 R67, R31, -1040, -1040 ;  /* 0xe410e4101f437430 */ /* 0x000fe20000000000 */
[----:B------:R-:W-:Y:S09]  /*8c70*/  @!P2 BRA `(.L_x_3256) ;  /* 0x000000040038a947 */ /* 0x000ff20003800000 */
[----:B------:R-:W0:Y:S01]  /*8c80*/  LDS.128 R36, [UR4] ;  /* 0x00000004ff247984 */ /* 0x000e220008000c00 */
[----:B-----5:R-:W-:Y:S02]  /*8c90*/  PRMT R22, R22, 0x5410, R21 ;  /* 0x0000541016167816 */ /* 0x020fe40000000015 */
        /* <DEDUP_REMOVED lines=76> */
.L_x_3256:
[----:B------:R-:W-:Y:S02]  /*9160*/  MOV R98, R100 ;  /* 0x0000006400627202 */ /* 0x000fe40000000f00 */
[----:B------:R-:W-:Y:S01]  /*9170*/  MOV R99, R101 ;  /* 0x0000006500637202 */ /* 0x000fe20000000f00 */
[----:B------:R-:W-:Y:S06]  /*9180*/  @!P1 BRA `(.L_x_3257) ;  /* 0x0000000800809947 */ /* 0x000fec0003800000 */
[----:B------:R-:W-:-:S04]  /*9190*/  PRMT R28, R27, 0x9910, RZ ;  /* 0x000099101b1c7816 */ /* 0x000fc800000000ff */
[----:B------:R-:W-:-:S13]  /*91a0*/  ISETP.NE.AND P2, PT, R28, RZ, PT ;  /* 0x000000ff1c00720c */ /* 0x000fda0003f45270 */
[----:B------:R-:W-:Y:S05]  /*91b0*/  @!P2 BRA `(.L_x_3258) ;  /* 0x000000040038a947 */ /* 0x000fea0003800000 */
[----:B------:R-:W0:Y:S01]  /*91c0*/  LDS.128 R36, [UR4+0x40] ;  /* 0x00004004ff247984 */ /* 0x000e220008000c00 */
        /* <DEDUP_REMOVED lines=77> */
.L_x_3258:
[----:B------:R-:W-:Y:S05]  /*96a0*/  @P0 BRA `(.L_x_3257) ;  /* 0x0000000400380947 */ /* 0x000fea0003800000 */
        /* <DEDUP_REMOVED lines=78> */
.L_x_3257:
[----:B------:R-:W-:Y:S01]  /*9b90*/  IADD3 R25, PT, PT, R25, 0x20, RZ ;  /* 0x0000002019197810 */ /* 0x000fe20007ffe0ff */
[----:B------:R-:W-:Y:S01]  /*9ba0*/  UIADD3 UR4, UPT, UPT, UR4, 0x40, URZ ;  /* 0x0000004004047890 */ /* 0x000fe2000fffe0ff */
[----:B------:R-:W-:Y:S02]  /*9bb0*/  IMAD.WIDE R100, R23, 0x4, R50 ;  /* 0x0000000417647825 */ /* 0x000fe400078e0232 */
[----:B------:R-:W-:-:S13]  /*9bc0*/  ISETP.GE.AND P2, PT, R25, R12, PT ;  /* 0x0000000c1900720c */ /* 0x000fda0003f46270 */
[----:B------:R-:W-:Y:S05]  /*9bd0*/  @!P2 BRA `(.L_x_3259) ;  /* 0xffffffe00004a947 */ /* 0x000fea000383ffff */
[----:B------:R-:W-:-:S07]  /*9be0*/  IMAD.WIDE R100, R23, 0x14, R98 ;  /* 0x0000001417647825 */ /* 0x000fce00078e0262 */
.L_x_3255:
        /* <DEDUP_REMOVED lines=8> */
.L_x_3273:
        /* <DEDUP_REMOVED lines=147> */
.L_x_3261:
[----:B------:R-:W-:Y:S05]  /*a5a0*/  @!P1 BRA `(.L_x_3262) ;  /* 0x0000000800e09947 */ /* 0x000fea0003800000 */
[----:B------:R-:W-:-:S04]  /*a5b0*/  PRMT R0, R27, 0x9910, RZ ;  /* 0x000099101b007816 */ /* 0x000fc800000000ff */
        /* <DEDUP_REMOVED lines=92> */
.L_x_3263:
        /* <DEDUP_REMOVED lines=91> */
.L_x_3262:
        /* <DEDUP_REMOVED lines=49> */
[----:B------:R-:W-:Y:S02]  /*b440*/  HADD2 R33, R7, -1032, -1032 ;  /* 0xe408e40807217430 */ /* 0x000fe40000000000 */
[-C--:B------:R-:W-:Y:S02]  /*b450*/  HFMA2 R34, R34, R5.reuse.H0_H0, -72, -72 ;  /* 0xd480d48022227431 */ /* 0x080fe40000040005 */
        /* <DEDUP_REMOVED lines=95> */
.L_x_3264:
[----:B------:R-:W-:Y:S05]  /*ba50*/  @!P1 BRA `(.L_x_3265) ;  /* 0x0000000800e09947 */ /* 0x000fea0003800000 */
[----:B------:R-:W-:-:S04]  /*ba60*/  PRMT R0, R27, 0x9910, RZ ;  /* 0x000099101b007816 */ /* 0x000fc800000000ff */
        /* <DEDUP_REMOVED lines=74> */
[----:B-----5:R-:W-:-:S02]  /*bf10*/  HADD2.F32 R0, -RZ, R22.H0_H0 ;  /* 0x20000016ff007230 */ /* 0x020fc40000004100 */
        /* <DEDUP_REMOVED lines=17> */
.L_x_3266:
[----:B------:R-:W-:Y:S05]  /*c030*/  @P0 BRA `(.L_x_3265) ;  /* 0x0000000400680947 */ /* 0x000fea0003800000 */
[----:B------:R-:W0:Y:S01]  /*c040*/  LDS.64 R2, [UR4+0x30] ;  /* 0x00003004ff027984 */ /* 0x000e220008000a00 */
[--C-:B------:R-:W-:Y:S02]  /*c050*/  HADD2.F32 R0, -RZ, R10.reuse.H0_H0 ;  /* 0x2000000aff007230 */ /* 0x100fe40000004100 */
[----:B------:R-:W-:Y:S01]  /*c060*/  HADD2.F32 R10, -RZ, R10.H1_H1 ;  /* 0x3000000aff0a7230 */ /* 0x000fe20000004100 */
[----:B------:R-:W1:Y:S01]  /*c070*/  LDS.64 R6, [UR4+0x38] ;  /* 0x00003804ff067984 */ /* 0x000e620008000a00 */
[----:B------:R-:W-:Y:S02]  /*c080*/  HADD2.F32 R46, -RZ, R9.H1_H1 ;  /* 0x30000009ff2e7230 */ /* 0x000fe40000004100 */
[----:B------:R-:W-:Y:S02]  /*c090*/  HADD2.F32 R4, -RZ, R29.H0_H0 ;  /* 0x2000001dff047230 */ /* 0x000fe40000004100 */
[--C-:B0-----:R-:W-:Y:S02]  /*c0a0*/  HADD2.F32 R39, -RZ, R2.reuse.H0_H0 ;  /* 0x20000002ff277230 */ /* 0x101fe40000004100 */
[----:B------:R-:W-:-:S02]  /*c0b0*/  HADD2.F32 R42, -RZ, R2.H1_H1 ;  /* 0x30000002ff2a7230 */ /* 0x000fc40000004100 */
[--C-:B------:R-:W-:Y:S02]  /*c0c0*/  HADD2.F32 R44, -RZ, R3.reuse.H0_H0 ;  /* 0x20000003ff2c7230 */ /* 0x100fe40000004100 */
[----:B------:R-:W-:Y:S02]  /*c0d0*/  HADD2.F32 R43, -RZ, R3.H1_H1 ;  /* 0x30000003ff2b7230 */ /* 0x000fe40000004100 */
[----:B------:R-:W-:Y:S02]  /*c0e0*/  HADD2.F32 R2, -RZ, R9.H0_H0 ;  /* 0x20000009ff027230 */ /* 0x000fe40000004100 */
[-C--:B------:R-:W-:Y:S01]  /*c0f0*/  FFMA.FTZ R9, R0, R39.reuse, RZ ;  /* 0x0000002700097223 */ /* 0x080fe200000100ff */
[--C-:B------:R-:W-:Y:S02]  /*c100*/  HADD2.F32 R3, -RZ, R12.reuse.H0_H0 ;  /* 0x2000000cff037230 */ /* 0x100fe40000004100 */
[----:B------:R-:W-:Y:S02]  /*c110*/  HADD2.F32 R12, -RZ, R12.H1_H1 ;  /* 0x3000000cff0c7230 */ /* 0x000fe40000004100 */
[----:B------:R-:W-:Y:S01]  /*c120*/  FFMA.FTZ R9, R10, R42, R9 ;  /* 0x0000002a0a097223 */ /* 0x000fe20000010009 */
[-C--:B------:R-:W-:Y:S01]  /*c130*/  FFMA.FTZ R45, R2, R39.reuse, RZ ;  /* 0x00000027022d7223 */ /* 0x080fe200000100ff */
[----:B------:R-:W-:Y:S01]  /*c140*/  FFMA.FTZ R3, R3, R39, RZ ;  /* 0x0000002703037223 */ /* 0x000fe200000100ff */
[----:B------:R-:W-:-:S02]  /*c150*/  HADD2.F32 R10, -RZ, R29.H1_H1 ;  /* 0x3000001dff0a7230 */ /* 0x000fc40000004100 */
        /* <DEDUP_REMOVED lines=18> */
[----:B------:R-:W-:Y:S02]  /*c280*/  HADD2.F32 R4, -RZ, R7.H1_H1 ;  /* 0x30000007ff047230 */ /* 0x000fe40000004100 */
[-C--:B------:R-:W-:Y:S01]  /*c290*/  FFMA.FTZ R0, R3, R43.reuse, R0 ;  /* 0x0000002b03007223 */ /* 0x080fe20000010000 */
[----:B------:R-:W-:Y:S02]  /*c2a0*/  HADD2.F32 R29, -RZ, R30.H1_H1 ;  /* 0x3000001eff1d7230 */ /* 0x000fe40000004100 */
[--C-:B------:R-:W-:Y:S02]  /*c2b0*/  HADD2.F32 R3, -RZ, R6.reuse.H0_H0 ;  /* 0x20000006ff037230 */ /* 0x100fe40000004100 */
[----:B------:R-:W-:Y:S02]  /*c2c0*/  HADD2.F32 R7, -RZ, R31.H0_H0 ;  /* 0x2000001fff077230 */ /* 0x000fe40000004100 */
[----:B------:R-:W-:Y:S01]  /*c2d0*/  FFMA.FTZ R44, R29, R43, R44 ;  /* 0x0000002b1d2c7223 */ /* 0x000fe2000001002c */
[----:B------:R-:W-:-:S02]  /*c2e0*/  HADD2.F32 R6, -RZ, R6.H1_H1 ;  /* 0x30000006ff067230 */ /* 0x000fc40000004100 */
[----:B------:R-:W-:Y:S02]  /*c2f0*/  HADD2.F32 R9, -RZ, R33.H0_H0 ;  /* 0x20000021ff097230 */ /* 0x000fe40000004100 */
[-C--:B------:R-:W-:Y:S01]  /*c300*/  FFMA.FTZ R7, R7, R3.reuse, R0 ;  /* 0x0000000307077223 */ /* 0x080fe20000010000 */
[----:B------:R-:W-:Y:S02]  /*c310*/  HADD2.F32 R12, -RZ, R31.H1_H1 ;  /* 0x3000001fff0c7230 */ /* 0x000fe40000004100 */
        /* <DEDUP_REMOVED lines=44> */
.L_x_3265:
        /* <DEDUP_REMOVED lines=145> */
.L_x_3267:
[----:B------:R-:W-:Y:S05]  /*cef0*/  @!P1 BRA `(.L_x_3268) ;  /* 0x0000000800e09947 */ /* 0x000fea0003800000 */
[----:B------:R-:W-:-:S04]  /*cf00*/  PRMT R0, R27, 0x9910, RZ ;  /* 0x000099101b007816 */ /* 0x000fc800000000ff */
[----:B------:R-:W-:-:S13]  /*cf10*/  ISETP.NE.AND P3, PT, R0, RZ, PT ;  /* 0x000000ff0000720c */ /* 0x000fda0003f65270 */
[----:B------:R-:W-:Y:S05]  /*cf20*/  @!P3 BRA `(.L_x_3269) ;  /* 0x000000040068b947 */ /* 0x000fea0003800000 */
[----:B------:R-:W0:Y:S01]  /*cf30*/  LDS.64 R2, [UR4] ;  /* 0x00000004ff027984 */ /* 0x000e220008000a00 */
        /* <DEDUP_REMOVED lines=89> */
.L_x_3269:
        /* <DEDUP_REMOVED lines=91> */
.L_x_3268:
        /* <DEDUP_REMOVED lines=145> */
.L_x_3270:
        /* <DEDUP_REMOVED lines=94> */
.L_x_3272:
[----:B------:R-:W-:Y:S05]  /*e970*/  @P0 BRA `(.L_x_3271) ;  /* 0x0000000400680947 */ /* 0x000fea0003800000 */
        /* <DEDUP_REMOVED lines=12> */
[----:B------:R-:W-:Y:S02]  /*ea40*/  HADD2.F32 R30, -RZ, R30.H1_H1 ;  /* 0x3000001eff1e7230 */ /* 0x000fe40000004100 */
[----:B------:R-:W-:Y:S01]  /*ea50*/  FFMA.FTZ R43, R32, R38, R43 ;  /* 0x00000026202b7223 */ /* 0x000fe2000001002b */
[----:B------:R-:W-:Y:S02]  /*ea60*/  HADD2.F32 R3, -RZ, R31.H0_H0 ;  /* 0x2000001fff037230 */ /* 0x000fe40000004100 */
[----:B------:R-:W-:-:S02]  /*ea70*/  HADD2.F32 R2, -RZ, R7.H0_H0 ;  /* 0x20000007ff027230 */ /* 0x000fc40000004100 */
[----:B------:R-:W-:Y:S01]  /*ea80*/  FFMA.FTZ R45, R30, R38, R45 ;  /* 0x000000261e2d7223 */ /* 0x000fe2000001002d */
[----:B------:R-:W-:Y:S02]  /*ea90*/  HADD2.F32 R32, -RZ, R33.H1_H1 ;  /* 0x30000021ff207230 */ /* 0x000fe40000004100 */
[-C--:B------:R-:W-:Y:S01]  /*eaa0*/  FFMA.FTZ R3, R3, R39.reuse, RZ ;  /* 0x0000002703037223 */ /* 0x080fe200000100ff */
[----:B------:R-:W-:Y:S01]  /*eab0*/  FFMA.FTZ R39, R4, R39, RZ ;  /* 0x0000002704277223 */ /* 0x000fe200000100ff */
        /* <DEDUP_REMOVED lines=27> */
[----:B------:R-:W-:Y:S01]  /*ec70*/  FFMA.FTZ R3, R10, R0, R3 ;  /* 0x000000000a037223 */ /* 0x000fe20000010003 */
[----:B------:R-:W-:Y:S02]  /*ec80*/  HADD2.F32 R2, -RZ, R9.H0_H0 ;  /* 0x20000009ff027230 */ /* 0x000fe40000004100 */
        /* <DEDUP_REMOVED lines=23> */
[----:B-----5:R-:W-:Y:S02]  /*ee00*/  HADD2.F32 R3, -RZ, R22.H0_H0 ;  /* 0x20000016ff037230 */ /* 0x020fe40000004100 */
        /* <DEDUP_REMOVED lines=17> */
.L_x_3271:
[----:B------:R-:W-:Y:S01]  /*ef20*/  IADD3 R25, PT, PT, R25, 0x20, RZ ;  /* 0x0000002019197810 */ /* 0x000fe20007ffe0ff */
[----:B------:R-:W-:Y:S01]  /*ef30*/  UIADD3 UR4, UPT, UPT, UR4, 0x40, URZ ;  /* 0x0000004004047890 */ /* 0x000fe2000fffe0ff */
[----:B------:R-:W-:Y:S02]  /*ef40*/  IMAD.WIDE R100, R23, 0x4, R100 ;  /* 0x0000000417647825 */ /* 0x000fe400078e0264 */
[----:B------:R-:W-:-:S13]  /*ef50*/  ISETP.GE.AND P2, PT, R25, R24, PT ;  /* 0x000000181900720c */ /* 0x000fda0003f46270 */
[----:B------:R-:W-:Y:S05]  /*ef60*/  @!P2 BRA `(.L_x_3273) ;  /* 0xffffffac0040a947 */ /* 0x000fea000383ffff */
.L_x_3260:
[----:B------:R-:W0:Y:S01]  /*ef70*/  S2R R0, SR_CTAID.X ;  /* 0x0000000000007919 */ /* 0x000e220000002500 */
[----:B------:R-:W1:Y:S01]  /*ef80*/  LDC.64 R4, c[0x0][0x3a0] ;  /* 0x0000e800ff047b82 */ /* 0x000e620000000a00 */
[----:B------:R-:W-:Y:S01]  /*ef90*/  HMUL2 R7, R18, R40.H0_H0 ;  /* 0x2000002812077232 */ /* 0x000fe20000000000 */
[----:B------:R-:W0:Y:S02]  /*efa0*/  S2R R3, SR_TID.X ;  /* 0x0000000000037919 */ /* 0x000e240000002100 */
[----:B0-----:R-:W-:Y:S01]  /*efb0*/  LEA R0, R0, R3, 0x5 ;  /* 0x0000000300007211 */ /* 0x001fe200078e28ff */
[----:B------:R-:W-:-:S03]  /*efc0*/  IMAD R3, R23, UR8, RZ ;  /* 0x0000000817037c24 */ /* 0x000fc6000f8e02ff */
[----:B------:R-:W-:-:S05]  /*efd0*/  SHF.L.U32 R0, R0, 0x2, RZ ;  /* 0x0000000200007819 */ /* 0x000fca00000006ff */
[----:B------:R-:W-:-:S04]  /*efe0*/  IMAD R3, R3, 0x3, R0 ;  /* 0x0000000303037824 */ /* 0x000fc800078e0200 */
        /* <DEDUP_REMOVED lines=9> */
.L_x_3277:
[----:B------:R-:W0:Y:S02]  /*f080*/  LDS R2, [R0] ;  /* 0x0000000000027984 */ /* 0x000e240000000800 */
[----:B0-----:R-:W-:-:S05]  /*f090*/  HFMA2 R3, R2, 1, 1, R7 ;  /* 0x3c003c0002037831 */ /* 0x001fca0000000007 */
[----:B------:R-:W0:Y:S02]  /*f0a0*/  ATOMS.CAST.SPIN P0, [R0], R2, R3 ;  /* 0x000000020000758d */ /* 0x000e240001800003 */
[----:B0-----:R-:W-:Y:S05]  /*f0b0*/  @!P0 BRA `(.L_x_3277) ;  /* 0xfffffffc00f08947 */ /* 0x001fea000383ffff */
[----:B------:R-:W-:Y:S05]  /*f0c0*/  BRA `(.L_x_3275) ;  /* 0x00000000000c7947 */ /* 0x000fea0003800000 */
.L_x_3276:
[----:B------:R-:W2:Y:S02]  /*f0d0*/  LD.E R0, desc[UR6][R4.64] ;  /* 0x0000000604007980 */ /* 0x000ea4000c101900 */
[----:B--2---:R-:W-:-:S05]  /*f0e0*/  IADD3 R3, PT, PT, R7, R0, RZ ;  /* 0x0000000007037210 */ /* 0x004fca0007ffe0ff */
[----:B------:R0:W-:Y:S02]  /*f0f0*/  ST.E desc[UR6][R4.64], R3 ;  /* 0x0000000304007985 */ /* 0x0001e4000c101906 */
.L_x_3275:
[----:B------:R-:W-:Y:S05]  /*f100*/  BSYNC.RECONVERGENT B0 ;  /* 0x0000000000007941 */ /* 0x000fea0003800200 */
.L_x_3274:
[----:B------:R1:W-:Y:S01]  /*f110*/  ATOM.E.ADD.F16x2.RN.STRONG.GPU P0, RZ, desc[UR6][R4.64+0x4], R17 ;  /* 0x8000041104ff79a2 */ /* 0x0003e2000c10e106 */
[----:B------:R-:W-:Y:S04]  /*f120*/  BSSY.RECONVERGENT B0, `(.L_x_3278) ;  /* 0x000000e000007945 */ /* 0x000fe80003800200 */
[----:B-1----:R-:W-:Y:S05]  /*f130*/  @P0 BRA `(.L_x_3279) ;  /* 0x0000000000300947 */ /* 0x002fea0003800000 */
[----:B------:R-:W1:Y:S02]  /*f140*/  QSPC.E.S P0, RZ, [R4+0x4] ;  /* 0x0000040004ff73aa */ /* 0x000e640000000500 */
[----:B-1----:R-:W-:Y:S05]  /*f150*/  @!P0 BRA `(.L_x_3280) ;  /* 0x00000000001c8947 */ /* 0x002fea0003800000 */
[----:B------:R-:W-:-:S04]  /*f160*/  MOV R2, R4 ;  /* 0x0000000400027202 */ /* 0x000fc80000000f00 */
[----:B------:R-:W-:-:S07]  /*f170*/  MOV R0, R2 ;  /* 0x0000000200007202 */ /* 0x000fce0000000f00 */
.L_x_3281:
[----:B------:R-:W0:Y:S02]  /*f180*/  LDS R2, [R0+0x4] ;  /* 0x0000040000027984 */ /* 0x000e240000000800 */
[----:B0-----:R-:W-:-:S05]  /*f190*/  HADD2 R3, R2, R17 ;  /* 0x0000001102037230 */ /* 0x001fca0000000000 */
[----:B------:R-:W0:Y:S02]  /*f1a0*/  ATOMS.CAST.SPIN P0, [R0+0x4], R2, R3 ;  /* 0x000004020000758d */ /* 0x000e240001800003 */
[----:B0-----:R-:W-:Y:S05]  /*f1b0*/  @!P0 BRA `(.L_x_3281) ;  /* 0xfffffffc00f08947 */ /* 0x001fea000383ffff */
[----:B------:R-:W-:Y:S05]  /*f1c0*/  BRA `(.L_x_3279) ;  /* 0x00000000000c7947 */ /* 0x000fea0003800000 */
.L_x_3280:
[----:B------:R-:W0:Y:S02]  /*f1d0*/  LD.E R0, desc[UR6][R4.64+0x4] ;  /* 0x0000040604007980 */ /* 0x000e24000c101900 */
[----:B0-----:R-:W-:-:S05]  /*f1e0*/  IADD3 R3, PT, PT, R17, R0, RZ ;  /* 0x0000000011037210 */ /* 0x001fca0007ffe0ff */
[----:B------:R1:W-:Y:S02]  /*f1f0*/  ST.E desc[UR6][R4.64+0x4], R3 ;  /* 0x0000040304007985 */ /* 0x0003e4000c101906 */
.L_x_3279:
[----:B------:R-:W-:Y:S05]  /*f200*/  BSYNC.RECONVERGENT B0 ;  /* 0x0000000000007941 */ /* 0x000fea0003800200 */
.L_x_3278:
        /* <DEDUP_REMOVED lines=11> */
.L_x_3285:
[----:B------:R-:W0:Y:S02]  /*f2c0*/  LDS R2, [R0] ;  /* 0x0000000000027984 */ /* 0x000e240000000800 */
[----:B0-----:R-:W-:-:S05]  /*f2d0*/  HFMA2 R3, R2, 1, 1, R7 ;  /* 0x3c003c0002037831 */ /* 0x001fca0000000007 */
[----:B------:R-:W0:Y:S02]  /*f2e0*/  ATOMS.CAST.SPIN P0, [R0], R2, R3 ;  /* 0x000000020000758d */ /* 0x000e240001800003 */
[----:B0-----:R-:W-:Y:S05]  /*f2f0*/  @!P0 BRA `(.L_x_3285) ;  /* 0xfffffffc00f08947 */ /* 0x001fea000383ffff */
[----:B------:R-:W-:Y:S05]  /*f300*/  BRA `(.L_x_3283) ;  /* 0x00000000000c7947 */ /* 0x000fea0003800000 */
.L_x_3284:
[----:B------:R-:W2:Y:S02]  /*f310*/  LD.E R0, desc[UR6][R4.64] ;  /* 0x0000000604007980 */ /* 0x000ea4000c101900 */
[----:B--2---:R-:W-:-:S05]  /*f320*/  IADD3 R3, PT, PT, R7, R0, RZ ;  /* 0x0000000007037210 */ /* 0x004fca0007ffe0ff */
[----:B------:R0:W-:Y:S02]  /*f330*/  ST.E desc[UR6][R4.64], R3 ;  /* 0x0000000304007985 */ /* 0x0001e4000c101906 */
.L_x_3283:
[----:B------:R-:W-:Y:S05]  /*f340*/  BSYNC.RECONVERGENT B0 ;  /* 0x0000000000007941 */ /* 0x000fea0003800200 */
.L_x_3282:
[----:B------:R1:W-:Y:S01]  /*f350*/  ATOM.E.ADD.F16x2.RN.STRONG.GPU P0, RZ, desc[UR6][R4.64+0x4], R15 ;  /* 0x8000040f04ff79a2 */ /* 0x0003e2000c10e106 */
[----:B------:R-:W-:Y:S04]  /*f360*/  BSSY.RECONVERGENT B0, `(.L_x_3286) ;  /* 0x000000e000007945 */ /* 0x000fe80003800200 */
[----:B-1----:R-:W-:Y:S05]  /*f370*/  @P0 BRA `(.L_x_3287) ;  /* 0x0000000000300947 */ /* 0x002fea0003800000 */
[----:B------:R-:W1:Y:S02]  /*f380*/  QSPC.E.S P0, RZ, [R4+0x4] ;  /* 0x0000040004ff73aa */ /* 0x000e640000000500 */
[----:B-1----:R-:W-:Y:S05]  /*f390*/  @!P0 BRA `(.L_x_3288) ;  /* 0x00000000001c8947 */ /* 0x002fea0003800000 */
[----:B------:R-:W-:-:S04]  /*f3a0*/  MOV R2, R4 ;  /* 0x0000000400027202 */ /* 0x000fc80000000f00 */
[----:B------:R-:W-:-:S07]  /*f3b0*/  MOV R0, R2 ;  /* 0x0000000200007202 */ /* 0x000fce0000000f00 */
.L_x_3289:
[----:B------:R-:W0:Y:S02]  /*f3c0*/  LDS R2, [R0+0x4] ;  /* 0x0000040000027984 */ /* 0x000e240000000800 */
[----:B0-----:R-:W-:-:S05]  /*f3d0*/  HADD2 R3, R2, R15 ;  /* 0x0000000f02037230 */ /* 0x001fca0000000000 */
[----:B------:R-:W0:Y:S02]  /*f3e0*/  ATOMS.CAST.SPIN P0, [R0+0x4], R2, R3 ;  /* 0x000004020000758d */ /* 0x000e240001800003 */
[----:B0-----:R-:W-:Y:S05]  /*f3f0*/  @!P0 BRA `(.L_x_3289) ;  /* 0xfffffffc00f08947 */ /* 0x001fea000383ffff */
[----:B------:R-:W-:Y:S05]  /*f400*/  BRA `(.L_x_3287) ;  /* 0x00000000000c7947 */ /* 0x000fea0003800000 */
.L_x_3288:
[----:B------:R-:W0:Y:S02]  /*f410*/  LD.E R0, desc[UR6][R4.64+0x4] ;  /* 0x0000040604007980 */ /* 0x000e24000c101900 */
[----:B0-----:R-:W-:-:S05]  /*f420*/  IADD3 R3, PT, PT, R15, R0, RZ ;  /* 0x000000000f037210 */ /* 0x001fca0007ffe0ff */
[----:B------:R1:W-:Y:S02]  /*f430*/  ST.E desc[UR6][R4.64+0x4], R3 ;  /* 0x0000040304007985 */ /* 0x0003e4000c101906 */
.L_x_3287:
[----:B------:R-:W-:Y:S05]  /*f440*/  BSYNC.RECONVERGENT B0 ;  /* 0x0000000000007941 */ /* 0x000fea0003800200 */
.L_x_3286:
        /* <DEDUP_REMOVED lines=12> */
.L_x_3293:
[----:B------:R-:W0:Y:S02]  /*f510*/  LDS R2, [R0] ;  /* 0x0000000000027984 */ /* 0x000e240000000800 */
[----:B0-----:R-:W-:-:S05]  /*f520*/  HFMA2 R3, R2, 1, 1, R7 ;  /* 0x3c003c0002037831 */ /* 0x001fca0000000007 */
[----:B------:R-:W0:Y:S02]  /*f530*/  ATOMS.CAST.SPIN P0, [R0], R2, R3 ;  /* 0x000000020000758d */ /* 0x000e240001800003 */
[----:B0-----:R-:W-:Y:S05]  /*f540*/  @!P0 BRA `(.L_x_3293) ;  /* 0xfffffffc00f08947 */ /* 0x001fea000383ffff */
[----:B------:R-:W-:Y:S05]  /*f550*/  BRA `(.L_x_3291) ;  /* 0x00000000000c7947 */ /* 0x000fea0003800000 */
.L_x_3292:
[----:B------:R-:W2:Y:S02]  /*f560*/  LD.E R0, desc[UR6][R4.64] ;  /* 0x0000000604007980 */ /* 0x000ea4000c101900 */
[----:B--2---:R-:W-:-:S05]  /*f570*/  IADD3 R3, PT, PT, R7, R0, RZ ;  /* 0x0000000007037210 */ /* 0x004fca0007ffe0ff */
[----:B------:R0:W-:Y:S02]  /*f580*/  ST.E desc[UR6][R4.64], R3 ;  /* 0x0000000304007985 */ /* 0x0001e4000c101906 */
.L_x_3291:
[----:B------:R-:W-:Y:S05]  /*f590*/  BSYNC.RECONVERGENT B0 ;  /* 0x0000000000007941 */ /* 0x000fea0003800200 */
.L_x_3290:
[----:B------:R1:W-:Y:S02]  /*f5a0*/  ATOM.E.ADD.F16x2.RN.STRONG.GPU P0, RZ, desc[UR6][R4.64+0x4], R13 ;  /* 0x8000040d04ff79a2 */ /* 0x0003e4000c10e106 */
[----:B-1----:R-:W-:Y:S05]  /*f5b0*/  @P0 EXIT ;  /* 0x000000000000094d */ /* 0x002fea0003800000 */
[----:B------:R-:W1:Y:S02]  /*f5c0*/  QSPC.E.S P0, RZ, [R4+0x4] ;  /* 0x0000040004ff73aa */ /* 0x000e640000000500 */
[----:B-1----:R-:W-:Y:S05]  /*f5d0*/  @!P0 BRA `(.L_x_3294) ;  /* 0x00000000001c8947 */ /* 0x002fea0003800000 */
[----:B------:R-:W-:-:S04]  /*f5e0*/  MOV R2, R4 ;  /* 0x0000000400027202 */ /* 0x000fc80000000f00 */
[----:B------:R-:W-:-:S07]  /*f5f0*/  MOV R0, R2 ;  /* 0x0000000200007202 */ /* 0x000fce0000000f00 */
.L_x_3295:
[----:B------:R-:W0:Y:S02]  /*f600*/  LDS R2, [R0+0x4] ;  /* 0x0000040000027984 */ /* 0x000e240000000800 */
[----:B0-----:R-:W-:-:S05]  /*f610*/  HADD2 R3, R2, R13 ;  /* 0x0000000d02037230 */ /* 0x001fca0000000000 */
[----:B------:R-:W0:Y:S02]  /*f620*/  ATOMS.CAST.SPIN P0, [R0+0x4], R2, R3 ;  /* 0x000004020000758d */ /* 0x000e240001800003 */
[----:B0-----:R-:W-:Y:S05]  /*f630*/  @!P0 BRA `(.L_x_3295) ;  /* 0xfffffffc00f08947 */ /* 0x001fea000383ffff */
[----:B------:R-:W-:Y:S05]  /*f640*/  EXIT ;  /* 0x000000000000794d */ /* 0x000fea0003800000 */
.L_x_3294:
[----:B------:R-:W0:Y:S02]  /*f650*/  LD.E R0, desc[UR6][R4.64+0x4] ;  /* 0x0000040604007980 */ /* 0x000e24000c101900 */
[----:B0-----:R-:W-:-:S05]  /*f660*/  IADD3 R3, PT, PT, R13, R0, RZ ;  /* 0x000000000d037210 */ /* 0x001fca0007ffe0ff */
[----:B------:R-:W-:Y:S01]  /*f670*/  ST.E desc[UR6][R4.64+0x4], R3 ;  /* 0x0000040304007985 */ /* 0x000fe2000c101906 */
[----:B------:R-:W-:Y:S05]  /*f680*/  EXIT ;  /* 0x000000000000794d */ /* 0x000fea0003800000 */
.L_x_3296:
        /* <DEDUP_REMOVED lines=15> */
.L_x_5325:


//--------------------- .text._Z23gemm_half_q_half_kernelILi3ELi140ELb1ELb1ELi32EEvPK6__halfPKjS4_S2_PS0_iiiiPKtS7_iiiiiibS2_i --------------------------
	.section	.text._Z23gemm_half_q_half_kernelILi3ELi140ELb1ELb1ELi32EEvPK6__halfPKjS4_S2_PS0_iiiiPKtS7_iiiiiibS2_i,"ax",@progbits
	.align	128
        .global         _Z23gemm_half_q_half_kernelILi3ELi140ELb1ELb1ELi32EEvPK6__halfPKjS4_S2_PS0_iiiiPKtS7_iiiiiibS2_i
        .type           _Z23gemm_half_q_half_kernelILi3ELi140ELb1ELb1ELi32EEvPK6__halfPKjS4_S2_PS0_iiiiPKtS7_iiiiiibS2_i,@function
        .size           _Z23gemm_half_q_half_kernelILi3ELi140ELb1ELb1ELi32EEvPK6__halfPKjS4_S2_PS0_iiiiPKtS7_iiiiiibS2_i,(.L_x_5326 - _Z23gemm_half_q_half_kernelILi3ELi140ELb1ELb1ELi32EEvPK6__halfPKjS4_S2_PS0_iiiiPKtS7_iiiiiibS2_i)
        .other          _Z23gemm_half_q_half_kernelILi3ELi140ELb1ELb1ELi32EEvPK6__halfPKjS4_S2_PS0_iiiiPKtS7_iiiiiibS2_i,@"STO_CUDA_ENTRY STV_DEFAULT"
_Z23gemm_half_q_half_kernelILi3ELi140ELb1ELb1ELi32EEvPK6__halfPKjS4_S2_PS0_iiiiPKtS7_iiiiiibS2_i:
.text._Z23gemm_half_q_half_kernelILi3ELi140ELb1ELb1ELi32EEvPK6__halfPKjS4_S2_PS0_iiiiPKtS7_iiiiiibS2_i:
        /* <DEDUP_REMOVED lines=28> */
.L_x_3297:
        /* <DEDUP_REMOVED lines=42> */
.L_x_3303:
        /* <DEDUP_REMOVED lines=32> */
.L_x_3302:
        /* <DEDUP_REMOVED lines=20> */
.L_x_3304:
[----:B------:R-:W-:-:S13]  /*07a0*/  ISETP.EQ.AND P2, PT, R18, RZ, PT ;  /* 0x000000ff1200720c */ /* 0x000fda0003f42270 */
[----:B------:R-:W-:Y:S05]  /*07b0*/  @!P0 BRA P2, `(.L_x_3299) ;  /* 0x0000000400788947 */ /* 0x000fea0001000000 */
.L_x_3301:
        /* <DEDUP_REMOVED lines=12> */
.L_x_3300:
        /* <DEDUP_REMOVED lines=16> */
.L_x_3307:
        /* <DEDUP_REMOVED lines=32> */
.L_x_3306:
        /* <DEDUP_REMOVED lines=21> */
.L_x_3308:
[----:B------:R-:W-:-:S13]  /*0cd0*/  ISETP.NE.OR P0, PT, R18, RZ, P0 ;  /* 0x000000ff1200720c */ /* 0x000fda0000705670 */
[----:B------:R-:W-:Y:S05]  /*0ce0*/  @!P0 BRA `(.L_x_3299) ;  /* 0x00000000002c8947 */ /* 0x000fea0003800000 */
.L_x_3305:
        /* <DEDUP_REMOVED lines=11> */
.L_x_3299:
[----:B0-----:R-:W-:Y:S05]  /*0da0*/  BSYNC.RECONVERGENT B0 ;  /* 0x0000000000007941 */ /* 0x001fea0003800200 */
.L_x_3298:
        /* <DEDUP_REMOVED lines=20> */
.L_x_3312:
        /* <DEDUP_REMOVED lines=15> */
.L_x_3311:
        /* <DEDUP_REMOVED lines=12> */
.L_x_3313:
[----:B------:R-:W-:-:S13]  /*10a0*/  ISETP.NE.OR P0, PT, R24, RZ, P0 ;  /* 0x000000ff1800720c */ /* 0x000fda0000705670 */
[----:B------:R-:W-:Y:S05]  /*10b0*/  @!P0 BRA `(.L_x_3309) ;  /* 0x00000000001c8947 */ /* 0x000fea0003800000 */
.L_x_3310:
[----:B012---:R-:W0:Y:S02]  /*10c0*/  LDC.64 R8, c[0x0][0x3a0] ;  /* 0x0000e800ff087b82 */ /* 0x007e240000000a00 */
.L_x_3314:
[C---:B0-----:R-:W-:Y:S01]  /*10d0*/  IMAD.WIDE R10, R23.reuse, 0x2, R8 ;  /* 0x00000002170a7825 */ /* 0x041fe200078e0208 */
[----:B------:R-:W-:Y:S02]  /*10e0*/  IADD3 R24, PT, PT, R24, 0x1, RZ ;  /* 0x0000000118187810 */ /* 0x000fe40007ffe0ff */
[----:B------:R-:W-:Y:S02]  /*10f0*/  IADD3 R23, PT, PT, R23, R18, RZ ;  /* 0x0000001217177210 */ /* 0x000fe40007ffe0ff */
[----:B------:R3:W-:Y:S01]  /*1100*/  STG.E.64 desc[UR10][R10.64], RZ ;  /* 0x000000ff0a007986 */ /* 0x0007e2000c101b0a */
[----:B------:R-:W-:-:S13]  /*1110*/  ISETP.NE.AND P0, PT, R24, RZ, PT ;  /* 0x000000ff1800720c */ /* 0x000fda0003f05270 */
[----:B---3--:R-:W-:Y:S05]  /*1120*/  @P0 BRA `(.L_x_3314) ;  /* 0xfffffffc00e80947 */ /* 0x008fea000383ffff */
.L_x_3309:
        /* <DEDUP_REMOVED lines=20> */
.L_x_3316:
        /* <DEDUP_REMOVED lines=42> */
.L_x_3315:
        /* <DEDUP_REMOVED lines=21> */
.L_x_3317:
        /* <DEDUP_REMOVED lines=8> */
.L_x_3318:
        /* <DEDUP_REMOVED lines=8> */
.L_x_3319:
        /* <DEDUP_REMOVED lines=8> */
.L_x_3320:
        /* <DEDUP_REMOVED lines=8> */
.L_x_3321:
        /* <DEDUP_REMOVED lines=228> */
.L_x_3323:
        /* <DEDUP_REMOVED lines=101> */
.L_x_3325:
        /* <DEDUP_REMOVED lines=92> */
.L_x_3324:
        /* <DEDUP_REMOVED lines=198> */
.L_x_3326:
        /* <DEDUP_REMOVED lines=98> */
.L_x_3328:
        /* <DEDUP_REMOVED lines=91> */
.L_x_3327:
        /* <DEDUP_REMOVED lines=198> */
.L_x_3329:
        /* <DEDUP_REMOVED lines=98> */
.L_x_3331:
        /* <DEDUP_REMOVED lines=91> */
.L_x_3330:
        /* <DEDUP_REMOVED lines=199> */
.L_x_3332:
        /* <DEDUP_REMOVED lines=99> */
.L_x_3333:
        /* <DEDUP_REMOVED lines=93> */
.L_x_3322:
[----:B------:R-:W-:-:S04]  /*7b80*/  VIMNMX R0, PT, PT, R21, UR9, PT ;  /* 0x0000000915007c48 */ /* 0x000fc8000bfe0100 */
[----:B------:R-:W-:-:S13]  /*7b90*/  ISETP.GT.AND P0, PT, R0, R19, PT ;  /* 0x000000130000720c */ /* 0x000fda0003f04270 */
[----:B------:R-:W-:Y:S05]  /*7ba0*/  @!P0 BRA `(.L_x_3334) ;  /* 0x0000005000e08947 */ /* 0x000fea0003800000 */
[----:B------:R-:W-:Y:S02]  /*7bb0*/  PRMT R0, R7, 0x9910, RZ ;  /* 0x0000991007007816 */ /* 0x000fe400000000ff */
[----:B------:R-:W-:Y:S02]  /*7bc0*/  VIMNMX.U32 R24, PT, PT, R21, UR9, PT ;  /* 0x0000000915187c48 */ /* 0x000fe4000bfe0000 */
[----:B------:R-:W-:-:S04]  /*7bd0*/  ISETP.NE.AND P0, PT, R0, RZ, PT ;  /* 0x000000ff0000720c */ /* 0x000fc80003f05270 */
[----:B------:R-:W-:-:S13]  /*7be0*/  ISETP.EQ.OR P0, PT, R20, 0x2, !P0 ;  /* 0x000000021400780c */ /* 0x000fda0004702670 */
.L_x_3347:
[----:B------:R-:W2:Y:S01]  /*7bf0*/  LDG.E.128.CONSTANT R28, desc[UR10][R32.64] ;  /* 0x0000000a201c7981 */ /* 0x000ea2000c1e9d00 */
[----:B------:R-:W-:Y:S01]  /*7c00*/  HFMA2 R0, -RZ, RZ, 0, 0.0625 ;  /* 0x00002c00ff007431 */ /* 0x000fe200000001ff */
[----:B------:R-:W-:Y:S02]  /*7c10*/  ISETP.NE.AND P1, PT, R5, RZ, PT ;  /* 0x000000ff0500720c */ /* 0x000fe40003f25270 */
[----:B------:R-:W-:Y:S02]  /*7c20*/  ISETP.NE.AND P2, PT, R20, 0x1, PT ;  /* 0x000000011400780c */ /* 0x000fe40003f45270 */
[----:B-1----:R-:W-:Y:S02]  /*7c30*/  PRMT R8, R8, 0x5410, R0 ;  /* 0x0000541008087816 */ /* 0x002fe40000000000 */
        /* <DEDUP_REMOVED lines=143> */
.L_x_3335:
        /* <DEDUP_REMOVED lines=96> */
.L_x_3337:
        /* <DEDUP_REMOVED lines=91> */
.L_x_3336:
        /* <DEDUP_REMOVED lines=146> */
.L_x_3338:
        /* <DEDUP_REMOVED lines=94> */
.L_x_3340:
        /* <DEDUP_REMOVED lines=91> */
.L_x_3339:
        /* <DEDUP_REMOVED lines=145> */
.L_x_3341:
        /* <DEDUP_REMOVED lines=94> */
.L_x_3343:
        /* <DEDUP_REMOVED lines=91> */
.L_x_3342:
        /* <DEDUP_REMOVED lines=145> */
.L_x_3344:
        /* <DEDUP_REMOVED lines=94> */
.L_x_3346:
        /* <DEDUP_REMOVED lines=91> */
.L_x_3345:
[----:B------:R-:W-:Y:S01]  /*ced0*/  IADD3 R19, PT, PT, R19, 0x20, RZ ;  /* 0x0000002013137810 */ /* 0x000fe20007ffe0ff */
[----:B------:R-:W-:Y:S01]  /*cee0*/  UIADD3 UR4, UPT, UPT, UR4, 0x40, URZ ;  /* 0x0000004004047890 */ /* 0x000fe2000fffe0ff */
[----:B------:R-:W-:Y:S02]  /*cef0*/  IMAD.WIDE R32, R18, 0x4, R26 ;  /* 0x0000000412207825 */ /* 0x000fe400078e021a */
[----:B------:R-:W-:-:S13]  /*cf00*/  ISETP.GE.AND P1, PT, R19, R24, PT ;  /* 0x000000181300720c */ /* 0x000fda0003f26270 */
[----:B------:R-:W-:Y:S05]  /*cf10*/  @!P1 BRA `(.L_x_3347) ;  /* 0xffffffac00349947 */ /* 0x000fea000383ffff */
[----:B------:R-:W-:-:S07]  /*cf20*/  IMAD.WIDE R32, R18, 0x10, R22 ;  /* 0x0000001012207825 */ /* 0x000fce00078e0216 */
.L_x_3334:
        /* <DEDUP_REMOVED lines=9> */
.L_x_3352:
        /* <DEDUP_REMOVED lines=315> */
.L_x_3349:
        /* <DEDUP_REMOVED lines=82> */
.L_x_3351:
        /* <DEDUP_REMOVED lines=79> */
.L_x_3350:
[----:B------:R-:W-:Y:S01]  /*ed80*/  IADD3 R19, PT, PT, R19, 0x20, RZ ;  /* 0x0000002013137810 */ /* 0x000fe20007ffe0ff */
[----:B------:R-:W-:Y:S01]  /*ed90*/  UIADD3 UR4, UPT, UPT, UR4, 0x40, URZ ;  /* 0x0000004004047890 */ /* 0x000fe2000fffe0ff */
[----:B------:R-:W-:Y:S02]  /*eda0*/  IMAD.WIDE R32, R18, 0x4, R2 ;  /* 0x0000000412207825 */ /* 0x000fe400078e0202 */
[----:B------:R-:W-:-:S13]  /*edb0*/  ISETP.GE.AND P1, PT, R19, R0, PT ;  /* 0x000000001300720c */ /* 0x000fda0003f26270 */
[----:B------:R-:W-:Y:S05]  /*edc0*/  @!P1 BRA `(.L_x_3352) ;  /* 0xffffffe0007c9947 */ /* 0x000fea000383ffff */
.L_x_3348:
        /* <DEDUP_REMOVED lines=21> */
.L_x_3356:
[----:B------:R-:W0:Y:S02]  /*ef20*/  LDS R2, [R4] ;  /* 0x0000000004027984 */ /* 0x000e240000000800 */
[----:B0-----:R-:W-:-:S05]  /*ef30*/  HADD2 R3, R2, R11 ;  /* 0x0000000b02037230 */ /* 0x001fca0000000000 */
[----:B------:R-:W0:Y:S02]  /*ef40*/  ATOMS.CAST.SPIN P1, [R4], R2, R3 ;  /* 0x000000020400758d */ /* 0x000e240001820003 */
[----:B0-----:R-:W-:Y:S05]  /*ef50*/  @!P1 BRA `(.L_x_3356) ;  /* 0xfffffffc00f09947 */ /* 0x001fea000383ffff */
[----:B------:R-:W-:Y:S05]  /*ef60*/  BRA `(.L_x_3354) ;  /* 0x00000000000c7947 */ /* 0x000fea0003800000 */
.L_x_3355:
[----:B------:R-:W2:Y:S02]  /*ef70*/  LD.E R2, desc[UR10][R8.64] ;  /* 0x0000000a08027980 */ /* 0x000ea4000c101900 */
[----:B--2---:R-:W-:-:S05]  /*ef80*/  IADD3 R3, PT, PT, R11, R2, RZ ;  /* 0x000000020b037210 */ /* 0x004fca0007ffe0ff */
[----:B------:R0:W-:Y:S02]  /*ef90*/  ST.E desc[UR10][R8.64], R3 ;  /* 0x0000000308007985 */ /* 0x0001e4000c10190a */
.L_x_3354:
[----:B------:R-:W-:Y:S05]  /*efa0*/  BSYNC.RECONVERGENT B0 ;  /* 0x0000000000007941 */ /* 0x000fea0003800200 */
.L_x_3353:
[----:B------:R1:W-:Y:S01]  /*efb0*/  ATOM.E.ADD.F16x2.RN.STRONG.GPU P1, RZ, desc[UR10][R8.64+0x4], R5 ;  /* 0x8000040508ff79a2 */ /* 0x0003e2000c12e10a */
[----:B------:R-:W-:Y:S04]  /*efc0*/  BSSY.RECONVERGENT B0, `(.L_x_3357) ;  /* 0x000000e000007945 */ /* 0x000fe80003800200 */
[----:B-1----:R-:W-:Y:S05]  /*efd0*/  @P1 BRA `(.L_x_3358) ;  /* 0x0000000000301947 */ /* 0x002fea0003800000 */
[----:B------:R-:W1:Y:S02]  /*efe0*/  QSPC.E.S P1, RZ, [R8+0x4] ;  /* 0x0000040008ff73aa */ /* 0x000e640000020500 */
[----:B-1----:R-:W-:Y:S05]  /*eff0*/  @!P1 BRA `(.L_x_3359) ;  /* 0x00000000001c9947 */ /* 0x002fea0003800000 */
[----:B------:R-:W-:-:S04]  /*f000*/  MOV R2, R8 ;  /* 0x0000000800027202 */ /* 0x000fc80000000f00 */
[----:B------:R-:W-:-:S07]  /*f010*/  MOV R4, R2 ;  /* 0x0000000200047202 */ /* 0x000fce0000000f00 */
.L_x_3360:
[----:B------:R-:W0:Y:S02]  /*f020*/  LDS R2, [R4+0x4] ;  /* 0x0000040004027984 */ /* 0x000e240000000800 */
[----:B0-----:R-:W-:-:S05]  /*f030*/  HFMA2 R3, R2, 1, 1, R5 ;  /* 0x3c003c0002037831 */ /* 0x001fca0000000005 */
[----:B------:R-:W0:Y:S02]  /*f040*/  ATOMS.CAST.SPIN P1, [R4+0x4], R2, R3 ;  /* 0x000004020400758d */ /* 0x000e240001820003 */
[----:B0-----:R-:W-:Y:S05]  /*f050*/  @!P1 BRA `(.L_x_3360) ;  /* 0xfffffffc00f09947 */ /* 0x001fea000383ffff */
[----:B------:R-:W-:Y:S05]  /*f060*/  BRA `(.L_x_3358) ;  /* 0x00000000000c7947 */ /* 0x000fea0003800000 */
.L_x_3359:
[----:B------:R-:W0:Y:S02]  /*f070*/  LD.E R2, desc[UR10][R8.64+0x4] ;  /* 0x0000040a08027980 */ /* 0x000e24000c101900 */
[----:B0-----:R-:W-:-:S05]  /*f080*/  IADD3 R3, PT, PT, R5, R2, RZ ;  /* 0x0000000205037210 */ /* 0x001fca0007ffe0ff */
[----:B------:R1:W-:Y:S02]  /*f090*/  ST.E desc[UR10][R8.64+0x4], R3 ;  /* 0x0000040308007985 */ /* 0x0003e4000c10190a */
.L_x_3358:
[----:B------:R-:W-:Y:S05]  /*f0a0*/  BSYNC.RECONVERGENT B0 ;  /* 0x0000000000007941 */ /* 0x000fea0003800200 */
.L_x_3357:
        /* <DEDUP_REMOVED lines=11> */
.L_x_3364:
[----:B------:R-:W0:Y:S02]  /*f160*/  LDS R2, [R4] ;  /* 0x0000000004027984 */ /* 0x000e240000000800 */
[----:B0-----:R-:W-:-:S05]  /*f170*/  HADD2 R3, R2, R5 ;  /* 0x0000000502037230 */ /* 0x001fca0000000000 */
[----:B------:R-:W0:Y:S02]  /*f180*/  ATOMS.CAST.SPIN P0, [R4], R2, R3 ;  /* 0x000000020400758d */ /* 0x000e240001800003 */
[----:B0-----:R-:W-:Y:S05]  /*f190*/  @!P0 BRA `(.L_x_3364) ;  /* 0xfffffffc00f08947 */ /* 0x001fea000383ffff */
[----:B------:R-:W-:Y:S05]  /*f1a0*/  BRA `(.L_x_3362) ;  /* 0x00000000000c7947 */ /* 0x000fea0003800000 */
.L_x_3363:
[----:B------:R-:W2:Y:S02]  /*f1b0*/  LD.E R2, desc[UR10][R8.64] ;  /* 0x0000000a08027980 */ /* 0x000ea4000c101900 */
[----:B--2---:R-:W-:-:S05]  /*f1c0*/  IADD3 R3, PT, PT, R5, R2, RZ ;  /* 0x0000000205037210 */ /* 0x004fca0007ffe0ff */
[----:B------:R0:W-:Y:S02]  /*f1d0*/  ST.E desc[UR10][R8.64], R3 ;  /* 0x0000000308007985 */ /* 0x0001e4000c10190a */
.L_x_3362:
[----:B------:R-:W-:Y:S05]  /*f1e0*/  BSYNC.RECONVERGENT B0 ;  /* 0x0000000000007941 */ /* 0x000fea0003800200 */
.L_x_3361:
[----:B------:R1:W-:Y:S01]  /*f1f0*/  ATOM.E.ADD.F16x2.RN.STRONG.GPU P0, RZ, desc[UR10][R8.64+0x4], R15 ;  /* 0x8000040f08ff79a2 */ /* 0x0003e2000c10e10a */
[----:B------:R-:W-:Y:S04]  /*f200*/  BSSY.RECONVERGENT B0, `(.L_x_3365) ;  /* 0x000000e000007945 */ /* 0x000fe80003800200 */
[----:B-1----:R-:W-:Y:S05]  /*f210*/  @P0 BRA `(.L_x_3366) ;  /* 0x0000000000300947 */ /* 0x002fea0003800000 */
[----:B------:R-:W1:Y:S02]  /*f220*/  QSPC.E.S P0, RZ, [R8+0x4] ;  /* 0x0000040008ff73aa */ /* 0x000e640000000500 */
[----:B-1----:R-:W-:Y:S05]  /*f230*/  @!P0 BRA `(.L_x_3367) ;  /* 0x00000000001c8947 */ /* 0x002fea0003800000 */
[----:B------:R-:W-:-:S04]  /*f240*/  MOV R2, R8 ;  /* 0x0000000800027202 */ /* 0x000fc80000000f00 */
[----:B------:R-:W-:-:S07]  /*f250*/  MOV R4, R2 ;  /* 0x0000000200047202 */ /* 0x000fce0000000f00 */
.L_x_3368:
[----:B------:R-:W0:Y:S02]  /*f260*/  LDS R2, [R4+0x4] ;  /* 0x0000040004027984 */ /* 0x000e240000000800 */
[----:B0-----:R-:W-:-:S05]  /*f270*/  HFMA2 R3, R2, 1, 1, R15 ;  /* 0x3c003c0002037831 */ /* 0x001fca000000000f */
[----:B------:R-:W0:Y:S02]  /*f280*/  ATOMS.CAST.SPIN P0, [R4+0x4], R2, R3 ;  /* 0x000004020400758d */ /* 0x000e240001800003 */
[----:B0-----:R-:W-:Y:S05]  /*f290*/  @!P0 BRA `(.L_x_3368) ;  /* 0xfffffffc00f08947 */ /* 0x001fea000383ffff */
[----:B------:R-:W-:Y:S05]  /*f2a0*/  BRA `(.L_x_3366) ;  /* 0x00000000000c7947 */ /* 0x000fea0003800000 */
.L_x_3367:
[----:B------:R-:W0:Y:S02]  /*f2b0*/  LD.E R2, desc[UR10][R8.64+0x4] ;  /* 0x0000040a08027980 */ /* 0x000e24000c101900 */
[----:B0-----:R-:W-:-:S05]  /*f2c0*/  IADD3 R3, PT, PT, R15, R2, RZ ;  /* 0x000000020f037210 */ /* 0x001fca0007ffe0ff */
[----:B------:R1:W-:Y:S02]  /*f2d0*/  ST.E desc[UR10][R8.64+0x4], R3 ;  /* 0x0000040308007985 */ /* 0x0003e4000c10190a */
.L_x_3366:
[----:B------:R-:W-:Y:S05]  /*f2e0*/  BSYNC.RECONVERGENT B0 ;  /* 0x0000000000007941 */ /* 0x000fea0003800200 */
.L_x_3365:
        /* <DEDUP_REMOVED lines=12> */
.L_x_3372:
[----:B------:R-:W0:Y:S02]  /*f3b0*/  LDS R2, [R0] ;  /* 0x0000000000027984 */ /* 0x000e240000000800 */
[----:B0-----:R-:W-:-:S05]  /*f3c0*/  HADD2 R3, R2, R5 ;  /* 0x0000000502037230 */ /* 0x001fca0000000000 */
[----:B------:R-:W0:Y:S02]  /*f3d0*/  ATOMS.CAST.SPIN P0, [R0], R2, R3 ;  /* 0x000000020000758d */ /* 0x000e240001800003 */
[----:B0-----:R-:W-:Y:S05]  /*f3e0*/  @!P0 BRA `(.L_x_3372) ;  /* 0xfffffffc00f08947 */ /* 0x001fea000383ffff */
[----:B------:R-:W-:Y:S05]  /*f3f0*/  BRA `(.L_x_3370) ;  /* 0x00000000000c7947 */ /* 0x000fea0003800000 */
.L_x_3371:
[----:B------:R-:W2:Y:S02]  /*f400*/  LD.E R0, desc[UR10][R8.64] ;  /* 0x0000000a08007980 */ /* 0x000ea4000c101900 */
[----:B--2---:R-:W-:-:S05]  /*f410*/  IADD3 R3, PT, PT, R5, R0, RZ ;  /* 0x0000000005037210 */ /* 0x004fca0007ffe0ff */
[----:B------:R0:W-:Y:S02]  /*f420*/  ST.E desc[UR10][R8.64], R3 ;  /* 0x0000000308007985 */ /* 0x0001e4000c10190a */
.L_x_3370:
[----:B------:R-:W-:Y:S05]  /*f430*/  BSYNC.RECONVERGENT B0 ;  /* 0x0000000000007941 */ /* 0x000fea0003800200 */
.L_x_3369:
[----:B------:R1:W-:Y:S02]  /*f440*/  ATOM.E.ADD.F16x2.RN.STRONG.GPU P0, RZ, desc[UR10][R8.64+0x4], R7 ;  /* 0x8000040708ff79a2 */ /* 0x0003e4000c10e10a */
[----:B-1----:R-:W-:Y:S05]  /*f450*/  @P0 EXIT ;  /* 0x000000000000094d */ /* 0x002fea0003800000 */
[----:B------:R-:W1:Y:S02]  /*f460*/  QSPC.E.S P0, RZ, [R8+0x4] ;  /* 0x0000040008ff73aa */ /* 0x000e640000000500 */
[----:B-1----:R-:W-:Y:S05]  /*f470*/  @!P0 BRA `(.L_x_3373) ;  /* 0x00000000001c8947 */ /* 0x002fea0003800000 */
[----:B------:R-:W-:-:S04]  /*f480*/  MOV R2, R8 ;  /* 0x0000000800027202 */ /* 0x000fc80000000f00 */
[----:B------:R-:W-:-:S07]  /*f490*/  MOV R0, R2 ;  /* 0x0000000200007202 */ /* 0x000fce0000000f00 */
.L_x_3374:
[----:B------:R-:W0:Y:S02]  /*f4a0*/  LDS R2, [R0+0x4] ;  /* 0x0000040000027984 */ /* 0x000e240000000800 */
[----:B0-----:R-:W-:-:S05]  /*f4b0*/  HFMA2 R3, R2, 1, 1, R7 ;  /* 0x3c003c0002037831 */ /* 0x001fca0000000007 */
[----:B------:R-:W0:Y:S02]  /*f4c0*/  ATOMS.CAST.SPIN P0, [R0+0x4], R2, R3 ;  /* 0x000004020000758d */ /* 0x000e240001800003 */
[----:B0-----:R-:W-:Y:S05]  /*f4d0*/  @!P0 BRA `(.L_x_3374) ;  /* 0xfffffffc00f08947 */ /* 0x001fea000383ffff */
[----:B------:R-:W-:Y:S05]  /*f4e0*/  EXIT ;  /* 0x000000000000794d */ /* 0x000fea0003800000 */
.L_x_3373:
[----:B------:R-:W0:Y:S02]  /*f4f0*/  LD.E R0, desc[UR10][R8.64+0x4] ;  /* 0x0000040a08007980 */ /* 0x000e24000c101900 */
[----:B0-----:R-:W-:-:S05]  /*f500*/  IADD3 R3, PT, PT, R7, R0, RZ ;  /* 0x0000000007037210 */ /* 0x001fca0007ffe0ff */
[----:B------:R-:W-:Y:S01]  /*f510*/  ST.E desc[UR10][R8.64+0x4], R3 ;  /* 0x0000040308007985 */ /* 0x000fe2000c10190a */
[----:B------:R-:W-:Y:S05]  /*f520*/  EXIT ;  /* 0x000000000000794d */ /* 0x000fea0003800000 */
.L_x_3375:
        /* <DEDUP_REMOVED lines=13> */
.L_x_5326:


//--------------------- .text._Z23gemm_half_q_half_kernelILi3ELi20ELb1ELb1ELi32EEvPK6__halfPKjS4_S2_PS0_iiiiPKtS7_iiiiiibS2_i --------------------------
	.section	.text._Z23gemm_half_q_half_kernelILi3ELi20ELb1ELb1ELi32EEvPK6__halfPKjS4_S2_PS0_iiiiPKtS7_iiiiiibS2_i,"ax",@progbits
	.align	128
        .global         _Z23gemm_half_q_half_kernelILi3ELi20ELb1ELb1ELi32EEvPK6__halfPKjS4_S2_PS0_iiiiPKtS7_iiiiiibS2_i
        .type           _Z23gemm_half_q_half_kernelILi3ELi20ELb1ELb1ELi32EEvPK6__halfPKjS4_S2_PS0_iiiiPKtS7_iiiiiibS2_i,@function
        .size           _Z23gemm_half_q_half_kernelILi3ELi20ELb1ELb1ELi32EEvPK6__halfPKjS4_S2_PS0_iiiiPKtS7_iiiiiibS2_i,(.L_x_5327 - _Z23gemm_half_q_half_kernelILi3ELi20ELb1ELb1ELi32EEvPK6__halfPKjS4_S2_PS0_iiiiPKtS7_iiiiiibS2_i)
        .other          _Z23gemm_half_q_half_kernelILi3ELi20ELb1ELb1ELi32EEvPK6__halfPKjS4_S2_PS0_iiiiPKtS7_iiiiiibS2_i,@"STO_CUDA_ENTRY STV_DEFAULT"
_Z23gemm_half_q_half_kernelILi3ELi20ELb1ELb1ELi32EEvPK6__halfPKjS4_S2_PS0_iiiiPKtS7_iiiiiibS2_i:
.text._Z23gemm_half_q_half_kernelILi3ELi20ELb1ELb1ELi32EEvPK6__halfPKjS4_S2_PS0_iiiiPKtS7_iiiiiibS2_i:
        /* <DEDUP_REMOVED lines=10> */
[----:B------:R-:W2:Y:S08]  /*00a0*/  S2UR UR9, SR_CTAID.Z ;  /* 0x00000000000979c3 */ /* 0x000eb00000002700 */
[----:B------:R-:W3:Y:S01]  /*00b0*/  LDC R0, c[0x0][0x3b0] ;  /* 0x0000ec00ff007b82 */ /* 0x000ee20000000800 */
[----:B0-----:R-:W4:Y:S01]  /*00c0*/  LDG.E.U16 R4, desc[UR14][R4.64] ;  /* 0x0000000e04047981 */ /* 0x001f22000c1e1500 */
[----:B------:R-:W-:Y:S01]  /*00d0*/  UISETP.NE.AND UP1, UPT, UR20, 0x1, UPT ;  /* 0x000000011400788c */ /* 0x000fe2000bf25270 */
[----:B------:R-:W-:-:S02]  /*00e0*/  PRMT R88, RZ, 0x7610, R88 ;  /* 0x00007610ff587816 */ /* 0x000fc40000000058 */
[----:B------:R-:W-:Y:S01]  /*00f0*/  PRMT R87, RZ, 0x7610, R87 ;  /* 0x00007610ff577816 */ /* 0x000fe20000000057 */
[----:B--2---:R-:W-:Y:S01]  /*0100*/  USHF.L.U32 UR8, UR9, 0x5, URZ ;  /* 0x0000000509087899 */ /* 0x004fe200080006ff */
[----:B----4-:R-:W-:-:S13]  /*0110*/  R2UR UR19, R4 ;  /* 0x00000000041372ca */ /* 0x010fda00000e0000 */
[----:B------:R-:W-:Y:S01]  /*0120*/  MOV R2, UR19 ;  /* 0x0000001300027c02 */ /* 0x000fe20008000f00 */
[----:B-1-3--:R-:W-:Y:S06]  /*0130*/  BRA.U !UP1, `(.L_x_3376) ;  /* 0x00000001092c7547 */ /* 0x00afec000b800000 */
        /* <DEDUP_REMOVED lines=11> */
.L_x_3376:
[----:B------:R-:W-:Y:S01]  /*01f0*/  PRMT R2, R2, 0x9910, RZ ;  /* 0x0000991002027816 */ /* 0x000fe200000000ff */
[----:B------:R-:W-:Y:S01]  /*0200*/  UISETP.LT.U32.AND UP0, UPT, UR20, 0x3, UPT ;  /* 0x000000031400788c */ /* 0x000fe2000bf01070 */
[----:B------:R-:W-:Y:S01]  /*0210*/  MOV R5, UR8 ;  /* 0x0000000800057c02 */ /* 0x000fe20008000f00 */
[----:B------:R-:W0:Y:S01]  /*0220*/  S2UR UR4, SR_CTAID.X ;  /* 0x00000000000479c3 */ /* 0x000e220000002500 */
[----:B------:R-:W-:Y:S01]  /*0230*/  ISETP.NE.AND P0, PT, R2, RZ, PT ;  /* 0x000000ff0200720c */ /* 0x000fe20003f05270 */
[----:B------:R-:W-:Y:S01]  /*0240*/  USEL UR12, UR20, 0x3, UP0 ;  /* 0x00000003140c7887 */ /* 0x000fe20008000000 */
[----:B------:R-:W-:-:S04]  /*0250*/  VIADDMNMX R5, R5, 0x20, R0, PT ;  /* 0x0000002005057846 */ /* 0x000fc80003800100 */
[----:B------:R-:W-:-:S07]  /*0260*/  R2UR UR7, R5 ;  /* 0x00000000050772ca */ /* 0x000fce00000e0000 */
[----:B0-----:R-:W-:Y:S08]  /*0270*/  @!P0 EXIT ;  /* 0x000000000000894d */ /* 0x001ff00003800000 */
[----:B------:R-:W-:Y:S01]  /*0280*/  IADD3 R18, PT, PT, R3, UR8, RZ ;  /* 0x0000000803127c10 */ /* 0x000fe2000fffe0ff */
[----:B------:R-:W-:Y:S01]  /*0290*/  USHF.L.U32 UR4, UR4, 0x7, URZ ;  /* 0x0000000704047899 */ /* 0x000fe200080006ff */
[----:B------:R-:W-:Y:S02]  /*02a0*/  BSSY.RECONVERGENT B0, `(.L_x_3377) ;  /* 0x00000b4000007945 */ /* 0x000fe40003800200 */
        /* <DEDUP_REMOVED lines=32> */
.L_x_3382:
        /* <DEDUP_REMOVED lines=32> */
.L_x_3381:
        /* <DEDUP_REMOVED lines=20> */
.L_x_3383:
[----:B------:R-:W-:-:S13]  /*07f0*/  ISETP.EQ.AND P1, PT, RZ, UR10, PT ;  /* 0x0000000aff007c0c */ /* 0x000fda000bf22270 */
[----:B------:R-:W-:Y:S05]  /*0800*/  @!P0 BRA P1, `(.L_x_3378) ;  /* 0x0000000400748947 */ /* 0x000fea0000800000 */
.L_x_3380:
        /* <DEDUP_REMOVED lines=12> */
.L_x_3379:
[C---:B------:R-:W-:Y:S01]  /*08d0*/  LEA R4, P0, R18.reuse, UR16, 0x1 ;  /* 0x0000001012047c11 */ /* 0x040fe2000f8008ff */
[----:B------:R-:W0:Y:S03]  /*08e0*/  LDCU.64 UR22, c[0x0][0x380] ;  /* 0x00007000ff1677ac */ /* 0x000e260008000a00 */
[----:B------:R-:W-:-:S05]  /*08f0*/  LEA.HI.X R5, R18, UR17, RZ, 0x1, P0 ;  /* 0x0000001112057c11 */ /* 0x000fca00080f0cff */
[----:B------:R1:W5:Y:S01]  /*0900*/  LDG.E.U16.CONSTANT R18, desc[UR14][R4.64] ;  /* 0x0000000e04127981 */ /* 0x000362000c1e9500 */
[----:B------:R-:W-:Y:S01]  /*0910*/  UIADD3 UR10, UPT, UPT, URZ, -UR12, URZ ;  /* 0x8000000cff0a7290 */ /* 0x000fe2000fffe0ff */
[----:B------:R-:W-:-:S03]  /*0920*/  IMAD R13, R0, UR5, RZ ;  /* 0x00000005000d7c24 */ /* 0x000fc6000f8e02ff */
[----:B------:R-:W-:Y:S01]  /*0930*/  UISETP.GE.AND UP0, UPT, UR10, URZ, UPT ;  /* 0x000000ff0a00728c */ /* 0x000fe2000bf06270 */
[----:B------:R-:W-:-:S08]  /*0940*/  IMAD R13, R13, 0x3, RZ ;  /* 0x000000030d0d7824 */ /* 0x000fd000078e02ff */
[----:B01----:R-:W-:Y:S05]  /*0950*/  BRA.U UP0, `(.L_x_3384) ;  /* 0x0000000100f47547 */ /* 0x003fea000b800000 */
[----:B------:R-:W-:Y:S02]  /*0960*/  UIADD3 UR11, UPT, UPT, URZ, -UR10, URZ ;  /* 0x8000000aff0b7290 */ /* 0x000fe4000fffe0ff */
[----:B------:R-:W-:Y:S02]  /*0970*/  UPLOP3.LUT UP0, UPT, UPT, UPT, UPT, 0x80, 0x8 ;  /* 0x000000000008789c */ /* 0x000fe40003f0f070 */
[----:B------:R-:W-:-:S09]  /*0980*/  UISETP.GT.AND UP2, UPT, UR11, 0x3, UPT ;  /* 0x000000030b00788c */ /* 0x000fd2000bf44270 */
[----:B------:R-:W-:Y:S05]  /*0990*/  BRA.U !UP2, `(.L_x_3385) ;  /* 0x000000010a887547 */ /* 0x000fea000b800000 */
[----:B------:R-:W0:Y:S01]  /*09a0*/  LDCU.64 UR16, c[0x0][0x380] ;  /* 0x00007000ff1077ac */ /* 0x000e220008000a00 */
[----:B------:R-:W-:-:S11]  /*09b0*/  UPLOP3.LUT UP0, UPT, UPT, UPT, UPT, 0x40, 0x4 ;  /* 0x000000000004789c */ /* 0x000fd60003f0e870 */
.L_x_3386:
        /* <DEDUP_REMOVED lines=32> */
.L_x_3385:
        /* <DEDUP_REMOVED lines=21> */
.L_x_3387:
[----:B------:R-:W-:-:S09]  /*0d10*/  UISETP.NE.OR UP0, UPT, UR10, URZ, UP0 ;  /* 0x000000ff0a00728c */ /* 0x000fd20008705670 */
[----:B------:R-:W-:Y:S05]  /*0d20*/  BRA.U !UP0, `(.L_x_3378) ;  /* 0x00000001082c7547 */ /* 0x000fea000b800000 */
.L_x_3384:
        /* <DEDUP_REMOVED lines=11> */
.L_x_3378:
[----:B------:R-:W-:Y:S05]  /*0de0*/  BSYNC.RECONVERGENT B0 ;  /* 0x0000000000007941 */ /* 0x000fea0003800200 */
.L_x_3377:
        /* <DEDUP_REMOVED lines=12> */
[----:B------:R-:W-:Y:S01]  /*0eb0*/  LEA R15, R3, UR10, 0x2 ;  /* 0x0000000a030f7c11 */ /* 0x000fe2000f8e10ff */
[----:B------:R-:W-:Y:S06]  /*0ec0*/  BRA.U UP0, `(.L_x_3389) ;  /* 0x00000001008c7547 */ /* 0x000fec000b800000 */
[----:B------:R-:W-:Y:S02]  /*0ed0*/  UIADD3 UR4, UPT, UPT, URZ, -UR11, URZ ;  /* 0x8000000bff047290 */ /* 0x000fe4000fffe0ff */
[----:B------:R-:W-:Y:S02]  /*0ee0*/  UPLOP3.LUT UP0, UPT, UPT, UPT, UPT, 0x80, 0x8 ;  /* 0x000000000008789c */ /* 0x000fe40003f0f070 */
[----:B------:R-:W-:-:S09]  /*0ef0*/  UISETP.GT.AND UP2, UPT, UR4, 0x3, UPT ;  /* 0x000000030400788c */ /* 0x000fd2000bf44270 */
[----:B------:R-:W-:Y:S05]  /*0f00*/  BRA.U !UP2, `(.L_x_3390) ;  /* 0x000000010a447547 */ /* 0x000fea000b800000 */
[----:B0-----:R-:W0:Y:S01]  /*0f10*/  LDC.64 R12, c[0x0][0x3a0] ;  /* 0x0000e800ff0c7b82 */ /* 0x001e220000000a00 */
[----:B------:R-:W-:-:S11]  /*0f20*/  UPLOP3.LUT UP0, UPT, UPT, UPT, UPT, 0x40, 0x4 ;  /* 0x000000000004789c */ /* 0x000fd60003f0e870 */
.L_x_3391:
        /* <DEDUP_REMOVED lines=15> */
.L_x_3390:
        /* <DEDUP_REMOVED lines=12> */
.L_x_3392:
[----:B------:R-:W-:-:S09]  /*10e0*/  UISETP.NE.OR UP0, UPT, UR11, URZ, UP0 ;  /* 0x000000ff0b00728c */ /* 0x000fd20008705670 */
[----:B------:R-:W-:Y:S05]  /*10f0*/  BRA.U !UP0, `(.L_x_3388) ;  /* 0x00000001081c7547 */ /* 0x000fea000b800000 */
.L_x_3389:
[----:B012---:R-:W0:Y:S02]  /*1100*/  LDC.64 R4, c[0x0][0x3a0] ;  /* 0x0000e800ff047b82 */ /* 0x007e240000000a00 */
.L_x_3393:
[C---:B0-----:R-:W-:Y:S01]  /*1110*/  IMAD.WIDE R6, R15.reuse, 0x2, R4 ;  /* 0x000000020f067825 */ /* 0x041fe200078e0204 */
[----:B------:R-:W-:Y:S01]  /*1120*/  UIADD3 UR11, UPT, UPT, UR11, 0x1, URZ ;  /* 0x000000010b0b7890 */ /* 0x000fe2000fffe0ff */
[----:B------:R-:W-:-:S03]  /*1130*/  IADD3 R15, PT, PT, R15, UR16, RZ ;  /* 0x000000100f0f7c10 */ /* 0x000fc6000fffe0ff */
[----:B------:R3:W-:Y:S01]  /*1140*/  STG.E.64 desc[UR14][R6.64], RZ ;  /* 0x000000ff06007986 */ /* 0x0007e2000c101b0e */
[----:B------:R-:W-:-:S09]  /*1150*/  UISETP.NE.AND UP0, UPT, UR11, URZ, UPT ;  /* 0x000000ff0b00728c */ /* 0x000fd2000bf05270 */
[----:B---3--:R-:W-:Y:S05]  /*1160*/  BRA.U UP0, `(.L_x_3393) ;  /* 0xfffffffd00e87547 */ /* 0x008fea000b83ffff */
.L_x_3388:
[----:B------:R-:W3:Y:S01]  /*1170*/  LDCU UR17, c[0x0][0x3c8] ;  /* 0x00007900ff1177ac */ /* 0x000ee20008000800 */
[----:B------:R-:W-:Y:S01]  /*1180*/  BAR.SYNC.DEFER_BLOCKING 0x0 ;  /* 0x0000000000007b1d */ /* 0x000fe20000010000 */
[----:B------:R-:W-:-:S05]  /*1190*/  ISETP.LE.AND P0, PT, R0, UR8, PT ;  /* 0x0000000800007c0c */ /* 0x000fca000bf03270 */
[----:B------:R-:W4:Y:S01]  /*11a0*/  LDCU UR21, c[0x0][0x3cc] ;  /* 0x00007980ff1577ac */ /* 0x000f220008000800 */
[----:B------:R-:W0:Y:S01]  /*11b0*/  LDCU UR24, c[0x0][0x3d0] ;  /* 0x00007a00ff1877ac */ /* 0x000e220008000800 */
[----:B------:R-:W1:Y:S01]  /*11c0*/  LDCU UR25, c[0x0][0x3d4] ;  /* 0x00007a80ff1977ac */ /* 0x000e620008000800 */
[----:B------:R-:W2:Y:S01]  /*11d0*/  LDCU UR18, c[0x0][0x3d8] ;  /* 0x00007b00ff1277ac */ /* 0x000ea20008000800 */
[----:B---3--:R-:W-:-:S04]  /*11e0*/  UISETP.LT.AND UP0, UPT, UR8, UR17, UPT ;  /* 0x000000110800728c */ /* 0x008fc8000bf01270 */
[----:B------:R-:W-:Y:S02]  /*11f0*/  USEL UR4, UR8, UR17, UP0 ;  /* 0x0000001108047287 */ /* 0x000fe40008000000 */
[----:B----4-:R-:W-:Y:S02]  /*1200*/  UISETP.GT.AND UP0, UPT, UR8, UR21, UPT ;  /* 0x000000150800728c */ /* 0x010fe4000bf04270 */
[----:B------:R-:W-:Y:S02]  /*1210*/  USHF.R.S32.HI UR10, URZ, 0x1f, UR4 ;  /* 0x0000001fff0a7899 */ /* 0x000fe40008011404 */
[----:B0-----:R-:W-:Y:S02]  /*1220*/  UISETP.GT.AND UP2, UPT, UR8, UR24, UPT ;  /* 0x000000180800728c */ /* 0x001fe4000bf44270 */
[----:B-1----:R-:W-:Y:S02]  /*1230*/  UISETP.GT.AND UP3, UPT, UR8, UR25, UPT ;  /* 0x000000190800728c */ /* 0x002fe4000bf64270 */
[----:B------:R-:W-:-:S02]  /*1240*/  ULEA.HI UR13, UR10, UR4, URZ, 0x5 ;  /* 0x000000040a0d7291 */ /* 0x000fc4000f8f28ff */
[----:B--2---:R-:W-:Y:S01]  /*1250*/  UISETP.GT.AND UP4, UPT, UR8, UR18, UPT ;  /* 0x000000120800728c */ /* 0x004fe2000bf84270 */
        /* <DEDUP_REMOVED lines=16> */
.L_x_3395:
[----:B-----5:R-:W-:-:S05]  /*1360*/  IADD3 R9, PT, PT, R14, UR4, RZ ;  /* 0x000000040e097c10 */ /* 0x020fca000fffe0ff */
[----:B0-----:R-:W-:-:S05]  /*1370*/  IMAD R6, R9, UR16, RZ ;  /* 0x0000001009067c24 */ /* 0x001fca000f8e02ff */
[----:B------:R-:W-:-:S04]  /*1380*/  SHF.R.S32.HI R7, RZ, 0x1f, R6 ;  /* 0x0000001fff077819 */ /* 0x000fc80000011406 */
[----:B------:R-:W-:-:S04]  /*1390*/  LEA.HI R6, R7, R6, RZ, 0x3 ;  /* 0x0000000607067211 */ /* 0x000fc800078f18ff */
[----:B------:R-:W-:-:S05]  /*13a0*/  LEA.HI.SX32 R7, R6, R15, 0x1d ;  /* 0x0000000f06077211 */ /* 0x000fca00078feaff */
[----:B-1----:R-:W-:-:S06]  /*13b0*/  IMAD.WIDE R6, R7, 0x4, R4 ;  /* 0x0000000407067825 */ /* 0x002fcc00078e0204 */
[----:B------:R-:W3:Y:S01]  /*13c0*/  LDG.E.CONSTANT R6, desc[UR14][R6.64] ;  /* 0x0000000e06067981 */ /* 0x000ee2000c1e9900 */
[----:B------:R-:W-:-:S04]  /*13d0*/  USHF.L.U32 UR10, UR12, 0x1, URZ ;  /* 0x000000010c0a7899 */ /* 0x000fc800080006ff */
[----:B------:R-:W-:-:S06]  /*13e0*/  UIMAD.WIDE.U32 UR10, UR10, 0x2, UR22 ;  /* 0x000000020a0a78a5 */ /* 0x000fcc000f8e0016 */
[----:B------:R-:W-:Y:S01]  /*13f0*/  IMAD.U32 R11, RZ, RZ, UR11 ;  /* 0x0000000bff0b7e24 */ /* 0x000fe2000f8e00ff */
[----:B------:R-:W-:-:S05]  /*1400*/  MOV R10, UR10 ;  /* 0x0000000a000a7c02 */ /* 0x000fca0008000f00 */
[----:B------:R-:W4:Y:S01]  /*1410*/  LDG.E.U16.CONSTANT R11, desc[UR14][R10.64+0x2] ;  /* 0x0000020e0a0b7981 */ /* 0x000f22000c1e9500 */
[----:B--2---:R-:W-:-:S05]  /*1420*/  IMAD.WIDE.U32 R8, R9, 0x2, R12 ;  /* 0x0000000209087825 */ /* 0x004fca00078e000c */
[----:B------:R-:W2:Y:S01]  /*1430*/  LDG.E.U16.CONSTANT R19, desc[UR14][R8.64] ;  /* 0x0000000e08137981 */ /* 0x000ea2000c1e9500 */
        /* <DEDUP_REMOVED lines=8> */
[----:B------:R-:W-:-:S02]  /*14c0*/  SHF.R.U32.HI R16, RZ, 0xc, R16 ;  /* 0x0000000cff107819 */ /* 0x000fc40000011610 */
[----:B----4-:R-:W-:Y:S01]  /*14d0*/  R2UR UR10, R11 ;  /* 0x000000000b0a72ca */ /* 0x010fe200000e0000 */
[C---:B------:R-:W-:Y:S01]  /*14e0*/  IMAD R20, R17.reuse, R17, R17 ;  /* 0x0000001111147224 */ /* 0x040fe200078e0211 */
[----:B------:R-:W-:Y:S01]  /*14f0*/  IADD3 R18, PT, PT, R18, 0x1, R7 ;  /* 0x0000000112127810 */ /* 0x000fe20007ffe007 */
[----:B------:R-:W-:Y:S01]  /*1500*/  IMAD R7, R6, R6, R6 ;  /* 0x0000000606077224 */ /* 0x000fe200078e0206 */
[----:B------:R-:W-:Y:S02]  /*1510*/  LOP3.LUT R16, R16, 0xf, RZ, 0xc0, !PT ;  /* 0x0000000f10107812 */ /* 0x000fe400078ec0ff */
[----:B------:R-:W-:Y:S02]  /*1520*/  IADD3 R20, PT, PT, R17, 0x1, R20 ;  /* 0x0000000111147810 */ /* 0x000fe40007ffe014 */
[----:B------:R-:W-:Y:S01]  /*1530*/  IADD3 R6, PT, PT, R6, 0x1, R7 ;  /* 0x0000000106067810 */ /* 0x000fe20007ffe007 */
[C---:B------:R-:W-:Y:S01]  /*1540*/  IMAD R7, R16.reuse, R16, R16 ;  /* 0x0000001010077224 */ /* 0x040fe200078e0210 */
[----:B------:R-:W2:Y:S03]  /*1550*/  I2F.F16 R10, R20 ;  /* 0x00000014000a7306 */ /* 0x000ea60000200c00 */
[----:B------:R-:W-:Y:S01]  /*1560*/  UIADD3 UR12, UPT, UPT, UR10, UR12, URZ ;  /* 0x0000000c0a0c7290 */ /* 0x000fe2000fffe0ff */
[----:B------:R-:W-:-:S03]  /*1570*/  IADD3 R16, PT, PT, R16, 0x1, R7 ;  /* 0x0000000110107810 */ /* 0x000fc60007ffe007 */
[----:B------:R-:W-:Y:S01]  /*1580*/  UISETP.GE.AND UP5, UPT, UR12, UR7, UPT ;  /* 0x000000070c00728c */ /* 0x000fe2000bfa6270 */
[----:B------:R-:W0:Y:S01]  /*1590*/  I2F.F16 R18, R18 ;  /* 0x0000001200127306 */ /* 0x000e220000200c00 */
[----:B--2---:R-:W-:-:S07]  /*15a0*/  HMUL2 R10, R10.H0_H0, R19.H0_H0 ;  /* 0x200000130a0a7232 */ /* 0x004fce0000000800 */
[----:B------:R-:W1:Y:S01]  /*15b0*/  I2F.F16 R8, R6 ;  /* 0x0000000600087306 */ /* 0x000e620000200c00 */
[----:B0-----:R-:W-:-:S07]  /*15c0*/  HMUL2 R9, R18.H0_H0, R19.H0_H0 ;  /* 0x2000001312097232 */ /* 0x001fce0000000800 */
[----:B------:R-:W0:Y:S01]  /*15d0*/  I2F.F16 R16, R16 ;  /* 0x0000001000107306 */ /* 0x000e220000200c00 */
[-C--:B-1----:R-:W-:Y:S02]  /*15e0*/  HMUL2 R8, R8.H0_H0, R19.reuse.H0_H0 ;  /* 0x2000001308087232 */ /* 0x082fe40000000800 */
[----:B0-----:R-:W-:Y:S01]  /*15f0*/  HMUL2 R7, R16.H0_H0, R19.H0_H0 ;  /* 0x2000001310077232 */ /* 0x001fe20000000800 */
[----:B------:R-:W-:Y:S06]  /*1600*/  BRA.U !UP5, `(.L_x_3395) ;  /* 0xfffffffd0d547547 */ /* 0x000fec000b83ffff */
.L_x_3394:
        /* <DEDUP_REMOVED lines=16> */
.L_x_3396:
[----:B------:R-:W-:Y:S05]  /*1710*/  BRA.U !UP0, `(.L_x_3397) ;  /* 0x00000001081c7547 */ /* 0x000fea000b800000 */
[----:B------:R-:W0:Y:S02]  /*1720*/  LDC R3, c[0x0][0x3d0] ;  /* 0x0000f400ff037b82 */ /* 0x000e240000000800 */
[----:B0-----:R-:W-:-:S04]  /*1730*/  VIMNMX R3, PT, PT, R3, UR8, PT ;  /* 0x0000000803037c48 */ /* 0x001fc8000bfe0100 */
[----:B------:R-:W-:-:S04]  /*1740*/  IADD3 R3, PT, PT, R3, -UR21, RZ ;  /* 0x8000001503037c10 */ /* 0x000fc8000fffe0ff */
[----:B------:R-:W-:-:S04]  /*1750*/  SHF.R.S32.HI R4, RZ, 0x1f, R3 ;  /* 0x0000001fff047819 */ /* 0x000fc80000011403 */
[----:B------:R-:W-:-:S04]  /*1760*/  LEA.HI R4, R4, R3, RZ, 0x5 ;  /* 0x0000000304047211 */ /* 0x000fc800078f28ff */
[----:B------:R-:W-:-:S05]  /*1770*/  SHF.R.S32.HI R4, RZ, 0x5, R4 ;  /* 0x00000005ff047819 */ /* 0x000fca0000011404 */
[----:B------:R-:W-:-:S07]  /*1780*/  IMAD R3, R4, 0x5, RZ ;  /* 0x0000000504037824 */ /* 0x000fce00078e02ff */
.L_x_3397:
        /* <DEDUP_REMOVED lines=8> */
.L_x_3398:
        /* <DEDUP_REMOVED lines=8> */
.L_x_3399:
        /* <DEDUP_REMOVED lines=8> */
.L_x_3400:
        /* <DEDUP_REMOVED lines=9> */
[----:B------:R-:W-:-:S03]  /*19a0*/  PRMT R5, RZ, 0x5410, RZ ;  /* 0x00005410ff057816 */ /* 0x000fc600000000ff */
[----:B------:R-:W-:-:S05]  /*19b0*/  IMAD R3, R3, UR16, RZ ;  /* 0x0000001003037c24 */ /* 0x000fca000f8e02ff */
[----:B------:R-:W-:-:S04]  /*19c0*/  IADD3 R2, P0, PT, R2, R3, RZ ;  /* 0x0000000302027210 */ /* 0x000fc80007f1e0ff */
[----:B------:R-:W-:Y:S01]  /*19d0*/  LEA.HI.X.SX32 R3, R3, R4, 0x1, P0 ;  /* 0x0000000403037211 */ /* 0x000fe200000f0eff */
[----:B0-----:R-:W-:Y:S01]  /*19e0*/  ULEA UR10, UR10, UR4, 0x18 ;  /* 0x000000040a0a7291 */ /* 0x001fe2000f8ec0ff */
[----:B------:R-:W-:Y:S02]  /*19f0*/  ISETP.GT.AND P0, PT, R0, UR8, PT ;  /* 0x0000000800007c0c */ /* 0x000fe4000bf04270 */
[C---:B-1----:R-:W-:Y:S02]  /*1a00*/  LEA R92, P1, R2.reuse, UR12, 0x2 ;  /* 0x0000000c025c7c11 */ /* 0x042fe4000f8210ff */
[----:B------:R-:W-:Y:S02]  /*1a10*/  PRMT R4, RZ, 0x5410, RZ ;  /* 0x00005410ff047816 */ /* 0x000fe400000000ff */
[----:B------:R-:W-:Y:S01]  /*1a20*/  LEA.HI.X R93, R2, UR13, R3, 0x2, P1 ;  /* 0x0000000d025d7c11 */ /* 0x000fe200088f1403 */
[----:B------:R-:W-:Y:S01]  /*1a30*/  UMOV UR4, UR10 ;  /* 0x0000000a00047c82 */ /* 0x000fe20008000000 */
[----:B------:R-:W-:-:S02]  /*1a40*/  PRMT R3, RZ, 0x5410, RZ ;  /* 0x00005410ff037816 */ /* 0x000fc400000000ff */
[----:B------:R-:W-:Y:S02]  /*1a50*/  PRMT R2, RZ, 0x5410, RZ ;  /* 0x00005410ff027816 */ /* 0x000fe400000000ff */
[----:B------:R-:W-:Y:S01]  /*1a60*/  PRMT R0, RZ, 0x5410, RZ ;  /* 0x00005410ff007816 */ /* 0x000fe200000000ff */
[----:B------:R-:W-:Y:S06]  /*1a70*/  @!P0 BRA `(.L_x_3401) ;  /* 0x00000020001c8947 */ /* 0x000fec0003800000 */
[----:B------:R-:W-:Y:S01]  /*1a80*/  MOV R3, UR16 ;  /* 0x0000001000037c02 */ /* 0x000fe20008000f00 */
[----:B------:R0:W2:Y:S01]  /*1a90*/  LDG.E.128.CONSTANT R28, desc[UR14][R92.64] ;  /* 0x0000000e5c1c7981 */ /* 0x0000a2000c1e9d00 */
[----:B------:R-:W-:-:S03]  /*1aa0*/  MOV R33, UR16 ;  /* 0x0000001000217c02 */ /* 0x000fc60008000f00 */
[----:B------:R-:W-:Y:S01]  /*1ab0*/  IMAD.WIDE R2, R3, 0x4, R92 ;  /* 0x0000000403027825 */ /* 0x000fe200078e025c */
[----:B------:R-:W-:-:S04]  /*1ac0*/  MOV R35, UR16 ;  /* 0x0000001000237c02 */ /* 0x000fc80008000f00 */
[----:B------:R1:W3:Y:S01]  /*1ad0*/  LDG.E.128.CONSTANT R24, desc[UR14][R2.64] ;  /* 0x0000000e02187981 */ /* 0x0002e2000c1e9d00 */
[----:B------:R-:W-:Y:S01]  /*1ae0*/  IMAD.WIDE R32, R33, 0x4, R2 ;  /* 0x0000000421207825 */ /* 0x000fe200078e0202 */
[----:B------:R-:W-:-:S04]  /*1af0*/  MOV R11, UR16 ;  /* 0x00000010000b7c02 */ /* 0x000fc80008000f00 */
[----:B------:R-:W4:Y:S01]  /*1b00*/  LDG.E.128.CONSTANT R20, desc[UR14][R32.64] ;  /* 0x0000000e20147981 */ /* 0x000f22000c1e9d00 */
[----:B------:R-:W-:-:S05]  /*1b10*/  IMAD.WIDE R34, R35, 0x4, R32 ;  /* 0x0000000423227825 */ /* 0x000fca00078e0220 */
[----:B-----5:R-:W4:Y:S01]  /*1b20*/  LDG.E.128.CONSTANT R16, desc[UR14][R34.64] ;  /* 0x0000000e22107981 */ /* 0x020f22000c1e9d00 */
[----:B0-----:R-:W-:-:S05]  /*1b30*/  IMAD.WIDE R92, R11, 0x4, R34 ;  /* 0x000000040b5c7825 */ /* 0x001fca00078e0222 */
[----:B------:R0:W4:Y:S01]  /*1b40*/  LDG.E.128.CONSTANT R12, desc[UR14][R92.64] ;  /* 0x0000000e5c0c7981 */ /* 0x000122000c1e9d00 */
[----:B-1----:R-:W-:Y:S01]  /*1b50*/  MOV R3, UR16 ;  /* 0x0000001000037c02 */ /* 0x002fe20008000f00 */
[----:B------:R-:W-:Y:S01]  /*1b60*/  HFMA2 R11, -RZ, RZ, 0, 0.03125 ;  /* 0x00002800ff0b7431 */ /* 0x000fe200000001ff */
[----:B------:R-:W-:Y:S01]  /*1b70*/  UISETP.NE.AND UP0, UPT, UR19, URZ, UPT ;  /* 0x000000ff1300728c */ /* 0x000fe2000bf05270 */
[----:B------:R-:W-:Y:S01]  /*1b80*/  PRMT R6, RZ, 0x7610, R6 ;  /* 0x00007610ff067816 */ /* 0x000fe20000000006 */
[----:B------:R-:W-:Y:S02]  /*1b90*/  ULEA UR8, UR9, 0x20, 0x5 ;  /* 0x0000002009087891 */ /* 0x000fe4000f8e28ff */
[----:B------:R-:W-:Y:S01]  /*1ba0*/  UIADD3 UR4, UPT, UPT, UR10, 0x40, URZ ;  /* 0x000000400a047890 */ /* 0x000fe2000fffe0ff */
[----:B0-----:R-:W-:Y:S01]  /*1bb0*/  IMAD.WIDE R92, R3, 0x4, R92 ;  /* 0x00000004035c7825 */ /* 0x001fe200078e025c */
[----:B--2---:R-:W-:Y:S02]  /*1bc0*/  LOP3.LUT R57, R28, 0x1f001f, RZ, 0xc0, !PT ;  /* 0x001f001f1c397812 */ /* 0x004fe400078ec0ff */
        /* <DEDUP_REMOVED lines=8> */
[----:B------:R-:W-:Y:S02]  /*1c50*/  SHF.R.U32.HI R32, RZ, 0xf, R31 ;  /* 0x0000000fff207819 */ /* 0x000fe4000001161f */
[C---:B------:R-:W-:Y:S02]  /*1c60*/  LOP3.LUT R59, R29.reuse, 0x1f001f, RZ, 0xc0, !PT ;  /* 0x001f001f1d3b7812 */ /* 0x040fe400078ec0ff */
[----:B------:R-:W-:Y:S02]  /*1c70*/  SHF.R.U32.HI R61, RZ, 0xa, R29 ;  /* 0x0000000aff3d7819 */ /* 0x000fe4000001161d */
[----:B------:R-:W-:Y:S02]  /*1c80*/  LOP3.LUT R4, R29, 0x3e003e0, RZ, 0xc0, !PT ;  /* 0x03e003e01d047812 */ /* 0x000fe400078ec0ff */
[----:B------:R-:W-:-:S02]  /*1c90*/  LOP3.LUT R65, R31, 0x1f001f, RZ, 0xc0, !PT ;  /* 0x001f001f1f417812 */ /* 0x000fc400078ec0ff */
[----:B------:R-:W-:Y:S02]  /*1ca0*/  SHF.R.U32.HI R66, RZ, 0xa, R31 ;  /* 0x0000000aff427819 */ /* 0x000fe4000001161f */
[----:B------:R-:W-:Y:S02]  /*1cb0*/  LOP3.LUT R67, R31, 0x3e003e0, RZ, 0xc0, !PT ;  /* 0x03e003e01f437812 */ /* 0x000fe400078ec0ff */
[----:B---3--:R-:W-:Y:S02]  /*1cc0*/  SHF.R.U32.HI R29, RZ, 0xe, R24 ;  /* 0x0000000eff1d7819 */ /* 0x008fe40000011618 */
[C---:B------:R-:W-:Y:S02]  /*1cd0*/  LOP3.LUT R39, R25.reuse, 0x1f001f, RZ, 0xc0, !PT ;  /* 0x001f001f19277812 */ /* 0x040fe400078ec0ff */
[----:B------:R-:W-:Y:S02]  /*1ce0*/  SHF.R.U32.HI R40, RZ, 0xa, R25 ;  /* 0x0000000aff287819 */ /* 0x000fe40000011619 */
[----:B------:R-:W-:-:S02]  /*1cf0*/  LOP3.LUT R60, R25, 0x3e003e0, RZ, 0xc0, !PT ;  /* 0x03e003e0193c7812 */ /* 0x000fc400078ec0ff */
[----:B------:R-:W-:Y:S02]  /*1d00*/  LOP3.LUT R28, R28, 0x10001, RZ, 0xc0, !PT ;  /* 0x000100011c1c7812 */ /* 0x000fe400078ec0ff */
[----:B------:R-:W-:Y:S02]  /*1d10*/  SHF.R.U32.HI R25, RZ, 0xe, R25 ;  /* 0x0000000eff197819 */ /* 0x000fe40000011619 */
[----:B------:R-:W-:Y:S02]  /*1d20*/  SHF.R.U32.HI R31, RZ, 0xe, R26 ;  /* 0x0000000eff1f7819 */ /* 0x000fe4000001161a */
[C---:B------:R-:W-:Y:S02]  /*1d30*/  LOP3.LUT R51, R27.reuse, 0x1f001f, RZ, 0xc0, !PT ;  /* 0x001f001f1b337812 */ /* 0x040fe400078ec0ff */
[----:B------:R-:W-:Y:S02]  /*1d40*/  SHF.R.U32.HI R52, RZ, 0xa, R27 ;  /* 0x0000000aff347819 */ /* 0x000fe4000001161b */
[----:B------:R-:W-:-:S02]  /*1d50*/  LOP3.LUT R69, R27, 0x3e003e0, RZ, 0xc0, !PT ;  /* 0x03e003e01b457812 */ /* 0x000fc400078ec0ff */
[----:B------:R-:W-:Y:S02]  /*1d60*/  LOP3.LUT R0, R0, 0x10001, RZ, 0xc0, !PT ;  /* 0x0001000100007812 */ /* 0x000fe400078ec0ff */
[----:B------:R-:W-:Y:S02]  /*1d70*/  LOP3.LUT R30, R30, 0x10001, RZ, 0xc0, !PT ;  /* 0x000100011e1e7812 */ /* 0x000fe400078ec0ff */
[----:B------:R-:W-:Y:S02]  /*1d80*/  SHF.R.U32.HI R27, RZ, 0xe, R27 ;  /* 0x0000000eff1b7819 */ /* 0x000fe4000001161b */
[----:B------:R-:W-:Y:S02]  /*1d90*/  LOP3.LUT R32, R32, 0x10001, RZ, 0xc0, !PT ;  /* 0x0001000120207812 */ /* 0x000fe400078ec0ff */
[----:B----4-:R-:W-:Y:S02]  /*1da0*/  LOP3.LUT R35, R20, 0x1f001f, RZ, 0xc0, !PT ;  /* 0x001f001f14237812 */ /* 0x010fe400078ec0ff */
        /* <DEDUP_REMOVED lines=15> */
[----:B------:R-:W-:Y:S02]  /*1ea0*/  SHF.R.U32.HI R21, RZ, 0xd, R21 ;  /* 0x0000000dff157819 */ /* 0x000fe40000011615 */
[----:B------:R-:W-:Y:S02]  /*1eb0*/  SHF.R.U32.HI R22, RZ, 0xd, R22 ;  /* 0x0000000dff167819 */ /* 0x000fe40000011616 */
[----:B------:R-:W-:Y:S02]  /*1ec0*/  LOP3.LUT R27, R32, 0x20002, R27, 0xf8, !PT ;  /* 0x00020002201b7812 */ /* 0x000fe400078ef81b */
[----:B------:R-:W-:-:S02]  /*1ed0*/  SHF.R.U32.HI R24, RZ, 0xd, R23 ;  /* 0x0000000dff187819 */ /* 0x000fc40000011617 */
        /* <DEDUP_REMOVED lines=9> */
[----:B------:R-:W-:Y:S02]  /*1f70*/  LOP3.LUT R27, R27, 0x40004, R24, 0xf8, !PT ;  /* 0x000400041b1b7812 */ /* 0x000fe400078ef818 */
[----:B------:R-:W-:Y:S02]  /*1f80*/  SHF.R.U32.HI R16, RZ, 0xc, R16 ;  /* 0x0000000cff107819 */ /* 0x000fe40000011610 */
[----:B------:R-:W-:-:S02]  /*1f90*/  SHF.R.U32.HI R0, RZ, 0xc, R17 ;  /* 0x0000000cff007819 */ /* 0x000fc40000011611 */
[----:B------:R-:W-:Y:S02]  /*1fa0*/  SHF.R.U32.HI R22, RZ, 0xc, R18 ;  /* 0x0000000cff167819 */ /* 0x000fe40000011612 */
[C---:B------:R-:W-:Y:S02]  /*1fb0*/  LOP3.LUT R43, R17.reuse, 0x1f001f, RZ, 0xc0, !PT ;  /* 0x001f001f112b7812 */ /* 0x040fe400078ec0ff */
[----:B------:R-:W-:Y:S02]  /*1fc0*/  SHF.R.U32.HI R44, RZ, 0xa, R17 ;  /* 0x0000000aff2c7819 */ /* 0x000fe40000011611 */
[----:B------:R-:W-:Y:S02]  /*1fd0*/  LOP3.LUT R21, R17, 0x3e003e0, RZ, 0xc0, !PT ;  /* 0x03e003e011157812 */ /* 0x000fe400078ec0ff */
[----:B------:R-:W-:Y:S02]  /*1fe0*/  SHF.R.U32.HI R24, RZ, 0xc, R19 ;  /* 0x0000000cff187819 */ /* 0x000fe40000011613 */
[----:B------:R-:W-:-:S02]  /*1ff0*/  LOP3.LUT R2, R2, 0x64006400, RZ, 0xfc, !PT ;  /* 0x6400640002027812 */ /* 0x000fc400078efcff */
[C---:B------:R-:W-:Y:S02]  /*2000*/  LOP3.LUT R49, R18.reuse, 0x1f001f, RZ, 0xc0, !PT ;  /* 0x001f001f12317812 */ /* 0x040fe400078ec0ff */
[----:B------:R-:W-:Y:S01]  /*2010*/  SHF.R.U32.HI R50, RZ, 0xa, R18 ;  /* 0x0000000aff327819 */ /* 0x000fe20000011612 */
[-C--:B------:R-:W-:Y:S01]  /*2020*/  HFMA2 R85, R2, R11.reuse.H0_H0, -48, -48 ;  /* 0xd200d20002557431 */ /* 0x080fe2000004000b */
[----:B------:R-:W-:Y:S02]  /*2030*/  LOP3.LUT R17, R18, 0x3e003e0, RZ, 0xc0, !PT ;  /* 0x03e003e012117812 */ /* 0x000fe400078ec0ff */
[----:B------:R-:W-:Y:S02]  /*2040*/  LOP3.LUT R4, R4, 0x64006400, RZ, 0xfc, !PT ;  /* 0x6400640004047812 */ /* 0x000fe400078efcff */
[C---:B------:R-:W-:Y:S02]  /*2050*/  LOP3.LUT R55, R19.reuse, 0x1f001f, RZ, 0xc0, !PT ;  /* 0x001f001f13377812 */ /* 0x040fe400078ec0ff */
[----:B------:R-:W-:Y:S01]  /*2060*/  SHF.R.U32.HI R56, RZ, 0xa, R19 ;  /* 0x0000000aff387819 */ /* 0x000fe20000011613 */
[----:B------:R-:W-:Y:S01]  /*2070*/  HFMA2 R81, R4, R11.H0_H0, -48, -48 ;  /* 0xd200d20004517431 */ /* 0x000fe2000004000b */
[----:B------:R-:W-:-:S02]  /*2080*/  LOP3.LUT R18, R19, 0x3e003e0, RZ, 0xc0, !PT ;  /* 0x03e003e013127812 */ /* 0x000fc400078ec0ff */
[----:B------:R-:W-:Y:S02]  /*2090*/  LOP3.LUT R64, R64, 0x64006400, RZ, 0xfc, !PT ;  /* 0x6400640040407812 */ /* 0x000fe400078efcff */
[----:B------:R-:W-:Y:S02]  /*20a0*/  LOP3.LUT R19, R29, 0x80008, R16, 0xf8, !PT ;  /* 0x000800081d137812 */ /* 0x000fe400078ef810 */
[----:B------:R-:W-:Y:S01]  /*20b0*/  LOP3.LUT R25, R23, 0x80008, R0, 0xf8, !PT ;  /* 0x0008000817197812 */ /* 0x000fe200078ef800 */
[----:B------:R-:W-:Y:S01]  /*20c0*/  HFMA2 R77, R64, R11.H0_H0, -48, -48 ;  /* 0xd200d200404d7431 */ /* 0x000fe2000004000b */
[----:B------:R-:W-:Y:S02]  /*20d0*/  LOP3.LUT R75, R31, 0x80008, R22, 0xf8, !PT ;  /* 0x000800081f4b7812 */ /* 0x000fe400078ef816 */
[----:B------:R-:W-:Y:S02]  /*20e0*/  LOP3.LUT R68, R26, 0x3e003e0, RZ, 0xc0, !PT ;  /* 0x03e003e01a447812 */ /* 0x000fe400078ec0ff */
[----:B------:R-:W-:-:S02]  /*20f0*/  LOP3.LUT R74, R27, 0x80008, R24, 0xf8, !PT ;  /* 0x000800081b4a7812 */ /* 0x000fc400078ef818 */
[C---:B------:R-:W-:Y:S02]  /*2100*/  LOP3.LUT R22, R12.reuse, 0x1f001f, RZ, 0xc0, !PT ;  /* 0x001f001f0c167812 */ /* 0x040fe400078ec0ff */
[--C-:B------:R-:W-:Y:S02]  /*2110*/  SHF.R.U32.HI R23, RZ, 0xa, R12.reuse ;  /* 0x0000000aff177819 */ /* 0x100fe4000001160c */
[----:B------:R-:W-:Y:S02]  /*2120*/  LOP3.LUT R16, R12, 0x3e003e0, RZ, 0xc0, !PT ;  /* 0x03e003e00c107812 */ /* 0x000fe400078ec0ff */
[----:B------:R-:W-:Y:S02]  /*2130*/  SHF.R.U32.HI R0, RZ, 0xb, R12 ;  /* 0x0000000bff007819 */ /* 0x000fe4000001160c */
[----:B------:R-:W-:Y:S02]  /*2140*/  LOP3.LUT R60, R60, 0x64006400, RZ, 0xfc, !PT ;  /* 0x640064003c3c7812 */ /* 0x000fe400078efcff */
[----:B------:R-:W-:-:S02]  /*2150*/  LOP3.LUT R45, R26, 0x1f001f, RZ, 0xc0, !PT ;  /* 0x001f001f1a2d7812 */ /* 0x000fc400078ec0ff */
[----:B------:R-:W-:Y:S02]  /*2160*/  SHF.R.U32.HI R46, RZ, 0xa, R26 ;  /* 0x0000000aff2e7819 */ /* 0x000fe4000001161a */
[C---:B------:R-:W-:Y:S02]  /*2170*/  LOP3.LUT R27, R13.reuse, 0x1f001f, RZ, 0xc0, !PT ;  /* 0x001f001f0d1b7812 */ /* 0x040fe400078ec0ff */
[--C-:B------:R-:W-:Y:S02]  /*2180*/  SHF.R.U32.HI R28, RZ, 0xa, R13.reuse ;  /* 0x0000000aff1c7819 */ /* 0x100fe4000001160d */
[----:B------:R-:W-:Y:S02]  /*2190*/  LOP3.LUT R12, R13, 0x3e003e0, RZ, 0xc0, !PT ;  /* 0x03e003e00d0c7812 */ /* 0x000fe400078ec0ff */
[----:B------:R-:W-:Y:S02]  /*21a0*/  SHF.R.U32.HI R24, RZ, 0xb, R13 ;  /* 0x0000000bff187819 */ /* 0x000fe4000001160d */
[----:B------:R-:W-:-:S02]  /*21b0*/  LOP3.LUT R76, R69, 0x64006400, RZ, 0xfc, !PT ;  /* 0x64006400454c7812 */ /* 0x000fc400078efcff */
[C---:B------:R-:W-:Y:S02]  /*21c0*/  LOP3.LUT R29, R14.reuse, 0x1f001f, RZ, 0xc0, !PT ;  /* 0x001f001f0e1d7812 */ /* 0x040fe400078ec0ff */
[--C-:B------:R-:W-:Y:S02]  /*21d0*/  SHF.R.U32.HI R30, RZ, 0xa, R14.reuse ;  /* 0x0000000aff1e7819 */ /* 0x100fe4000001160e */
[----:B------:R-:W-:Y:S02]  /*21e0*/  LOP3.LUT R13, R14, 0x3e003e0, RZ, 0xc0, !PT ;  /* 0x03e003e00e0d7812 */ /* 0x000fe400078ec0ff */
[----:B------:R-:W-:Y:S02]  /*21f0*/  SHF.R.U32.HI R26, RZ, 0xb, R14 ;  /* 0x0000000bff1a7819 */ /* 0x000fe4000001160e */
[----:B------:R-:W-:Y:S02]  /*2200*/  LOP3.LUT R2, R3, 0x64006400, RZ, 0xfc, !PT ;  /* 0x6400640003027812 */ /* 0x000fe400078efcff */
[----:B------:R-:W-:-:S02]  /*2210*/  LOP3.LUT R14, R15, 0x3e003e0, RZ, 0xc0, !PT ;  /* 0x03e003e00f0e7812 */ /* 0x000fc400078ec0ff */
[----:B------:R-:W-:Y:S02]  /*2220*/  LOP3.LUT R31, R15, 0x1f001f, RZ, 0xc0, !PT ;  /* 0x001f001f0f1f7812 */ /* 0x000fe400078ec0ff */
[--C-:B------:R-:W-:Y:S02]  /*2230*/  SHF.R.U32.HI R32, RZ, 0xa, R15.reuse ;  /* 0x0000000aff207819 */ /* 0x100fe4000001160f */
[----:B------:R-:W-:Y:S02]  /*2240*/  LOP3.LUT R70, R70, 0x64006400, RZ, 0xfc, !PT ;  /* 0x6400640046467812 */ /* 0x000fe400078efcff */
[----:B------:R-:W-:Y:S02]  /*2250*/  LOP3.LUT R4, R71, 0x64006400, RZ, 0xfc, !PT ;  /* 0x6400640047047812 */ /* 0x000fe400078efcff */
[----:B------:R-:W-:Y:S01]  /*2260*/  SHF.R.U32.HI R15, RZ, 0xb, R15 ;  /* 0x0000000bff0f7819 */ /* 0x000fe2000001160f */
[-C--:B------:R-:W-:Y:S01]  /*2270*/  HFMA2 R69, R70, R11.reuse.H0_H0, -48, -48 ;  /* 0xd200d20046457431 */ /* 0x080fe2000004000b */
[----:B------:R-:W-:Y:S01]  /*2280*/  LOP3.LUT R64, R68, 0x64006400, RZ, 0xfc, !PT ;  /* 0x6400640044407812 */ /* 0x000fe200078efcff */
[-C--:B------:R-:W-:Y:S01]  /*2290*/  HFMA2 R68, R60, R11.reuse.H0_H0, -48, -48 ;  /* 0xd200d2003c447431 */ /* 0x080fe2000004000b */
[----:B------:R-:W-:Y:S01]  /*22a0*/  LOP3.LUT R78, R72, 0x64006400, RZ, 0xfc, !PT ;  /* 0x64006400484e7812 */ /* 0x000fe200078efcff */
[-C--:B------:R-:W-:Y:S01]  /*22b0*/  HFMA2 R60, R76, R11.reuse.H0_H0, -48, -48 ;  /* 0xd200d2004c3c7431 */ /* 0x080fe2000004000b */
[----:B------:R-:W-:Y:S01]  /*22c0*/  LOP3.LUT R24, R25, 0x100010, R24, 0xf8, !PT ;  /* 0x0010001019187812 */ /* 0x000fe200078ef818 */
[-C--:B------:R-:W-:Y:S01]  /*22d0*/  HFMA2 R72, R2, R11.reuse.H0_H0, -48, -48 ;  /* 0xd200d20002487431 */ /* 0x080fe2000004000b */
[----:B------:R-:W-:Y:S01]  /*22e0*/  LOP3.LUT R25, R75, 0x100010, R26, 0xf8, !PT ;  /* 0x001000104b197812 */ /* 0x000fe200078ef81a */
[-C--:B------:R-:W-:Y:S01]  /*22f0*/  HFMA2 R64, R64, R11.reuse.H0_H0, -48, -48 ;  /* 0xd200d20040407431 */ /* 0x080fe2000004000b */
[----:B------:R-:W-:Y:S01]  /*2300*/  LOP3.LUT R76, R21, 0x64006400, RZ, 0xfc, !PT ;  /* 0x64006400154c7812 */ /* 0x000fe200078efcff */
[----:B------:R-:W-:Y:S01]  /*2310*/  HFMA2 R21, R4, R11.H0_H0, -48, -48 ;  /* 0xd200d20004157431 */ /* 0x000fe2000004000b */
[----:B------:R-:W-:-:S02]  /*2320*/  LOP3.LUT R26, R74, 0x100010, R15, 0xf8, !PT ;  /* 0x001000104a1a7812 */ /* 0x000fc400078ef80f */
        /* <DEDUP_REMOVED lines=28> */
[----:B------:R-:W-:Y:S01]  /*24f0*/  LOP3.LUT R0, R19, 0x100010, R0, 0xf8, !PT ;  /* 0x0010001013007812 */ /* 0x000fe200078ef800 */
        /* <DEDUP_REMOVED lines=182> */
.L_x_3402:
[----:B------:R-:W-:Y:S01]  /*3060*/  PRMT R0, RZ, 0x5410, RZ ;  /* 0x00005410ff007816 */ /* 0x000fe200000000ff */
[----:B------:R-:W-:Y:S06]  /*3070*/  BRA.U !UP1, `(.L_x_3401) ;  /* 0x00000009099c7547 */ /* 0x000fec000b800000 */
[----:B------:R-:W-:Y:S02]  /*3080*/  PRMT R0, R87, 0x9910, RZ ;  /* 0x0000991057007816 */ /* 0x000fe400000000ff */
[----:B------:R-:W-:Y:S02]  /*3090*/  PRMT R2, RZ, 0x5410, RZ ;  /* 0x00005410ff027816 */ /* 0x000fe400000000ff */
[----:B------:R-:W-:Y:S02]  /*30a0*/  R2UR UR9, R0 ;  /* 0x00000000000972ca */ /* 0x000fe400000e0000 */
[----:B------:R-:W-:Y:S02]  /*30b0*/  PRMT R0, R88, 0x9910, RZ ;  /* 0x0000991058007816 */ /* 0x000fe400000000ff */
[----:B------:R-:W-:Y:S02]  /*30c0*/  PRMT R4, RZ, 0x7610, R4 ;  /* 0x00007610ff047816 */ /* 0x000fe40000000004 */
[----:B------:R-:W-:-:S07]  /*30d0*/  ISETP.NE.AND P0, PT, R0, RZ, PT ;  /* 0x000000ff0000720c */ /* 0x000fce0003f05270 */
[----:B------:R-:W-:-:S04]  /*30e0*/  UISETP.NE.AND UP0, UPT, UR9, URZ, UPT ;  /* 0x000000ff0900728c */ /* 0x000fc8000bf05270 */
[----:B------:R-:W-:Y:S02]  /*30f0*/  UISETP.EQ.OR UP0, UPT, UR20, 0x2, !UP0 ;  /* 0x000000021400788c */ /* 0x000fe4000c702670 */
[----:B------:R-:W-:Y:S09]  /*3100*/  @!P0 BRA `(.L_x_3403) ;  /* 0x0000000400388947 */ /* 0x000ff20003800000 */
        /* <DEDUP_REMOVED lines=78> */
.L_x_3403:
[----:B------:R-:W-:Y:S01]  /*35f0*/  PRMT R0, RZ, 0x5410, RZ ;  /* 0x00005410ff007816 */ /* 0x000fe200000000ff */
[----:B------:R-:W-:Y:S06]  /*3600*/  BRA.U UP0, `(.L_x_3401) ;  /* 0x0000000500387547 */ /* 0x000fec000b800000 */
        /* <DEDUP_REMOVED lines=78> */
.L_x_3401:
[----:B------:R-:W-:-:S04]  /*3af0*/  UISETP.LT.AND UP0, UPT, UR7, UR18, UPT ;  /* 0x000000120700728c */ /* 0x000fc8000bf01270 */
[----:B------:R-:W-:-:S04]  /*3b00*/  USEL UR9, UR7, UR18, UP0 ;  /* 0x0000001207097287 */ /* 0x000fc80008000000 */
[----:B------:R-:W-:-:S09]  /*3b10*/  UISETP.GT.AND UP0, UPT, UR9, UR8, UPT ;  /* 0x000000080900728c */ /* 0x000fd2000bf04270 */
[----:B------:R-:W-:Y:S05]  /*3b20*/  BRA.U !UP0, `(.L_x_3404) ;  /* 0x0000001d08b07547 */ /* 0x000fea000b800000 */
[----:B------:R-:W-:Y:S01]  /*3b30*/  PRMT R11, R87, 0x9910, RZ ;  /* 0x00009910570b7816 */ /* 0x000fe200000000ff */
[----:B------:R-:W-:Y:S01]  /*3b40*/  UISETP.LT.U32.AND UP1, UPT, UR7, UR18, UPT ;  /* 0x000000120700728c */ /* 0x000fe2000bf21070 */
[----:B------:R-:W0:Y:S02]  /*3b50*/  LDCU UR16, c[0x0][0x3ac] ;  /* 0x00007580ff1077ac */ /* 0x000e240008000800 */
[----:B------:R-:W-:Y:S01]  /*3b60*/  R2UR UR5, R11 ;  /* 0x000000000b0572ca */ /* 0x000fe200000e0000 */
[----:B------:R-:W1:Y:S01]  /*3b70*/  LDCU UR6, c[0x0][0x3a8] ;  /* 0x00007500ff0677ac */ /* 0x000e620008000800 */
[----:B------:R-:W-:Y:S02]  /*3b80*/  UIADD3 UR4, UPT, UPT, UR4, 0x60, URZ ;  /* 0x0000006004047890 */ /* 0x000fe4000fffe0ff */
[----:B------:R-:W-:-:S09]  /*3b90*/  USEL UR7, UR7, UR18, UP1 ;  /* 0x0000001207077287 */ /* 0x000fd20008800000 */
[----:B------:R-:W-:-:S04]  /*3ba0*/  UISETP.NE.AND UP0, UPT, UR5, URZ, UPT ;  /* 0x000000ff0500728c */ /* 0x000fc8000bf05270 */
[----:B0-----:R-:W-:-:S11]  /*3bb0*/  UISETP.EQ.OR UP0, UPT, UR20, 0x2, !UP0 ;  /* 0x000000021400788c */ /* 0x001fd6000c702670 */
.L_x_3408:
[----:B------:R-:W-:Y:S01]  /*3bc0*/  MOV R25, UR16 ;  /* 0x0000001000197c02 */ /* 0x000fe20008000f00 */
[----:B------:R-:W2:Y:S01]  /*3bd0*/  LDG.E.128.CONSTANT R20, desc[UR14][R92.64] ;  /* 0x0000000e5c147981 */ /* 0x000ea2000c1e9d00 */
[----:B------:R-:W-:-:S03]  /*3be0*/  MOV R91, UR16 ;  /* 0x00000010005b7c02 */ /* 0x000fc60008000f00 */
[----:B------:R-:W-:-:S05]  /*3bf0*/  IMAD.WIDE R24, R25, 0x4, R92 ;  /* 0x0000000419187825 */ /* 0x000fca00078e025c */
[----:B-----5:R-:W3:Y:S01]  /*3c00*/  LDG.E.128.CONSTANT R16, desc[UR14][R24.64] ;  /* 0x0000000e18107981 */ /* 0x020ee2000c1e9d00 */
[----:B------:R-:W-:-:S05]  /*3c10*/  IMAD.WIDE R90, R91, 0x4, R24 ;  /* 0x000000045b5a7825 */ /* 0x000fca00078e0218 */
[----:B------:R-:W4:Y:S01]  /*3c20*/  LDG.E.128.CONSTANT R12, desc[UR14][R90.64] ;  /* 0x0000000e5a0c7981 */ /* 0x000f22000c1e9d00 */
[----:B------:R-:W-:Y:S01]  /*3c30*/  IMAD.MOV.U32 R34, RZ, RZ, 0x3000 ;  /* 0x00003000ff227424 */ /* 0x000fe200078e00ff */
[----:B------:R-:W-:Y:S01]  /*3c40*/  MOV R42, 0x2400 ;  /* 0x00002400002a7802 */ /* 0x000fe20000000f00 */
[----:B------:R-:W1:Y:S01]  /*3c50*/  S2UR UR5, SR_CTAID.Y ;  /* 0x00000000000579c3 */ /* 0x000e620000002600 */
[----:B------:R-:W-:Y:S02]  /*3c60*/  UISETP.NE.AND UP2, UPT, UR19, URZ, UPT ;  /* 0x000000ff1300728c */ /* 0x000fe4000bf45270 */
[----:B-1----:R-:W-:-:S04]  /*3c70*/  UIMAD UR9, UR5, -0x3, UR6 ;  /* 0xfffffffd050978a4 */ /* 0x002fc8000f8e0206 */
[----:B------:R-:W-:Y:S01]  /*3c80*/  UISETP.NE.AND UP1, UPT, UR9, 0x1, UPT ;  /* 0x000000010900788c */ /* 0x000fe2000bf25270 */
[--C-:B--2---:R-:W-:Y:S02]  /*3c90*/  SHF.R.U32.HI R26, RZ, 0xf, R20.reuse ;  /* 0x0000000fff1a7819 */ /* 0x104fe40000011614 */
[----:B------:R-:W-:Y:S02]  /*3ca0*/  SHF.R.U32.HI R28, RZ, 0xf, R21 ;  /* 0x0000000fff1c7819 */ /* 0x000fe40000011615 */
[C---:B------:R-:W-:Y:S02]  /*3cb0*/  LOP3.LUT R52, R20.reuse, 0x70007, RZ, 0xc0, !PT ;  /* 0x0007000714347812 */ /* 0x040fe400078ec0ff */
[----:B------:R-:W-:Y:S02]  /*3cc0*/  LOP3.LUT R33, R20, 0x380038, RZ, 0xc0, !PT ;  /* 0x0038003814217812 */ /* 0x000fe400078ec0ff */
[----:B------:R-:W-:Y:S02]  /*3cd0*/  SHF.R.U32.HI R51, RZ, 0x6, R20 ;  /* 0x00000006ff337819 */ /* 0x000fe40000011614 */
[----:B------:R-:W-:-:S02]  /*3ce0*/  LOP3.LUT R54, R21, 0x70007, RZ, 0xc0, !PT ;  /* 0x0007000715367812 */ /* 0x000fc400078ec0ff */
[----:B------:R-:W-:Y:S02]  /*3cf0*/  LOP3.LUT R35, R21, 0x380038, RZ, 0xc0, !PT ;  /* 0x0038003815237812 */ /* 0x000fe400078ec0ff */
[----:B------:R-:W-:Y:S02]  /*3d00*/  SHF.R.U32.HI R53, RZ, 0x6, R21 ;  /* 0x00000006ff357819 */ /* 0x000fe40000011615 */
[----:B------:R-:W-:Y:S02]  /*3d10*/  SHF.R.U32.HI R30, RZ, 0xf, R22 ;  /* 0x0000000fff1e7819 */ /* 0x000fe40000011616 */
[----:B------:R-:W-:Y:S02]  /*3d20*/  SHF.R.U32.HI R31, RZ, 0xf, R23 ;  /* 0x0000000fff1f7819 */ /* 0x000fe40000011617 */
[C---:B------:R-:W-:Y:S02]  /*3d30*/  LOP3.LUT R56, R22.reuse, 0x70007, RZ, 0xc0, !PT ;  /* 0x0007000716387812 */ /* 0x040fe400078ec0ff */
[----:B------:R-:W-:-:S02]  /*3d40*/  LOP3.LUT R36, R22, 0x380038, RZ, 0xc0, !PT ;  /* 0x0038003816247812 */ /* 0x000fc400078ec0ff */
[----:B------:R-:W-:Y:S02]  /*3d50*/  SHF.R.U32.HI R55, RZ, 0x6, R22 ;  /* 0x00000006ff377819 */ /* 0x000fe40000011616 */
[C---:B------:R-:W-:Y:S02]  /*3d60*/  LOP3.LUT R57, R23.reuse, 0x70007, RZ, 0xc0, !PT ;  /* 0x0007000717397812 */ /* 0x040fe400078ec0ff */
[----:B------:R-:W-:Y:S02]  /*3d70*/  LOP3.LUT R37, R23, 0x380038, RZ, 0xc0, !PT ;  /* 0x0038003817257812 */ /* 0x000fe400078ec0ff */
        /* <DEDUP_REMOVED lines=42> */
[----:B------:R-:W-:Y:S02]  /*4020*/  LOP3.LUT R27, R28, 0x40004, R27, 0xf8, !PT ;  /* 0x000400041c1b7812 */ /* 0x000fe400078ef81b */
[----:B------:R-:W-:Y:S01]  /*4030*/  LOP3.LUT R28, R30, 0x40004, R19, 0xf8, !PT ;  /* 0x000400041e1c7812 */ /* 0x000fe200078ef813 */
[----:B------:R-:W-:Y:S01]  /*4040*/  HFMA2 R74, R37, R34.H0_H0, -132, -132 ;  /* 0xd820d820254a7431 */ /* 0x000fe20000040022 */
[----:B------:R-:W-:-:S02]  /*4050*/  LOP3.LUT R30, R40, 0x40004, R15, 0xf8, !PT ;  /* 0x00040004281e7812 */ /* 0x000fc400078ef80f */
[----:B------:R-:W-:Y:S02]  /*4060*/  LOP3.LUT R29, R38, 0x40004, R29, 0xf8, !PT ;  /* 0x00040004261d7812 */ /* 0x000fe400078ef81d */
        /* <DEDUP_REMOVED lines=195> */
[----:B------:R-:W-:Y:S01]  /*4ca0*/  HFMA2 R92, R59, R22, R92 ;  /* 0x000000163b5c7231 */ /* 0x000fe2000000005c */
[----:B------:R-:W1:Y:S01]  /*4cb0*/  LDS.128 R28, [UR4+-0x30] ;  /* 0xffffd004ff1c7984 */ /* 0x000e620008000c00 */
[----:B------:R-:W-:-:S02]  /*4cc0*/  HFMA2 R20, R69, R23, R20 ;  /* 0x0000001745147231 */ /* 0x000fc40000000014 */
[-C--:B------:R-:W-:Y:S02]  /*4cd0*/  HFMA2 R22, R43, R23.reuse, R21 ;  /* 0x000000172b167231 */ /* 0x080fe40000000015 */
[-C--:B------:R-:W-:Y:S02]  /*4ce0*/  HFMA2 R21, R44, R23.reuse, R89 ;  /* 0x000000172c157231 */ /* 0x080fe40000000059 */
[----:B------:R-:W-:Y:S02]  /*4cf0*/  HFMA2 R92, R45, R23, R92 ;  /* 0x000000172d5c7231 */ /* 0x000fe4000000005c */
[-C--:B0-----:R-:W-:Y:S02]  /*4d00*/  HFMA2 R20, R11, R24.reuse, R20 ;  /* 0x000000180b147231 */ /* 0x081fe40000000014 */
[-C--:B------:R-:W-:Y:S02]  /*4d10*/  HFMA2 R22, R12, R24.reuse, R22 ;  /* 0x000000180c167231 */ /* 0x080fe40000000016 */
[----:B------:R-:W-:-:S02]  /*4d20*/  HFMA2 R21, R13, R24, R21 ;  /* 0x000000180d157231 */ /* 0x000fc40000000015 */
[----:B------:R-:W-:Y:S02]  /*4d30*/  HFMA2 R92, R14, R24, R92 ;  /* 0x000000180e5c7231 */ /* 0x000fe4000000005c */
        /* <DEDUP_REMOVED lines=36> */
.L_x_3405:
        /* <DEDUP_REMOVED lines=37> */
[----:B------:R-:W1:Y:S01]  /*51d0*/  LDS.128 R28, [UR4+0x10] ;  /* 0x00001004ff1c7984 */ /* 0x000e620008000c00 */
        /* <DEDUP_REMOVED lines=44> */
.L_x_3407:
        /* <DEDUP_REMOVED lines=79> */
.L_x_3406:
[----:B------:R-:W-:Y:S01]  /*5990*/  UIADD3 UR8, UPT, UPT, UR8, 0x20, URZ ;  /* 0x0000002008087890 */ /* 0x000fe2000fffe0ff */
[----:B------:R-:W-:Y:S01]  /*59a0*/  MOV R93, UR16 ;  /* 0x00000010005d7c02 */ /* 0x000fe20008000f00 */
[----:B------:R-:W-:Y:S02]  /*59b0*/  UIADD3 UR4, UPT, UPT, UR4, 0x40, URZ ;  /* 0x0000004004047890 */ /* 0x000fe4000fffe0ff */
[----:B------:R-:W-:Y:S02]  /*59c0*/  UISETP.GE.AND UP1, UPT, UR8, UR7, UPT ;  /* 0x000000070800728c */ /* 0x000fe4000bf26270 */
[----:B------:R-:W-:-:S07]  /*59d0*/  IMAD.WIDE R92, R93, 0x4, R90 ;  /* 0x000000045d5c7825 */ /* 0x000fce00078e025a */
[----:B------:R-:W-:Y:S05]  /*59e0*/  BRA.U !UP1, `(.L_x_3408) ;  /* 0xffffffe109747547 */ /* 0x000fea000b83ffff */
.L_x_3404:
[----:B------:R-:W0:Y:S01]  /*59f0*/  S2R R7, SR_CTAID.X ;  /* 0x0000000000077919 */ /* 0x000e220000002500 */
[----:B------:R-:W1:Y:S01]  /*5a00*/  LDC.64 R8, c[0x0][0x3a0] ;  /* 0x0000e800ff087b82 */ /* 0x000e620000000a00 */
[----:B------:R-:W-:Y:S01]  /*5a10*/  UIMAD UR5, UR5, 0x3, URZ ;  /* 0x00000003050578a4 */ /* 0x000fe2000f8e02ff */
[----:B------:R-:W-:Y:S01]  /*5a20*/  HMUL2 R11, R6, UR19.H0_H0 ;  /* 0x20000013060b7c32 */ /* 0x000fe20008000000 */
[----:B------:R-:W0:Y:S02]  /*5a30*/  S2R R10, SR_TID.X ;  /* 0x00000000000a7919 */ /* 0x000e240000002100 */
[----:B0-----:R-:W-:Y:S02]  /*5a40*/  LEA R7, R7, R10, 0x5 ;  /* 0x0000000a07077211 */ /* 0x001fe400078e28ff */
[----:B------:R-:W-:Y:S02]  /*5a50*/  MOV R10, UR5 ;  /* 0x00000005000a7c02 */ /* 0x000fe40008000f00 */
[----:B------:R-:W-:-:S05]  /*5a60*/  SHF.L.U32 R7, R7, 0x2, RZ ;  /* 0x0000000207077819 */ /* 0x000fca00000006ff */
[----:B------:R-:W-:-:S04]  /*5a70*/  IMAD R7, R10, UR16, R7 ;  /* 0x000000100a077c24 */ /* 0x000fc8000f8e0207 */
[----:B-1----:R-:W-:-:S05]  /*5a80*/  IMAD.WIDE R8, R7, 0x2, R8 ;  /* 0x0000000207087825 */ /* 0x002fca00078e0208 */
[----:B------:R0:W-:Y:S01]  /*5a90*/  ATOM.E.ADD.F16x2.RN.STRONG.GPU P0, RZ, desc[UR14][R8.64], R11 ;  /* 0x8000000b08ff79a2 */ /* 0x0001e2000c10e10e */
[----:B------:R-:W-:Y:S01]  /*5aa0*/  UIADD3 UR5, UPT, UPT, -UR5, UR6, URZ ;  /* 0x0000000605057290 */ /* 0x000fe2000fffe1ff */
[----:B------:R-:W-:Y:S01]  /*5ab0*/  BSSY.RECONVERGENT B0, `(.L_x_3409) ;  /* 0x0000010000007945 */ /* 0x000fe20003800200 */
[----:B------:R-:W-:Y:S02]  /*5ac0*/  HMUL2 R13, R5, UR19.H0_H0 ;  /* 0x20000013050d7c32 */ /* 0x000fe40008000000 */
[----:B------:R-:W-:Y:S01]  /*5ad0*/  UISETP.NE.AND UP0, UPT, UR5, 0x1, UPT ;  /* 0x000000010500788c */ /* 0x000fe2000bf05270 */
[----:B0-----:R-:W-:Y:S10]  /*5ae0*/  @P0 BRA `(.L_x_3410) ;  /* 0x0000000000300947 */ /* 0x001ff40003800000 */
[----:B------:R-:W0:Y:S02]  /*5af0*/  QSPC.E.S P0, RZ, [R8] ;  /* 0x0000000008ff73aa */ /* 0x000e240000000500 */
[----:B0-----:R-:W-:Y:S05]  /*5b00*/  @!P0 BRA `(.L_x_3411) ;  /* 0x00000000001c8947 */ /* 0x001fea0003800000 */
[----:B------:R-:W-:-:S04]  /*5b10*/  MOV R6, R8 ;  /* 0x0000000800067202 */ /* 0x000fc80000000f00 */
[----:B------:R-:W-:-:S07]  /*5b20*/  MOV R5, R6 ;  /* 0x0000000600057202 */ /* 0x000fce0000000f00 */
.L_x_3412:
[----:B------:R-:W0:Y:S02]  /*5b30*/  LDS R6, [R5] ;  /* 0x0000000005067984 */ /* 0x000e240000000800 */
[----:B0-----:R-:W-:-:S05]  /*5b40*/  HADD2 R7, R6, R11 ;  /* 0x0000000b06077230 */ /* 0x001fca0000000000 */
[----:B------:R-:W0:Y:S02]  /*5b50*/  ATOMS.CAST.SPIN P0, [R5], R6, R7 ;  /* 0x000000060500758d */ /* 0x000e240001800007 */
[----:B0-----:R-:W-:Y:S05]  /*5b60*/  @!P0 BRA `(.L_x_3412) ;  /* 0xfffffffc00f08947 */ /* 0x001fea000383ffff */
[----:B------:R-:W-:Y:S05]  /*5b70*/  BRA `(.L_x_3410) ;  /* 0x00000000000c7947 */ /* 0x000fea0003800000 */
.L_x_3411:
[----:B------:R-:W2:Y:S02]  /*5b80*/  LD.E R5, desc[UR14][R8.64] ;  /* 0x0000000e08057980 */ /* 0x000ea4000c101900 */
[----:B--2---:R-:W-:-:S05]  /*5b90*/  IADD3 R5, PT, PT, R11, R5, RZ ;  /* 0x000000050b057210 */ /* 0x004fca0007ffe0ff */
[----:B------:R0:W-:Y:S02]  /*5ba0*/  ST.E desc[UR14][R8.64], R5 ;  /* 0x0000000508007985 */ /* 0x0001e4000c10190e */
.L_x_3410:
[----:B------:R-:W-:Y:S05]  /*5bb0*/  BSYNC.RECONVERGENT B0 ;  /* 0x0000000000007941 */ /* 0x000fea0003800200 */
.L_x_3409:
[----:B------:R1:W-:Y:S01]  /*5bc0*/  ATOM.E.ADD.F16x2.RN.STRONG.GPU P0, RZ, desc[UR14][R8.64+0x4], R13 ;  /* 0x8000040d08ff79a2 */ /* 0x0003e2000c10e10e */
[----:B------:R-:W-:Y:S04]  /*5bd0*/  BSSY.RECONVERGENT B0, `(.L_x_3413) ;  /* 0x000000e000007945 */ /* 0x000fe80003800200 */
[----:B-1----:R-:W-:Y:S05]  /*5be0*/  @P0 BRA `(.L_x_3414) ;  /* 0x0000000000300947 */ /* 0x002fea0003800000 */
[----:B------:R-:W1:Y:S02]  /*5bf0*/  QSPC.E.S P0, RZ, [R8+0x4] ;  /* 0x0000040008ff73aa */ /* 0x000e640000000500 */
[----:B-1----:R-:W-:Y:S05]  /*5c00*/  @!P0 BRA `(.L_x_3415) ;  /* 0x00000000001c8947 */ /* 0x002fea0003800000 */
[----:B------:R-:W-:-:S04]  /*5c10*/  MOV R6, R8 ;  /* 0x0000000800067202 */ /* 0x000fc80000000f00 */
[----:B0-----:R-:W-:-:S07]  /*5c20*/  MOV R5, R6 ;  /* 0x0000000600057202 */ /* 0x001fce0000000f00 */
.L_x_3416:
[----:B------:R-:W0:Y:S02]  /*5c30*/  LDS R6, [R5+0x4] ;  /* 0x0000040005067984 */ /* 0x000e240000000800 */
[----:B0-----:R-:W-:-:S05]  /*5c40*/  HFMA2 R7, R6, 1, 1, R13 ;  /* 0x3c003c0006077831 */ /* 0x001fca000000000d */
[----:B------:R-:W0:Y:S02]  /*5c50*/  ATOMS.CAST.SPIN P0, [R5+0x4], R6, R7 ;  /* 0x000004060500758d */ /* 0x000e240001800007 */
[----:B0-----:R-:W-:Y:S05]  /*5c60*/  @!P0 BRA `(.L_x_3416) ;  /* 0xfffffffc00f08947 */ /* 0x001fea000383ffff */
[----:B------:R-:W-:Y:S05]  /*5c70*/  BRA `(.L_x_3414) ;  /* 0x00000000000c7947 */ /* 0x000fea0003800000 */
.L_x_3415:
[----:B0-----:R-:W2:Y:S02]  /*5c80*/  LD.E R5, desc[UR14][R8.64+0x4] ;  /* 0x0000040e08057980 */ /* 0x001ea4000c101900 */
[----:B--2---:R-:W-:-:S05]  /*5c90*/  IADD3 R5, PT, PT, R13, R5, RZ ;  /* 0x000000050d057210 */ /* 0x004fca0007ffe0ff */
[----:B------:R1:W-:Y:S02]  /*5ca0*/  ST.E desc[UR14][R8.64+0x4], R5 ;  /* 0x0000040508007985 */ /* 0x0003e4000c10190e */
.L_x_3414:
[----:B------:R-:W-:Y:S05]  /*5cb0*/  BSYNC.RECONVERGENT B0 ;  /* 0x0000000000007941 */ /* 0x000fea0003800200 */
.L_x_3413:
        /* <DEDUP_REMOVED lines=13> */
.L_x_3420:
[----:B------:R-:W0:Y:S02]  /*5d90*/  LDS R4, [R3] ;  /* 0x0000000003047984 */ /* 0x000e240000000800 */
[----:B0-----:R-:W-:-:S05]  /*5da0*/  HADD2 R5, R4, R7 ;  /* 0x0000000704057230 */ /* 0x001fca0000000000 */
[----:B------:R-:W0:Y:S02]  /*5db0*/  ATOMS.CAST.SPIN P0, [R3], R4, R5 ;  /* 0x000000040300758d */ /* 0x000e240001800005 */
[----:B0-----:R-:W-:Y:S05]  /*5dc0*/  @!P0 BRA `(.L_x_3420) ;  /* 0xfffffffc00f08947 */ /* 0x001fea000383ffff */
[----:B------:R-:W-:Y:S05]  /*5dd0*/  BRA `(.L_x_3418) ;  /* 0x00000000000c7947 */ /* 0x000fea0003800000 */
.L_x_3419:
[----:B------:R-:W2:Y:S02]  /*5de0*/  LD.E R3, desc[UR14][R8.64] ;  /* 0x0000000e08037980 */ /* 0x000ea4000c101900 */
[----:B--2---:R-:W-:-:S05]  /*5df0*/  IADD3 R3, PT, PT, R7, R3, RZ ;  /* 0x0000000307037210 */ /* 0x004fca0007ffe0ff */
[----:B------:R0:W-:Y:S02]  /*5e00*/  ST.E desc[UR14][R8.64], R3 ;  /* 0x0000000308007985 */ /* 0x0001e4000c10190e */
.L_x_3418:
[----:B------:R-:W-:Y:S05]  /*5e10*/  BSYNC.RECONVERGENT B0 ;  /* 0x0000000000007941 */ /* 0x000fea0003800200 */
.L_x_3417:
[----:B------:R1:W-:Y:S01]  /*5e20*/  ATOM.E.ADD.F16x2.RN.STRONG.GPU P0, RZ, desc[UR14][R8.64+0x4], R11 ;  /* 0x8000040b08ff79a2 */ /* 0x0003e2000c10e10e */
[----:B------:R-:W-:Y:S04]  /*5e30*/  BSSY.RECONVERGENT B0, `(.L_x_3421) ;  /* 0x000000e000007945 */ /* 0x000fe80003800200 */
[----:B-1----:R-:W-:Y:S05]  /*5e40*/  @P0 BRA `(.L_x_3422) ;  /* 0x0000000000300947 */ /* 0x002fea0003800000 */
[----:B------:R-:W1:Y:S02]  /*5e50*/  QSPC.E.S P0, RZ, [R8+0x4] ;  /* 0x0000040008ff73aa */ /* 0x000e640000000500 */
[----:B-1----:R-:W-:Y:S05]  /*5e60*/  @!P0 BRA `(.L_x_3423) ;  /* 0x00000000001c8947 */ /* 0x002fea0003800000 */
[----:B------:R-:W-:-:S04]  /*5e70*/  MOV R4, R8 ;  /* 0x0000000800047202 */ /* 0x000fc80000000f00 */
[----:B0-----:R-:W-:-:S07]  /*5e80*/  MOV R3, R4 ;  /* 0x0000000400037202 */ /* 0x001fce0000000f00 */
.L_x_3424:
[----:B------:R-:W0:Y:S02]  /*5e90*/  LDS R4, [R3+0x4] ;  /* 0x0000040003047984 */ /* 0x000e240000000800 */
[----:B0-----:R-:W-:-:S05]  /*5ea0*/  HFMA2 R5, R4, 1, 1, R11 ;  /* 0x3c003c0004057831 */ /* 0x001fca000000000b */
[----:B------:R-:W0:Y:S02]  /*5eb0*/  ATOMS.CAST.SPIN P0, [R3+0x4], R4, R5 ;  /* 0x000004040300758d */ /* 0x000e240001800005 */
[----:B0-----:R-:W-:Y:S05]  /*5ec0*/  @!P0 BRA `(.L_x_3424) ;  /* 0xfffffffc00f08947 */ /* 0x001fea000383ffff */
[----:B------:R-:W-:Y:S05]  /*5ed0*/  BRA `(.L_x_3422) ;  /* 0x00000000000c7947 */ /* 0x000fea0003800000 */
.L_x_3423:
[----:B0-----:R-:W2:Y:S02]  /*5ee0*/  LD.E R3, desc[UR14][R8.64+0x4] ;  /* 0x0000040e08037980 */ /* 0x001ea4000c101900 */
[----:B--2---:R-:W-:-:S05]  /*5ef0*/  IADD3 R3, PT, PT, R11, R3, RZ ;  /* 0x000000030b037210 */ /* 0x004fca0007ffe0ff */
[----:B------:R1:W-:Y:S02]  /*5f00*/  ST.E desc[UR14][R8.64+0x4], R3 ;  /* 0x0000040308007985 */ /* 0x0003e4000c10190e */
.L_x_3422:
[----:B------:R-:W-:Y:S05]  /*5f10*/  BSYNC.RECONVERGENT B0 ;  /* 0x0000000000007941 */ /* 0x000fea0003800200 */
.L_x_3421:
        /* <DEDUP_REMOVED lines=14> */
.L_x_3428:
[----:B------:R-:W0:Y:S02]  /*6000*/  LDS R2, [R0] ;  /* 0x0000000000027984 */ /* 0x000e240000000800 */
[----:B0-----:R-:W-:-:S05]  /*6010*/  HADD2 R3, R2, R5 ;  /* 0x0000000502037230 */ /* 0x001fca0000000000 */
[----:B------:R-:W0:Y:S02]  /*6020*/  ATOMS.CAST.SPIN P0, [R0], R2, R3 ;  /* 0x000000020000758d */ /* 0x000e240001800003 */
[----:B0-----:R-:W-:Y:S05]  /*6030*/  @!P0 BRA `(.L_x_3428) ;  /* 0xfffffffc00f08947 */ /* 0x001fea000383ffff */
[----:B------:R-:W-:Y:S05]  /*6040*/  BRA `(.L_x_3426) ;  /* 0x00000000000c7947 */ /* 0x000fea0003800000 */
.L_x_3427:
[----:B------:R-:W2:Y:S02]  /*6050*/  LD.E R0, desc[UR14][R8.64] ;  /* 0x0000000e08007980 */ /* 0x000ea4000c101900 */
[----:B--2---:R-:W-:-:S05]  /*6060*/  IADD3 R3, PT, PT, R5, R0, RZ ;  /* 0x0000000005037210 */ /* 0x004fca0007ffe0ff */
[----:B------:R0:W-:Y:S02]  /*6070*/  ST.E desc[UR14][R8.64], R3 ;  /* 0x0000000308007985 */ /* 0x0001e4000c10190e */
.L_x_3426:
[----:B------:R-:W-:Y:S05]  /*6080*/  BSYNC.RECONVERGENT B0 ;  /* 0x0000000000007941 */ /* 0x000fea0003800200 */
.L_x_3425:
[----:B------:R1:W-:Y:S02]  /*6090*/  ATOM.E.ADD.F16x2.RN.STRONG.GPU P0, RZ, desc[UR14][R8.64+0x4], R87 ;  /* 0x8000045708ff79a2 */ /* 0x0003e4000c10e10e */
[----:B-1----:R-:W-:Y:S05]  /*60a0*/  @P0 EXIT ;  /* 0x000000000000094d */ /* 0x002fea0003800000 */
[----:B------:R-:W1:Y:S02]  /*60b0*/  QSPC.E.S P0, RZ, [R8+0x4] ;  /* 0x0000040008ff73aa */ /* 0x000e640000000500 */
[----:B-1----:R-:W-:Y:S05]  /*60c0*/  @!P0 BRA `(.L_x_3429) ;  /* 0x00000000001c8947 */ /* 0x002fea0003800000 */
[----:B------:R-:W-:-:S04]  /*60d0*/  MOV R2, R8 ;  /* 0x0000000800027202 */ /* 0x000fc80000000f00 */
[----:B------:R-:W-:-:S07]  /*60e0*/  MOV R0, R2 ;  /* 0x0000000200007202 */ /* 0x000fce0000000f00 */
.L_x_3430:
[----:B------:R-:W0:Y:S02]  /*60f0*/  LDS R2, [R0+0x4] ;  /* 0x0000040000027984 */ /* 0x000e240000000800 */
[----:B0-----:R-:W-:-:S05]  /*6100*/  HFMA2 R3, R2, 1, 1, R87 ;  /* 0x3c003c0002037831 */ /* 0x001fca0000000057 */
[----:B------:R-:W0:Y:S02]  /*6110*/  ATOMS.CAST.SPIN P0, [R0+0x4], R2, R3 ;  /* 0x000004020000758d */ /* 0x000e240001800003 */
[----:B0-----:R-:W-:Y:S05]  /*6120*/  @!P0 BRA `(.L_x_3430) ;  /* 0xfffffffc00f08947 */ /* 0x001fea000383ffff */
[----:B------:R-:W-:Y:S05]  /*6130*/  EXIT ;  /* 0x000000000000794d */ /* 0x000fea0003800000 */
.L_x_3429:
[----:B------:R-:W0:Y:S02]  /*6140*/  LD.E R0, desc[UR14][R8.64+0x4] ;  /* 0x0000040e08007980 */ /* 0x000e24000c101900 */
[----:B0-----:R-:W-:-:S05]  /*6150*/  IADD3 R3, PT, PT, R87, R0, RZ ;  /* 0x0000000057037210 */ /* 0x001fca0007ffe0ff */
[----:B------:R-:W-:Y:S01]  /*6160*/  ST.E desc[UR14][R8.64+0x4], R3 ;  /* 0x0000040308007985 */ /* 0x000fe2000c10190e */
[----:B------:R-:W-:Y:S05]  /*6170*/  EXIT ;  /* 0x000000000000794d */ /* 0x000fea0003800000 */
.L_x_3431:
        /* <DEDUP_REMOVED lines=16> */
.L_x_5327:


//--------------------- .text._Z23gemm_half_q_half_kernelILi3ELi38ELb1ELb1ELi32EEvPK6__halfPKjS4_S2_PS0_iiiiPKtS7_iiiiiibS2_i --------------------------
	.section	.text._Z23gemm_half_q_half_kernelILi3ELi38ELb1ELb1ELi32EEvPK6__halfPKjS4_S2_PS0_iiiiPKtS7_iiiiiibS2_i,"ax",@progbits
	.align	128
        .global         _Z23gemm_half_q_half_kernelILi3ELi38ELb1ELb1ELi32EEvPK6__halfPKjS4_S2_PS0_iiiiPKtS7_iiiiiibS2_i
        .type           _Z23gemm_half_q_half_kernelILi3ELi38ELb1ELb1ELi32EEvPK6__halfPKjS4_S2_PS0_iiiiPKtS7_iiiiiibS2_i,@function
        .size           _Z23gemm_half_q_half_kernelILi3ELi38ELb1ELb1ELi32EEvPK6__halfPKjS4_S2_PS0_iiiiPKtS7_iiiiiibS2_i,(.L_x_5328 - _Z23gemm_half_q_half_kernelILi3ELi38ELb1ELb1ELi32EEvPK6__halfPKjS4_S2_PS0_iiiiPKtS7_iiiiiibS2_i)
        .other          _Z23gemm_half_q_half_kernelILi3ELi38ELb1ELb1ELi32EEvPK6__halfPKjS4_S2_PS0_iiiiPKtS7_iiiiiibS2_i,@"STO_CUDA_ENTRY STV_DEFAULT"
_Z23gemm_half_q_half_kernelILi3ELi38ELb1ELb1ELi32EEvPK6__halfPKjS4_S2_PS0_iiiiPKtS7_iiiiiibS2_i:
.text._Z23gemm_half_q_half_kernelILi3ELi38ELb1ELb1ELi32EEvPK6__halfPKjS4_S2_PS0_iiiiPKtS7_iiiiiibS2_i:
        /* <DEDUP_REMOVED lines=9> */
[----:B------:R-:W1:Y:S01]  /*0090*/  S2R R2, SR_TID.X ;  /* 0x0000000000027919 */ /* 0x000e620000002100 */
[----:B------:R-:W2:Y:S01]  /*00a0*/  LDCU UR9, c[0x0][0x3b0] ;  /* 0x00007600ff0977ac */ /* 0x000ea20008000800 */
[----:B0-----:R-:W3:Y:S04]  /*00b0*/  LDG.E.U16 R4, desc[UR14][R4.64] ;  /* 0x0000000e04047981 */ /* 0x001ee8000c1e1500 */
[----:B------:R-:W0:Y:S01]  /*00c0*/  S2UR UR4, SR_CTAID.X ;  /* 0x00000000000479c3 */ /* 0x000e220000002500 */
[----:B------:R-:W-:Y:S01]  /*00d0*/  UISETP.NE.AND UP1, UPT, UR22, 0x1, UPT ;  /* 0x000000011600788c */ /* 0x000fe2000bf25270 */
[----:B------:R-:W-:-:S02]  /*00e0*/  PRMT R88, RZ, 0x7610, R88 ;  /* 0x00007610ff587816 */ /* 0x000fc40000000058 */
[----:B------:R-:W-:-:S04]  /*00f0*/  PRMT R87, RZ, 0x7610, R87 ;  /* 0x00007610ff577816 */ /* 0x000fc80000000057 */
[----:B------:R-:W4:Y:S01]  /*0100*/  S2UR UR16, SR_CTAID.Z ;  /* 0x00000000001079c3 */ /* 0x000f220000002700 */
[----:B---3--:R-:W-:-:S13]  /*0110*/  R2UR UR21, R4 ;  /* 0x00000000041572ca */ /* 0x008fda00000e0000 */
[----:B------:R-:W-:Y:S01]  /*0120*/  MOV R0, UR21 ;  /* 0x0000001500007c02 */ /* 0x000fe20008000f00 */
[----:B012-4-:R-:W-:Y:S06]  /*0130*/  BRA.U !UP1, `(.L_x_3432) ;  /* 0x00000001092c7547 */ /* 0x017fec000b800000 */
        /* <DEDUP_REMOVED lines=11> */
.L_x_3432:
[----:B------:R-:W-:Y:S01]  /*01f0*/  PRMT R0, R0, 0x9910, RZ ;  /* 0x0000991000007816 */ /* 0x000fe200000000ff */
[----:B------:R-:W-:Y:S02]  /*0200*/  USHF.L.U32 UR5, UR16, 0x5, URZ ;  /* 0x0000000510057899 */ /* 0x000fe400080006ff */
[----:B------:R-:W-:Y:S01]  /*0210*/  UISETP.LT.U32.AND UP2, UPT, UR22, 0x3, UPT ;  /* 0x000000031600788c */ /* 0x000fe2000bf41070 */
[----:B------:R-:W-:Y:S01]  /*0220*/  ISETP.NE.AND P0, PT, R0, RZ, PT ;  /* 0x000000ff0000720c */ /* 0x000fe20003f05270 */
[----:B------:R-:W-:Y:S02]  /*0230*/  UIADD3 UR8, UPT, UPT, UR5, 0x20, URZ ;  /* 0x0000002005087890 */ /* 0x000fe4000fffe0ff */
[----:B------:R-:W-:Y:S02]  /*0240*/  USHF.L.U32 UR4, UR4, 0x7, URZ ;  /* 0x0000000704047899 */ /* 0x000fe400080006ff */
[----:B------:R-:W-:Y:S02]  /*0250*/  UISETP.LT.AND UP0, UPT, UR8, UR9, UPT ;  /* 0x000000090800728c */ /* 0x000fe4000bf01270 */
[----:B------:R-:W-:-:S02]  /*0260*/  USEL UR13, UR22, 0x3, UP2 ;  /* 0x00000003160d7887 */ /* 0x000fc40009000000 */
[----:B------:R-:W-:-:S04]  /*0270*/  USEL UR7, UR8, UR9, UP0 ;  /* 0x0000000908077287 */ /* 0x000fc80008000000 */
[----:B------:R-:W-:Y:S08]  /*0280*/  @!P0 EXIT ;  /* 0x000000000000894d */ /* 0x000ff00003800000 */
[C---:B------:R-:W-:Y:S01]  /*0290*/  IADD3 R18, PT, PT, R2.reuse, UR5, RZ ;  /* 0x0000000502127c10 */ /* 0x040fe2000fffe0ff */
[----:B------:R-:W-:Y:S01]  /*02a0*/  BSSY.RECONVERGENT B0, `(.L_x_3433) ;  /* 0x00000b8000007945 */ /* 0x000fe20003800200 */
[----:B------:R-:W-:Y:S02]  /*02b0*/  LEA R0, R2, UR4, 0x2 ;  /* 0x0000000402007c11 */ /* 0x000fe4000f8e10ff */
[----:B------:R-:W-:-:S13]  /*02c0*/  ISETP.GE.AND P0, PT, R18, UR7, PT ;  /* 0x0000000712007c0c */ /* 0x000fda000bf06270 */
        /* <DEDUP_REMOVED lines=10> */
[----:B------:R-:W-:-:S04]  /*0370*/  UIMAD UR10, UR23, UR9, URZ ;  /* 0x00000009170a72a4 */ /* 0x000fc8000f8e02ff */
[----:B------:R-:W-:-:S06]  /*0380*/  UIMAD UR10, UR10, 0x3, URZ ;  /* 0x000000030a0a78a4 */ /* 0x000fcc000f8e02ff */
[----:B------:R-:W-:Y:S02]  /*0390*/  IADD3 R5, P0, PT, R18, UR10, RZ ;  /* 0x0000000a12057c10 */ /* 0x000fe4000ff1e0ff */
[----:B------:R-:W-:-:S04]  /*03a0*/  MOV R6, UR10 ;  /* 0x0000000a00067c02 */ /* 0x000fc80008000f00 */
        /* <DEDUP_REMOVED lines=8> */
[----:B------:R-:W-:Y:S01]  /*0430*/  UIADD3 UR12, UPT, UPT, UR10, UR9, URZ ;  /* 0x000000090a0c7290 */ /* 0x000fe2000fffe0ff */
[----:B------:R-:W-:Y:S02]  /*0440*/  IADD3 R12, PT, PT, R3, 0x40, RZ ;  /* 0x00000040030c7810 */ /* 0x000fe40007ffe0ff */
[----:B------:R-:W-:Y:S02]  /*0450*/  UMOV UR10, UR11 ;  /* 0x0000000b000a7c82 */ /* 0x000fe40008000000 */
[----:B------:R-:W-:Y:S01]  /*0460*/  UISETP.GE.AND UP0, UPT, UR10, URZ, UPT ;  /* 0x000000ff0a00728c */ /* 0x000fe2000bf06270 */
[----:B0-----:R-:W-:-:S08]  /*0470*/  MOV R3, UR12 ;  /* 0x0000000c00037c02 */ /* 0x001fd00008000f00 */
[----:B------:R-:W-:Y:S05]  /*0480*/  BRA.U UP0, `(.L_x_3436) ;  /* 0x0000000100ec7547 */ /* 0x000fea000b800000 */
[----:B------:R-:W-:Y:S01]  /*0490*/  UIADD3 UR11, UPT, UPT, URZ, -UR10, URZ ;  /* 0x8000000aff0b7290 */ /* 0x000fe2000fffe0ff */
[----:B------:R-:W-:-:S03]  /*04a0*/  PLOP3.LUT P0, PT, PT, PT, PT, 0x80, 0x8 ;  /* 0x000000000008781c */ /* 0x000fc60003f0f070 */
[----:B------:R-:W-:-:S09]  /*04b0*/  UISETP.GT.AND UP0, UPT, UR11, 0x3, UPT ;  /* 0x000000030b00788c */ /* 0x000fd2000bf04270 */
[----:B------:R-:W-:Y:S05]  /*04c0*/  BRA.U !UP0, `(.L_x_3437) ;  /* 0x0000000108847547 */ /* 0x000fea000b800000 */
[----:B------:R-:W-:-:S13]  /*04d0*/  PLOP3.LUT P0, PT, PT, PT, PT, 0x8, 0x80 ;  /* 0x000000000080781c */ /* 0x000fda0003f0e170 */
.L_x_3438:
        /* <DEDUP_REMOVED lines=9> */
[C---:B------:R-:W-:Y:S02]  /*0570*/  IADD3 R9, P3, PT, R18.reuse, R3, RZ ;  /* 0x0000000312097210 */ /* 0x040fe40007f7e0ff */
        /* <DEDUP_REMOVED lines=15> */
[----:B------:R-:W-:Y:S01]  /*0670*/  IADD3 R3, PT, PT, R13, UR9, RZ ;  /* 0x000000090d037c10 */ /* 0x000fe2000fffe0ff */
[----:B--2---:R-:W-:Y:S04]  /*0680*/  STS.U16 [R12], R5 ;  /* 0x000000050c007388 */ /* 0x004fe80000000400 */
[----:B---3--:R-:W-:Y:S04]  /*0690*/  STS.U16 [R12+0x40], R7 ;  /* 0x000040070c007388 */ /* 0x008fe80000000400 */
[----:B----4-:R-:W-:Y:S04]  /*06a0*/  STS.U16 [R12+0x80], R9 ;  /* 0x000080090c007388 */ /* 0x010fe80000000400 */
[----:B-----5:R0:W-:Y:S02]  /*06b0*/  STS.U16 [R12+0xc0], R11 ;  /* 0x0000c00b0c007388 */ /* 0x0201e40000000400 */
[----:B0-----:R-:W-:Y:S01]  /*06c0*/  IADD3 R12, PT, PT, R12, 0x100, RZ ;  /* 0x000001000c0c7810 */ /* 0x001fe20007ffe0ff */
[----:B------:R-:W-:Y:S06]  /*06d0*/  BRA.U !UP0, `(.L_x_3438) ;  /* 0xfffffffd08807547 */ /* 0x000fec000b83ffff */
.L_x_3437:
[----:B------:R-:W-:-:S04]  /*06e0*/  UIADD3 UR11, UPT, UPT, URZ, -UR10, URZ ;  /* 0x8000000aff0b7290 */ /* 0x000fc8000fffe0ff */
[----:B------:R-:W-:-:S09]  /*06f0*/  UISETP.GT.AND UP0, UPT, UR11, 0x1, UPT ;  /* 0x000000010b00788c */ /* 0x000fd2000bf04270 */
[----:B------:R-:W-:Y:S05]  /*0700*/  BRA.U !UP0, `(.L_x_3439) ;  /* 0x0000000108447547 */ /* 0x000fea000b800000 */
        /* <DEDUP_REMOVED lines=13> */
[----:B------:R-:W-:Y:S01]  /*07e0*/  IADD3 R3, PT, PT, R8, UR9, RZ ;  /* 0x0000000908037c10 */ /* 0x000fe2000fffe0ff */
[----:B--2---:R-:W-:Y:S04]  /*07f0*/  STS.U16 [R12], R5 ;  /* 0x000000050c007388 */ /* 0x004fe80000000400 */
[----:B---3--:R0:W-:Y:S02]  /*0800*/  STS.U16 [R12+0x40], R7 ;  /* 0x000040070c007388 */ /* 0x0081e40000000400 */
[----:B0-----:R-:W-:-:S07]  /*0810*/  IADD3 R12, PT, PT, R12, 0x80, RZ ;  /* 0x000000800c0c7810 */ /* 0x001fce0007ffe0ff */
.L_x_3439:
[----:B------:R-:W-:-:S13]  /*0820*/  ISETP.EQ.AND P1, PT, RZ, UR10, PT ;  /* 0x0000000aff007c0c */ /* 0x000fda000bf22270 */
[----:B------:R-:W-:Y:S05]  /*0830*/  @!P0 BRA P1, `(.L_x_3434) ;  /* 0x0000000400788947 */ /* 0x000fea0000800000 */
.L_x_3436:
[----:B------:R-:W-:-:S04]  /*0840*/  IADD3 R5, P0, PT, R18, R3, RZ ;  /* 0x0000000312057210 */ /* 0x000fc80007f1e0ff */
[----:B------:R-:W-:Y:S02]  /*0850*/  LEA.HI.X.SX32 R6, R3, RZ, 0x1, P0 ;  /* 0x000000ff03067211 */ /* 0x000fe400000f0eff */
[----:B------:R-:W-:-:S04]  /*0860*/  LEA R4, P0, R5, UR18, 0x1 ;  /* 0x0000001205047c11 */ /* 0x000fc8000f8008ff */
[----:B------:R-:W-:-:S06]  /*0870*/  LEA.HI.X R5, R5, UR19, R6, 0x1, P0 ;  /* 0x0000001305057c11 */ /* 0x000fcc00080f0c06 */
[----:B------:R-:W2:Y:S01]  /*0880*/  LDG.E.U16.CONSTANT R5, desc[UR14][R4.64] ;  /* 0x0000000e04057981 */ /* 0x000ea2000c1e9500 */
[----:B------:R-:W-:Y:S01]  /*0890*/  UIADD3 UR10, UPT, UPT, UR10, 0x1, URZ ;  /* 0x000000010a0a7890 */ /* 0x000fe2000fffe0ff */
[----:B------:R-:W-:-:S03]  /*08a0*/  IADD3 R3, PT, PT, R3, UR9, RZ ;  /* 0x0000000903037c10 */ /* 0x000fc6000fffe0ff */
[----:B------:R-:W-:Y:S01]  /*08b0*/  UISETP.NE.AND UP0, UPT, UR10, URZ, UPT ;  /* 0x000000ff0a00728c */ /* 0x000fe2000bf05270 */
[----:B--2---:R0:W-:Y:S02]  /*08c0*/  STS.U16 [R12], R5 ;  /* 0x000000050c007388 */ /* 0x0041e40000000400 */
[----:B0-----:R-:W-:-:S06]  /*08d0*/  IADD3 R12, PT, PT, R12, 0x40, RZ ;  /* 0x000000400c0c7810 */ /* 0x001fcc0007ffe0ff */
[----:B------:R-:W-:Y:S05]  /*08e0*/  BRA.U UP0, `(.L_x_3436) ;  /* 0xfffffffd00d47547 */ /* 0x000fea000b83ffff */
[----:B------:R-:W-:Y:S05]  /*08f0*/  BRA `(.L_x_3434) ;  /* 0x0000000400487947 */ /* 0x000fea0003800000 */
.L_x_3435:
[C---:B------:R-:W-:Y:S01]  /*0900*/  LEA R4, P0, R18.reuse, UR18, 0x1 ;  /* 0x0000001212047c11 */ /* 0x040fe2000f8008ff */
[----:B------:R-:W0:Y:S03]  /*0910*/  LDCU.64 UR24, c[0x0][0x380] ;  /* 0x00007000ff1877ac */ /* 0x000e260008000a00 */
[----:B------:R-:W-:-:S05]  /*0920*/  LEA.HI.X R5, R18, UR19, RZ, 0x1, P0 ;  /* 0x0000001312057c11 */ /* 0x000fca00080f0cff */
[----:B------:R1:W5:Y:S01]  /*0930*/  LDG.E.U16.CONSTANT R15, desc[UR14][R4.64] ;  /* 0x0000000e040f7981 */ /* 0x000362000c1e9500 */
[----:B------:R-:W-:Y:S02]  /*0940*/  UIADD3 UR11, UPT, UPT, URZ, -UR13, URZ ;  /* 0x8000000dff0b7290 */ /* 0x000fe4000fffe0ff */
[----:B------:R-:W-:Y:S02]  /*0950*/  UIMAD UR10, UR23, UR9, URZ ;  /* 0x00000009170a72a4 */ /* 0x000fe4000f8e02ff */
[----:B------:R-:W-:Y:S02]  /*0960*/  UISETP.GE.AND UP0, UPT, UR11, URZ, UPT ;  /* 0x000000ff0b00728c */ /* 0x000fe4000bf06270 */
[----:B------:R-:W-:-:S06]  /*0970*/  UIMAD UR10, UR10, 0x3, URZ ;  /* 0x000000030a0a78a4 */ /* 0x000fcc000f8e02ff */
[----:B------:R-:W-:Y:S01]  /*0980*/  MOV R12, UR10 ;  /* 0x0000000a000c7c02 */ /* 0x000fe20008000f00 */
[----:B01----:R-:W-:Y:S06]  /*0990*/  BRA.U UP0, `(.L_x_3440) ;  /* 0x0000000100f47547 */ /* 0x003fec000b800000 */
[----:B------:R-:W-:Y:S02]  /*09a0*/  UIADD3 UR10, UPT, UPT, URZ, -UR11, URZ ;  /* 0x8000000bff0a7290 */ /* 0x000fe4000fffe0ff */
[----:B------:R-:W-:Y:S02]  /*09b0*/  UPLOP3.LUT UP0, UPT, UPT, UPT, UPT, 0x80, 0x8 ;  /* 0x000000000008789c */ /* 0x000fe40003f0f070 */
[----:B------:R-:W-:-:S09]  /*09c0*/  UISETP.GT.AND UP2, UPT, UR10, 0x3, UPT ;  /* 0x000000030a00788c */ /* 0x000fd2000bf44270 */
[----:B------:R-:W-:Y:S05]  /*09d0*/  BRA.U !UP2, `(.L_x_3441) ;  /* 0x000000010a887547 */ /* 0x000fea000b800000 */
[----:B------:R-:W0:Y:S01]  /*09e0*/  LDCU.64 UR18, c[0x0][0x380] ;  /* 0x00007000ff1277ac */ /* 0x000e220008000a00 */
[----:B------:R-:W-:-:S11]  /*09f0*/  UPLOP3.LUT UP0, UPT, UPT, UPT, UPT, 0x40, 0x4 ;  /* 0x000000000004789c */ /* 0x000fd60003f0e870 */
.L_x_3442:
        /* <DEDUP_REMOVED lines=8> */
[C---:B------:R-:W-:Y:S01]  /*0a80*/  IADD3 R9, P2, PT, R15.reuse, R7, RZ ;  /* 0x000000070f097210 */ /* 0x040fe20007f5e0ff */
[----:B------:R-:W2:Y:S01]  /*0a90*/  LDG.E.U16.CONSTANT R4, desc[UR14][R4.64] ;  /* 0x0000000e04047981 */ /* 0x000ea2000c1e9500 */
[----:B------:R-:W-:Y:S02]  /*0aa0*/  LEA.HI.X.SX32 R13, R6, RZ, 0x1, P1 ;  /* 0x000000ff060d7211 */ /* 0x000fe400008f0eff */
        /* <DEDUP_REMOVED lines=14> */
[----:B------:R-:W-:Y:S01]  /*0b90*/  IADD3 R12, PT, PT, R12, UR9, RZ ;  /* 0x000000090c0c7c10 */ /* 0x000fe2000fffe0ff */
[----:B--2---:R-:W-:Y:S04]  /*0ba0*/  STS.U16 [R3], R4 ;  /* 0x0000000403007388 */ /* 0x004fe80000000400 */
[----:B---3--:R-:W-:Y:S04]  /*0bb0*/  STS.U16 [R3+0x40], R6 ;  /* 0x0000400603007388 */ /* 0x008fe80000000400 */
[----:B----4-:R-:W-:Y:S04]  /*0bc0*/  STS.U16 [R3+0x80], R8 ;  /* 0x0000800803007388 */ /* 0x010fe80000000400 */
[----:B------:R0:W-:Y:S02]  /*0bd0*/  STS.U16 [R3+0xc0], R10 ;  /* 0x0000c00a03007388 */ /* 0x0001e40000000400 */
[----:B0-----:R-:W-:Y:S01]  /*0be0*/  IADD3 R3, PT, PT, R3, 0x100, RZ ;  /* 0x0000010003037810 */ /* 0x001fe20007ffe0ff */
[----:B------:R-:W-:Y:S06]  /*0bf0*/  BRA.U !UP2, `(.L_x_3442) ;  /* 0xfffffffd0a807547 */ /* 0x000fec000b83ffff */
.L_x_3441:
[----:B------:R-:W-:-:S04]  /*0c00*/  UIADD3 UR10, UPT, UPT, URZ, -UR11, URZ ;  /* 0x8000000bff0a7290 */ /* 0x000fc8000fffe0ff */
[----:B------:R-:W-:-:S09]  /*0c10*/  UISETP.GT.AND UP2, UPT, UR10, 0x1, UPT ;  /* 0x000000010a00788c */ /* 0x000fd2000bf44270 */
[----:B------:R-:W-:Y:S05]  /*0c20*/  BRA.U !UP2, `(.L_x_3443) ;  /* 0x000000010a487547 */ /* 0x000fea000b800000 */
        /* <DEDUP_REMOVED lines=12> */
[----:B------:R-:W-:Y:S01]  /*0cf0*/  IADD3 R12, PT, PT, R8, UR9, RZ ;  /* 0x00000009080c7c10 */ /* 0x000fe2000fffe0ff */
[----:B------:R-:W-:Y:S02]  /*0d00*/  UIADD3 UR11, UPT, UPT, UR11, 0x2, URZ ;  /* 0x000000020b0b7890 */ /* 0x000fe4000fffe0ff */
[----:B------:R-:W-:Y:S01]  /*0d10*/  UPLOP3.LUT UP0, UPT, UPT, UPT, UPT, 0x40, 0x4 ;  /* 0x000000000004789c */ /* 0x000fe20003f0e870 */
[----:B--2---:R-:W-:Y:S04]  /*0d20*/  STS.U16 [R3], R4 ;  /* 0x0000000403007388 */ /* 0x004fe80000000400 */
[----:B---3--:R0:W-:Y:S02]  /*0d30*/  STS.U16 [R3+0x40], R6 ;  /* 0x0000400603007388 */ /* 0x0081e40000000400 */
[----:B0-----:R-:W-:-:S07]  /*0d40*/  IADD3 R3, PT, PT, R3, 0x80, RZ ;  /* 0x0000008003037810 */ /* 0x001fce0007ffe0ff */
.L_x_3443:
[----:B------:R-:W-:-:S09]  /*0d50*/  UISETP.NE.OR UP0, UPT, UR11, URZ, UP0 ;  /* 0x000000ff0b00728c */ /* 0x000fd20008705670 */
[----:B------:R-:W-:Y:S05]  /*0d60*/  BRA.U !UP0, `(.L_x_3434) ;  /* 0x00000001082c7547 */ /* 0x000fea000b800000 */
.L_x_3440:
[----:B-----5:R-:W-:-:S04]  /*0d70*/  IADD3 R5, P0, PT, R15, R12, RZ ;  /* 0x0000000c0f057210 */ /* 0x020fc80007f1e0ff */
[----:B------:R-:W-:Y:S02]  /*0d80*/  LEA.HI.X.SX32 R6, R12, RZ, 0x1, P0 ;  /* 0x000000ff0c067211 */ /* 0x000fe400000f0eff */
[----:B------:R-:W-:-:S04]  /*0d90*/  LEA R4, P0, R5, UR24, 0x1 ;  /* 0x0000001805047c11 */ /* 0x000fc8000f8008ff */
[----:B------:R-:W-:-:S05]  /*0da0*/  LEA.HI.X R5, R5, UR25, R6, 0x1, P0 ;  /* 0x0000001905057c11 */ /* 0x000fca00080f0c06 */
[----:B------:R-:W2:Y:S01]  /*0db0*/  LDG.E.U16.CONSTANT R4, desc[UR14][R4.64] ;  /* 0x0000000e04047981 */ /* 0x000ea2000c1e9500 */
[----:B------:R-:W-:Y:S01]  /*0dc0*/  UIADD3 UR11, UPT, UPT, UR11, 0x1, URZ ;  /* 0x000000010b0b7890 */ /* 0x000fe2000fffe0ff */
[----:B------:R-:W-:-:S03]  /*0dd0*/  IADD3 R12, PT, PT, R12, UR9, RZ ;  /* 0x000000090c0c7c10 */ /* 0x000fc6000fffe0ff */
[----:B------:R-:W-:Y:S01]  /*0de0*/  UISETP.NE.AND UP0, UPT, UR11, URZ, UPT ;  /* 0x000000ff0b00728c */ /* 0x000fe2000bf05270 */
[----:B--2---:R0:W-:Y:S02]  /*0df0*/  STS.U16 [R3], R4 ;  /* 0x0000000403007388 */ /* 0x0041e40000000400 */
[----:B0-----:R-:W-:-:S06]  /*0e00*/  IADD3 R3, PT, PT, R3, 0x40, RZ ;  /* 0x0000004003037810 */ /* 0x001fcc0007ffe0ff */
[----:B------:R-:W-:Y:S05]  /*0e10*/  BRA.U UP0, `(.L_x_3440) ;  /* 0xfffffffd00d47547 */ /* 0x000fea000b83ffff */
.L_x_3434:
[----:B------:R-:W-:Y:S05]  /*0e20*/  BSYNC.RECONVERGENT B0 ;  /* 0x0000000000007941 */ /* 0x000fea0003800200 */
.L_x_3433:
        /* <DEDUP_REMOVED lines=20> */
.L_x_3447:
        /* <DEDUP_REMOVED lines=15> */
.L_x_3446:
        /* <DEDUP_REMOVED lines=12> */
.L_x_3448:
[----:B------:R-:W-:-:S09]  /*1120*/  UISETP.NE.OR UP0, UPT, UR11, URZ, UP0 ;  /* 0x000000ff0b00728c */ /* 0x000fd20008705670 */
[----:B------:R-:W-:Y:S05]  /*1130*/  BRA.U !UP0, `(.L_x_3444) ;  /* 0x00000001081c7547 */ /* 0x000fea000b800000 */
.L_x_3445:
[----:B01----:R-:W0:Y:S02]  /*1140*/  LDC.64 R4, c[0x0][0x3a0] ;  /* 0x0000e800ff047b82 */ /* 0x003e240000000a00 */
.L_x_3449:
[C---:B0-----:R-:W-:Y:S01]  /*1150*/  IMAD.WIDE R6, R3.reuse, 0x2, R4 ;  /* 0x0000000203067825 */ /* 0x041fe200078e0204 */
[----:B------:R-:W-:Y:S01]  /*1160*/  UIADD3 UR11, UPT, UPT, UR11, 0x1, URZ ;  /* 0x000000010b0b7890 */ /* 0x000fe2000fffe0ff */
[----:B------:R-:W-:-:S03]  /*1170*/  IADD3 R3, PT, PT, R3, UR17, RZ ;  /* 0x0000001103037c10 */ /* 0x000fc6000fffe0ff */
[----:B------:R2:W-:Y:S01]  /*1180*/  STG.E.64 desc[UR14][R6.64], RZ ;  /* 0x000000ff06007986 */ /* 0x0005e2000c101b0e */
[----:B------:R-:W-:-:S09]  /*1190*/  UISETP.NE.AND UP0, UPT, UR11, URZ, UPT ;  /* 0x000000ff0b00728c */ /* 0x000fd2000bf05270 */
[----:B--2---:R-:W-:Y:S05]  /*11a0*/  BRA.U UP0, `(.L_x_3449) ;  /* 0xfffffffd00e87547 */ /* 0x004fea000b83ffff */
.L_x_3444:
        /* <DEDUP_REMOVED lines=31> */
.L_x_3451:
[----:B0-----:R-:W-:-:S05]  /*13a0*/  IADD3 R7, PT, PT, R11, UR4, RZ ;  /* 0x000000040b077c10 */ /* 0x001fca000fffe0ff */
[----:B------:R-:W-:-:S05]  /*13b0*/  IMAD R2, R7, UR17, RZ ;  /* 0x0000001107027c24 */ /* 0x000fca000f8e02ff */
[----:B------:R-:W-:-:S04]  /*13c0*/  SHF.R.S32.HI R3, RZ, 0x1f, R2 ;  /* 0x0000001fff037819 */ /* 0x000fc80000011402 */
[----:B------:R-:W-:-:S04]  /*13d0*/  LEA.HI R2, R3, R2, RZ, 0x3 ;  /* 0x0000000203027211 */ /* 0x000fc800078f18ff */
[----:B------:R-:W-:-:S05]  /*13e0*/  LEA.HI.SX32 R3, R2, R15, 0x1d ;  /* 0x0000000f02037211 */ /* 0x000fca00078feaff */
[----:B-1----:R-:W-:Y:S01]  /*13f0*/  IMAD.WIDE R2, R3, 0x4, R4 ;  /* 0x0000000403027825 */ /* 0x002fe200078e0204 */
[----:B------:R-:W-:-:S05]  /*1400*/  USHF.L.U32 UR10, UR12, 0x1, URZ ;  /* 0x000000010c0a7899 */ /* 0x000fca00080006ff */
[----:B------:R-:W3:Y:S01]  /*1410*/  LDG.E.CONSTANT R3, desc[UR14][R2.64] ;  /* 0x0000000e02037981 */ /* 0x000ee2000c1e9900 */
[----:B------:R-:W-:-:S06]  /*1420*/  UIMAD.WIDE.U32 UR10, UR10, 0x2, UR24 ;  /* 0x000000020a0a78a5 */ /* 0x000fcc000f8e0018 */
[----:B------:R-:W-:Y:S02]  /*1430*/  MOV R9, UR11 ;  /* 0x0000000b00097c02 */ /* 0x000fe40008000f00 */
[----:B------:R-:W-:-:S05]  /*1440*/  MOV R8, UR10 ;  /* 0x0000000a00087c02 */ /* 0x000fca0008000f00 */
[----:B------:R-:W4:Y:S01]  /*1450*/  LDG.E.U16.CONSTANT R9, desc[UR14][R8.64+0x2] ;  /* 0x0000020e08097981 */ /* 0x000f22000c1e9500 */
[----:B--2---:R-:W-:-:S06]  /*1460*/  IMAD.WIDE.U32 R6, R7, 0x2, R12 ;  /* 0x0000000207067825 */ /* 0x004fcc00078e000c */
[----:B------:R-:W2:Y:S01]  /*1470*/  LDG.E.U16.CONSTANT R7, desc[UR14][R6.64] ;  /* 0x0000000e06077981 */ /* 0x000ea2000c1e9500 */
[----:B------:R-:W-:Y:S01]  /*1480*/  UIADD3 UR4, UPT, UPT, UR4, 0x1, URZ ;  /* 0x0000000104047890 */ /* 0x000fe2000fffe0ff */
[----:B---3--:R-:W-:-:S04]  /*1490*/  SHF.R.U32.HI R10, RZ, R14, R3 ;  /* 0x0000000eff0a7219 */ /* 0x008fc80000011603 */
        /* <DEDUP_REMOVED lines=11> */
[----:B----4-:R-:W-:Y:S02]  /*1550*/  R2UR UR10, R9 ;  /* 0x00000000090a72ca */ /* 0x010fe400000e0000 */
[----:B------:R-:W-:Y:S01]  /*1560*/  IADD3 R2, PT, PT, R2, 0x1, R3 ;  /* 0x0000000102027810 */ /* 0x000fe20007ffe003 */
[C---:B------:R-:W-:Y:S01]  /*1570*/  IMAD R3, R10.reuse, R10, R10 ;  /* 0x0000000a0a037224 */ /* 0x040fe200078e020a */
        /* <DEDUP_REMOVED lines=13> */
.L_x_3450:
        /* <DEDUP_REMOVED lines=16> */
.L_x_3452:
        /* <DEDUP_REMOVED lines=8> */
.L_x_3453:
        /* <DEDUP_REMOVED lines=8> */
.L_x_3454:
        /* <DEDUP_REMOVED lines=8> */
.L_x_3455:
        /* <DEDUP_REMOVED lines=8> */
.L_x_3456:
        /* <DEDUP_REMOVED lines=11> */
[----:B------:R-:W-:Y:S01]  /*1a00*/  IMAD R3, R2, UR17, RZ ;  /* 0x0000001102037c24 */ /* 0x000fe2000f8e02ff */
        /* <DEDUP_REMOVED lines=12> */
[----:B------:R-:W-:Y:S01]  /*1ad0*/  MOV R13, UR17 ;  /* 0x00000011000d7c02 */ /* 0x000fe20008000f00 */
[----:B------:R-:W2:Y:S01]  /*1ae0*/  LDG.E.128.CONSTANT R24, desc[UR14][R94.64] ;  /* 0x0000000e5e187981 */ /* 0x000ea2000c1e9d00 */
[----:B------:R-:W-:-:S03]  /*1af0*/  MOV R3, UR17 ;  /* 0x0000001100037c02 */ /* 0x000fc60008000f00 */
[----:B------:R-:W-:-:S04]  /*1b00*/  IMAD.WIDE R12, R13, 0x4, R94 ;  /* 0x000000040d0c7825 */ /* 0x000fc800078e025e */
[----:B------:R-:W-:Y:S02]  /*1b10*/  IMAD.WIDE R2, R3, 0x4, R12 ;  /* 0x0000000403027825 */ /* 0x000fe400078e020c */
[----:B-----5:R-:W3:Y:S04]  /*1b20*/  LDG.E.128.CONSTANT R12, desc[UR14][R12.64] ;  /* 0x0000000e0c0c7981 */ /* 0x020ee8000c1e9d00 */
[----:B------:R-:W4:Y:S01]  /*1b30*/  LDG.E.128.CONSTANT R16, desc[UR14][R2.64] ;  /* 0x0000000e02107981 */ /* 0x000f22000c1e9d00 */
[----:B------:R-:W-:-:S05]  /*1b40*/  MOV R21, UR17 ;  /* 0x0000001100157c02 */ /* 0x000fca0008000f00 */
[----:B------:R-:W-:Y:S01]  /*1b50*/  IMAD.WIDE R20, R21, 0x4, R2 ;  /* 0x0000000415147825 */ /* 0x000fe200078e0202 */
[----:B------:R-:W-:Y:S01]  /*1b60*/  UISETP.NE.AND UP2, UPT, UR21, URZ, UPT ;  /* 0x000000ff1500728c */ /* 0x000fe2000bf45270 */
[----:B------:R-:W-:Y:S02]  /*1b70*/  PRMT R6, RZ, 0x7610, R6 ;  /* 0x00007610ff067816 */ /* 0x000fe40000000006 */
[----:B--2---:R-:W-:Y:S02]  /*1b80*/  LOP3.LUT R11, R24, 0x3f003f, RZ, 0xc0, !PT ;  /* 0x003f003f180b7812 */ /* 0x004fe400078ec0ff */
[--C-:B------:R-:W-:Y:S02]  /*1b90*/  SHF.R.U32.HI R22, RZ, 0x6, R24.reuse ;  /* 0x00000006ff167819 */ /* 0x100fe40000011618 */
        /* <DEDUP_REMOVED lines=8> */
[----:B------:R-:W-:Y:S02]  /*1c20*/  LOP3.LUT R23, R25, 0x3f003f, RZ, 0xc0, !PT ;  /* 0x003f003f19177812 */ /* 0x000fe400078ec0ff */
[----:B------:R-:W-:Y:S02]  /*1c30*/  SHF.R.U32.HI R28, RZ, 0x6, R25 ;  /* 0x00000006ff1c7819 */ /* 0x000fe40000011619 */
[----:B------:R-:W-:Y:S02]  /*1c40*/  SHF.R.U32.HI R26, RZ, 0xc, R26 ;  /* 0x0000000cff1a7819 */ /* 0x000fe4000001161a */
[----:B------:R-:W-:Y:S02]  /*1c50*/  SHF.R.U32.HI R39, RZ, 0x8, R19 ;  /* 0x00000008ff277819 */ /* 0x000fe40000011613 */
[----:B------:R-:W-:Y:S02]  /*1c60*/  LOP3.LUT R24, R27, 0xf000f, RZ, 0xc0, !PT ;  /* 0x000f000f1b187812 */ /* 0x000fe400078ec0ff */
        /* <DEDUP_REMOVED lines=17> */
[----:B------:R-:W-:Y:S02]  /*1d80*/  LOP3.LUT R0, R24, 0x300030, R39, 0xf8, !PT ;  /* 0x0030003018007812 */ /* 0x000fe400078ef827 */
[----:B---3--:R-:W-:-:S02]  /*1d90*/  LOP3.LUT R41, R14, 0x3f003f, RZ, 0xc0, !PT ;  /* 0x003f003f0e297812 */ /* 0x008fc400078ec0ff */
[--C-:B------:R-:W-:Y:S02]  /*1da0*/  SHF.R.U32.HI R42, RZ, 0x6, R14.reuse ;  /* 0x00000006ff2a7819 */ /* 0x100fe4000001160e */
[----:B------:R-:W-:Y:S02]  /*1db0*/  LOP3.LUT R17, R25, 0xf000f, RZ, 0xc0, !PT ;  /* 0x000f000f19117812 */ /* 0x000fe400078ec0ff */
        /* <DEDUP_REMOVED lines=8> */
[----:B------:R-:W-:Y:S02]  /*1e40*/  LOP3.LUT R16, R19, 0x300030, R16, 0xf8, !PT ;  /* 0x0030003013107812 */ /* 0x000fe400078ef810 */
[----:B------:R-:W-:-:S02]  /*1e50*/  LOP3.LUT R45, R45, 0x3f003f, RZ, 0xc0, !PT ;  /* 0x003f003f2d2d7812 */ /* 0x000fc400078ec0ff */
[----:B------:R-:W-:Y:S02]  /*1e60*/  LOP3.LUT R17, R17, 0x300030, R4, 0xf8, !PT ;  /* 0x0030003011117812 */ /* 0x000fe400078ef804 */
[----:B------:R-:W-:Y:S02]  /*1e70*/  LOP3.LUT R19, R12, 0x3f003f, RZ, 0xc0, !PT ;  /* 0x003f003f0c137812 */ /* 0x000fe400078ec0ff */
[--C-:B------:R-:W-:Y:S02]  /*1e80*/  SHF.R.U32.HI R26, RZ, 0x6, R12.reuse ;  /* 0x00000006ff1a7819 */ /* 0x100fe4000001160c */
        /* <DEDUP_REMOVED lines=62> */
[----:B------:R-:W-:Y:S01]  /*2270*/  HADD2 R39, R40, -1056, -1056 ;  /* 0xe420e42028277430 */ /* 0x000fe20000000000 */
[----:B------:R-:W-:Y:S01]  /*2280*/  PRMT R4, RZ, 0x5410, RZ ;  /* 0x00005410ff047816 */ /* 0x000fe200000000ff */
[----:B------:R-:W-:Y:S01]  /*2290*/  HADD2 R31, R41, -1056, -1056 ;  /* 0xe420e420291f7430 */ /* 0x000fe20000000000 */
[----:B------:R-:W-:Y:S01]  /*22a0*/  PRMT R3, RZ, 0x5410, RZ ;  /* 0x00005410ff037816 */ /* 0x000fe200000000ff */
[----:B------:R-:W-:Y:S01]  /*22b0*/  HADD2 R35, R43, -1056, -1056 ;  /* 0xe420e4202b237430 */ /* 0x000fe20000000000 */
[----:B------:R-:W-:Y:S01]  /*22c0*/  PRMT R2, RZ, 0x5410, RZ ;  /* 0x00005410ff027816 */ /* 0x000fe200000000ff */
        /* <DEDUP_REMOVED lines=63> */
.L_x_3458:
        /* <DEDUP_REMOVED lines=55> */
.L_x_3460:
        /* <DEDUP_REMOVED lines=46> */
.L_x_3459:
[----:B------:R-:W-:Y:S01]  /*2d10*/  MOV R13, UR17 ;  /* 0x00000011000d7c02 */ /* 0x000fe20008000f00 */
[----:B------:R-:W2:Y:S01]  /*2d20*/  LDG.E.128.CONSTANT R24, desc[UR14][R20.64] ;  /* 0x0000000e14187981 */ /* 0x000ea2000c1e9d00 */
[----:B------:R-:W-:-:S03]  /*2d30*/  MOV R95, UR17 ;  /* 0x00000011005f7c02 */ /* 0x000fc60008000f00 */
[----:B------:R-:W-:-:S04]  /*2d40*/  IMAD.WIDE R12, R13, 0x4, R20 ;  /* 0x000000040d0c7825 */ /* 0x000fc800078e0214 */
[----:B------:R-:W-:Y:S02]  /*2d50*/  IMAD.WIDE R94, R95, 0x4, R12 ;  /* 0x000000045f5e7825 */ /* 0x000fe400078e020c */
[----:B------:R-:W3:Y:S04]  /*2d60*/  LDG.E.128.CONSTANT R12, desc[UR14][R12.64] ;  /* 0x0000000e0c0c7981 */ /* 0x000ee8000c1e9d00 */
[----:B------:R-:W4:Y:S01]  /*2d70*/  LDG.E.128.CONSTANT R16, desc[UR14][R94.64] ;  /* 0x0000000e5e107981 */ /* 0x000f22000c1e9d00 */
[----:B------:R-:W-:Y:S01]  /*2d80*/  UIADD3 UR4, UPT, UPT, UR10, 0x40, URZ ;  /* 0x000000400a047890 */ /* 0x000fe2000fffe0ff */
[----:B--2---:R-:W-:Y:S02]  /*2d90*/  LOP3.LUT R11, R24, 0x3f003f, RZ, 0xc0, !PT ;  /* 0x003f003f180b7812 */ /* 0x004fe400078ec0ff */
[----:B------:R-:W-:-:S02]  /*2da0*/  SHF.R.U32.HI R22, RZ, 0x6, R24 ;  /* 0x00000006ff167819 */ /* 0x000fc40000011618 */
[----:B------:R-:W-:Y:S02]  /*2db0*/  SHF.R.U32.HI R24, RZ, 0xc, R24 ;  /* 0x0000000cff187819 */ /* 0x000fe40000011618 */
[----:B------:R-:W-:Y:S02]  /*2dc0*/  LOP3.LUT R23, R25, 0x3f003f, RZ, 0xc0, !PT ;  /* 0x003f003f19177812 */ /* 0x000fe400078ec0ff */
[----:B------:R-:W-:Y:S02]  /*2dd0*/  SHF.R.U32.HI R36, RZ, 0x6, R25 ;  /* 0x00000006ff247819 */ /* 0x000fe40000011619 */
[----:B------:R-:W-:Y:S02]  /*2de0*/  SHF.R.U32.HI R39, RZ, 0xc, R27 ;  /* 0x0000000cff277819 */ /* 0x000fe4000001161b */
        /* <DEDUP_REMOVED lines=18> */
[----:B------:R-:W-:Y:S02]  /*2f10*/  LOP3.LUT R44, R27, 0x3f003f, RZ, 0xc0, !PT ;  /* 0x003f003f1b2c7812 */ /* 0x000fe400078ec0ff */
[----:B------:R-:W-:-:S02]  /*2f20*/  SHF.R.U32.HI R45, RZ, 0x6, R27 ;  /* 0x00000006ff2d7819 */ /* 0x000fc4000001161b */
[----:B------:R-:W-:Y:S02]  /*2f30*/  LOP3.LUT R19, R25, 0xf000f, RZ, 0xc0, !PT ;  /* 0x000f000f19137812 */ /* 0x000fe400078ec0ff */
[--C-:B------:R-:W-:Y:S02]  /*2f40*/  SHF.R.U32.HI R27, RZ, 0x8, R18.reuse ;  /* 0x00000008ff1b7819 */ /* 0x100fe40000011612 */
[----:B------:R-:W-:Y:S02]  /*2f50*/  LOP3.LUT R31, R18, 0x3f003f, RZ, 0xc0, !PT ;  /* 0x003f003f121f7812 */ /* 0x000fe400078ec0ff */
[--C-:B------:R-:W-:Y:S02]  /*2f60*/  SHF.R.U32.HI R28, RZ, 0x6, R18.reuse ;  /* 0x00000006ff1c7819 */ /* 0x100fe40000011612 */
[----:B------:R-:W-:Y:S02]  /*2f70*/  SHF.R.U32.HI R43, RZ, 0xa, R18 ;  /* 0x0000000aff2b7819 */ /* 0x000fe40000011612 */
[----:B------:R-:W-:-:S02]  /*2f80*/  LOP3.LUT R38, R38, 0xf000f, RZ, 0xc0, !PT ;  /* 0x000f000f26267812 */ /* 0x000fc400078ec0ff */
[----:B------:R-:W-:Y:S02]  /*2f90*/  LOP3.LUT R18, R17, 0x300030, R20, 0xf8, !PT ;  /* 0x0030003011127812 */ /* 0x000fe400078ef814 */
[----:B------:R-:W-:Y:S02]  /*2fa0*/  LOP3.LUT R17, R24, 0x300030, R41, 0xf8, !PT ;  /* 0x0030003018117812 */ /* 0x000fe400078ef829 */
[----:B------:R-:W-:Y:S02]  /*2fb0*/  LOP3.LUT R19, R19, 0x300030, R16, 0xf8, !PT ;  /* 0x0030003013137812 */ /* 0x000fe400078ef810 */
[----:B---3--:R-:W-:Y:S02]  /*2fc0*/  LOP3.LUT R24, R12, 0x3f003f, RZ, 0xc0, !PT ;  /* 0x003f003f0c187812 */ /* 0x008fe400078ec0ff */
[----:B------:R-:W-:Y:S02]  /*2fd0*/  SHF.R.U32.HI R25, RZ, 0x6, R12 ;  /* 0x00000006ff197819 */ /* 0x000fe4000001160c */
[----:B------:R-:W-:-:S02]  /*2fe0*/  LOP3.LUT R16, R38, 0x300030, R27, 0xf8, !PT ;  /* 0x0030003026107812 */ /* 0x000fc400078ef81b */
[----:B------:R-:W-:Y:S02]  /*2ff0*/  SHF.R.U32.HI R12, RZ, 0xc, R12 ;  /* 0x0000000cff0c7819 */ /* 0x000fe4000001160c */
        /* <DEDUP_REMOVED lines=8> */
[--C-:B------:R-:W-:Y:S02]  /*3080*/  SHF.R.U32.HI R47, RZ, 0x6, R15.reuse ;  /* 0x00000006ff2f7819 */ /* 0x100fe4000001160f */
        /* <DEDUP_REMOVED lines=22> */
[----:B------:R-:W-:Y:S02]  /*31f0*/  LOP3.LUT R15, R14, 0x300030, R43, 0xf8, !PT ;  /* 0x003000300e0f7812 */ /* 0x000fe400078ef82b */
[----:B------:R-:W-:Y:S02]  /*3200*/  LOP3.LUT R36, R24, 0x64006400, RZ, 0xfc, !PT ;  /* 0x6400640018247812 */ /* 0x000fe400078efcff */
[----:B------:R-:W-:Y:S02]  /*3210*/  LOP3.LUT R42, R42, 0x3f003f, RZ, 0xc0, !PT ;  /* 0x003f003f2a2a7812 */ /* 0x000fe400078ec0ff */
[----:B------:R-:W-:Y:S01]  /*3220*/  LOP3.LUT R49, R30, 0x3f003f, RZ, 0xc0, !PT ;  /* 0x003f003f1e317812 */ /* 0x000fe200078ec0ff */
[----:B------:R-:W-:Y:S01]  /*3230*/  HADD2 R25, R40, -1056, -1056 ;  /* 0xe420e42028197430 */ /* 0x000fe20000000000 */
        /* <DEDUP_REMOVED lines=36> */
[----:B------:R-:W-:Y:S01]  /*3480*/  HADD2 R39, R47, -1056, -1056 ;  /* 0xe420e4202f277430 */ /* 0x000fe20000000000 */
[----:B------:R-:W-:Y:S01]  /*3490*/  MOV R27, UR17 ;  /* 0x00000011001b7c02 */ /* 0x000fe20008000f00 */
        /* <DEDUP_REMOVED lines=65> */
.L_x_3461:
[----:B------:R-:W-:Y:S01]  /*38b0*/  IMAD.WIDE R94, R27, 0x4, R94 ;  /* 0x000000041b5e7825 */ /* 0x000fe200078e025e */
[----:B------:R-:W-:Y:S01]  /*38c0*/  UMOV UR5, UR8 ;  /* 0x0000000800057c82 */ /* 0x000fe20008000000 */
        /* <DEDUP_REMOVED lines=52> */
.L_x_3462:
[----:B------:R-:W-:Y:S01]  /*3c10*/  UMOV UR5, UR8 ;  /* 0x0000000800057c82 */ /* 0x000fe20008000000 */
[----:B------:R-:W-:Y:S05]  /*3c20*/  BRA.U UP0, `(.L_x_3457) ;  /* 0x0000000100b47547 */ /* 0x000fea000b800000 */
[----:B------:R-:W0:Y:S01]  /*3c30*/  LDS.128 R12, [UR10+0xa0] ;  /* 0x0000a00aff0c7984 */ /* 0x000e220008000c00 */
[----:B------:R-:W-:Y:S01]  /*3c40*/  PRMT R10, R10, 0x5410, R9 ;  /* 0x000054100a0a7816 */ /* 0x000fe20000000009 */
[----:B------:R-:W-:Y:S01]  /*3c50*/  UMOV UR5, UR8 ;  /* 0x0000000800057c82 */ /* 0x000fe20008000000 */
        /* <DEDUP_REMOVED lines=42> */
.L_x_3457:
        /* <DEDUP_REMOVED lines=9> */
[----:B------:R-:W1:Y:S11]  /*3f90*/  LDCU UR6, c[0x0][0x3a8] ;  /* 0x00007500ff0677ac */ /* 0x000e760008000800 */
[----:B------:R-:W-:Y:S01]  /*3fa0*/  VOTEU.ANY UP0, P0 ;  /* 0x0000000000ff7886 */ /* 0x000fe20000000100 */
[----:B------:R-:W-:-:S11]  /*3fb0*/  UISETP.EQ.OR UP0, UPT, UR22, 0x2, !UP0 ;  /* 0x000000021600788c */ /* 0x000fd6000c702670 */
.L_x_3467:
[----:B0-----:R-:W-:Y:S01]  /*3fc0*/  MOV R25, UR17 ;  /* 0x0000001100197c02 */ /* 0x001fe20008000f00 */
[----:B------:R-:W2:Y:S01]  /*3fd0*/  LDG.E.128.CONSTANT R20, desc[UR14][R94.64] ;  /* 0x0000000e5e147981 */ /* 0x000ea2000c1e9d00 */
[----:B------:R-:W-:-:S03]  /*3fe0*/  MOV R91, UR17 ;  /* 0x00000011005b7c02 */ /* 0x000fc60008000f00 */
[----:B------:R-:W-:-:S05]  /*3ff0*/  IMAD.WIDE R24, R25, 0x4, R94 ;  /* 0x0000000419187825 */ /* 0x000fca00078e025e */
[----:B------:R-:W3:Y:S01]  /*4000*/  LDG.E.128.CONSTANT R16, desc[UR14][R24.64] ;  /* 0x0000000e18107981 */ /* 0x000ee2000c1e9d00 */
[----:B------:R-:W-:-:S05]  /*4010*/  IMAD.WIDE R90, R91, 0x4, R24 ;  /* 0x000000045b5a7825 */ /* 0x000fca00078e0218 */
[----:B-----5:R-:W4:Y:S01]  /*4020*/  LDG.E.128.CONSTANT R12, desc[UR14][R90.64] ;  /* 0x0000000e5a0c7981 */ /* 0x020f22000c1e9d00 */
[----:B------:R-:W-:Y:S01]  /*4030*/  HFMA2 R34, -RZ, RZ, 0, 0.125 ;  /* 0x00003000ff227431 */ /* 0x000fe200000001ff */
[----:B------:R-:W-:Y:S01]  /*4040*/  MOV R42, 0x2400 ;  /* 0x00002400002a7802 */ /* 0x000fe20000000f00 */
[----:B------:R-:W1:Y:S01]  /*4050*/  S2UR UR23, SR_CTAID.Y ;  /* 0x00000000001779c3 */ /* 0x000e620000002600 */
[----:B------:R-:W-:Y:S02]  /*4060*/  UISETP.NE.AND UP1, UPT, UR21, URZ, UPT ;  /* 0x000000ff1500728c */ /* 0x000fe4000bf25270 */
[----:B-1----:R-:W-:-:S04]  /*4070*/  UIMAD UR22, UR23, -0x3, UR6 ;  /* 0xfffffffd171678a4 */ /* 0x002fc8000f8e0206 */
[----:B------:R-:W-:Y:S01]  /*4080*/  UISETP.NE.AND UP2, UPT, UR22, 0x1, UPT ;  /* 0x000000011600788c */ /* 0x000fe2000bf45270 */
[----:B--2---:R-:W-:Y:S02]  /*4090*/  SHF.R.U32.HI R43, RZ, 0xf, R23 ;  /* 0x0000000fff2b7819 */ /* 0x004fe40000011617 */
        /* <DEDUP_REMOVED lines=8> */
[C---:B---3--:R-:W-:Y:S02]  /*4120*/  LOP3.LUT R20, R16.reuse, 0x70007, RZ, 0xc0, !PT ;  /* 0x0007000710147812 */ /* 0x048fe400078ec0ff */
[----:B------:R-:W-:Y:S02]  /*4130*/  LOP3.LUT R32, R16, 0x380038, RZ, 0xc0, !PT ;  /* 0x0038003810207812 */ /* 0x000fe400078ec0ff */
[----:B------:R-:W-:-:S02]  /*4140*/  SHF.R.U32.HI R21, RZ, 0x6, R16 ;  /* 0x00000006ff157819 */ /* 0x000fc40000011610 */
[----:B------:R-:W-:Y:S02]  /*4150*/  SHF.R.U32.HI R31, RZ, 0xe, R16 ;  /* 0x0000000eff1f7819 */ /* 0x000fe40000011610 */
[C---:B------:R-:W-:Y:S02]  /*4160*/  LOP3.LUT R24, R18.reuse, 0x70007, RZ, 0xc0, !PT ;  /* 0x0007000712187812 */ /* 0x040fe400078ec0ff */
[----:B------:R-:W-:Y:S02]  /*4170*/  LOP3.LUT R16, R18, 0x380038, RZ, 0xc0, !PT ;  /* 0x0038003812107812 */ /* 0x000fe400078ec0ff */
[--C-:B------:R-:W-:Y:S02]  /*4180*/  SHF.R.U32.HI R25, RZ, 0x6, R18.reuse ;  /* 0x00000006ff197819 */ /* 0x100fe40000011612 */
[----:B------:R-:W-:Y:S02]  /*4190*/  SHF.R.U32.HI R40, RZ, 0xe, R18 ;  /* 0x0000000eff287819 */ /* 0x000fe40000011612 */
[----:B------:R-:W-:-:S02]  /*41a0*/  SHF.R.U32.HI R44, RZ, 0xe, R19 ;  /* 0x0000000eff2c7819 */ /* 0x000fc40000011613 */
[----:B------:R-:W-:Y:S02]  /*41b0*/  LOP3.LUT R43, R43, 0x10001, RZ, 0xc0, !PT ;  /* 0x000100012b2b7812 */ /* 0x000fe400078ec0ff */
[C---:B------:R-:W-:Y:S02]  /*41c0*/  LOP3.LUT R56, R22.reuse, 0x70007, RZ, 0xc0, !PT ;  /* 0x0007000716387812 */ /* 0x040fe400078ec0ff */
[----:B------:R-:W-:Y:S02]  /*41d0*/  LOP3.LUT R38, R22, 0x380038, RZ, 0xc0, !PT ;  /* 0x0038003816267812 */ /* 0x000fe400078ec0ff */
[--C-:B------:R-:W-:Y:S02]  /*41e0*/  SHF.R.U32.HI R55, RZ, 0x6, R22.reuse ;  /* 0x00000006ff377819 */ /* 0x100fe40000011616 */
        /* <DEDUP_REMOVED lines=8> */
[----:B------:R-:W-:Y:S02]  /*4270*/  SHF.R.U32.HI R23, RZ, 0x6, R17 ;  /* 0x00000006ff177819 */ /* 0x000fe40000011611 */
[C---:B------:R-:W-:Y:S02]  /*4280*/  LOP3.LUT R26, R19.reuse, 0x70007, RZ, 0xc0, !PT ;  /* 0x00070007131a7812 */ /* 0x040fe400078ec0ff */
[----:B------:R-:W-:Y:S02]  /*4290*/  LOP3.LUT R17, R19, 0x380038, RZ, 0xc0, !PT ;  /* 0x0038003813117812 */ /* 0x000fe400078ec0ff */
[----:B------:R-:W-:Y:S02]  /*42a0*/  SHF.R.U32.HI R27, RZ, 0x6, R19 ;  /* 0x00000006ff1b7819 */ /* 0x000fe40000011613 */
[----:B------:R-:W-:Y:S02]  /*42b0*/  LOP3.LUT R19, R43, 0x20002, R44, 0xf8, !PT ;  /* 0x000200022b137812 */ /* 0x000fe400078ef82c */
[----:B------:R-:W-:-:S02]  /*42c0*/  LOP3.LUT R37, R18, 0x20002, R37, 0xf8, !PT ;  /* 0x0002000212257812 */ /* 0x000fc400078ef825 */
[----:B----4-:R-:W-:Y:S02]  /*42d0*/  SHF.R.U32.HI R44, RZ, 0xd, R13 ;  /* 0x0000000dff2c7819 */ /* 0x010fe4000001160d */
[----:B------:R-:W-:Y:S02]  /*42e0*/  LOP3.LUT R30, R30, 0x10001, RZ, 0xc0, !PT ;  /* 0x000100011e1e7812 */ /* 0x000fe400078ec0ff */
[----:B------:R-:W-:Y:S02]  /*42f0*/  LOP3.LUT R44, R37, 0x40004, R44, 0xf8, !PT ;  /* 0x00040004252c7812 */ /* 0x000fe400078ef82c */
[----:B------:R-:W-:Y:S02]  /*4300*/  LOP3.LUT R37, R61, 0x380038, RZ, 0xc0, !PT ;  /* 0x003800383d257812 */ /* 0x000fe400078ec0ff */
[----:B------:R-:W-:Y:S02]  /*4310*/  LOP3.LUT R36, R30, 0x20002, R31, 0xf8, !PT ;  /* 0x000200021e247812 */ /* 0x000fe400078ef81f */
[----:B------:R-:W-:-:S02]  /*4320*/  LOP3.LUT R30, R12, 0x70007, RZ, 0xc0, !PT ;  /* 0x000700070c1e7812 */ /* 0x000fc400078ec0ff */
[----:B------:R-:W-:Y:S02]  /*4330*/  LOP3.LUT R18, R12, 0x380038, RZ, 0xc0, !PT ;  /* 0x003800380c127812 */ /* 0x000fe400078ec0ff */
[--C-:B------:R-:W-:Y:S02]  /*4340*/  SHF.R.U32.HI R31, RZ, 0x6, R12.reuse ;  /* 0x00000006ff1f7819 */ /* 0x100fe4000001160c */
[----:B------:R-:W-:Y:S02]  /*4350*/  SHF.R.U32.HI R43, RZ, 0xd, R12 ;  /* 0x0000000dff2b7819 */ /* 0x000fe4000001160c */
[----:B------:R-:W-:Y:S02]  /*4360*/  LOP3.LUT R37, R37, 0x64006400, RZ, 0xfc, !PT ;  /* 0x6400640025257812 */ /* 0x000fe400078efcff */
[C---:B------:R-:W-:Y:S02]  /*4370*/  LOP3.LUT R48, R13.reuse, 0x70007, RZ, 0xc0, !PT ;  /* 0x000700070d307812 */ /* 0x040fe400078ec0ff */
        /* <DEDUP_REMOVED lines=8> */
[----:B------:R-:W-:-:S02]  /*4400*/  LOP3.LUT R52, R15, 0x70007, RZ, 0xc0, !PT ;  /* 0x000700070f347812 */ /* 0x000fc400078ec0ff */
[----:B------:R-:W-:Y:S02]  /*4410*/  LOP3.LUT R14, R15, 0x380038, RZ, 0xc0, !PT ;  /* 0x003800380f0e7812 */ /* 0x000fe400078ec0ff */
[----:B------:R-:W-:Y:S02]  /*4420*/  SHF.R.U32.HI R51, RZ, 0x6, R15 ;  /* 0x00000006ff337819 */ /* 0x000fe4000001160f */
[----:B------:R-:W-:Y:S02]  /*4430*/  LOP3.LUT R41, R41, 0x64006400, RZ, 0xfc, !PT ;  /* 0x6400640029297812 */ /* 0x000fe400078efcff */
[----:B------:R-:W-:Y:S02]  /*4440*/  LOP3.LUT R15, R28, 0x380038, RZ, 0xc0, !PT ;  /* 0x003800381c0f7812 */ /* 0x000fe400078ec0ff */
[----:B------:R-:W-:Y:S01]  /*4450*/  LOP3.LUT R46, R19, 0x40004, R46, 0xf8, !PT ;  /* 0x00040004132e7812 */ /* 0x000fe200078ef82e */
        /* <DEDUP_REMOVED lines=16> */
[----:B------:R-:W-:Y:S01]  /*4560*/  LOP3.LUT R43, R36, 0x40004, R43, 0xf8, !PT ;  /* 0x00040004242b7812 */ /* 0x000fe200078ef82b */
[----:B------:R-:W-:Y:S01]  /*4570*/  HFMA2 R59, R59, R34.H0_H0, -132, -132 ;  /* 0xd820d8203b3b7431 */ /* 0x000fe20000040022 */
[----:B------:R-:W-:Y:S02]  /*4580*/  LOP3.LUT R17, R25, 0x380038, RZ, 0xc0, !PT ;  /* 0x0038003819117812 */ /* 0x000fe400078ec0ff */
        /* <DEDUP_REMOVED lines=223> */
.L_x_3464:
        /* <DEDUP_REMOVED lines=84> */
.L_x_3466:
        /* <DEDUP_REMOVED lines=79> */
.L_x_3465:
[----:B------:R-:W-:Y:S01]  /*5db0*/  UIADD3 UR5, UPT, UPT, UR5, 0x20, URZ ;  /* 0x0000002005057890 */ /* 0x000fe2000fffe0ff */
[----:B------:R-:W-:Y:S01]  /*5dc0*/  MOV R95, UR17 ;  /* 0x00000011005f7c02 */ /* 0x000fe20008000f00 */
[----:B------:R-:W-:Y:S02]  /*5dd0*/  UIADD3 UR4, UPT, UPT, UR4, 0x40, URZ ;  /* 0x0000004004047890 */ /* 0x000fe4000fffe0ff */
[----:B------:R-:W-:Y:S02]  /*5de0*/  UISETP.GE.AND UP1, UPT, UR5, UR8, UPT ;  /* 0x000000080500728c */ /* 0x000fe4000bf26270 */
[----:B------:R-:W-:-:S07]  /*5df0*/  IMAD.WIDE R94, R95, 0x4, R90 ;  /* 0x000000045f5e7825 */ /* 0x000fce00078e025a */
[----:B------:R-:W-:Y:S05]  /*5e00*/  BRA.U !UP1, `(.L_x_3467) ;  /* 0xffffffe1096c7547 */ /* 0x000fea000b83ffff */
[----:B------:R-:W-:-:S05]  /*5e10*/  MOV R95, UR17 ;  /* 0x00000011005f7c02 */ /* 0x000fca0008000f00 */
[----:B------:R-:W-:-:S07]  /*5e20*/  IMAD.WIDE R94, R95, 0xc, R92 ;  /* 0x0000000c5f5e7825 */ /* 0x000fce00078e025c */
.L_x_3463:
[----:B------:R-:W0:Y:S02]  /*5e30*/  LDCU UR8, c[0x0][0x3dc] ;  /* 0x00007b80ff0877ac */ /* 0x000e240008000800 */
[----:B0-----:R-:W-:-:S04]  /*5e40*/  UISETP.LT.AND UP0, UPT, UR7, UR8, UPT ;  /* 0x000000080700728c */ /* 0x001fc8000bf01270 */
[----:B------:R-:W-:-:S04]  /*5e50*/  USEL UR7, UR7, UR8, UP0 ;  /* 0x0000000807077287 */ /* 0x000fc80008000000 */
[----:B------:R-:W-:-:S09]  /*5e60*/  UISETP.GT.AND UP0, UPT, UR7, UR5, UPT ;  /* 0x000000050700728c */ /* 0x000fd2000bf04270 */
[----:B------:R-:W-:Y:S05]  /*5e70*/  BRA.U !UP0, `(.L_x_3468) ;  /* 0x0000001108147547 */ /* 0x000fea000b800000 */
[----:B------:R-:W-:Y:S01]  /*5e80*/  PRMT R11, R87, 0x9910, RZ ;  /* 0x00009910570b7816 */ /* 0x000fe200000000ff */
[----:B------:R-:W0:Y:S03]  /*5e90*/  LDCU UR17, c[0x0][0x3ac] ;  /* 0x00007580ff1177ac */ /* 0x000e260008000800 */
[----:B------:R-:W-:Y:S01]  /*5ea0*/  ISETP.NE.AND P0, PT, R11, RZ, PT ;  /* 0x000000ff0b00720c */ /* 0x000fe20003f05270 */
[----:B------:R-:W1:Y:S01]  /*5eb0*/  LDCU UR6, c[0x0][0x3a8] ;  /* 0x00007500ff0677ac */ /* 0x000e620008000800 */
[----:B------:R-:W-:-:S11]  /*5ec0*/  UIADD3 UR4, UPT, UPT, UR4, 0x50, URZ ;  /* 0x0000005004047890 */ /* 0x000fd6000fffe0ff */
[----:B------:R-:W-:Y:S01]  /*5ed0*/  VOTEU.ANY UP0, P0 ;  /* 0x0000000000ff7886 */ /* 0x000fe20000000100 */
[----:B------:R-:W-:-:S11]  /*5ee0*/  UISETP.EQ.OR UP0, UPT, UR22, 0x2, !UP0 ;  /* 0x000000021600788c */ /* 0x000fd6000c702670 */
.L_x_3472:
[----:B-----5:R-:W2:Y:S01]  /*5ef0*/  LDG.E.128.CONSTANT R12, desc[UR14][R94.64] ;  /* 0x0000000e5e0c7981 */ /* 0x020ea2000c1e9d00 */
[----:B------:R-:W-:Y:S01]  /*5f00*/  MOV R16, 0x2400 ;  /* 0x0000240000107802 */ /* 0x000fe20000000f00 */
[----:B------:R-:W-:Y:S01]  /*5f10*/  HFMA2 R34, -RZ, RZ, 0, 0.0625 ;  /* 0x00002c00ff227431 */ /* 0x000fe200000001ff */
[----:B------:R-:W-:Y:S01]  /*5f20*/  MOV R11, 0x3400 ;  /* 0x00003400000b7802 */ /* 0x000fe20000000f00 */
[----:B------:R-:W-:Y:S01]  /*5f30*/  UISETP.NE.AND UP2, UPT, UR21, URZ, UPT ;  /* 0x000000ff1500728c */ /* 0x000fe2000bf45270 */
[----:B------:R-:W-:Y:S01]  /*5f40*/  PRMT R7, R7, 0x5410, R16 ;  /* 0x0000541007077816 */ /* 0x000fe20000000010 */
[----:B-1----:R-:W-:Y:S01]  /*5f50*/  UIMAD UR8, UR23, -0x3, UR6 ;  /* 0xfffffffd170878a4 */ /* 0x002fe2000f8e0206 */
[----:B------:R-:W-:-:S03]  /*5f60*/  PRMT R8, R8, 0x5410, R11 ;  /* 0x0000541008087816 */ /* 0x000fc6000000000b */
[----:B------:R-:W-:Y:S01]  /*5f70*/  UISETP.NE.AND UP1, UPT, UR8, 0x1, UPT ;  /* 0x000000010800788c */ /* 0x000fe2000bf25270 */
[C---:B--2---:R-:W-:Y:S02]  /*5f80*/  LOP3.LUT R16, R14.reuse, 0x30003, RZ, 0xc0, !PT ;  /* 0x000300030e107812 */ /* 0x044fe400078ec0ff */
[C---:B------:R-:W-:Y:S02]  /*5f90*/  LOP3.LUT R21, R14.reuse, 0xc000c, RZ, 0xc0, !PT ;  /* 0x000c000c0e157812 */ /* 0x040fe400078ec0ff */
[C---:B------:R-:W-:Y:S02]  /*5fa0*/  LOP3.LUT R30, R14.reuse, 0x300030, RZ, 0xc0, !PT ;  /* 0x003000300e1e7812 */ /* 0x040fe400078ec0ff */
[----:B------:R-:W-:Y:S02]  /*5fb0*/  LOP3.LUT R40, R14, 0xc000c0, RZ, 0xc0, !PT ;  /* 0x00c000c00e287812 */ /* 0x000fe400078ec0ff */
[----:B------:R-:W-:Y:S02]  /*5fc0*/  SHF.R.U32.HI R14, RZ, 0x8, R14 ;  /* 0x00000008ff0e7819 */ /* 0x000fe4000001160e */
[----:B------:R-:W-:-:S02]  /*5fd0*/  LOP3.LUT R17, R15, 0x30003, RZ, 0xc0, !PT ;  /* 0x000300030f117812 */ /* 0x000fc400078ec0ff */
        /* <DEDUP_REMOVED lines=14> */
[C---:B------:R-:W-:Y:S02]  /*60c0*/  LOP3.LUT R27, R12.reuse, 0x300030, RZ, 0xc0, !PT ;  /* 0x003000300c1b7812 */ /* 0x040fe400078ec0ff */
[----:B------:R-:W-:Y:S02]  /*60d0*/  LOP3.LUT R35, R12, 0xc000c0, RZ, 0xc0, !PT ;  /* 0x00c000c00c237812 */ /* 0x000fe400078ec0ff */
[----:B------:R-:W-:Y:S02]  /*60e0*/  LOP3.LUT R21, R13, 0xc000c, RZ, 0xc0, !PT ;  /* 0x000c000c0d157812 */ /* 0x000fe400078ec0ff */
[----:B------:R-:W-:-:S02]  /*60f0*/  SHF.R.U32.HI R12, RZ, 0x8, R12 ;  /* 0x00000008ff0c7819 */ /* 0x000fc4000001160c */
        /* <DEDUP_REMOVED lines=16> */
[----:B------:R-:W-:Y:S02]  /*6200*/  LOP3.LUT R36, R15, 0x300030, RZ, 0xc0, !PT ;  /* 0x003000300f247812 */ /* 0x000fe400078ec0ff */
[----:B------:R-:W-:Y:S01]  /*6210*/  LOP3.LUT R29, R28, 0x64006400, RZ, 0xfc, !PT ;  /* 0x640064001c1d7812 */ /* 0x000fe200078efcff */
[----:B------:R-:W-:Y:S01]  /*6220*/  HFMA2 R23, R23, R8.H1_H1, -258, -258 ;  /* 0xdc08dc0817177431 */ /* 0x000fe20000060008 */
        /* <DEDUP_REMOVED lines=57> */
[----:B------:R-:W-:Y:S06]  /*65c0*/  BRA.U !UP2, `(.L_x_3469) ;  /* 0x000000010ab07547 */ /* 0x000fec000b800000 */
[----:B------:R-:W1:Y:S01]  /*65d0*/  LDS.128 R12, [UR4+-0x50] ;  /* 0xffffb004ff0c7984 */ /* 0x000e620008000c00 */
[----:B------:R-:W-:Y:S02]  /*65e0*/  PRMT R10, R10, 0x5410, R9 ;  /* 0x000054100a0a7816 */ /* 0x000fe40000000009 */
[----:B------:R-:W-:Y:S01]  /*65f0*/  PRMT R8, R8, 0x5410, R7 ;  /* 0x0000541008087816 */ /* 0x000fe20000000007 */
[----:B------:R-:W2:Y:S01]  /*6600*/  LDS.128 R16, [UR4+-0x40] ;  /* 0xffffc004ff107984 */ /* 0x000ea20008000c00 */
[-C--:B-1----:R-:W-:Y:S02]  /*6610*/  HFMA2 R51, R43, R12.reuse, RZ ;  /* 0x0000000c2b337231 */ /* 0x082fe400000000ff */
        /* <DEDUP_REMOVED lines=39> */
.L_x_3469:
[----:B------:R-:W-:Y:S05]  /*6890*/  BRA.U !UP1, `(.L_x_3470) ;  /* 0x0000000509747547 */ /* 0x000fea000b800000 */
[----:B------:R-:W-:-:S04]  /*68a0*/  PRMT R12, R88, 0x9910, RZ ;  /* 0x00009910580c7816 */ /* 0x000fc800000000ff */
[----:B------:R-:W-:-:S13]  /*68b0*/  ISETP.NE.AND P0, PT, R12, RZ, PT ;  /* 0x000000ff0c00720c */ /* 0x000fda0003f05270 */
[----:B------:R-:W-:Y:S05]  /*68c0*/  @!P0 BRA `(.L_x_3471) ;  /* 0x0000000000b08947 */ /* 0x000fea0003800000 */
[----:B------:R-:W1:Y:S01]  /*68d0*/  LDS.128 R12, [UR4+-0x10] ;  /* 0xfffff004ff0c7984 */ /* 0x000e620008000c00 */
[----:B------:R-:W-:Y:S02]  /*68e0*/  PRMT R10, R10, 0x5410, R9 ;  /* 0x000054100a0a7816 */ /* 0x000fe40000000009 */
[----:B------:R-:W-:Y:S01]  /*68f0*/  PRMT R8, R8, 0x5410, R7 ;  /* 0x0000541008087816 */ /* 0x000fe20000000007 */
[----:B------:R-:W2:Y:S01]  /*6900*/  LDS.128 R16, [UR4] ;  /* 0x00000004ff107984 */ /* 0x000ea20008000c00 */
        /* <DEDUP_REMOVED lines=40> */
.L_x_3471:
[----:B------:R-:W-:Y:S05]  /*6b90*/  BRA.U UP0, `(.L_x_3470) ;  /* 0x0000000100b47547 */ /* 0x000fea000b800000 */
[----:B------:R-:W1:Y:S01]  /*6ba0*/  LDS.128 R12, [UR4+0x30] ;  /* 0x00003004ff0c7984 */ /* 0x000e620008000c00 */
[----:B------:R-:W-:Y:S02]  /*6bb0*/  MOV R52, R11 ;  /* 0x0000000b00347202 */ /* 0x000fe40000000f00 */
[----:B------:R-:W-:Y:S01]  /*6bc0*/  PRMT R10, R10, 0x5410, R9 ;  /* 0x000054100a0a7816 */ /* 0x000fe20000000009 */
[----:B------:R-:W2:Y:S01]  /*6bd0*/  LDS.128 R16, [UR4+0x40] ;  /* 0x00004004ff107984 */ /* 0x000ea20008000c00 */
[----:B------:R-:W-:Y:S01]  /*6be0*/  PRMT R8, R8, 0x5410, R7 ;  /* 0x0000541008087816 */ /* 0x000fe20000000007 */
[-C--:B-1----:R-:W-:Y:S02]  /*6bf0*/  HFMA2 R11, R43, R12.reuse, RZ ;  /* 0x0000000c2b0b7231 */ /* 0x082fe400000000ff */
        /* <DEDUP_REMOVED lines=15> */
[-C--:B--2---:R-:W-:Y:S02]  /*6cf0*/  HFMA2 R11, R47, R16.reuse, R11 ;  /* 0x000000102f0b7231 */ /* 0x084fe4000000000b */
        /* <DEDUP_REMOVED lines=23> */
.L_x_3470:
[----:B------:R-:W-:Y:S01]  /*6e70*/  UIADD3 UR5, UPT, UPT, UR5, 0x10, URZ ;  /* 0x0000001005057890 */ /* 0x000fe2000fffe0ff */
[----:B0-----:R-:W-:Y:S01]  /*6e80*/  MOV R11, UR17 ;  /* 0x00000011000b7c02 */ /* 0x001fe20008000f00 */
[----:B------:R-:W-:Y:S02]  /*6e90*/  UIADD3 UR4, UPT, UPT, UR4, 0x20, URZ ;  /* 0x0000002004047890 */ /* 0x000fe4000fffe0ff */
[----:B------:R-:W-:Y:S02]  /*6ea0*/  UISETP.GE.AND UP1, UPT, UR5, UR7, UPT ;  /* 0x000000070500728c */ /* 0x000fe4000bf26270 */
[----:B------:R-:W-:-:S07]  /*6eb0*/  IMAD.WIDE R94, R11, 0x4, R94 ;  /* 0x000000040b5e7825 */ /* 0x000fce00078e025e */
[----:B------:R-:W-:Y:S05]  /*6ec0*/  BRA.U !UP1, `(.L_x_3472) ;  /* 0xfffffff109087547 */ /* 0x000fea000b83ffff */
.L_x_3468:
[----:B------:R-:W0:Y:S01]  /*6ed0*/  S2R R10, SR_CTAID.X ;  /* 0x00000000000a7919 */ /* 0x000e220000002500 */
[----:B------:R-:W1:Y:S01]  /*6ee0*/  LDC.64 R8, c[0x0][0x3a0] ;  /* 0x0000e800ff087b82 */ /* 0x000e620000000a00 */
[----:B------:R-:W-:Y:S01]  /*6ef0*/  HMUL2 R13, R6, UR21.H0_H0 ;  /* 0x20000015060d7c32 */ /* 0x000fe20008000000 */
[----:B------:R-:W0:Y:S01]  /*6f00*/  S2R R11, SR_TID.X ;  /* 0x00000000000b7919 */ /* 0x000e220000002100 */
[----:B------:R-:W2:Y:S01]  /*6f10*/  S2R R7, SR_CTAID.Y ;  /* 0x0000000000077919 */ /* 0x000ea20000002600 */
[----:B0-----:R-:W-:-:S04]  /*6f20*/  LEA R10, R10, R11, 0x5 ;  /* 0x0000000b0a0a7211 */ /* 0x001fc800078e28ff */
[----:B------:R-:W-:Y:S02]  /*6f30*/  SHF.L.U32 R10, R10, 0x2, RZ ;  /* 0x000000020a0a7819 */ /* 0x000fe400000006ff */
[----:B--2---:R-:W-:-:S05]  /*6f40*/  LEA R7, R7, R7, 0x1 ;  /* 0x0000000707077211 */ /* 0x004fca00078e08ff */
        /* <DEDUP_REMOVED lines=12> */
.L_x_3476:
[----:B------:R-:W0:Y:S02]  /*7010*/  LDS R6, [R5] ;  /* 0x0000000005067984 */ /* 0x000e240000000800 */
[----:B0-----:R-:W-:-:S05]  /*7020*/  HADD2 R7, R6, R13 ;  /* 0x0000000d06077230 */ /* 0x001fca0000000000 */
[----:B------:R-:W0:Y:S02]  /*7030*/  ATOMS.CAST.SPIN P1, [R5], R6, R7 ;  /* 0x000000060500758d */ /* 0x000e240001820007 */
[----:B0-----:R-:W-:Y:S05]  /*7040*/  @!P1 BRA `(.L_x_3476) ;  /* 0xfffffffc00f09947 */ /* 0x001fea000383ffff */
[----:B------:R-:W-:Y:S05]  /*7050*/  BRA `(.L_x_3474) ;  /* 0x00000000000c7947 */ /* 0x000fea0003800000 */
.L_x_3475:
[----:B------:R-:W2:Y:S02]  /*7060*/  LD.E R5, desc[UR14][R8.64] ;  /* 0x0000000e08057980 */ /* 0x000ea4000c101900 */
[----:B--2---:R-:W-:-:S05]  /*7070*/  IADD3 R5, PT, PT, R13, R5, RZ ;  /* 0x000000050d057210 */ /* 0x004fca0007ffe0ff */
[----:B------:R0:W-:Y:S02]  /*7080*/  ST.E desc[UR14][R8.64], R5 ;  /* 0x0000000508007985 */ /* 0x0001e4000c10190e */
.L_x_3474:
[----:B------:R-:W-:Y:S05]  /*7090*/  BSYNC.RECONVERGENT B0 ;  /* 0x0000000000007941 */ /* 0x000fea0003800200 */
.L_x_3473:
[----:B------:R1:W-:Y:S01]  /*70a0*/  ATOM.E.ADD.F16x2.RN.STRONG.GPU P1, RZ, desc[UR14][R8.64+0x4], R11 ;  /* 0x8000040b08ff79a2 */ /* 0x0003e2000c12e10e */
[----:B------:R-:W-:Y:S04]  /*70b0*/  BSSY.RECONVERGENT B0, `(.L_x_3477) ;  /* 0x000000e000007945 */ /* 0x000fe80003800200 */
[----:B-1----:R-:W-:Y:S05]  /*70c0*/  @P1 BRA `(.L_x_3478) ;  /* 0x0000000000301947 */ /* 0x002fea0003800000 */
[----:B------:R-:W1:Y:S02]  /*70d0*/  QSPC.E.S P1, RZ, [R8+0x4] ;  /* 0x0000040008ff73aa */ /* 0x000e640000020500 */
[----:B-1----:R-:W-:Y:S05]  /*70e0*/  @!P1 BRA `(.L_x_3479) ;  /* 0x00000000001c9947 */ /* 0x002fea0003800000 */
[----:B------:R-:W-:-:S04]  /*70f0*/  MOV R6, R8 ;  /* 0x0000000800067202 */ /* 0x000fc80000000f00 */
[----:B0-----:R-:W-:-:S07]  /*7100*/  MOV R5, R6 ;  /* 0x0000000600057202 */ /* 0x001fce0000000f00 */
.L_x_3480:
[----:B------:R-:W0:Y:S02]  /*7110*/  LDS R6, [R5+0x4] ;  /* 0x0000040005067984 */ /* 0x000e240000000800 */
[----:B0-----:R-:W-:-:S05]  /*7120*/  HFMA2 R7, R6, 1, 1, R11 ;  /* 0x3c003c0006077831 */ /* 0x001fca000000000b */
[----:B------:R-:W0:Y:S02]  /*7130*/  ATOMS.CAST.SPIN P1, [R5+0x4], R6, R7 ;  /* 0x000004060500758d */ /* 0x000e240001820007 */
[----:B0-----:R-:W-:Y:S05]  /*7140*/  @!P1 BRA `(.L_x_3480) ;  /* 0xfffffffc00f09947 */ /* 0x001fea000383ffff */
[----:B------:R-:W-:Y:S05]  /*7150*/  BRA `(.L_x_3478) ;  /* 0x00000000000c7947 */ /* 0x000fea0003800000 */
.L_x_3479:
[----:B0-----:R-:W2:Y:S02]  /*7160*/  LD.E R5, desc[UR14][R8.64+0x4] ;  /* 0x0000040e08057980 */ /* 0x001ea4000c101900 */
[----:B--2---:R-:W-:-:S05]  /*7170*/  IADD3 R5, PT, PT, R11, R5, RZ ;  /* 0x000000050b057210 */ /* 0x004fca0007ffe0ff */
[----:B------:R1:W-:Y:S02]  /*7180*/  ST.E desc[UR14][R8.64+0x4], R5 ;  /* 0x0000040508007985 */ /* 0x0003e4000c10190e */
.L_x_3478:
[----:B------:R-:W-:Y:S05]  /*7190*/  BSYNC.RECONVERGENT B0 ;  /* 0x0000000000007941 */ /* 0x000fea0003800200 */
.L_x_3477:
        /* <DEDUP_REMOVED lines=12> */
.L_x_3484:
[----:B------:R-:W0:Y:S02]  /*7260*/  LDS R4, [R3] ;  /* 0x0000000003047984 */ /* 0x000e240000000800 */
[----:B0-----:R-:W-:-:S05]  /*7270*/  HADD2 R5, R4, R7 ;  /* 0x0000000704057230 */ /* 0x001fca0000000000 */
[----:B------:R-:W0:Y:S02]  /*7280*/  ATOMS.CAST.SPIN P0, [R3], R4, R5 ;  /* 0x000000040300758d */ /* 0x000e240001800005 */
[----:B0-----:R-:W-:Y:S05]  /*7290*/  @!P0 BRA `(.L_x_3484) ;  /* 0xfffffffc00f08947 */ /* 0x001fea000383ffff */
[----:B------:R-:W-:Y:S05]  /*72a0*/  BRA `(.L_x_3482) ;  /* 0x00000000000c7947 */ /* 0x000fea0003800000 */
.L_x_3483:
[----:B------:R-:W2:Y:S02]  /*72b0*/  LD.E R3, desc[UR14][R8.64] ;  /* 0x0000000e08037980 */ /* 0x000ea4000c101900 */
[----:B--2---:R-:W-:-:S05]  /*72c0*/  IADD3 R3, PT, PT, R7, R3, RZ ;  /* 0x0000000307037210 */ /* 0x004fca0007ffe0ff */
[----:B------:R0:W-:Y:S02]  /*72d0*/  ST.E desc[UR14][R8.64], R3 ;  /* 0x0000000308007985 */ /* 0x0001e4000c10190e */
.L_x_3482:
[----:B------:R-:W-:Y:S05]  /*72e0*/  BSYNC.RECONVERGENT B0 ;  /* 0x0000000000007941 */ /* 0x000fea0003800200 */
.L_x_3481:
[----:B------:R1:W-:Y:S01]  /*72f0*/  ATOM.E.ADD.F16x2.RN.STRONG.GPU P0, RZ, desc[UR14][R8.64+0x4], R11 ;  /* 0x8000040b08ff79a2 */ /* 0x0003e2000c10e10e */
[----:B------:R-:W-:Y:S04]  /*7300*/  BSSY.RECONVERGENT B0, `(.L_x_3485) ;  /* 0x000000e000007945 */ /* 0x000fe80003800200 */
[----:B-1----:R-:W-:Y:S05]  /*7310*/  @P0 BRA `(.L_x_3486) ;  /* 0x0000000000300947 */ /* 0x002fea0003800000 */
[----:B------:R-:W1:Y:S02]  /*7320*/  QSPC.E.S P0, RZ, [R8+0x4] ;  /* 0x0000040008ff73aa */ /* 0x000e640000000500 */
[----:B-1----:R-:W-:Y:S05]  /*7330*/  @!P0 BRA `(.L_x_3487) ;  /* 0x00000000001c8947 */ /* 0x002fea0003800000 */
[----:B------:R-:W-:-:S04]  /*7340*/  MOV R4, R8 ;  /* 0x0000000800047202 */ /* 0x000fc80000000f00 */
[----:B0-----:R-:W-:-:S07]  /*7350*/  MOV R3, R4 ;  /* 0x0000000400037202 */ /* 0x001fce0000000f00 */
.L_x_3488:
[----:B------:R-:W0:Y:S02]  /*7360*/  LDS R4, [R3+0x4] ;  /* 0x0000040003047984 */ /* 0x000e240000000800 */
[----:B0-----:R-:W-:-:S05]  /*7370*/  HFMA2 R5, R4, 1, 1, R11 ;  /* 0x3c003c0004057831 */ /* 0x001fca000000000b */
[----:B------:R-:W0:Y:S02]  /*7380*/  ATOMS.CAST.SPIN P0, [R3+0x4], R4, R5 ;  /* 0x000004040300758d */ /* 0x000e240001800005 */
[----:B0-----:R-:W-:Y:S05]  /*7390*/  @!P0 BRA `(.L_x_3488) ;  /* 0xfffffffc00f08947 */ /* 0x001fea000383ffff */
[----:B------:R-:W-:Y:S05]  /*73a0*/  BRA `(.L_x_3486) ;  /* 0x00000000000c7947 */ /* 0x000fea0003800000 */
.L_x_3487:
[----:B0-----:R-:W2:Y:S02]  /*73b0*/  LD.E R3, desc[UR14][R8.64+0x4] ;  /* 0x0000040e08037980 */ /* 0x001ea4000c101900 */
[----:B--2---:R-:W-:-:S05]  /*73c0*/  IADD3 R3, PT, PT, R11, R3, RZ ;  /* 0x000000030b037210 */ /* 0x004fca0007ffe0ff */
[----:B------:R1:W-:Y:S02]  /*73d0*/  ST.E desc[UR14][R8.64+0x4], R3 ;  /* 0x0000040308007985 */ /* 0x0003e4000c10190e */
.L_x_3486:
[----:B------:R-:W-:Y:S05]  /*73e0*/  BSYNC.RECONVERGENT B0 ;  /* 0x0000000000007941 */ /* 0x000fea0003800200 */
.L_x_3485:
        /* <DEDUP_REMOVED lines=13> */
.L_x_3492:
[----:B------:R-:W0:Y:S02]  /*74c0*/  LDS R2, [R0] ;  /* 0x0000000000027984 */ /* 0x000e240000000800 */
[----:B0-----:R-:W-:-:S05]  /*74d0*/  HADD2 R3, R2, R5 ;  /* 0x0000000502037230 */ /* 0x001fca0000000000 */
[----:B------:R-:W0:Y:S02]  /*74e0*/  ATOMS.CAST.SPIN P0, [R0], R2, R3 ;  /* 0x000000020000758d */ /* 0x000e240001800003 */
[----:B0-----:R-:W-:Y:S05]  /*74f0*/  @!P0 BRA `(.L_x_3492) ;  /* 0xfffffffc00f08947 */ /* 0x001fea000383ffff */
[----:B------:R-:W-:Y:S05]  /*7500*/  BRA `(.L_x_3490) ;  /* 0x00000000000c7947 */ /* 0x000fea0003800000 */
.L_x_3491:
[----:B------:R-:W2:Y:S02]  /*7510*/  LD.E R0, desc[UR14][R8.64] ;  /* 0x0000000e08007980 */ /* 0x000ea4000c101900 */
[----:B--2---:R-:W-:-:S05]  /*7520*/  IADD3 R3, PT, PT, R5, R0, RZ ;  /* 0x0000000005037210 */ /* 0x004fca0007ffe0ff */
[----:B------:R0:W-:Y:S02]  /*7530*/  ST.E desc[UR14][R8.64], R3 ;  /* 0x0000000308007985 */ /* 0x0001e4000c10190e */
.L_x_3490:
[----:B------:R-:W-:Y:S05]  /*7540*/  BSYNC.RECONVERGENT B0 ;  /* 0x0000000000007941 */ /* 0x000fea0003800200 */
.L_x_3489:
[----:B------:R1:W-:Y:S02]  /*7550*/  ATOM.E.ADD.F16x2.RN.STRONG.GPU P0, RZ, desc[UR14][R8.64+0x4], R87 ;  /* 0x8000045708ff79a2 */ /* 0x0003e4000c10e10e */
[----:B-1----:R-:W-:Y:S05]  /*7560*/  @P0 EXIT ;  /* 0x000000000000094d */ /* 0x002fea0003800000 */
[----:B------:R-:W1:Y:S02]  /*7570*/  QSPC.E.S P0, RZ, [R8+0x4] ;  /* 0x0000040008ff73aa */ /* 0x000e640000000500 */
[----:B-1----:R-:W-:Y:S05]  /*7580*/  @!P0 BRA `(.L_x_3493) ;  /* 0x00000000001c8947 */ /* 0x002fea0003800000 */
[----:B------:R-:W-:-:S04]  /*7590*/  MOV R2, R8 ;  /* 0x0000000800027202 */ /* 0x000fc80000000f00 */
[----:B------:R-:W-:-:S07]  /*75a0*/  MOV R0, R2 ;  /* 0x0000000200007202 */ /* 0x000fce0000000f00 */
.L_x_3494:
[----:B------:R-:W0:Y:S02]  /*75b0*/  LDS R2, [R0+0x4] ;  /* 0x0000040000027984 */ /* 0x000e240000000800 */
[----:B0-----:R-:W-:-:S05]  /*75c0*/  HFMA2 R3, R2, 1, 1, R87 ;  /* 0x3c003c0002037831 */ /* 0x001fca0000000057 */
[----:B------:R-:W0:Y:S02]  /*75d0*/  ATOMS.CAST.SPIN P0, [R0+0x4], R2, R3 ;  /* 0x000004020000758d */ /* 0x000e240001800003 */
[----:B0-----:R-:W-:Y:S05]  /*75e0*/  @!P0 BRA `(.L_x_3494) ;  /* 0xfffffffc00f08947 */ /* 0x001fea000383ffff */
[----:B------:R-:W-:Y:S05]  /*75f0*/  EXIT ;  /* 0x000000000000794d */ /* 0x000fea0003800000 */
.L_x_3493:
[----:B------:R-:W0:Y:S02]  /*7600*/  LD.E R0, desc[UR14][R8.64+0x4] ;  /* 0x0000040e08007980 */ /* 0x000e24000c101900 */
[----:B0-----:R-:W-:-:S05]  /*7610*/  IADD3 R3, PT, PT, R87, R0, RZ ;  /* 0x0000000057037210 */ /* 0x001fca0007ffe0ff */
[----:B------:R-:W-:Y:S01]  /*7620*/  ST.E desc[UR14][R8.64+0x4], R3 ;  /* 0x0000040308007985 */ /* 0x000fe2000c10190e */
[----:B------:R-:W-:Y:S05]  /*7630*/  EXIT ;  /* 0x000000000000794d */ /* 0x000fea0003800000 */
.L_x_3495:
        /* <DEDUP_REMOVED lines=12> */
.L_x_5328:


//--------------------- .text._Z23gemm_half_q_half_kernelILi3ELi128ELb1ELb1ELi32EEvPK6__halfPKjS4_S2_PS0_iiiiPKtS7_iiiiiibS2_i --------------------------
	.section	.text._Z23gemm_half_q_half_kernelILi3ELi128ELb1ELb1ELi32EEvPK6__halfPKjS4_S2_PS0_iiiiPKtS7_iiiiiibS2_i,"ax",@progbits
	.align	128
        .global         _Z23gemm_half_q_half_kernelILi3ELi128ELb1ELb1ELi32EEvPK6__halfPKjS4_S2_PS0_iiiiPKtS7_iiiiiibS2_i
        .type           _Z23gemm_half_q_half_kernelILi3ELi128ELb1ELb1ELi32EEvPK6__halfPKjS4_S2_PS0_iiiiPKtS7_iiiiiibS2_i,@function
        .size           _Z23gemm_half_q_half_kernelILi3ELi128ELb1ELb1ELi32EEvPK6__halfPKjS4_S2_PS0_iiiiPKtS7_iiiiiibS2_i,(.L_x_5329 - _Z23gemm_half_q_half_kernelILi3ELi128ELb1ELb1ELi32EEvPK6__halfPKjS4_S2_PS0_iiiiPKtS7_iiiiiibS2_i)
        .other          _Z23gemm_half_q_half_kernelILi3ELi128ELb1ELb1ELi32EEvPK6__halfPKjS4_S2_PS0_iiiiPKtS7_iiiiiibS2_i,@"STO_CUDA_ENTRY STV_DEFAULT"
_Z23gemm_half_q_half_kernelILi3ELi128ELb1ELb1ELi32EEvPK6__halfPKjS4_S2_PS0_iiiiPKtS7_iiiiiibS2_i:
.text._Z23gemm_half_q_half_kernelILi3ELi128ELb1ELb1ELi32EEvPK6__halfPKjS4_S2_PS0_iiiiPKtS7_iiiiiibS2_i:
        /* <DEDUP_REMOVED lines=11> */
[----:B0-----:R-:W3:Y:S07]  /*00b0*/  LDG.E.U16 R2, desc[UR10][R2.64] ;  /* 0x0000000a02027981 */ /* 0x001eee000c1e1500 */
[----:B------:R-:W0:Y:S01]  /*00c0*/  S2UR UR13, SR_CTAID.X ;  /* 0x00000000000d79c3 */ /* 0x000e220000002500 */
[----:B------:R-:W-:Y:S01]  /*00d0*/  UISETP.NE.AND UP1, UPT, UR6, 0x1, UPT ;  /* 0x000000010600788c */ /* 0x000fe2000bf25270 */
[----:B------:R-:W-:Y:S01]  /*00e0*/  PRMT R17, RZ, 0x7610, R17 ;  /* 0x00007610ff117816 */ /* 0x000fe20000000011 */
[----:B------:R-:W4:Y:S01]  /*00f0*/  S2R R5, SR_CTAID.Z ;  /* 0x0000000000057919 */ /* 0x000f220000002700 */
[----:B------:R-:W-:-:S02]  /*0100*/  PRMT R16, RZ, 0x7610, R16 ;  /* 0x00007610ff107816 */ /* 0x000fc40000000010 */
        /* <DEDUP_REMOVED lines=14> */
.L_x_3496:
[----:B------:R-:W-:Y:S01]  /*01f0*/  PRMT R2, R4, 0x9910, RZ ;  /* 0x0000991004027816 */ /* 0x000fe200000000ff */
[----:B------:R-:W-:Y:S01]  /*0200*/  UISETP.LT.U32.AND UP0, UPT, UR6, 0x3, UPT ;  /* 0x000000030600788c */ /* 0x000fe2000bf01070 */
[----:B------:R-:W-:Y:S02]  /*0210*/  SHF.L.U32 R3, R5, 0x5, RZ ;  /* 0x0000000505037819 */ /* 0x000fe400000006ff */
[----:B------:R-:W-:Y:S02]  /*0220*/  ISETP.NE.AND P0, PT, R2, RZ, PT ;  /* 0x000000ff0200720c */ /* 0x000fe40003f05270 */
[----:B------:R-:W-:-:S11]  /*0230*/  VIADDMNMX R2, R3, 0x20, R0, PT ;  /* 0x0000002003027846 */ /* 0x000fd60003800100 */
[----:B------:R-:W-:Y:S05]  /*0240*/  @!P0 EXIT ;  /* 0x000000000000894d */ /* 0x000fea0003800000 */
[----:B------:R-:W-:Y:S01]  /*0250*/  IADD3 R7, PT, PT, R3, R6, RZ ;  /* 0x0000000603077210 */ /* 0x000fe20007ffe0ff */
[----:B------:R-:W-:Y:S01]  /*0260*/  USHF.L.U32 UR4, UR13, 0x7, URZ ;  /* 0x000000070d047899 */ /* 0x000fe200080006ff */
[----:B------:R-:W-:Y:S01]  /*0270*/  BSSY.RECONVERGENT B0, `(.L_x_3497) ;  /* 0x00000b5000007945 */ /* 0x000fe20003800200 */
[----:B------:R-:W-:Y:S01]  /*0280*/  USEL UR7, UR6, 0x3, UP0 ;  /* 0x0000000306077887 */ /* 0x000fe20008000000 */
[----:B------:R-:W-:-:S03]  /*0290*/  ISETP.GE.AND P0, PT, R7, R2, PT ;  /* 0x000000020700720c */ /* 0x000fc60003f06270 */
        /* <DEDUP_REMOVED lines=31> */
.L_x_3502:
        /* <DEDUP_REMOVED lines=32> */
.L_x_3501:
        /* <DEDUP_REMOVED lines=20> */
.L_x_3503:
[----:B------:R-:W-:-:S13]  /*07d0*/  ISETP.EQ.AND P1, PT, RZ, UR8, PT ;  /* 0x00000008ff007c0c */ /* 0x000fda000bf22270 */
[----:B------:R-:W-:Y:S05]  /*07e0*/  @!P0 BRA P1, `(.L_x_3498) ;  /* 0x0000000400748947 */ /* 0x000fea0000800000 */
.L_x_3500:
        /* <DEDUP_REMOVED lines=12> */
.L_x_3499:
        /* <DEDUP_REMOVED lines=15> */
.L_x_3506:
[-C--:B------:R-:W-:Y:S02]  /*09a0*/  IADD3 R10, PT, PT, R19, R0.reuse, RZ ;  /* 0x00000000130a7210 */ /* 0x080fe40007ffe0ff */
[----:B-----5:R-:W-:Y:S02]  /*09b0*/  IADD3 R9, P0, PT, R7, R19, RZ ;  /* 0x0000001307097210 */ /* 0x020fe40007f1e0ff */
[----:B------:R-:W-:Y:S02]  /*09c0*/  IADD3 R11, PT, PT, R10, R0, RZ ;  /* 0x000000000a0b7210 */ /* 0x000fe40007ffe0ff */
[----:B------:R-:W-:Y:S02]  /*09d0*/  LEA.HI.X.SX32 R12, R19, RZ, 0x1, P0 ;  /* 0x000000ff130c7211 */ /* 0x000fe400000f0eff */
[----:B0-----:R-:W-:Y:S02]  /*09e0*/  LEA R8, P0, R9, UR14, 0x1 ;  /* 0x0000000e09087c11 */ /* 0x001fe4000f8008ff */
[----:B------:R-:W-:-:S02]  /*09f0*/  IADD3 R14, P1, PT, R7, R10, RZ ;  /* 0x0000000a070e7210 */ /* 0x000fc40007f3e0ff */
[----:B------:R-:W-:Y:S02]  /*0a00*/  IADD3 R19, PT, PT, R11, R0, RZ ;  /* 0x000000000b137210 */ /* 0x000fe40007ffe0ff */
[----:B------:R-:W-:Y:S02]  /*0a10*/  LEA.HI.X R9, R9, UR15, R12, 0x1, P0 ;  /* 0x0000000f09097c11 */ /* 0x000fe400080f0c0c */
[C---:B------:R-:W-:Y:S02]  /*0a20*/  IADD3 R13, P2, PT, R7.reuse, R11, RZ ;  /* 0x0000000b070d7210 */ /* 0x040fe40007f5e0ff */
[----:B------:R-:W-:Y:S02]  /*0a30*/  LEA.HI.X.SX32 R21, R10, RZ, 0x1, P1 ;  /* 0x000000ff0a157211 */ /* 0x000fe400008f0eff */
        /* <DEDUP_REMOVED lines=22> */
.L_x_3505:
[----:B------:R-:W-:-:S04]  /*0ba0*/  UIADD3 UR9, UPT, UPT, URZ, -UR8, URZ ;  /* 0x80000008ff097290 */ /* 0x000fc8000fffe0ff */
[----:B------:R-:W-:-:S09]  /*0bb0*/  UISETP.GT.AND UP2, UPT, UR9, 0x1, UPT ;  /* 0x000000010900788c */ /* 0x000fd2000bf44270 */
[----:B------:R-:W-:Y:S05]  /*0bc0*/  BRA.U !UP2, `(.L_x_3507) ;  /* 0x000000010a487547 */ /* 0x000fea000b800000 */
[----:B------:R-:W0:Y:S01]  /*0bd0*/  LDCU.64 UR14, c[0x0][0x380] ;  /* 0x00007000ff0e77ac */ /* 0x000e220008000a00 */
[----:B------:R-:W-:Y:S02]  /*0be0*/  IADD3 R12, PT, PT, R19, R0, RZ ;  /* 0x00000000130c7210 */ /* 0x000fe40007ffe0ff */
        /* <DEDUP_REMOVED lines=16> */
.L_x_3507:
[----:B------:R-:W-:-:S09]  /*0cf0*/  UISETP.NE.OR UP0, UPT, UR8, URZ, UP0 ;  /* 0x000000ff0800728c */ /* 0x000fd20008705670 */
[----:B------:R-:W-:Y:S05]  /*0d00*/  BRA.U !UP0, `(.L_x_3498) ;  /* 0x00000001082c7547 */ /* 0x000fea000b800000 */
.L_x_3504:
        /* <DEDUP_REMOVED lines=11> */
.L_x_3498:
[----:B------:R-:W-:Y:S05]  /*0dc0*/  BSYNC.RECONVERGENT B0 ;  /* 0x0000000000007941 */ /* 0x000fea0003800200 */
.L_x_3497:
        /* <DEDUP_REMOVED lines=10> */
[----:B------:R-:W-:Y:S02]  /*0e70*/  UISETP.GE.AND UP0, UPT, UR7, URZ, UPT ;  /* 0x000000ff0700728c */ /* 0x000fe4000bf06270 */
[----:B------:R-:W-:-:S06]  /*0e80*/  UIMAD UR8, UR8, 0x3, UR4 ;  /* 0x00000003080878a4 */ /* 0x000fcc000f8e0204 */
[----:B-----5:R-:W-:Y:S01]  /*0e90*/  LEA R7, R6, UR8, 0x2 ;  /* 0x0000000806077c11 */ /* 0x020fe2000f8e10ff */
[----:B------:R-:W-:Y:S06]  /*0ea0*/  BRA.U UP0, `(.L_x_3509) ;  /* 0x00000001008c7547 */ /* 0x000fec000b800000 */
[----:B------:R-:W-:Y:S02]  /*0eb0*/  UIADD3 UR4, UPT, UPT, URZ, -UR7, URZ ;  /* 0x80000007ff047290 */ /* 0x000fe4000fffe0ff */
[----:B------:R-:W-:Y:S02]  /*0ec0*/  UPLOP3.LUT UP0, UPT, UPT, UPT, UPT, 0x80, 0x8 ;  /* 0x000000000008789c */ /* 0x000fe40003f0f070 */
[----:B------:R-:W-:-:S09]  /*0ed0*/  UISETP.GT.AND UP2, UPT, UR4, 0x3, UPT ;  /* 0x000000030400788c */ /* 0x000fd2000bf44270 */
[----:B------:R-:W-:Y:S05]  /*0ee0*/  BRA.U !UP2, `(.L_x_3510) ;  /* 0x000000010a447547 */ /* 0x000fea000b800000 */
[----:B0-----:R-:W0:Y:S01]  /*0ef0*/  LDC.64 R18, c[0x0][0x3a0] ;  /* 0x0000e800ff127b82 */ /* 0x001e220000000a00 */
[----:B------:R-:W-:-:S11]  /*0f00*/  UPLOP3.LUT UP0, UPT, UPT, UPT, UPT, 0x40, 0x4 ;  /* 0x000000000004789c */ /* 0x000fd60003f0e870 */
.L_x_3511:
        /* <DEDUP_REMOVED lines=15> */
.L_x_3510:
        /* <DEDUP_REMOVED lines=12> */
.L_x_3512:
[----:B------:R-:W-:-:S09]  /*10c0*/  UISETP.NE.OR UP0, UPT, UR7, URZ, UP0 ;  /* 0x000000ff0700728c */ /* 0x000fd20008705670 */
[----:B------:R-:W-:Y:S05]  /*10d0*/  BRA.U !UP0, `(.L_x_3508) ;  /* 0x00000001081c7547 */ /* 0x000fea000b800000 */
.L_x_3509:
[----:B012---:R-:W0:Y:S02]  /*10e0*/  LDC.64 R8, c[0x0][0x3a0] ;  /* 0x0000e800ff087b82 */ /* 0x007e240000000a00 */
.L_x_3513:
[C---:B0-----:R-:W-:Y:S01]  /*10f0*/  IMAD.WIDE R10, R7.reuse, 0x2, R8 ;  /* 0x00000002070a7825 */ /* 0x041fe200078e0208 */
[----:B------:R-:W-:Y:S01]  /*1100*/  UIADD3 UR7, UPT, UPT, UR7, 0x1, URZ ;  /* 0x0000000107077890 */ /* 0x000fe2000fffe0ff */
[----:B------:R-:W-:-:S03]  /*1110*/  IADD3 R7, PT, PT, R7, UR9, RZ ;  /* 0x0000000907077c10 */ /* 0x000fc6000fffe0ff */
[----:B------:R3:W-:Y:S01]  /*1120*/  STG.E.64 desc[UR10][R10.64], RZ ;  /* 0x000000ff0a007986 */ /* 0x0007e2000c101b0a */
[----:B------:R-:W-:-:S09]  /*1130*/  UISETP.NE.AND UP0, UPT, UR7, URZ, UPT ;  /* 0x000000ff0700728c */ /* 0x000fd2000bf05270 */
[----:B---3--:R-:W-:Y:S05]  /*1140*/  BRA.U UP0, `(.L_x_3513) ;  /* 0xfffffffd00e87547 */ /* 0x008fea000b83ffff */
.L_x_3508:
[----:B------:R-:W3:Y:S01]  /*1150*/  LDCU UR7, c[0x0][0x3c8] ;  /* 0x00007900ff0777ac */ /* 0x000ee20008000800 */
[----:B------:R-:W-:Y:S01]  /*1160*/  BAR.SYNC.DEFER_BLOCKING 0x0 ;  /* 0x0000000000007b1d */ /* 0x000fe20000010000 */
[----:B------:R-:W-:-:S05]  /*1170*/  ISETP.GE.AND P0, PT, R3, R0, PT ;  /* 0x000000000300720c */ /* 0x000fca0003f06270 */
[----:B------:R-:W4:Y:S01]  /*1180*/  LDCU UR8, c[0x0][0x3cc] ;  /* 0x00007980ff0877ac */ /* 0x000f220008000800 */
[----:B------:R-:W0:Y:S01]  /*1190*/  LDCU UR14, c[0x0][0x3d0] ;  /* 0x00007a00ff0e77ac */ /* 0x000e220008000800 */
[----:B------:R-:W0:Y:S01]  /*11a0*/  LDCU UR15, c[0x0][0x3d4] ;  /* 0x00007a80ff0f77ac */ /* 0x000e220008000800 */
[----:B---3-5:R-:W-:Y:S01]  /*11b0*/  VIMNMX R7, PT, PT, R3, UR7, PT ;  /* 0x0000000703077c48 */ /* 0x028fe2000bfe0100 */
[----:B------:R-:W3:Y:S04]  /*11c0*/  LDCU UR16, c[0x0][0x3d8] ;  /* 0x00007b00ff1077ac */ /* 0x000ee80008000800 */
[----:B------:R-:W-:Y:S05]  /*11d0*/  @P0 BRA `(.L_x_3514) ;  /* 0x0000000000d40947 */ /* 0x000fea0003800000 */
[----:B012---:R-:W0:Y:S01]  /*11e0*/  LDC.64 R8, c[0x0][0x3b8] ;  /* 0x0000ee00ff087b82 */ /* 0x007e220000000a00 */
        /* <DEDUP_REMOVED lines=10> */
.L_x_3515:
[----:B------:R-:W0:Y:S01]  /*1290*/  LDC.64 R10, c[0x0][0x390] ;  /* 0x0000e400ff0a7b82 */ /* 0x000e220000000a00 */
[----:B-----5:R-:W-:-:S05]  /*12a0*/  IADD3 R21, PT, PT, R5, UR4, RZ ;  /* 0x0000000405157c10 */ /* 0x020fca000fffe0ff */
[----:B------:R-:W-:-:S05]  /*12b0*/  IMAD R12, R21, UR9, RZ ;  /* 0x00000009150c7c24 */ /* 0x000fca000f8e02ff */
        /* <DEDUP_REMOVED lines=39> */
.L_x_3514:
[C---:B------:R-:W-:Y:S01]  /*1530*/  ISETP.GT.AND P0, PT, R3.reuse, UR7, PT ;  /* 0x0000000703007c0c */ /* 0x040fe2000bf04270 */
[----:B012---:R-:W-:Y:S01]  /*1540*/  HFMA2 R9, -RZ, RZ, 0, 0 ;  /* 0x00000000ff097431 */ /* 0x007fe200000001ff */
[----:B------:R-:W-:Y:S02]  /*1550*/  SHF.R.S32.HI R2, RZ, 0x1f, R7 ;  /* 0x0000001fff027819 */ /* 0x000fe40000011407 */
[C---:B----4-:R-:W-:Y:S02]  /*1560*/  ISETP.GT.AND P1, PT, R3.reuse, UR8, PT ;  /* 0x0000000803007c0c */ /* 0x050fe4000bf24270 */
[----:B------:R-:W-:Y:S02]  /*1570*/  LEA.HI R2, R2, R7, RZ, 0x5 ;  /* 0x0000000702027211 */ /* 0x000fe400078f28ff */
[----:B------:R-:W-:Y:S02]  /*1580*/  CS2R R6, SRZ ;  /* 0x0000000000067805 */ /* 0x000fe4000001ff00 */
[----:B------:R-:W-:-:S02]  /*1590*/  ISETP.GT.AND P2, PT, R3, UR14, PT ;  /* 0x0000000e03007c0c */ /* 0x000fc4000bf44270 */
[C---:B------:R-:W-:Y:S02]  /*15a0*/  ISETP.GT.AND P3, PT, R3.reuse, UR15, PT ;  /* 0x0000000f03007c0c */ /* 0x040fe4000bf64270 */
[----:B---3--:R-:W-:Y:S02]  /*15b0*/  ISETP.GT.AND P4, PT, R3, UR16, PT ;  /* 0x0000001003007c0c */ /* 0x008fe4000bf84270 */
        /* <DEDUP_REMOVED lines=11> */
.L_x_3516:
        /* <DEDUP_REMOVED lines=8> */
.L_x_3517:
        /* <DEDUP_REMOVED lines=8> */
.L_x_3518:
        /* <DEDUP_REMOVED lines=8> */
.L_x_3519:
        /* <DEDUP_REMOVED lines=8> */
.L_x_3520:
[----:B------:R-:W-:Y:S01]  /*1870*/  LEA R2, R11, R2, 0x3 ;  /* 0x000000020b027211 */ /* 0x000fe200078e18ff */
[----:B------:R-:W0:Y:S01]  /*1880*/  LDCU.64 UR14, c[0x0][0x388] ;  /* 0x00007100ff0e77ac */ /* 0x000e220008000a00 */
[----:B------:R-:W-:Y:S02]  /*1890*/  VIMNMX R0, PT, PT, R0, UR7, PT ;  /* 0x0000000700007c48 */ /* 0x000fe4000bfe0100 */
[----:B------:R-:W-:Y:S02]  /*18a0*/  IADD3 R2, PT, PT, R7, R2, R6 ;  /* 0x0000000207027210 */ /* 0x000fe40007ffe006 */
[----:B------:R-:W-:Y:S02]  /*18b0*/  PRMT R47, RZ, 0x5410, RZ ;  /* 0x00005410ff2f7816 */ /* 0x000fe400000000ff */
[----:B------:R-:W-:Y:S02]  /*18c0*/  IADD3 R2, PT, PT, R10, R2, R9 ;  /* 0x000000020a027210 */ /* 0x000fe40007ffe009 */
[----:B------:R-:W-:-:S02]  /*18d0*/  PRMT R48, RZ, 0x5410, RZ ;  /* 0x00005410ff307816 */ /* 0x000fc400000000ff */
[----:B------:R-:W-:Y:S01]  /*18e0*/  PRMT R10, RZ, 0x5410, RZ ;  /* 0x00005410ff0a7816 */ /* 0x000fe200000000ff */
[----:B------:R-:W-:Y:S01]  /*18f0*/  IMAD R5, R2, UR9, RZ ;  /* 0x0000000902057c24 */ /* 0x000fe2000f8e02ff */
[----:B------:R-:W-:Y:S02]  /*1900*/  SHF.R.S32.HI R2, RZ, 0x1f, R4 ;  /* 0x0000001fff027819 */ /* 0x000fe40000011404 */
[----:B------:R-:W-:Y:S02]  /*1910*/  PRMT R6, RZ, 0x5410, RZ ;  /* 0x00005410ff067816 */ /* 0x000fe400000000ff */
[----:B------:R-:W-:Y:S02]  /*1920*/  IADD3 R4, P0, PT, R4, R5, RZ ;  /* 0x0000000504047210 */ /* 0x000fe40007f1e0ff */
[----:B------:R-:W-:Y:S02]  /*1930*/  PRMT R7, RZ, 0x5410, RZ ;  /* 0x00005410ff077816 */ /* 0x000fe400000000ff */
[----:B------:R-:W-:-:S02]  /*1940*/  LEA.HI.X.SX32 R5, R5, R2, 0x1, P0 ;  /* 0x0000000205057211 */ /* 0x000fc400000f0eff */
[----:B------:R-:W-:Y:S02]  /*1950*/  ISETP.GT.AND P0, PT, R0, R3, PT ;  /* 0x000000030000720c */ /* 0x000fe40003f04270 */
[----:B0-----:R-:W-:-:S04]  /*1960*/  LEA R18, P1, R4, UR14, 0x2 ;  /* 0x0000000e04127c11 */ /* 0x001fc8000f8210ff */
[----:B------:R-:W-:Y:S02]  /*1970*/  LEA.HI.X R19, R4, UR15, R5, 0x2, P1 ;  /* 0x0000000f04137c11 */ /* 0x000fe400088f1405 */
[----:B------:R-:W-:-:S05]  /*1980*/  PRMT R5, RZ, 0x5410, RZ ;  /* 0x00005410ff057816 */ /* 0x000fca00000000ff */
[----:B------:R-:W-:Y:S05]  /*1990*/  @!P0 BRA `(.L_x_3521) ;  /* 0x00000064002c8947 */ /* 0x000fea0003800000 */
[----:B------:R-:W2:Y:S01]  /*19a0*/  LDG.E.128.CONSTANT R8, desc[UR10][R18.64] ;  /* 0x0000000a12087981 */ /* 0x000ea2000c1e9d00 */
[----:B------:R-:W-:-:S05]  /*19b0*/  MOV R3, UR9 ;  /* 0x0000000900037c02 */ /* 0x000fca0008000f00 */
[----:B------:R-:W-:-:S05]  /*19c0*/  IMAD.WIDE R2, R3, 0x4, R18 ;  /* 0x0000000403027825 */ /* 0x000fca00078e0212 */
[----:B------:R-:W3:Y:S01]  /*19d0*/  LDG.E.128.CONSTANT R4, desc[UR10][R2.64] ;  /* 0x0000000a02047981 */ /* 0x000ee2000c1e9d00 */
[----:B------:R-:W-:Y:S01]  /*19e0*/  UISETP.NE.AND UP2, UPT, UR12, URZ, UPT ;  /* 0x000000ff0c00728c */ /* 0x000fe2000bf45270 */
[----:B------:R-:W-:Y:S02]  /*19f0*/  PRMT R47, RZ, 0x5410, RZ ;  /* 0x00005410ff2f7816 */ /* 0x000fe400000000ff */
[----:B------:R-:W-:Y:S02]  /*1a00*/  PRMT R48, RZ, 0x5410, RZ ;  /* 0x00005410ff307816 */ /* 0x000fe400000000ff */
[----:B--2---:R-:W-:Y:S02]  /*1a10*/  LOP3.LUT R18, R9, 0xff, RZ, 0xc0, !PT ;  /* 0x000000ff09127812 */ /* 0x004fe400078ec0ff */
[----:B------:R-:W-:Y:S02]  /*1a20*/  LEA.HI R25, R8, 0xffffff80, RZ, 0x8 ;  /* 0xffffff8008197811 */ /* 0x000fe400078f40ff */
[----:B------:R-:W-:-:S02]  /*1a30*/  IADD3 R20, PT, PT, R18, -0x80, RZ ;  /* 0xffffff8012147810 */ /* 0x000fc40007ffe0ff */
[----:B------:R-:W-:Y:S02]  /*1a40*/  LOP3.LUT R18, R10, 0xff, RZ, 0xc0, !PT ;  /* 0x000000ff0a127812 */ /* 0x000fe400078ec0ff */
[----:B------:R-:W-:Y:S01]  /*1a50*/  LOP3.LUT R0, R8, 0xff, RZ, 0xc0, !PT ;  /* 0x000000ff08007812 */ /* 0x000fe200078ec0ff */
[----:B------:R-:W0:Y:S01]  /*1a60*/  I2F.F16 R25, R25 ;  /* 0x0000001900197306 */ /* 0x000e220000200c00 */
[----:B------:R-:W-:Y:S02]  /*1a70*/  IADD3 R19, PT, PT, R18, -0x80, RZ ;  /* 0xffffff8012137810 */ /* 0x000fe40007ffe0ff */
[--C-:B------:R-:W-:Y:S02]  /*1a80*/  SHF.R.U32.HI R18, RZ, 0x8, R8.reuse ;  /* 0x00000008ff127819 */ /* 0x100fe40000011608 */
[----:B------:R-:W-:Y:S02]  /*1a90*/  SHF.R.U32.HI R8, RZ, 0x10, R8 ;  /* 0x00000010ff087819 */ /* 0x000fe40000011608 */
[----:B------:R-:W-:Y:S01]  /*1aa0*/  LOP3.LUT R26, R11, 0xff, RZ, 0xc0, !PT ;  /* 0x000000ff0b1a7812 */ /* 0x000fe200078ec0ff */
[----:B------:R-:W1:Y:S01]  /*1ab0*/  I2F.F16 R20, R20 ;  /* 0x0000001400147306 */ /* 0x000e620000200c00 */
[----:B------:R-:W-:-:S02]  /*1ac0*/  LOP3.LUT R8, R8, 0xff, RZ, 0xc0, !PT ;  /* 0x000000ff08087812 */ /* 0x000fc400078ec0ff */
[----:B------:R-:W-:Y:S02]  /*1ad0*/  IADD3 R28, PT, PT, R26, -0x80, RZ ;  /* 0xffffff801a1c7810 */ /* 0x000fe40007ffe0ff */
[----:B------:R-:W-:Y:S02]  /*1ae0*/  LOP3.LUT R26, R18, 0xff, RZ, 0xc0, !PT ;  /* 0x000000ff121a7812 */ /* 0x000fe400078ec0ff */
[----:B------:R-:W-:Y:S01]  /*1af0*/  IADD3 R8, PT, PT, R8, -0x80, RZ ;  /* 0xffffff8008087810 */ /* 0x000fe20007ffe0ff */
[----:B------:R-:W2:Y:S01]  /*1b00*/  I2F.F16 R18, R28 ;  /* 0x0000001c00127306 */ /* 0x000ea20000200c00 */
[----:B------:R-:W-:Y:S02]  /*1b10*/  IADD3 R0, PT, PT, R0, -0x80, RZ ;  /* 0xffffff8000007810 */ /* 0x000fe40007ffe0ff */
[----:B------:R-:W-:Y:S02]  /*1b20*/  IADD3 R27, PT, PT, R26, -0x80, RZ ;  /* 0xffffff801a1b7810 */ /* 0x000fe40007ffe0ff */
[----:B------:R-:W-:-:S02]  /*1b30*/  LEA.HI R24, R9, 0xffffff80, RZ, 0x8 ;  /* 0xffffff8009187811 */ /* 0x000fc400078f40ff */
[----:B------:R-:W-:Y:S01]  /*1b40*/  SHF.R.U32.HI R29, RZ, 0x8, R10 ;  /* 0x00000008ff1d7819 */ /* 0x000fe2000001160a */
[----:B------:R4:W0:Y:S01]  /*1b50*/  I2F.F16 R26, R8 ;  /* 0x00000008001a7306 */ /* 0x0008220000200c00 */
[----:B---3--:R-:W-:Y:S02]  /*1b60*/  LEA.HI R34, R4, 0xffffff80, RZ, 0x8 ;  /* 0xffffff8004227811 */ /* 0x008fe400078f40ff */
[----:B------:R-:W-:Y:S02]  /*1b70*/  LOP3.LUT R30, R29, 0xff, RZ, 0xc0, !PT ;  /* 0x000000ff1d1e7812 */ /* 0x000fe400078ec0ff */
[----:B------:R-:W-:Y:S02]  /*1b80*/  LEA.HI R36, R6, 0xffffff80, RZ, 0x8 ;  /* 0xffffff8006247811 */ /* 0x000fe400078f40ff */
[----:B------:R-:W-:Y:S01]  /*1b90*/  LEA.HI R23, R10, 0xffffff80, RZ, 0x8 ;  /* 0xffffff800a177811 */ /* 0x000fe200078f40ff */
[----:B------:R3:W0:Y:S01]  /*1ba0*/  I2F.F16 R21, R0 ;  /* 0x0000000000157306 */ /* 0x0006220000200c00 */
[----:B----4-:R-:W-:-:S02]  /*1bb0*/  SHF.R.U32.HI R8, RZ, 0x8, R11 ;  /* 0x00000008ff087819 */ /* 0x010fc4000001160b */
[----:B------:R-:W-:Y:S02]  /*1bc0*/  LEA.HI R22, R11, 0xffffff80, RZ, 0x8 ;  /* 0xffffff800b167811 */ /* 0x000fe400078f40ff */
[----:B------:R-:W-:Y:S02]  /*1bd0*/  LOP3.LUT R8, R8, 0xff, RZ, 0xc0, !PT ;  /* 0x000000ff08087812 */ /* 0x000fe400078ec0ff */
[----:B------:R-:W-:Y:S01]  /*1be0*/  SHF.R.U32.HI R10, RZ, 0x10, R10 ;  /* 0x00000010ff0a7819 */ /* 0x000fe2000001160a */
[----:B------:R-:W4:Y:S01]  /*1bf0*/  I2F.F16 R24, R24 ;  /* 0x0000001800187306 */ /* 0x000f220000200c00 */
[----:B---3--:R-:W-:Y:S02]  /*1c00*/  SHF.R.U32.HI R0, RZ, 0x8, R9 ;  /* 0x00000008ff007819 */ /* 0x008fe40000011609 */
[----:B------:R-:W-:Y:S02]  /*1c10*/  IADD3 R8, PT, PT, R8, -0x80, RZ ;  /* 0xffffff8008087810 */ /* 0x000fe40007ffe0ff */
[----:B------:R-:W-:-:S02]  /*1c20*/  LOP3.LUT R0, R0, 0xff, RZ, 0xc0, !PT ;  /* 0x000000ff00007812 */ /* 0x000fc400078ec0ff */
[----:B------:R-:W-:Y:S01]  /*1c30*/  SHF.R.U32.HI R9, RZ, 0x10, R9 ;  /* 0x00000010ff097819 */ /* 0x000fe20000011609 */
[----:B------:R3:W0:Y:S01]  /*1c40*/  I2F.F16 R32, R8 ;  /* 0x0000000800207306 */ /* 0x0006220000200c00 */
[----:B------:R-:W-:Y:S02]  /*1c50*/  IADD3 R0, PT, PT, R0, -0x80, RZ ;  /* 0xffffff8000007810 */ /* 0x000fe40007ffe0ff */
[----:B------:R-:W-:Y:S02]  /*1c60*/  LOP3.LUT R9, R9, 0xff, RZ, 0xc0, !PT ;  /* 0x000000ff09097812 */ /* 0x000fe400078ec0ff */
[----:B------:R-:W-:Y:S02]  /*1c70*/  SHF.R.U32.HI R11, RZ, 0x10, R11 ;  /* 0x00000010ff0b7819 */ /* 0x000fe4000001160b */
[----:B------:R-:W-:Y:S01]  /*1c80*/  IADD3 R9, PT, PT, R9, -0x80, RZ ;  /* 0xffffff8009097810 */ /* 0x000fe20007ffe0ff */
[----:B------:R5:W0:Y:S01]  /*1c90*/  I2F.F16 R28, R0 ;  /* 0x00000000001c7306 */ /* 0x000a220000200c00 */
[----:B---3--:R-:W-:-:S02]  /*1ca0*/  LOP3.LUT R8, R5, 0xff, RZ, 0xc0, !PT ;  /* 0x000000ff05087812 */ /* 0x008fc400078ec0ff */
[----:B------:R-:W-:Y:S02]  /*1cb0*/  LOP3.LUT R10, R10, 0xff, RZ, 0xc0, !PT ;  /* 0x000000ff0a0a7812 */ /* 0x000fe400078ec0ff */
[----:B------:R-:W-:Y:S02]  /*1cc0*/  IADD3 R39, PT, PT, R8, -0x80, RZ ;  /* 0xffffff8008277810 */ /* 0x000fe40007ffe0ff */
[----:B------:R-:W-:Y:S01]  /*1cd0*/  LOP3.LUT R8, R6, 0xff, RZ, 0xc0, !PT ;  /* 0x000000ff06087812 */ /* 0x000fe200078ec0ff */
[----:B------:R3:W0:Y:S01]  /*1ce0*/  I2F.F16 R29, R9 ;  /* 0x00000009001d7306 */ /* 0x0006220000200c00 */
[----:B-----5:R-:W-:Y:S02]  /*1cf0*/  LOP3.LUT R0, R4, 0xff, RZ, 0xc0, !PT ;  /* 0x000000ff04007812 */ /* 0x020fe400078ec0ff */
[----:B------:R-:W-:Y:S02]  /*1d00*/  IADD3 R40, PT, PT, R8, -0x80, RZ ;  /* 0xffffff8008287810 */ /* 0x000fe40007ffe0ff */
[----:B------:R-:W-:-:S02]  /*1d10*/  IADD3 R0, PT, PT, R0, -0x80, RZ ;  /* 0xffffff8000007810 */ /* 0x000fc40007ffe0ff */
[--C-:B------:R-:W-:Y:S01]  /*1d20*/  SHF.R.U32.HI R8, RZ, 0x8, R4.reuse ;  /* 0x00000008ff087819 */ /* 0x100fe20000011604 */
[----:B------:R-:W0:Y:S01]  /*1d30*/  I2F.F16 R23, R23 ;  /* 0x0000001700177306 */ /* 0x000e220000200c00 */
[----:B------:R-:W-:Y:S02]  /*1d40*/  SHF.R.U32.HI R4, RZ, 0x10, R4 ;  /* 0x00000010ff047819 */ /* 0x000fe40000011604 */
[----:B---3--:R-:W-:Y:S02]  /*1d50*/  LOP3.LUT R9, R7, 0xff, RZ, 0xc0, !PT ;  /* 0x000000ff07097812 */ /* 0x008fe400078ec0ff */
[----:B------:R-:W-:Y:S02]  /*1d60*/  LOP3.LUT R4, R4, 0xff, RZ, 0xc0, !PT ;  /* 0x000000ff04047812 */ /* 0x000fe400078ec0ff */
[----:B------:R-:W-:Y:S01]  /*1d70*/  IADD3 R9, PT, PT, R9, -0x80, RZ ;  /* 0xffffff8009097810 */ /* 0x000fe20007ffe0ff */
[----:B------:R3:W0:Y:S01]  /*1d80*/  I2F.F16 R38, R0 ;  /* 0x0000000000267306 */ /* 0x0006220000200c00 */
[----:B------:R-:W-:-:S02]  /*1d90*/  IADD3 R4, PT, PT, R4, -0x80, RZ ;  /* 0xffffff8004047810 */ /* 0x000fc40007ffe0ff */
[----:B------:R-:W-:Y:S02]  /*1da0*/  LOP3.LUT R11, R11, 0xff, RZ, 0xc0, !PT ;  /* 0x000000ff0b0b7812 */ /* 0x000fe400078ec0ff */
[----:B------:R-:W-:Y:S02]  /*1db0*/  IADD3 R30, PT, PT, R30, -0x80, RZ ;  /* 0xffffff801e1e7810 */ /* 0x000fe40007ffe0ff */
[----:B------:R-:W-:Y:S01]  /*1dc0*/  LEA.HI R35, R5, 0xffffff80, RZ, 0x8 ;  /* 0xffffff8005237811 */ /* 0x000fe200078f40ff */
[----:B------:R5:W0:Y:S01]  /*1dd0*/  I2F.F16 R41, R9 ;  /* 0x0000000900297306 */ /* 0x000a220000200c00 */
[----:B---3--:R-:W-:Y:S02]  /*1de0*/  SHF.R.U32.HI R0, RZ, 0x8, R5 ;  /* 0x00000008ff007819 */ /* 0x008fe40000011605 */
[----:B------:R-:W-:Y:S02]  /*1df0*/  LEA.HI R37, R7, 0xffffff80, RZ, 0x8 ;  /* 0xffffff8007257811 */ /* 0x000fe400078f40ff */
[----:B------:R-:W-:-:S02]  /*1e00*/  LOP3.LUT R0, R0, 0xff, RZ, 0xc0, !PT ;  /* 0x000000ff00007812 */ /* 0x000fc400078ec0ff */
[----:B------:R-:W-:Y:S01]  /*1e10*/  IADD3 R10, PT, PT, R10, -0x80, RZ ;  /* 0xffffff800a0a7810 */ /* 0x000fe20007ffe0ff */
[----:B------:R3:W0:Y:S01]  /*1e20*/  I2F.F16 R43, R4 ;  /* 0x00000004002b7306 */ /* 0x0006220000200c00 */
[----:B------:R-:W-:Y:S02]  /*1e30*/  IADD3 R0, PT, PT, R0, -0x80, RZ ;  /* 0xffffff8000007810 */ /* 0x000fe40007ffe0ff */
[--C-:B-----5:R-:W-:Y:S02]  /*1e40*/  SHF.R.U32.HI R9, RZ, 0x8, R6.reuse ;  /* 0x00000008ff097819 */ /* 0x120fe40000011606 */
[----:B------:R-:W-:Y:S02]  /*1e50*/  SHF.R.U32.HI R6, RZ, 0x10, R6 ;  /* 0x00000010ff067819 */ /* 0x000fe40000011606 */
[----:B------:R-:W-:Y:S01]  /*1e60*/  LOP3.LUT R9, R9, 0xff, RZ, 0xc0, !PT ;  /* 0x000000ff09097812 */ /* 0x000fe200078ec0ff */
[----:B------:R5:W0:Y:S01]  /*1e70*/  I2F.F16 R44, R0 ;  /* 0x00000000002c7306 */ /* 0x000a220000200c00 */
[----:B---3--:R-:W-:-:S02]  /*1e80*/  SHF.R.U32.HI R4, RZ, 0x8, R7 ;  /* 0x00000008ff047819 */ /* 0x008fc40000011607 */
[----:B------:R-:W-:Y:S02]  /*1e90*/  LOP3.LUT R6, R6, 0xff, RZ, 0xc0, !PT ;  /* 0x000000ff06067812 */ /* 0x000fe400078ec0ff */
[----:B------:R-:W-:Y:S02]  /*1ea0*/  LOP3.LUT R4, R4, 0xff, RZ, 0xc0, !PT ;  /* 0x000000ff04047812 */ /* 0x000fe400078ec0ff */
[----:B------:R-:W-:Y:S01]  /*1eb0*/  IADD3 R46, PT, PT, R9, -0x80, RZ ;  /* 0xffffff80092e7810 */ /* 0x000fe20007ffe0ff */
[----:B------:R-:W3:Y:S01]  /*1ec0*/  I2F.F16 R22, R22 ;  /* 0x0000001600167306 */ /* 0x000ee20000200c00 */
[----:B-----5:R-:W-:Y:S02]  /*1ed0*/  SHF.R.U32.HI R0, RZ, 0x10, R7 ;  /* 0x00000010ff007819 */ /* 0x020fe40000011607 */
[----:B------:R-:W-:Y:S02]  /*1ee0*/  IADD3 R49, PT, PT, R6, -0x80, RZ ;  /* 0xffffff8006317810 */ /* 0x000fe40007ffe0ff */
[----:B------:R-:W-:-:S02]  /*1ef0*/  LOP3.LUT R0, R0, 0xff, RZ, 0xc0, !PT ;  /* 0x000000ff00007812 */ /* 0x000fc400078ec0ff */
[----:B------:R-:W-:Y:S01]  /*1f00*/  IADD3 R11, PT, PT, R11, -0x80, RZ ;  /* 0xffffff800b0b7810 */ /* 0x000fe20007ffe0ff */
[----:B------:R-:W0:Y:S01]  /*1f10*/  I2F.F16 R19, R19 ;  /* 0x0000001300137306 */ /* 0x000e220000200c00 */
[----:B------:R-:W-:Y:S02]  /*1f20*/  IADD3 R4, PT, PT, R4, -0x80, RZ ;  /* 0xffffff8004047810 */ /* 0x000fe40007ffe0ff */
[----:B------:R-:W-:Y:S02]  /*1f30*/  IADD3 R0, PT, PT, R0, -0x80, RZ ;  /* 0xffffff8000007810 */ /* 0x000fe40007ffe0ff */
[----:B------:R-:W-:Y:S02]  /*1f40*/  SHF.R.U32.HI R5, RZ, 0x10, R5 ;  /* 0x00000010ff057819 */ /* 0x000fe40000011605 */
[----:B------:R-:W-:Y:S01]  /*1f50*/  LOP3.LUT R8, R8, 0xff, RZ, 0xc0, !PT ;  /* 0x000000ff08087812 */ /* 0x000fe200078ec0ff */
[----:B------:R-:W0:Y:S01]  /*1f60*/  I2F.F16 R27, R27 ;  /* 0x0000001b001b7306 */ /* 0x000e220000200c00 */
[----:B------:R-:W-:-:S02]  /*1f70*/  LOP3.LUT R5, R5, 0xff, RZ, 0xc0, !PT ;  /* 0x000000ff05057812 */ /* 0x000fc400078ec0ff */
[----:B------:R-:W-:Y:S02]  /*1f80*/  IADD3 R8, PT, PT, R8, -0x80, RZ ;  /* 0xffffff8008087810 */ /* 0x000fe40007ffe0ff */
[----:B------:R-:W-:Y:S02]  /*1f90*/  IADD3 R5, PT, PT, R5, -0x80, RZ ;  /* 0xffffff8005057810 */ /* 0x000fe40007ffe0ff */
[----:B------:R-:W-:Y:S01]  /*1fa0*/  MOV R9, UR9 ;  /* 0x0000000900097c02 */ /* 0x000fe20008000f00 */
[----:B------:R-:W0:Y:S01]  /*1fb0*/  I2F.F16 R30, R30 ;  /* 0x0000001e001e7306 */ /* 0x000e220000200c00 */
        /* <DEDUP_REMOVED lines=16> */
[----:B-----5:R-:W-:Y:S01]  /*20c0*/  IMAD.WIDE R8, R9, 0x4, R2 ;  /* 0x0000000409087825 */ /* 0x020fe200078e0202 */
[----:B-1----:R-:W-:Y:S01]  /*20d0*/  PRMT R5, RZ, 0x5410, RZ ;  /* 0x00005410ff057816 */ /* 0x002fe200000000ff */
[----:B--234-:R-:W-:Y:S06]  /*20e0*/  BRA.U !UP2, `(.L_x_3522) ;  /* 0x000000050a747547 */ /* 0x01cfec000b800000 */
        /* <DEDUP_REMOVED lines=37> */
[C---:B------:R-:W-:Y:S01]  /*2340*/  FFMA.FTZ R3, R7.reuse, R4, R6 ;  /* 0x0000000407037223 */ /* 0x040fe20000010006 */
[----:B-1----:R-:W-:Y:S02]  /*2350*/  HADD2.F32 R6, -RZ, R10.H0_H0 ;  /* 0x2000000aff067230 */ /* 0x002fe40000004100 */
        /* <DEDUP_REMOVED lines=54> */
.L_x_3522:
[----:B------:R-:W-:Y:S01]  /*26c0*/  PRMT R10, RZ, 0x5410, RZ ;  /* 0x00005410ff0a7816 */ /* 0x000fe200000000ff */
[----:B------:R-:W-:Y:S06]  /*26d0*/  BRA.U !UP1, `(.L_x_3523) ;  /* 0x0000000d09187547 */ /* 0x000fec000b800000 */
[----:B------:R-:W-:Y:S02]  /*26e0*/  PRMT R0, R17, 0x9910, RZ ;  /* 0x0000991011007816 */ /* 0x000fe400000000ff */
[----:B------:R-:W-:Y:S02]  /*26f0*/  PRMT R48, RZ, 0x5410, RZ ;  /* 0x00005410ff307816 */ /* 0x000fe400000000ff */
[----:B------:R-:W-:Y:S02]  /*2700*/  ISETP.NE.AND P1, PT, R0, RZ, PT ;  /* 0x000000ff0000720c */ /* 0x000fe40003f25270 */
[----:B------:R-:W-:Y:S02]  /*2710*/  PRMT R0, R16, 0x9910, RZ ;  /* 0x0000991010007816 */ /* 0x000fe400000000ff */
[----:B------:R-:W-:Y:S02]  /*2720*/  PRMT R10, RZ, 0x5410, RZ ;  /* 0x00005410ff0a7816 */ /* 0x000fe400000000ff */
[----:B------:R-:W-:-:S02]  /*2730*/  ISETP.NE.AND P0, PT, R0, RZ, PT ;  /* 0x000000ff0000720c */ /* 0x000fc40003f05270 */
[----:B------:R-:W-:-:S05]  /*2740*/  PRMT R47, RZ, 0x5410, RZ ;  /* 0x00005410ff2f7816 */ /* 0x000fca00000000ff */
[----:B------:R-:W-:Y:S01]  /*2750*/  VOTEU.ANY UP0, P1 ;  /* 0x0000000000ff7886 */ /* 0x000fe20000800100 */
[----:B------:R-:W-:-:S05]  /*2760*/  UISETP.EQ.OR UP0, UPT, UR6, 0x2, !UP0 ;  /* 0x000000020600788c */ /* 0x000fca000c702670 */
[----:B------:R-:W-:Y:S06]  /*2770*/  @!P0 BRA `(.L_x_3524) ;  /* 0x0000000400748947 */ /* 0x000fec0003800000 */
        /* <DEDUP_REMOVED lines=93> */
.L_x_3524:
[----:B------:R-:W-:Y:S01]  /*2d50*/  PRMT R5, RZ, 0x5410, RZ ;  /* 0x00005410ff057816 */ /* 0x000fe200000000ff */
[----:B------:R-:W-:Y:S06]  /*2d60*/  BRA.U UP0, `(.L_x_3523) ;  /* 0x0000000500747547 */ /* 0x000fec000b800000 */
        /* <DEDUP_REMOVED lines=23> */
[--C-:B0-----:R-:W-:Y:S02]  /*2ee0*/  HADD2.F32 R11, -RZ, R2.reuse.H0_H0 ;  /* 0x20000002ff0b7230 */ /* 0x101fe40000004100 */
[----:B------:R-:W-:Y:S02]  /*2ef0*/  HADD2.F32 R2, -RZ, R2.H1_H1 ;  /* 0x30000002ff027230 */ /* 0x000fe40000004100 */
[----:B------:R-:W-:Y:S02]  /*2f00*/  HADD2.F32 R0, -RZ, R3.H0_H0 ;  /* 0x20000003ff007230 */ /* 0x000fe40000004100 */
[-C--:B------:R-:W-:Y:S01]  /*2f10*/  FFMA.FTZ R21, R21, R11.reuse, RZ ;  /* 0x0000000b15157223 */ /* 0x080fe200000100ff */
[-C--:B------:R-:W-:Y:S01]  /*2f20*/  FFMA.FTZ R27, R20, R11.reuse, RZ ;  /* 0x0000000b141b7223 */ /* 0x080fe200000100ff */
[-C--:B------:R-:W-:Y:S01]  /*2f30*/  FFMA.FTZ R19, R19, R11.reuse, RZ ;  /* 0x0000000b13137223 */ /* 0x080fe200000100ff */
[----:B------:R-:W-:Y:S01]  /*2f40*/  FFMA.FTZ R11, R18, R11, RZ ;  /* 0x0000000b120b7223 */ /* 0x000fe200000100ff */
[-C--:B------:R-:W-:Y:S01]  /*2f50*/  FFMA.FTZ R21, R52, R2.reuse, R21 ;  /* 0x0000000234157223 */ /* 0x080fe20000010015 */
[----:B------:R-:W-:Y:S01]  /*2f60*/  FFMA.FTZ R27, R28, R2, R27 ;  /* 0x000000021c1b7223 */ /* 0x000fe2000001001b */
[----:B------:R-:W-:-:S02]  /*2f70*/  HADD2.F32 R20, -RZ, R31.H0_H0 ;  /* 0x2000001fff147230 */ /* 0x000fc40000004100 */
[-C--:B------:R-:W-:Y:S01]  /*2f80*/  FFMA.FTZ R19, R30, R2.reuse, R19 ;  /* 0x000000021e137223 */ /* 0x080fe20000010013 */
[----:B------:R-:W-:Y:S01]  /*2f90*/  FFMA.FTZ R11, R32, R2, R11 ;  /* 0x00000002200b7223 */ /* 0x000fe2000001000b */
        /* <DEDUP_REMOVED lines=58> */
.L_x_3523:
[----:B0-----:R-:W2:Y:S01]  /*3340*/  LDG.E.128.CONSTANT R20, desc[UR10][R8.64] ;  /* 0x0000000a08147981 */ /* 0x001ea2000c1e9d00 */
[----:B------:R-:W-:-:S05]  /*3350*/  MOV R3, UR9 ;  /* 0x0000000900037c02 */ /* 0x000fca0008000f00 */
[----:B------:R-:W-:-:S05]  /*3360*/  IMAD.WIDE R2, R3, 0x4, R8 ;  /* 0x0000000403027825 */ /* 0x000fca00078e0208 */
[----:B------:R-:W3:Y:S01]  /*3370*/  LDG.E.128.CONSTANT R24, desc[UR10][R2.64] ;  /* 0x0000000a02187981 */ /* 0x000ee2000c1e9d00 */
[----:B------:R-:W-:Y:S02]  /*3380*/  MOV R55, UR9 ;  /* 0x0000000900377c02 */ /* 0x000fe40008000f00 */
[----:B--2---:R-:W-:Y:S02]  /*3390*/  LOP3.LUT R4, R21, 0xff, RZ, 0xc0, !PT ;  /* 0x000000ff15047812 */ /* 0x004fe400078ec0ff */
[----:B------:R-:W-:Y:S02]  /*33a0*/  LOP3.LUT R8, R23, 0xff, RZ, 0xc0, !PT ;  /* 0x000000ff17087812 */ /* 0x000fe400078ec0ff */
[----:B------:R-:W-:Y:S02]  /*33b0*/  IADD3 R28, PT, PT, R4, -0x80, RZ ;  /* 0xffffff80041c7810 */ /* 0x000fe40007ffe0ff */
[----:B------:R-:W-:Y:S02]  /*33c0*/  LOP3.LUT R4, R22, 0xff, RZ, 0xc0, !PT ;  /* 0x000000ff16047812 */ /* 0x000fe400078ec0ff */
[----:B------:R-:W-:-:S02]  /*33d0*/  IADD3 R9, PT, PT, R8, -0x80, RZ ;  /* 0xffffff8008097810 */ /* 0x000fc40007ffe0ff */
[----:B------:R-:W-:Y:S01]  /*33e0*/  IADD3 R11, PT, PT, R4, -0x80, RZ ;  /* 0xffffff80040b7810 */ /* 0x000fe20007ffe0ff */
[----:B------:R-:W0:Y:S01]  /*33f0*/  I2F.F16 R28, R28 ;  /* 0x0000001c001c7306 */ /* 0x000e220000200c00 */
[----:B------:R-:W-:Y:S02]  /*3400*/  SHF.R.U32.HI R4, RZ, 0x8, R20 ;  /* 0x00000008ff047819 */ /* 0x000fe40000011614 */
[----:B------:R-:W-:Y:S02]  /*3410*/  LOP3.LUT R0, R20, 0xff, RZ, 0xc0, !PT ;  /* 0x000000ff14007812 */ /* 0x000fe400078ec0ff */
[----:B------:R-:W-:Y:S02]  /*3420*/  LOP3.LUT R8, R4, 0xff, RZ, 0xc0, !PT ;  /* 0x000000ff04087812 */ /* 0x000fe400078ec0ff */
[----:B------:R-:W-:Y:S01]  /*3430*/  IADD3 R0, PT, PT, R0, -0x80, RZ ;  /* 0xffffff8000007810 */ /* 0x000fe20007ffe0ff */
[----:B------:R1:W2:Y:S01]  /*3440*/  I2F.F16 R4, R9 ;  /* 0x0000000900047306 */ /* 0x0002a20000200c00 */
[----:B------:R-:W-:-:S02]  /*3450*/  IADD3 R8, PT, PT, R8, -0x80, RZ ;  /* 0xffffff8008087810 */ /* 0x000fc40007ffe0ff */
[----:B------:R-:W-:Y:S02]  /*3460*/  LEA.HI R30, R23, 0xffffff80, RZ, 0x8 ;  /* 0xffffff80171e7811 */ /* 0x000fe400078f40ff */
[----:B------:R-:W-:Y:S02]  /*3470*/  LEA.HI R33, R20, 0xffffff80, RZ, 0x8 ;  /* 0xffffff8014217811 */ /* 0x000fe400078f40ff */
[----:B------:R-:W-:Y:S01]  /*3480*/  LEA.HI R32, R21, 0xffffff80, RZ, 0x8 ;  /* 0xffffff8015207811 */ /* 0x000fe200078f40ff */
[----:B------:R4:W0:Y:S01]  /*3490*/  I2F.F16 R34, R8 ;  /* 0x0000000800227306 */ /* 0x0008220000200c00 */
[----:B-1----:R-:W-:Y:S02]  /*34a0*/  SHF.R.U32.HI R9, RZ, 0x8, R22 ;  /* 0x00000008ff097819 */ /* 0x002fe40000011616 */
[----:B------:R-:W-:Y:S02]  /*34b0*/  LEA.HI R31, R22, 0xffffff80, RZ, 0x8 ;  /* 0xffffff80161f7811 */ /* 0x000fe400078f40ff */
[----:B------:R-:W-:-:S02]  /*34c0*/  LOP3.LUT R9, R9, 0xff, RZ, 0xc0, !PT ;  /* 0x000000ff09097812 */ /* 0x000fc400078ec0ff */
[----:B---3--:R-:W-:Y:S01]  /*34d0*/  LEA.HI R43, R24, 0xffffff80, RZ, 0x8 ;  /* 0xffffff80182b7811 */ /* 0x008fe200078f40ff */
[----:B------:R1:W3:Y:S01]  /*34e0*/  I2F.F16 R29, R0 ;  /* 0x00000000001d7306 */ /* 0x0002e20000200c00 */
[--C-:B----4-:R-:W-:Y:S02]  /*34f0*/  SHF.R.U32.HI R8, RZ, 0x8, R23.reuse ;  /* 0x00000008ff087819 */ /* 0x110fe40000011617 */
[----:B------:R-:W-:Y:S02]  /*3500*/  SHF.R.U32.HI R23, RZ, 0x10, R23 ;  /* 0x00000010ff177819 */ /* 0x000fe40000011617 */
[----:B------:R-:W-:Y:S02]  /*3510*/  LOP3.LUT R8, R8, 0xff, RZ, 0xc0, !PT ;  /* 0x000000ff08087812 */ /* 0x000fe400078ec0ff */
[----:B------:R-:W-:Y:S01]  /*3520*/  IADD3 R9, PT, PT, R9, -0x80, RZ ;  /* 0xffffff8009097810 */ /* 0x000fe20007ffe0ff */
[----:B------:R-:W4:Y:S01]  /*3530*/  I2F.F16 R33, R33 ;  /* 0x0000002100217306 */ /* 0x000f220000200c00 */
[----:B------:R-:W-:-:S02]  /*3540*/  IADD3 R8, PT, PT, R8, -0x80, RZ ;  /* 0xffffff8008087810 */ /* 0x000fc40007ffe0ff */
[----:B-1----:R-:W-:Y:S02]  /*3550*/  SHF.R.U32.HI R0, RZ, 0x8, R21 ;  /* 0x00000008ff007819 */ /* 0x002fe40000011615 */
[----:B------:R-:W-:Y:S02]  /*3560*/  LOP3.LUT R23, R23, 0xff, RZ, 0xc0, !PT ;  /* 0x000000ff17177812 */ /* 0x000fe400078ec0ff */
[----:B------:R-:W-:Y:S01]  /*3570*/  LOP3.LUT R0, R0, 0xff, RZ, 0xc0, !PT ;  /* 0x000000ff00007812 */ /* 0x000fe200078ec0ff */
[----:B------:R1:W0:Y:S01]  /*3580*/  I2F.F16 R45, R8 ;  /* 0x00000008002d7306 */ /* 0x0002220000200c00 */
[----:B------:R-:W-:Y:S02]  /*3590*/  IADD3 R23, PT, PT, R23, -0x80, RZ ;  /* 0xffffff8017177810 */ /* 0x000fe40007ffe0ff */
[----:B------:R-:W-:Y:S02]  /*35a0*/  IADD3 R0, PT, PT, R0, -0x80, RZ ;  /* 0xffffff8000007810 */ /* 0x000fe40007ffe0ff */
[----:B------:R-:W-:-:S02]  /*35b0*/  LEA.HI R42, R25, 0xffffff80, RZ, 0x8 ;  /* 0xffffff80192a7811 */ /* 0x000fc400078f40ff */
[----:B------:R-:W-:Y:S01]  /*35c0*/  LEA.HI R41, R26, 0xffffff80, RZ, 0x8 ;  /* 0xffffff801a297811 */ /* 0x000fe200078f40ff */
[----:B------:R5:W0:Y:S01]  /*35d0*/  I2F.F16 R35, R0 ;  /* 0x0000000000237306 */ /* 0x000a220000200c00 */
[----:B-1----:R-:W-:Y:S02]  /*35e0*/  LOP3.LUT R8, R25, 0xff, RZ, 0xc0, !PT ;  /* 0x000000ff19087812 */ /* 0x002fe400078ec0ff */
[----:B------:R-:W-:Y:S02]  /*35f0*/  LEA.HI R40, R27, 0xffffff80, RZ, 0x8 ;  /* 0xffffff801b287811 */ /* 0x000fe400078f40ff */
[----:B------:R-:W-:Y:S02]  /*3600*/  IADD3 R38, PT, PT, R8, -0x80, RZ ;  /* 0xffffff8008267810 */ /* 0x000fe40007ffe0ff */
[----:B------:R-:W-:Y:S01]  /*3610*/  LOP3.LUT R8, R26, 0xff, RZ, 0xc0, !PT ;  /* 0x000000ff1a087812 */ /* 0x000fe200078ec0ff */
[----:B------:R1:W0:Y:S01]  /*3620*/  I2F.F16 R36, R9 ;  /* 0x0000000900247306 */ /* 0x0002220000200c00 */
[----:B-----5:R-:W-:-:S02]  /*3630*/  LOP3.LUT R0, R24, 0xff, RZ, 0xc0, !PT ;  /* 0x000000ff18007812 */ /* 0x020fc400078ec0ff */
[----:B------:R-:W-:Y:S02]  /*3640*/  IADD3 R37, PT, PT, R8, -0x80, RZ ;  /* 0xffffff8008257810 */ /* 0x000fe40007ffe0ff */
[----:B------:R-:W-:Y:S02]  /*3650*/  SHF.R.U32.HI R8, RZ, 0x8, R24 ;  /* 0x00000008ff087819 */ /* 0x000fe40000011618 */
[----:B------:R-:W-:Y:S01]  /*3660*/  IADD3 R0, PT, PT, R0, -0x80, RZ ;  /* 0xffffff8000007810 */ /* 0x000fe20007ffe0ff */
[----:B------:R-:W0:Y:S01]  /*3670*/  I2F.F16 R44, R23 ;  /* 0x00000017002c7306 */ /* 0x000e220000200c00 */
[----:B-1----:R-:W-:Y:S02]  /*3680*/  LOP3.LUT R9, R27, 0xff, RZ, 0xc0, !PT ;  /* 0x000000ff1b097812 */ /* 0x002fe400078ec0ff */
[----:B------:R-:W-:Y:S02]  /*3690*/  LOP3.LUT R8, R8, 0xff, RZ, 0xc0, !PT ;  /* 0x000000ff08087812 */ /* 0x000fe400078ec0ff */
[----:B------:R-:W-:-:S02]  /*36a0*/  IADD3 R9, PT, PT, R9, -0x80, RZ ;  /* 0xffffff8009097810 */ /* 0x000fc40007ffe0ff */
[----:B------:R-:W-:Y:S01]  /*36b0*/  IADD3 R8, PT, PT, R8, -0x80, RZ ;  /* 0xffffff8008087810 */ /* 0x000fe20007ffe0ff */
[----:B------:R1:W0:Y:S01]  /*36c0*/  I2F.F16 R39, R0 ;  /* 0x0000000000277306 */ /* 0x0002220000200c00 */
[----:B------:R-:W-:Y:S02]  /*36d0*/  SHF.R.U32.HI R20, RZ, 0x10, R20 ;  /* 0x00000010ff147819 */ /* 0x000fe40000011614 */
[----:B------:R-:W-:Y:S02]  /*36e0*/  SHF.R.U32.HI R21, RZ, 0x10, R21 ;  /* 0x00000010ff157819 */ /* 0x000fe40000011615 */
[----:B------:R-:W-:Y:S02]  /*36f0*/  SHF.R.U32.HI R22, RZ, 0x10, R22 ;  /* 0x00000010ff167819 */ /* 0x000fe40000011616 */
[----:B------:R-:W-:Y:S01]  /*3700*/  SHF.R.U32.HI R24, RZ, 0x10, R24 ;  /* 0x00000010ff187819 */ /* 0x000fe20000011618 */
[----:B------:R5:W0:Y:S01]  /*3710*/  I2F.F16 R23, R9 ;  /* 0x0000000900177306 */ /* 0x000a220000200c00 */
[----:B-1----:R-:W-:-:S02]  /*3720*/  SHF.R.U32.HI R0, RZ, 0x8, R25 ;  /* 0x00000008ff007819 */ /* 0x002fc40000011619 */
[----:B------:R-:W-:Y:S02]  /*3730*/  SHF.R.U32.HI R25, RZ, 0x10, R25 ;  /* 0x00000010ff197819 */ /* 0x000fe40000011619 */
[----:B------:R-:W-:Y:S02]  /*3740*/  LOP3.LUT R20, R20, 0xff, RZ, 0xc0, !PT ;  /* 0x000000ff14147812 */ /* 0x000fe400078ec0ff */
[----:B------:R-:W-:Y:S01]  /*3750*/  LOP3.LUT R21, R21, 0xff, RZ, 0xc0, !PT ;  /* 0x000000ff15157812 */ /* 0x000fe200078ec0ff */
[----:B------:R1:W0:Y:S01]  /*3760*/  I2F.F16 R46, R8 ;  /* 0x00000008002e7306 */ /* 0x0002220000200c00 */
[--C-:B-----5:R-:W-:Y:S02]  /*3770*/  SHF.R.U32.HI R9, RZ, 0x8, R26.reuse ;  /* 0x00000008ff097819 */ /* 0x120fe4000001161a */
[----:B------:R-:W-:Y:S02]  /*3780*/  SHF.R.U32.HI R26, RZ, 0x10, R26 ;  /* 0x00000010ff1a7819 */ /* 0x000fe4000001161a */
[----:B------:R-:W-:-:S02]  /*3790*/  LOP3.LUT R22, R22, 0xff, RZ, 0xc0, !PT ;  /* 0x000000ff16167812 */ /* 0x000fc400078ec0ff */
[----:B------:R-:W-:Y:S01]  /*37a0*/  LOP3.LUT R24, R24, 0xff, RZ, 0xc0, !PT ;  /* 0x000000ff18187812 */ /* 0x000fe200078ec0ff */
[----:B------:R-:W0:Y:S01]  /*37b0*/  I2F.F16 R32, R32 ;  /* 0x0000002000207306 */ /* 0x000e220000200c00 */
[--C-:B-1----:R-:W-:Y:S02]  /*37c0*/  SHF.R.U32.HI R8, RZ, 0x8, R27.reuse ;  /* 0x00000008ff087819 */ /* 0x102fe4000001161b */
[----:B------:R-:W-:Y:S02]  /*37d0*/  SHF.R.U32.HI R27, RZ, 0x10, R27 ;  /* 0x00000010ff1b7819 */ /* 0x000fe4000001161b */
[----:B------:R-:W-:Y:S02]  /*37e0*/  LOP3.LUT R25, R25, 0xff, RZ, 0xc0, !PT ;  /* 0x000000ff19197812 */ /* 0x000fe400078ec0ff */
[----:B------:R-:W-:Y:S01]  /*37f0*/  LOP3.LUT R26, R26, 0xff, RZ, 0xc0, !PT ;  /* 0x000000ff1a1a7812 */ /* 0x000fe200078ec0ff */
[----:B------:R-:W1:Y:S01]  /*3800*/  I2F.F16 R31, R31 ;  /* 0x0000001f001f7306 */ /* 0x000e620000200c00 */
[----:B------:R-:W-:-:S02]  /*3810*/  LOP3.LUT R27, R27, 0xff, RZ, 0xc0, !PT ;  /* 0x000000ff1b1b7812 */ /* 0x000fc400078ec0ff */
[----:B------:R-:W-:Y:S02]  /*3820*/  LOP3.LUT R0, R0, 0xff, RZ, 0xc0, !PT ;  /* 0x000000ff00007812 */ /* 0x000fe400078ec0ff */
[----:B------:R-:W-:Y:S02]  /*3830*/  LOP3.LUT R9, R9, 0xff, RZ, 0xc0, !PT ;  /* 0x000000ff09097812 */ /* 0x000fe400078ec0ff */
[----:B------:R-:W-:Y:S01]  /*3840*/  LOP3.LUT R8, R8, 0xff, RZ, 0xc0, !PT ;  /* 0x000000ff08087812 */ /* 0x000fe200078ec0ff */
[----:B------:R-:W0:Y:S01]  /*3850*/  I2F.F16 R30, R30 ;  /* 0x0000001e001e7306 */ /* 0x000e220000200c00 */
[----:B------:R-:W-:Y:S02]  /*3860*/  IADD3 R20, PT, PT, R20, -0x80, RZ ;  /* 0xffffff8014147810 */ /* 0x000fe40007ffe0ff */
        /* <DEDUP_REMOVED lines=9> */
[----:B------:R-:W-:-:S02]  /*3900*/  IADD3 R9, PT, PT, R9, -0x80, RZ ;  /* 0xffffff8009097810 */ /* 0x000fc40007ffe0ff */
        /* <DEDUP_REMOVED lines=58> */
[----:B-1----:R-:W-:Y:S02]  /*3cb0*/  HADD2.F32 R0, -RZ, R18.H0_H0 ;  /* 0x20000012ff007230 */ /* 0x002fe40000004100 */
        /* <DEDUP_REMOVED lines=34> */
[----:B------:R-:W-:Y:S01]  /*3ee0*/  FMUL.FTZ R52, R57, R52 ;  /* 0x0000003439347220 */ /* 0x000fe20000410000 */
[----:B------:R-:W-:Y:S02]  /*3ef0*/  HADD2.F32 R9, -RZ, R14.H0_H0 ;  /* 0x2000000eff097230 */ /* 0x000fe40000004100 */
[C---:B------:R-:W-:Y:S01]  /*3f00*/  FFMA.FTZ R53, R19.reuse, R54, R53 ;  /* 0x0000003613357223 */ /* 0x040fe20000010035 */
[----:B------:R-:W-:Y:S02]  /*3f10*/  HADD2.F32 R18, -RZ, R13.H0_H0 ;  /* 0x2000000dff127230 */ /* 0x000fe40000004100 */
[----:B------:R-:W-:Y:S01]  /*3f20*/  FFMA.FTZ R8, R19, R8, R56 ;  /* 0x0000000813087223 */ /* 0x000fe20000010038 */
[----:B------:R-:W-:Y:S02]  /*3f30*/  HADD2.F32 R57, -RZ, R12.H0_H0 ;  /* 0x2000000cff397230 */ /* 0x000fe40000004100 */
        /* <DEDUP_REMOVED lines=11> */
.L_x_3525:
[----:B------:R-:W-:Y:S01]  /*3ff0*/  IMAD.WIDE R2, R55, 0x4, R2 ;  /* 0x0000000437027825 */ /* 0x000fe200078e0202 */
[----:B------:R-:W-:Y:S06]  /*4000*/  BRA.U !UP1, `(.L_x_3526) ;  /* 0x0000000d09107547 */ /* 0x000fec000b800000 */
[----:B------:R-:W1:Y:S01]  /*4010*/  LDCU UR4, c[0x0][0x3a8] ;  /* 0x00007500ff0477ac */ /* 0x000e620008000800 */
[----:B0-----:R-:W-:-:S04]  /*4020*/  PRMT R0, R17, 0x9910, RZ ;  /* 0x0000991011007816 */ /* 0x001fc800000000ff */
[----:B------:R-:W-:Y:S02]  /*4030*/  ISETP.NE.AND P1, PT, R0, RZ, PT ;  /* 0x000000ff0000720c */ /* 0x000fe40003f25270 */
[----:B------:R-:W-:-:S04]  /*4040*/  PRMT R0, R16, 0x9910, RZ ;  /* 0x0000991010007816 */ /* 0x000fc800000000ff */
[----:B------:R-:W-:Y:S01]  /*4050*/  ISETP.NE.AND P0, PT, R0, RZ, PT ;  /* 0x000000ff0000720c */ /* 0x000fe20003f05270 */
[----:B-1----:R-:W-:-:S06]  /*4060*/  UIMAD UR4, UR5, -0x3, UR4 ;  /* 0xfffffffd050478a4 */ /* 0x002fcc000f8e0204 */
        /* <DEDUP_REMOVED lines=11> */
[----:B------:R-:W-:Y:S01]  /*4120*/  HADD2.F32 R61, -RZ, R45.H0_H0 ;  /* 0x2000002dff3d7230 */ /* 0x000fe20000004100 */
[----:B0-----:R-:W-:-:S09]  /*4130*/  ULEA UR4, UR6, UR4, 0x18 ;  /* 0x0000000406047291 */ /* 0x001fd2000f8ec0ff */
        /* <DEDUP_REMOVED lines=83> */
.L_x_3527:
        /* <DEDUP_REMOVED lines=20> */
[----:B------:R-:W-:-:S03]  /*47b0*/  HADD2.F32 R41, -RZ, R41.H0_H0 ;  /* 0x20000029ff297230 */ /* 0x000fc60000004100 */
[----:B------:R-:W1:Y:S01]  /*47c0*/  LDS.64 R18, [UR4+0x98] ;  /* 0x00009804ff127984 */ /* 0x000e620008000a00 */
[--C-:B0-----:R-:W-:Y:S02]  /*47d0*/  HADD2.F32 R52, -RZ, R8.reuse.H0_H0 ;  /* 0x20000008ff347230 */ /* 0x101fe40000004100 */
[----:B------:R-:W-:Y:S02]  /*47e0*/  HADD2.F32 R8, -RZ, R8.H1_H1 ;  /* 0x30000008ff087230 */ /* 0x000fe40000004100 */
        /* <DEDUP_REMOVED lines=11> */
[----:B------:R-:W-:Y:S01]  /*48a0*/  FFMA.FTZ R53, R28, R8, R53 ;  /* 0x000000081c357223 */ /* 0x000fe20000010035 */
        /* <DEDUP_REMOVED lines=56> */
[----:B------:R-:W-:Y:S02]  /*4c30*/  HFMA2 R5, R4, 1, 1, R5 ;  /* 0x3c003c0004057831 */ /* 0x000fe40000000005 */
[----:B------:R-:W-:-:S07]  /*4c40*/  HADD2 R47, R18, R47 ;  /* 0x0000002f122f7230 */ /* 0x000fce0000000000 */
.L_x_3526:
        /* <DEDUP_REMOVED lines=203> */
.L_x_3528:
        /* <DEDUP_REMOVED lines=104> */
.L_x_3530:
        /* <DEDUP_REMOVED lines=23> */
[----:B0-----:R-:W-:-:S02]  /*60f0*/  HADD2.F32 R52, -RZ, R2.H0_H0 ;  /* 0x20000002ff347230 */ /* 0x001fc40000004100 */
[----:B------:R-:W-:Y:S02]  /*6100*/  HADD2.F32 R2, -RZ, R2.H1_H1 ;  /* 0x30000002ff027230 */ /* 0x000fe40000004100 */
[----:B------:R-:W-:Y:S02]  /*6110*/  HADD2.F32 R0, -RZ, R3.H0_H0 ;  /* 0x20000003ff007230 */ /* 0x000fe40000004100 */
[-C--:B------:R-:W-:Y:S01]  /*6120*/  FFMA.FTZ R29, R29, R52.reuse, RZ ;  /* 0x000000341d1d7223 */ /* 0x080fe200000100ff */
[-C--:B------:R-:W-:Y:S01]  /*6130*/  FFMA.FTZ R35, R28, R52.reuse, RZ ;  /* 0x000000341c237223 */ /* 0x080fe200000100ff */
[-C--:B------:R-:W-:Y:S01]  /*6140*/  FFMA.FTZ R11, R11, R52.reuse, RZ ;  /* 0x000000340b0b7223 */ /* 0x080fe200000100ff */
[----:B------:R-:W-:Y:S02]  /*6150*/  HADD2.F32 R28, -RZ, R45.H0_H0 ;  /* 0x2000002dff1c7230 */ /* 0x000fe40000004100 */
[----:B------:R-:W-:Y:S01]  /*6160*/  FFMA.FTZ R53, R4, R52, RZ ;  /* 0x0000003404357223 */ /* 0x000fe200000100ff */
[----:B------:R-:W-:Y:S01]  /*6170*/  FFMA.FTZ R29, R34, R2, R29 ;  /* 0x00000002221d7223 */ /* 0x000fe2000001001d */
[----:B------:R-:W-:-:S02]  /*6180*/  HADD2.F32 R4, -RZ, R21.H0_H0 ;  /* 0x20000015ff047230 */ /* 0x000fc40000004100 */
[-C--:B------:R-:W-:Y:S01]  /*6190*/  FFMA.FTZ R11, R36, R2.reuse, R11 ;  /* 0x00000002240b7223 */ /* 0x080fe2000001000b */
[-C--:B------:R-:W-:Y:S01]  /*61a0*/  FFMA.FTZ R35, R54, R2.reuse, R35 ;  /* 0x0000000236237223 */ /* 0x080fe20000010023 */
[----:B------:R-:W-:Y:S01]  /*61b0*/  FFMA.FTZ R53, R28, R2, R53 ;  /* 0x000000021c357223 */ /* 0x000fe20000010035 */
[-C--:B------:R-:W-:Y:S01]  /*61c0*/  FFMA.FTZ R2, R20, R0.reuse, R29 ;  /* 0x0000000014027223 */ /* 0x080fe2000001001d */
[-C--:B------:R-:W-:Y:S01]  /*61d0*/  FFMA.FTZ R20, R22, R0.reuse, R11 ;  /* 0x0000000016147223 */ /* 0x080fe2000001000b */
[----:B------:R-:W-:Y:S02]  /*61e0*/  HADD2.F32 R3, -RZ, R3.H1_H1 ;  /* 0x30000003ff037230 */ /* 0x000fe40000004100 */
        /* <DEDUP_REMOVED lines=9> */
[----:B-1----:R-:W-:Y:S02]  /*6280*/  HADD2.F32 R3, -RZ, R18.H0_H0 ;  /* 0x20000012ff037230 */ /* 0x002fe40000004100 */
[----:B------:R-:W-:Y:S02]  /*6290*/  HADD2.F32 R21, -RZ, R38.H0_H0 ;  /* 0x20000026ff157230 */ /* 0x000fe40000004100 */
[----:B------:R-:W-:-:S02]  /*62a0*/  HADD2.F32 R29, -RZ, R23.H0_H0 ;  /* 0x20000017ff1d7230 */ /* 0x000fc40000004100 */
[-C--:B------:R-:W-:Y:S01]  /*62b0*/  FFMA.FTZ R11, R11, R3.reuse, R2 ;  /* 0x000000030b0b7223 */ /* 0x080fe20000010002 */
[----:B------:R-:W-:Y:S02]  /*62c0*/  HADD2.F32 R18, -RZ, R18.H1_H1 ;  /* 0x30000012ff127230 */ /* 0x000fe40000004100 */
[-C--:B------:R-:W-:Y:S01]  /*62d0*/  FFMA.FTZ R21, R21, R3.reuse, R4 ;  /* 0x0000000315157223 */ /* 0x080fe20000010004 */
        /* <DEDUP_REMOVED lines=40> */
.L_x_3529:
        /* <DEDUP_REMOVED lines=11> */
[----:B------:R-:W-:-:S02]  /*6610*/  SHF.R.U32.HI R2, RZ, 0x8, R20 ;  /* 0x00000008ff027819 */ /* 0x000fc40000011614 */
[----:B------:R-:W-:Y:S02]  /*6620*/  LOP3.LUT R3, R23, 0xff, RZ, 0xc0, !PT ;  /* 0x000000ff17037812 */ /* 0x000fe400078ec0ff */
[----:B------:R-:W-:Y:S02]  /*6630*/  LOP3.LUT R2, R2, 0xff, RZ, 0xc0, !PT ;  /* 0x000000ff02027812 */ /* 0x000fe400078ec0ff */
[----:B------:R-:W-:Y:S01]  /*6640*/  IADD3 R3, PT, PT, R3, -0x80, RZ ;  /* 0xffffff8003037810 */ /* 0x000fe20007ffe0ff */
[----:B------:R1:W2:Y:S01]  /*6650*/  I2F.F16 R30, R0 ;  /* 0x00000000001e7306 */ /* 0x0002a20000200c00 */
[----:B------:R-:W-:Y:S02]  /*6660*/  IADD3 R2, PT, PT, R2, -0x80, RZ ;  /* 0xffffff8002027810 */ /* 0x000fe40007ffe0ff */
[----:B------:R-:W-:Y:S02]  /*6670*/  LEA.HI R31, R23, 0xffffff80, RZ, 0x8 ;  /* 0xffffff80171f7811 */ /* 0x000fe400078f40ff */
[----:B------:R-:W-:-:S02]  /*6680*/  LEA.HI R34, R20, 0xffffff80, RZ, 0x8 ;  /* 0xffffff8014227811 */ /* 0x000fc400078f40ff */
[----:B------:R-:W-:Y:S01]  /*6690*/  LEA.HI R33, R21, 0xffffff80, RZ, 0x8 ;  /* 0xffffff8015217811 */ /* 0x000fe200078f40ff */
[----:B------:R4:W0:Y:S01]  /*66a0*/  I2F.F16 R35, R2 ;  /* 0x0000000200237306 */ /* 0x0008220000200c00 */
[----:B-1----:R-:W-:Y:S02]  /*66b0*/  SHF.R.U32.HI R0, RZ, 0x8, R21 ;  /* 0x00000008ff007819 */ /* 0x002fe40000011615 */
[----:B------:R-:W-:Y:S02]  /*66c0*/  LEA.HI R32, R22, 0xffffff80, RZ, 0x8 ;  /* 0xffffff8016207811 */ /* 0x000fe400078f40ff */
[----:B------:R-:W-:Y:S02]  /*66d0*/  LOP3.LUT R0, R0, 0xff, RZ, 0xc0, !PT ;  /* 0x000000ff00007812 */ /* 0x000fe400078ec0ff */
[----:B---3--:R-:W-:Y:S01]  /*66e0*/  LEA.HI R44, R24, 0xffffff80, RZ, 0x8 ;  /* 0xffffff80182c7811 */ /* 0x008fe200078f40ff */
[----:B------:R1:W3:Y:S01]  /*66f0*/  I2F.F16 R11, R3 ;  /* 0x00000003000b7306 */ /* 0x0002e20000200c00 */
[----:B----4-:R-:W-:-:S02]  /*6700*/  SHF.R.U32.HI R2, RZ, 0x8, R23 ;  /* 0x00000008ff027819 */ /* 0x010fc40000011617 */
[----:B------:R-:W-:Y:S02]  /*6710*/  IADD3 R0, PT, PT, R0, -0x80, RZ ;  /* 0xffffff8000007810 */ /* 0x000fe40007ffe0ff */
[----:B------:R-:W-:Y:S02]  /*6720*/  LOP3.LUT R2, R2, 0xff, RZ, 0xc0, !PT ;  /* 0x000000ff02027812 */ /* 0x000fe400078ec0ff */
[----:B------:R-:W-:Y:S01]  /*6730*/  SHF.R.U32.HI R23, RZ, 0x10, R23 ;  /* 0x00000010ff177819 */ /* 0x000fe20000011617 */
[----:B------:R4:W0:Y:S01]  /*6740*/  I2F.F16 R36, R0 ;  /* 0x0000000000247306 */ /* 0x0008220000200c00 */
[----:B------:R-:W-:Y:S02]  /*6750*/  IADD3 R2, PT, PT, R2, -0x80, RZ ;  /* 0xffffff8002027810 */ /* 0x000fe40007ffe0ff */
[----:B-1----:R-:W-:Y:S02]  /*6760*/  SHF.R.U32.HI R3, RZ, 0x8, R22 ;  /* 0x00000008ff037819 */ /* 0x002fe40000011616 */
[----:B------:R-:W-:-:S02]  /*6770*/  LOP3.LUT R23, R23, 0xff, RZ, 0xc0, !PT ;  /* 0x000000ff17177812 */ /* 0x000fc400078ec0ff */
[----:B------:R-:W-:Y:S01]  /*6780*/  LOP3.LUT R3, R3, 0xff, RZ, 0xc0, !PT ;  /* 0x000000ff03037812 */ /* 0x000fe200078ec0ff */
[----:B------:R1:W0:Y:S01]  /*6790*/  I2F.F16 R46, R2 ;  /* 0x00000002002e7306 */ /* 0x0002220000200c00 */
[----:B----4-:R-:W-:Y:S02]  /*67a0*/  LOP3.LUT R0, R24, 0xff, RZ, 0xc0, !PT ;  /* 0x000000ff18007812 */ /* 0x010fe400078ec0ff */
[----:B------:R-:W-:Y:S02]  /*67b0*/  IADD3 R3, PT, PT, R3, -0x80, RZ ;  /* 0xffffff8003037810 */ /* 0x000fe40007ffe0ff */
[----:B------:R-:W-:Y:S02]  /*67c0*/  IADD3 R0, PT, PT, R0, -0x80, RZ ;  /* 0xffffff8000007810 */ /* 0x000fe40007ffe0ff */
[----:B------:R-:W-:Y:S01]  /*67d0*/  IADD3 R23, PT, PT, R23, -0x80, RZ ;  /* 0xffffff8017177810 */ /* 0x000fe20007ffe0ff */
[----:B------:R4:W0:Y:S01]  /*67e0*/  I2F.F16 R37, R3 ;  /* 0x0000000300257306 */ /* 0x0008220000200c00 */
[----:B-1----:R-:W-:-:S02]  /*67f0*/  LOP3.LUT R2, R25, 0xff, RZ, 0xc0, !PT ;  /* 0x000000ff19027812 */ /* 0x002fc400078ec0ff */
[----:B------:R-:W-:Y:S02]  /*6800*/  LEA.HI R43, R25, 0xffffff80, RZ, 0x8 ;  /* 0xffffff80192b7811 */ /* 0x000fe400078f40ff */
[----:B------:R-:W-:Y:S02]  /*6810*/  IADD3 R39, PT, PT, R2, -0x80, RZ ;  /* 0xffffff8002277810 */ /* 0x000fe40007ffe0ff */
[----:B------:R-:W-:Y:S01]  /*6820*/  LOP3.LUT R2, R26, 0xff, RZ, 0xc0, !PT ;  /* 0x000000ff1a027812 */ /* 0x000fe200078ec0ff */
[----:B------:R1:W0:Y:S01]  /*6830*/  I2F.F16 R40, R0 ;  /* 0x0000000000287306 */ /* 0x0002220000200c00 */
[----:B----4-:R-:W-:Y:S02]  /*6840*/  LOP3.LUT R3, R27, 0xff, RZ, 0xc0, !PT ;  /* 0x000000ff1b037812 */ /* 0x010fe400078ec0ff */
[----:B------:R-:W-:Y:S02]  /*6850*/  IADD3 R38, PT, PT, R2, -0x80, RZ ;  /* 0xffffff8002267810 */ /* 0x000fe40007ffe0ff */
[----:B------:R-:W-:-:S02]  /*6860*/  SHF.R.U32.HI R2, RZ, 0x8, R24 ;  /* 0x00000008ff027819 */ /* 0x000fc40000011618 */
[----:B------:R-:W-:Y:S01]  /*6870*/  IADD3 R3, PT, PT, R3, -0x80, RZ ;  /* 0xffffff8003037810 */ /* 0x000fe20007ffe0ff */
[----:B------:R-:W4:Y:S01]  /*6880*/  I2F.F16 R45, R23 ;  /* 0x00000017002d7306 */ /* 0x000f220000200c00 */
[----:B------:R-:W-:Y:S02]  /*6890*/  LOP3.LUT R2, R2, 0xff, RZ, 0xc0, !PT ;  /* 0x000000ff02027812 */ /* 0x000fe400078ec0ff */
[----:B-1----:R-:W-:Y:S02]  /*68a0*/  SHF.R.U32.HI R0, RZ, 0x8, R25 ;  /* 0x00000008ff007819 */ /* 0x002fe40000011619 */
[----:B------:R-:W-:Y:S02]  /*68b0*/  IADD3 R2, PT, PT, R2, -0x80, RZ ;  /* 0xffffff8002027810 */ /* 0x000fe40007ffe0ff */
[----:B------:R-:W-:Y:S01]  /*68c0*/  LOP3.LUT R0, R0, 0xff, RZ, 0xc0, !PT ;  /* 0x000000ff00007812 */ /* 0x000fe200078ec0ff */
[----:B------:R1:W0:Y:S01]  /*68d0*/  I2F.F16 R23, R3 ;  /* 0x0000000300177306 */ /* 0x0002220000200c00 */
[----:B------:R-:W-:-:S02]  /*68e0*/  LEA.HI R42, R26, 0xffffff80, RZ, 0x8 ;  /* 0xffffff801a2a7811 */ /* 0x000fc400078f40ff */
[----:B------:R-:W-:Y:S02]  /*68f0*/  SHF.R.U32.HI R20, RZ, 0x10, R20 ;  /* 0x00000010ff147819 */ /* 0x000fe40000011614 */
[----:B------:R-:W-:Y:S02]  /*6900*/  SHF.R.U32.HI R21, RZ, 0x10, R21 ;  /* 0x00000010ff157819 */ /* 0x000fe40000011615 */
[----:B------:R-:W-:Y:S01]  /*6910*/  SHF.R.U32.HI R22, RZ, 0x10, R22 ;  /* 0x00000010ff167819 */ /* 0x000fe20000011616 */
[----:B------:R5:W0:Y:S01]  /*6920*/  I2F.F16 R49, R2 ;  /* 0x0000000200317306 */ /* 0x000a220000200c00 */
[----:B-1----:R-:W-:Y:S02]  /*6930*/  SHF.R.U32.HI R3, RZ, 0x8, R26 ;  /* 0x00000008ff037819 */ /* 0x002fe4000001161a */
[----:B------:R-:W-:Y:S02]  /*6940*/  SHF.R.U32.HI R24, RZ, 0x10, R24 ;  /* 0x00000010ff187819 */ /* 0x000fe40000011618 */
[----:B------:R-:W-:-:S02]  /*6950*/  SHF.R.U32.HI R25, RZ, 0x10, R25 ;  /* 0x00000010ff197819 */ /* 0x000fc40000011619 */
[----:B------:R-:W-:Y:S01]  /*6960*/  SHF.R.U32.HI R26, RZ, 0x10, R26 ;  /* 0x00000010ff1a7819 */ /* 0x000fe2000001161a */
[----:B------:R-:W1:Y:S01]  /*6970*/  I2F.F16 R34, R34 ;  /* 0x0000002200227306 */ /* 0x000e620000200c00 */
[----:B------:R-:W-:Y:S02]  /*6980*/  LEA.HI R41, R27, 0xffffff80, RZ, 0x8 ;  /* 0xffffff801b297811 */ /* 0x000fe400078f40ff */
[----:B------:R-:W-:Y:S02]  /*6990*/  IADD3 R0, PT, PT, R0, -0x80, RZ ;  /* 0xffffff8000007810 */ /* 0x000fe40007ffe0ff */
[--C-:B-----5:R-:W-:Y:S02]  /*69a0*/  SHF.R.U32.HI R2, RZ, 0x8, R27.reuse ;  /* 0x00000008ff027819 */ /* 0x120fe4000001161b */
[----:B------:R-:W-:Y:S01]  /*69b0*/  SHF.R.U32.HI R27, RZ, 0x10, R27 ;  /* 0x00000010ff1b7819 */ /* 0x000fe2000001161b */
[----:B------:R5:W0:Y:S01]  /*69c0*/  I2F.F16 R50, R0 ;  /* 0x0000000000327306 */ /* 0x000a220000200c00 */
        /* <DEDUP_REMOVED lines=37> */
[----:B-1234-:R-:W-:Y:S05]  /*6c20*/  BRA.U !UP2, `(.L_x_3531) ;  /* 0x000000050a747547 */ /* 0x01efea000b800000 */
        /* <DEDUP_REMOVED lines=21> */
[C---:B------:R-:W-:Y:S01]  /*6d80*/  FFMA.FTZ R55, R8.reuse, R55, R59 ;  /* 0x0000003708377223 */ /* 0x040fe2000001003b */
[C---:B------:R-:W-:Y:S01]  /*6d90*/  FFMA.FTZ R53, R8.reuse, R53, R2 ;  /* 0x0000003508357223 */ /* 0x040fe20000010002 */
[----:B------:R-:W-:Y:S01]  /*6da0*/  FFMA.FTZ R61, R8, R61, R4 ;  /* 0x0000003d083d7223 */ /* 0x000fe20000010004 */
[----:B------:R-:W-:Y:S02]  /*6db0*/  HADD2.F32 R0, -RZ, R9.H0_H0 ;  /* 0x20000009ff007230 */ /* 0x000fe40000004100 */
[----:B------:R-:W-:-:S02]  /*6dc0*/  HADD2.F32 R8, -RZ, R22.H0_H0 ;  /* 0x20000016ff087230 */ /* 0x000fc40000004100 */
[----:B------:R-:W-:Y:S02]  /*6dd0*/  HADD2.F32 R2, -RZ, R20.H0_H0 ;  /* 0x20000014ff027230 */ /* 0x000fe40000004100 */
        /* <DEDUP_REMOVED lines=13> */
[----:B-1----:R-:W-:Y:S02]  /*6eb0*/  HADD2.F32 R0, -RZ, R18.H0_H0 ;  /* 0x20000012ff007230 */ /* 0x002fe40000004100 */
        /* <DEDUP_REMOVED lines=52> */
.L_x_3531:
[----:B------:R-:W-:Y:S05]  /*7200*/  BRA.U !UP1, `(.L_x_3521) ;  /* 0x0000000d09107547 */ /* 0x000fea000b800000 */
        /* <DEDUP_REMOVED lines=20> */
[----:B0-----:R-:W-:-:S09]  /*7350*/  ULEA UR4, UR6, UR4, 0x18 ;  /* 0x0000000406047291 */ /* 0x001fd2000f8ec0ff */
        /* <DEDUP_REMOVED lines=29> */
[----:B-1----:R-:W-:Y:S02]  /*7530*/  HADD2.F32 R0, -RZ, R8.H0_H0 ;  /* 0x20000008ff007230 */ /* 0x002fe40000004100 */
[----:B------:R-:W-:-:S02]  /*7540*/  HADD2.F32 R4, -RZ, R49.H0_H0 ;  /* 0x20000031ff047230 */ /* 0x000fc40000004100 */
        /* <DEDUP_REMOVED lines=50> */
.L_x_3532:
        /* <DEDUP_REMOVED lines=94> */
.L_x_3521:
[----:B0-----:R-:W0:Y:S01]  /*7e50*/  S2R R0, SR_TID.X ;  /* 0x0000000000007919 */ /* 0x001e220000002100 */
[----:B------:R-:W1:Y:S01]  /*7e60*/  LDC.64 R2, c[0x0][0x3a0] ;  /* 0x0000e800ff027b82 */ /* 0x000e620000000a00 */
[----:B------:R-:W-:Y:S01]  /*7e70*/  MOV R9, UR13 ;  /* 0x0000000d00097c02 */ /* 0x000fe20008000f00 */
[----:B------:R-:W-:Y:S01]  /*7e80*/  UIMAD UR5, UR5, 0x3, URZ ;  /* 0x00000003050578a4 */ /* 0x000fe2000f8e02ff */
[----:B------:R-:W-:Y:S01]  /*7e90*/  HMUL2 R11, R7, UR12.H0_H0 ;  /* 0x2000000c070b7c32 */ /* 0x000fe20008000000 */
[----:B------:R-:W2:Y:S01]  /*7ea0*/  LDCU UR4, c[0x0][0x3a8] ;  /* 0x00007500ff0477ac */ /* 0x000ea20008000800 */
[----:B0-----:R-:W-:-:S03]  /*7eb0*/  LEA R0, R9, R0, 0x5 ;  /* 0x0000000009007211 */ /* 0x001fc600078e28ff */
[----:B------:R-:W-:Y:S02]  /*7ec0*/  MOV R9, UR5 ;  /* 0x0000000500097c02 */ /* 0x000fe40008000f00 */
[----:B------:R-:W-:-:S05]  /*7ed0*/  SHF.L.U32 R0, R0, 0x2, RZ ;  /* 0x0000000200007819 */ /* 0x000fca00000006ff */
[----:B------:R-:W-:-:S04]  /*7ee0*/  IMAD R9, R9, UR9, R0 ;  /* 0x0000000909097c24 */ /* 0x000fc8000f8e0200 */
[----:B-1----:R-:W-:-:S05]  /*7ef0*/  IMAD.WIDE R2, R9, 0x2, R2 ;  /* 0x0000000209027825 */ /* 0x002fca00078e0202 */
[----:B------:R0:W-:Y:S01]  /*7f00*/  ATOM.E.ADD.F16x2.RN.STRONG.GPU P1, RZ, desc[UR10][R2.64], R11 ;  /* 0x8000000b02ff79a2 */ /* 0x0001e2000c12e10a */
[----:B--2---:R-:W-:Y:S01]  /*7f10*/  UIADD3 UR5, UPT, UPT, -UR5, UR4, URZ ;  /* 0x0000000405057290 */ /* 0x004fe2000fffe1ff */
[----:B------:R-:W-:Y:S01]  /*7f20*/  BSSY.RECONVERGENT B0, `(.L_x_3533) ;  /* 0x0000013000007945 */ /* 0x000fe20003800200 */
[----:B------:R-:W-:-:S04]  /*7f30*/  HMUL2 R13, R6, UR12.H0_H0 ;  /* 0x2000000c060d7c32 */ /* 0x000fc80008000000 */
[----:B------:R-:W-:-:S04]  /*7f40*/  MOV R4, UR5 ;  /* 0x0000000500047c02 */ /* 0x000fc80008000f00 */
[----:B------:R-:W-:Y:S01]  /*7f50*/  ISETP.NE.AND P0, PT, R4, 0x1, PT ;  /* 0x000000010400780c */ /* 0x000fe20003f05270 */
[----:B0-----:R-:W-:-:S12]  /*7f60*/  @P1 BRA `(.L_x_3534) ;  /* 0x0000000000381947 */ /* 0x001fd80003800000 */
[----:B------:R-:W0:Y:S02]  /*7f70*/  QSPC.E.S P1, RZ, [R2] ;  /* 0x0000000002ff73aa */ /* 0x000e240000020500 */
[----:B0-----:R-:W-:Y:S05]  /*7f80*/  @!P1 BRA `(.L_x_3535) ;  /* 0x0000000000249947 */ /* 0x001fea0003800000 */
[----:B------:R-:W-:Y:S01]  /*7f90*/  MOV R6, R2 ;  /* 0x0000000200067202 */ /* 0x000fe20000000f00 */
[----:B------:R-:W-:Y:S03]  /*7fa0*/  BSSY.RECONVERGENT B1, `(.L_x_3536) ;  /* 0x0000006000017945 */ /* 0x000fe60003800200 */
[----:B------:R-:W-:-:S07]  /*7fb0*/  MOV R6, R6 ;  /* 0x0000000600067202 */ /* 0x000fce0000000f00 */
.L_x_3537:
[----:B------:R-:W0:Y:S02]  /*7fc0*/  LDS R8, [R6] ;  /* 0x0000000006087984 */ /* 0x000e240000000800 */
[----:B0-----:R-:W-:-:S05]  /*7fd0*/  HFMA2 R9, R8, 1, 1, R11 ;  /* 0x3c003c0008097831 */ /* 0x001fca000000000b */
[----:B------:R-:W0:Y:S02]  /*7fe0*/  ATOMS.CAST.SPIN P1, [R6], R8, R9 ;  /* 0x000000080600758d */ /* 0x000e240001820009 */
[----:B0-----:R-:W-:Y:S05]  /*7ff0*/  @!P1 BRA `(.L_x_3537) ;  /* 0xfffffffc00f09947 */ /* 0x001fea000383ffff */
[----:B------:R-:W-:Y:S05]  /*8000*/  BSYNC.RECONVERGENT B1 ;  /* 0x0000000000017941 */ /* 0x000fea0003800200 */
.L_x_3536:
[----:B------:R-:W-:Y:S05]  /*8010*/  BRA `(.L_x_3534) ;  /* 0x00000000000c7947 */ /* 0x000fea0003800000 */
.L_x_3535:
[----:B------:R-:W2:Y:S02]  /*8020*/  LD.E R0, desc[UR10][R2.64] ;  /* 0x0000000a02007980 */ /* 0x000ea4000c101900 */
[----:B--2---:R-:W-:-:S05]  /*8030*/  IADD3 R7, PT, PT, R11, R0, RZ ;  /* 0x000000000b077210 */ /* 0x004fca0007ffe0ff */
[----:B------:R0:W-:Y:S02]  /*8040*/  ST.E desc[UR10][R2.64], R7 ;  /* 0x0000000702007985 */ /* 0x0001e4000c10190a */
.L_x_3534:
[----:B------:R-:W-:Y:S05]  /*8050*/  BSYNC.RECONVERGENT B0 ;  /* 0x0000000000007941 */ /* 0x000fea0003800200 */
.L_x_3533:
[----:B------:R1:W-:Y:S01]  /*8060*/  ATOM.E.ADD.F16x2.RN.STRONG.GPU P1, RZ, desc[UR10][R2.64+0x4], R13 ;  /* 0x8000040d02ff79a2 */ /* 0x0003e2000c12e10a */
[----:B------:R-:W-:Y:S04]  /*8070*/  BSSY.RECONVERGENT B0, `(.L_x_3538) ;  /* 0x000000e000007945 */ /* 0x000fe80003800200 */
[----:B-1----:R-:W-:Y:S05]  /*8080*/  @P1 BRA `(.L_x_3539) ;  /* 0x0000000000301947 */ /* 0x002fea0003800000 */
[----:B------:R-:W1:Y:S02]  /*8090*/  QSPC.E.S P1, RZ, [R2+0x4] ;  /* 0x0000040002ff73aa */ /* 0x000e640000020500 */
[----:B-1----:R-:W-:Y:S05]  /*80a0*/  @!P1 BRA `(.L_x_3540) ;  /* 0x00000000001c9947 */ /* 0x002fea0003800000 */
[----:B------:R-:W-:-:S04]  /*80b0*/  MOV R6, R2 ;  /* 0x0000000200067202 */ /* 0x000fc80000000f00 */
[----:B------:R-:W-:-:S07]  /*80c0*/  MOV R6, R6 ;  /* 0x0000000600067202 */ /* 0x000fce0000000f00 */
.L_x_3541:
[----:B------:R-:W1:Y:S02]  /*80d0*/  LDS R8, [R6+0x4] ;  /* 0x0000040006087984 */ /* 0x000e640000000800 */
[----:B-1----:R-:W-:-:S05]  /*80e0*/  HADD2 R9, R8, R13 ;  /* 0x0000000d08097230 */ /* 0x002fca0000000000 */
[----:B------:R-:W1:Y:S02]  /*80f0*/  ATOMS.CAST.SPIN P1, [R6+0x4], R8, R9 ;  /* 0x000004080600758d */ /* 0x000e640001820009 */
[----:B-1----:R-:W-:Y:S05]  /*8100*/  @!P1 BRA `(.L_x_3541) ;  /* 0xfffffffc00f09947 */ /* 0x002fea000383ffff */
[----:B------:R-:W-:Y:S05]  /*8110*/  BRA `(.L_x_3539) ;  /* 0x00000000000c7947 */ /* 0x000fea0003800000 */
.L_x_3540:
[----:B------:R-:W0:Y:S02]  /*8120*/  LD.E R0, desc[UR10][R2.64+0x4] ;  /* 0x0000040a02007980 */ /* 0x000e24000c101900 */
[----:B0-----:R-:W-:-:S05]  /*8130*/  IADD3 R7, PT, PT, R13, R0, RZ ;  /* 0x000000000d077210 */ /* 0x001fca0007ffe0ff */
[----:B------:R1:W-:Y:S02]  /*8140*/  ST.E desc[UR10][R2.64+0x4], R7 ;  /* 0x0000040702007985 */ /* 0x0003e4000c10190a */
.L_x_3539:
[----:B------:R-:W-:Y:S05]  /*8150*/  BSYNC.RECONVERGENT B0 ;  /* 0x0000000000007941 */ /* 0x000fea0003800200 */
.L_x_3538:
        /* <DEDUP_REMOVED lines=12> */
.L_x_3545:
[----:B------:R-:W0:Y:S02]  /*8220*/  LDS R8, [R6] ;  /* 0x0000000006087984 */ /* 0x000e240000000800 */
[----:B0-----:R-:W-:-:S05]  /*8230*/  HFMA2 R9, R8, 1, 1, R11 ;  /* 0x3c003c0008097831 */ /* 0x001fca000000000b */
[----:B------:R-:W0:Y:S02]  /*8240*/  ATOMS.CAST.SPIN P0, [R6], R8, R9 ;  /* 0x000000080600758d */ /* 0x000e240001800009 */
[----:B0-----:R-:W-:Y:S05]  /*8250*/  @!P0 BRA `(.L_x_3545) ;  /* 0xfffffffc00f08947 */ /* 0x001fea000383ffff */
[----:B------:R-:W-:Y:S05]  /*8260*/  BRA `(.L_x_3543) ;  /* 0x00000000000c7947 */ /* 0x000fea0003800000 */
.L_x_3544:
[----:B------:R-:W2:Y:S02]  /*8270*/  LD.E R0, desc[UR10][R2.64] ;  /* 0x0000000a02007980 */ /* 0x000ea4000c101900 */
[----:B--2---:R-:W-:-:S05]  /*8280*/  IADD3 R7, PT, PT, R11, R0, RZ ;  /* 0x000000000b077210 */ /* 0x004fca0007ffe0ff */
[----:B------:R0:W-:Y:S02]  /*8290*/  ST.E desc[UR10][R2.64], R7 ;  /* 0x0000000702007985 */ /* 0x0001e4000c10190a */
.L_x_3543:
[----:B------:R-:W-:Y:S05]  /*82a0*/  BSYNC.RECONVERGENT B0 ;  /* 0x0000000000007941 */ /* 0x000fea0003800200 */
.L_x_3542:
[----:B------:R1:W-:Y:S01]  /*82b0*/  ATOM.E.ADD.F16x2.RN.STRONG.GPU P0, RZ, desc[UR10][R2.64+0x4], R13 ;  /* 0x8000040d02ff79a2 */ /* 0x0003e2000c10e10a */
[----:B------:R-:W-:Y:S04]  /*82c0*/  BSSY.RECONVERGENT B0, `(.L_x_3546) ;  /* 0x000000e000007945 */ /* 0x000fe80003800200 */
[----:B-1----:R-:W-:Y:S05]  /*82d0*/  @P0 BRA `(.L_x_3547) ;  /* 0x0000000000300947 */ /* 0x002fea0003800000 */
[----:B------:R-:W1:Y:S02]  /*82e0*/  QSPC.E.S P0, RZ, [R2+0x4] ;  /* 0x0000040002ff73aa */ /* 0x000e640000000500 */
[----:B-1----:R-:W-:Y:S05]  /*82f0*/  @!P0 BRA `(.L_x_3548) ;  /* 0x00000000001c8947 */ /* 0x002fea0003800000 */
[----:B------:R-:W-:-:S04]  /*8300*/  MOV R6, R2 ;  /* 0x0000000200067202 */ /* 0x000fc80000000f00 */
[----:B------:R-:W-:-:S07]  /*8310*/  MOV R6, R6 ;  /* 0x0000000600067202 */ /* 0x000fce0000000f00 */
.L_x_3549:
[----:B------:R-:W1:Y:S02]  /*8320*/  LDS R8, [R6+0x4] ;  /* 0x0000040006087984 */ /* 0x000e640000000800 */
[----:B-1----:R-:W-:-:S05]  /*8330*/  HADD2 R9, R8, R13 ;  /* 0x0000000d08097230 */ /* 0x002fca0000000000 */
[----:B------:R-:W1:Y:S02]  /*8340*/  ATOMS.CAST.SPIN P0, [R6+0x4], R8, R9 ;  /* 0x000004080600758d */ /* 0x000e640001800009 */
[----:B-1----:R-:W-:Y:S05]  /*8350*/  @!P0 BRA `(.L_x_3549) ;  /* 0xfffffffc00f08947 */ /* 0x002fea000383ffff */
[----:B------:R-:W-:Y:S05]  /*8360*/  BRA `(.L_x_3547) ;  /* 0x00000000000c7947 */ /* 0x000fea0003800000 */
.L_x_3548:
[----:B------:R-:W0:Y:S02]  /*8370*/  LD.E R0, desc[UR10][R2.64+0x4] ;  /* 0x0000040a02007980 */ /* 0x000e24000c101900 */
[----:B0-----:R-:W-:-:S05]  /*8380*/  IADD3 R7, PT, PT, R13, R0, RZ ;  /* 0x000000000d077210 */ /* 0x001fca0007ffe0ff */
[----:B------:R1:W-:Y:S02]  /*8390*/  ST.E desc[UR10][R2.64+0x4], R7 ;  /* 0x0000040702007985 */ /* 0x0003e4000c10190a */
.L_x_3547:
[----:B------:R-:W-:Y:S05]  /*83a0*/  BSYNC.RECONVERGENT B0 ;  /* 0x0000000000007941 */ /* 0x000fea0003800200 */
.L_x_3546:
        /* <DEDUP_REMOVED lines=13> */
.L_x_3553:
[----:B------:R-:W0:Y:S02]  /*8480*/  LDS R6, [R4] ;  /* 0x0000000004067984 */ /* 0x000e240000000800 */
[----:B0-----:R-:W-:-:S05]  /*8490*/  HFMA2 R7, R6, 1, 1, R9 ;  /* 0x3c003c0006077831 */ /* 0x001fca0000000009 */
[----:B------:R-:W0:Y:S02]  /*84a0*/  ATOMS.CAST.SPIN P0, [R4], R6, R7 ;  /* 0x000000060400758d */ /* 0x000e240001800007 */
[----:B0-----:R-:W-:Y:S05]  /*84b0*/  @!P0 BRA `(.L_x_3553) ;  /* 0xfffffffc00f08947 */ /* 0x001fea000383ffff */
[----:B------:R-:W-:Y:S05]  /*84c0*/  BRA `(.L_x_3551) ;  /* 0x00000000000c7947 */ /* 0x000fea0003800000 */
.L_x_3552:
[----:B------:R-:W2:Y:S02]  /*84d0*/  LD.E R0, desc[UR10][R2.64] ;  /* 0x0000000a02007980 */ /* 0x000ea4000c101900 */
[----:B--2---:R-:W-:-:S05]  /*84e0*/  IADD3 R5, PT, PT, R9, R0, RZ ;  /* 0x0000000009057210 */ /* 0x004fca0007ffe0ff */
[----:B------:R0:W-:Y:S02]  /*84f0*/  ST.E desc[UR10][R2.64], R5 ;  /* 0x0000000502007985 */ /* 0x0001e4000c10190a */
.L_x_3551:
[----:B------:R-:W-:Y:S05]  /*8500*/  BSYNC.RECONVERGENT B0 ;  /* 0x0000000000007941 */ /* 0x000fea0003800200 */
.L_x_3550:
[----:B------:R1:W-:Y:S02]  /*8510*/  ATOM.E.ADD.F16x2.RN.STRONG.GPU P0, RZ, desc[UR10][R2.64+0x4], R17 ;  /* 0x8000041102ff79a2 */ /* 0x0003e4000c10e10a */
[----:B-1----:R-:W-:Y:S05]  /*8520*/  @P0 EXIT ;  /* 0x000000000000094d */ /* 0x002fea0003800000 */
[----:B------:R-:W1:Y:S02]  /*8530*/  QSPC.E.S P0, RZ, [R2+0x4] ;  /* 0x0000040002ff73aa */ /* 0x000e640000000500 */
[----:B-1----:R-:W-:Y:S05]  /*8540*/  @!P0 BRA `(.L_x_3554) ;  /* 0x0000000000188947 */ /* 0x002fea0003800000 */
[----:B0-----:R-:W-:-:S07]  /*8550*/  MOV R2, R2 ;  /* 0x0000000200027202 */ /* 0x001fce0000000f00 */
.L_x_3555:
[----:B------:R-:W0:Y:S02]  /*8560*/  LDS R4, [R2+0x4] ;  /* 0x0000040002047984 */ /* 0x000e240000000800 */
[----:B0-----:R-:W-:-:S05]  /*8570*/  HADD2 R5, R4, R17 ;  /* 0x0000001104057230 */ /* 0x001fca0000000000 */
[----:B------:R-:W0:Y:S02]  /*8580*/  ATOMS.CAST.SPIN P0, [R2+0x4], R4, R5 ;  /* 0x000004040200758d */ /* 0x000e240001800005 */
[----:B0-----:R-:W-:Y:S05]  /*8590*/  @!P0 BRA `(.L_x_3555) ;  /* 0xfffffffc00f08947 */ /* 0x001fea000383ffff */
[----:B------:R-:W-:Y:S05]  /*85a0*/  EXIT ;  /* 0x000000000000794d */ /* 0x000fea0003800000 */
.L_x_3554:
[----:B------:R-:W0:Y:S02]  /*85b0*/  LD.E R0, desc[UR10][R2.64+0x4] ;  /* 0x0000040a02007980 */ /* 0x000e24000c101900 */
[----:B0-----:R-:W-:-:S05]  /*85c0*/  IADD3 R5, PT, PT, R17, R0, RZ ;  /* 0x0000000011057210 */ /* 0x001fca0007ffe0ff */
[----:B------:R-:W-:Y:S01]  /*85d0*/  ST.E desc[UR10][R2.64+0x4], R5 ;  /* 0x0000040502007985 */ /* 0x000fe2000c10190a */
[----:B------:R-:W-:Y:S05]  /*85e0*/  EXIT ;  /* 0x000000000000794d */ /* 0x000fea0003800000 */
.L_x_3556:
        /* <DEDUP_REMOVED lines=9> */
.L_x_5329:


//--------------------- .text._Z23gemm_half_q_half_kernelILi2ELi190ELb1ELb1ELi64EEvPK6__halfPKjS4_S2_PS0_iiiiPKtS7_iiiiiibS2_i --------------------------
	.section	.text._Z23gemm_half_q_half_kernelILi2ELi190ELb1ELb1ELi64EEvPK6__halfPKjS4_S2_PS0_iiiiPKtS7_iiiiiibS2_i,"ax",@progbits
	.align	128
        .global         _Z23gemm_half_q_half_kernelILi2ELi190ELb1ELb1ELi64EEvPK6__halfPKjS4_S2_PS0_iiiiPKtS7_iiiiiibS2_i
        .type           _Z23gemm_half_q_half_kernelILi2ELi190ELb1ELb1ELi64EEvPK6__halfPKjS4_S2_PS0_iiiiPKtS7_iiiiiibS2_i,@function
        .size           _Z23gemm_half_q_half_kernelILi2ELi190ELb1ELb1ELi64EEvPK6__halfPKjS4_S2_PS0_iiiiPKtS7_iiiiiibS2_i,(.L_x_5330 - _Z23gemm_half_q_half_kernelILi2ELi190ELb1ELb1ELi64EEvPK6__halfPKjS4_S2_PS0_iiiiPKtS7_iiiiiibS2_i)
        .other          _Z23gemm_half_q_half_kernelILi2ELi190ELb1ELb1ELi64EEvPK6__halfPKjS4_S2_PS0_iiiiPKtS7_iiiiiibS2_i,@"STO_CUDA_ENTRY STV_DEFAULT"
_Z23gemm_half_q_half_kernelILi2ELi190ELb1ELb1ELi64EEvPK6__halfPKjS4_S2_PS0_iiiiPKtS7_iiiiiibS2_i:
.text._Z23gemm_half_q_half_kernelILi2ELi190ELb1ELb1ELi64EEvPK6__halfPKjS4_S2_PS0_iiiiPKtS7_iiiiiibS2_i:
[----:B------:R-:W0:Y:S01]  /*0000*/  LDC R1, c[0x0][0x37c] ;  /* 0x0000df00ff017b82 */ /* 0x000e220000000800 */
[----:B------:R-:W1:Y:S07]  /*0010*/  S2R R0, SR_CTAID.Y ;  /* 0x0000000000007919 */ /* 0x000e6e0000002600 */
[----:B------:R-:W1:Y:S01]  /*0020*/  LDC R47, c[0x0][0x3a8] ;  /* 0x0000ea00ff2f7b82 */ /* 0x000e620000000800 */
[----:B0-----:R-:W-:Y:S01]  /*0030*/  IADD3 R1, PT, PT, R1, -0x10, RZ ;  /* 0xfffffff001017810 */ /* 0x001fe20007ffe0ff */
[----:B-1----:R-:W-:-:S05]  /*0040*/  IMAD R47, R0, -0x2, R47 ;  /* 0xfffffffe002f7824 */ /* 0x002fca00078e022f */
[----:B------:R-:W-:-:S13]  /*0050*/  ISETP.GE.AND P0, PT, R47, 0x1, PT ;  /* 0x000000012f00780c */ /* 0x000fda0003f06270 */
[----:B------:R-:W-:Y:S05]  /*0060*/  @!P0 EXIT ;  /* 0x000000000000894d */ /* 0x000fea0003800000 */
[----:B------:R-:W0:Y:S01]  /*0070*/  LDC R7, c[0x0][0x3f0] ;  /* 0x0000fc00ff077b82 */ /* 0x000e220000000800 */
[----:B------:R-:W1:Y:S01]  /*0080*/  LDCU.64 UR8, c[0x0][0x358] ;  /* 0x00006b00ff0877ac */ /* 0x000e620008000a00 */
[----:B------:R-:W-:Y:S02]  /*0090*/  ISETP.NE.AND P0, PT, R47, 0x1, PT ;  /* 0x000000012f00780c */ /* 0x000fe40003f05270 */
[----:B------:R-:W-:-:S04]  /*00a0*/  PRMT R46, RZ, 0x7610, R46 ;  /* 0x00007610ff2e7816 */ /* 0x000fc8000000002e */
[----:B------:R-:W0:Y:S08]  /*00b0*/  LDC.64 R4, c[0x0][0x3e8] ;  /* 0x0000fa00ff047b82 */ /* 0x000e300000000a00 */
[----:B------:R-:W2:Y:S01]  /*00c0*/  LDC.64 R2, c[0x0][0x3e8] ;  /* 0x0000fa00ff027b82 */ /* 0x000ea20000000a00 */
[----:B0-----:R-:W-:-:S05]  /*00d0*/  IMAD.WIDE R4, R7, 0x2, R4 ;  /* 0x0000000207047825 */ /* 0x001fca00078e0204 */
[----:B-1----:R-:W3:Y:S04]  /*00e0*/  @P0 LDG.E.U16 R46, desc[UR8][R4.64] ;  /* 0x00000008042e0981 */ /* 0x002ee8000c1e1500 */
[----:B--2---:R-:W2:Y:S02]  /*00f0*/  LDG.E.U16 R45, desc[UR8][R2.64] ;  /* 0x00000008022d7981 */ /* 0x004ea4000c1e1500 */
[----:B--2---:R-:W-:Y:S02]  /*0100*/  PRMT R6, R45, 0x7610, R6 ;  /* 0x000076102d067816 */ /* 0x004fe40000000006 */
[----:B---3--:R-:W-:-:S04]  /*0110*/  @P0 LOP3.LUT R6, R46, R45, RZ, 0xfc, !PT ;  /* 0x0000002d2e060212 */ /* 0x008fc800078efcff */
[----:B------:R-:W-:-:S04]  /*0120*/  PRMT R6, R6, 0x9910, RZ ;  /* 0x0000991006067816 */ /* 0x000fc800000000ff */
[----:B------:R-:W-:-:S13]  /*0130*/  ISETP.NE.AND P1, PT, R6, RZ, PT ;  /* 0x000000ff0600720c */ /* 0x000fda0003f25270 */
[----:B------:R-:W-:Y:S05]  /*0140*/  @!P1 EXIT ;  /* 0x000000000000994d */ /* 0x000fea0003800000 */
[----:B------:R-:W0:Y:S01]  /*0150*/  S2R R2, SR_CTAID.Z ;  /* 0x0000000000027919 */ /* 0x000e220000002700 */
[----:B------:R-:W1:Y:S01]  /*0160*/  LDC R5, c[0x0][0x3b0] ;  /* 0x0000ec00ff057b82 */ /* 0x000e620000000800 */
[----:B------:R-:W-:Y:S01]  /*0170*/  HFMA2 R14, -RZ, RZ, 0, 1.1920928955078125e-07 ;  /* 0x00000002ff0e7431 */ /* 0x000fe200000001ff */
[----:B------:R-:W-:Y:S01]  /*0180*/  BSSY.RECONVERGENT B0, `(.L_x_3557) ;  /* 0x00000bc000007945 */ /* 0x000fe20003800200 */
[----:B------:R-:W2:Y:S03]  /*0190*/  S2R R3, SR_TID.X ;  /* 0x0000000000037919 */ /* 0x000ea60000002100 */
[----:B------:R-:W-:Y:S02]  /*01a0*/  SEL R14, R14, 0x1, P0 ;  /* 0x000000010e0e7807 */ /* 0x000fe40000000000 */
[----:B------:R-:W3:Y:S01]  /*01b0*/  S2UR UR4, SR_CTAID.X ;  /* 0x00000000000479c3 */ /* 0x000ee20000002500 */
[----:B0-----:R-:W-:Y:S01]  /*01c0*/  SHF.L.U32 R44, R2, 0x6, RZ ;  /* 0x00000006022c7819 */ /* 0x001fe200000006ff */
[----:B---3--:R-:W-:-:S03]  /*01d0*/  USHF.L.U32 UR4, UR4, 0x8, URZ ;  /* 0x0000000804047899 */ /* 0x008fc600080006ff */
[C---:B--2---:R-:W-:Y:S02]  /*01e0*/  IADD3 R17, PT, PT, R44.reuse, R3, RZ ;  /* 0x000000032c117210 */ /* 0x044fe40007ffe0ff */
[----:B-1----:R-:W-:Y:S02]  /*01f0*/  VIADDMNMX R42, R44, 0x40, R5, PT ;  /* 0x000000402c2a7846 */ /* 0x002fe40003800105 */
[----:B------:R-:W-:Y:S02]  /*0200*/  LEA R4, R3, UR4, 0x2 ;  /* 0x0000000403047c11 */ /* 0x000fe4000f8e10ff */
[----:B------:R-:W-:-:S13]  /*0210*/  ISETP.GE.AND P1, PT, R17, R42, PT ;  /* 0x0000002a1100720c */ /* 0x000fda0003f26270 */
        /* <DEDUP_REMOVED lines=30> */
.L_x_3562:
        /* <DEDUP_REMOVED lines=32> */
.L_x_3561:
        /* <DEDUP_REMOVED lines=20> */
.L_x_3563:
[----:B------:R-:W-:-:S13]  /*0740*/  ISETP.EQ.AND P1, PT, R16, RZ, PT ;  /* 0x000000ff1000720c */ /* 0x000fda0003f22270 */
[----:B------:R-:W-:Y:S05]  /*0750*/  @!P0 BRA P1, `(.L_x_3558) ;  /* 0x0000000400788947 */ /* 0x000fea0000800000 */
.L_x_3560:
        /* <DEDUP_REMOVED lines=12> */
.L_x_3559:
        /* <DEDUP_REMOVED lines=16> */
.L_x_3566:
        /* <DEDUP_REMOVED lines=32> */
.L_x_3565:
        /* <DEDUP_REMOVED lines=21> */
.L_x_3567:
[----:B------:R-:W-:-:S13]  /*0c70*/  ISETP.NE.OR P0, PT, R16, RZ, P0 ;  /* 0x000000ff1000720c */ /* 0x000fda0000705670 */
[----:B------:R-:W-:Y:S05]  /*0c80*/  @!P0 BRA `(.L_x_3558) ;  /* 0x00000000002c8947 */ /* 0x000fea0003800000 */
.L_x_3564:
        /* <DEDUP_REMOVED lines=11> */
.L_x_3558:
[----:B0-----:R-:W-:Y:S05]  /*0d40*/  BSYNC.RECONVERGENT B0 ;  /* 0x0000000000007941 */ /* 0x001fea0003800200 */
.L_x_3557:
        /* <DEDUP_REMOVED lines=21> */
.L_x_3571:
[CC--:B-1----:R-:W-:Y:S01]  /*0ea0*/  IADD3 R8, PT, PT, R0.reuse, R43.reuse, RZ ;  /* 0x0000002b00087210 */ /* 0x0c2fe20007ffe0ff */
[--C-:B0-----:R-:W-:Y:S01]  /*0eb0*/  IMAD.WIDE R6, R0, 0x2, R14.reuse ;  /* 0x0000000200067825 */ /* 0x101fe200078e020e */
[----:B------:R-:W-:Y:S02]  /*0ec0*/  IADD3 R16, PT, PT, R16, 0x4, RZ ;  /* 0x0000000410107810 */ /* 0x000fe40007ffe0ff */
[CC--:B------:R-:W-:Y:S01]  /*0ed0*/  IADD3 R10, PT, PT, R8.reuse, R43.reuse, RZ ;  /* 0x0000002b080a7210 */ /* 0x0c0fe20007ffe0ff */
[--C-:B------:R-:W-:Y:S01]  /*0ee0*/  IMAD.WIDE R8, R8, 0x2, R14.reuse ;  /* 0x0000000208087825 */ /* 0x100fe200078e020e */
[----:B------:R1:W-:Y:S01]  /*0ef0*/  STG.E.64 desc[UR8][R6.64], RZ ;  /* 0x000000ff06007986 */ /* 0x0003e2000c101b08 */
[----:B------:R-:W-:Y:S02]  /*0f00*/  ISETP.GE.AND P1, PT, R16, -0x3, PT ;  /* 0xfffffffd1000780c */ /* 0x000fe40003f26270 */
[CC--:B-----5:R-:W-:Y:S01]  /*0f10*/  IADD3 R17, PT, PT, R10.reuse, R43.reuse, RZ ;  /* 0x0000002b0a117210 */ /* 0x0e0fe20007ffe0ff */
[--C-:B------:R-:W-:Y:S01]  /*0f20*/  IMAD.WIDE R10, R10, 0x2, R14.reuse ;  /* 0x000000020a0a7825 */ /* 0x100fe200078e020e */
[----:B------:R1:W-:Y:S02]  /*0f30*/  STG.E.64 desc[UR8][R8.64], RZ ;  /* 0x000000ff08007986 */ /* 0x0003e4000c101b08 */
[C---:B------:R-:W-:Y:S01]  /*0f40*/  IADD3 R0, PT, PT, R17.reuse, R43, RZ ;  /* 0x0000002b11007210 */ /* 0x040fe20007ffe0ff */
[----:B------:R-:W-:Y:S01]  /*0f50*/  IMAD.WIDE R12, R17, 0x2, R14 ;  /* 0x00000002110c7825 */ /* 0x000fe200078e020e */
[----:B------:R1:W-:Y:S04]  /*0f60*/  STG.E.64 desc[UR8][R10.64], RZ ;  /* 0x000000ff0a007986 */ /* 0x0003e8000c101b08 */
[----:B------:R1:W-:Y:S01]  /*0f70*/  STG.E.64 desc[UR8][R12.64], RZ ;  /* 0x000000ff0c007986 */ /* 0x0003e2000c101b08 */
[----:B------:R-:W-:Y:S05]  /*0f80*/  @!P1 BRA `(.L_x_3571) ;  /* 0xfffffffc00c49947 */ /* 0x000fea000383ffff */
.L_x_3570:
        /* <DEDUP_REMOVED lines=12> */
.L_x_3572:
[----:B------:R-:W-:-:S13]  /*1050*/  ISETP.NE.OR P0, PT, R16, RZ, P0 ;  /* 0x000000ff1000720c */ /* 0x000fda0000705670 */
[----:B------:R-:W-:Y:S05]  /*1060*/  @!P0 BRA `(.L_x_3568) ;  /* 0x00000000001c8947 */ /* 0x000fea0003800000 */
.L_x_3569:
[----:B01----:R-:W0:Y:S02]  /*1070*/  LDC.64 R6, c[0x0][0x3a0] ;  /* 0x0000e800ff067b82 */ /* 0x003e240000000a00 */
.L_x_3573:
[----:B0-----:R-:W-:Y:S01]  /*1080*/  IMAD.WIDE R8, R0, 0x2, R6 ;  /* 0x0000000200087825 */ /* 0x001fe200078e0206 */
[----:B------:R-:W-:Y:S02]  /*1090*/  IADD3 R16, PT, PT, R16, 0x1, RZ ;  /* 0x0000000110107810 */ /* 0x000fe40007ffe0ff */
[----:B------:R-:W-:Y:S02]  /*10a0*/  IADD3 R0, PT, PT, R0, R43, RZ ;  /* 0x0000002b00007210 */ /* 0x000fe40007ffe0ff */
[----:B------:R2:W-:Y:S01]  /*10b0*/  STG.E.64 desc[UR8][R8.64], RZ ;  /* 0x000000ff08007986 */ /* 0x0005e2000c101b08 */
[----:B------:R-:W-:-:S13]  /*10c0*/  ISETP.NE.AND P0, PT, R16, RZ, PT ;  /* 0x000000ff1000720c */ /* 0x000fda0003f05270 */
[----:B--2---:R-:W-:Y:S05]  /*10d0*/  @P0 BRA `(.L_x_3573) ;  /* 0xfffffffc00e80947 */ /* 0x004fea000383ffff */
.L_x_3568:
        /* <DEDUP_REMOVED lines=15> */
.L_x_3575:
        /* <DEDUP_REMOVED lines=25> */
[----:B------:R-:W-:Y:S01]  /*1360*/  IMAD R10, R19, R19, R19 ;  /* 0x00000013130a7224 */ /* 0x000fe200078e0213 */
[----:B------:R-:W-:Y:S01]  /*1370*/  IADD3 R21, PT, PT, R18, 0x1, R21 ;  /* 0x0000000112157810 */ /* 0x000fe20007ffe015 */
[C---:B------:R-:W-:Y:S01]  /*1380*/  IMAD R9, R16.reuse, R16, R16 ;  /* 0x0000001010097224 */ /* 0x040fe200078e0210 */
        /* <DEDUP_REMOVED lines=16> */
.L_x_3574:
        /* <DEDUP_REMOVED lines=27> */
.L_x_3576:
        /* <DEDUP_REMOVED lines=8> */
.L_x_3577:
        /* <DEDUP_REMOVED lines=8> */
.L_x_3578:
        /* <DEDUP_REMOVED lines=8> */
.L_x_3579:
        /* <DEDUP_REMOVED lines=8> */
.L_x_3580:
        /* <DEDUP_REMOVED lines=37> */
.L_x_3590:
[----:B------:R-:W-:Y:S01]  /*1a90*/  MOV R38, R36 ;  /* 0x0000002400267202 */ /* 0x000fe20000000f00 */
[----:B0-----:R-:W0:Y:S01]  /*1aa0*/  LDC R43, c[0x0][0x3ac] ;  /* 0x0000eb00ff2b7b82 */ /* 0x001e220000000800 */
[----:B------:R-:W-:-:S05]  /*1ab0*/  MOV R39, R37 ;  /* 0x0000002500277202 */ /* 0x000fca0000000f00 */
[----:B------:R-:W2:Y:S01]  /*1ac0*/  LDG.E.128.CONSTANT R4, desc[UR8][R38.64] ;  /* 0x0000000826047981 */ /* 0x000ea2000c1e9d00 */
[----:B0-----:R-:W-:-:S05]  /*1ad0*/  IMAD.WIDE R8, R43, 0x4, R38 ;  /* 0x000000042b087825 */ /* 0x001fca00078e0226 */
[----:B------:R0:W3:Y:S01]  /*1ae0*/  LDG.E.128.CONSTANT R28, desc[UR8][R8.64] ;  /* 0x00000008081c7981 */ /* 0x0000e2000c1e9d00 */
[----:B------:R-:W-:-:S05]  /*1af0*/  IMAD.WIDE R2, R43, 0x4, R8 ;  /* 0x000000042b027825 */ /* 0x000fca00078e0208 */
[----:B------:R-:W4:Y:S01]  /*1b00*/  LDG.E.128.CONSTANT R32, desc[UR8][R2.64] ;  /* 0x0000000802207981 */ /* 0x000f22000c1e9d00 */
[----:B------:R-:W-:-:S05]  /*1b10*/  IMAD.WIDE R10, R43, 0x4, R2 ;  /* 0x000000042b0a7825 */ /* 0x000fca00078e0202 */
[----:B------:R-:W4:Y:S01]  /*1b20*/  LDG.E.128.CONSTANT R24, desc[UR8][R10.64] ;  /* 0x000000080a187981 */ /* 0x000f22000c1e9d00 */
[----:B0-----:R-:W-:Y:S01]  /*1b30*/  IMAD.WIDE R8, R43, 0x4, R10 ;  /* 0x000000042b087825 */ /* 0x001fe200078e020a */
[----:B------:R-:W-:-:S04]  /*1b40*/  ISETP.NE.AND P1, PT, R44, R55, PT ;  /* 0x000000372c00720c */ /* 0x000fc80003f25270 */
[----:B------:R0:W4:Y:S09]  /*1b50*/  LDG.E.128.CONSTANT R20, desc[UR8][R8.64] ;  /* 0x0000000808147981 */ /* 0x000132000c1e9d00 */
[----:B-1----:R1:W5:Y:S01]  /*1b60*/  @!P1 LDG.E.U16.CONSTANT R49, desc[UR8][R52.64] ;  /* 0x0000000834319981 */ /* 0x002362000c1e9500 */
[----:B0-----:R-:W-:-:S04]  /*1b70*/  IMAD.WIDE R8, R43, 0x4, R8 ;  /* 0x000000042b087825 */ /* 0x001fc800078e0208 */
[----:B------:R-:W-:-:S04]  /*1b80*/  IMAD.WIDE R12, R43, 0x4, R8 ;  /* 0x000000042b0c7825 */ /* 0x000fc800078e0208 */
[----:B------:R-:W-:Y:S02]  /*1b90*/  IMAD.WIDE R36, R43, 0x4, R12 ;  /* 0x000000042b247825 */ /* 0x000fe400078e020c */
[----:B------:R-:W5:Y:S04]  /*1ba0*/  LDG.E.128.CONSTANT R12, desc[UR8][R12.64] ;  /* 0x000000080c0c7981 */ /* 0x000f68000c1e9d00 */
[----:B------:R1:W5:Y:S01]  /*1bb0*/  LDG.E.128.CONSTANT R16, desc[UR8][R36.64] ;  /* 0x0000000824107981 */ /* 0x000362000c1e9d00 */
[----:B--2---:R-:W-:Y:S02]  /*1bc0*/  LOP3.LUT R2, R5, 0xff, RZ, 0xc0, !PT ;  /* 0x000000ff05027812 */ /* 0x004fe400078ec0ff */
[----:B------:R-:W-:Y:S02]  /*1bd0*/  LOP3.LUT R3, R6, 0xff, RZ, 0xc0, !PT ;  /* 0x000000ff06037812 */ /* 0x000fe400078ec0ff */
[----:B------:R-:W-:-:S02]  /*1be0*/  IADD3 R64, PT, PT, R2, -0x80, RZ ;  /* 0xffffff8002407810 */ /* 0x000fc40007ffe0ff */
[----:B------:R-:W-:Y:S02]  /*1bf0*/  @!P1 LEA R2, R58, R1, 0x3 ;  /* 0x000000013a029211 */ /* 0x000fe400078e18ff */
[----:B------:R-:W-:Y:S02]  /*1c00*/  IADD3 R63, PT, PT, R3, -0x80, RZ ;  /* 0xffffff80033f7810 */ /* 0x000fe40007ffe0ff */
[----:B------:R-:W-:Y:S02]  /*1c10*/  LOP3.LUT R10, R7, 0xff, RZ, 0xc0, !PT ;  /* 0x000000ff070a7812 */ /* 0x000fe400078ec0ff */
[----:B------:R-:W2:Y:S01]  /*1c20*/  @!P1 LDL.64 R2, [R2+0x8] ;  /* 0x0000080002029983 */ /* 0x000ea20000100a00 */
[----:B------:R-:W-:Y:S02]  /*1c30*/  LOP3.LUT R0, R4, 0xff, RZ, 0xc0, !PT ;  /* 0x000000ff04007812 */ /* 0x000fe400078ec0ff */
[----:B------:R-:W-:Y:S02]  /*1c40*/  IADD3 R62, PT, PT, R10, -0x80, RZ ;  /* 0xffffff800a3e7810 */ /* 0x000fe40007ffe0ff */
[----:B------:R-:W5:Y:S01]  /*1c50*/  LDG.E.128.CONSTANT R8, desc[UR8][R8.64] ;  /* 0x0000000808087981 */ /* 0x000f62000c1e9d00 */
[----:B------:R-:W-:-:S02]  /*1c60*/  IADD3 R0, PT, PT, R0, -0x80, RZ ;  /* 0xffffff8000007810 */ /* 0x000fc40007ffe0ff */
[----:B------:R-:W-:Y:S02]  /*1c70*/  SHF.R.U32.HI R70, RZ, 0x8, R5 ;  /* 0x00000008ff467819 */ /* 0x000fe40000011605 */
[----:B------:R0:W1:Y:S01]  /*1c80*/  I2F.F16 R65, R0 ;  /* 0x0000000000417306 */ /* 0x0000620000200c00 */
[----:B------:R-:W-:Y:S02]  /*1c90*/  LEA.HI R69, R4, 0xffffff80, RZ, 0x8 ;  /* 0xffffff8004457811 */ /* 0x000fe400078f40ff */
[----:B------:R-:W-:Y:S02]  /*1ca0*/  LOP3.LUT R72, R70, 0xff, RZ, 0xc0, !PT ;  /* 0x000000ff46487812 */ /* 0x000fe400078ec0ff */
[----:B------:R-:W-:Y:S02]  /*1cb0*/  LEA.HI R68, R5, 0xffffff80, RZ, 0x8 ;  /* 0xffffff8005447811 */ /* 0x000fe400078f40ff */
[----:B------:R-:W-:Y:S01]  /*1cc0*/  LEA.HI R67, R6, 0xffffff80, RZ, 0x8 ;  /* 0xffffff8006437811 */ /* 0x000fe200078f40ff */
[----:B------:R-:W1:Y:S01]  /*1cd0*/  I2F.F16 R69, R69 ;  /* 0x0000004500457306 */ /* 0x000e620000200c00 */
[----:B0-----:R-:W-:-:S02]  /*1ce0*/  SHF.R.U32.HI R0, RZ, 0x8, R4 ;  /* 0x00000008ff007819 */ /* 0x001fc40000011604 */
[----:B------:R-:W-:Y:S02]  /*1cf0*/  LEA.HI R66, R7, 0xffffff80, RZ, 0x8 ;  /* 0xffffff8007427811 */ /* 0x000fe400078f40ff */
[----:B------:R-:W-:Y:S02]  /*1d00*/  LOP3.LUT R0, R0, 0xff, RZ, 0xc0, !PT ;  /* 0x000000ff00007812 */ /* 0x000fe400078ec0ff */
[----:B------:R-:W-:Y:S01]  /*1d10*/  IADD3 R73, PT, PT, R72, -0x80, RZ ;  /* 0xffffff8048497810 */ /* 0x000fe20007ffe0ff */
[----:B------:R-:W0:Y:S01]  /*1d20*/  I2F.F16 R68, R68 ;  /* 0x0000004400447306 */ /* 0x000e220000200c00 */
[----:B------:R-:W-:Y:S02]  /*1d30*/  IADD3 R0, PT, PT, R0, -0x80, RZ ;  /* 0xffffff8000007810 */ /* 0x000fe40007ffe0ff */
[----:B------:R-:W-:-:S05]  /*1d40*/  SHF.R.U32.HI R72, RZ, 0x8, R6 ;  /* 0x00000008ff487819 */ /* 0x000fca0000011606 */
[----:B------:R1:W0:Y:S01]  /*1d50*/  I2F.F16 R71, R0 ;  /* 0x0000000000477306 */ /* 0x0002220000200c00 */
[----:B------:R-:W-:Y:S02]  /*1d60*/  SHF.R.U32.HI R4, RZ, 0x10, R4 ;  /* 0x00000010ff047819 */ /* 0x000fe40000011604 */
[----:B------:R-:W-:Y:S02]  /*1d70*/  SHF.R.U32.HI R5, RZ, 0x10, R5 ;  /* 0x00000010ff057819 */ /* 0x000fe40000011605 */
[----:B---3--:R-:W-:Y:S02]  /*1d80*/  LEA.HI R59, R30, 0xffffff80, RZ, 0x8 ;  /* 0xffffff801e3b7811 */ /* 0x008fe400078f40ff */
[----:B----4-:R-:W-:Y:S01]  /*1d90*/  LEA.HI R74, R32, 0xffffff80, RZ, 0x8 ;  /* 0xffffff80204a7811 */ /* 0x010fe200078f40ff */
[----:B------:R-:W3:Y:S01]  /*1da0*/  I2F.F16 R67, R67 ;  /* 0x0000004300437306 */ /* 0x000ee20000200c00 */
[----:B-1----:R-:W-:-:S04]  /*1db0*/  LOP3.LUT R0, R72, 0xff, RZ, 0xc0, !PT ;  /* 0x000000ff48007812 */ /* 0x002fc800078ec0ff */
[----:B------:R-:W-:Y:S02]  /*1dc0*/  IADD3 R97, PT, PT, R0, -0x80, RZ ;  /* 0xffffff8000617810 */ /* 0x000fe40007ffe0ff */
[----:B------:R-:W-:Y:S02]  /*1dd0*/  SHF.R.U32.HI R0, RZ, 0x8, R7 ;  /* 0x00000008ff007819 */ /* 0x000fe40000011607 */
[----:B------:R-:W-:Y:S02]  /*1de0*/  LOP3.LUT R4, R4, 0xff, RZ, 0xc0, !PT ;  /* 0x000000ff04047812 */ /* 0x000fe400078ec0ff */
[----:B------:R-:W-:Y:S02]  /*1df0*/  LOP3.LUT R0, R0, 0xff, RZ, 0xc0, !PT ;  /* 0x000000ff00007812 */ /* 0x000fe400078ec0ff */
[----:B------:R-:W-:Y:S02]  /*1e00*/  IADD3 R4, PT, PT, R4, -0x80, RZ ;  /* 0xffffff8004047810 */ /* 0x000fe40007ffe0ff */
[----:B------:R-:W-:-:S02]  /*1e10*/  IADD3 R103, PT, PT, R0, -0x80, RZ ;  /* 0xffffff8000677810 */ /* 0x000fc40007ffe0ff */
[----:B------:R-:W-:Y:S02]  /*1e20*/  LOP3.LUT R0, R28, 0xff, RZ, 0xc0, !PT ;  /* 0x000000ff1c007812 */ /* 0x000fe400078ec0ff */
[----:B------:R-:W-:Y:S01]  /*1e30*/  LOP3.LUT R5, R5, 0xff, RZ, 0xc0, !PT ;  /* 0x000000ff05057812 */ /* 0x000fe200078ec0ff */
[----:B------:R1:W4:Y:S01]  /*1e40*/  I2F.F16 R70, R4 ;  /* 0x0000000400467306 */ /* 0x0003220000200c00 */
[----:B------:R-:W-:Y:S02]  /*1e50*/  IADD3 R0, PT, PT, R0, -0x80, RZ ;  /* 0xffffff8000007810 */ /* 0x000fe40007ffe0ff */
[----:B------:R-:W-:Y:S02]  /*1e60*/  IADD3 R5, PT, PT, R5, -0x80, RZ ;  /* 0xffffff8005057810 */ /* 0x000fe40007ffe0ff */
[----:B-1----:R-:W-:-:S03]  /*1e70*/  LOP3.LUT R4, R29, 0xff, RZ, 0xc0, !PT ;  /* 0x000000ff1d047812 */ /* 0x002fc600078ec0ff */
[----:B------:R1:W0:Y:S01]  /*1e80*/  I2F.F16 R101, R0 ;  /* 0x0000000000657306 */ /* 0x0002220000200c00 */
[----:B------:R-:W-:-:S07]  /*1e90*/  IADD3 R4, PT, PT, R4, -0x80, RZ ;  /* 0xffffff8004047810 */ /* 0x000fce0007ffe0ff */
[----:B------:R3:W0:Y:S01]  /*1ea0*/  I2F.F16 R72, R5 ;  /* 0x0000000500487306 */ /* 0x0006220000200c00 */
[----:B-1----:R-:W-:-:S04]  /*1eb0*/  SHF.R.U32.HI R0, RZ, 0x8, R28 ;  /* 0x00000008ff007819 */ /* 0x002fc8000001161c */
[----:B------:R-:W-:Y:S02]  /*1ec0*/  LOP3.LUT R0, R0, 0xff, RZ, 0xc0, !PT ;  /* 0x000000ff00007812 */ /* 0x000fe400078ec0ff */
[----:B---3--:R-:W-:Y:S01]  /*1ed0*/  LOP3.LUT R5, R30, 0xff, RZ, 0xc0, !PT ;  /* 0x000000ff1e057812 */ /* 0x008fe200078ec0ff */
[----:B------:R1:W3:Y:S03]  /*1ee0*/  I2F.F16 R100, R4 ;  /* 0x0000000400647306 */ /* 0x0002e60000200c00 */
[----:B------:R-:W-:Y:S02]  /*1ef0*/  IADD3 R5, PT, PT, R5, -0x80, RZ ;  /* 0xffffff8005057810 */ /* 0x000fe40007ffe0ff */
[----:B------:R-:W-:Y:S02]  /*1f00*/  SHF.R.U32.HI R6, RZ, 0x10, R6 ;  /* 0x00000010ff067819 */ /* 0x000fe40000011606 */
[----:B-1----:R-:W-:Y:S01]  /*1f10*/  SHF.R.U32.HI R4, RZ, 0x8, R29 ;  /* 0x00000008ff047819 */ /* 0x002fe2000001161d */
[----:B------:R1:W0:Y:S01]  /*1f20*/  I2F.F16 R99, R5 ;  /* 0x0000000500637306 */ /* 0x0002220000200c00 */
[----:B------:R-:W-:-:S02]  /*1f30*/  IADD3 R0, PT, PT, R0, -0x80, RZ ;  /* 0xffffff8000007810 */ /* 0x000fc40007ffe0ff */
[----:B------:R-:W-:Y:S02]  /*1f40*/  LOP3.LUT R4, R4, 0xff, RZ, 0xc0, !PT ;  /* 0x000000ff04047812 */ /* 0x000fe400078ec0ff */
[----:B------:R-:W-:Y:S02]  /*1f50*/  LOP3.LUT R6, R6, 0xff, RZ, 0xc0, !PT ;  /* 0x000000ff06067812 */ /* 0x000fe400078ec0ff */
[--C-:B-1----:R-:W-:Y:S01]  /*1f60*/  SHF.R.U32.HI R5, RZ, 0x8, R30.reuse ;  /* 0x00000008ff057819 */ /* 0x102fe2000001161e */
[----:B------:R1:W0:Y:S01]  /*1f70*/  I2F.F16 R105, R0 ;  /* 0x0000000000697306 */ /* 0x0002220000200c00 */
[----:B------:R-:W-:Y:S02]  /*1f80*/  SHF.R.U32.HI R30, RZ, 0x10, R30 ;  /* 0x00000010ff1e7819 */ /* 0x000fe4000001161e */
[----:B------:R-:W-:Y:S02]  /*1f90*/  IADD3 R4, PT, PT, R4, -0x80, RZ ;  /* 0xffffff8004047810 */ /* 0x000fe40007ffe0ff */
[----:B------:R-:W-:-:S02]  /*1fa0*/  LOP3.LUT R30, R30, 0xff, RZ, 0xc0, !PT ;  /* 0x000000ff1e1e7812 */ /* 0x000fc400078ec0ff */
[----:B-1----:R-:W-:Y:S01]  /*1fb0*/  LOP3.LUT R0, R32, 0xff, RZ, 0xc0, !PT ;  /* 0x000000ff20007812 */ /* 0x002fe200078ec0ff */
[----:B------:R1:W0:Y:S01]  /*1fc0*/  I2F.F16 R107, R4 ;  /* 0x00000004006b7306 */ /* 0x0002220000200c00 */
[----:B------:R-:W-:Y:S02]  /*1fd0*/  IADD3 R6, PT, PT, R6, -0x80, RZ ;  /* 0xffffff8006067810 */ /* 0x000fe40007ffe0ff */
[----:B------:R-:W-:Y:S02]  /*1fe0*/  SHF.R.U32.HI R7, RZ, 0x10, R7 ;  /* 0x00000010ff077819 */ /* 0x000fe40000011607 */
[----:B------:R-:W-:Y:S02]  /*1ff0*/  IADD3 R0, PT, PT, R0, -0x80, RZ ;  /* 0xffffff8000007810 */ /* 0x000fe40007ffe0ff */
[----:B------:R-:W-:Y:S02]  /*2000*/  IADD3 R108, PT, PT, R30, -0x80, RZ ;  /* 0xffffff801e6c7810 */ /* 0x000fe40007ffe0ff */
[----:B-1----:R-:W-:Y:S01]  /*2010*/  LOP3.LUT R4, R33, 0xff, RZ, 0xc0, !PT ;  /* 0x000000ff21047812 */ /* 0x002fe200078ec0ff */
[----:B------:R1:W0:Y:S01]  /*2020*/  I2F.F16 R96, R6 ;  /* 0x0000000600607306 */ /* 0x0002220000200c00 */
[----:B------:R-:W-:-:S02]  /*2030*/  LOP3.LUT R7, R7, 0xff, RZ, 0xc0, !PT ;  /* 0x000000ff07077812 */ /* 0x000fc400078ec0ff */
[----:B------:R-:W-:Y:S02]  /*2040*/  LOP3.LUT R5, R5, 0xff, RZ, 0xc0, !PT ;  /* 0x000000ff05057812 */ /* 0x000fe400078ec0ff */
[----:B------:R-:W-:-:S03]  /*2050*/  IADD3 R4, PT, PT, R4, -0x80, RZ ;  /* 0xffffff8004047810 */ /* 0x000fc60007ffe0ff */
[----:B------:R4:W0:Y:S01]  /*2060*/  I2F.F16 R30, R0 ;  /* 0x00000000001e7306 */ /* 0x0008220000200c00 */
[----:B-1----:R-:W-:Y:S02]  /*2070*/  LOP3.LUT R6, R31, 0xff, RZ, 0xc0, !PT ;  /* 0x000000ff1f067812 */ /* 0x002fe400078ec0ff */
[----:B------:R-:W-:Y:S02]  /*2080*/  IADD3 R7, PT, PT, R7, -0x80, RZ ;  /* 0xffffff8007077810 */ /* 0x000fe40007ffe0ff */
[----:B------:R-:W-:Y:S02]  /*2090*/  IADD3 R6, PT, PT, R6, -0x80, RZ ;  /* 0xffffff8006067810 */ /* 0x000fe40007ffe0ff */
[--C-:B----4-:R-:W-:Y:S02]  /*20a0*/  SHF.R.U32.HI R0, RZ, 0x8, R32.reuse ;  /* 0x00000008ff007819 */ /* 0x110fe40000011620 */
[----:B------:R-:W-:Y:S01]  /*20b0*/  SHF.R.U32.HI R32, RZ, 0x10, R32 ;  /* 0x00000010ff207819 */ /* 0x000fe20000011620 */
[----:B------:R1:W4:Y:S01]  /*20c0*/  I2F.F16 R78, R4 ;  /* 0x00000004004e7306 */ /* 0x0003220000200c00 */
[----:B------:R-:W-:-:S02]  /*20d0*/  IADD3 R5, PT, PT, R5, -0x80, RZ ;  /* 0xffffff8005057810 */ /* 0x000fc40007ffe0ff */
[----:B------:R-:W-:Y:S02]  /*20e0*/  LOP3.LUT R0, R0, 0xff, RZ, 0xc0, !PT ;  /* 0x000000ff00007812 */ /* 0x000fe400078ec0ff */
[----:B------:R-:W-:Y:S02]  /*20f0*/  LEA.HI R76, R34, 0xffffff80, RZ, 0x8 ;  /* 0xffffff80224c7811 */ /* 0x000fe400078f40ff */
[----:B-1----:R-:W-:Y:S01]  /*2100*/  LOP3.LUT R4, R32, 0xff, RZ, 0xc0, !PT ;  /* 0x000000ff20047812 */ /* 0x002fe200078ec0ff */
[----:B------:R1:W0:Y:S01]  /*2110*/  I2F.F16 R102, R7 ;  /* 0x0000000700667306 */ /* 0x0002220000200c00 */
[----:B------:R-:W-:Y:S02]  /*2120*/  IADD3 R0, PT, PT, R0, -0x80, RZ ;  /* 0xffffff8000007810 */ /* 0x000fe40007ffe0ff */
[----:B------:R-:W-:-:S05]  /*2130*/  IADD3 R4, PT, PT, R4, -0x80, RZ ;  /* 0xffffff8004047810 */ /* 0x000fca0007ffe0ff */
[----:B------:R3:W0:Y:S01]  /*2140*/  I2F.F16 R98, R6 ;  /* 0x0000000600627306 */ /* 0x0006220000200c00 */
[----:B-1----:R-:W-:-:S07]  /*2150*/  SHF.R.U32.HI R7, RZ, 0x8, R34 ;  /* 0x00000008ff077819 */ /* 0x002fce0000011622 */
[----:B------:R1:W0:Y:S01]  /*2160*/  I2F.F16 R109, R5 ;  /* 0x00000005006d7306 */ /* 0x0002220000200c00 */
[----:B---3--:R-:W-:Y:S02]  /*2170*/  LOP3.LUT R6, R34, 0xff, RZ, 0xc0, !PT ;  /* 0x000000ff22067812 */ /* 0x008fe400078ec0ff */
[----:B------:R-:W-:Y:S02]  /*2180*/  SHF.R.U32.HI R34, RZ, 0x10, R34 ;  /* 0x00000010ff227819 */ /* 0x000fe40000011622 */
[----:B-1----:R-:W-:-:S03]  /*2190*/  LOP3.LUT R5, R35, 0xff, RZ, 0xc0, !PT ;  /* 0x000000ff23057812 */ /* 0x002fc600078ec0ff */
[----:B------:R1:W3:Y:S01]  /*21a0*/  I2F.F16 R32, R0 ;  /* 0x0000000000207306 */ /* 0x0002e20000200c00 */
[----:B------:R-:W-:-:S07]  /*21b0*/  IADD3 R5, PT, PT, R5, -0x80, RZ ;  /* 0xffffff8005057810 */ /* 0x000fce0007ffe0ff */
[----:B------:R4:W0:Y:S01]  /*21c0*/  I2F.F16 R85, R4 ;  /* 0x0000000400557306 */ /* 0x0008220000200c00 */
[----:B-1----:R-:W-:Y:S02]  /*21d0*/  LOP3.LUT R0, R34, 0xff, RZ, 0xc0, !PT ;  /* 0x000000ff22007812 */ /* 0x002fe400078ec0ff */
[----:B------:R-:W-:Y:S02]  /*21e0*/  LEA.HI R75, R33, 0xffffff80, RZ, 0x8 ;  /* 0xffffff80214b7811 */ /* 0x000fe400078f40ff */
[----:B------:R-:W-:Y:S02]  /*21f0*/  IADD3 R87, PT, PT, R0, -0x80, RZ ;  /* 0xffffff8000577810 */ /* 0x000fe40007ffe0ff */
[----:B----4-:R-:W-:Y:S01]  /*2200*/  SHF.R.U32.HI R4, RZ, 0x8, R35 ;  /* 0x00000008ff047819 */ /* 0x010fe20000011623 */
[----:B------:R1:W4:Y:S01]  /*2210*/  I2F.F16 R80, R5 ;  /* 0x0000000500507306 */ /* 0x0003220000200c00 */
[----:B------:R-:W-:Y:S02]  /*2220*/  IADD3 R6, PT, PT, R6, -0x80, RZ ;  /* 0xffffff8006067810 */ /* 0x000fe40007ffe0ff */
[----:B------:R-:W-:-:S02]  /*2230*/  LOP3.LUT R4, R4, 0xff, RZ, 0xc0, !PT ;  /* 0x000000ff04047812 */ /* 0x000fc400078ec0ff */
[----:B------:R-:W-:Y:S02]  /*2240*/  LOP3.LUT R0, R24, 0xff, RZ, 0xc0, !PT ;  /* 0x000000ff18007812 */ /* 0x000fe400078ec0ff */
[----:B------:R-:W-:Y:S02]  /*2250*/  LEA.HI R77, R35, 0xffffff80, RZ, 0x8 ;  /* 0xffffff80234d7811 */ /* 0x000fe400078f40ff */
[--C-:B-1----:R-:W-:Y:S02]  /*2260*/  SHF.R.U32.HI R5, RZ, 0x8, R33.reuse ;  /* 0x00000008ff057819 */ /* 0x102fe40000011621 */
[----:B------:R-:W-:Y:S01]  /*2270*/  SHF.R.U32.HI R33, RZ, 0x10, R33 ;  /* 0x00000010ff217819 */ /* 0x000fe20000011621 */
[----:B------:R1:W0:Y:S01]  /*2280*/  I2F.F16 R79, R6 ;  /* 0x00000006004f7306 */ /* 0x0002220000200c00 */
[----:B------:R-:W-:Y:S02]  /*2290*/  SHF.R.U32.HI R35, RZ, 0x10, R35 ;  /* 0x00000010ff237819 */ /* 0x000fe40000011623 */
[----:B------:R-:W-:-:S02]  /*22a0*/  IADD3 R95, PT, PT, R4, -0x80, RZ ;  /* 0xffffff80045f7810 */ /* 0x000fc40007ffe0ff */
[----:B------:R-:W-:Y:S02]  /*22b0*/  IADD3 R0, PT, PT, R0, -0x80, RZ ;  /* 0xffffff8000007810 */ /* 0x000fe40007ffe0ff */
[----:B------:R-:W-:Y:S02]  /*22c0*/  LOP3.LUT R5, R5, 0xff, RZ, 0xc0, !PT ;  /* 0x000000ff05057812 */ /* 0x000fe400078ec0ff */
[----:B-1----:R-:W-:Y:S02]  /*22d0*/  LOP3.LUT R6, R33, 0xff, RZ, 0xc0, !PT ;  /* 0x000000ff21067812 */ /* 0x002fe400078ec0ff */
[----:B------:R-:W-:Y:S01]  /*22e0*/  LOP3.LUT R4, R25, 0xff, RZ, 0xc0, !PT ;  /* 0x000000ff19047812 */ /* 0x000fe200078ec0ff */
[----:B------:R1:W0:Y:S01]  /*22f0*/  I2F.F16 R90, R0 ;  /* 0x00000000005a7306 */ /* 0x0002220000200c00 */
[----:B------:R-:W-:Y:S02]  /*2300*/  LOP3.LUT R35, R35, 0xff, RZ, 0xc0, !PT ;  /* 0x000000ff23237812 */ /* 0x000fe400078ec0ff */
[----:B------:R-:W-:-:S02]  /*2310*/  LEA.HI R61, R28, 0xffffff80, RZ, 0x8 ;  /* 0xffffff801c3d7811 */ /* 0x000fc400078f40ff */
[----:B------:R-:W-:Y:S02]  /*2320*/  LEA.HI R60, R29, 0xffffff80, RZ, 0x8 ;  /* 0xffffff801d3c7811 */ /* 0x000fe400078f40ff */
[----:B------:R-:W-:Y:S02]  /*2330*/  LEA.HI R57, R31, 0xffffff80, RZ, 0x8 ;  /* 0xffffff801f397811 */ /* 0x000fe400078f40ff */
[----:B------:R-:W-:Y:S02]  /*2340*/  IADD3 R5, PT, PT, R5, -0x80, RZ ;  /* 0xffffff8005057810 */ /* 0x000fe40007ffe0ff */
[----:B------:R-:W-:Y:S02]  /*2350*/  IADD3 R6, PT, PT, R6, -0x80, RZ ;  /* 0xffffff8006067810 */ /* 0x000fe40007ffe0ff */
[----:B------:R-:W-:Y:S02]  /*2360*/  IADD3 R4, PT, PT, R4, -0x80, RZ ;  /* 0xffffff8004047810 */ /* 0x000fe40007ffe0ff */
[----:B-1----:R-:W-:-:S02]  /*2370*/  SHF.R.U32.HI R0, RZ, 0x8, R31 ;  /* 0x00000008ff007819 */ /* 0x002fc4000001161f */
[----:B------:R-:W-:Y:S02]  /*2380*/  SHF.R.U32.HI R28, RZ, 0x10, R28 ;  /* 0x00000010ff1c7819 */ /* 0x000fe4000001161c */
[----:B------:R-:W-:Y:S02]  /*2390*/  SHF.R.U32.HI R29, RZ, 0x10, R29 ;  /* 0x00000010ff1d7819 */ /* 0x000fe4000001161d */
[----:B------:R-:W-:Y:S02]  /*23a0*/  SHF.R.U32.HI R31, RZ, 0x10, R31 ;  /* 0x00000010ff1f7819 */ /* 0x000fe4000001161f */
[----:B------:R-:W-:Y:S01]  /*23b0*/  IADD3 R35, PT, PT, R35, -0x80, RZ ;  /* 0xffffff8023237810 */ /* 0x000fe20007ffe0ff */
[----:B------:R1:W0:Y:S01]  /*23c0*/  I2F.F16 R33, R5 ;  /* 0x0000000500217306 */ /* 0x0002220000200c00 */
[----:B------:R-:W-:Y:S02]  /*23d0*/  LOP3.LUT R28, R28, 0xff, RZ, 0xc0, !PT ;  /* 0x000000ff1c1c7812 */ /* 0x000fe400078ec0ff */
[----:B------:R-:W-:-:S02]  /*23e0*/  LOP3.LUT R29, R29, 0xff, RZ, 0xc0, !PT ;  /* 0x000000ff1d1d7812 */ /* 0x000fc400078ec0ff */
[----:B------:R-:W-:Y:S02]  /*23f0*/  LOP3.LUT R7, R7, 0xff, RZ, 0xc0, !PT ;  /* 0x000000ff07077812 */ /* 0x000fe400078ec0ff */
[----:B------:R-:W-:Y:S01]  /*2400*/  LOP3.LUT R0, R0, 0xff, RZ, 0xc0, !PT ;  /* 0x000000ff00007812 */ /* 0x000fe200078ec0ff */
[----:B------:R3:W0:Y:S01]  /*2410*/  I2F.F16 R86, R6 ;  /* 0x0000000600567306 */ /* 0x0006220000200c00 */
[----:B-1----:R-:W-:Y:S02]  /*2420*/  LOP3.LUT R5, R26, 0xff, RZ, 0xc0, !PT ;  /* 0x000000ff1a057812 */ /* 0x002fe400078ec0ff */
[----:B------:R-:W-:Y:S02]  /*2430*/  LEA.HI R81, R24, 0xffffff80, RZ, 0x8 ;  /* 0xffffff8018517811 */ /* 0x000fe400078f40ff */
[----:B------:R-:W-:-:S03]  /*2440*/  LEA.HI R82, R25, 0xffffff80, RZ, 0x8 ;  /* 0xffffff8019527811 */ /* 0x000fc600078f40ff */
[----:B------:R1:W0:Y:S01]  /*2450*/  I2F.F16 R94, R4 ;  /* 0x00000004005e7306 */ /* 0x0002220000200c00 */
[C---:B---3--:R-:W-:Y:S02]  /*2460*/  LOP3.LUT R6, R27.reuse, 0xff, RZ, 0xc0, !PT ;  /* 0x000000ff1b067812 */ /* 0x048fe400078ec0ff */
[----:B------:R-:W-:Y:S02]  /*2470*/  LEA.HI R83, R26, 0xffffff80, RZ, 0x8 ;  /* 0xffffff801a537811 */ /* 0x000fe400078f40ff */
[----:B------:R-:W-:Y:S02]  /*2480*/  LEA.HI R84, R27, 0xffffff80, RZ, 0x8 ;  /* 0xffffff801b547811 */ /* 0x000fe400078f40ff */
[----:B------:R-:W-:Y:S01]  /*2490*/  LEA.HI R88, R21, 0xffffff80, RZ, 0x8 ;  /* 0xffffff8015587811 */ /* 0x000fe200078f40ff */
[----:B------:R3:W0:Y:S01]  /*24a0*/  I2F.F16 R91, R35 ;  /* 0x00000023005b7306 */ /* 0x0006220000200c00 */
[----:B-1----:R-:W-:Y:S02]  /*24b0*/  LOP3.LUT R4, R31, 0xff, RZ, 0xc0, !PT ;  /* 0x000000ff1f047812 */ /* 0x002fe400078ec0ff */
[----:B------:R-:W-:-:S02]  /*24c0*/  LEA.HI R89, R22, 0xffffff80, RZ, 0x8 ;  /* 0xffffff8016597811 */ /* 0x000fc400078f40ff */
[----:B------:R-:W-:Y:S02]  /*24d0*/  IADD3 R28, PT, PT, R28, -0x80, RZ ;  /* 0xffffff801c1c7810 */ /* 0x000fe40007ffe0ff */
[----:B------:R-:W-:Y:S02]  /*24e0*/  IADD3 R29, PT, PT, R29, -0x80, RZ ;  /* 0xffffff801d1d7810 */ /* 0x000fe40007ffe0ff */
[----:B---3--:R-:W-:Y:S02]  /*24f0*/  LEA.HI R35, R20, 0xffffff80, RZ, 0x8 ;  /* 0xffffff8014237811 */ /* 0x008fe400078f40ff */
[----:B------:R-:W-:Y:S02]  /*2500*/  IADD3 R7, PT, PT, R7, -0x80, RZ ;  /* 0xffffff8007077810 */ /* 0x000fe40007ffe0ff */
[----:B------:R-:W-:Y:S02]  /*2510*/  IADD3 R5, PT, PT, R5, -0x80, RZ ;  /* 0xffffff8005057810 */ /* 0x000fe40007ffe0ff */
[----:B------:R-:W-:-:S02]  /*2520*/  IADD3 R6, PT, PT, R6, -0x80, RZ ;  /* 0xffffff8006067810 */ /* 0x000fc40007ffe0ff */
[----:B------:R-:W-:Y:S02]  /*2530*/  IADD3 R0, PT, PT, R0, -0x80, RZ ;  /* 0xffffff8000007810 */ /* 0x000fe40007ffe0ff */
[----:B------:R-:W-:Y:S02]  /*2540*/  IADD3 R4, PT, PT, R4, -0x80, RZ ;  /* 0xffffff8004047810 */ /* 0x000fe40007ffe0ff */
[----:B------:R-:W-:Y:S01]  /*2550*/  ISETP.NE.AND P2, PT, R45, RZ, PT ;  /* 0x000000ff2d00720c */ /* 0x000fe20003f45270 */
[----:B------:R-:W1:Y:S08]  /*2560*/  I2F.F16 R66, R66 ;  /* 0x0000004200427306 */ /* 0x000e700000200c00 */
        /* <DEDUP_REMOVED lines=26> */
[----:B------:R-:W0:Y:S08]  /*2710*/  I2F.F16 R35, R35 ;  /* 0x0000002300237306 */ /* 0x000e300000200c00 */
[----:B------:R-:W0:Y:S08]  /*2720*/  I2F.F16 R88, R88 ;  /* 0x0000005800587306 */ /* 0x000e300000200c00 */
[----:B------:R-:W0:Y:S08]  /*2730*/  I2F.F16 R89, R89 ;  /* 0x0000005900597306 */ /* 0x000e300000200c00 */
[----:B------:R0:W0:Y:S08]  /*2740*/  I2F.F16 R31, R0 ;  /* 0x00000000001f7306 */ /* 0x0000300000200c00 */
[----:B------:R0:W0:Y:S01]  /*2750*/  I2F.F16 R110, R4 ;  /* 0x00000004006e7306 */ /* 0x0000220000200c00 */
[----:B--2---:R-:W-:-:S02]  /*2760*/  @!P1 PRMT R41, R2, 0x7610, R41 ;  /* 0x0000761002299816 */ /* 0x004fc40000000029 */
[----:B------:R-:W-:Y:S02]  /*2770*/  @!P1 PRMT R40, R3, 0x7610, R40 ;  /* 0x0000761003289816 */ /* 0x000fe40000000028 */
[----:B------:R-:W-:Y:S02]  /*2780*/  @!P1 PRMT R41, R41, 0x7610, R2 ;  /* 0x0000761029299816 */ /* 0x000fe40000000002 */
[----:B------:R-:W-:Y:S01]  /*2790*/  @!P1 PRMT R40, R40, 0x7610, R3 ;  /* 0x0000761028289816 */ /* 0x000fe20000000003 */
[----:B-1-34-:R-:W-:Y:S06]  /*27a0*/  @!P2 BRA `(.L_x_3582) ;  /* 0x000000040068a947 */ /* 0x01afec0003800000 */
        /* <DEDUP_REMOVED lines=11> */
[C---:B------:R-:W-:Y:S01]  /*2860*/  FFMA.FTZ R113, R3.reuse, R112, RZ ;  /* 0x0000007003717223 */ /* 0x040fe200000100ff */
[----:B------:R-:W-:Y:S01]  /*2870*/  FFMA.FTZ R0, R0, R3, RZ ;  /* 0x0000000300007223 */ /* 0x000fe200000100ff */
        /* <DEDUP_REMOVED lines=8> */
[--C-:B------:R-:W-:Y:S02]  /*2900*/  HADD2.F32 R0, -RZ, R7.reuse.H0_H0 ;  /* 0x20000007ff007230 */ /* 0x100fe40000004100 */
        /* <DEDUP_REMOVED lines=15> */
[----:B-1----:R-:W-:-:S02]  /*2a00*/  HADD2.F32 R0, -RZ, R28.H0_H0 ;  /* 0x2000001cff007230 */ /* 0x002fc40000004100 */
        /* <DEDUP_REMOVED lines=52> */
.L_x_3582:
[--C-:B0-----:R-:W-:Y:S02]  /*2d50*/  SHF.R.U32.HI R0, RZ, 0x8, R24.reuse ;  /* 0x00000008ff007819 */ /* 0x101fe40000011618 */
[----:B------:R-:W-:Y:S02]  /*2d60*/  SHF.R.U32.HI R24, RZ, 0x10, R24 ;  /* 0x00000010ff187819 */ /* 0x000fe40000011618 */
[----:B------:R-:W-:Y:S02]  /*2d70*/  SHF.R.U32.HI R3, RZ, 0x8, R25 ;  /* 0x00000008ff037819 */ /* 0x000fe40000011619 */
[----:B------:R-:W-:Y:S02]  /*2d80*/  SHF.R.U32.HI R4, RZ, 0x8, R26 ;  /* 0x00000008ff047819 */ /* 0x000fe4000001161a */
[----:B------:R-:W-:Y:S02]  /*2d90*/  LOP3.LUT R0, R0, 0xff, RZ, 0xc0, !PT ;  /* 0x000000ff00007812 */ /* 0x000fe400078ec0ff */
[----:B------:R-:W-:-:S02]  /*2da0*/  LOP3.LUT R2, R24, 0xff, RZ, 0xc0, !PT ;  /* 0x000000ff18027812 */ /* 0x000fc400078ec0ff */
[----:B------:R-:W-:Y:S02]  /*2db0*/  LOP3.LUT R3, R3, 0xff, RZ, 0xc0, !PT ;  /* 0x000000ff03037812 */ /* 0x000fe400078ec0ff */
[----:B------:R-:W-:Y:S02]  /*2dc0*/  LOP3.LUT R4, R4, 0xff, RZ, 0xc0, !PT ;  /* 0x000000ff04047812 */ /* 0x000fe400078ec0ff */
[----:B------:R-:W-:Y:S02]  /*2dd0*/  IADD3 R0, PT, PT, R0, -0x80, RZ ;  /* 0xffffff8000007810 */ /* 0x000fe40007ffe0ff */
[----:B------:R-:W-:Y:S02]  /*2de0*/  SHF.R.U32.HI R26, RZ, 0x10, R26 ;  /* 0x00000010ff1a7819 */ /* 0x000fe4000001161a */
[----:B------:R-:W-:Y:S01]  /*2df0*/  SHF.R.U32.HI R25, RZ, 0x10, R25 ;  /* 0x00000010ff197819 */ /* 0x000fe20000011619 */
[----:B------:R0:W1:Y:S01]  /*2e00*/  I2F.F16 R24, R0 ;  /* 0x0000000000187306 */ /* 0x0000620000200c00 */
[----:B------:R-:W-:-:S02]  /*2e10*/  IADD3 R2, PT, PT, R2, -0x80, RZ ;  /* 0xffffff8002027810 */ /* 0x000fc40007ffe0ff */
[----:B------:R-:W-:Y:S02]  /*2e20*/  IADD3 R3, PT, PT, R3, -0x80, RZ ;  /* 0xffffff8003037810 */ /* 0x000fe40007ffe0ff */
[----:B------:R-:W-:Y:S02]  /*2e30*/  IADD3 R4, PT, PT, R4, -0x80, RZ ;  /* 0xffffff8004047810 */ /* 0x000fe40007ffe0ff */
[----:B------:R-:W-:Y:S01]  /*2e40*/  LOP3.LUT R25, R25, 0xff, RZ, 0xc0, !PT ;  /* 0x000000ff19197812 */ /* 0x000fe200078ec0ff */
[----:B------:R2:W3:Y:S01]  /*2e50*/  I2F.F16 R7, R2 ;  /* 0x0000000200077306 */ /* 0x0004e20000200c00 */
[----:B0-----:R-:W-:Y:S02]  /*2e60*/  LOP3.LUT R0, R26, 0xff, RZ, 0xc0, !PT ;  /* 0x000000ff1a007812 */ /* 0x001fe400078ec0ff */
[----:B------:R-:W-:Y:S02]  /*2e70*/  LOP3.LUT R5, R22, 0xff, RZ, 0xc0, !PT ;  /* 0x000000ff16057812 */ /* 0x000fe400078ec0ff */
[----:B------:R-:W-:-:S02]  /*2e80*/  LEA.HI R6, R23, 0xffffff80, RZ, 0x8 ;  /* 0xffffff8017067811 */ /* 0x000fc400078f40ff */
[----:B------:R-:W-:Y:S01]  /*2e90*/  IADD3 R25, PT, PT, R25, -0x80, RZ ;  /* 0xffffff8019197810 */ /* 0x000fe20007ffe0ff */
[----:B------:R0:W4:Y:S01]  /*2ea0*/  I2F.F16 R28, R3 ;  /* 0x00000003001c7306 */ /* 0x0001220000200c00 */
[----:B--2---:R-:W-:Y:S02]  /*2eb0*/  LOP3.LUT R2, R20, 0xff, RZ, 0xc0, !PT ;  /* 0x000000ff14027812 */ /* 0x004fe400078ec0ff */
[----:B------:R-:W-:Y:S02]  /*2ec0*/  IADD3 R0, PT, PT, R0, -0x80, RZ ;  /* 0xffffff8000007810 */ /* 0x000fe40007ffe0ff */
[----:B------:R-:W-:Y:S02]  /*2ed0*/  IADD3 R2, PT, PT, R2, -0x80, RZ ;  /* 0xffffff8002027810 */ /* 0x000fe40007ffe0ff */
[----:B------:R-:W-:Y:S01]  /*2ee0*/  IADD3 R5, PT, PT, R5, -0x80, RZ ;  /* 0xffffff8005057810 */ /* 0x000fe20007ffe0ff */
[----:B------:R2:W1:Y:S01]  /*2ef0*/  I2F.F16 R26, R4 ;  /* 0x00000004001a7306 */ /* 0x0004620000200c00 */
[----:B0-----:R-:W-:-:S04]  /*2f00*/  LOP3.LUT R3, R21, 0xff, RZ, 0xc0, !PT ;  /* 0x000000ff15037812 */ /* 0x001fc800078ec0ff */
[----:B------:R-:W-:-:S03]  /*2f10*/  IADD3 R3, PT, PT, R3, -0x80, RZ ;  /* 0xffffff8003037810 */ /* 0x000fc60007ffe0ff */
[----:B------:R-:W0:Y:S01]  /*2f20*/  I2F.F16 R6, R6 ;  /* 0x0000000600067306 */ /* 0x000e220000200c00 */
[----:B--2---:R-:W-:-:S04]  /*2f30*/  LOP3.LUT R4, R23, 0xff, RZ, 0xc0, !PT ;  /* 0x000000ff17047812 */ /* 0x004fc800078ec0ff */
[----:B------:R-:W-:-:S03]  /*2f40*/  IADD3 R4, PT, PT, R4, -0x80, RZ ;  /* 0xffffff8004047810 */ /* 0x000fc60007ffe0ff */
[----:B------:R-:W2:Y:S08]  /*2f50*/  I2F.F16 R25, R25 ;  /* 0x0000001900197306 */ /* 0x000eb00000200c00 */
[----:B------:R0:W0:Y:S08]  /*2f60*/  I2F.F16 R29, R0 ;  /* 0x00000000001d7306 */ /* 0x0000300000200c00 */
[----:B------:R0:W0:Y:S08]  /*2f70*/  I2F.F16 R111, R2 ;  /* 0x00000002006f7306 */ /* 0x0000300000200c00 */
[----:B------:R0:W0:Y:S08]  /*2f80*/  I2F.F16 R112, R3 ;  /* 0x0000000300707306 */ /* 0x0000300000200c00 */
[----:B------:R0:W0:Y:S08]  /*2f90*/  I2F.F16 R113, R5 ;  /* 0x0000000500717306 */ /* 0x0000300000200c00 */
[----:B------:R0:W0:Y:S01]  /*2fa0*/  I2F.F16 R114, R4 ;  /* 0x0000000400727306 */ /* 0x0000220000200c00 */
[----:B-1234-:R-:W-:Y:S05]  /*2fb0*/  @P0 BRA `(.L_x_3583) ;  /* 0x0000000400680947 */ /* 0x01efea0003800000 */
        /* <DEDUP_REMOVED lines=22> */
[----:B------:R-:W-:Y:S02]  /*3120*/  HADD2.F32 R64, -RZ, R97.H0_H0 ;  /* 0x20000061ff407230 */ /* 0x000fe40000004100 */
[----:B------:R-:W-:Y:S01]  /*3130*/  FFMA.FTZ R63, R63, R0, RZ ;  /* 0x000000003f3f7223 */ /* 0x000fe200000100ff */
        /* <DEDUP_REMOVED lines=66> */
.L_x_3583:
[----:B0-----:R-:W-:Y:S02]  /*3560*/  SHF.R.U32.HI R0, RZ, 0x8, R20 ;  /* 0x00000008ff007819 */ /* 0x001fe40000011614 */
[----:B------:R-:W-:Y:S02]  /*3570*/  SHF.R.U32.HI R2, RZ, 0x8, R21 ;  /* 0x00000008ff027819 */ /* 0x000fe40000011615 */
[----:B------:R-:W-:Y:S02]  /*3580*/  LOP3.LUT R0, R0, 0xff, RZ, 0xc0, !PT ;  /* 0x000000ff00007812 */ /* 0x000fe400078ec0ff */
[----:B------:R-:W-:Y:S02]  /*3590*/  LOP3.LUT R2, R2, 0xff, RZ, 0xc0, !PT ;  /* 0x000000ff02027812 */ /* 0x000fe400078ec0ff */
[----:B------:R-:W-:Y:S02]  /*35a0*/  IADD3 R0, PT, PT, R0, -0x80, RZ ;  /* 0xffffff8000007810 */ /* 0x000fe40007ffe0ff */
[----:B------:R-:W-:-:S02]  /*35b0*/  IADD3 R2, PT, PT, R2, -0x80, RZ ;  /* 0xffffff8002027810 */ /* 0x000fc40007ffe0ff */
[----:B------:R0:W1:Y:S01]  /*35c0*/  I2F.F16 R61, R0 ;  /* 0x00000000003d7306 */ /* 0x0000620000200c00 */
[----:B------:R-:W-:Y:S02]  /*35d0*/  SHF.R.U32.HI R3, RZ, 0x8, R22 ;  /* 0x00000008ff037819 */ /* 0x000fe40000011616 */
[----:B------:R-:W-:Y:S02]  /*35e0*/  SHF.R.U32.HI R20, RZ, 0x10, R20 ;  /* 0x00000010ff147819 */ /* 0x000fe40000011614 */
[----:B------:R-:W-:Y:S02]  /*35f0*/  LOP3.LUT R3, R3, 0xff, RZ, 0xc0, !PT ;  /* 0x000000ff03037812 */ /* 0x000fe400078ec0ff */
[----:B------:R-:W-:Y:S01]  /*3600*/  SHF.R.U32.HI R21, RZ, 0x10, R21 ;  /* 0x00000010ff157819 */ /* 0x000fe20000011615 */
[----:B------:R2:W3:Y:S01]  /*3610*/  I2F.F16 R62, R2 ;  /* 0x00000002003e7306 */ /* 0x0004e20000200c00 */
[----:B0-----:R-:W-:Y:S02]  /*3620*/  SHF.R.U32.HI R0, RZ, 0x8, R23 ;  /* 0x00000008ff007819 */ /* 0x001fe40000011617 */
[----:B------:R-:W-:-:S02]  /*3630*/  IADD3 R3, PT, PT, R3, -0x80, RZ ;  /* 0xffffff8003037810 */ /* 0x000fc40007ffe0ff */
[----:B------:R-:W-:Y:S02]  /*3640*/  LOP3.LUT R0, R0, 0xff, RZ, 0xc0, !PT ;  /* 0x000000ff00007812 */ /* 0x000fe400078ec0ff */
[----:B------:R-:W-:Y:S01]  /*3650*/  SHF.R.U32.HI R23, RZ, 0x10, R23 ;  /* 0x00000010ff177819 */ /* 0x000fe20000011617 */
[----:B------:R0:W4:Y:S01]  /*3660*/  I2F.F16 R63, R3 ;  /* 0x00000003003f7306 */ /* 0x0001220000200c00 */
[----:B------:R-:W-:Y:S02]  /*3670*/  IADD3 R72, PT, PT, R0, -0x80, RZ ;  /* 0xffffff8000487810 */ /* 0x000fe40007ffe0ff */
[----:B-----5:R-:W-:Y:S02]  /*3680*/  LOP3.LUT R0, R8, 0xff, RZ, 0xc0, !PT ;  /* 0x000000ff08007812 */ /* 0x020fe400078ec0ff */
[----:B--2---:R-:W-:Y:S02]  /*3690*/  LOP3.LUT R2, R9, 0xff, RZ, 0xc0, !PT ;  /* 0x000000ff09027812 */ /* 0x004fe400078ec0ff */
[----:B------:R-:W-:Y:S01]  /*36a0*/  IADD3 R0, PT, PT, R0, -0x80, RZ ;  /* 0xffffff8000007810 */ /* 0x000fe20007ffe0ff */
[----:B------:R-:W2:Y:S01]  /*36b0*/  I2F.F16 R72, R72 ;  /* 0x0000004800487306 */ /* 0x000ea20000200c00 */
[----:B------:R-:W-:-:S02]  /*36c0*/  IADD3 R2, PT, PT, R2, -0x80, RZ ;  /* 0xffffff8002027810 */ /* 0x000fc40007ffe0ff */
[----:B0-----:R-:W-:Y:S02]  /*36d0*/  LOP3.LUT R3, R10, 0xff, RZ, 0xc0, !PT ;  /* 0x000000ff0a037812 */ /* 0x001fe400078ec0ff */
[----:B------:R-:W-:Y:S02]  /*36e0*/  LOP3.LUT R23, R23, 0xff, RZ, 0xc0, !PT ;  /* 0x000000ff17177812 */ /* 0x000fe400078ec0ff */
[----:B------:R-:W-:Y:S01]  /*36f0*/  IADD3 R3, PT, PT, R3, -0x80, RZ ;  /* 0xffffff8003037810 */ /* 0x000fe20007ffe0ff */
[----:B------:R0:W1:Y:S01]  /*3700*/  I2F.F16 R70, R0 ;  /* 0x0000000000467306 */ /* 0x0000620000200c00 */
[----:B------:R-:W-:Y:S02]  /*3710*/  SHF.R.U32.HI R22, RZ, 0x10, R22 ;  /* 0x00000010ff167819 */ /* 0x000fe40000011616 */
[----:B------:R-:W-:Y:S02]  /*3720*/  LEA.HI R60, R8, 0xffffff80, RZ, 0x8 ;  /* 0xffffff80083c7811 */ /* 0x000fe400078f40ff */
[----:B------:R-:W-:-:S02]  /*3730*/  LEA.HI R59, R9, 0xffffff80, RZ, 0x8 ;  /* 0xffffff80093b7811 */ /* 0x000fc400078f40ff */
[----:B------:R-:W-:Y:S01]  /*3740*/  LEA.HI R57, R10, 0xffffff80, RZ, 0x8 ;  /* 0xffffff800a397811 */ /* 0x000fe200078f40ff */
[----:B------:R3:W1:Y:S01]  /*3750*/  I2F.F16 R69, R2 ;  /* 0x0000000200457306 */ /* 0x0006620000200c00 */
[--C-:B0-----:R-:W-:Y:S02]  /*3760*/  SHF.R.U32.HI R0, RZ, 0x8, R8.reuse ;  /* 0x00000008ff007819 */ /* 0x101fe40000011608 */
[----:B------:R-:W-:Y:S02]  /*3770*/  SHF.R.U32.HI R8, RZ, 0x10, R8 ;  /* 0x00000010ff087819 */ /* 0x000fe40000011608 */
[----:B------:R-:W-:Y:S02]  /*3780*/  LOP3.LUT R0, R0, 0xff, RZ, 0xc0, !PT ;  /* 0x000000ff00007812 */ /* 0x000fe400078ec0ff */
[----:B------:R-:W-:Y:S01]  /*3790*/  IADD3 R23, PT, PT, R23, -0x80, RZ ;  /* 0xffffff8017177810 */ /* 0x000fe20007ffe0ff */
[----:B------:R0:W1:Y:S01]  /*37a0*/  I2F.F16 R68, R3 ;  /* 0x0000000300447306 */ /* 0x0000620000200c00 */
[----:B------:R-:W-:-:S02]  /*37b0*/  IADD3 R0, PT, PT, R0, -0x80, RZ ;  /* 0xffffff8000007810 */ /* 0x000fc40007ffe0ff */
[--C-:B---3--:R-:W-:Y:S02]  /*37c0*/  SHF.R.U32.HI R2, RZ, 0x8, R9.reuse ;  /* 0x00000008ff027819 */ /* 0x108fe40000011609 */
[----:B------:R-:W-:Y:S02]  /*37d0*/  SHF.R.U32.HI R9, RZ, 0x10, R9 ;  /* 0x00000010ff097819 */ /* 0x000fe40000011609 */
[----:B------:R-:W-:Y:S01]  /*37e0*/  LOP3.LUT R2, R2, 0xff, RZ, 0xc0, !PT ;  /* 0x000000ff02027812 */ /* 0x000fe200078ec0ff */
[----:B------:R3:W1:Y:S01]  /*37f0*/  I2F.F16 R96, R0 ;  /* 0x0000000000607306 */ /* 0x0006620000200c00 */
[--C-:B0-----:R-:W-:Y:S02]  /*3800*/  SHF.R.U32.HI R3, RZ, 0x8, R10.reuse ;  /* 0x00000008ff037819 */ /* 0x101fe4000001160a */
[----:B------:R-:W-:Y:S02]  /*3810*/  IADD3 R2, PT, PT, R2, -0x80, RZ ;  /* 0xffffff8002027810 */ /* 0x000fe40007ffe0ff */
[----:B------:R-:W-:-:S02]  /*3820*/  SHF.R.U32.HI R10, RZ, 0x10, R10 ;  /* 0x00000010ff0a7819 */ /* 0x000fc4000001160a */
[----:B------:R-:W-:Y:S01]  /*3830*/  LOP3.LUT R20, R20, 0xff, RZ, 0xc0, !PT ;  /* 0x000000ff14147812 */ /* 0x000fe200078ec0ff */
[----:B------:R0:W0:Y:S01]  /*3840*/  I2F.F16 R98, R2 ;  /* 0x0000000200627306 */ /* 0x0000220000200c00 */
[----:B---3--:R-:W-:Y:S02]  /*3850*/  LOP3.LUT R0, R12, 0xff, RZ, 0xc0, !PT ;  /* 0x000000ff0c007812 */ /* 0x008fe400078ec0ff */
[----:B------:R-:W-:Y:S02]  /*3860*/  LOP3.LUT R21, R21, 0xff, RZ, 0xc0, !PT ;  /* 0x000000ff15157812 */ /* 0x000fe400078ec0ff */
[----:B------:R-:W-:Y:S02]  /*3870*/  IADD3 R102, PT, PT, R0, -0x80, RZ ;  /* 0xffffff8000667810 */ /* 0x000fe40007ffe0ff */
[----:B------:R-:W-:Y:S01]  /*3880*/  LOP3.LUT R0, R13, 0xff, RZ, 0xc0, !PT ;  /* 0x000000ff0d007812 */ /* 0x000fe200078ec0ff */
[----:B------:R3:W0:Y:S01]  /*3890*/  I2F.F16 R71, R23 ;  /* 0x0000001700477306 */ /* 0x0006220000200c00 */
[----:B------:R-:W-:-:S02]  /*38a0*/  LOP3.LUT R22, R22, 0xff, RZ, 0xc0, !PT ;  /* 0x000000ff16167812 */ /* 0x000fc400078ec0ff */
[----:B------:R-:W-:Y:S02]  /*38b0*/  IADD3 R101, PT, PT, R0, -0x80, RZ ;  /* 0xffffff8000657810 */ /* 0x000fe40007ffe0ff */
[----:B------:R-:W-:Y:S02]  /*38c0*/  LOP3.LUT R0, R14, 0xff, RZ, 0xc0, !PT ;  /* 0x000000ff0e007812 */ /* 0x000fe400078ec0ff */
[----:B------:R-:W-:Y:S01]  /*38d0*/  LOP3.LUT R4, R11, 0xff, RZ, 0xc0, !PT ;  /* 0x000000ff0b047812 */ /* 0x000fe200078ec0ff */
[----:B------:R-:W0:Y:S01]  /*38e0*/  I2F.F16 R60, R60 ;  /* 0x0000003c003c7306 */ /* 0x000e220000200c00 */
[----:B------:R-:W-:Y:S02]  /*38f0*/  IADD3 R100, PT, PT, R0, -0x80, RZ ;  /* 0xffffff8000647810 */ /* 0x000fe40007ffe0ff */
[--C-:B------:R-:W-:Y:S02]  /*3900*/  SHF.R.U32.HI R0, RZ, 0x8, R27.reuse ;  /* 0x00000008ff007819 */ /* 0x100fe4000001161b */
[----:B------:R-:W-:-:S02]  /*3910*/  SHF.R.U32.HI R27, RZ, 0x10, R27 ;  /* 0x00000010ff1b7819 */ /* 0x000fc4000001161b */
[----:B------:R-:W-:Y:S01]  /*3920*/  LOP3.LUT R8, R8, 0xff, RZ, 0xc0, !PT ;  /* 0x000000ff08087812 */ /* 0x000fe200078ec0ff */
[----:B------:R-:W1:Y:S01]  /*3930*/  I2F.F16 R59, R59 ;  /* 0x0000003b003b7306 */ /* 0x000e620000200c00 */
[----:B------:R-:W-:Y:S02]  /*3940*/  LOP3.LUT R9, R9, 0xff, RZ, 0xc0, !PT ;  /* 0x000000ff09097812 */ /* 0x000fe400078ec0ff */
[----:B------:R-:W-:Y:S02]  /*3950*/  LOP3.LUT R3, R3, 0xff, RZ, 0xc0, !PT ;  /* 0x000000ff03037812 */ /* 0x000fe400078ec0ff */
[----:B------:R-:W-:Y:S02]  /*3960*/  LOP3.LUT R10, R10, 0xff, RZ, 0xc0, !PT ;  /* 0x000000ff0a0a7812 */ /* 0x000fe400078ec0ff */
[----:B0-----:R-:W-:Y:S01]  /*3970*/  LOP3.LUT R2, R15, 0xff, RZ, 0xc0, !PT ;  /* 0x000000ff0f027812 */ /* 0x001fe200078ec0ff */
[----:B------:R-:W0:Y:S01]  /*3980*/  I2F.F16 R57, R57 ;  /* 0x0000003900397306 */ /* 0x000e220000200c00 */
[----:B------:R-:W-:-:S02]  /*3990*/  LOP3.LUT R0, R0, 0xff, RZ, 0xc0, !PT ;  /* 0x000000ff00007812 */ /* 0x000fc400078ec0ff */
[----:B------:R-:W-:Y:S02]  /*39a0*/  LOP3.LUT R27, R27, 0xff, RZ, 0xc0, !PT ;  /* 0x000000ff1b1b7812 */ /* 0x000fe400078ec0ff */
[----:B------:R-:W-:Y:S02]  /*39b0*/  LEA.HI R31, R11, 0xffffff80, RZ, 0x8 ;  /* 0xffffff800b1f7811 */ /* 0x000fe400078f40ff */
[----:B------:R-:W-:Y:S01]  /*39c0*/  IADD3 R20, PT, PT, R20, -0x80, RZ ;  /* 0xffffff8014147810 */ /* 0x000fe20007ffe0ff */
[----:B------:R-:W0:Y:S01]  /*39d0*/  I2F.F16 R102, R102 ;  /* 0x0000006600667306 */ /* 0x000e220000200c00 */
[----:B------:R-:W-:Y:S02]  /*39e0*/  IADD3 R21, PT, PT, R21, -0x80, RZ ;  /* 0xffffff8015157810 */ /* 0x000fe40007ffe0ff */
[----:B------:R-:W-:Y:S02]  /*39f0*/  IADD3 R22, PT, PT, R22, -0x80, RZ ;  /* 0xffffff8016167810 */ /* 0x000fe40007ffe0ff */
[----:B------:R-:W-:-:S02]  /*3a00*/  LEA.HI R66, R12, 0xffffff80, RZ, 0x8 ;  /* 0xffffff800c427811 */ /* 0x000fc400078f40ff */
[----:B------:R-:W-:Y:S01]  /*3a10*/  LEA.HI R65, R13, 0xffffff80, RZ, 0x8 ;  /* 0xffffff800d417811 */ /* 0x000fe200078f40ff */
[----:B------:R-:W0:Y:S01]  /*3a20*/  I2F.F16 R31, R31 ;  /* 0x0000001f001f7306 */ /* 0x000e220000200c00 */
[----:B------:R-:W-:Y:S02]  /*3a30*/  LEA.HI R64, R14, 0xffffff80, RZ, 0x8 ;  /* 0xffffff800e407811 */ /* 0x000fe400078f40ff */
[----:B---3--:R-:W-:Y:S02]  /*3a40*/  LEA.HI R23, R15, 0xffffff80, RZ, 0x8 ;  /* 0xffffff800f177811 */ /* 0x008fe400078f40ff */
[----:B------:R-:W-:Y:S02]  /*3a50*/  IADD3 R4, PT, PT, R4, -0x80, RZ ;  /* 0xffffff8004047810 */ /* 0x000fe40007ffe0ff */
        /* <DEDUP_REMOVED lines=19> */
[----:B------:R-:W0:Y:S08]  /*3b90*/  I2F.F16 R101, R101 ;  /* 0x0000006500657306 */ /* 0x000e300000200c00 */
[----:B------:R-:W0:Y:S08]  /*3ba0*/  I2F.F16 R100, R100 ;  /* 0x0000006400647306 */ /* 0x000e300000200c00 */
        /* <DEDUP_REMOVED lines=17> */
[----:B------:R-:W-:Y:S01]  /*3cc0*/  FFMA.FTZ R115, R9, R8, RZ ;  /* 0x0000000809737223 */ /* 0x000fe200000100ff */
[----:B------:R-:W-:Y:S02]  /*3cd0*/  HADD2.F32 R8, -RZ, R85.H0_H0 ;  /* 0x20000055ff087230 */ /* 0x000fe40000004100 */
[----:B------:R-:W-:Y:S01]  /*3ce0*/  FFMA.FTZ R27, R27, R2, R0 ;  /* 0x000000021b1b7223 */ /* 0x000fe20000010000 */
[----:B------:R-:W-:Y:S02]  /*3cf0*/  HADD2.F32 R0, -RZ, R3.H0_H0 ;  /* 0x20000003ff007230 */ /* 0x000fe40000004100 */
[----:B------:R-:W-:Y:S01]  /*3d00*/  FFMA.FTZ R10, R9, R10, RZ ;  /* 0x0000000a090a7223 */ /* 0x000fe200000100ff */
        /* <DEDUP_REMOVED lines=46> */
[----:B------:R-:W-:Y:S02]  /*3ff0*/  HADD2.F32 R2, -RZ, R81.H0_H0 ;  /* 0x20000051ff027230 */ /* 0x000fe40000004100 */
        /* <DEDUP_REMOVED lines=25> */
.L_x_3584:
[----:B0-----:R-:W-:Y:S02]  /*4190*/  SHF.R.U32.HI R0, RZ, 0x8, R12 ;  /* 0x00000008ff007819 */ /* 0x001fe4000001160c */
[----:B------:R-:W-:Y:S02]  /*41a0*/  SHF.R.U32.HI R2, RZ, 0x8, R13 ;  /* 0x00000008ff027819 */ /* 0x000fe4000001160d */
[----:B------:R-:W-:Y:S02]  /*41b0*/  LOP3.LUT R0, R0, 0xff, RZ, 0xc0, !PT ;  /* 0x000000ff00007812 */ /* 0x000fe400078ec0ff */
[----:B------:R-:W-:Y:S02]  /*41c0*/  SHF.R.U32.HI R3, RZ, 0x8, R14 ;  /* 0x00000008ff037819 */ /* 0x000fe4000001160e */
[----:B------:R-:W-:Y:S02]  /*41d0*/  IADD3 R0, PT, PT, R0, -0x80, RZ ;  /* 0xffffff8000007810 */ /* 0x000fe40007ffe0ff */
[----:B------:R-:W-:-:S02]  /*41e0*/  SHF.R.U32.HI R12, RZ, 0x10, R12 ;  /* 0x00000010ff0c7819 */ /* 0x000fc4000001160c */
[----:B------:R-:W-:Y:S01]  /*41f0*/  SHF.R.U32.HI R13, RZ, 0x10, R13 ;  /* 0x00000010ff0d7819 */ /* 0x000fe2000001160d */
[----:B------:R0:W1:Y:S01]  /*4200*/  I2F.F16 R105, R0 ;  /* 0x0000000000697306 */ /* 0x0000620000200c00 */
[----:B------:R-:W-:Y:S02]  /*4210*/  SHF.R.U32.HI R14, RZ, 0x10, R14 ;  /* 0x00000010ff0e7819 */ /* 0x000fe4000001160e */
[----:B------:R-:W-:Y:S02]  /*4220*/  SHF.R.U32.HI R4, RZ, 0x8, R15 ;  /* 0x00000008ff047819 */ /* 0x000fe4000001160f */
[----:B------:R-:W-:Y:S02]  /*4230*/  LOP3.LUT R12, R12, 0xff, RZ, 0xc0, !PT ;  /* 0x000000ff0c0c7812 */ /* 0x000fe400078ec0ff */
[----:B------:R-:W-:Y:S02]  /*4240*/  LOP3.LUT R13, R13, 0xff, RZ, 0xc0, !PT ;  /* 0x000000ff0d0d7812 */ /* 0x000fe400078ec0ff */
[----:B0-----:R-:W-:-:S02]  /*4250*/  LOP3.LUT R0, R14, 0xff, RZ, 0xc0, !PT ;  /* 0x000000ff0e007812 */ /* 0x001fc400078ec0ff */
[----:B------:R-:W-:Y:S02]  /*4260*/  LOP3.LUT R2, R2, 0xff, RZ, 0xc0, !PT ;  /* 0x000000ff02027812 */ /* 0x000fe400078ec0ff */
[----:B------:R-:W-:Y:S02]  /*4270*/  LOP3.LUT R3, R3, 0xff, RZ, 0xc0, !PT ;  /* 0x000000ff03037812 */ /* 0x000fe400078ec0ff */
[----:B------:R-:W-:Y:S02]  /*4280*/  LOP3.LUT R4, R4, 0xff, RZ, 0xc0, !PT ;  /* 0x000000ff04047812 */ /* 0x000fe400078ec0ff */
[----:B------:R-:W-:Y:S02]  /*4290*/  LEA.HI R27, R16, 0xffffff80, RZ, 0x8 ;  /* 0xffffff80101b7811 */ /* 0x000fe400078f40ff */
[----:B------:R-:W-:Y:S02]  /*42a0*/  LEA.HI R10, R17, 0xffffff80, RZ, 0x8 ;  /* 0xffffff80110a7811 */ /* 0x000fe400078f40ff */
[----:B------:R-:W-:-:S02]  /*42b0*/  LEA.HI R9, R18, 0xffffff80, RZ, 0x8 ;  /* 0xffffff8012097811 */ /* 0x000fc400078f40ff */
[----:B------:R-:W-:Y:S01]  /*42c0*/  LEA.HI R8, R19, 0xffffff80, RZ, 0x8 ;  /* 0xffffff8013087811 */ /* 0x000fe200078f40ff */
[----:B------:R-:W0:Y:S01]  /*42d0*/  I2F.F16 R27, R27 ;  /* 0x0000001b001b7306 */ /* 0x000e220000200c00 */
[----:B------:R-:W-:Y:S02]  /*42e0*/  IADD3 R12, PT, PT, R12, -0x80, RZ ;  /* 0xffffff800c0c7810 */ /* 0x000fe40007ffe0ff */
[----:B------:R-:W-:Y:S02]  /*42f0*/  IADD3 R13, PT, PT, R13, -0x80, RZ ;  /* 0xffffff800d0d7810 */ /* 0x000fe40007ffe0ff */
[----:B------:R-:W-:Y:S02]  /*4300*/  IADD3 R109, PT, PT, R0, -0x80, RZ ;  /* 0xffffff80006d7810 */ /* 0x000fe40007ffe0ff */
[----:B------:R-:W-:Y:S01]  /*4310*/  IADD3 R2, PT, PT, R2, -0x80, RZ ;  /* 0xffffff8002027810 */ /* 0x000fe20007ffe0ff */
[----:B------:R-:W2:Y:S01]  /*4320*/  I2F.F16 R10, R10 ;  /* 0x0000000a000a7306 */ /* 0x000ea20000200c00 */
[----:B------:R-:W-:-:S02]  /*4330*/  IADD3 R3, PT, PT, R3, -0x80, RZ ;  /* 0xffffff8003037810 */ /* 0x000fc40007ffe0ff */
[----:B------:R-:W-:Y:S02]  /*4340*/  IADD3 R4, PT, PT, R4, -0x80, RZ ;  /* 0xffffff8004047810 */ /* 0x000fe40007ffe0ff */
[----:B------:R-:W-:-:S03]  /*4350*/  SHF.R.U32.HI R0, RZ, 0x10, R15 ;  /* 0x00000010ff007819 */ /* 0x000fc6000001160f */
[----:B------:R-:W3:Y:S01]  /*4360*/  I2F.F16 R9, R9 ;  /* 0x0000000900097306 */ /* 0x000ee20000200c00 */
[----:B------:R-:W-:-:S07]  /*4370*/  LOP3.LUT R0, R0, 0xff, RZ, 0xc0, !PT ;  /* 0x000000ff00007812 */ /* 0x000fce00078ec0ff */
[----:B------:R-:W4:Y:S08]  /*4380*/  I2F.F16 R8, R8 ;  /* 0x0000000800087306 */ /* 0x000f300000200c00 */
[----:B------:R-:W0:Y:S08]  /*4390*/  I2F.F16 R12, R12 ;  /* 0x0000000c000c7306 */ /* 0x000e300000200c00 */
[----:B------:R0:W0:Y:S08]  /*43a0*/  I2F.F16 R108, R2 ;  /* 0x00000002006c7306 */ /* 0x0000300000200c00 */
[----:B------:R-:W0:Y:S08]  /*43b0*/  I2F.F16 R13, R13 ;  /* 0x0000000d000d7306 */ /* 0x000e300000200c00 */
[----:B------:R0:W0:Y:S08]  /*43c0*/  I2F.F16 R14, R3 ;  /* 0x00000003000e7306 */ /* 0x0000300000200c00 */
[----:B------:R-:W0:Y:S08]  /*43d0*/  I2F.F16 R109, R109 ;  /* 0x0000006d006d7306 */ /* 0x000e300000200c00 */
        /* <DEDUP_REMOVED lines=26> */
[----:B------:R-:W-:Y:S02]  /*4580*/  HADD2.F32 R78, -RZ, R95.H0_H0 ;  /* 0x2000005fff4e7230 */ /* 0x000fe40000004100 */
[----:B------:R-:W-:Y:S01]  /*4590*/  FFMA.FTZ R33, R80, R33, RZ ;  /* 0x0000002150217223 */ /* 0x000fe200000100ff */
[-C--:B------:R-:W-:Y:S01]  /*45a0*/  FFMA.FTZ R30, R15, R2.reuse, R30 ;  /* 0x000000020f1e7223 */ /* 0x080fe2000001001e */
        /* <DEDUP_REMOVED lines=43> */
[--C-:B------:R-:W-:Y:S02]  /*4860*/  HADD2.F32 R7, -RZ, R41.reuse.H1_H1 ;  /* 0x30000029ff077230 */ /* 0x100fe40000004100 */
[-C--:B------:R-:W-:Y:S01]  /*4870*/  FFMA.FTZ R26, R26, R2.reuse, R75 ;  /* 0x000000021a1a7223 */ /* 0x080fe2000001004b */
[----:B------:R-:W-:Y:S01]  /*4880*/  FFMA.FTZ R2, R106, R2, R3 ;  /* 0x000000026a027223 */ /* 0x000fe20000010003 */
[----:B------:R-:W-:Y:S02]  /*4890*/  HADD2.F32 R3, -RZ, R41.H0_H0 ;  /* 0x20000029ff037230 */ /* 0x000fe40000004100 */
[----:B------:R-:W-:-:S02]  /*48a0*/  HADD2.F32 R15, -RZ, R40.H0_H0 ;  /* 0x20000028ff0f7230 */ /* 0x000fc40000004100 */
[-C--:B------:R-:W-:Y:S01]  /*48b0*/  FFMA.FTZ R26, R83, R5.reuse, R26 ;  /* 0x00000005531a7223 */ /* 0x080fe2000001001a */
[----:B------:R-:W-:Y:S02]  /*48c0*/  HADD2.F32 R29, -RZ, R40.H1_H1 ;  /* 0x30000028ff1d7230 */ /* 0x000fe40000004100 */
[----:B------:R-:W-:Y:S01]  /*48d0*/  FFMA.FTZ R2, R25, R5, R2 ;  /* 0x0000000519027223 */ /* 0x000fe20000010002 */
        /* <DEDUP_REMOVED lines=12> */
.L_x_3585:
[----:B------:R-:W-:Y:S02]  /*49a0*/  IADD3 R15, PT, PT, R0, -0x80, RZ ;  /* 0xffffff80000f7810 */ /* 0x000fe40007ffe0ff */
[----:B0-----:R-:W-:Y:S02]  /*49b0*/  LOP3.LUT R2, R17, 0xff, RZ, 0xc0, !PT ;  /* 0x000000ff11027812 */ /* 0x001fe400078ec0ff */
[----:B------:R-:W-:Y:S02]  /*49c0*/  LOP3.LUT R0, R16, 0xff, RZ, 0xc0, !PT ;  /* 0x000000ff10007812 */ /* 0x000fe400078ec0ff */
[----:B------:R-:W-:Y:S01]  /*49d0*/  IADD3 R25, PT, PT, R2, -0x80, RZ ;  /* 0xffffff8002197810 */ /* 0x000fe20007ffe0ff */
[----:B------:R-:W0:Y:S01]  /*49e0*/  I2F.F16 R15, R15 ;  /* 0x0000000f000f7306 */ /* 0x000e220000200c00 */
[----:B------:R-:W-:Y:S02]  /*49f0*/  IADD3 R0, PT, PT, R0, -0x80, RZ ;  /* 0xffffff8000007810 */ /* 0x000fe40007ffe0ff */
[----:B------:R-:W-:-:S02]  /*4a00*/  LOP3.LUT R2, R18, 0xff, RZ, 0xc0, !PT ;  /* 0x000000ff12027812 */ /* 0x000fc400078ec0ff */
[----:B------:R-:W-:Y:S02]  /*4a10*/  LOP3.LUT R3, R19, 0xff, RZ, 0xc0, !PT ;  /* 0x000000ff13037812 */ /* 0x000fe400078ec0ff */
[----:B------:R-:W-:Y:S01]  /*4a20*/  IADD3 R26, PT, PT, R2, -0x80, RZ ;  /* 0xffffff80021a7810 */ /* 0x000fe20007ffe0ff */
[----:B------:R1:W2:Y:S01]  /*4a30*/  I2F.F16 R24, R0 ;  /* 0x0000000000187306 */ /* 0x0002a20000200c00 */
[----:B------:R-:W-:Y:S02]  /*4a40*/  SHF.R.U32.HI R2, RZ, 0x8, R16 ;  /* 0x00000008ff027819 */ /* 0x000fe40000011610 */
[----:B------:R-:W-:Y:S02]  /*4a50*/  IADD3 R3, PT, PT, R3, -0x80, RZ ;  /* 0xffffff8003037810 */ /* 0x000fe40007ffe0ff */
[----:B------:R-:W-:Y:S02]  /*4a60*/  LOP3.LUT R2, R2, 0xff, RZ, 0xc0, !PT ;  /* 0x000000ff02027812 */ /* 0x000fe400078ec0ff */
[----:B------:R-:W-:Y:S01]  /*4a70*/  SHF.R.U32.HI R4, RZ, 0x8, R18 ;  /* 0x00000008ff047819 */ /* 0x000fe20000011612 */
[----:B------:R3:W4:Y:S01]  /*4a80*/  I2F.F16 R28, R3 ;  /* 0x00000003001c7306 */ /* 0x0007220000200c00 */
[----:B-1----:R-:W-:-:S02]  /*4a90*/  SHF.R.U32.HI R0, RZ, 0x8, R17 ;  /* 0x00000008ff007819 */ /* 0x002fc40000011611 */
[----:B------:R-:W-:Y:S02]  /*4aa0*/  SHF.R.U32.HI R17, RZ, 0x10, R17 ;  /* 0x00000010ff117819 */ /* 0x000fe40000011611 */
[----:B------:R-:W-:Y:S02]  /*4ab0*/  LOP3.LUT R0, R0, 0xff, RZ, 0xc0, !PT ;  /* 0x000000ff00007812 */ /* 0x000fe400078ec0ff */
[----:B------:R-:W-:Y:S01]  /*4ac0*/  IADD3 R2, PT, PT, R2, -0x80, RZ ;  /* 0xffffff8002027810 */ /* 0x000fe20007ffe0ff */
[----:B------:R-:W1:Y:S01]  /*4ad0*/  I2F.F16 R25, R25 ;  /* 0x0000001900197306 */ /* 0x000e620000200c00 */
[----:B------:R-:W-:Y:S02]  /*4ae0*/  IADD3 R0, PT, PT, R0, -0x80, RZ ;  /* 0xffffff8000007810 */ /* 0x000fe40007ffe0ff */
[----:B------:R-:W-:Y:S02]  /*4af0*/  SHF.R.U32.HI R18, RZ, 0x10, R18 ;  /* 0x00000010ff127819 */ /* 0x000fe40000011612 */
[----:B---3--:R-:W-:-:S02]  /*4b00*/  LOP3.LUT R3, R17, 0xff, RZ, 0xc0, !PT ;  /* 0x000000ff11037812 */ /* 0x008fc400078ec0ff */
[----:B------:R-:W-:Y:S01]  /*4b10*/  SHF.R.U32.HI R16, RZ, 0x10, R16 ;  /* 0x00000010ff107819 */ /* 0x000fe20000011610 */
[----:B------:R3:W0:Y:S01]  /*4b20*/  I2F.F16 R29, R2 ;  /* 0x00000002001d7306 */ /* 0x0006220000200c00 */
[----:B------:R-:W-:Y:S02]  /*4b30*/  SHF.R.U32.HI R5, RZ, 0x8, R19 ;  /* 0x00000008ff057819 */ /* 0x000fe40000011613 */
        /* <DEDUP_REMOVED lines=9> */
[--C-:B-----5:R-:W-:Y:S02]  /*4bd0*/  SHF.R.U32.HI R0, RZ, 0x8, R11.reuse ;  /* 0x00000008ff007819 */ /* 0x120fe4000001160b */
[----:B------:R-:W-:Y:S02]  /*4be0*/  SHF.R.U32.HI R11, RZ, 0x10, R11 ;  /* 0x00000010ff0b7819 */ /* 0x000fe4000001160b */
[----:B------:R-:W-:-:S02]  /*4bf0*/  LOP3.LUT R0, R0, 0xff, RZ, 0xc0, !PT ;  /* 0x000000ff00007812 */ /* 0x000fc400078ec0ff */
[----:B------:R-:W-:Y:S01]  /*4c00*/  LOP3.LUT R2, R11, 0xff, RZ, 0xc0, !PT ;  /* 0x000000ff0b027812 */ /* 0x000fe200078ec0ff */
[----:B------:R0:W0:Y:S01]  /*4c10*/  I2F.F16 R30, R16 ;  /* 0x00000010001e7306 */ /* 0x0000220000200c00 */
[----:B------:R-:W-:Y:S02]  /*4c20*/  IADD3 R4, PT, PT, R4, -0x80, RZ ;  /* 0xffffff8004047810 */ /* 0x000fe40007ffe0ff */
[----:B------:R-:W-:Y:S02]  /*4c30*/  IADD3 R5, PT, PT, R5, -0x80, RZ ;  /* 0xffffff8005057810 */ /* 0x000fe40007ffe0ff */
[----:B------:R-:W-:Y:S02]  /*4c40*/  IADD3 R0, PT, PT, R0, -0x80, RZ ;  /* 0xffffff8000007810 */ /* 0x000fe40007ffe0ff */
[----:B------:R-:W-:Y:S01]  /*4c50*/  IADD3 R2, PT, PT, R2, -0x80, RZ ;  /* 0xffffff8002027810 */ /* 0x000fe20007ffe0ff */
[----:B------:R0:W0:Y:S01]  /*4c60*/  I2F.F16 R32, R3 ;  /* 0x0000000300207306 */ /* 0x0000220000200c00 */
[----:B------:R-:W-:-:S04]  /*4c70*/  SHF.R.U32.HI R19, RZ, 0x10, R19 ;  /* 0x00000010ff137819 */ /* 0x000fc80000011613 */
[----:B------:R-:W-:-:S03]  /*4c80*/  LOP3.LUT R19, R19, 0xff, RZ, 0xc0, !PT ;  /* 0x000000ff13137812 */ /* 0x000fc600078ec0ff */
[----:B------:R0:W0:Y:S01]  /*4c90*/  I2F.F16 R18, R4 ;  /* 0x0000000400127306 */ /* 0x0000220000200c00 */
[----:B------:R-:W-:-:S07]  /*4ca0*/  IADD3 R19, PT, PT, R19, -0x80, RZ ;  /* 0xffffff8013137810 */ /* 0x000fce0007ffe0ff */
        /* <DEDUP_REMOVED lines=41> */
[--C-:B-1----:R-:W-:Y:S02]  /*4f40*/  HADD2.F32 R4, -RZ, R2.reuse.H0_H0 ;  /* 0x20000002ff047230 */ /* 0x102fe40000004100 */
[C---:B------:R-:W-:Y:S01]  /*4f50*/  FFMA.FTZ R79, R5.reuse, R76, R79 ;  /* 0x0000004c054f7223 */ /* 0x040fe2000001004f */
[----:B------:R-:W-:Y:S02]  /*4f60*/  HADD2.F32 R7, -RZ, R2.H1_H1 ;  /* 0x30000002ff077230 */ /* 0x000fe40000004100 */
[----:B------:R-:W-:Y:S01]  /*4f70*/  FFMA.FTZ R77, R5, R78, R77 ;  /* 0x0000004e054d7223 */ /* 0x000fe2000001004d */
[----:B------:R-:W-:Y:S02]  /*4f80*/  HADD2.F32 R5, -RZ, R70.H0_H0 ;  /* 0x20000046ff057230 */ /* 0x000fe40000004100 */
        /* <DEDUP_REMOVED lines=49> */
.L_x_3586:
[----:B------:R-:W-:Y:S05]  /*52a0*/  @P0 BRA `(.L_x_3587) ;  /* 0x0000000400680947 */ /* 0x000fea0003800000 */
        /* <DEDUP_REMOVED lines=41> */
[----:B------:R-:W-:Y:S02]  /*5540*/  FFMA.FTZ R6, R22, R16, R61 ;  /* 0x0000001016067223 */ /* 0x000fe4000001003d */
[-C--:B------:R-:W-:Y:S01]  /*5550*/  FFMA.FTZ R16, R7, R3.reuse, R2 ;  /* 0x0000000307107223 */ /* 0x080fe20000010002 */
[----:B-1----:R-:W-:Y:S02]  /*5560*/  HADD2.F32 R2, -RZ, R5.H0_H0 ;  /* 0x20000005ff027230 */ /* 0x002fe40000004100 */
[----:B------:R-:W-:Y:S01]  /*5570*/  FFMA.FTZ R22, R21, R3, R6 ;  /* 0x0000000315167223 */ /* 0x000fe20000010006 */
[----:B------:R-:W-:-:S02]  /*5580*/  HADD2.F32 R3, -RZ, R4.H0_H0 ;  /* 0x20000004ff037230 */ /* 0x000fc40000004100 */
[----:B------:R-:W-:Y:S02]  /*5590*/  HADD2.F32 R6, -RZ, R5.H1_H1 ;  /* 0x30000005ff067230 */ /* 0x000fe40000004100 */
        /* <DEDUP_REMOVED lines=10> */
[-C--:B------:R-:W-:Y:S01]  /*5640*/  FFMA.FTZ R5, R96, R4.reuse, R5 ;  /* 0x0000000460057223 */ /* 0x080fe20000010005 */
        /* <DEDUP_REMOVED lines=18> */
[----:B------:R-:W-:Y:S01]  /*5770*/  FMUL.FTZ R21, R4, R21 ;  /* 0x0000001504157220 */ /* 0x000fe20000410000 */
[----:B------:R-:W-:Y:S02]  /*5780*/  HADD2.F32 R20, -RZ, R40.H1_H1 ;  /* 0x30000028ff147230 */ /* 0x000fe40000004100 */
[----:B------:R-:W-:Y:S01]  /*5790*/  FFMA.FTZ R3, R16, R6, R3 ;  /* 0x0000000610037223 */ /* 0x000fe20000010003 */
        /* <DEDUP_REMOVED lines=11> */
.L_x_3587:
[----:B------:R-:W1:Y:S01]  /*5850*/  I2F.F16 R19, R19 ;  /* 0x0000001300137306 */ /* 0x000e620000200c00 */
[----:B------:R-:W-:Y:S01]  /*5860*/  @!P1 IADD3 R22, PT, PT, R58, 0x1, RZ ;  /* 0x000000013a169810 */ /* 0x000fe20007ffe0ff */
[----:B------:R-:W-:Y:S06]  /*5870*/  @!P2 BRA `(.L_x_3588) ;  /* 0x000000040068a947 */ /* 0x000fec0003800000 */
[----:B0-----:R-:W0:Y:S01]  /*5880*/  LDS.64 R4, [UR4+0x30] ;  /* 0x00003004ff047984 */ /* 0x001e220008000a00 */
[----:B------:R-:W-:Y:S02]  /*5890*/  HADD2.F32 R0, -RZ, R102.H0_H0 ;  /* 0x20000066ff007230 */ /* 0x000fe40000004100 */
[----:B------:R-:W-:Y:S01]  /*58a0*/  HADD2.F32 R20, -RZ, R101.H0_H0 ;  /* 0x20000065ff147230 */ /* 0x000fe20000004100 */
[----:B------:R-:W2:Y:S01]  /*58b0*/  LDS.64 R6, [UR4+0x38] ;  /* 0x00003804ff067984 */ /* 0x000ea20008000a00 */
[----:B------:R-:W-:Y:S02]  /*58c0*/  HADD2.F32 R2, -RZ, R100.H0_H0 ;  /* 0x20000064ff027230 */ /* 0x000fe40000004100 */
[----:B------:R-:W-:Y:S02]  /*58d0*/  HADD2.F32 R31, -RZ, R108.H0_H0 ;  /* 0x2000006cff1f7230 */ /* 0x000fe40000004100 */
[----:B0-----:R-:W-:Y:S02]  /*58e0*/  HADD2.F32 R3, -RZ, R4.H0_H0 ;  /* 0x20000004ff037230 */ /* 0x001fe40000004100 */
[----:B------:R-:W-:-:S02]  /*58f0*/  HADD2.F32 R11, -RZ, R5.H0_H0 ;  /* 0x20000005ff0b7230 */ /* 0x000fc40000004100 */
[----:B------:R-:W-:Y:S02]  /*5900*/  HADD2.F32 R21, -RZ, R5.H1_H1 ;  /* 0x30000005ff157230 */ /* 0x000fe40000004100 */
[----:B------:R-:W-:Y:S01]  /*5910*/  FFMA.FTZ R0, R0, R3, RZ ;  /* 0x0000000300007223 */ /* 0x000fe200000100ff */
[----:B------:R-:W-:Y:S02]  /*5920*/  HADD2.F32 R16, -RZ, R4.H1_H1 ;  /* 0x30000004ff107230 */ /* 0x000fe40000004100 */
[C---:B------:R-:W-:Y:S01]  /*5930*/  FFMA.FTZ R35, R3.reuse, R20, RZ ;  /* 0x0000001403237223 */ /* 0x040fe200000100ff */
[----:B------:R-:W-:Y:S02]  /*5940*/  HADD2.F32 R5, -RZ, R105.H0_H0 ;  /* 0x20000069ff057230 */ /* 0x000fe40000004100 */
[----:B------:R-:W-:Y:S01]  /*5950*/  FFMA.FTZ R57, R3, R2, RZ ;  /* 0x0000000203397223 */ /* 0x000fe200000100ff */
[----:B------:R-:W-:Y:S02]  /*5960*/  HADD2.F32 R4, -RZ, R99.H0_H0 ;  /* 0x20000063ff047230 */ /* 0x000fe40000004100 */
[----:B------:R-:W-:Y:S01]  /*5970*/  FFMA.FTZ R2, R16, R31, R35 ;  /* 0x0000001f10027223 */ /* 0x000fe20000010023 */
[----:B------:R-:W-:-:S02]  /*5980*/  HADD2.F32 R35, -RZ, R110.H0_H0 ;  /* 0x2000006eff237230 */ /* 0x000fc40000004100 */
[----:B------:R-:W-:Y:S01]  /*5990*/  FFMA.FTZ R0, R5, R16, R0 ;  /* 0x0000001005007223 */ /* 0x000fe20000010000 */
[----:B------:R-:W-:Y:S02]  /*59a0*/  HADD2.F32 R5, -RZ, R14.H0_H0 ;  /* 0x2000000eff057230 */ /* 0x000fe40000004100 */
[----:B------:R-:W-:Y:S01]  /*59b0*/  FFMA.FTZ R60, R3, R4, RZ ;  /* 0x00000004033c7223 */ /* 0x000fe200000100ff */
[----:B------:R-:W-:Y:S02]  /*59c0*/  HADD2.F32 R3, -RZ, R12.H0_H0 ;  /* 0x2000000cff037230 */ /* 0x000fe40000004100 */
[----:B------:R-:W-:Y:S02]  /*59d0*/  HADD2.F32 R4, -RZ, R13.H0_H0 ;  /* 0x2000000dff047230 */ /* 0x000fe40000004100 */
[----:B------:R-:W-:Y:S01]  /*59e0*/  FFMA.FTZ R20, R16, R5, R57 ;  /* 0x0000000510147223 */ /* 0x000fe20000010039 */
[----:B------:R-:W-:Y:S02]  /*59f0*/  HADD2.F32 R31, -RZ, R109.H0_H0 ;  /* 0x2000006dff1f7230 */ /* 0x000fe40000004100 */
[----:B------:R-:W-:Y:S01]  /*5a00*/  FFMA.FTZ R3, R3, R11, R0 ;  /* 0x0000000b03037223 */ /* 0x000fe20000010000 */
[----:B------:R-:W-:-:S02]  /*5a10*/  HADD2.F32 R5, -RZ, R15.H0_H0 ;  /* 0x2000000fff057230 */ /* 0x000fc40000004100 */
[C---:B------:R-:W-:Y:S01]  /*5a20*/  FFMA.FTZ R4, R11.reuse, R4, R2 ;  /* 0x000000040b047223 */ /* 0x040fe20000010002 */
        /* <DEDUP_REMOVED lines=37> */
[----:B-1----:R-:W-:Y:S02]  /*5c80*/  HADD2.F32 R20, -RZ, R19.H0_H0 ;  /* 0x20000013ff147230 */ /* 0x002fe40000004100 */
[----:B------:R-:W-:Y:S01]  /*5c90*/  FFMA.FTZ R2, R7, R2, R4 ;  /* 0x0000000207027223 */ /* 0x000fe20000010004 */
[----:B------:R-:W-:Y:S02]  /*5ca0*/  HADD2.F32 R0, -RZ, R27.H0_H0 ;  /* 0x2000001bff007230 */ /* 0x000fe40000004100 */
[C---:B------:R-:W-:Y:S01]  /*5cb0*/  FFMA.FTZ R5, R6.reuse, R5, R31 ;  /* 0x0000000506057223 */ /* 0x040fe2000001001f */
        /* <DEDUP_REMOVED lines=22> */
.L_x_3588:
[----:B------:R-:W-:Y:S02]  /*5e20*/  @!P1 MOV R58, R22 ;  /* 0x00000016003a9202 */ /* 0x000fe40000000f00 */
[----:B------:R-:W-:Y:S01]  /*5e30*/  @!P1 IADD3 R55, PT, PT, R49, R44, RZ ;  /* 0x0000002c31379210 */ /* 0x000fe20007ffe0ff */
[----:B------:R-:W-:Y:S06]  /*5e40*/  @P0 BRA `(.L_x_3589) ;  /* 0x0000000400680947 */ /* 0x000fec0003800000 */
[----:B0-----:R-:W0:Y:S01]  /*5e50*/  LDS.64 R4, [UR4+0xb0] ;  /* 0x0000b004ff047984 */ /* 0x001e220008000a00 */
[----:B------:R-:W-:Y:S02]  /*5e60*/  HADD2.F32 R101, -RZ, R101.H0_H0 ;  /* 0x20000065ff657230 */ /* 0x000fe40000004100 */
[----:B------:R-:W-:Y:S01]  /*5e70*/  HADD2.F32 R102, -RZ, R102.H0_H0 ;  /* 0x20000066ff667230 */ /* 0x000fe20000004100 */
[----:B------:R-:W2:Y:S01]  /*5e80*/  LDS.64 R2, [UR4+0xb8] ;  /* 0x0000b804ff027984 */ /* 0x000ea20008000a00 */
        /* <DEDUP_REMOVED lines=20> */
[-C--:B------:R-:W-:Y:S01]  /*5fd0*/  FFMA.FTZ R5, R102, R0.reuse, RZ ;  /* 0x0000000066057223 */ /* 0x080fe200000100ff */
[-C--:B------:R-:W-:Y:S01]  /*5fe0*/  FFMA.FTZ R11, R100, R0.reuse, RZ ;  /* 0x00000000640b7223 */ /* 0x080fe200000100ff */
[----:B------:R-:W-:Y:S01]  /*5ff0*/  FFMA.FTZ R99, R99, R0, RZ ;  /* 0x0000000063637223 */ /* 0x000fe200000100ff */
        /* <DEDUP_REMOVED lines=31> */
[----:B-1----:R-:W-:Y:S02]  /*61f0*/  HADD2.F32 R14, -RZ, R19.H0_H0 ;  /* 0x20000013ff0e7230 */ /* 0x002fe40000004100 */
        /* <DEDUP_REMOVED lines=31> */
.L_x_3589:
        /* <DEDUP_REMOVED lines=8> */
.L_x_3581:
        /* <DEDUP_REMOVED lines=13> */
.L_x_3596:
[----:B------:R-:W0:Y:S01]  /*6540*/  LDC R43, c[0x0][0x3ac] ;  /* 0x0000eb00ff2b7b82 */ /* 0x000e220000000800 */
[----:B------:R-:W-:Y:S01]  /*6550*/  ISETP.NE.AND P1, PT, R44, R55, PT ;  /* 0x000000372c00720c */ /* 0x000fe20003f25270 */
[----:B------:R-:W2:-:S12]  /*6560*/  LDG.E.128.CONSTANT R32, desc[UR8][R24.64] ;  /* 0x0000000818207981 */ /* 0x000e98000c1e9d00 */
[----:B------:R-:W-:-:S06]  /*6570*/  @!P1 LEA R38, R58, R1, 0x3 ;  /* 0x000000013a269211 */ /* 0x000fcc00078e18ff */
[----:B------:R-:W3:Y:S01]  /*6580*/  @!P1 LDL.64 R38, [R38+0x8] ;  /* 0x0000080026269983 */ /* 0x000ee20000100a00 */
[----:B0-----:R-:W-:-:S04]  /*6590*/  IMAD.WIDE R16, R43, 0x4, R24 ;  /* 0x000000042b107825 */ /* 0x001fc800078e0218 */
[C---:B------:R-:W-:Y:S02]  /*65a0*/  IMAD.WIDE R36, R43.reuse, 0x4, R16 ;  /* 0x000000042b247825 */ /* 0x040fe400078e0210 */
[----:B-1----:R-:W4:Y:S04]  /*65b0*/  LDG.E.128.CONSTANT R16, desc[UR8][R16.64] ;  /* 0x0000000810107981 */ /* 0x002f28000c1e9d00 */
[----:B------:R-:W4:Y:S01]  /*65c0*/  LDG.E.128.CONSTANT R20, desc[UR8][R36.64] ;  /* 0x0000000824147981 */ /* 0x000f22000c1e9d00 */
[----:B------:R-:W-:-:S04]  /*65d0*/  IMAD.WIDE R4, R43, 0x4, R36 ;  /* 0x000000042b047825 */ /* 0x000fc800078e0224 */
[C---:B------:R-:W-:Y:S02]  /*65e0*/  IMAD.WIDE R8, R43.reuse, 0x4, R4 ;  /* 0x000000042b087825 */ /* 0x040fe400078e0204 */
[----:B------:R-:W5:Y:S02]  /*65f0*/  LDG.E.128.CONSTANT R4, desc[UR8][R4.64] ;  /* 0x0000000804047981 */ /* 0x000f64000c1e9d00 */
[----:B------:R-:W-:Y:S02]  /*6600*/  IMAD.WIDE R2, R43, 0x4, R8 ;  /* 0x000000042b027825 */ /* 0x000fe400078e0208 */
[----:B------:R-:W5:Y:S04]  /*6610*/  LDG.E.128.CONSTANT R8, desc[UR8][R8.64] ;  /* 0x0000000808087981 */ /* 0x000f68000c1e9d00 */
[----:B------:R-:W5:Y:S01]  /*6620*/  LDG.E.128.CONSTANT R12, desc[UR8][R2.64] ;  /* 0x00000008020c7981 */ /* 0x000f62000c1e9d00 */
[----:B------:R-:W-:-:S02]  /*6630*/  @!P1 MOV R28, R0 ;  /* 0x00000000001c9202 */ /* 0x000fc40000000f00 */
[----:B------:R-:W-:-:S03]  /*6640*/  @!P1 IADD3 R26, PT, PT, R58, 0x1, RZ ;  /* 0x000000013a1a9810 */ /* 0x000fc60007ffe0ff */
[----:B------:R0:W5:Y:S01]  /*6650*/  @!P1 LDG.E.U16.CONSTANT R31, desc[UR8][R28.64] ;  /* 0x000000081c1f9981 */ /* 0x000162000c1e9500 */
[----:B------:R-:W-:Y:S02]  /*6660*/  @!P1 MOV R58, R26 ;  /* 0x0000001a003a9202 */ /* 0x000fe40000000f00 */
[----:B------:R-:W-:Y:S02]  /*6670*/  ISETP.NE.AND P2, PT, R45, RZ, PT ;  /* 0x000000ff2d00720c */ /* 0x000fe40003f45270 */
[----:B--2---:R-:W-:Y:S02]  /*6680*/  LOP3.LUT R26, R32, 0x3f003f, RZ, 0xc0, !PT ;  /* 0x003f003f201a7812 */ /* 0x004fe400078ec0ff */
[--C-:B0-----:R-:W-:Y:S02]  /*6690*/  SHF.R.U32.HI R28, RZ, 0x6, R32.reuse ;  /* 0x00000006ff1c7819 */ /* 0x101fe40000011620 */
[----:B------:R-:W-:Y:S02]  /*66a0*/  SHF.R.U32.HI R32, RZ, 0xc, R32 ;  /* 0x0000000cff207819 */ /* 0x000fe40000011620 */
[----:B------:R-:W-:-:S02]  /*66b0*/  LOP3.LUT R36, R33, 0x3f003f, RZ, 0xc0, !PT ;  /* 0x003f003f21247812 */ /* 0x000fc400078ec0ff */
[--C-:B------:R-:W-:Y:S02]  /*66c0*/  SHF.R.U32.HI R59, RZ, 0x6, R33.reuse ;  /* 0x00000006ff3b7819 */ /* 0x100fe40000011621 */
[----:B------:R-:W-:Y:S02]  /*66d0*/  SHF.R.U32.HI R60, RZ, 0xc, R33 ;  /* 0x0000000cff3c7819 */ /* 0x000fe40000011621 */
[----:B------:R-:W-:Y:S02]  /*66e0*/  LOP3.LUT R63, R34, 0x3f003f, RZ, 0xc0, !PT ;  /* 0x003f003f223f7812 */ /* 0x000fe400078ec0ff */
[----:B------:R-:W-:Y:S02]  /*66f0*/  SHF.R.U32.HI R64, RZ, 0x6, R34 ;  /* 0x00000006ff407819 */ /* 0x000fe40000011622 */
[----:B---3--:R-:W-:Y:S02]  /*6700*/  @!P1 PRMT R41, R38, 0x7610, R41 ;  /* 0x0000761026299816 */ /* 0x008fe40000000029 */
[----:B------:R-:W-:-:S02]  /*6710*/  @!P1 PRMT R40, R39, 0x7610, R40 ;  /* 0x0000761027289816 */ /* 0x000fc40000000028 */
[----:B------:R-:W-:Y:S02]  /*6720*/  SHF.R.U32.HI R34, RZ, 0xc, R34 ;  /* 0x0000000cff227819 */ /* 0x000fe40000011622 */
[----:B------:R-:W-:Y:S02]  /*6730*/  SHF.R.U32.HI R61, RZ, 0xc, R35 ;  /* 0x0000000cff3d7819 */ /* 0x000fe40000011623 */
[----:B------:R-:W-:Y:S02]  /*6740*/  @!P1 PRMT R41, R41, 0x7610, R38 ;  /* 0x0000761029299816 */ /* 0x000fe40000000026 */
[----:B------:R-:W-:Y:S02]  /*6750*/  @!P1 PRMT R40, R40, 0x7610, R39 ;  /* 0x0000761028289816 */ /* 0x000fe40000000027 */
[----:B------:R-:W-:Y:S02]  /*6760*/  LOP3.LUT R68, R35, 0x3f003f, RZ, 0xc0, !PT ;  /* 0x003f003f23447812 */ /* 0x000fe400078ec0ff */
        /* <DEDUP_REMOVED lines=19> */
[--C-:B------:R-:W-:Y:S02]  /*68a0*/  SHF.R.U32.HI R37, RZ, 0x6, R22.reuse ;  /* 0x00000006ff257819 */ /* 0x100fe40000011616 */
[----:B------:R-:W-:Y:S02]  /*68b0*/  SHF.R.U32.HI R67, RZ, 0xa, R22 ;  /* 0x0000000aff437819 */ /* 0x000fe40000011616 */
[----:B------:R-:W-:Y:S02]  /*68c0*/  LOP3.LUT R22, R21, 0x300030, R30, 0xf8, !PT ;  /* 0x0030003015167812 */ /* 0x000fe400078ef81e */
[----:B------:R-:W-:Y:S02]  /*68d0*/  LOP3.LUT R21, R23, 0x300030, R20, 0xf8, !PT ;  /* 0x0030003017157812 */ /* 0x000fe400078ef814 */
[----:B------:R-:W-:Y:S02]  /*68e0*/  LOP3.LUT R23, R34, 0x300030, R35, 0xf8, !PT ;  /* 0x0030003022177812 */ /* 0x000fe400078ef823 */
[----:B------:R-:W-:-:S02]  /*68f0*/  LOP3.LUT R20, R32, 0x300030, R65, 0xf8, !PT ;  /* 0x0030003020147812 */ /* 0x000fc400078ef841 */
        /* <DEDUP_REMOVED lines=8> */
[----:B------:R-:W-:Y:S02]  /*6980*/  SHF.R.U32.HI R61, RZ, 0x6, R17 ;  /* 0x00000006ff3d7819 */ /* 0x000fe40000011611 */
        /* <DEDUP_REMOVED lines=23> */
[----:B------:R-:W-:Y:S02]  /*6b00*/  LOP3.LUT R17, R17, 0x300030, R62, 0xf8, !PT ;  /* 0x0030003011117812 */ /* 0x000fe400078ef83e */
        /* <DEDUP_REMOVED lines=106> */
.L_x_3592:
        /* <DEDUP_REMOVED lines=43> */
.L_x_3593:
[----:B-----5:R-:W-:Y:S02]  /*7460*/  LOP3.LUT R16, R4, 0x3f003f, RZ, 0xc0, !PT ;  /* 0x003f003f04107812 */ /* 0x020fe400078ec0ff */
[--C-:B------:R-:W-:Y:S02]  /*7470*/  SHF.R.U32.HI R17, RZ, 0x6, R4.reuse ;  /* 0x00000006ff117819 */ /* 0x100fe40000011604 */
[----:B------:R-:W-:Y:S02]  /*7480*/  SHF.R.U32.HI R4, RZ, 0xc, R4 ;  /* 0x0000000cff047819 */ /* 0x000fe40000011604 */
[----:B------:R-:W-:Y:S02]  /*7490*/  LOP3.LUT R18, R5, 0x3f003f, RZ, 0xc0, !PT ;  /* 0x003f003f05127812 */ /* 0x000fe400078ec0ff */
        /* <DEDUP_REMOVED lines=21> */
[----:B------:R-:W-:Y:S02]  /*75f0*/  LOP3.LUT R26, R4, 0x300030, R5, 0xf8, !PT ;  /* 0x00300030041a7812 */ /* 0x000fe400078ef805 */
[----:B------:R-:W-:Y:S02]  /*7600*/  LOP3.LUT R4, R8, 0x3f003f, RZ, 0xc0, !PT ;  /* 0x003f003f08047812 */ /* 0x000fe400078ec0ff */
[--C-:B------:R-:W-:Y:S02]  /*7610*/  SHF.R.U32.HI R5, RZ, 0x6, R8.reuse ;  /* 0x00000006ff057819 */ /* 0x100fe40000011608 */
[----:B------:R-:W-:Y:S02]  /*7620*/  SHF.R.U32.HI R8, RZ, 0xc, R8 ;  /* 0x0000000cff087819 */ /* 0x000fe40000011608 */
[----:B------:R-:W-:-:S02]  /*7630*/  LOP3.LUT R52, R11, 0x3f003f, RZ, 0xc0, !PT ;  /* 0x003f003f0b347812 */ /* 0x000fc400078ec0ff */
[----:B------:R-:W-:Y:S02]  /*7640*/  SHF.R.U32.HI R53, RZ, 0x6, R11 ;  /* 0x00000006ff357819 */ /* 0x000fe4000001160b */
[----:B------:R-:W-:Y:S02]  /*7650*/  LOP3.LUT R30, R20, 0x300030, R21, 0xf8, !PT ;  /* 0x00300030141e7812 */ /* 0x000fe400078ef815 */
[----:B------:R-:W-:Y:S02]  /*7660*/  LOP3.LUT R60, R15, 0x300030, R34, 0xf8, !PT ;  /* 0x003000300f3c7812 */ /* 0x000fe400078ef822 */
[----:B------:R-:W-:Y:S02]  /*7670*/  SHF.R.U32.HI R11, RZ, 0xc, R11 ;  /* 0x0000000cff0b7819 */ /* 0x000fe4000001160b */
[----:B------:R-:W-:Y:S02]  /*7680*/  LOP3.LUT R49, R7, 0x3f003f, RZ, 0xc0, !PT ;  /* 0x003f003f07317812 */ /* 0x000fe400078ec0ff */
[----:B------:R-:W-:-:S02]  /*7690*/  LOP3.LUT R38, R14, 0x300030, R13, 0xf8, !PT ;  /* 0x003000300e267812 */ /* 0x000fc400078ef80d */
[----:B------:R-:W-:Y:S02]  /*76a0*/  LOP3.LUT R20, R10, 0x3f003f, RZ, 0xc0, !PT ;  /* 0x003f003f0a147812 */ /* 0x000fe400078ec0ff */
[----:B------:R-:W-:Y:S02]  /*76b0*/  SHF.R.U32.HI R34, RZ, 0x6, R10 ;  /* 0x00000006ff227819 */ /* 0x000fe4000001160a */
[----:B------:R-:W-:Y:S02]  /*76c0*/  LOP3.LUT R32, R6, 0x3f003f, RZ, 0xc0, !PT ;  /* 0x003f003f06207812 */ /* 0x000fe400078ec0ff */
[----:B------:R-:W-:Y:S02]  /*76d0*/  LOP3.LUT R14, R9, 0x3f003f, RZ, 0xc0, !PT ;  /* 0x003f003f090e7812 */ /* 0x000fe400078ec0ff */
[--C-:B------:R-:W-:Y:S02]  /*76e0*/  SHF.R.U32.HI R15, RZ, 0x6, R9.reuse ;  /* 0x00000006ff0f7819 */ /* 0x100fe40000011609 */
[----:B------:R-:W-:-:S02]  /*76f0*/  SHF.R.U32.HI R13, RZ, 0xc, R9 ;  /* 0x0000000cff0d7819 */ /* 0x000fc40000011609 */
[----:B------:R-:W-:Y:S02]  /*7700*/  SHF.R.U32.HI R10, RZ, 0xc, R10 ;  /* 0x0000000cff0a7819 */ /* 0x000fe4000001160a */
[----:B------:R-:W-:Y:S02]  /*7710*/  LOP3.LUT R9, R8, 0xf000f, RZ, 0xc0, !PT ;  /* 0x000f000f08097812 */ /* 0x000fe400078ec0ff */
[----:B------:R-:W-:Y:S02]  /*7720*/  SHF.R.U32.HI R33, RZ, 0x6, R6 ;  /* 0x00000006ff217819 */ /* 0x000fe40000011606 */
[----:B------:R-:W-:Y:S02]  /*7730*/  SHF.R.U32.HI R51, RZ, 0x6, R7 ;  /* 0x00000006ff337819 */ /* 0x000fe40000011607 */
[----:B------:R-:W-:Y:S02]  /*7740*/  LOP3.LUT R8, R11, 0xf000f, RZ, 0xc0, !PT ;  /* 0x000f000f0b087812 */ /* 0x000fe400078ec0ff */
[----:B------:R-:W-:-:S02]  /*7750*/  LOP3.LUT R6, R12, 0x3f003f, RZ, 0xc0, !PT ;  /* 0x003f003f0c067812 */ /* 0x000fc400078ec0ff */
[--C-:B------:R-:W-:Y:S02]  /*7760*/  SHF.R.U32.HI R7, RZ, 0x6, R12.reuse ;  /* 0x00000006ff077819 */ /* 0x100fe4000001160c */
[----:B------:R-:W-:Y:S02]  /*7770*/  LOP3.LUT R49, R49, 0x64006400, RZ, 0xfc, !PT ;  /* 0x6400640031317812 */ /* 0x000fe400078efcff */
[----:B------:R-:W-:Y:S02]  /*7780*/  SHF.R.U32.HI R12, RZ, 0xa, R12 ;  /* 0x0000000aff0c7819 */ /* 0x000fe4000001160c */
        /* <DEDUP_REMOVED lines=9> */
[----:B------:R-:W-:-:S02]  /*7820*/  LOP3.LUT R9, R9, 0x300030, R12, 0xf8, !PT ;  /* 0x0030003009097812 */ /* 0x000fc400078ef80c */
[----:B------:R-:W-:Y:S02]  /*7830*/  LOP3.LUT R39, R10, 0x300030, R37, 0xf8, !PT ;  /* 0x003000300a277812 */ /* 0x000fe400078ef825 */
[----:B------:R-:W-:Y:S02]  /*7840*/  LOP3.LUT R51, R51, 0x3f003f, RZ, 0xc0, !PT ;  /* 0x003f003f33337812 */ /* 0x000fe400078ec0ff */
[----:B------:R-:W-:Y:S01]  /*7850*/  LOP3.LUT R21, R14, 0x64006400, RZ, 0xfc, !PT ;  /* 0x640064000e157812 */ /* 0x000fe200078efcff */
[----:B------:R-:W-:Y:S01]  /*7860*/  HADD2 R14, R32, -1056, -1056 ;  /* 0xe420e420200e7430 */ /* 0x000fe20000000000 */
[----:B------:R-:W-:Y:S02]  /*7870*/  LOP3.LUT R53, R53, 0x3f003f, RZ, 0xc0, !PT ;  /* 0x003f003f35357812 */ /* 0x000fe400078ec0ff */
[----:B------:R-:W-:Y:S01]  /*7880*/  LOP3.LUT R11, R13, 0x300030, R28, 0xf8, !PT ;  /* 0x003000300d0b7812 */ /* 0x000fe200078ef81c */
[----:B------:R-:W-:Y:S01]  /*7890*/  HADD2 R21, R21, -1056, -1056 ;  /* 0xe420e42015157430 */ /* 0x000fe20000000000 */
        /* <DEDUP_REMOVED lines=107> */
.L_x_3594:
[----:B------:R-:W-:Y:S02]  /*7f50*/  @!P1 IADD3 R55, PT, PT, R31, R44, RZ ;  /* 0x0000002c1f379210 */ /* 0x000fe40007ffe0ff */
[----:B------:R-:W-:Y:S02]  /*7f60*/  MOV R38, R24 ;  /* 0x0000001800267202 */ /* 0x000fe40000000f00 */
[----:B------:R-:W-:Y:S01]  /*7f70*/  MOV R39, R25 ;  /* 0x0000001900277202 */ /* 0x000fe20000000f00 */
[----:B------:R-:W-:Y:S06]  /*7f80*/  @P0 BRA `(.L_x_3595) ;  /* 0x0000000000a80947 */ /* 0x000fec0003800000 */
        /* <DEDUP_REMOVED lines=42> */
.L_x_3595:
        /* <DEDUP_REMOVED lines=8> */
.L_x_3591:
[----:B------:R-:W1:Y:S02]  /*82b0*/  LDCU UR5, c[0x0][0x3d0] ;  /* 0x00007a00ff0577ac */ /* 0x000e640008000800 */
[----:B-1----:R-:W-:-:S04]  /*82c0*/  VIMNMX R19, PT, PT, R42, UR5, PT ;  /* 0x000000052a137c48 */ /* 0x002fc8000bfe0100 */
        /* <DEDUP_REMOVED lines=9> */
.L_x_3600:
[----:B------:R-:W0:Y:S01]  /*8360*/  LDC R43, c[0x0][0x3ac] ;  /* 0x0000eb00ff2b7b82 */ /* 0x000e220000000800 */
[----:B------:R-:W-:Y:S01]  /*8370*/  ISETP.NE.AND P1, PT, R44, R55, PT ;  /* 0x000000372c00720c */ /* 0x000fe20003f25270 */
[----:B------:R-:W2:-:S12]  /*8380*/  LDG.E.128.CONSTANT R28, desc[UR8][R16.64] ;  /* 0x00000008101c7981 */ /* 0x000e98000c1e9d00 */
[----:B------:R-:W-:-:S06]  /*8390*/  @!P1 LEA R52, R58, R1, 0x3 ;  /* 0x000000013a349211 */ /* 0x000fcc00078e18ff */
[----:B------:R-:W3:Y:S01]  /*83a0*/  @!P1 LDL.64 R52, [R52+0x8] ;  /* 0x0000080034349983 */ /* 0x000ee20000100a00 */
[----:B0-----:R-:W-:-:S05]  /*83b0*/  IMAD.WIDE R32, R43, 0x4, R16 ;  /* 0x000000042b207825 */ /* 0x001fca00078e0210 */
[----:B------:R0:W4:Y:S01]  /*83c0*/  LDG.E.128.CONSTANT R24, desc[UR8][R32.64] ;  /* 0x0000000820187981 */ /* 0x000122000c1e9d00 */
[----:B------:R-:W-:-:S05]  /*83d0*/  IMAD.WIDE R34, R43, 0x4, R32 ;  /* 0x000000042b227825 */ /* 0x000fca00078e0220 */
[----:B------:R1:W4:Y:S01]  /*83e0*/  LDG.E.128.CONSTANT R8, desc[UR8][R34.64] ;  /* 0x0000000822087981 */ /* 0x000322000c1e9d00 */
[----:B------:R-:W-:-:S05]  /*83f0*/  IMAD.WIDE R38, R43, 0x4, R34 ;  /* 0x000000042b267825 */ /* 0x000fca00078e0222 */
[----:B------:R4:W4:Y:S01]  /*8400*/  LDG.E.128.CONSTANT R12, desc[UR8][R38.64] ;  /* 0x00000008260c7981 */ /* 0x000922000c1e9d00 */
[----:B------:R-:W-:-:S05]  /*8410*/  IMAD.WIDE R2, R43, 0x4, R38 ;  /* 0x000000042b027825 */ /* 0x000fca00078e0226 */
[----:B------:R-:W4:Y:S01]  /*8420*/  LDG.E.128.CONSTANT R4, desc[UR8][R2.64] ;  /* 0x0000000802047981 */ /* 0x000f22000c1e9d00 */
[----:B------:R-:W-:Y:S02]  /*8430*/  @!P1 IADD3 R18, PT, PT, R58, 0x1, RZ ;  /* 0x000000013a129810 */ /* 0x000fe40007ffe0ff */
[----:B------:R-:W-:Y:S02]  /*8440*/  @!P1 MOV R20, R0 ;  /* 0x0000000000149202 */ /* 0x000fe40000000f00 */
[----:B------:R-:W-:-:S03]  /*8450*/  @!P1 MOV R58, R18 ;  /* 0x00000012003a9202 */ /* 0x000fc60000000f00 */
[----:B------:R4:W5:Y:S01]  /*8460*/  @!P1 LDG.E.U16.CONSTANT R23, desc[UR8][R20.64] ;  /* 0x0000000814179981 */ /* 0x000962000c1e9500 */
[----:B------:R-:W-:Y:S01]  /*8470*/  HFMA2 R37, -RZ, RZ, 0, 0.03125 ;  /* 0x00002800ff257431 */ /* 0x000fe200000001ff */
[----:B------:R-:W-:Y:S02]  /*8480*/  ISETP.NE.AND P2, PT, R45, RZ, PT ;  /* 0x000000ff2d00720c */ /* 0x000fe40003f45270 */
[----:B--2---:R-:W-:Y:S02]  /*8490*/  SHF.R.U32.HI R36, RZ, 0xf, R30 ;  /* 0x0000000fff247819 */ /* 0x004fe4000001161e */
[C---:B------:R-:W-:Y:S02]  /*84a0*/  LOP3.LUT R51, R28.reuse, 0x1f001f, RZ, 0xc0, !PT ;  /* 0x001f001f1c337812 */ /* 0x040fe400078ec0ff */
[----:B------:R-:W-:Y:S02]  /*84b0*/  SHF.R.U32.HI R57, RZ, 0xa, R28 ;  /* 0x0000000aff397819 */ /* 0x000fe4000001161c */
[----:B0-----:R-:W-:-:S02]  /*84c0*/  LOP3.LUT R32, R28, 0x3e003e0, RZ, 0xc0, !PT ;  /* 0x03e003e01c207812 */ /* 0x001fc400078ec0ff */
[----:B-1----:R-:W-:Y:S02]  /*84d0*/  SHF.R.U32.HI R34, RZ, 0xf, R28 ;  /* 0x0000000fff227819 */ /* 0x002fe4000001161c */
[C---:B------:R-:W-:Y:S02]  /*84e0*/  LOP3.LUT R67, R30.reuse, 0x1f001f, RZ, 0xc0, !PT ;  /* 0x001f001f1e437812 */ /* 0x040fe400078ec0ff */
[----:B------:R-:W-:Y:S02]  /*84f0*/  SHF.R.U32.HI R74, RZ, 0xa, R30 ;  /* 0x0000000aff4a7819 */ /* 0x000fe4000001161e */
[----:B------:R-:W-:Y:S02]  /*8500*/  LOP3.LUT R28, R30, 0x3e003e0, RZ, 0xc0, !PT ;  /* 0x03e003e01e1c7812 */ /* 0x000fe400078ec0ff */
[----:B------:R-:W-:Y:S02]  /*8510*/  LOP3.LUT R62, R29, 0x1f001f, RZ, 0xc0, !PT ;  /* 0x001f001f1d3e7812 */ /* 0x000fe400078ec0ff */
[----:B---3--:R-:W-:-:S02]  /*8520*/  @!P1 PRMT R41, R52, 0x7610, R41 ;  /* 0x0000761034299816 */ /* 0x008fc40000000029 */
[----:B------:R-:W-:Y:S02]  /*8530*/  @!P1 PRMT R40, R53, 0x7610, R40 ;  /* 0x0000761035289816 */ /* 0x000fe40000000028 */
[--C-:B------:R-:W-:Y:S02]  /*8540*/  SHF.R.U32.HI R59, RZ, 0xa, R29.reuse ;  /* 0x0000000aff3b7819 */ /* 0x100fe4000001161d */
[----:B------:R-:W-:Y:S02]  /*8550*/  LOP3.LUT R33, R29, 0x3e003e0, RZ, 0xc0, !PT ;  /* 0x03e003e01d217812 */ /* 0x000fe400078ec0ff */
[----:B------:R-:W-:Y:S02]  /*8560*/  SHF.R.U32.HI R35, RZ, 0xf, R29 ;  /* 0x0000000fff237819 */ /* 0x000fe4000001161d */
[----:B----4-:R-:W-:Y:S02]  /*8570*/  LOP3.LUT R63, R25, 0x1f001f, RZ, 0xc0, !PT ;  /* 0x001f001f193f7812 */ /* 0x010fe400078ec0ff */
[----:B------:R-:W-:-:S02]  /*8580*/  SHF.R.U32.HI R66, RZ, 0xa, R25 ;  /* 0x0000000aff427819 */ /* 0x000fc40000011619 */
[----:B------:R-:W-:Y:S02]  /*8590*/  LOP3.LUT R22, R25, 0x3e003e0, RZ, 0xc0, !PT ;  /* 0x03e003e019167812 */ /* 0x000fe400078ec0ff */
[----:B------:R-:W-:Y:S02]  /*85a0*/  SHF.R.U32.HI R30, RZ, 0xe, R25 ;  /* 0x0000000eff1e7819 */ /* 0x000fe40000011619 */
        /* <DEDUP_REMOVED lines=8> */
[----:B------:R-:W-:Y:S02]  /*8630*/  LOP3.LUT R61, R24, 0x1f001f, RZ, 0xc0, !PT ;  /* 0x001f001f183d7812 */ /* 0x000fe400078ec0ff */
[----:B------:R-:W-:-:S02]  /*8640*/  SHF.R.U32.HI R60, RZ, 0xa, R24 ;  /* 0x0000000aff3c7819 */ /* 0x000fc40000011618 */
[----:B------:R-:W-:Y:S02]  /*8650*/  LOP3.LUT R18, R24, 0x3e003e0, RZ, 0xc0, !PT ;  /* 0x03e003e018127812 */ /* 0x000fe400078ec0ff */
[----:B------:R-:W-:Y:S02]  /*8660*/  @!P1 PRMT R41, R41, 0x7610, R52 ;  /* 0x0000761029299816 */ /* 0x000fe40000000034 */
[----:B------:R-:W-:Y:S02]  /*8670*/  @!P1 PRMT R40, R40, 0x7610, R53 ;  /* 0x0000761028289816 */ /* 0x000fe40000000035 */
[C---:B------:R-:W-:Y:S02]  /*8680*/  LOP3.LUT R79, R27.reuse, 0x1f001f, RZ, 0xc0, !PT ;  /* 0x001f001f1b4f7812 */ /* 0x040fe400078ec0ff */
[----:B------:R-:W-:Y:S02]  /*8690*/  SHF.R.U32.HI R86, RZ, 0xa, R27 ;  /* 0x0000000aff567819 */ /* 0x000fe4000001161b */
[----:B------:R-:W-:-:S02]  /*86a0*/  LOP3.LUT R24, R27, 0x3e003e0, RZ, 0xc0, !PT ;  /* 0x03e003e01b187812 */ /* 0x000fc400078ec0ff */
[----:B------:R-:W-:Y:S02]  /*86b0*/  LOP3.LUT R35, R35, 0x10001, RZ, 0xc0, !PT ;  /* 0x0001000123237812 */ /* 0x000fe400078ec0ff */
[----:B------:R-:W-:Y:S02]  /*86c0*/  LOP3.LUT R39, R36, 0x20002, R25, 0xf8, !PT ;  /* 0x0002000224277812 */ /* 0x000fe400078ef819 */
[----:B------:R-:W-:Y:S02]  /*86d0*/  SHF.R.U32.HI R27, RZ, 0xe, R27 ;  /* 0x0000000eff1b7819 */ /* 0x000fe4000001161b */
[----:B------:R-:W-:Y:S02]  /*86e0*/  LOP3.LUT R38, R38, 0x10001, RZ, 0xc0, !PT ;  /* 0x0001000126267812 */ /* 0x000fe400078ec0ff */
        /* <DEDUP_REMOVED lines=8> */
[----:B------:R-:W-:Y:S02]  /*8770*/  LOP3.LUT R35, R35, 0x20002, R30, 0xf8, !PT ;  /* 0x0002000223237812 */ /* 0x000fe400078ef81e */
[----:B------:R-:W-:Y:S02]  /*8780*/  SHF.R.U32.HI R34, RZ, 0xd, R9 ;  /* 0x0000000dff227819 */ /* 0x000fe40000011609 */
        /* <DEDUP_REMOVED lines=17> */
[--C-:B------:R-:W-:Y:S02]  /*88a0*/  SHF.R.U32.HI R71, RZ, 0xa, R13.reuse ;  /* 0x0000000aff477819 */ /* 0x100fe4000001160d */
[----:B------:R-:W-:Y:S02]  /*88b0*/  LOP3.LUT R89, R13, 0x3e003e0, RZ, 0xc0, !PT ;  /* 0x03e003e00d597812 */ /* 0x000fe400078ec0ff */
[----:B------:R-:W-:Y:S02]  /*88c0*/  LOP3.LUT R34, R35, 0x40004, R34, 0xf8, !PT ;  /* 0x0004000423227812 */ /* 0x000fe400078ef822 */
[----:B------:R-:W-:Y:S02]  /*88d0*/  SHF.R.U32.HI R12, RZ, 0xc, R12 ;  /* 0x0000000cff0c7819 */ /* 0x000fe4000001160c */
[----:B------:R-:W-:-:S02]  /*88e0*/  SHF.R.U32.HI R13, RZ, 0xc, R13 ;  /* 0x0000000cff0d7819 */ /* 0x000fc4000001160d */
[C---:B------:R-:W-:Y:S02]  /*88f0*/  LOP3.LUT R78, R14.reuse, 0x1f001f, RZ, 0xc0, !PT ;  /* 0x001f001f0e4e7812 */ /* 0x040fe400078ec0ff */
[----:B------:R-:W-:Y:S02]  /*8900*/  SHF.R.U32.HI R76, RZ, 0xa, R14 ;  /* 0x0000000aff4c7819 */ /* 0x000fe4000001160e */
[----:B------:R-:W-:Y:S02]  /*8910*/  LOP3.LUT R87, R14, 0x3e003e0, RZ, 0xc0, !PT ;  /* 0x03e003e00e577812 */ /* 0x000fe400078ec0ff */
[----:B------:R-:W-:Y:S02]  /*8920*/  LOP3.LUT R39, R39, 0x40004, R10, 0xf8, !PT ;  /* 0x0004000427277812 */ /* 0x000fe400078ef80a */
[----:B------:R-:W-:Y:S02]  /*8930*/  SHF.R.U32.HI R14, RZ, 0xc, R14 ;  /* 0x0000000cff0e7819 */ /* 0x000fe4000001160e */
[----:B------:R-:W-:-:S02]  /*8940*/  LOP3.LUT R38, R38, 0x40004, R11, 0xf8, !PT ;  /* 0x0004000426267812 */ /* 0x000fc400078ef80b */
[C---:B------:R-:W-:Y:S02]  /*8950*/  LOP3.LUT R80, R15.reuse, 0x1f001f, RZ, 0xc0, !PT ;  /* 0x001f001f0f507812 */ /* 0x040fe400078ec0ff */
[--C-:B------:R-:W-:Y:S02]  /*8960*/  SHF.R.U32.HI R85, RZ, 0xa, R15.reuse ;  /* 0x0000000aff557819 */ /* 0x100fe4000001160f */
[----:B------:R-:W-:Y:S02]  /*8970*/  LOP3.LUT R88, R15, 0x3e003e0, RZ, 0xc0, !PT ;  /* 0x03e003e00f587812 */ /* 0x000fe400078ec0ff */
[----:B------:R-:W-:Y:S02]  /*8980*/  SHF.R.U32.HI R15, RZ, 0xc, R15 ;  /* 0x0000000cff0f7819 */ /* 0x000fe4000001160f */
        /* <DEDUP_REMOVED lines=11> */
[----:B------:R-:W-:Y:S02]  /*8a40*/  LOP3.LUT R28, R28, 0x64006400, RZ, 0xfc, !PT ;  /* 0x640064001c1c7812 */ /* 0x000fe400078efcff */
[----:B------:R-:W-:Y:S02]  /*8a50*/  LOP3.LUT R36, R38, 0x80008, R15, 0xf8, !PT ;  /* 0x0008000826247812 */ /* 0x000fe400078ef80f */
[----:B------:R-:W-:-:S02]  /*8a60*/  LOP3.LUT R8, R4, 0x1f001f, RZ, 0xc0, !PT ;  /* 0x001f001f04087812 */ /* 0x000fc400078ec0ff */
[----:B------:R-:W-:Y:S02]  /*8a70*/  SHF.R.U32.HI R9, RZ, 0xa, R4 ;  /* 0x0000000aff097819 */ /* 0x000fe40000011604 */
[----:B------:R-:W-:Y:S02]  /*8a80*/  LOP3.LUT R90, R4, 0x3e003e0, RZ, 0xc0, !PT ;  /* 0x03e003e0045a7812 */ /* 0x000fe400078ec0ff */
[C---:B------:R-:W-:Y:S02]  /*8a90*/  LOP3.LUT R93, R7.reuse, 0x3e003e0, RZ, 0xc0, !PT ;  /* 0x03e003e0075d7812 */ /* 0x040fe400078ec0ff */
[----:B------:R-:W-:Y:S02]  /*8aa0*/  LOP3.LUT R14, R7, 0x1f001f, RZ, 0xc0, !PT ;  /* 0x001f001f070e7812 */ /* 0x000fe400078ec0ff */
[----:B------:R-:W-:Y:S02]  /*8ab0*/  SHF.R.U32.HI R15, RZ, 0xa, R7 ;  /* 0x0000000aff0f7819 */ /* 0x000fe40000011607 */
[----:B------:R-:W-:-:S02]  /*8ac0*/  LOP3.LUT R5, R34, 0x100010, R5, 0xf8, !PT ;  /* 0x0010001022057812 */ /* 0x000fc400078ef805 */
[----:B------:R-:W-:Y:S02]  /*8ad0*/  SHF.R.U32.HI R4, RZ, 0xb, R4 ;  /* 0x0000000bff047819 */ /* 0x000fe40000011604 */
[----:B------:R-:W-:Y:S02]  /*8ae0*/  SHF.R.U32.HI R7, RZ, 0xb, R7 ;  /* 0x0000000bff077819 */ /* 0x000fe40000011607 */
[----:B------:R-:W-:Y:S01]  /*8af0*/  LOP3.LUT R6, R39, 0x100010, R6, 0xf8, !PT ;  /* 0x0010001027067812 */ /* 0x000fe200078ef806 */
[----:B------:R-:W-:Y:S01]  /*8b00*/  HFMA2 R39, R28, R37.H0_H0, -48, -48 ;  /* 0xd200d2001c277431 */ /* 0x000fe20000040025 */
        /* <DEDUP_REMOVED lines=8> */
[----:B------:R-:W-:Y:S01]  /*8b90*/  LOP3.LUT R4, R35, 0x100010, R4, 0xf8, !PT ;  /* 0x0010001023047812 */ /* 0x000fe200078ef804 */
        /* <DEDUP_REMOVED lines=216> */
.L_x_3598:
[----:B-----5:R-:W-:Y:S02]  /*9920*/  @!P1 IADD3 R55, PT, PT, R23, R44, RZ ;  /* 0x0000002c17379210 */ /* 0x020fe40007ffe0ff */
        /* <DEDUP_REMOVED lines=79> */
.L_x_3599:
        /* <DEDUP_REMOVED lines=8> */
.L_x_3597:
[----:B------:R-:W0:Y:S01]  /*9ea0*/  LDCU UR5, c[0x0][0x3d4] ;  /* 0x00007a80ff0577ac */ /* 0x000e220008000800 */
[----:B------:R-:W1:Y:S01]  /*9eb0*/  S2R R22, SR_CTAID.Y ;  /* 0x0000000000167919 */ /* 0x000e620000002600 */
        /* <DEDUP_REMOVED lines=14> */
.L_x_3610:
[----:B------:R-:W-:Y:S01]  /*9fa0*/  ISETP.NE.AND P1, PT, R44, R55, PT ;  /* 0x000000372c00720c */ /* 0x000fe20003f25270 */
[----:B------:R-:W0:Y:S01]  /*9fb0*/  LDC R43, c[0x0][0x3ac] ;  /* 0x0000eb00ff2b7b82 */ /* 0x000e220000000800 */
[----:B------:R-:W2:Y:S11]  /*9fc0*/  LDG.E.128.CONSTANT R28, desc[UR8][R20.64] ;  /* 0x00000008141c7981 */ /* 0x000eb6000c1e9d00 */
[----:B------:R-:W-:Y:S01]  /*9fd0*/  @!P1 LEA R2, R58, R1, 0x3 ;  /* 0x000000013a029211 */ /* 0x000fe200078e18ff */
[----:B------:R1:W5:Y:S05]  /*9fe0*/  @!P1 LDG.E.U16.CONSTANT R27, desc[UR8][R24.64] ;  /* 0x00000008181b9981 */ /* 0x00036a000c1e9500 */
[----:B------:R-:W3:Y:S01]  /*9ff0*/  @!P1 LDL.64 R2, [R2+0x8] ;  /* 0x0000080002029983 */ /* 0x000ee20000100a00 */
[----:B0-----:R-:W-:-:S04]  /*a000*/  IMAD.WIDE R16, R43, 0x4, R20 ;  /* 0x000000042b107825 */ /* 0x001fc800078e0214 */
[C---:B------:R-:W-:Y:S02]  /*a010*/  IMAD.WIDE R12, R43.reuse, 0x4, R16 ;  /* 0x000000042b0c7825 */ /* 0x040fe400078e0210 */
[----:B------:R-:W5:Y:S02]  /*a020*/  LDG.E.128.CONSTANT R16, desc[UR8][R16.64] ;  /* 0x0000000810107981 */ /* 0x000f64000c1e9d00 */
[----:B------:R-:W-:Y:S02]  /*a030*/  IMAD.WIDE R6, R43, 0x4, R12 ;  /* 0x000000042b067825 */ /* 0x000fe400078e020c */
[----:B------:R-:W5:Y:S04]  /*a040*/  LDG.E.128.CONSTANT R12, desc[UR8][R12.64] ;  /* 0x000000080c0c7981 */ /* 0x000f68000c1e9d00 */
[----:B------:R1:W5:Y:S01]  /*a050*/  LDG.E.128.CONSTANT R8, desc[UR8][R6.64] ;  /* 0x0000000806087981 */ /* 0x000362000c1e9d00 */
[----:B------:R-:W-:-:S02]  /*a060*/  @!P1 IADD3 R0, PT, PT, R58, 0x1, RZ ;  /* 0x000000013a009810 */ /* 0x000fc40007ffe0ff */
[----:B------:R-:W-:Y:S02]  /*a070*/  ISETP.NE.AND P2, PT, R45, RZ, PT ;  /* 0x000000ff2d00720c */ /* 0x000fe40003f45270 */
[----:B------:R-:W-:Y:S01]  /*a080*/  @!P1 MOV R58, R0 ;  /* 0x00000000003a9202 */ /* 0x000fe20000000f00 */
[----:B------:R-:W-:Y:S01]  /*a090*/  HFMA2 R5, -RZ, RZ, 0, 0.0625 ;  /* 0x00002c00ff057431 */ /* 0x000fe200000001ff */
[C---:B--2---:R-:W-:Y:S02]  /*a0a0*/  LOP3.LUT R4, R29.reuse, 0xf000f, RZ, 0xc0, !PT ;  /* 0x000f000f1d047812 */ /* 0x044fe400078ec0ff */
[----:B------:R-:W-:Y:S02]  /*a0b0*/  LOP3.LUT R26, R29, 0xf000f0, RZ, 0xc0, !PT ;  /* 0x00f000f01d1a7812 */ /* 0x000fe400078ec0ff */
[----:B------:R-:W-:Y:S02]  /*a0c0*/  LOP3.LUT R0, R28, 0xf000f, RZ, 0xc0, !PT ;  /* 0x000f000f1c007812 */ /* 0x000fe400078ec0ff */
[----:B------:R-:W-:-:S02]  /*a0d0*/  SHF.R.U32.HI R29, RZ, 0x8, R29 ;  /* 0x00000008ff1d7819 */ /* 0x000fc4000001161d */
[C---:B------:R-:W-:Y:S02]  /*a0e0*/  LOP3.LUT R33, R30.reuse, 0xf000f, RZ, 0xc0, !PT ;  /* 0x000f000f1e217812 */ /* 0x040fe400078ec0ff */
[----:B------:R-:W-:Y:S02]  /*a0f0*/  LOP3.LUT R34, R30, 0xf000f0, RZ, 0xc0, !PT ;  /* 0x00f000f01e227812 */ /* 0x000fe400078ec0ff */
[----:B---3--:R-:W-:Y:S02]  /*a100*/  @!P1 PRMT R41, R2, 0x7610, R41 ;  /* 0x0000761002299816 */ /* 0x008fe40000000029 */
[----:B------:R-:W-:Y:S02]  /*a110*/  @!P1 PRMT R40, R3, 0x7610, R40 ;  /* 0x0000761003289816 */ /* 0x000fe40000000028 */
[----:B------:R-:W-:Y:S02]  /*a120*/  @!P1 PRMT R41, R41, 0x7610, R2 ;  /* 0x0000761029299816 */ /* 0x000fe40000000002 */
[----:B------:R-:W-:-:S02]  /*a130*/  LOP3.LUT R2, R28, 0xf000f0, RZ, 0xc0, !PT ;  /* 0x00f000f01c027812 */ /* 0x000fc400078ec0ff */
[----:B------:R-:W-:Y:S02]  /*a140*/  SHF.R.U32.HI R28, RZ, 0x8, R28 ;  /* 0x00000008ff1c7819 */ /* 0x000fe4000001161c */
[----:B------:R-:W-:Y:S02]  /*a150*/  SHF.R.U32.HI R30, RZ, 0x8, R30 ;  /* 0x00000008ff1e7819 */ /* 0x000fe4000001161e */
[----:B------:R-:W-:Y:S02]  /*a160*/  SHF.R.U32.HI R37, RZ, 0x8, R31 ;  /* 0x00000008ff257819 */ /* 0x000fe4000001161f */
[----:B------:R-:W-:Y:S02]  /*a170*/  LOP3.LUT R32, R26, 0x64006400, RZ, 0xfc, !PT ;  /* 0x640064001a207812 */ /* 0x000fe400078efcff */
[----:B------:R-:W-:Y:S02]  /*a180*/  @!P1 PRMT R40, R40, 0x7610, R3 ;  /* 0x0000761028289816 */ /* 0x000fe40000000003 */
        /* <DEDUP_REMOVED lines=35> */
[----:B------:R-:W-:Y:S02]  /*a3c0*/  HFMA2 R38, R28, R5.H0_H0, -72, -72 ;  /* 0xd480d4801c267431 */ /* 0x000fe40000040005 */
[----:B------:R-:W-:Y:S02]  /*a3d0*/  HADD2 R39, R39, -1032, -1032 ;  /* 0xe408e40827277430 */ /* 0x000fe40000000000 */
[----:B------:R-:W-:-:S02]  /*a3e0*/  HADD2 R49, R49, -1032, -1032 ;  /* 0xe408e40831317430 */ /* 0x000fc40000000000 */
[-C--:B------:R-:W-:Y:S02]  /*a3f0*/  HFMA2 R51, R60, R5.reuse.H0_H0, -72, -72 ;  /* 0xd480d4803c337431 */ /* 0x080fe40000040005 */
[----:B------:R-:W-:Y:S02]  /*a400*/  HADD2 R52, R29, -1032, -1032 ;  /* 0xe408e4081d347430 */ /* 0x000fe40000000000 */
[----:B------:R-:W-:Y:S01]  /*a410*/  HFMA2 R53, R62, R5.H0_H0, -72, -72 ;  /* 0xd480d4803e357431 */ /* 0x000fe20000040005 */
[----:B-1----:R-:W-:Y:S06]  /*a420*/  @!P2 BRA `(.L_x_3602) ;  /* 0x000000040068a947 */ /* 0x002fec0003800000 */
[----:B------:R-:W0:Y:S01]  /*a430*/  LDS.64 R60, [UR4] ;  /* 0x00000004ff3c7984 */ /* 0x000e220008000a00 */
        /* <DEDUP_REMOVED lines=89> */
.L_x_3602:
[----:B------:R-:W-:Y:S05]  /*a9d0*/  @P0 BRA `(.L_x_3603) ;  /* 0x0000000400680947 */ /* 0x000fea0003800000 */
[----:B------:R-:W0:Y:S01]  /*a9e0*/  LDS.64 R2, [UR4+0x80] ;  /* 0x00008004ff027984 */ /* 0x000e220008000a00 */
[----:B------:R-:W-:Y:S02]  /*a9f0*/  HADD2.F32 R0, -RZ, R31.H0_H0 ;  /* 0x2000001fff007230 */ /* 0x000fe40000004100 */
[----:B------:R-:W-:Y:S01]  /*aa00*/  HADD2.F32 R4, -RZ, R35.H0_H0 ;  /* 0x20000023ff047230 */ /* 0x000fe20000004100 */
[----:B------:R-:W1:Y:S01]  /*aa10*/  LDS.64 R28, [UR4+0x88] ;  /* 0x00008804ff1c7984 */ /* 0x000e620008000a00 */
[----:B------:R-:W-:Y:S02]  /*aa20*/  HADD2.F32 R63, -RZ, R30.H1_H1 ;  /* 0x3000001eff3f7230 */ /* 0x000fe40000004100 */
[----:B------:R-:W-:Y:S02]  /*aa30*/  HADD2.F32 R31, -RZ, R31.H1_H1 ;  /* 0x3000001fff1f7230 */ /* 0x000fe40000004100 */
[--C-:B0-----:R-:W-:Y:S02]  /*aa40*/  HADD2.F32 R61, -RZ, R3.reuse.H0_H0 ;  /* 0x20000003ff3d7230 */ /* 0x101fe40000004100 */
[----:B------:R-:W-:-:S02]  /*aa50*/  HADD2.F32 R60, -RZ, R3.H1_H1 ;  /* 0x30000003ff3c7230 */ /* 0x000fc40000004100 */
[--C-:B------:R-:W-:Y:S02]  /*aa60*/  HADD2.F32 R57, -RZ, R2.reuse.H0_H0 ;  /* 0x20000002ff397230 */ /* 0x100fe40000004100 */
[----:B------:R-:W-:Y:S02]  /*aa70*/  HADD2.F32 R59, -RZ, R2.H1_H1 ;  /* 0x30000002ff3b7230 */ /* 0x000fe40000004100 */
[--C-:B------:R-:W-:Y:S02]  /*aa80*/  HADD2.F32 R3, -RZ, R33.reuse.H0_H0 ;  /* 0x20000021ff037230 */ /* 0x100fe40000004100 */
[-C--:B------:R-:W-:Y:S01]  /*aa90*/  FFMA.FTZ R0, R0, R57.reuse, RZ ;  /* 0x0000003900007223 */ /* 0x080fe200000100ff */
[----:B------:R-:W-:Y:S02]  /*aaa0*/  HADD2.F32 R2, -RZ, R30.H0_H0 ;  /* 0x2000001eff027230 */ /* 0x000fe40000004100 */
[----:B------:R-:W-:Y:S01]  /*aab0*/  FFMA.FTZ R4, R4, R57, RZ ;  /* 0x0000003904047223 */ /* 0x000fe200000100ff */
[----:B------:R-:W-:-:S02]  /*aac0*/  HADD2.F32 R33, -RZ, R33.H1_H1 ;  /* 0x30000021ff217230 */ /* 0x000fc40000004100 */
[----:B------:R-:W-:Y:S01]  /*aad0*/  FFMA.FTZ R30, R3, R57, RZ ;  /* 0x00000039031e7223 */ /* 0x000fe200000100ff */
[----:B------:R-:W-:Y:S01]  /*aae0*/  FFMA.FTZ R0, R31, R59, R0 ;  /* 0x0000003b1f007223 */ /* 0x000fe20000010000 */
        /* <DEDUP_REMOVED lines=73> */
.L_x_3603:
[C---:B-----5:R-:W-:Y:S02]  /*af80*/  LOP3.LUT R0, R16.reuse, 0xf000f, RZ, 0xc0, !PT ;  /* 0x000f000f10007812 */ /* 0x060fe400078ec0ff */
[----:B------:R-:W-:Y:S02]  /*af90*/  LOP3.LUT R2, R16, 0xf000f0, RZ, 0xc0, !PT ;  /* 0x00f000f010027812 */ /* 0x000fe400078ec0ff */
[C---:B------:R-:W-:Y:S02]  /*afa0*/  LOP3.LUT R4, R17.reuse, 0xf000f, RZ, 0xc0, !PT ;  /* 0x000f000f11047812 */ /* 0x040fe400078ec0ff */
[----:B------:R-:W-:Y:S02]  /*afb0*/  LOP3.LUT R26, R17, 0xf000f0, RZ, 0xc0, !PT ;  /* 0x00f000f0111a7812 */ /* 0x000fe400078ec0ff */
[----:B------:R-:W-:Y:S02]  /*afc0*/  SHF.R.U32.HI R16, RZ, 0x8, R16 ;  /* 0x00000008ff107819 */ /* 0x000fe40000011610 */
[----:B------:R-:W-:-:S02]  /*afd0*/  SHF.R.U32.HI R17, RZ, 0x8, R17 ;  /* 0x00000008ff117819 */ /* 0x000fc40000011611 */
[----:B------:R-:W-:Y:S02]  /*afe0*/  SHF.R.U32.HI R31, RZ, 0x8, R18 ;  /* 0x00000008ff1f7819 */ /* 0x000fe40000011612 */
[C---:B------:R-:W-:Y:S02]  /*aff0*/  LOP3.LUT R33, R19.reuse, 0xf000f0, RZ, 0xc0, !PT ;  /* 0x00f000f013217812 */ /* 0x040fe400078ec0ff */
[----:B------:R-:W-:Y:S02]  /*b000*/  SHF.R.U32.HI R35, RZ, 0x8, R19 ;  /* 0x00000008ff237819 */ /* 0x000fe40000011613 */
        /* <DEDUP_REMOVED lines=32> */
[-C--:B------:R-:W-:Y:S01]  /*b210*/  HFMA2 R32, R34, R5.reuse.H0_H0, -72, -72 ;  /* 0xd480d48022207431 */ /* 0x080fe20000040005 */
[----:B------:R-:W-:Y:S01]  /*b220*/  LOP3.LUT R52, R33, 0x64006400, RZ, 0xfc, !PT ;  /* 0x6400640021347812 */ /* 0x000fe200078efcff */
[----:B------:R-:W-:Y:S02]  /*b230*/  HADD2 R26, R0, -1032, -1032 ;  /* 0xe408e408001a7430 */ /* 0x000fe40000000000 */
[----:B------:R-:W-:Y:S02]  /*b240*/  HADD2 R33, R3, -1032, -1032 ;  /* 0xe408e40803217430 */ /* 0x000fe40000000000 */
[----:B------:R-:W-:-:S02]  /*b250*/  HFMA2 R34, R16, R5.H0_H0, -72, -72 ;  /* 0xd480d48010227431 */ /* 0x000fc40000040005 */
[----:B------:R-:W-:Y:S02]  /*b260*/  HADD2 R35, R35, -1032, -1032 ;  /* 0xe408e40823237430 */ /* 0x000fe40000000000 */
        /* <DEDUP_REMOVED lines=96> */
.L_x_3604:
        /* <DEDUP_REMOVED lines=9> */
[----:B------:R-:W-:Y:S02]  /*b900*/  HADD2.F32 R51, -RZ, R2.H1_H1 ;  /* 0x30000002ff337230 */ /* 0x000fe40000004100 */
[----:B------:R-:W-:Y:S02]  /*b910*/  HADD2.F32 R3, -RZ, R29.H0_H0 ;  /* 0x2000001dff037230 */ /* 0x000fe40000004100 */
[-C--:B------:R-:W-:Y:S01]  /*b920*/  FFMA.FTZ R0, R0, R49.reuse, RZ ;  /* 0x0000003100007223 */ /* 0x080fe200000100ff */
[----:B------:R-:W-:Y:S02]  /*b930*/  HADD2.F32 R2, -RZ, R19.H0_H0 ;  /* 0x20000013ff027230 */ /* 0x000fe40000004100 */
[-C--:B------:R-:W-:Y:S01]  /*b940*/  FFMA.FTZ R4, R4, R49.reuse, RZ ;  /* 0x0000003104047223 */ /* 0x080fe200000100ff */
        /* <DEDUP_REMOVED lines=77> */
.L_x_3605:
[C---:B------:R-:W-:Y:S02]  /*be20*/  LOP3.LUT R0, R12.reuse, 0xf000f, RZ, 0xc0, !PT ;  /* 0x000f000f0c007812 */ /* 0x040fe400078ec0ff */
[----:B------:R-:W-:Y:S02]  /*be30*/  LOP3.LUT R2, R12, 0xf000f0, RZ, 0xc0, !PT ;  /* 0x00f000f00c027812 */ /* 0x000fe400078ec0ff */
[C---:B------:R-:W-:Y:S02]  /*be40*/  LOP3.LUT R4, R13.reuse, 0xf000f, RZ, 0xc0, !PT ;  /* 0x000f000f0d047812 */ /* 0x040fe400078ec0ff */
[----:B------:R-:W-:Y:S02]  /*be50*/  LOP3.LUT R16, R13, 0xf000f0, RZ, 0xc0, !PT ;  /* 0x00f000f00d107812 */ /* 0x000fe400078ec0ff */
[----:B------:R-:W-:Y:S02]  /*be60*/  SHF.R.U32.HI R12, RZ, 0x8, R12 ;  /* 0x00000008ff0c7819 */ /* 0x000fe4000001160c */
[----:B------:R-:W-:-:S02]  /*be70*/  SHF.R.U32.HI R13, RZ, 0x8, R13 ;  /* 0x00000008ff0d7819 */ /* 0x000fc4000001160d */
[C---:B------:R-:W-:Y:S02]  /*be80*/  LOP3.LUT R17, R14.reuse, 0xf000f, RZ, 0xc0, !PT ;  /* 0x000f000f0e117812 */ /* 0x040fe400078ec0ff */
        /* <DEDUP_REMOVED lines=38> */
[----:B------:R-:W-:Y:S02]  /*c0f0*/  HFMA2 R30, R12, R5.H0_H0, -72, -72 ;  /* 0xd480d4800c1e7431 */ /* 0x000fe40000040005 */
        /* <DEDUP_REMOVED lines=97> */
.L_x_3606:
        /* <DEDUP_REMOVED lines=38> */
[--C-:B-1----:R-:W-:Y:S02]  /*c970*/  HADD2.F32 R2, -RZ, R13.reuse.H0_H0 ;  /* 0x2000000dff027230 */ /* 0x102fe40000004100 */
[----:B------:R-:W-:Y:S01]  /*c980*/  FFMA.FTZ R52, R15, R39, R52 ;  /* 0x000000270f347223 */ /* 0x000fe20000010034 */
[----:B------:R-:W-:Y:S02]  /*c990*/  HADD2.F32 R4, -RZ, R13.H1_H1 ;  /* 0x3000000dff047230 */ /* 0x000fe40000004100 */
[----:B------:R-:W-:Y:S02]  /*c9a0*/  HADD2.F32 R3, -RZ, R12.H0_H0 ;  /* 0x2000000cff037230 */ /* 0x000fe40000004100 */
[----:B------:R-:W-:-:S02]  /*c9b0*/  HADD2.F32 R13, -RZ, R29.H0_H0 ;  /* 0x2000001dff0d7230 */ /* 0x000fc40000004100 */
[----:B------:R-:W-:Y:S02]  /*c9c0*/  HADD2.F32 R12, -RZ, R12.H1_H1 ;  /* 0x3000000cff0c7230 */ /* 0x000fe40000004100 */
[----:B------:R-:W-:Y:S02]  /*c9d0*/  HADD2.F32 R15, -RZ, R31.H0_H0 ;  /* 0x2000001fff0f7230 */ /* 0x000fe40000004100 */
[-C--:B------:R-:W-:Y:S01]  /*c9e0*/  FFMA.FTZ R13, R13, R3.reuse, R0 ;  /* 0x000000030d0d7223 */ /* 0x080fe20000010000 */
[----:B------:R-:W-:Y:S02]  /*c9f0*/  HADD2.F32 R18, -RZ, R29.H1_H1 ;  /* 0x3000001dff127230 */ /* 0x000fe40000004100 */
        /* <DEDUP_REMOVED lines=44> */
.L_x_3607:
[C---:B------:R-:W-:Y:S02]  /*ccc0*/  LOP3.LUT R17, R10.reuse, 0xf000f, RZ, 0xc0, !PT ;  /* 0x000f000f0a117812 */ /* 0x040fe400078ec0ff */
[----:B------:R-:W-:Y:S02]  /*ccd0*/  LOP3.LUT R13, R10, 0xf000f0, RZ, 0xc0, !PT ;  /* 0x00f000f00a0d7812 */ /* 0x000fe400078ec0ff */
[----:B------:R-:W-:Y:S02]  /*cce0*/  SHF.R.U32.HI R19, RZ, 0x8, R10 ;  /* 0x00000008ff137819 */ /* 0x000fe4000001160a */
[C---:B------:R-:W-:Y:S02]  /*ccf0*/  LOP3.LUT R4, R9.reuse, 0xf000f, RZ, 0xc0, !PT ;  /* 0x000f000f09047812 */ /* 0x040fe400078ec0ff */
[----:B------:R-:W-:Y:S02]  /*cd00*/  LOP3.LUT R3, R9, 0xf000f0, RZ, 0xc0, !PT ;  /* 0x00f000f009037812 */ /* 0x000fe400078ec0ff */
[----:B------:R-:W-:-:S02]  /*cd10*/  LOP3.LUT R10, R11, 0xf000f0, RZ, 0xc0, !PT ;  /* 0x00f000f00b0a7812 */ /* 0x000fc400078ec0ff */
        /* <DEDUP_REMOVED lines=137> */
.L_x_3608:
[----:B------:R-:W-:Y:S02]  /*d5b0*/  @!P1 IADD3 R55, PT, PT, R27, R44, RZ ;  /* 0x0000002c1b379210 */ /* 0x000fe40007ffe0ff */
[----:B------:R-:W-:Y:S02]  /*d5c0*/  MOV R8, R20 ;  /* 0x0000001400087202 */ /* 0x000fe40000000f00 */
[----:B------:R-:W-:Y:S01]  /*d5d0*/  MOV R9, R21 ;  /* 0x0000001500097202 */ /* 0x000fe20000000f00 */
[----:B------:R-:W-:Y:S06]  /*d5e0*/  @P0 BRA `(.L_x_3609) ;  /* 0x0000000400680947 */ /* 0x000fec0003800000 */
        /* <DEDUP_REMOVED lines=32> */
[----:B------:R-:W-:Y:S02]  /*d7f0*/  HADD2.F32 R11, -RZ, R11.H1_H1 ;  /* 0x3000000bff0b7230 */ /* 0x000fe40000004100 */
[----:B------:R-:W-:Y:S01]  /*d800*/  FFMA.FTZ R0, R3, R33, R0 ;  /* 0x0000002103007223 */ /* 0x000fe20000010000 */
[----:B-1----:R-:W-:-:S02]  /*d810*/  HADD2.F32 R3, -RZ, R20.H0_H0 ;  /* 0x20000014ff037230 */ /* 0x002fc40000004100 */
[-C--:B------:R-:W-:Y:S01]  /*d820*/  FFMA.FTZ R34, R13, R33.reuse, R34 ;  /* 0x000000210d227223 */ /* 0x080fe20000010022 */
[--C-:B------:R-:W-:Y:S02]  /*d830*/  HADD2.F32 R13, -RZ, R29.reuse.H0_H0 ;  /* 0x2000001dff0d7230 */ /* 0x100fe40000004100 */
        /* <DEDUP_REMOVED lines=53> */
.L_x_3609:
        /* <DEDUP_REMOVED lines=8> */
.L_x_3601:
        /* <DEDUP_REMOVED lines=11> */
.L_x_3614:
[----:B------:R-:W0:Y:S01]  /*dcc0*/  LDC R43, c[0x0][0x3ac] ;  /* 0x0000eb00ff2b7b82 */ /* 0x000e220000000800 */
[----:B------:R-:W-:Y:S01]  /*dcd0*/  ISETP.NE.AND P1, PT, R44, R55, PT ;  /* 0x000000372c00720c */ /* 0x000fe20003f25270 */
[----:B------:R-:W2:-:S12]  /*dce0*/  LDG.E.128.CONSTANT R24, desc[UR8][R16.64] ;  /* 0x0000000810187981 */ /* 0x000e98000c1e9d00 */
[----:B------:R-:W-:-:S06]  /*dcf0*/  @!P1 LEA R28, R58, R1, 0x3 ;  /* 0x000000013a1c9211 */ /* 0x000fcc00078e18ff */
[----:B------:R-:W3:Y:S01]  /*dd00*/  @!P1 LDL.64 R28, [R28+0x8] ;  /* 0x000008001c1c9983 */ /* 0x000ee20000100a00 */
[----:B0-----:R-:W-:-:S05]  /*dd10*/  IMAD.WIDE R14, R43, 0x4, R16 ;  /* 0x000000042b0e7825 */ /* 0x001fca00078e0210 */
[----:B------:R-:W4:Y:S01]  /*dd20*/  LDG.E.128.CONSTANT R8, desc[UR8][R14.64] ;  /* 0x000000080e087981 */ /* 0x000f22000c1e9d00 */
[----:B------:R-:W-:-:S05]  /*dd30*/  IMAD.WIDE R2, R43, 0x4, R14 ;  /* 0x000000042b027825 */ /* 0x000fca00078e020e */
[----:B------:R-:W4:Y:S01]  /*dd40*/  LDG.E.128.CONSTANT R4, desc[UR8][R2.64] ;  /* 0x0000000802047981 */ /* 0x000f22000c1e9d00 */
[----:B------:R-:W-:Y:S02]  /*dd50*/  @!P1 MOV R22, R0 ;  /* 0x0000000000169202 */ /* 0x000fe40000000f00 */
[----:B------:R-:W-:-:S03]  /*dd60*/  @!P1 IADD3 R13, PT, PT, R58, 0x1, RZ ;  /* 0x000000013a0d9810 */ /* 0x000fc60007ffe0ff */
[----:B------:R0:W5:Y:S01]  /*dd70*/  @!P1 LDG.E.U16.CONSTANT R19, desc[UR8][R22.64] ;  /* 0x0000000816139981 */ /* 0x000162000c1e9500 */
[----:B------:R-:W-:Y:S01]  /*dd80*/  @!P1 MOV R58, R13 ;  /* 0x0000000d003a9202 */ /* 0x000fe20000000f00 */
[----:B------:R-:W-:Y:S01]  /*dd90*/  HFMA2 R47, -RZ, RZ, 0, 0.125 ;  /* 0x00003000ff2f7431 */ /* 0x000fe200000001ff */
[----:B------:R-:W-:Y:S02]  /*dda0*/  MOV R12, 0x2400 ;  /* 0x00002400000c7802 */ /* 0x000fe40000000f00 */
[----:B------:R-:W-:Y:S02]  /*ddb0*/  ISETP.NE.AND P2, PT, R45, RZ, PT ;  /* 0x000000ff2d00720c */ /* 0x000fe40003f45270 */
[C---:B--2---:R-:W-:Y:S02]  /*ddc0*/  LOP3.LUT R84, R26.reuse, 0x70007, RZ, 0xc0, !PT ;  /* 0x000700071a547812 */ /* 0x044fe400078ec0ff */
[----:B------:R-:W-:Y:S02]  /*ddd0*/  LOP3.LUT R30, R26, 0x380038, RZ, 0xc0, !PT ;  /* 0x003800381a1e7812 */ /* 0x000fe400078ec0ff */
[----:B------:R-:W-:-:S02]  /*dde0*/  SHF.R.U32.HI R73, RZ, 0x6, R26 ;  /* 0x00000006ff497819 */ /* 0x000fc4000001161a */
[----:B------:R-:W-:Y:S02]  /*ddf0*/  SHF.R.U32.HI R26, RZ, 0xf, R26 ;  /* 0x0000000fff1a7819 */ /* 0x000fe4000001161a */
[----:B------:R-:W-:Y:S02]  /*de00*/  SHF.R.U32.HI R34, RZ, 0xf, R27 ;  /* 0x0000000fff227819 */ /* 0x000fe4000001161b */
[C---:B------:R-:W-:Y:S02]  /*de10*/  LOP3.LUT R74, R24.reuse, 0x70007, RZ, 0xc0, !PT ;  /* 0x00070007184a7812 */ /* 0x040fe400078ec0ff */
[----:B------:R-:W-:Y:S02]  /*de20*/  LOP3.LUT R20, R24, 0x380038, RZ, 0xc0, !PT ;  /* 0x0038003818147812 */ /* 0x000fe400078ec0ff */
[--C-:B------:R-:W-:Y:S02]  /*de30*/  SHF.R.U32.HI R71, RZ, 0x6, R24.reuse ;  /* 0x00000006ff477819 */ /* 0x100fe40000011618 */
        /* <DEDUP_REMOVED lines=15> */
[----:B------:R-:W-:Y:S02]  /*df30*/  SHF.R.U32.HI R27, RZ, 0xe, R8 ;  /* 0x0000000eff1b7819 */ /* 0x000fe40000011608 */
[----:B------:R-:W-:Y:S02]  /*df40*/  LOP3.LUT R24, R24, 0x10001, RZ, 0xc0, !PT ;  /* 0x0001000118187812 */ /* 0x000fe400078ec0ff */
[----:B------:R-:W-:Y:S02]  /*df50*/  @!P1 PRMT R40, R40, 0x7610, R29 ;  /* 0x0000761028289816 */ /* 0x000fe4000000001d */
[----:B------:R-:W-:-:S02]  /*df60*/  LOP3.LUT R83, R25, 0x70007, RZ, 0xc0, !PT ;  /* 0x0007000719537812 */ /* 0x000fc400078ec0ff */
[----:B0-----:R-:W-:Y:S02]  /*df70*/  LOP3.LUT R22, R25, 0x380038, RZ, 0xc0, !PT ;  /* 0x0038003819167812 */ /* 0x001fe400078ec0ff */
        /* <DEDUP_REMOVED lines=10> */
[----:B------:R-:W-:-:S02]  /*e020*/  LOP3.LUT R28, R28, 0x10001, RZ, 0xc0, !PT ;  /* 0x000100011c1c7812 */ /* 0x000fc400078ec0ff */
[C---:B------:R-:W-:Y:S02]  /*e030*/  LOP3.LUT R11, R4.reuse, 0x70007, RZ, 0xc0, !PT ;  /* 0x00070007040b7812 */ /* 0x040fe400078ec0ff */
[----:B------:R-:W-:Y:S02]  /*e040*/  LOP3.LUT R26, R4, 0x380038, RZ, 0xc0, !PT ;  /* 0x00380038041a7812 */ /* 0x000fe400078ec0ff */
[--C-:B------:R-:W-:Y:S02]  /*e050*/  SHF.R.U32.HI R8, RZ, 0x6, R4.reuse ;  /* 0x00000006ff087819 */ /* 0x100fe40000011604 */
[----:B------:R-:W-:Y:S02]  /*e060*/  LOP3.LUT R27, R24, 0x20002, R27, 0xf8, !PT ;  /* 0x00020002181b7812 */ /* 0x000fe400078ef81b */
[----:B------:R-:W-:Y:S02]  /*e070*/  SHF.R.U32.HI R4, RZ, 0xd, R4 ;  /* 0x0000000dff047819 */ /* 0x000fe40000011604 */
[----:B------:R-:W-:-:S02]  /*e080*/  SHF.R.U32.HI R24, RZ, 0xd, R6 ;  /* 0x0000000dff187819 */ /* 0x000fc40000011606 */
[C---:B------:R-:W-:Y:S02]  /*e090*/  LOP3.LUT R76, R10.reuse, 0x70007, RZ, 0xc0, !PT ;  /* 0x000700070a4c7812 */ /* 0x040fe400078ec0ff */
[----:B------:R-:W-:Y:S02]  /*e0a0*/  LOP3.LUT R33, R10, 0x380038, RZ, 0xc0, !PT ;  /* 0x003800380a217812 */ /* 0x000fe400078ec0ff */
[----:B------:R-:W-:Y:S02]  /*e0b0*/  SHF.R.U32.HI R15, RZ, 0x6, R10 ;  /* 0x00000006ff0f7819 */ /* 0x000fe4000001160a */
[----:B------:R-:W-:Y:S02]  /*e0c0*/  LOP3.LUT R28, R28, 0x20002, R9, 0xf8, !PT ;  /* 0x000200021c1c7812 */ /* 0x000fe400078ef809 */
[C---:B------:R-:W-:Y:S02]  /*e0d0*/  LOP3.LUT R80, R6.reuse, 0x70007, RZ, 0xc0, !PT ;  /* 0x0007000706507812 */ /* 0x040fe400078ec0ff */
[----:B------:R-:W-:-:S02]  /*e0e0*/  LOP3.LUT R35, R6, 0x380038, RZ, 0xc0, !PT ;  /* 0x0038003806237812 */ /* 0x000fc400078ec0ff */
[----:B------:R-:W-:Y:S02]  /*e0f0*/  SHF.R.U32.HI R10, RZ, 0x6, R6 ;  /* 0x00000006ff0a7819 */ /* 0x000fe40000011606 */
[C---:B------:R-:W-:Y:S02]  /*e100*/  LOP3.LUT R79, R5.reuse, 0x70007, RZ, 0xc0, !PT ;  /* 0x00070007054f7812 */ /* 0x040fe400078ec0ff */
[----:B------:R-:W-:Y:S02]  /*e110*/  LOP3.LUT R31, R5, 0x380038, RZ, 0xc0, !PT ;  /* 0x00380038051f7812 */ /* 0x000fe400078ec0ff */
[--C-:B------:R-:W-:Y:S02]  /*e120*/  SHF.R.U32.HI R9, RZ, 0x6, R5.reuse ;  /* 0x00000006ff097819 */ /* 0x100fe40000011605 */
[----:B------:R-:W-:Y:S02]  /*e130*/  LOP3.LUT R6, R27, 0x40004, R4, 0xf8, !PT ;  /* 0x000400041b067812 */ /* 0x000fe400078ef804 */
[----:B------:R-:W-:-:S02]  /*e140*/  SHF.R.U32.HI R5, RZ, 0xd, R5 ;  /* 0x0000000dff057819 */ /* 0x000fc40000011605 */
[----:B------:R-:W-:Y:S02]  /*e150*/  LOP3.LUT R4, R37, 0x40004, R24, 0xf8, !PT ;  /* 0x0004000425047812 */ /* 0x000fe400078ef818 */
[----:B------:R-:W-:Y:S02]  /*e160*/  LOP3.LUT R36, R85, 0x380038, RZ, 0xc0, !PT ;  /* 0x0038003855247812 */ /* 0x000fe400078ec0ff */
[----:B------:R-:W-:Y:S02]  /*e170*/  LOP3.LUT R20, R20, 0x64006400, RZ, 0xfc, !PT ;  /* 0x6400640014147812 */ /* 0x000fe400078efcff */
[----:B------:R-:W-:Y:S02]  /*e180*/  LOP3.LUT R24, R22, 0x64006400, RZ, 0xfc, !PT ;  /* 0x6400640016187812 */ /* 0x000fe400078efcff */
[----:B------:R-:W-:Y:S02]  /*e190*/  LOP3.LUT R27, R72, 0x380038, RZ, 0xc0, !PT ;  /* 0x00380038481b7812 */ /* 0x000fe400078ec0ff */
[----:B------:R-:W-:-:S02]  /*e1a0*/  SHF.R.U32.HI R34, RZ, 0xd, R7 ;  /* 0x0000000dff227819 */ /* 0x000fc40000011607 */
[----:B------:R-:W-:Y:S02]  /*e1b0*/  LOP3.LUT R22, R71, 0x380038, RZ, 0xc0, !PT ;  /* 0x0038003847167812 */ /* 0x000fe400078ec0ff */
[C---:B------:R-:W-:Y:S02]  /*e1c0*/  LOP3.LUT R82, R7.reuse, 0x70007, RZ, 0xc0, !PT ;  /* 0x0007000707527812 */ /* 0x040fe400078ec0ff */
[----:B------:R-:W-:Y:S02]  /*e1d0*/  LOP3.LUT R39, R7, 0x380038, RZ, 0xc0, !PT ;  /* 0x0038003807277812 */ /* 0x000fe400078ec0ff */
[----:B------:R-:W-:Y:S02]  /*e1e0*/  SHF.R.U32.HI R81, RZ, 0x6, R7 ;  /* 0x00000006ff517819 */ /* 0x000fe40000011607 */
[----:B------:R-:W-:Y:S02]  /*e1f0*/  LOP3.LUT R30, R30, 0x64006400, RZ, 0xfc, !PT ;  /* 0x640064001e1e7812 */ /* 0x000fe400078efcff */
[----:B------:R-:W-:-:S02]  /*e200*/  LOP3.LUT R7, R28, 0x40004, R5, 0xf8, !PT ;  /* 0x000400041c077812 */ /* 0x000fc400078ef805 */
[----:B------:R-:W-:Y:S01]  /*e210*/  LOP3.LUT R36, R36, 0x64006400, RZ, 0xfc, !PT ;  /* 0x6400640024247812 */ /* 0x000fe200078efcff */
[-C--:B------:R-:W-:Y:S01]  /*e220*/  HFMA2 R70, R20, R47.reuse.H0_H0, -132, -132 ;  /* 0xd820d82014467431 */ /* 0x080fe2000004002f */
[----:B------:R-:W-:Y:S02]  /*e230*/  LOP3.LUT R28, R27, 0x64006400, RZ, 0xfc, !PT ;  /* 0x640064001b1c7812 */ /* 0x000fe400078efcff */
[----:B------:R-:W-:Y:S02]  /*e240*/  LOP3.LUT R5, R49, 0x40004, R34, 0xf8, !PT ;  /* 0x0004000431057812 */ /* 0x000fe400078ef822 */
        /* <DEDUP_REMOVED lines=232> */
.L_x_3612:
        /* <DEDUP_REMOVED lines=80> */
.L_x_3613:
        /* <DEDUP_REMOVED lines=8> */
.L_x_3611:
[----:B------:R-:W0:Y:S02]  /*f650*/  LDCU UR5, c[0x0][0x3dc] ;  /* 0x00007b80ff0577ac */ /* 0x000e240008000800 */
[----:B0-----:R-:W-:-:S04]  /*f660*/  VIMNMX R3, PT, PT, R42, UR5, PT ;  /* 0x000000052a037c48 */ /* 0x001fc8000bfe0100 */
[----:B------:R-:W-:-:S13]  /*f670*/  ISETP.GT.AND P0, PT, R3, R44, PT ;  /* 0x0000002c0300720c */ /* 0x000fda0003f04270 */
[----:B------:R-:W-:Y:S05]  /*f680*/  @!P0 BRA `(.L_x_3615) ;  /* 0x0000000c007c8947 */ /* 0x000fea0003800000 */
[----:B------:R-:W0:Y:S01]  /*f690*/  S2R R0, SR_CTAID.Y ;  /* 0x0000000000007919 */ /* 0x000e220000002600 */
[----:B------:R-:W1:Y:S01]  /*f6a0*/  LDC.64 R4, c[0x0][0x3b8] ;  /* 0x0000ee00ff047b82 */ /* 0x000e620000000a00 */
[----:B------:R-:W-:Y:S01]  /*f6b0*/  PRMT R2, R46, 0x9910, RZ ;  /* 0x000099102e027816 */ /* 0x000fe200000000ff */
[----:B------:R-:W-:-:S03]  /*f6c0*/  UIADD3 UR4, UPT, UPT, UR4, 0x80, URZ ;  /* 0x0000008004047890 */ /* 0x000fc6000fffe0ff */
[----:B------:R-:W-:-:S03]  /*f6d0*/  ISETP.NE.AND P0, PT, R2, RZ, PT ;  /* 0x000000ff0200720c */ /* 0x000fc60003f05270 */
[----:B------:R-:W0:Y:S01]  /*f6e0*/  LDC R7, c[0x0][0x3a8] ;  /* 0x0000ea00ff077b82 */ /* 0x000e220000000800 */
[----:B-1----:R-:W-:-:S04]  /*f6f0*/  IMAD.WIDE.U32 R4, R44, 0x4, R4 ;  /* 0x000000042c047825 */ /* 0x002fc800078e0004 */
[----:B0-----:R-:W-:Y:S01]  /*f700*/  IMAD R7, R0, -0x2, R7 ;  /* 0xfffffffe00077824 */ /* 0x001fe200078e0207 */
[----:B------:R-:W-:-:S04]  /*f710*/  IADD3 R0, P1, PT, R4, 0x2, RZ ;  /* 0x0000000204007810 */ /* 0x000fc80007f3e0ff */
[----:B------:R-:W-:Y:S02]  /*f720*/  ISETP.EQ.OR P0, PT, R7, 0x1, !P0 ;  /* 0x000000010700780c */ /* 0x000fe40004702670 */
[----:B------:R-:W-:-:S11]  /*f730*/  IADD3.X R13, PT, PT, RZ, R5, RZ, P1, !PT ;  /* 0x00000005ff0d7210 */ /* 0x000fd60000ffe4ff */
.L_x_3618:
[----:B------:R-:W-:Y:S01]  /*f740*/  ISETP.NE.AND P1, PT, R44, R55, PT ;  /* 0x000000372c00720c */ /* 0x000fe20003f25270 */
[----:B------:R-:W2:-:S12]  /*f750*/  LDG.E.128.CONSTANT R4, desc[UR8][R16.64] ;  /* 0x0000000810047981 */ /* 0x000e98000c1e9d00 */
[----:B------:R-:W-:-:S06]  /*f760*/  @!P1 LEA R8, R58, R1, 0x3 ;  /* 0x000000013a089211 */ /* 0x000fcc00078e18ff */
[----:B------:R-:W3:Y:S01]  /*f770*/  @!P1 LDL.64 R8, [R8+0x8] ;  /* 0x0000080008089983 */ /* 0x000ee20000100a00 */
[----:B------:R-:W-:-:S05]  /*f780*/  @!P1 MOV R12, R0 ;  /* 0x00000000000c9202 */ /* 0x000fca0000000f00 */
[----:B------:R0:W5:Y:S01]  /*f790*/  @!P1 LDG.E.U16.CONSTANT R15, desc[UR8][R12.64] ;  /* 0x000000080c0f9981 */ /* 0x000162000c1e9500 */
[----:B------:R-:W-:Y:S01]  /*f7a0*/  HFMA2 R25, -RZ, RZ, 0, 0.25 ;  /* 0x00003400ff197431 */ /* 0x000fe200000001ff */
[----:B------:R-:W-:Y:S02]  /*f7b0*/  MOV R31, 0x2c00 ;  /* 0x00002c00001f7802 */ /* 0x000fe40000000f00 */
[----:B------:R-:W-:Y:S01]  /*f7c0*/  ISETP.NE.AND P2, PT, R45, RZ, PT ;  /* 0x000000ff2d00720c */ /* 0x000fe20003f45270 */
[----:B------:R-:W-:Y:S01]  /*f7d0*/  HFMA2 R2, -RZ, RZ, 0, 0.015625 ;  /* 0x00002400ff027431 */ /* 0x000fe200000001ff */
[----:B------:R-:W-:Y:S02]  /*f7e0*/  @!P1 IADD3 R61, PT, PT, R58, 0x1, RZ ;  /* 0x000000013a3d9810 */ /* 0x000fe40007ffe0ff */
[C---:B--2---:R-:W-:Y:S02]  /*f7f0*/  LOP3.LUT R39, R5.reuse, 0x30003, RZ, 0xc0, !PT ;  /* 0x0003000305277812 */ /* 0x044fe400078ec0ff */
[----:B0-----:R-:W-:-:S02]  /*f800*/  LOP3.LUT R12, R5, 0xc000c, RZ, 0xc0, !PT ;  /* 0x000c000c050c7812 */ /* 0x001fc400078ec0ff */
        /* <DEDUP_REMOVED lines=145> */
.L_x_3616:
[----:B------:R-:W-:Y:S02]  /*10120*/  @!P1 MOV R58, R61 ;  /* 0x0000003d003a9202 */ /* 0x000fe40000000f00 */
[----:B-----5:R-:W-:Y:S01]  /*10130*/  @!P1 IADD3 R55, PT, PT, R15, R44, RZ ;  /* 0x0000002c0f379210 */ /* 0x020fe20007ffe0ff */
[----:B------:R-:W-:Y:S06]  /*10140*/  @P0 BRA `(.L_x_3617) ;  /* 0x0000000000ac0947 */ /* 0x000fec0003800000 */
[----:B------:R-:W0:Y:S01]  /*10150*/  LDS.128 R4, [UR4] ;  /* 0x00000004ff047984 */ /* 0x000e220008000c00 */
        /* <DEDUP_REMOVED lines=42> */
.L_x_3617:
        /* <DEDUP_REMOVED lines=8> */
.L_x_3615:
        /* <DEDUP_REMOVED lines=21> */
.L_x_3622:
[----:B------:R-:W0:Y:S02]  /*105d0*/  LDS R2, [R0] ;  /* 0x0000000000027984 */ /* 0x000e240000000800 */
[----:B0-----:R-:W-:-:S05]  /*105e0*/  HADD2 R3, R2, R7 ;  /* 0x0000000702037230 */ /* 0x001fca0000000000 */
[----:B------:R-:W0:Y:S02]  /*105f0*/  ATOMS.CAST.SPIN P1, [R0], R2, R3 ;  /* 0x000000020000758d */ /* 0x000e240001820003 */
[----:B0-----:R-:W-:Y:S05]  /*10600*/  @!P1 BRA `(.L_x_3622) ;  /* 0xfffffffc00f09947 */ /* 0x001fea000383ffff */
[----:B------:R-:W-:Y:S05]  /*10610*/  BRA `(.L_x_3620) ;  /* 0x00000000000c7947 */ /* 0x000fea0003800000 */
.L_x_3621:
[----:B------:R-:W2:Y:S02]  /*10620*/  LD.E R0, desc[UR8][R4.64] ;  /* 0x0000000804007980 */ /* 0x000ea4000c101900 */
[----:B--2---:R-:W-:-:S05]  /*10630*/  IADD3 R3, PT, PT, R7, R0, RZ ;  /* 0x0000000007037210 */ /* 0x004fca0007ffe0ff */
[----:B------:R0:W-:Y:S02]  /*10640*/  ST.E desc[UR8][R4.64], R3 ;  /* 0x0000000304007985 */ /* 0x0001e4000c101908 */
.L_x_3620:
[----:B------:R-:W-:Y:S05]  /*10650*/  BSYNC.RECONVERGENT B0 ;  /* 0x0000000000007941 */ /* 0x000fea0003800200 */
.L_x_3619:
[----:B------:R1:W-:Y:S01]  /*10660*/  ATOM.E.ADD.F16x2.RN.STRONG.GPU P1, RZ, desc[UR8][R4.64+0x4], R45 ;  /* 0x8000042d04ff79a2 */ /* 0x0003e2000c12e108 */
[----:B------:R-:W-:Y:S04]  /*10670*/  BSSY.RECONVERGENT B0, `(.L_x_3623) ;  /* 0x000000e000007945 */ /* 0x000fe80003800200 */
[----:B-1----:R-:W-:Y:S05]  /*10680*/  @P1 BRA `(.L_x_3624) ;  /* 0x0000000000301947 */ /* 0x002fea0003800000 */
[----:B------:R-:W1:Y:S02]  /*10690*/  QSPC.E.S P1, RZ, [R4+0x4] ;  /* 0x0000040004ff73aa */ /* 0x000e640000020500 */
[----:B-1----:R-:W-:Y:S05]  /*106a0*/  @!P1 BRA `(.L_x_3625) ;  /* 0x00000000001c9947 */ /* 0x002fea0003800000 */
[----:B------:R-:W-:-:S04]  /*106b0*/  MOV R2, R4 ;  /* 0x0000000400027202 */ /* 0x000fc80000000f00 */
[----:B------:R-:W-:-:S07]  /*106c0*/  MOV R0, R2 ;  /* 0x0000000200007202 */ /* 0x000fce0000000f00 */
.L_x_3626:
[----:B------:R-:W0:Y:S02]  /*106d0*/  LDS R2, [R0+0x4] ;  /* 0x0000040000027984 */ /* 0x000e240000000800 */
[----:B0-----:R-:W-:-:S05]  /*106e0*/  HFMA2 R3, R2, 1, 1, R45 ;  /* 0x3c003c0002037831 */ /* 0x001fca000000002d */
[----:B------:R-:W0:Y:S02]  /*106f0*/  ATOMS.CAST.SPIN P1, [R0+0x4], R2, R3 ;  /* 0x000004020000758d */ /* 0x000e240001820003 */
[----:B0-----:R-:W-:Y:S05]  /*10700*/  @!P1 BRA `(.L_x_3626) ;  /* 0xfffffffc00f09947 */ /* 0x001fea000383ffff */
[----:B------:R-:W-:Y:S05]  /*10710*/  BRA `(.L_x_3624) ;  /* 0x00000000000c7947 */ /* 0x000fea0003800000 */
.L_x_3625:
[----:B------:R-:W0:Y:S02]  /*10720*/  LD.E R0, desc[UR8][R4.64+0x4] ;  /* 0x0000040804007980 */ /* 0x000e24000c101900 */
[----:B0-----:R-:W-:-:S05]  /*10730*/  IADD3 R3, PT, PT, R45, R0, RZ ;  /* 0x000000002d037210 */ /* 0x001fca0007ffe0ff */
[----:B------:R1:W-:Y:S02]  /*10740*/  ST.E desc[UR8][R4.64+0x4], R3 ;  /* 0x0000040304007985 */ /* 0x0003e4000c101908 */
.L_x_3624:
[----:B------:R-:W-:Y:S05]  /*10750*/  BSYNC.RECONVERGENT B0 ;  /* 0x0000000000007941 */ /* 0x000fea0003800200 */
.L_x_3623:
        /* <DEDUP_REMOVED lines=11> */
.L_x_3630:
[----:B------:R-:W0:Y:S02]  /*10810*/  LDS R2, [R0] ;  /* 0x0000000000027984 */ /* 0x000e240000000800 */
[----:B0-----:R-:W-:-:S05]  /*10820*/  HADD2 R3, R2, R7 ;  /* 0x0000000702037230 */ /* 0x001fca0000000000 */
[----:B------:R-:W0:Y:S02]  /*10830*/  ATOMS.CAST.SPIN P0, [R0], R2, R3 ;  /* 0x000000020000758d */ /* 0x000e240001800003 */
[----:B0-----:R-:W-:Y:S05]  /*10840*/  @!P0 BRA `(.L_x_3630) ;  /* 0xfffffffc00f08947 */ /* 0x001fea000383ffff */
[----:B------:R-:W-:Y:S05]  /*10850*/  BRA `(.L_x_3628) ;  /* 0x00000000000c7947 */ /* 0x000fea0003800000 */
.L_x_3629:
[----:B------:R-:W2:Y:S02]  /*10860*/  LD.E R0, desc[UR8][R4.64] ;  /* 0x0000000804007980 */ /* 0x000ea4000c101900 */
[----:B--2---:R-:W-:-:S05]  /*10870*/  IADD3 R3, PT, PT, R7, R0, RZ ;  /* 0x0000000007037210 */ /* 0x004fca0007ffe0ff */
[----:B------:R0:W-:Y:S02]  /*10880*/  ST.E desc[UR8][R4.64], R3 ;  /* 0x0000000304007985 */ /* 0x0001e4000c101908 */
.L_x_3628:
[----:B------:R-:W-:Y:S05]  /*10890*/  BSYNC.RECONVERGENT B0 ;  /* 0x0000000000007941 */ /* 0x000fea0003800200 */
.L_x_3627:
[----:B------:R1:W-:Y:S02]  /*108a0*/  ATOM.E.ADD.F16x2.RN.STRONG.GPU P0, RZ, desc[UR8][R4.64+0x4], R9 ;  /* 0x8000040904ff79a2 */ /* 0x0003e4000c10e108 */
[----:B-1----:R-:W-:Y:S05]  /*108b0*/  @P0 EXIT ;  /* 0x000000000000094d */ /* 0x002fea0003800000 */
[----:B------:R-:W1:Y:S02]  /*108c0*/  QSPC.E.S P0, RZ, [R4+0x4] ;  /* 0x0000040004ff73aa */ /* 0x000e640000000500 */
[----:B-1----:R-:W-:Y:S05]  /*108d0*/  @!P0 BRA `(.L_x_3631) ;  /* 0x00000000001c8947 */ /* 0x002fea0003800000 */
[----:B------:R-:W-:-:S04]  /*108e0*/  MOV R2, R4 ;  /* 0x0000000400027202 */ /* 0x000fc80000000f00 */
[----:B------:R-:W-:-:S07]  /*108f0*/  MOV R0, R2 ;  /* 0x0000000200007202 */ /* 0x000fce0000000f00 */
.L_x_3632:
[----:B------:R-:W0:Y:S02]  /*10900*/  LDS R2, [R0+0x4] ;  /* 0x0000040000027984 */ /* 0x000e240000000800 */
[----:B0-----:R-:W-:-:S05]  /*10910*/  HFMA2 R3, R2, 1, 1, R9 ;  /* 0x3c003c0002037831 */ /* 0x001fca0000000009 */
[----:B------:R-:W0:Y:S02]  /*10920*/  ATOMS.CAST.SPIN P0, [R0+0x4], R2, R3 ;  /* 0x000004020000758d */ /* 0x000e240001800003 */
[----:B0-----:R-:W-:Y:S05]  /*10930*/  @!P0 BRA `(.L_x_3632) ;  /* 0xfffffffc00f08947 */ /* 0x001fea000383ffff */
[----:B------:R-:W-:Y:S05]  /*10940*/  EXIT ;  /* 0x000000000000794d */ /* 0x000fea0003800000 */
.L_x_3631:
[----:B------:R-:W0:Y:S02]  /*10950*/  LD.E R0, desc[UR8][R4.64+0x4] ;  /* 0x0000040804007980 */ /* 0x000e24000c101900 */
[----:B0-----:R-:W-:-:S05]  /*10960*/  IADD3 R3, PT, PT, R9, R0, RZ ;  /* 0x0000000009037210 */ /* 0x001fca0007ffe0ff */
[----:B------:R-:W-:Y:S01]  /*10970*/  ST.E desc[UR8][R4.64+0x4], R3 ;  /* 0x0000040304007985 */ /* 0x000fe2000c101908 */
[----:B------:R-:W-:Y:S05]  /*10980*/  EXIT ;  /* 0x000000000000794d */ /* 0x000fea0003800000 */
.L_x_3633:
        /* <DEDUP_REMOVED lines=15> */
.L_x_5330:


//--------------------- .text._Z23gemm_half_q_half_kernelILi2ELi160ELb1ELb1ELi64EEvPK6__halfPKjS4_S2_PS0_iiiiPKtS7_iiiiiibS2_i --------------------------
	.section	.text._Z23gemm_half_q_half_kernelILi2ELi160ELb1ELb1ELi64EEvPK6__halfPKjS4_S2_PS0_iiiiPKtS7_iiiiiibS2_i,"ax",@progbits
	.align	128
        .global         _Z23gemm_half_q_half_kernelILi2ELi160ELb1ELb1ELi64EEvPK6__halfPKjS4_S2_PS0_iiiiPKtS7_iiiiiibS2_i
        .type           _Z23gemm_half_q_half_kernelILi2ELi160ELb1ELb1ELi64EEvPK6__halfPKjS4_S2_PS0_iiiiPKtS7_iiiiiibS2_i,@function
        .size           _Z23gemm_half_q_half_kernelILi2ELi160ELb1ELb1ELi64EEvPK6__halfPKjS4_S2_PS0_iiiiPKtS7_iiiiiibS2_i,(.L_x_5331 - _Z23gemm_half_q_half_kernelILi2ELi160ELb1ELb1ELi64EEvPK6__halfPKjS4_S2_PS0_iiiiPKtS7_iiiiiibS2_i)
        .other          _Z23gemm_half_q_half_kernelILi2ELi160ELb1ELb1ELi64EEvPK6__halfPKjS4_S2_PS0_iiiiPKtS7_iiiiiibS2_i,@"STO_CUDA_ENTRY STV_DEFAULT"
_Z23gemm_half_q_half_kernelILi2ELi160ELb1ELb1ELi64EEvPK6__halfPKjS4_S2_PS0_iiiiPKtS7_iiiiiibS2_i:
.text._Z23gemm_half_q_half_kernelILi2ELi160ELb1ELb1ELi64EEvPK6__halfPKjS4_S2_PS0_iiiiPKtS7_iiiiiibS2_i:
[----:B------:R-:W0:Y:S08]  /*0000*/  LDC R1, c[0x0][0x37c] ;  /* 0x0000df00ff017b82 */ /* 0x000e300000000800 */
[----:B------:R-:W1:Y:S01]  /*0010*/  S2UR UR11, SR_CTAID.Y ;  /* 0x00000000000b79c3 */ /* 0x000e620000002600 */
[----:B------:R-:W1:Y:S01]  /*0020*/  LDCU UR5, c[0x0][0x3a8] ;  /* 0x00007500ff0577ac */ /* 0x000e620008000800 */
[----:B0-----:R-:W-:Y:S01]  /*0030*/  IADD3 R1, PT, PT, R1, -0x10, RZ ;  /* 0xfffffff001017810 */ /* 0x001fe20007ffe0ff */
[----:B-1----:R-:W-:-:S04]  /*0040*/  UIMAD UR5, UR11, -0x2, UR5 ;  /* 0xfffffffe0b0578a4 */ /* 0x002fc8000f8e0205 */
[----:B------:R-:W-:-:S06]  /*0050*/  UISETP.GE.AND UP0, UPT, UR5, 0x1, UPT ;  /* 0x000000010500788c */ /* 0x000fcc000bf06270 */
[----:B------:R-:W-:-:S13]  /*0060*/  PLOP3.LUT P0, PT, PT, PT, UP0, 0x80, 0x8 ;  /* 0x000000000008781c */ /* 0x000fda0003f0f008 */
[----:B------:R-:W-:Y:S05]  /*0070*/  @!P0 EXIT ;  /* 0x000000000000894d */ /* 0x000fea0003800000 */
[----:B------:R-:W0:Y:S01]  /*0080*/  LDC R7, c[0x0][0x3f0] ;  /* 0x0000fc00ff077b82 */ /* 0x000e220000000800 */
[----:B------:R-:W-:Y:S01]  /*0090*/  UISETP.NE.AND UP0, UPT, UR5, 0x1, UPT ;  /* 0x000000010500788c */ /* 0x000fe2000bf05270 */
[----:B------:R-:W1:Y:S05]  /*00a0*/  LDCU.64 UR12, c[0x0][0x358] ;  /* 0x00006b00ff0c77ac */ /* 0x000e6a0008000a00 */
[----:B------:R-:W-:Y:S01]  /*00b0*/  PLOP3.LUT P1, PT, PT, PT, UP0, 0x80, 0x8 ;  /* 0x000000000008781c */ /* 0x000fe20003f2f008 */
[----:B------:R-:W0:Y:S08]  /*00c0*/  LDC.64 R4, c[0x0][0x3e8] ;  /* 0x0000fa00ff047b82 */ /* 0x000e300000000a00 */
[----:B------:R-:W2:Y:S01]  /*00d0*/  LDC.64 R2, c[0x0][0x3e8] ;  /* 0x0000fa00ff027b82 */ /* 0x000ea20000000a00 */
[----:B0-----:R-:W-:-:S06]  /*00e0*/  IMAD.WIDE R4, R7, 0x2, R4 ;  /* 0x0000000207047825 */ /* 0x001fcc00078e0204 */
[----:B-1----:R-:W3:Y:S04]  /*00f0*/  @P1 LDG.E.U16 R4, desc[UR12][R4.64] ;  /* 0x0000000c04041981 */ /* 0x002ee8000c1e1500 */
[----:B--2---:R-:W2:Y:S01]  /*0100*/  LDG.E.U16 R2, desc[UR12][R2.64] ;  /* 0x0000000c02027981 */ /* 0x004ea2000c1e1500 */
[----:B---3--:R-:W-:Y:S02]  /*0110*/  @P1 R2UR UR9, R4 ;  /* 0x00000000040912ca */ /* 0x008fe400000e0000 */
[----:B--2---:R-:W-:-:S13]  /*0120*/  R2UR UR16, R2 ;  /* 0x00000000021072ca */ /* 0x004fda00000e0000 */
[----:B------:R-:W-:Y:S02]  /*0130*/  @UP0 ULOP3.LUT UR4, UR9, UR16, URZ, 0xfc, !UPT ;  /* 0x0000001009040292 */ /* 0x000fe4000f8efcff */
[----:B------:R-:W-:-:S04]  /*0140*/  MOV R0, UR16 ;  /* 0x0000001000007c02 */ /* 0x000fc80008000f00 */
[----:B------:R-:W-:-:S04]  /*0150*/  @P1 MOV R0, UR4 ;  /* 0x0000000400001c02 */ /* 0x000fc80008000f00 */
[----:B------:R-:W-:-:S04]  /*0160*/  PRMT R0, R0, 0x9910, RZ ;  /* 0x0000991000007816 */ /* 0x000fc800000000ff */
[----:B------:R-:W-:-:S13]  /*0170*/  ISETP.NE.AND P0, PT, R0, RZ, PT ;  /* 0x000000ff0000720c */ /* 0x000fda0003f05270 */
[----:B------:R-:W-:Y:S05]  /*0180*/  @!P0 EXIT ;  /* 0x000000000000894d */ /* 0x000fea0003800000 */
[----:B------:R-:W0:Y:S01]  /*0190*/  S2UR UR14, SR_CTAID.Z ;  /* 0x00000000000e79c3 */ /* 0x000e220000002700 */
[----:B------:R-:W1:Y:S01]  /*01a0*/  S2R R2, SR_TID.X ;  /* 0x0000000000027919 */ /* 0x000e620000002100 */
[----:B------:R-:W-:Y:S01]  /*01b0*/  UMOV UR8, 0x2 ;  /* 0x0000000200087882 */ /* 0x000fe20000000000 */
[----:B------:R-:W-:Y:S01]  /*01c0*/  @P1 MOV R4, UR9 ;  /* 0x0000000900041c02 */ /* 0x000fe20008000f00 */
[----:B------:R-:W-:Y:S01]  /*01d0*/  USEL UR8, UR8, 0x1, UP0 ;  /* 0x0000000108087887 */ /* 0x000fe20008000000 */
[----:B------:R-:W-:Y:S03]  /*01e0*/  BSSY.RECONVERGENT B0, `(.L_x_3634) ;  /* 0x00000be000007945 */ /* 0x000fe60003800200 */
[----:B------:R-:W2:Y:S08]  /*01f0*/  LDC R0, c[0x0][0x3b0] ;  /* 0x0000ec00ff007b82 */ /* 0x000eb00000000800 */
[----:B------:R-:W3:Y:S01]  /*0200*/  S2UR UR4, SR_CTAID.X ;  /* 0x00000000000479c3 */ /* 0x000ee20000002500 */
[----:B0-----:R-:W-:-:S06]  /*0210*/  USHF.L.U32 UR6, UR14, 0x6, URZ ;  /* 0x000000060e067899 */ /* 0x001fcc00080006ff */
[----:B------:R-:W-:Y:S02]  /*0220*/  MOV R3, UR6 ;  /* 0x0000000600037c02 */ /* 0x000fe40008000f00 */
[----:B-1----:R-:W-:Y:S02]  /*0230*/  IADD3 R18, PT, PT, R2, UR6, RZ ;  /* 0x0000000602127c10 */ /* 0x002fe4000fffe0ff */
[----:B--2---:R-:W-:-:S04]  /*0240*/  VIADDMNMX R3, R3, 0x40, R0, PT ;  /* 0x0000004003037846 */ /* 0x004fc80003800100 */
[----:B------:R-:W-:Y:S01]  /*0250*/  R2UR UR7, R3 ;  /* 0x00000000030772ca */ /* 0x000fe200000e0000 */
[----:B---3--:R-:W-:Y:S01]  /*0260*/  USHF.L.U32 UR4, UR4, 0x8, URZ ;  /* 0x0000000804047899 */ /* 0x008fe200080006ff */
[----:B------:R-:W-:-:S04]  /*0270*/  PRMT R3, RZ, 0x7610, R3 ;  /* 0x00007610ff037816 */ /* 0x000fc80000000003 */
[----:B------:R-:W-:Y:S02]  /*0280*/  @P1 PRMT R3, R4, 0x7610, R3 ;  /* 0x0000761004031816 */ /* 0x000fe40000000003 */
[----:B------:R-:W-:-:S05]  /*0290*/  LEA R5, R2, UR4, 0x2 ;  /* 0x0000000402057c11 */ /* 0x000fca000f8e10ff */
        /* <DEDUP_REMOVED lines=31> */
.L_x_3639:
        /* <DEDUP_REMOVED lines=16> */
[C---:B------:R-:W-:Y:S02]  /*0590*/  LEA R10, P3, R16.reuse, UR18, 0x1 ;  /* 0x00000012100a7c11 */ /* 0x040fe4000f8608ff */
        /* <DEDUP_REMOVED lines=15> */
.L_x_3638:
        /* <DEDUP_REMOVED lines=20> */
.L_x_3640:
[----:B------:R-:W-:-:S13]  /*07d0*/  ISETP.EQ.AND P1, PT, RZ, UR9, PT ;  /* 0x00000009ff007c0c */ /* 0x000fda000bf22270 */
[----:B------:R-:W-:Y:S05]  /*07e0*/  @!P0 BRA P1, `(.L_x_3635) ;  /* 0x0000000400748947 */ /* 0x000fea0000800000 */
.L_x_3637:
        /* <DEDUP_REMOVED lines=12> */
.L_x_3636:
        /* <DEDUP_REMOVED lines=15> */
.L_x_3643:
        /* <DEDUP_REMOVED lines=32> */
.L_x_3642:
        /* <DEDUP_REMOVED lines=21> */
.L_x_3644:
[----:B------:R-:W-:-:S09]  /*0cf0*/  UISETP.NE.OR UP0, UPT, UR9, URZ, UP0 ;  /* 0x000000ff0900728c */ /* 0x000fd20008705670 */
[----:B------:R-:W-:Y:S05]  /*0d00*/  BRA.U !UP0, `(.L_x_3635) ;  /* 0x00000001082c7547 */ /* 0x000fea000b800000 */
.L_x_3641:
        /* <DEDUP_REMOVED lines=11> */
.L_x_3635:
[----:B------:R-:W-:Y:S05]  /*0dc0*/  BSYNC.RECONVERGENT B0 ;  /* 0x0000000000007941 */ /* 0x000fea0003800200 */
.L_x_3634:
[----:B------:R-:W1:Y:S02]  /*0dd0*/  LDCU UR9, c[0x0][0x3ac] ;  /* 0x00007580ff0977ac */ /* 0x000e640008000800 */
[----:B-1----:R-:W-:-:S04]  /*0de0*/  MOV R16, UR9 ;  /* 0x0000000900107c02 */ /* 0x002fc80008000f00 */
[----:B------:R-:W-:-:S13]  /*0df0*/  ISETP.GE.AND P0, PT, R5, R16, PT ;  /* 0x000000100500720c */ /* 0x000fda0003f06270 */
[----:B------:R-:W-:Y:S05]  /*0e00*/  @P0 EXIT ;  /* 0x000000000000094d */ /* 0x000fea0003800000 */
[----:B------:R-:W1:Y:S02]  /*0e10*/  LDCU.U8 UR9, c[0x0][0x3e0] ;  /* 0x00007c00ff0977ac */ /* 0x000e640008000000 */
[----:B-1----:R-:W-:-:S04]  /*0e20*/  UPRMT UR9, UR9, 0x8880, URZ ;  /* 0x0000888009097896 */ /* 0x002fc800080000ff */
[----:B------:R-:W-:-:S04]  /*0e30*/  UISETP.NE.AND UP0, UPT, UR9, URZ, UPT ;  /* 0x000000ff0900728c */ /* 0x000fc8000bf05270 */
[----:B------:R-:W-:-:S09]  /*0e40*/  UISETP.NE.OR UP0, UPT, UR14, URZ, !UP0 ;  /* 0x000000ff0e00728c */ /* 0x000fd2000c705670 */
[----:B------:R-:W-:Y:S05]  /*0e50*/  BRA.U UP0, `(.L_x_3645) ;  /* 0x0000000100c07547 */ /* 0x000fea000b800000 */
[----:B------:R-:W-:Y:S01]  /*0e60*/  UIADD3 UR8, UPT, UPT, URZ, -UR8, URZ ;  /* 0x80000008ff087290 */ /* 0x000fe2000fffe0ff */
[----:B0-----:R-:W-:-:S03]  /*0e70*/  IMAD R4, R16, UR11, RZ ;  /* 0x0000000b10047c24 */ /* 0x001fc6000f8e02ff */
[----:B------:R-:W-:Y:S02]  /*0e80*/  UISETP.GE.AND UP0, UPT, UR8, URZ, UPT ;  /* 0x000000ff0800728c */ /* 0x000fe4000bf06270 */
[----:B------:R-:W-:-:S04]  /*0e90*/  LEA R7, R4, UR4, 0x1 ;  /* 0x0000000404077c11 */ /* 0x000fc8000f8e08ff */
        /* <DEDUP_REMOVED lines=8> */
.L_x_3648:
[CC--:B-1----:R-:W-:Y:S01]  /*0f20*/  IADD3 R9, PT, PT, R17.reuse, R16.reuse, RZ ;  /* 0x0000001011097210 */ /* 0x0c2fe20007ffe0ff */
[--C-:B0-----:R-:W-:Y:S01]  /*0f30*/  IMAD.WIDE R6, R17, 0x2, R14.reuse ;  /* 0x0000000211067825 */ /* 0x101fe200078e020e */
[----:B------:R-:W-:Y:S02]  /*0f40*/  UIADD3 UR8, UPT, UPT, UR8, 0x4, URZ ;  /* 0x0000000408087890 */ /* 0x000fe4000fffe0ff */
[CC--:B------:R-:W-:Y:S01]  /*0f50*/  IADD3 R11, PT, PT, R9.reuse, R16.reuse, RZ ;  /* 0x00000010090b7210 */ /* 0x0c0fe20007ffe0ff */
[--C-:B------:R-:W-:Y:S01]  /*0f60*/  IMAD.WIDE R8, R9, 0x2, R14.reuse ;  /* 0x0000000209087825 */ /* 0x100fe200078e020e */
[----:B------:R1:W-:Y:S01]  /*0f70*/  STG.E.64 desc[UR12][R6.64], RZ ;  /* 0x000000ff06007986 */ /* 0x0003e2000c101b0c */
[----:B------:R-:W-:Y:S01]  /*0f80*/  UISETP.GE.AND UP1, UPT, UR8, -0x3, UPT ;  /* 0xfffffffd0800788c */ /* 0x000fe2000bf26270 */
[CC--:B------:R-:W-:Y:S01]  /*0f90*/  IADD3 R19, PT, PT, R11.reuse, R16.reuse, RZ ;  /* 0x000000100b137210 */ /* 0x0c0fe20007ffe0ff */
[--C-:B------:R-:W-:Y:S01]  /*0fa0*/  IMAD.WIDE R10, R11, 0x2, R14.reuse ;  /* 0x000000020b0a7825 */ /* 0x100fe200078e020e */
[----:B------:R1:W-:Y:S02]  /*0fb0*/  STG.E.64 desc[UR12][R8.64], RZ ;  /* 0x000000ff08007986 */ /* 0x0003e4000c101b0c */
[C---:B------:R-:W-:Y:S01]  /*0fc0*/  IADD3 R17, PT, PT, R19.reuse, R16, RZ ;  /* 0x0000001013117210 */ /* 0x040fe20007ffe0ff */
[----:B------:R-:W-:Y:S01]  /*0fd0*/  IMAD.WIDE R12, R19, 0x2, R14 ;  /* 0x00000002130c7825 */ /* 0x000fe200078e020e */
[----:B------:R1:W-:Y:S04]  /*0fe0*/  STG.E.64 desc[UR12][R10.64], RZ ;  /* 0x000000ff0a007986 */ /* 0x0003e8000c101b0c */
[----:B------:R1:W-:Y:S01]  /*0ff0*/  STG.E.64 desc[UR12][R12.64], RZ ;  /* 0x000000ff0c007986 */ /* 0x0003e2000c101b0c */
[----:B------:R-:W-:Y:S05]  /*1000*/  BRA.U !UP1, `(.L_x_3648) ;  /* 0xfffffffd09c47547 */ /* 0x000fea000b83ffff */
.L_x_3647:
[----:B------:R-:W-:-:S04]  /*1010*/  UIADD3 UR4, UPT, UPT, URZ, -UR8, URZ ;  /* 0x80000008ff047290 */ /* 0x000fc8000fffe0ff */
[----:B------:R-:W-:-:S09]  /*1020*/  UISETP.GT.AND UP1, UPT, UR4, 0x1, UPT ;  /* 0x000000010400788c */ /* 0x000fd2000bf24270 */
[----:B------:R-:W-:Y:S05]  /*1030*/  BRA.U !UP1, `(.L_x_3649) ;  /* 0x0000000109247547 */ /* 0x000fea000b800000 */
[----:B-1----:R-:W0:Y:S01]  /*1040*/  LDC.64 R8, c[0x0][0x3a0] ;  /* 0x0000e800ff087b82 */ /* 0x002e220000000a00 */
[CC--:B------:R-:W-:Y:S01]  /*1050*/  IADD3 R11, PT, PT, R17.reuse, R16.reuse, RZ ;  /* 0x00000010110b7210 */ /* 0x0c0fe20007ffe0ff */
[----:B------:R-:W-:Y:S02]  /*1060*/  UIADD3 UR8, UPT, UPT, UR8, 0x2, URZ ;  /* 0x0000000208087890 */ /* 0x000fe4000fffe0ff */
[----:B------:R-:W-:Y:S01]  /*1070*/  UPLOP3.LUT UP0, UPT, UPT, UPT, UPT, 0x40, 0x4 ;  /* 0x000000000004789c */ /* 0x000fe20003f0e870 */
[----:B0-----:R-:W-:Y:S01]  /*1080*/  IMAD.WIDE R6, R17, 0x2, R8 ;  /* 0x0000000211067825 */ /* 0x001fe200078e0208 */
[----:B------:R-:W-:-:S03]  /*1090*/  IADD3 R17, PT, PT, R11, R16, RZ ;  /* 0x000000100b117210 */ /* 0x000fc60007ffe0ff */
[----:B------:R-:W-:Y:S01]  /*10a0*/  IMAD.WIDE R8, R11, 0x2, R8 ;  /* 0x000000020b087825 */ /* 0x000fe200078e0208 */
[----:B------:R0:W-:Y:S04]  /*10b0*/  STG.E.64 desc[UR12][R6.64], RZ ;  /* 0x000000ff06007986 */ /* 0x0001e8000c101b0c */
[----:B------:R0:W-:Y:S02]  /*10c0*/  STG.E.64 desc[UR12][R8.64], RZ ;  /* 0x000000ff08007986 */ /* 0x0001e4000c101b0c */
.L_x_3649:
[----:B------:R-:W-:-:S09]  /*10d0*/  UISETP.NE.OR UP0, UPT, UR8, URZ, UP0 ;  /* 0x000000ff0800728c */ /* 0x000fd20008705670 */
[----:B------:R-:W-:Y:S05]  /*10e0*/  BRA.U !UP0, `(.L_x_3645) ;  /* 0x00000001081c7547 */ /* 0x000fea000b800000 */
.L_x_3646:
[----:B01----:R-:W0:Y:S02]  /*10f0*/  LDC.64 R6, c[0x0][0x3a0] ;  /* 0x0000e800ff067b82 */ /* 0x003e240000000a00 */
.L_x_3650:
[C---:B0-----:R-:W-:Y:S01]  /*1100*/  IMAD.WIDE R8, R17.reuse, 0x2, R6 ;  /* 0x0000000211087825 */ /* 0x041fe200078e0206 */
[----:B------:R-:W-:Y:S01]  /*1110*/  UIADD3 UR8, UPT, UPT, UR8, 0x1, URZ ;  /* 0x0000000108087890 */ /* 0x000fe2000fffe0ff */
[----:B------:R-:W-:-:S03]  /*1120*/  IADD3 R17, PT, PT, R17, R16, RZ ;  /* 0x0000001011117210 */ /* 0x000fc60007ffe0ff */
[----:B------:R2:W-:Y:S01]  /*1130*/  STG.E.64 desc[UR12][R8.64], RZ ;  /* 0x000000ff08007986 */ /* 0x0005e2000c101b0c */
[----:B------:R-:W-:-:S09]  /*1140*/  UISETP.NE.AND UP0, UPT, UR8, URZ, UPT ;  /* 0x000000ff0800728c */ /* 0x000fd2000bf05270 */
[----:B--2---:R-:W-:Y:S05]  /*1150*/  BRA.U UP0, `(.L_x_3650) ;  /* 0xfffffffd00e87547 */ /* 0x004fea000b83ffff */
.L_x_3645:
[----:B------:R-:W2:Y:S01]  /*1160*/  LDCU.64 UR10, c[0x0][0x3b8] ;  /* 0x00007700ff0a77ac */ /* 0x000ea20008000a00 */
[----:B------:R-:W-:Y:S01]  /*1170*/  BAR.SYNC.DEFER_BLOCKING 0x0 ;  /* 0x0000000000007b1d */ /* 0x000fe20000010000 */
[----:B------:R-:W-:Y:S01]  /*1180*/  ISETP.LE.AND P0, PT, R0, UR6, PT ;  /* 0x0000000600007c0c */ /* 0x000fe2000bf03270 */
[----:B------:R-:W-:-:S04]  /*1190*/  USHF.L.U32 UR8, UR14, 0x7, URZ ;  /* 0x000000070e087899 */ /* 0x000fc800080006ff */
[----:B--2---:R-:W-:-:S06]  /*11a0*/  UIMAD.WIDE.U32 UR8, UR8, 0x2, UR10 ;  /* 0x00000002080878a5 */ /* 0x004fcc000f8e000a */
[----:B01----:R-:W-:Y:S02]  /*11b0*/  MOV R6, UR8 ;  /* 0x0000000800067c02 */ /* 0x003fe40008000f00 */
[----:B------:R-:W-:Y:S01]  /*11c0*/  MOV R7, UR9 ;  /* 0x0000000900077c02 */ /* 0x000fe20008000f00 */
[----:B------:R-:W-:Y:S06]  /*11d0*/  @P0 BRA `(.L_x_3651) ;  /* 0x0000000000e40947 */ /* 0x000fec0003800000 */
[----:B------:R-:W-:Y:S01]  /*11e0*/  MOV R12, UR8 ;  /* 0x00000008000c7c02 */ /* 0x000fe20008000f00 */
[----:B------:R-:W0:Y:S01]  /*11f0*/  LDC.64 R8, c[0x0][0x390] ;  /* 0x0000e400ff087b82 */ /* 0x000e220000000a00 */
[----:B------:R-:W-:-:S05]  /*1200*/  MOV R13, UR9 ;  /* 0x00000009000d7c02 */ /* 0x000fca0008000f00 */
[----:B------:R1:W5:Y:S01]  /*1210*/  LDG.E.U16.CONSTANT R4, desc[UR12][R12.64] ;  /* 0x0000000c0c047981 */ /* 0x000362000c1e9500 */
[----:B------:R-:W-:Y:S01]  /*1220*/  SHF.R.S32.HI R14, RZ, 0x1f, R5 ;  /* 0x0000001fff0e7819 */ /* 0x000fe20000011405 */
[----:B------:R-:W2:Y:S01]  /*1230*/  LDC.64 R10, c[0x0][0x398] ;  /* 0x0000e600ff0a7b82 */ /* 0x000ea20000000a00 */
[----:B------:R-:W-:Y:S01]  /*1240*/  SHF.L.U32 R2, R2, 0x4, RZ ;  /* 0x0000000402027819 */ /* 0x000fe200000006ff */
[----:B------:R-:W-:Y:S01]  /*1250*/  HFMA2 R20, -RZ, RZ, 0, 0 ;  /* 0x00000000ff147431 */ /* 0x000fe200000001ff */
[----:B------:R-:W-:Y:S01]  /*1260*/  LEA.HI R14, R14, R5, RZ, 0x3 ;  /* 0x000000050e0e7211 */ /* 0x000fe200078f18ff */
[----:B------:R-:W-:Y:S01]  /*1270*/  UMOV UR4, UR6 ;  /* 0x0000000600047c82 */ /* 0x000fe20008000000 */
[----:B------:R-:W-:Y:S02]  /*1280*/  LOP3.LUT R2, R2, 0x10, RZ, 0xc0, !PT ;  /* 0x0000001002027812 */ /* 0x000fe400078ec0ff */
[----:B------:R-:W-:-:S07]  /*1290*/  SHF.R.S32.HI R17, RZ, 0x3, R14 ;  /* 0x00000003ff117819 */ /* 0x000fce000001140e */
.L_x_3652:
[----:B-----5:R-:W-:-:S05]  /*12a0*/  IADD3 R15, PT, PT, R4, R20, RZ ;  /* 0x00000014040f7210 */ /* 0x020fca0007ffe0ff */
[----:B-1----:R-:W-:-:S05]  /*12b0*/  IMAD R12, R15, R16, RZ ;  /* 0x000000100f0c7224 */ /* 0x002fca00078e02ff */
        /* <DEDUP_REMOVED lines=12> */
[----:B---3--:R-:W-:-:S04]  /*1380*/  SHF.R.U32.HI R21, RZ, R2, R13 ;  /* 0x00000002ff157219 */ /* 0x008fc8000001160d */
[--C-:B------:R-:W-:Y:S02]  /*1390*/  SHF.R.U32.HI R12, RZ, 0x8, R21.reuse ;  /* 0x00000008ff0c7819 */ /* 0x100fe40000011615 */
[----:B------:R-:W-:Y:S02]  /*13a0*/  LOP3.LUT R22, R21, 0xf, RZ, 0xc0, !PT ;  /* 0x0000000f15167812 */ /* 0x000fe400078ec0ff */
[--C-:B------:R-:W-:Y:S02]  /*13b0*/  SHF.R.U32.HI R23, RZ, 0x4, R21.reuse ;  /* 0x00000004ff177819 */ /* 0x100fe40000011615 */
        /* <DEDUP_REMOVED lines=19> */
[----:B-1----:R-:W-:Y:S02]  /*14f0*/  PRMT R13, R13, 0x5410, R12 ;  /* 0x000054100d0d7816 */ /* 0x002fe4000000000c */
[----:B------:R-:W-:-:S03]  /*1500*/  LEA R12, R20, R1, 0x3 ;  /* 0x00000001140c7211 */ /* 0x000fc600078e18ff */
[----:B------:R-:W-:-:S05]  /*1510*/  HMUL2 R19, R13, R14.H0_H0 ;  /* 0x2000000e0d137232 */ /* 0x000fca0000000000 */
[----:B------:R3:W-:Y:S01]  /*1520*/  STL.64 [R12], R18 ;  /* 0x000000120c007387 */ /* 0x0007e20000100a00 */
[----:B------:R-:W-:-:S04]  /*1530*/  UIADD3 UR4, UPT, UPT, UR8, UR4, URZ ;  /* 0x0000000408047290 */ /* 0x000fc8000fffe0ff */
[----:B------:R-:W-:Y:S01]  /*1540*/  UISETP.GE.AND UP0, UPT, UR4, UR7, UPT ;  /* 0x000000070400728c */ /* 0x000fe2000bf06270 */
[----:B------:R-:W-:-:S08]  /*1550*/  IADD3 R20, PT, PT, R20, 0x1, RZ ;  /* 0x0000000114147810 */ /* 0x000fd00007ffe0ff */
[----:B---3--:R-:W-:Y:S05]  /*1560*/  BRA.U !UP0, `(.L_x_3652) ;  /* 0xfffffffd084c7547 */ /* 0x008fea000b83ffff */
.L_x_3651:
[----:B------:R-:W5:Y:S01]  /*1570*/  LDL.64 R8, [R1] ;  /* 0x0000000001087983 */ /* 0x000f620000100a00 */
[----:B------:R-:W0:Y:S03]  /*1580*/  LDCU UR15, c[0x0][0x3c8] ;  /* 0x00007900ff0f77ac */ /* 0x000e260008000800 */
[----:B------:R1:W5:Y:S01]  /*1590*/  LDG.E.U16.CONSTANT R22, desc[UR12][R6.64+0x2] ;  /* 0x0000020c06167981 */ /* 0x000362000c1e9500 */
[----:B------:R-:W2:Y:S01]  /*15a0*/  LDCU UR17, c[0x0][0x3cc] ;  /* 0x00007980ff1177ac */ /* 0x000ea20008000800 */
[----:B------:R-:W3:Y:S01]  /*15b0*/  LDCU UR18, c[0x0][0x3d0] ;  /* 0x00007a00ff1277ac */ /* 0x000ee20008000800 */
[----:B------:R-:W4:Y:S01]  /*15c0*/  LDCU UR19, c[0x0][0x3d4] ;  /* 0x00007a80ff1377ac */ /* 0x000f220008000800 */
[----:B------:R-:W4:Y:S01]  /*15d0*/  LDCU UR20, c[0x0][0x3d8] ;  /* 0x00007b00ff1477ac */ /* 0x000f220008000800 */
[----:B0-----:R-:W-:Y:S02]  /*15e0*/  UISETP.LT.AND UP0, UPT, UR6, UR15, UPT ;  /* 0x0000000f0600728c */ /* 0x001fe4000bf01270 */
[----:B------:R-:W-:-:S02]  /*15f0*/  UISETP.GT.AND UP4, UPT, UR6, UR15, UPT ;  /* 0x0000000f0600728c */ /* 0x000fc4000bf84270 */
[----:B------:R-:W-:Y:S01]  /*1600*/  USEL UR4, UR6, UR15, UP0 ;  /* 0x0000000f06047287 */ /* 0x000fe20008000000 */
[----:B------:R-:W-:-:S03]  /*1610*/  HFMA2 R2, -RZ, RZ, 0, 0 ;  /* 0x00000000ff027431 */ /* 0x000fc600000001ff */
[----:B------:R-:W-:Y:S01]  /*1620*/  USHF.R.S32.HI UR8, URZ, 0x1f, UR4 ;  /* 0x0000001fff087899 */ /* 0x000fe20008011404 */
[----:B-1----:R-:W-:Y:S01]  /*1630*/  HFMA2 R6, -RZ, RZ, 0, 0 ;  /* 0x00000000ff067431 */ /* 0x002fe200000001ff */
[----:B------:R-:W-:Y:S02]  /*1640*/  MOV R11, RZ ;  /* 0x000000ff000b7202 */ /* 0x000fe40000000f00 */
[----:B------:R-:W-:Y:S01]  /*1650*/  ULEA.HI UR8, UR8, UR4, URZ, 0x5 ;  /* 0x0000000408087291 */ /* 0x000fe2000f8f28ff */
[----:B------:R-:W-:Y:S01]  /*1660*/  MOV R13, RZ ;  /* 0x000000ff000d7202 */ /* 0x000fe20000000f00 */
[----:B--2---:R-:W-:Y:S02]  /*1670*/  UISETP.GT.AND UP0, UPT, UR6, UR17, UPT ;  /* 0x000000110600728c */ /* 0x004fe4000bf04270 */
[----:B---3--:R-:W-:Y:S02]  /*1680*/  UISETP.GT.AND UP1, UPT, UR6, UR18, UPT ;  /* 0x000000120600728c */ /* 0x008fe4000bf24270 */
[----:B----4-:R-:W-:-:S02]  /*1690*/  UISETP.GT.AND UP2, UPT, UR6, UR19, UPT ;  /* 0x000000130600728c */ /* 0x010fc4000bf44270 */
[----:B------:R-:W-:Y:S02]  /*16a0*/  UISETP.GT.AND UP3, UPT, UR6, UR20, UPT ;  /* 0x000000140600728c */ /* 0x000fe4000bf64270 */
[----:B------:R-:W-:Y:S01]  /*16b0*/  USHF.R.S32.HI UR9, URZ, 0x5, UR8 ;  /* 0x00000005ff097899 */ /* 0x000fe20008011408 */
[----:B------:R-:W-:Y:S01]  /*16c0*/  UMOV UR4, URZ ;  /* 0x000000ff00047c82 */ /* 0x000fe20008000000 */
[----:B------:R-:W-:Y:S10]  /*16d0*/  BRA.U !UP4, `(.L_x_3653) ;  /* 0x000000010c207547 */ /* 0x000ff4000b800000 */
        /* <DEDUP_REMOVED lines=8> */
.L_x_3653:
        /* <DEDUP_REMOVED lines=8> */
.L_x_3654:
        /* <DEDUP_REMOVED lines=8> */
.L_x_3655:
        /* <DEDUP_REMOVED lines=8> */
.L_x_3656:
        /* <DEDUP_REMOVED lines=8> */
.L_x_3657:
[----:B------:R-:W-:Y:S01]  /*1960*/  ULEA UR4, UR9, UR4, 0x3 ;  /* 0x0000000409047291 */ /* 0x000fe2000f8e18ff */
[----:B------:R-:W0:Y:S01]  /*1970*/  S2UR UR8, SR_CgaCtaId ;  /* 0x00000000000879c3 */ /* 0x000e220000008800 */
[----:B------:R-:W1:Y:S01]  /*1980*/  LDCU.64 UR18, c[0x0][0x388] ;  /* 0x00007100ff1277ac */ /* 0x000e620008000a00 */
[----:B------:R-:W-:Y:S01]  /*1990*/  SHF.R.S32.HI R7, RZ, 0x1f, R5 ;  /* 0x0000001fff077819 */ /* 0x000fe20000011405 */
[----:B-----5:R-:W-:Y:S01]  /*19a0*/  HFMA2 R18, -RZ, RZ, 0, 0 ;  /* 0x00000000ff127431 */ /* 0x020fe200000001ff */
[----:B------:R-:W-:Y:S02]  /*19b0*/  VIMNMX R0, PT, PT, R0, UR15, PT ;  /* 0x0000000f00007c48 */ /* 0x000fe4000bfe0100 */
[----:B------:R-:W-:Y:S01]  /*19c0*/  IADD3 R2, PT, PT, R11, UR4, R2 ;  /* 0x000000040b027c10 */ /* 0x000fe2000fffe002 */
[----:B------:R-:W-:Y:S01]  /*19d0*/  UMOV UR4, 0x400 ;  /* 0x0000040000047882 */ /* 0x000fe20000000000 */
[----:B------:R-:W-:Y:S02]  /*19e0*/  PRMT R17, RZ, 0x5410, RZ ;  /* 0x00005410ff117816 */ /* 0x000fe400000000ff */
[----:B------:R-:W-:-:S02]  /*19f0*/  IADD3 R13, PT, PT, R13, R2, R6 ;  /* 0x000000020d0d7210 */ /* 0x000fc40007ffe006 */
[----:B------:R-:W-:Y:S02]  /*1a00*/  PRMT R19, RZ, 0x5410, RZ ;  /* 0x00005410ff137816 */ /* 0x000fe400000000ff */
[----:B------:R-:W-:Y:S01]  /*1a10*/  PRMT R20, RZ, 0x5410, RZ ;  /* 0x00005410ff147816 */ /* 0x000fe200000000ff */
[----:B------:R-:W-:Y:S01]  /*1a20*/  IMAD R2, R13, R16, RZ ;  /* 0x000000100d027224 */ /* 0x000fe200078e02ff */
[----:B------:R-:W-:Y:S02]  /*1a30*/  PRMT R21, RZ, 0x5410, RZ ;  /* 0x00005410ff157816 */ /* 0x000fe400000000ff */
[----:B------:R-:W-:Y:S02]  /*1a40*/  IADD3 R22, PT, PT, R22, UR6, RZ ;  /* 0x0000000616167c10 */ /* 0x000fe4000fffe0ff */
[----:B------:R-:W-:-:S04]  /*1a50*/  IADD3 R5, P0, PT, R5, R2, RZ ;  /* 0x0000000205057210 */ /* 0x000fc80007f1e0ff */
[----:B------:R-:W-:Y:S01]  /*1a60*/  LEA.HI.X.SX32 R2, R2, R7, 0x1, P0 ;  /* 0x0000000702027211 */ /* 0x000fe200000f0eff */
[----:B0-----:R-:W-:Y:S01]  /*1a70*/  ULEA UR4, UR8, UR4, 0x18 ;  /* 0x0000000408047291 */ /* 0x001fe2000f8ec0ff */
[----:B------:R-:W-:Y:S02]  /*1a80*/  ISETP.GT.AND P0, PT, R0, UR6, PT ;  /* 0x0000000600007c0c */ /* 0x000fe4000bf04270 */
[C---:B------:R-:W-:Y:S02]  /*1a90*/  SHF.L.U32 R4, R5.reuse, 0x2, RZ ;  /* 0x0000000205047819 */ /* 0x040fe400000006ff */
[----:B------:R-:W-:Y:S02]  /*1aa0*/  SHF.L.U64.HI R5, R5, 0x2, R2 ;  /* 0x0000000205057819 */ /* 0x000fe40000010202 */
[----:B-1----:R-:W-:Y:S02]  /*1ab0*/  IADD3 R32, P1, PT, R4, UR18, RZ ;  /* 0x0000001204207c10 */ /* 0x002fe4000ff3e0ff */
[----:B------:R-:W-:-:S02]  /*1ac0*/  PRMT R2, R8, 0x7610, R9 ;  /* 0x0000761008027816 */ /* 0x000fc40000000009 */
[----:B------:R-:W-:Y:S02]  /*1ad0*/  IADD3.X R33, PT, PT, R5, UR19, RZ, P1, !PT ;  /* 0x0000001305217c10 */ /* 0x000fe40008ffe4ff */
[----:B------:R-:W-:Y:S02]  /*1ae0*/  PRMT R0, R9, 0x7610, R8 ;  /* 0x0000761009007816 */ /* 0x000fe40000000008 */
[----:B------:R-:W-:Y:S02]  /*1af0*/  MOV R52, R32 ;  /* 0x0000002000347202 */ /* 0x000fe40000000f00 */
[----:B------:R-:W-:Y:S01]  /*1b00*/  MOV R53, R33 ;  /* 0x0000002100357202 */ /* 0x000fe20000000f00 */
[----:B------:R-:W-:Y:S06]  /*1b10*/  @!P0 BRA `(.L_x_3658) ;  /* 0x0000004800ac8947 */ /* 0x000fec0003800000 */
[----:B------:R-:W-:Y:S01]  /*1b20*/  PRMT R4, R3, 0x9910, RZ ;  /* 0x0000991003047816 */ /* 0x000fe200000000ff */
[----:B------:R-:W-:Y:S01]  /*1b30*/  UIMAD.WIDE.U32 UR8, UR14, 0x100, UR10 ;  /* 0x000001000e0878a5 */ /* 0x000fe2000f8e000a */
[----:B------:R-:W-:Y:S01]  /*1b40*/  MOV R18, RZ ;  /* 0x000000ff00127202 */ /* 0x000fe20000000f00 */
[----:B------:R-:W-:Y:S01]  /*1b50*/  UISETP.LT.AND UP1, UPT, UR7, UR15, UPT ;  /* 0x0000000f0700728c */ /* 0x000fe2000bf21270 */
[----:B------:R-:W-:Y:S01]  /*1b60*/  ISETP.NE.AND P0, PT, R4, RZ, PT ;  /* 0x000000ff0400720c */ /* 0x000fe20003f05270 */
[----:B------:R-:W-:Y:S01]  /*1b70*/  UIADD3 UR10, UP0, UPT, UR8, 0x2, URZ ;  /* 0x00000002080a7890 */ /* 0x000fe2000ff1e0ff */
[----:B------:R-:W-:Y:S01]  /*1b80*/  PRMT R17, R17, 0x5410, RZ ;  /* 0x0000541011117816 */ /* 0x000fe200000000ff */
[----:B------:R-:W-:Y:S02]  /*1b90*/  USEL UR8, UR7, UR15, UP1 ;  /* 0x0000000f07087287 */ /* 0x000fe40008800000 */
[----:B------:R-:W-:Y:S02]  /*1ba0*/  UIADD3.X UR9, UPT, UPT, URZ, UR9, URZ, UP0, !UPT ;  /* 0x00000009ff097290 */ /* 0x000fe400087fe4ff */
[----:B------:R-:W-:-:S04]  /*1bb0*/  MOV R14, UR10 ;  /* 0x0000000a000e7c02 */ /* 0x000fc80008000f00 */
[----:B------:R-:W-:Y:S02]  /*1bc0*/  MOV R15, UR9 ;  /* 0x00000009000f7c02 */ /* 0x000fe40008000f00 */
[----:B------:R-:W-:Y:S01]  /*1bd0*/  VOTEU.ANY UP0, P0 ;  /* 0x0000000000ff7886 */ /* 0x000fe20000000100 */
[----:B------:R-:W-:-:S11]  /*1be0*/  UISETP.EQ.OR UP0, UPT, UR5, 0x1, !UP0 ;  /* 0x000000010500788c */ /* 0x000fd6000c702670 */
.L_x_3667:
[----:B0-----:R-:W0:Y:S01]  /*1bf0*/  LDC R16, c[0x0][0x3ac] ;  /* 0x0000eb00ff107b82 */ /* 0x001e220000000800 */
[----:B------:R-:W-:Y:S02]  /*1c00*/  MOV R12, R32 ;  /* 0x00000020000c7202 */ /* 0x000fe40000000f00 */
[----:B------:R-:W-:-:S05]  /*1c10*/  MOV R13, R33 ;  /* 0x00000021000d7202 */ /* 0x000fca0000000f00 */
[----:B------:R-:W2:Y:S01]  /*1c20*/  LDG.E.128.CONSTANT R4, desc[UR12][R12.64] ;  /* 0x0000000c0c047981 */ /* 0x000ea2000c1e9d00 */
[----:B0-----:R-:W-:-:S05]  /*1c30*/  IMAD.WIDE R36, R16, 0x4, R12 ;  /* 0x0000000410247825 */ /* 0x001fca00078e020c */
[----:B------:R0:W3:Y:S01]  /*1c40*/  LDG.E.128.CONSTANT R8, desc[UR12][R36.64] ;  /* 0x0000000c24087981 */ /* 0x0000e2000c1e9d00 */
[----:B------:R-:W-:-:S13]  /*1c50*/  ISETP.NE.AND P0, PT, R22, UR6, PT ;  /* 0x0000000616007c0c */ /* 0x000fda000bf05270 */
[----:B------:R-:W-:Y:S01]  /*1c60*/  @!P0 LEA R32, R18, R1, 0x3 ;  /* 0x0000000112208211 */ /* 0x000fe200078e18ff */
[----:B------:R-:W4:Y:S05]  /*1c70*/  @!P0 LDG.E.U16.CONSTANT R56, desc[UR12][R14.64] ;  /* 0x0000000c0e388981 */ /* 0x000f2a000c1e9500 */
[----:B------:R-:W5:Y:S01]  /*1c80*/  @!P0 LDL.64 R32, [R32+0x8] ;  /* 0x0000080020208983 */ /* 0x000f620000100a00 */
[----:B------:R-:W-:Y:S01]  /*1c90*/  UISETP.NE.AND UP1, UPT, UR16, URZ, UPT ;  /* 0x000000ff1000728c */ /* 0x000fe2000bf25270 */
[----:B0-----:R-:W-:Y:S01]  /*1ca0*/  IMAD.WIDE R36, R16, 0x4, R36 ;  /* 0x0000000410247825 */ /* 0x001fe200078e0224 */
[----:B--2---:R-:W-:-:S04]  /*1cb0*/  LOP3.LUT R23, R4, 0xff, RZ, 0xc0, !PT ;  /* 0x000000ff04177812 */ /* 0x004fc800078ec0ff */
[----:B------:R-:W-:-:S04]  /*1cc0*/  IADD3 R23, PT, PT, R23, -0x80, RZ ;  /* 0xffffff8017177810 */ /* 0x000fc80007ffe0ff */
[----:B------:R0:W1:Y:S01]  /*1cd0*/  I2F.F16 R30, R23 ;  /* 0x00000017001e7306 */ /* 0x0000620000200c00 */
[----:B------:R-:W-:Y:S02]  /*1ce0*/  LOP3.LUT R24, R5, 0xff, RZ, 0xc0, !PT ;  /* 0x000000ff05187812 */ /* 0x000fe400078ec0ff */
[----:B------:R-:W-:Y:S02]  /*1cf0*/  LEA.HI R38, R4, 0xffffff80, RZ, 0x8 ;  /* 0xffffff8004267811 */ /* 0x000fe400078f40ff */
[--C-:B0-----:R-:W-:Y:S02]  /*1d00*/  SHF.R.U32.HI R23, RZ, 0x8, R4.reuse ;  /* 0x00000008ff177819 */ /* 0x101fe40000011604 */
[----:B------:R-:W-:Y:S02]  /*1d10*/  SHF.R.U32.HI R4, RZ, 0x10, R4 ;  /* 0x00000010ff047819 */ /* 0x000fe40000011604 */
[----:B------:R-:W-:Y:S02]  /*1d20*/  LOP3.LUT R39, R23, 0xff, RZ, 0xc0, !PT ;  /* 0x000000ff17277812 */ /* 0x000fe400078ec0ff */
[----:B------:R-:W-:-:S02]  /*1d30*/  IADD3 R24, PT, PT, R24, -0x80, RZ ;  /* 0xffffff8018187810 */ /* 0x000fc40007ffe0ff */
[----:B---3--:R-:W-:Y:S02]  /*1d40*/  LEA.HI R41, R10, 0xffffff80, RZ, 0x8 ;  /* 0xffffff800a297811 */ /* 0x008fe400078f40ff */
[----:B------:R-:W-:Y:S02]  /*1d50*/  IADD3 R40, PT, PT, R39, -0x80, RZ ;  /* 0xffffff8027287810 */ /* 0x000fe40007ffe0ff */
[----:B------:R-:W-:Y:S02]  /*1d60*/  LOP3.LUT R4, R4, 0xff, RZ, 0xc0, !PT ;  /* 0x000000ff04047812 */ /* 0x000fe400078ec0ff */
[----:B------:R-:W-:Y:S01]  /*1d70*/  SHF.R.U32.HI R39, RZ, 0x8, R5 ;  /* 0x00000008ff277819 */ /* 0x000fe20000011605 */
[----:B------:R-:W0:Y:S01]  /*1d80*/  I2F.F16 R29, R24 ;  /* 0x00000018001d7306 */ /* 0x000e220000200c00 */
[----:B------:R-:W-:Y:S02]  /*1d90*/  LEA.HI R35, R5, 0xffffff80, RZ, 0x8 ;  /* 0xffffff8005237811 */ /* 0x000fe400078f40ff */
[----:B------:R-:W-:-:S02]  /*1da0*/  IADD3 R4, PT, PT, R4, -0x80, RZ ;  /* 0xffffff8004047810 */ /* 0x000fc40007ffe0ff */
[----:B------:R-:W-:-:S03]  /*1db0*/  SHF.R.U32.HI R5, RZ, 0x10, R5 ;  /* 0x00000010ff057819 */ /* 0x000fc60000011605 */
[----:B------:R2:W3:Y:S01]  /*1dc0*/  I2F.F16 R24, R41 ;  /* 0x0000002900187306 */ /* 0x0004e20000200c00 */
[----:B------:R-:W-:Y:S02]  /*1dd0*/  LOP3.LUT R5, R5, 0xff, RZ, 0xc0, !PT ;  /* 0x000000ff05057812 */ /* 0x000fe400078ec0ff */
[----:B------:R-:W-:Y:S02]  /*1de0*/  LEA.HI R43, R11, 0xffffff80, RZ, 0x8 ;  /* 0xffffff800b2b7811 */ /* 0x000fe400078f40ff */
[----:B--2---:R-:W-:-:S03]  /*1df0*/  LOP3.LUT R41, R39, 0xff, RZ, 0xc0, !PT ;  /* 0x000000ff27297812 */ /* 0x004fc600078ec0ff */
[----:B------:R2:W0:Y:S01]  /*1e00*/  I2F.F16 R39, R4 ;  /* 0x0000000400277306 */ /* 0x0004220000200c00 */
[----:B------:R-:W-:Y:S02]  /*1e10*/  IADD3 R42, PT, PT, R41, -0x80, RZ ;  /* 0xffffff80292a7810 */ /* 0x000fe40007ffe0ff */
[----:B------:R-:W-:Y:S02]  /*1e20*/  SHF.R.U32.HI R41, RZ, 0x8, R6 ;  /* 0x00000008ff297819 */ /* 0x000fe40000011606 */
[----:B------:R-:W-:Y:S02]  /*1e30*/  IADD3 R5, PT, PT, R5, -0x80, RZ ;  /* 0xffffff8005057810 */ /* 0x000fe40007ffe0ff */
[----:B--2---:R-:W-:Y:S01]  /*1e40*/  SHF.R.U32.HI R4, RZ, 0x8, R7 ;  /* 0x00000008ff047819 */ /* 0x004fe20000011607 */
[----:B------:R2:W0:Y:S01]  /*1e50*/  I2F.F16 R23, R43 ;  /* 0x0000002b00177306 */ /* 0x0004220000200c00 */
[----:B------:R-:W-:Y:S02]  /*1e60*/  LEA.HI R34, R6, 0xffffff80, RZ, 0x8 ;  /* 0xffffff8006227811 */ /* 0x000fe400078f40ff */
[----:B------:R-:W-:-:S02]  /*1e70*/  LOP3.LUT R4, R4, 0xff, RZ, 0xc0, !PT ;  /* 0x000000ff04047812 */ /* 0x000fc400078ec0ff */
[----:B------:R-:W-:Y:S02]  /*1e80*/  LOP3.LUT R25, R6, 0xff, RZ, 0xc0, !PT ;  /* 0x000000ff06197812 */ /* 0x000fe400078ec0ff */
[----:B------:R-:W-:Y:S02]  /*1e90*/  SHF.R.U32.HI R6, RZ, 0x10, R6 ;  /* 0x00000010ff067819 */ /* 0x000fe40000011606 */
[----:B--2---:R-:W-:Y:S02]  /*1ea0*/  LOP3.LUT R43, R41, 0xff, RZ, 0xc0, !PT ;  /* 0x000000ff292b7812 */ /* 0x004fe400078ec0ff */
[----:B------:R2:W0:Y:S01]  /*1eb0*/  I2F.F16 R41, R5 ;  /* 0x0000000500297306 */ /* 0x0004220000200c00 */
[----:B------:R-:W-:Y:S02]  /*1ec0*/  IADD3 R50, PT, PT, R4, -0x80, RZ ;  /* 0xffffff8004327810 */ /* 0x000fe40007ffe0ff */
[----:B------:R-:W-:Y:S02]  /*1ed0*/  LOP3.LUT R4, R8, 0xff, RZ, 0xc0, !PT ;  /* 0x000000ff08047812 */ /* 0x000fe400078ec0ff */
[----:B------:R-:W-:-:S02]  /*1ee0*/  LOP3.LUT R6, R6, 0xff, RZ, 0xc0, !PT ;  /* 0x000000ff06067812 */ /* 0x000fc400078ec0ff */
[----:B--2---:R-:W-:Y:S02]  /*1ef0*/  LOP3.LUT R5, R9, 0xff, RZ, 0xc0, !PT ;  /* 0x000000ff09057812 */ /* 0x004fe400078ec0ff */
[----:B------:R-:W-:Y:S02]  /*1f00*/  IADD3 R4, PT, PT, R4, -0x80, RZ ;  /* 0xffffff8004047810 */ /* 0x000fe40007ffe0ff */
[----:B------:R-:W-:Y:S02]  /*1f10*/  IADD3 R47, PT, PT, R5, -0x80, RZ ;  /* 0xffffff80052f7810 */ /* 0x000fe40007ffe0ff */
[----:B------:R-:W-:Y:S02]  /*1f20*/  LOP3.LUT R5, R10, 0xff, RZ, 0xc0, !PT ;  /* 0x000000ff0a057812 */ /* 0x000fe400078ec0ff */
[----:B------:R-:W-:Y:S01]  /*1f30*/  IADD3 R6, PT, PT, R6, -0x80, RZ ;  /* 0xffffff8006067810 */ /* 0x000fe20007ffe0ff */
[----:B------:R2:W0:Y:S01]  /*1f40*/  I2F.F16 R48, R4 ;  /* 0x0000000400307306 */ /* 0x0004220000200c00 */
[----:B------:R-:W-:-:S02]  /*1f50*/  IADD3 R46, PT, PT, R5, -0x80, RZ ;  /* 0xffffff80052e7810 */ /* 0x000fc40007ffe0ff */
[----:B------:R-:W-:Y:S02]  /*1f60*/  IADD3 R44, PT, PT, R43, -0x80, RZ ;  /* 0xffffff802b2c7810 */ /* 0x000fe40007ffe0ff */
[----:B------:R-:W-:-:S03]  /*1f70*/  SHF.R.U32.HI R5, RZ, 0x8, R8 ;  /* 0x00000008ff057819 */ /* 0x000fc60000011608 */
[----:B------:R1:W0:Y:S01]  /*1f80*/  I2F.F16 R43, R6 ;  /* 0x00000006002b7306 */ /* 0x0002220000200c00 */
[----:B--2---:R-:W-:Y:S02]  /*1f90*/  SHF.R.U32.HI R4, RZ, 0x8, R9 ;  /* 0x00000008ff047819 */ /* 0x004fe40000011609 */
[----:B------:R-:W-:Y:S02]  /*1fa0*/  LOP3.LUT R5, R5, 0xff, RZ, 0xc0, !PT ;  /* 0x000000ff05057812 */ /* 0x000fe400078ec0ff */
[----:B------:R-:W-:Y:S02]  /*1fb0*/  LOP3.LUT R4, R4, 0xff, RZ, 0xc0, !PT ;  /* 0x000000ff04047812 */ /* 0x000fe400078ec0ff */
[----:B-1----:R-:W-:Y:S02]  /*1fc0*/  LOP3.LUT R6, R11, 0xff, RZ, 0xc0, !PT ;  /* 0x000000ff0b067812 */ /* 0x002fe400078ec0ff */
[----:B------:R-:W-:Y:S02]  /*1fd0*/  IADD3 R28, PT, PT, R25, -0x80, RZ ;  /* 0xffffff80191c7810 */ /* 0x000fe40007ffe0ff */
[----:B------:R-:W-:-:S02]  /*1fe0*/  IADD3 R6, PT, PT, R6, -0x80, RZ ;  /* 0xffffff8006067810 */ /* 0x000fc40007ffe0ff */
[----:B------:R-:W-:Y:S02]  /*1ff0*/  LOP3.LUT R25, R7, 0xff, RZ, 0xc0, !PT ;  /* 0x000000ff07197812 */ /* 0x000fe400078ec0ff */
[----:B------:R-:W-:Y:S02]  /*2000*/  IADD3 R5, PT, PT, R5, -0x80, RZ ;  /* 0xffffff8005057810 */ /* 0x000fe40007ffe0ff */
[----:B------:R-:W-:Y:S01]  /*2010*/  IADD3 R4, PT, PT, R4, -0x80, RZ ;  /* 0xffffff8004047810 */ /* 0x000fe20007ffe0ff */
[----:B------:R1:W2:Y:S01]  /*2020*/  I2F.F16 R45, R6 ;  /* 0x00000006002d7306 */ /* 0x0002a20000200c00 */
[----:B------:R-:W-:Y:S02]  /*2030*/  IADD3 R27, PT, PT, R25, -0x80, RZ ;  /* 0xffffff80191b7810 */ /* 0x000fe40007ffe0ff */
[----:B------:R-:W-:Y:S02]  /*2040*/  LEA.HI R31, R7, 0xffffff80, RZ, 0x8 ;  /* 0xffffff80071f7811 */ /* 0x000fe400078f40ff */
[----:B------:R-:W-:-:S02]  /*2050*/  LEA.HI R26, R8, 0xffffff80, RZ, 0x8 ;  /* 0xffffff80081a7811 */ /* 0x000fc400078f40ff */
[----:B------:R-:W-:Y:S01]  /*2060*/  LEA.HI R25, R9, 0xffffff80, RZ, 0x8 ;  /* 0xffffff8009197811 */ /* 0x000fe200078f40ff */
[----:B------:R4:W0:Y:S01]  /*2070*/  I2F.F16 R52, R5 ;  /* 0x0000000500347306 */ /* 0x0008220000200c00 */
[--C-:B-1----:R-:W-:Y:S02]  /*2080*/  SHF.R.U32.HI R6, RZ, 0x8, R10.reuse ;  /* 0x00000008ff067819 */ /* 0x102fe4000001160a */
[----:B------:R-:W-:Y:S02]  /*2090*/  SHF.R.U32.HI R10, RZ, 0x10, R10 ;  /* 0x00000010ff0a7819 */ /* 0x000fe4000001160a */
[----:B------:R-:W-:-:S03]  /*20a0*/  SHF.R.U32.HI R7, RZ, 0x10, R7 ;  /* 0x00000010ff077819 */ /* 0x000fc60000011607 */
[----:B------:R1:W0:Y:S01]  /*20b0*/  I2F.F16 R54, R4 ;  /* 0x0000000400367306 */ /* 0x0002220000200c00 */
[----:B----4-:R-:W-:Y:S02]  /*20c0*/  SHF.R.U32.HI R5, RZ, 0x8, R11 ;  /* 0x00000008ff057819 */ /* 0x010fe4000001160b */
[----:B------:R-:W-:Y:S02]  /*20d0*/  SHF.R.U32.HI R8, RZ, 0x10, R8 ;  /* 0x00000010ff087819 */ /* 0x000fe40000011608 */
[----:B------:R-:W-:Y:S02]  /*20e0*/  SHF.R.U32.HI R9, RZ, 0x10, R9 ;  /* 0x00000010ff097819 */ /* 0x000fe40000011609 */
[----:B------:R-:W-:Y:S02]  /*20f0*/  SHF.R.U32.HI R11, RZ, 0x10, R11 ;  /* 0x00000010ff0b7819 */ /* 0x000fe4000001160b */
[----:B-1----:R-:W-:Y:S02]  /*2100*/  @!P0 IADD3 R4, PT, PT, R18, 0x1, RZ ;  /* 0x0000000112048810 */ /* 0x002fe40007ffe0ff */
[----:B------:R-:W-:-:S02]  /*2110*/  LOP3.LUT R10, R10, 0xff, RZ, 0xc0, !PT ;  /* 0x000000ff0a0a7812 */ /* 0x000fc400078ec0ff */
[----:B------:R-:W-:Y:S02]  /*2120*/  @!P0 MOV R18, R4 ;  /* 0x0000000400128202 */ /* 0x000fe40000000f00 */
[----:B------:R-:W-:Y:S02]  /*2130*/  LOP3.LUT R7, R7, 0xff, RZ, 0xc0, !PT ;  /* 0x000000ff07077812 */ /* 0x000fe400078ec0ff */
[----:B------:R-:W-:Y:S02]  /*2140*/  LOP3.LUT R8, R8, 0xff, RZ, 0xc0, !PT ;  /* 0x000000ff08087812 */ /* 0x000fe400078ec0ff */
[----:B------:R-:W-:Y:S02]  /*2150*/  LOP3.LUT R9, R9, 0xff, RZ, 0xc0, !PT ;  /* 0x000000ff09097812 */ /* 0x000fe400078ec0ff */
[----:B------:R-:W-:Y:S02]  /*2160*/  LOP3.LUT R6, R6, 0xff, RZ, 0xc0, !PT ;  /* 0x000000ff06067812 */ /* 0x000fe400078ec0ff */
[----:B------:R-:W-:-:S02]  /*2170*/  LOP3.LUT R5, R5, 0xff, RZ, 0xc0, !PT ;  /* 0x000000ff05057812 */ /* 0x000fc400078ec0ff */
[----:B------:R-:W-:Y:S02]  /*2180*/  LOP3.LUT R4, R11, 0xff, RZ, 0xc0, !PT ;  /* 0x000000ff0b047812 */ /* 0x000fe400078ec0ff */
[----:B------:R-:W-:Y:S02]  /*2190*/  IADD3 R10, PT, PT, R10, -0x80, RZ ;  /* 0xffffff800a0a7810 */ /* 0x000fe40007ffe0ff */
[----:B------:R-:W-:Y:S02]  /*21a0*/  IADD3 R7, PT, PT, R7, -0x80, RZ ;  /* 0xffffff8007077810 */ /* 0x000fe40007ffe0ff */
[----:B------:R-:W-:Y:S02]  /*21b0*/  IADD3 R8, PT, PT, R8, -0x80, RZ ;  /* 0xffffff8008087810 */ /* 0x000fe40007ffe0ff */
[----:B------:R-:W-:Y:S02]  /*21c0*/  IADD3 R9, PT, PT, R9, -0x80, RZ ;  /* 0xffffff8009097810 */ /* 0x000fe40007ffe0ff */
[----:B------:R-:W-:-:S02]  /*21d0*/  IADD3 R6, PT, PT, R6, -0x80, RZ ;  /* 0xffffff8006067810 */ /* 0x000fc40007ffe0ff */
[----:B------:R-:W-:Y:S02]  /*21e0*/  IADD3 R5, PT, PT, R5, -0x80, RZ ;  /* 0xffffff8005057810 */ /* 0x000fe40007ffe0ff */
[----:B------:R-:W-:Y:S01]  /*21f0*/  IADD3 R4, PT, PT, R4, -0x80, RZ ;  /* 0xffffff8004047810 */ /* 0x000fe20007ffe0ff */
[----:B------:R-:W1:Y:S01]  /*2200*/  I2F.F16 R38, R38 ;  /* 0x0000002600267306 */ /* 0x000e620000200c00 */
[----:B-----5:R-:W-:Y:S02]  /*2210*/  @!P0 PRMT R2, R32, 0x7610, R2 ;  /* 0x0000761020028816 */ /* 0x020fe40000000002 */
[----:B------:R-:W-:-:S05]  /*2220*/  @!P0 PRMT R0, R0, 0x7610, R32 ;  /* 0x0000761000008816 */ /* 0x000fca0000000020 */
        /* <DEDUP_REMOVED lines=20> */
[----:B------:R-:W-:-:S02]  /*2370*/  @!P0 PRMT R0, R33, 0x7610, R0 ;  /* 0x0000761021008816 */ /* 0x000fc40000000000 */
[----:B------:R-:W-:Y:S02]  /*2380*/  @!P0 PRMT R2, R2, 0x7610, R33 ;  /* 0x0000761002028816 */ /* 0x000fe40000000021 */
[----:B------:R-:W-:Y:S01]  /*2390*/  @!P0 IADD3 R22, PT, PT, R56, UR6, RZ ;  /* 0x0000000638168c10 */ /* 0x000fe2000fffe0ff */
[----:B-1234-:R-:W-:Y:S06]  /*23a0*/  BRA.U !UP1, `(.L_x_3659) ;  /* 0x0000000509687547 */ /* 0x01efec000b800000 */
[----:B0-----:R-:W0:Y:S01]  /*23b0*/  LDS.64 R6, [UR4] ;  /* 0x00000004ff067984 */ /* 0x001e220008000a00 */
[----:B------:R-:W-:Y:S02]  /*23c0*/  HADD2.F32 R5, -RZ, R30.H0_H0 ;  /* 0x2000001eff057230 */ /* 0x000fe40000004100 */
[----:B------:R-:W-:Y:S01]  /*23d0*/  HADD2.F32 R33, -RZ, R39.H0_H0 ;  /* 0x20000027ff217230 */ /* 0x000fe20000004100 */
[----:B------:R-:W1:Y:S01]  /*23e0*/  LDS.64 R8, [UR4+0x8] ;  /* 0x00000804ff087984 */ /* 0x000e620008000a00 */
[----:B------:R-:W-:Y:S02]  /*23f0*/  HADD2.F32 R60, -RZ, R41.H0_H0 ;  /* 0x20000029ff3c7230 */ /* 0x000fe40000004100 */
[--C-:B0-----:R-:W-:Y:S02]  /*2400*/  HADD2.F32 R4, -RZ, R6.reuse.H0_H0 ;  /* 0x20000006ff047230 */ /* 0x101fe40000004100 */
[----:B------:R-:W-:Y:S02]  /*2410*/  HADD2.F32 R6, -RZ, R6.H1_H1 ;  /* 0x30000006ff067230 */ /* 0x000fe40000004100 */
[----:B-1----:R-:W-:-:S02]  /*2420*/  HADD2.F32 R59, -RZ, R9.H1_H1 ;  /* 0x30000009ff3b7230 */ /* 0x002fc40000004100 */
[----:B------:R-:W-:Y:S01]  /*2430*/  FFMA.FTZ R56, R5, R4, RZ ;  /* 0x0000000405387223 */ /* 0x000fe200000100ff */
[----:B------:R-:W-:-:S05]  /*2440*/  HADD2.F32 R5, -RZ, R40.H0_H0 ;  /* 0x20000028ff057230 */ /* 0x000fca0000004100 */
[----:B------:R-:W-:Y:S01]  /*2450*/  FFMA.FTZ R56, R5, R6, R56 ;  /* 0x0000000605387223 */ /* 0x000fe20000010038 */
[----:B------:R-:W-:-:S05]  /*2460*/  HADD2.F32 R5, -RZ, R7.H0_H0 ;  /* 0x20000007ff057230 */ /* 0x000fca0000004100 */
[----:B------:R-:W-:Y:S01]  /*2470*/  FFMA.FTZ R57, R33, R5, R56 ;  /* 0x0000000521397223 */ /* 0x000fe20000010038 */
[----:B------:R-:W-:Y:S02]  /*2480*/  HADD2.F32 R33, -RZ, R7.H1_H1 ;  /* 0x30000007ff217230 */ /* 0x000fe40000004100 */
[----:B------:R-:W-:Y:S02]  /*2490*/  HADD2.F32 R56, -RZ, R38.H0_H0 ;  /* 0x20000026ff387230 */ /* 0x000fe40000004100 */
[----:B------:R-:W-:-:S03]  /*24a0*/  HADD2.F32 R7, -RZ, R8.H0_H0 ;  /* 0x20000008ff077230 */ /* 0x000fc60000004100 */
        /* <DEDUP_REMOVED lines=12> */
[----:B------:R-:W-:Y:S02]  /*2570*/  HADD2.F32 R58, -RZ, R2.H0_H0 ;  /* 0x20000002ff3a7230 */ /* 0x000fe40000004100 */
[----:B------:R-:W-:-:S03]  /*2580*/  FFMA.FTZ R57, R4, R57, RZ ;  /* 0x0000003904397223 */ /* 0x000fc600000100ff */
[----:B------:R-:W-:Y:S01]  /*2590*/  FMUL.FTZ R9, R9, R58 ;  /* 0x0000003a09097220 */ /* 0x000fe20000410000 */
[----:B------:R-:W-:-:S04]  /*25a0*/  HADD2.F32 R58, -RZ, R42.H0_H0 ;  /* 0x2000002aff3a7230 */ /* 0x000fc80000004100 */
[----:B------:R-:W-:Y:S01]  /*25b0*/  F2FP.F16.F32.PACK_AB R9, RZ, R9 ;  /* 0x00000009ff09723e */ /* 0x000fe200000000ff */
[----:B------:R-:W-:Y:S01]  /*25c0*/  FFMA.FTZ R58, R6, R58, R57 ;  /* 0x0000003a063a7223 */ /* 0x000fe20000010039 */
[----:B------:R-:W-:-:S03]  /*25d0*/  HADD2.F32 R57, -RZ, R35.H0_H0 ;  /* 0x20000023ff397230 */ /* 0x000fc60000004100 */
[----:B------:R-:W-:Y:S01]  /*25e0*/  FFMA.FTZ R60, R5, R60, R58 ;  /* 0x0000003c053c7223 */ /* 0x000fe2000001003a */
[----:B------:R-:W-:-:S03]  /*25f0*/  HADD2.F32 R58, -RZ, R47.H0_H0 ;  /* 0x2000002fff3a7230 */ /* 0x000fc60000004100 */
[----:B------:R-:W-:Y:S01]  /*2600*/  FFMA.FTZ R60, R33, R57, R60 ;  /* 0x00000039213c7223 */ /* 0x000fe2000001003c */
[----:B------:R-:W-:-:S03]  /*2610*/  HADD2.F32 R57, -RZ, R54.H0_H0 ;  /* 0x20000036ff397230 */ /* 0x000fc60000004100 */
[----:B------:R-:W-:-:S04]  /*2620*/  FFMA.FTZ R61, R7, R58, R60 ;  /* 0x0000003a073d7223 */ /* 0x000fc8000001003c */
[----:B------:R-:W-:Y:S01]  /*2630*/  FFMA.FTZ R61, R56, R57, R61 ;  /* 0x00000039383d7223 */ /* 0x000fe2000001003d */
[----:B------:R-:W-:-:S05]  /*2640*/  HADD2.F32 R57, -RZ, R53.H0_H0 ;  /* 0x20000035ff397230 */ /* 0x000fca0000004100 */
[----:B------:R-:W-:Y:S01]  /*2650*/  FFMA.FTZ R58, R8, R57, R61 ;  /* 0x00000039083a7223 */ /* 0x000fe2000001003d */
[----:B------:R-:W-:-:S05]  /*2660*/  HADD2.F32 R57, -RZ, R25.H0_H0 ;  /* 0x20000019ff397230 */ /* 0x000fca0000004100 */
[----:B------:R-:W-:Y:S01]  /*2670*/  FFMA.FTZ R57, R59, R57, R58 ;  /* 0x000000393b397223 */ /* 0x000fe2000001003a */
[----:B------:R-:W-:-:S05]  /*2680*/  HADD2.F32 R58, -RZ, R0.H1_H1 ;  /* 0x30000000ff3a7230 */ /* 0x000fca0000004100 */
        /* <DEDUP_REMOVED lines=10> */
[C---:B------:R-:W-:Y:S01]  /*2730*/  FFMA.FTZ R4, R6.reuse, R4, R57 ;  /* 0x0000000406047223 */ /* 0x040fe20000010039 */
        /* <DEDUP_REMOVED lines=16> */
[C---:B------:R-:W-:Y:S01]  /*2840*/  FFMA.FTZ R5, R56.reuse, R5, R9 ;  /* 0x0000000538057223 */ /* 0x040fe20000010009 */
[----:B------:R-:W-:Y:S01]  /*2850*/  FFMA.FTZ R7, R56, R7, R6 ;  /* 0x0000000738077223 */ /* 0x000fe20000010006 */
[----:B------:R-:W-:Y:S02]  /*2860*/  HADD2.F32 R56, -RZ, R32.H0_H0 ;  /* 0x20000020ff387230 */ /* 0x000fe40000004100 */
[C---:B------:R-:W-:Y:S01]  /*2870*/  FFMA.FTZ R6, R8.reuse, R4, R5 ;  /* 0x0000000408067223 */ /* 0x040fe20000010005 */
[----:B------:R-:W-:Y:S02]  /*2880*/  HADD2.F32 R4, -RZ, R24.H0_H0 ;  /* 0x20000018ff047230 */ /* 0x000fe40000004100 */
        /* <DEDUP_REMOVED lines=12> */
.L_x_3659:
[----:B------:R-:W-:Y:S05]  /*2950*/  BRA.U UP0, `(.L_x_3660) ;  /* 0x0000000500687547 */ /* 0x000fea000b800000 */
        /* <DEDUP_REMOVED lines=74> */
[-C--:B------:R-:W-:Y:S01]  /*2e00*/  FFMA.FTZ R10, R11, R7.reuse, R10 ;  /* 0x000000070b0a7223 */ /* 0x080fe2000001000a */
[----:B------:R-:W-:Y:S02]  /*2e10*/  HADD2.F32 R11, -RZ, R0.H0_H0 ;  /* 0x20000000ff0b7230 */ /* 0x000fe40000004100 */
        /* <DEDUP_REMOVED lines=14> */
.L_x_3660:
[----:B0-----:R-:W2:Y:S01]  /*2f00*/  LDG.E.128.CONSTANT R4, desc[UR12][R36.64] ;  /* 0x0000000c24047981 */ /* 0x001ea2000c1e9d00 */
[----:B------:R-:W-:-:S05]  /*2f10*/  IMAD.WIDE R56, R16, 0x4, R36 ;  /* 0x0000000410387825 */ /* 0x000fca00078e0224 */
[----:B------:R-:W3:Y:S01]  /*2f20*/  LDG.E.128.CONSTANT R8, desc[UR12][R56.64] ;  /* 0x0000000c38087981 */ /* 0x000ee2000c1e9d00 */
[C---:B--2---:R-:W-:Y:S02]  /*2f30*/  LOP3.LUT R23, R4.reuse, 0xff, RZ, 0xc0, !PT ;  /* 0x000000ff04177812 */ /* 0x044fe400078ec0ff */
[----:B------:R-:W-:Y:S02]  /*2f40*/  LEA.HI R34, R4, 0xffffff80, RZ, 0x8 ;  /* 0xffffff8004227811 */ /* 0x000fe400078f40ff */
[----:B------:R-:W-:Y:S02]  /*2f50*/  IADD3 R23, PT, PT, R23, -0x80, RZ ;  /* 0xffffff8017177810 */ /* 0x000fe40007ffe0ff */
[C---:B------:R-:W-:Y:S02]  /*2f60*/  LEA.HI R33, R5.reuse, 0xffffff80, RZ, 0x8 ;  /* 0xffffff8005217811 */ /* 0x040fe400078f40ff */
[----:B------:R0:W1:Y:S01]  /*2f70*/  I2F.F16 R30, R23 ;  /* 0x00000017001e7306 */ /* 0x0000620000200c00 */
[----:B------:R-:W-:-:S02]  /*2f80*/  LOP3.LUT R24, R5, 0xff, RZ, 0xc0, !PT ;  /* 0x000000ff05187812 */ /* 0x000fc400078ec0ff */
[----:B---3--:R-:W-:Y:S02]  /*2f90*/  LEA.HI R37, R11, 0xffffff80, RZ, 0x8 ;  /* 0xffffff800b257811 */ /* 0x008fe400078f40ff */
[----:B------:R-:W-:Y:S02]  /*2fa0*/  IADD3 R24, PT, PT, R24, -0x80, RZ ;  /* 0xffffff8018187810 */ /* 0x000fe40007ffe0ff */
        /* <DEDUP_REMOVED lines=11> */
[----:B------:R-:W4:Y:S01]  /*3060*/  I2F.F16 R29, R24 ;  /* 0x00000018001d7306 */ /* 0x000f220000200c00 */
[----:B------:R-:W-:-:S02]  /*3070*/  LOP3.LUT R5, R5, 0xff, RZ, 0xc0, !PT ;  /* 0x000000ff05057812 */ /* 0x000fc400078ec0ff */
[----:B------:R-:W-:Y:S02]  /*3080*/  LOP3.LUT R25, R6, 0xff, RZ, 0xc0, !PT ;  /* 0x000000ff06197812 */ /* 0x000fe400078ec0ff */
[----:B------:R-:W-:Y:S02]  /*3090*/  IADD3 R4, PT, PT, R4, -0x80, RZ ;  /* 0xffffff8004047810 */ /* 0x000fe40007ffe0ff */
[--C-:B0-----:R-:W-:Y:S01]  /*30a0*/  SHF.R.U32.HI R37, RZ, 0x8, R6.reuse ;  /* 0x00000008ff257819 */ /* 0x101fe20000011606 */
[----:B------:R0:W1:Y:S01]  /*30b0*/  I2F.F16 R24, R36 ;  /* 0x0000002400187306 */ /* 0x0000620000200c00 */
[----:B------:R-:W-:Y:S02]  /*30c0*/  IADD3 R5, PT, PT, R5, -0x80, RZ ;  /* 0xffffff8005057810 */ /* 0x000fe40007ffe0ff */
[----:B------:R-:W-:Y:S02]  /*30d0*/  SHF.R.U32.HI R6, RZ, 0x10, R6 ;  /* 0x00000010ff067819 */ /* 0x000fe40000011606 */
[----:B------:R-:W-:-:S02]  /*30e0*/  IADD3 R28, PT, PT, R25, -0x80, RZ ;  /* 0xffffff80191c7810 */ /* 0x000fc40007ffe0ff */
[----:B------:R-:W-:Y:S01]  /*30f0*/  LOP3.LUT R6, R6, 0xff, RZ, 0xc0, !PT ;  /* 0x000000ff06067812 */ /* 0x000fe200078ec0ff */
[----:B------:R5:W1:Y:S01]  /*3100*/  I2F.F16 R39, R5 ;  /* 0x0000000500277306 */ /* 0x000a620000200c00 */
[----:B0-----:R-:W-:Y:S02]  /*3110*/  LOP3.LUT R36, R35, 0xff, RZ, 0xc0, !PT ;  /* 0x000000ff23247812 */ /* 0x001fe400078ec0ff */
[C---:B------:R-:W-:Y:S02]  /*3120*/  LEA.HI R31, R7.reuse, 0xffffff80, RZ, 0x8 ;  /* 0xffffff80071f7811 */ /* 0x040fe400078f40ff */
[----:B------:R-:W-:Y:S02]  /*3130*/  LOP3.LUT R25, R7, 0xff, RZ, 0xc0, !PT ;  /* 0x000000ff07197812 */ /* 0x000fe400078ec0ff */
[----:B------:R-:W-:Y:S01]  /*3140*/  IADD3 R6, PT, PT, R6, -0x80, RZ ;  /* 0xffffff8006067810 */ /* 0x000fe20007ffe0ff */
[----:B------:R0:W1:Y:S01]  /*3150*/  I2F.F16 R35, R4 ;  /* 0x0000000400237306 */ /* 0x0000620000200c00 */
[----:B-----5:R-:W-:-:S02]  /*3160*/  LOP3.LUT R5, R9, 0xff, RZ, 0xc0, !PT ;  /* 0x000000ff09057812 */ /* 0x020fc400078ec0ff */
[----:B------:R-:W-:Y:S02]  /*3170*/  IADD3 R27, PT, PT, R25, -0x80, RZ ;  /* 0xffffff80191b7810 */ /* 0x000fe40007ffe0ff */
[----:B------:R-:W-:Y:S02]  /*3180*/  IADD3 R45, PT, PT, R5, -0x80, RZ ;  /* 0xffffff80052d7810 */ /* 0x000fe40007ffe0ff */
[----:B------:R-:W-:Y:S01]  /*3190*/  LOP3.LUT R5, R10, 0xff, RZ, 0xc0, !PT ;  /* 0x000000ff0a057812 */ /* 0x000fe200078ec0ff */
[----:B------:R5:W1:Y:S01]  /*31a0*/  I2F.F16 R41, R6 ;  /* 0x0000000600297306 */ /* 0x000a620000200c00 */
[--C-:B0-----:R-:W-:Y:S02]  /*31b0*/  SHF.R.U32.HI R4, RZ, 0x8, R7.reuse ;  /* 0x00000008ff047819 */ /* 0x101fe40000011607 */
[----:B------:R-:W-:Y:S02]  /*31c0*/  SHF.R.U32.HI R7, RZ, 0x10, R7 ;  /* 0x00000010ff077819 */ /* 0x000fe40000011607 */
[----:B------:R-:W-:-:S02]  /*31d0*/  LOP3.LUT R4, R4, 0xff, RZ, 0xc0, !PT ;  /* 0x000000ff04047812 */ /* 0x000fc400078ec0ff */
[----:B------:R-:W-:Y:S01]  /*31e0*/  LOP3.LUT R7, R7, 0xff, RZ, 0xc0, !PT ;  /* 0x000000ff07077812 */ /* 0x000fe200078ec0ff */
[----:B------:R-:W0:Y:S01]  /*31f0*/  I2F.F16 R33, R33 ;  /* 0x0000002100217306 */ /* 0x000e220000200c00 */
[----:B------:R-:W-:Y:S02]  /*3200*/  IADD3 R48, PT, PT, R4, -0x80, RZ ;  /* 0xffffff8004307810 */ /* 0x000fe40007ffe0ff */
[----:B------:R-:W-:Y:S02]  /*3210*/  LOP3.LUT R4, R8, 0xff, RZ, 0xc0, !PT ;  /* 0x000000ff08047812 */ /* 0x000fe400078ec0ff */
[----:B------:R-:W-:Y:S02]  /*3220*/  IADD3 R44, PT, PT, R5, -0x80, RZ ;  /* 0xffffff80052c7810 */ /* 0x000fe40007ffe0ff */
[----:B-----5:R-:W-:Y:S01]  /*3230*/  LOP3.LUT R6, R11, 0xff, RZ, 0xc0, !PT ;  /* 0x000000ff0b067812 */ /* 0x020fe200078ec0ff */
[----:B------:R-:W0:Y:S01]  /*3240*/  I2F.F16 R32, R32 ;  /* 0x0000002000207306 */ /* 0x000e220000200c00 */
[----:B------:R-:W-:-:S02]  /*3250*/  SHF.R.U32.HI R5, RZ, 0x8, R8 ;  /* 0x00000008ff057819 */ /* 0x000fc40000011608 */
[----:B------:R-:W-:Y:S02]  /*3260*/  IADD3 R7, PT, PT, R7, -0x80, RZ ;  /* 0xffffff8007077810 */ /* 0x000fe40007ffe0ff */
[----:B------:R-:W-:Y:S02]  /*3270*/  IADD3 R4, PT, PT, R4, -0x80, RZ ;  /* 0xffffff8004047810 */ /* 0x000fe40007ffe0ff */
[----:B------:R-:W-:Y:S01]  /*3280*/  IADD3 R6, PT, PT, R6, -0x80, RZ ;  /* 0xffffff8006067810 */ /* 0x000fe20007ffe0ff */
[----:B------:R5:W0:Y:S01]  /*3290*/  I2F.F16 R47, R7 ;  /* 0x00000007002f7306 */ /* 0x000a220000200c00 */
[----:B------:R-:W-:Y:S02]  /*32a0*/  LOP3.LUT R5, R5, 0xff, RZ, 0xc0, !PT ;  /* 0x000000ff05057812 */ /* 0x000fe400078ec0ff */
[----:B------:R-:W-:Y:S02]  /*32b0*/  LEA.HI R26, R8, 0xffffff80, RZ, 0x8 ;  /* 0xffffff80081a7811 */ /* 0x000fe400078f40ff */
[----:B------:R-:W-:-:S02]  /*32c0*/  LEA.HI R25, R9, 0xffffff80, RZ, 0x8 ;  /* 0xffffff8009197811 */ /* 0x000fc400078f40ff */
[----:B------:R-:W-:Y:S01]  /*32d0*/  IADD3 R5, PT, PT, R5, -0x80, RZ ;  /* 0xffffff8005057810 */ /* 0x000fe20007ffe0ff */
[----:B------:R2:W0:Y:S01]  /*32e0*/  I2F.F16 R46, R4 ;  /* 0x00000004002e7306 */ /* 0x0004220000200c00 */
[--C-:B-----5:R-:W-:Y:S02]  /*32f0*/  SHF.R.U32.HI R7, RZ, 0x8, R11.reuse ;  /* 0x00000008ff077819 */ /* 0x120fe4000001160b */
[----:B------:R-:W-:Y:S02]  /*3300*/  SHF.R.U32.HI R11, RZ, 0x10, R11 ;  /* 0x00000010ff0b7819 */ /* 0x000fe4000001160b */
[----:B------:R-:W-:Y:S02]  /*3310*/  SHF.R.U32.HI R8, RZ, 0x10, R8 ;  /* 0x00000010ff087819 */ /* 0x000fe40000011608 */
[----:B------:R-:W-:Y:S01]  /*3320*/  LOP3.LUT R11, R11, 0xff, RZ, 0xc0, !PT ;  /* 0x000000ff0b0b7812 */ /* 0x000fe200078ec0ff */
[----:B------:R5:W0:Y:S01]  /*3330*/  I2F.F16 R43, R6 ;  /* 0x00000006002b7306 */ /* 0x000a220000200c00 */
[----:B--2---:R-:W-:-:S02]  /*3340*/  SHF.R.U32.HI R4, RZ, 0x8, R9 ;  /* 0x00000008ff047819 */ /* 0x004fc40000011609 */
        /* <DEDUP_REMOVED lines=9> */
[----:B--2---:R-:W-:Y:S02]  /*33e0*/  LOP3.LUT R5, R10, 0xff, RZ, 0xc0, !PT ;  /* 0x000000ff0a057812 */ /* 0x004fe400078ec0ff */
[----:B------:R-:W-:Y:S02]  /*33f0*/  LOP3.LUT R7, R7, 0xff, RZ, 0xc0, !PT ;  /* 0x000000ff07077812 */ /* 0x000fe400078ec0ff */
[----:B------:R-:W-:Y:S02]  /*3400*/  IADD3 R11, PT, PT, R11, -0x80, RZ ;  /* 0xffffff800b0b7810 */ /* 0x000fe40007ffe0ff */
[----:B------:R-:W-:Y:S01]  /*3410*/  IADD3 R8, PT, PT, R8, -0x80, RZ ;  /* 0xffffff8008087810 */ /* 0x000fe20007ffe0ff */
[----:B------:R-:W2:Y:S01]  /*3420*/  I2F.F16 R28, R28 ;  /* 0x0000001c001c7306 */ /* 0x000ea20000200c00 */
[----:B------:R-:W-:-:S02]  /*3430*/  IADD3 R4, PT, PT, R4, -0x80, RZ ;  /* 0xffffff8004047810 */ /* 0x000fc40007ffe0ff */
[----:B------:R-:W-:Y:S02]  /*3440*/  IADD3 R9, PT, PT, R9, -0x80, RZ ;  /* 0xffffff8009097810 */ /* 0x000fe40007ffe0ff */
[----:B------:R-:W-:Y:S02]  /*3450*/  IADD3 R6, PT, PT, R6, -0x80, RZ ;  /* 0xffffff8006067810 */ /* 0x000fe40007ffe0ff */
[----:B------:R-:W-:Y:S01]  /*3460*/  IADD3 R5, PT, PT, R5, -0x80, RZ ;  /* 0xffffff8005057810 */ /* 0x000fe20007ffe0ff */
[----:B------:R-:W0:Y:S01]  /*3470*/  I2F.F16 R27, R27 ;  /* 0x0000001b001b7306 */ /* 0x000e220000200c00 */
[----:B------:R-:W-:Y:S02]  /*3480*/  IADD3 R7, PT, PT, R7, -0x80, RZ ;  /* 0xffffff8007077810 */ /* 0x000fe40007ffe0ff */
[----:B------:R-:W-:Y:S02]  /*3490*/  LOP3.LUT R37, R37, 0xff, RZ, 0xc0, !PT ;  /* 0x000000ff25257812 */ /* 0x000fe400078ec0ff */
        /* <DEDUP_REMOVED lines=17> */
[----:B-----5:R-:W-:Y:S01]  /*35b0*/  IMAD.WIDE R36, R16, 0x4, R56 ;  /* 0x0000000410247825 */ /* 0x020fe200078e0238 */
[----:B-1234-:R-:W-:Y:S06]  /*35c0*/  BRA.U !UP1, `(.L_x_3661) ;  /* 0x0000000509687547 */ /* 0x01efec000b800000 */
[----:B------:R-:W1:Y:S01]  /*35d0*/  LDS.64 R6, [UR4+0x10] ;  /* 0x00001004ff067984 */ /* 0x000e620008000a00 */
[----:B------:R-:W-:Y:S02]  /*35e0*/  HADD2.F32 R5, -RZ, R30.H0_H0 ;  /* 0x2000001eff057230 */ /* 0x000fe40000004100 */
[----:B------:R-:W-:Y:S01]  /*35f0*/  HADD2.F32 R55, -RZ, R35.H0_H0 ;  /* 0x20000023ff377230 */ /* 0x000fe20000004100 */
[----:B------:R-:W2:Y:S01]  /*3600*/  LDS.64 R8, [UR4+0x18] ;  /* 0x00001804ff087984 */ /* 0x000ea20008000a00 */
[----:B------:R-:W-:Y:S02]  /*3610*/  HADD2.F32 R60, -RZ, R39.H0_H0 ;  /* 0x20000027ff3c7230 */ /* 0x000fe40000004100 */
[--C-:B-1----:R-:W-:Y:S02]  /*3620*/  HADD2.F32 R4, -RZ, R6.reuse.H0_H0 ;  /* 0x20000006ff047230 */ /* 0x102fe40000004100 */
[----:B------:R-:W-:Y:S02]  /*3630*/  HADD2.F32 R6, -RZ, R6.H1_H1 ;  /* 0x30000006ff067230 */ /* 0x000fe40000004100 */
[----:B--2---:R-:W-:-:S02]  /*3640*/  HADD2.F32 R59, -RZ, R9.H1_H1 ;  /* 0x30000009ff3b7230 */ /* 0x004fc40000004100 */
[----:B------:R-:W-:Y:S01]  /*3650*/  FFMA.FTZ R56, R5, R4, RZ ;  /* 0x0000000405387223 */ /* 0x000fe200000100ff */
[----:B0-----:R-:W-:-:S05]  /*3660*/  HADD2.F32 R5, -RZ, R38.H0_H0 ;  /* 0x20000026ff057230 */ /* 0x001fca0000004100 */
        /* <DEDUP_REMOVED lines=80> */
.L_x_3661:
[----:B------:R-:W-:Y:S05]  /*3b70*/  BRA.U UP0, `(.L_x_3662) ;  /* 0x0000000500687547 */ /* 0x000fea000b800000 */
        /* <DEDUP_REMOVED lines=45> */
[----:B--2---:R-:W-:Y:S02]  /*3e50*/  HADD2.F32 R5, -RZ, R6.H0_H0 ;  /* 0x20000006ff057230 */ /* 0x004fe40000004100 */
        /* <DEDUP_REMOVED lines=16> */
[----:B------:R-:W-:Y:S01]  /*3f60*/  FFMA.FTZ R8, R10, R4, R27 ;  /* 0x000000040a087223 */ /* 0x000fe2000001001b */
[----:B------:R-:W-:Y:S02]  /*3f70*/  HADD2.F32 R10, -RZ, R53.H0_H0 ;  /* 0x20000035ff0a7230 */ /* 0x000fe40000004100 */
        /* <DEDUP_REMOVED lines=26> */
.L_x_3662:
[----:B------:R-:W2:Y:S01]  /*4120*/  LDG.E.128.CONSTANT R4, desc[UR12][R36.64] ;  /* 0x0000000c24047981 */ /* 0x000ea2000c1e9d00 */
[----:B0-----:R-:W-:-:S05]  /*4130*/  IMAD.WIDE R38, R16, 0x4, R36 ;  /* 0x0000000410267825 */ /* 0x001fca00078e0224 */
[----:B------:R0:W3:Y:S02]  /*4140*/  LDG.E.128.CONSTANT R8, desc[UR12][R38.64] ;  /* 0x0000000c26087981 */ /* 0x0000e4000c1e9d00 */
[----:B0-----:R-:W-:Y:S01]  /*4150*/  IMAD.WIDE R38, R16, 0x4, R38 ;  /* 0x0000000410267825 */ /* 0x001fe200078e0226 */
        /* <DEDUP_REMOVED lines=25> */
[----:B------:R-:W-:Y:S02]  /*42f0*/  LOP3.LUT R25, R6, 0xff, RZ, 0xc0, !PT ;  /* 0x000000ff06197812 */ /* 0x000fe400078ec0ff */
[----:B------:R-:W-:Y:S02]  /*4300*/  IADD3 R4, PT, PT, R4, -0x80, RZ ;  /* 0xffffff8004047810 */ /* 0x000fe40007ffe0ff */
[----:B------:R-:W-:-:S02]  /*4310*/  IADD3 R5, PT, PT, R5, -0x80, RZ ;  /* 0xffffff8005057810 */ /* 0x000fc40007ffe0ff */
[----:B------:R-:W-:Y:S01]  /*4320*/  SHF.R.U32.HI R6, RZ, 0x10, R6 ;  /* 0x00000010ff067819 */ /* 0x000fe20000011606 */
[----:B------:R5:W0:Y:S01]  /*4330*/  I2F.F16 R35, R4 ;  /* 0x0000000400237306 */ /* 0x000a220000200c00 */
[----:B----4-:R-:W-:Y:S02]  /*4340*/  LOP3.LUT R41, R37, 0xff, RZ, 0xc0, !PT ;  /* 0x000000ff25297812 */ /* 0x010fe400078ec0ff */
[----:B------:R-:W-:Y:S02]  /*4350*/  LOP3.LUT R6, R6, 0xff, RZ, 0xc0, !PT ;  /* 0x000000ff06067812 */ /* 0x000fe400078ec0ff */
[----:B------:R-:W-:Y:S02]  /*4360*/  IADD3 R28, PT, PT, R25, -0x80, RZ ;  /* 0xffffff80191c7810 */ /* 0x000fe40007ffe0ff */
[----:B------:R-:W-:Y:S01]  /*4370*/  LEA.HI R31, R7, 0xffffff80, RZ, 0x8 ;  /* 0xffffff80071f7811 */ /* 0x000fe200078f40ff */
[----:B------:R4:W0:Y:S01]  /*4380*/  I2F.F16 R37, R5 ;  /* 0x0000000500257306 */ /* 0x0008220000200c00 */
[----:B-----5:R-:W-:-:S02]  /*4390*/  SHF.R.U32.HI R4, RZ, 0x8, R7 ;  /* 0x00000008ff047819 */ /* 0x020fc40000011607 */
[----:B------:R-:W-:Y:S02]  /*43a0*/  LOP3.LUT R25, R7, 0xff, RZ, 0xc0, !PT ;  /* 0x000000ff07197812 */ /* 0x000fe400078ec0ff */
[----:B------:R-:W-:Y:S02]  /*43b0*/  SHF.R.U32.HI R7, RZ, 0x10, R7 ;  /* 0x00000010ff077819 */ /* 0x000fe40000011607 */
[----:B------:R-:W-:Y:S01]  /*43c0*/  IADD3 R6, PT, PT, R6, -0x80, RZ ;  /* 0xffffff8006067810 */ /* 0x000fe20007ffe0ff */
[----:B------:R-:W0:Y:S01]  /*43d0*/  I2F.F16 R33, R33 ;  /* 0x0000002100217306 */ /* 0x000e220000200c00 */
[----:B----4-:R-:W-:Y:S02]  /*43e0*/  LOP3.LUT R5, R9, 0xff, RZ, 0xc0, !PT ;  /* 0x000000ff09057812 */ /* 0x010fe400078ec0ff */
[----:B------:R-:W-:Y:S02]  /*43f0*/  LOP3.LUT R4, R4, 0xff, RZ, 0xc0, !PT ;  /* 0x000000ff04047812 */ /* 0x000fe400078ec0ff */
[----:B------:R-:W-:-:S02]  /*4400*/  IADD3 R45, PT, PT, R5, -0x80, RZ ;  /* 0xffffff80052d7810 */ /* 0x000fc40007ffe0ff */
[----:B------:R-:W-:Y:S01]  /*4410*/  LOP3.LUT R5, R10, 0xff, RZ, 0xc0, !PT ;  /* 0x000000ff0a057812 */ /* 0x000fe200078ec0ff */
[----:B------:R-:W4:Y:S01]  /*4420*/  I2F.F16 R32, R32 ;  /* 0x0000002000207306 */ /* 0x000f220000200c00 */
[----:B------:R-:W-:Y:S02]  /*4430*/  IADD3 R42, PT, PT, R41, -0x80, RZ ;  /* 0xffffff80292a7810 */ /* 0x000fe40007ffe0ff */
[----:B------:R-:W-:Y:S02]  /*4440*/  LOP3.LUT R7, R7, 0xff, RZ, 0xc0, !PT ;  /* 0x000000ff07077812 */ /* 0x000fe400078ec0ff */
[----:B------:R-:W-:Y:S02]  /*4450*/  IADD3 R48, PT, PT, R4, -0x80, RZ ;  /* 0xffffff8004307810 */ /* 0x000fe40007ffe0ff */
[----:B------:R-:W-:Y:S01]  /*4460*/  LOP3.LUT R4, R8, 0xff, RZ, 0xc0, !PT ;  /* 0x000000ff08047812 */ /* 0x000fe200078ec0ff */
[----:B------:R5:W0:Y:S01]  /*4470*/  I2F.F16 R41, R6 ;  /* 0x0000000600297306 */ /* 0x000a220000200c00 */
[----:B------:R-:W-:-:S02]  /*4480*/  IADD3 R44, PT, PT, R5, -0x80, RZ ;  /* 0xffffff80052c7810 */ /* 0x000fc40007ffe0ff */
[----:B------:R-:W-:Y:S02]  /*4490*/  SHF.R.U32.HI R5, RZ, 0x8, R8 ;  /* 0x00000008ff057819 */ /* 0x000fe40000011608 */
[----:B------:R-:W-:Y:S02]  /*44a0*/  IADD3 R7, PT, PT, R7, -0x80, RZ ;  /* 0xffffff8007077810 */ /* 0x000fe40007ffe0ff */
[----:B------:R-:W-:Y:S01]  /*44b0*/  IADD3 R4, PT, PT, R4, -0x80, RZ ;  /* 0xffffff8004047810 */ /* 0x000fe20007ffe0ff */
[----:B------:R-:W0:Y:S01]  /*44c0*/  I2F.F16 R31, R31 ;  /* 0x0000001f001f7306 */ /* 0x000e220000200c00 */
[----:B-----5:R-:W-:Y:S02]  /*44d0*/  LOP3.LUT R6, R11, 0xff, RZ, 0xc0, !PT ;  /* 0x000000ff0b067812 */ /* 0x020fe400078ec0ff */
[----:B------:R-:W-:Y:S02]  /*44e0*/  LOP3.LUT R5, R5, 0xff, RZ, 0xc0, !PT ;  /* 0x000000ff05057812 */ /* 0x000fe400078ec0ff */
[----:B------:R-:W-:-:S02]  /*44f0*/  IADD3 R6, PT, PT, R6, -0x80, RZ ;  /* 0xffffff8006067810 */ /* 0x000fc40007ffe0ff */
[----:B------:R-:W-:Y:S01]  /*4500*/  IADD3 R27, PT, PT, R25, -0x80, RZ ;  /* 0xffffff80191b7810 */ /* 0x000fe20007ffe0ff */
[----:B------:R5:W0:Y:S01]  /*4510*/  I2F.F16 R47, R7 ;  /* 0x00000007002f7306 */ /* 0x000a220000200c00 */
[----:B------:R-:W-:Y:S02]  /*4520*/  LEA.HI R26, R8, 0xffffff80, RZ, 0x8 ;  /* 0xffffff80081a7811 */ /* 0x000fe400078f40ff */
[----:B------:R-:W-:Y:S02]  /*4530*/  LEA.HI R25, R9, 0xffffff80, RZ, 0x8 ;  /* 0xffffff8009197811 */ /* 0x000fe400078f40ff */
[----:B------:R-:W-:Y:S02]  /*4540*/  IADD3 R5, PT, PT, R5, -0x80, RZ ;  /* 0xffffff8005057810 */ /* 0x000fe40007ffe0ff */
[----:B------:R-:W-:Y:S01]  /*4550*/  SHF.R.U32.HI R8, RZ, 0x10, R8 ;  /* 0x00000010ff087819 */ /* 0x000fe20000011608 */
[----:B------:R2:W0:Y:S01]  /*4560*/  I2F.F16 R46, R4 ;  /* 0x00000004002e7306 */ /* 0x0004220000200c00 */
[----:B-----5:R-:W-:-:S02]  /*4570*/  SHF.R.U32.HI R7, RZ, 0x8, R11 ;  /* 0x00000008ff077819 */ /* 0x020fc4000001160b */
[----:B------:R-:W-:Y:S02]  /*4580*/  SHF.R.U32.HI R11, RZ, 0x10, R11 ;  /* 0x00000010ff0b7819 */ /* 0x000fe4000001160b */
[----:B------:R-:W-:Y:S02]  /*4590*/  LOP3.LUT R8, R8, 0xff, RZ, 0xc0, !PT ;  /* 0x000000ff08087812 */ /* 0x000fe400078ec0ff */
[----:B------:R-:W-:Y:S01]  /*45a0*/  LOP3.LUT R11, R11, 0xff, RZ, 0xc0, !PT ;  /* 0x000000ff0b0b7812 */ /* 0x000fe200078ec0ff */
[----:B------:R5:W0:Y:S01]  /*45b0*/  I2F.F16 R43, R6 ;  /* 0x00000006002b7306 */ /* 0x000a220000200c00 */
[--C-:B--2---:R-:W-:Y:S02]  /*45c0*/  SHF.R.U32.HI R4, RZ, 0x8, R9.reuse ;  /* 0x00000008ff047819 */ /* 0x104fe40000011609 */
[----:B------:R-:W-:Y:S02]  /*45d0*/  SHF.R.U32.HI R9, RZ, 0x10, R9 ;  /* 0x00000010ff097819 */ /* 0x000fe40000011609 */
        /* <DEDUP_REMOVED lines=8> */
[----:B--2---:R-:W-:-:S02]  /*4660*/  LOP3.LUT R5, R10, 0xff, RZ, 0xc0, !PT ;  /* 0x000000ff0a057812 */ /* 0x004fc400078ec0ff */
[----:B------:R-:W-:Y:S02]  /*4670*/  IADD3 R11, PT, PT, R11, -0x80, RZ ;  /* 0xffffff800b0b7810 */ /* 0x000fe40007ffe0ff */
[----:B------:R-:W-:Y:S02]  /*4680*/  IADD3 R8, PT, PT, R8, -0x80, RZ ;  /* 0xffffff8008087810 */ /* 0x000fe40007ffe0ff */
[----:B------:R-:W-:Y:S01]  /*4690*/  IADD3 R4, PT, PT, R4, -0x80, RZ ;  /* 0xffffff8004047810 */ /* 0x000fe20007ffe0ff */
[----:B------:R-:W2:Y:S01]  /*46a0*/  I2F.F16 R27, R27 ;  /* 0x0000001b001b7306 */ /* 0x000ea20000200c00 */
        /* <DEDUP_REMOVED lines=17> */
[----:B------:R0:W0:Y:S08]  /*47c0*/  I2F.F16 R54, R7 ;  /* 0x0000000700367306 */ /* 0x0000300000200c00 */
[----:B------:R-:W0:Y:S01]  /*47d0*/  I2F.F16 R11, R11 ;  /* 0x0000000b000b7306 */ /* 0x000e220000200c00 */
[----:B-1234-:R-:W-:Y:S05]  /*47e0*/  BRA.U !UP1, `(.L_x_3663) ;  /* 0x0000000509687547 */ /* 0x01efea000b800000 */
[----:B0-----:R-:W0:Y:S01]  /*47f0*/  LDS.64 R6, [UR4+0x20] ;  /* 0x00002004ff067984 */ /* 0x001e220008000a00 */
        /* <DEDUP_REMOVED lines=89> */
.L_x_3663:
        /* <DEDUP_REMOVED lines=91> */
.L_x_3664:
[----:B0-----:R-:W2:Y:S01]  /*5340*/  LDG.E.128.CONSTANT R4, desc[UR12][R38.64] ;  /* 0x0000000c26047981 */ /* 0x001ea2000c1e9d00 */
[----:B------:R-:W-:-:S05]  /*5350*/  IMAD.WIDE R32, R16, 0x4, R38 ;  /* 0x0000000410207825 */ /* 0x000fca00078e0226 */
[----:B------:R-:W3:Y:S01]  /*5360*/  LDG.E.128.CONSTANT R8, desc[UR12][R32.64] ;  /* 0x0000000c20087981 */ /* 0x000ee2000c1e9d00 */
[C---:B--2---:R-:W-:Y:S02]  /*5370*/  LOP3.LUT R23, R4.reuse, 0xff, RZ, 0xc0, !PT ;  /* 0x000000ff04177812 */ /* 0x044fe400078ec0ff */
        /* <DEDUP_REMOVED lines=64> */
[----:B------:R-:W-:-:S02]  /*5780*/  IADD3 R5, PT, PT, R5, -0x80, RZ ;  /* 0xffffff8005057810 */ /* 0x000fc40007ffe0ff */
[----:B------:R-:W-:Y:S02]  /*5790*/  IADD3 R4, PT, PT, R4, -0x80, RZ ;  /* 0xffffff8004047810 */ /* 0x000fe40007ffe0ff */
[----:B-----5:R-:W-:Y:S02]  /*57a0*/  SHF.R.U32.HI R7, RZ, 0x8, R11 ;  /* 0x00000008ff077819 */ /* 0x020fe4000001160b */
[----:B------:R-:W-:Y:S01]  /*57b0*/  SHF.R.U32.HI R8, RZ, 0x10, R8 ;  /* 0x00000010ff087819 */ /* 0x000fe20000011608 */
[----:B------:R5:W0:Y:S01]  /*57c0*/  I2F.F16 R43, R6 ;  /* 0x00000006002b7306 */ /* 0x000a220000200c00 */
[----:B------:R-:W-:Y:S02]  /*57d0*/  SHF.R.U32.HI R9, RZ, 0x10, R9 ;  /* 0x00000010ff097819 */ /* 0x000fe40000011609 */
        /* <DEDUP_REMOVED lines=124> */
.L_x_3665:
        /* <DEDUP_REMOVED lines=76> */
[----:B------:R-:W-:Y:S01]  /*6460*/  FFMA.FTZ R4, R23, R7, R4 ;  /* 0x0000000717047223 */ /* 0x000fe20000010004 */
[----:B------:R-:W-:Y:S02]  /*6470*/  HADD2.F32 R11, -RZ, R0.H0_H0 ;  /* 0x20000000ff0b7230 */ /* 0x000fe40000004100 */
        /* <DEDUP_REMOVED lines=13> */
.L_x_3666:
[----:B------:R-:W-:Y:S01]  /*6550*/  UIADD3 UR6, UPT, UPT, UR6, 0x20, URZ ;  /* 0x0000002006067890 */ /* 0x000fe2000fffe0ff */
[----:B------:R-:W-:Y:S01]  /*6560*/  IADD3 R14, P0, PT, R14, 0x80, RZ ;  /* 0x000000800e0e7810 */ /* 0x000fe20007f1e0ff */
[----:B------:R-:W-:Y:S01]  /*6570*/  IMAD.WIDE R32, R16, 0x4, R32 ;  /* 0x0000000410207825 */ /* 0x000fe200078e0220 */
[----:B------:R-:W-:Y:S02]  /*6580*/  UIADD3 UR4, UPT, UPT, UR4, 0x40, URZ ;  /* 0x0000004004047890 */ /* 0x000fe4000fffe0ff */
[----:B------:R-:W-:Y:S01]  /*6590*/  UISETP.GE.AND UP1, UPT, UR6, UR8, UPT ;  /* 0x000000080600728c */ /* 0x000fe2000bf26270 */
[----:B------:R-:W-:-:S08]  /*65a0*/  IADD3.X R15, PT, PT, RZ, R15, RZ, P0, !PT ;  /* 0x0000000fff0f7210 */ /* 0x000fd000007fe4ff */
[----:B------:R-:W-:Y:S05]  /*65b0*/  BRA.U !UP1, `(.L_x_3667) ;  /* 0xffffffb5098c7547 */ /* 0x000fea000b83ffff */
[----:B0-----:R-:W-:-:S07]  /*65c0*/  IMAD.WIDE R52, R16, 0x20, R12 ;  /* 0x0000002010347825 */ /* 0x001fce00078e020c */
.L_x_3658:
[----:B------:R-:W0:Y:S02]  /*65d0*/  LDCU UR8, c[0x0][0x3cc] ;  /* 0x00007980ff0877ac */ /* 0x000e240008000800 */
[----:B0-----:R-:W-:-:S04]  /*65e0*/  UISETP.LT.AND UP0, UPT, UR7, UR8, UPT ;  /* 0x000000080700728c */ /* 0x001fc8000bf01270 */
[----:B------:R-:W-:-:S04]  /*65f0*/  USEL UR7, UR7, UR8, UP0 ;  /* 0x0000000807077287 */ /* 0x000fc80008000000 */
[----:B------:R-:W-:-:S09]  /*6600*/  UISETP.GT.AND UP0, UPT, UR7, UR6, UPT ;  /* 0x000000060700728c */ /* 0x000fd2000bf04270 */
[----:B------:R-:W-:Y:S05]  /*6610*/  BRA.U !UP0, `(.L_x_3668) ;  /* 0x0000001d08987547 */ /* 0x000fea000b800000 */
[----:B------:R-:W0:Y:S01]  /*6620*/  LDCU.64 UR8, c[0x0][0x3b8] ;  /* 0x00007700ff0877ac */ /* 0x000e220008000a00 */
[----:B------:R-:W-:Y:S01]  /*6630*/  PRMT R4, R3, 0x9910, RZ ;  /* 0x0000991003047816 */ /* 0x000fe200000000ff */
[----:B------:R-:W-:-:S03]  /*6640*/  UIADD3 UR4, UPT, UPT, UR4, 0x80, URZ ;  /* 0x0000008004047890 */ /* 0x000fc6000fffe0ff */
[----:B------:R-:W-:Y:S01]  /*6650*/  ISETP.NE.AND P0, PT, R4, RZ, PT ;  /* 0x000000ff0400720c */ /* 0x000fe20003f05270 */
[----:B0-----:R-:W-:-:S04]  /*6660*/  UIMAD.WIDE.U32 UR8, UR6, 0x4, UR8 ;  /* 0x00000004060878a5 */ /* 0x001fc8000f8e0008 */
[----:B------:R-:W-:-:S04]  /*6670*/  UIADD3 UR10, UP0, UPT, UR8, 0x2, URZ ;  /* 0x00000002080a7890 */ /* 0x000fc8000ff1e0ff */
[----:B------:R-:W-:-:S04]  /*6680*/  UIADD3.X UR8, UPT, UPT, URZ, UR9, URZ, UP0, !UPT ;  /* 0x00000009ff087290 */ /* 0x000fc800087fe4ff */
[----:B------:R-:W-:Y:S01]  /*6690*/  VOTEU.ANY UP0, P0 ;  /* 0x0000000000ff7886 */ /* 0x000fe20000000100 */
[----:B------:R-:W-:-:S11]  /*66a0*/  UISETP.EQ.OR UP0, UPT, UR5, 0x1, !UP0 ;  /* 0x000000010500788c */ /* 0x000fd6000c702670 */
.L_x_3673:
[----:B------:R-:W0:Y:S01]  /*66b0*/  LDC R16, c[0x0][0x3ac] ;  /* 0x0000eb00ff107b82 */ /* 0x000e220000000800 */
[----:B------:R-:W-:Y:S01]  /*66c0*/  ISETP.NE.AND P0, PT, R22, UR6, PT ;  /* 0x0000000616007c0c */ /* 0x000fe2000bf05270 */
[----:B------:R-:W2:-:S12]  /*66d0*/  LDG.E.128.CONSTANT R4, desc[UR12][R52.64] ;  /* 0x0000000c34047981 */ /* 0x000e98000c1e9d00 */
[----:B------:R-:W-:-:S06]  /*66e0*/  @!P0 LEA R24, R18, R1, 0x3 ;  /* 0x0000000112188211 */ /* 0x000fcc00078e18ff */
[----:B------:R-:W3:Y:S01]  /*66f0*/  @!P0 LDL.64 R24, [R24+0x8] ;  /* 0x0000080018188983 */ /* 0x000ee20000100a00 */
[----:B0-----:R-:W-:-:S04]  /*6700*/  IMAD.WIDE R12, R16, 0x4, R52 ;  /* 0x00000004100c7825 */ /* 0x001fc800078e0234 */
[----:B------:R-:W-:Y:S02]  /*6710*/  IMAD.WIDE R54, R16, 0x4, R12 ;  /* 0x0000000410367825 */ /* 0x000fe400078e020c */
[----:B------:R-:W4:Y:S04]  /*6720*/  LDG.E.128.CONSTANT R12, desc[UR12][R12.64] ;  /* 0x0000000c0c0c7981 */ /* 0x000f28000c1e9d00 */
[----:B------:R0:W4:Y:S01]  /*6730*/  LDG.E.128.CONSTANT R8, desc[UR12][R54.64] ;  /* 0x0000000c36087981 */ /* 0x000122000c1e9d00 */
[----:B------:R-:W-:Y:S02]  /*6740*/  MOV R28, UR10 ;  /* 0x0000000a001c7c02 */ /* 0x000fe40008000f00 */
[----:B------:R-:W-:-:S05]  /*6750*/  MOV R29, UR8 ;  /* 0x00000008001d7c02 */ /* 0x000fca0008000f00 */
[----:B------:R2:W5:Y:S01]  /*6760*/  @!P0 LDG.E.U16.CONSTANT R51, desc[UR12][R28.64] ;  /* 0x0000000c1c338981 */ /* 0x000562000c1e9500 */
[----:B------:R-:W-:Y:S01]  /*6770*/  UISETP.NE.AND UP1, UPT, UR16, URZ, UPT ;  /* 0x000000ff1000728c */ /* 0x000fe2000bf25270 */
[----:B0-----:R-:W-:Y:S01]  /*6780*/  IMAD.WIDE R54, R16, 0x4, R54 ;  /* 0x0000000410367825 */ /* 0x001fe200078e0236 */
[----:B--2---:R-:W-:Y:S02]  /*6790*/  SHF.R.U32.HI R28, RZ, 0xc, R6 ;  /* 0x0000000cff1c7819 */ /* 0x004fe40000011606 */
[----:B------:R-:W-:Y:S02]  /*67a0*/  SHF.R.U32.HI R27, RZ, 0xc, R4 ;  /* 0x0000000cff1b7819 */ /* 0x000fe40000011604 */
[----:B------:R-:W-:Y:S02]  /*67b0*/  SHF.R.U32.HI R30, RZ, 0xc, R5 ;  /* 0x0000000cff1e7819 */ /* 0x000fe40000011605 */
[----:B------:R-:W-:Y:S02]  /*67c0*/  LOP3.LUT R42, R7, 0x3f003f, RZ, 0xc0, !PT ;  /* 0x003f003f072a7812 */ /* 0x000fe400078ec0ff */
[----:B------:R-:W-:-:S02]  /*67d0*/  SHF.R.U32.HI R40, RZ, 0x6, R7 ;  /* 0x00000006ff287819 */ /* 0x000fc40000011607 */
[----:B------:R-:W-:Y:S02]  /*67e0*/  SHF.R.U32.HI R29, RZ, 0xc, R7 ;  /* 0x0000000cff1d7819 */ /* 0x000fe40000011607 */
[----:B------:R-:W-:Y:S02]  /*67f0*/  LOP3.LUT R28, R28, 0xf000f, RZ, 0xc0, !PT ;  /* 0x000f000f1c1c7812 */ /* 0x000fe400078ec0ff */
[----:B------:R-:W-:Y:S02]  /*6800*/  LOP3.LUT R30, R30, 0xf000f, RZ, 0xc0, !PT ;  /* 0x000f000f1e1e7812 */ /* 0x000fe400078ec0ff */
[----:B---3--:R-:W-:Y:S02]  /*6810*/  @!P0 PRMT R2, R24, 0x7610, R2 ;  /* 0x0000761018028816 */ /* 0x008fe40000000002 */
[----:B------:R-:W-:Y:S02]  /*6820*/  @!P0 PRMT R0, R0, 0x7610, R24 ;  /* 0x0000761000008816 */ /* 0x000fe40000000018 */
[----:B------:R-:W-:-:S02]  /*6830*/  @!P0 PRMT R2, R2, 0x7610, R25 ;  /* 0x0000761002028816 */ /* 0x000fc40000000019 */
[----:B------:R-:W-:Y:S02]  /*6840*/  @!P0 PRMT R0, R25, 0x7610, R0 ;  /* 0x0000761019008816 */ /* 0x000fe40000000000 */
[----:B------:R-:W-:Y:S02]  /*6850*/  LOP3.LUT R26, R5, 0x3f003f, RZ, 0xc0, !PT ;  /* 0x003f003f051a7812 */ /* 0x000fe400078ec0ff */
[----:B------:R-:W-:Y:S02]  /*6860*/  SHF.R.U32.HI R25, RZ, 0x6, R5 ;  /* 0x00000006ff197819 */ /* 0x000fe40000011605 */
[----:B----4-:R-:W-:Y:S02]  /*6870*/  SHF.R.U32.HI R35, RZ, 0x6, R12 ;  /* 0x00000006ff237819 */ /* 0x010fe4000001160c */
[----:B------:R-:W-:Y:S02]  /*6880*/  SHF.R.U32.HI R43, RZ, 0x8, R10 ;  /* 0x00000008ff2b7819 */ /* 0x000fe4000001160a */
[----:B------:R-:W-:-:S02]  /*6890*/  SHF.R.U32.HI R39, RZ, 0x8, R8 ;  /* 0x00000008ff277819 */ /* 0x000fc40000011608 */
[----:B------:R-:W-:Y:S02]  /*68a0*/  LOP3.LUT R31, R8, 0x3f003f, RZ, 0xc0, !PT ;  /* 0x003f003f081f7812 */ /* 0x000fe400078ec0ff */
[--C-:B------:R-:W-:Y:S02]  /*68b0*/  SHF.R.U32.HI R7, RZ, 0x6, R8.reuse ;  /* 0x00000006ff077819 */ /* 0x100fe40000011608 */
[----:B------:R-:W-:Y:S02]  /*68c0*/  SHF.R.U32.HI R47, RZ, 0xa, R8 ;  /* 0x0000000aff2f7819 */ /* 0x000fe40000011608 */
[----:B------:R-:W-:Y:S02]  /*68d0*/  SHF.R.U32.HI R41, RZ, 0x8, R9 ;  /* 0x00000008ff297819 */ /* 0x000fe40000011609 */
[----:B------:R-:W-:Y:S02]  /*68e0*/  LOP3.LUT R8, R27, 0xf000f, RZ, 0xc0, !PT ;  /* 0x000f000f1b087812 */ /* 0x000fe400078ec0ff */
[----:B------:R-:W-:-:S02]  /*68f0*/  LOP3.LUT R43, R28, 0x300030, R43, 0xf8, !PT ;  /* 0x003000301c2b7812 */ /* 0x000fc400078ef82b */
[----:B------:R-:W-:Y:S02]  /*6900*/  LOP3.LUT R27, R12, 0x3f003f, RZ, 0xc0, !PT ;  /* 0x003f003f0c1b7812 */ /* 0x000fe400078ec0ff */
[----:B------:R-:W-:Y:S02]  /*6910*/  LOP3.LUT R38, R6, 0x3f003f, RZ, 0xc0, !PT ;  /* 0x003f003f06267812 */ /* 0x000fe400078ec0ff */
[----:B------:R-:W-:Y:S02]  /*6920*/  SHF.R.U32.HI R37, RZ, 0x6, R6 ;  /* 0x00000006ff257819 */ /* 0x000fe40000011606 */
[----:B------:R-:W-:Y:S02]  /*6930*/  LOP3.LUT R33, R10, 0x3f003f, RZ, 0xc0, !PT ;  /* 0x003f003f0a217812 */ /* 0x000fe400078ec0ff */
[--C-:B------:R-:W-:Y:S02]  /*6940*/  SHF.R.U32.HI R5, RZ, 0x6, R10.reuse ;  /* 0x00000006ff057819 */ /* 0x100fe4000001160a */
[----:B------:R-:W-:-:S02]  /*6950*/  SHF.R.U32.HI R49, RZ, 0xa, R10 ;  /* 0x0000000aff317819 */ /* 0x000fc4000001160a */
[----:B------:R-:W-:Y:S02]  /*6960*/  SHF.R.U32.HI R12, RZ, 0xc, R12 ;  /* 0x0000000cff0c7819 */ /* 0x000fe4000001160c */
[----:B------:R-:W-:Y:S02]  /*6970*/  LOP3.LUT R28, R13, 0x3f003f, RZ, 0xc0, !PT ;  /* 0x003f003f0d1c7812 */ /* 0x000fe400078ec0ff */
[----:B------:R-:W-:Y:S02]  /*6980*/  SHF.R.U32.HI R36, RZ, 0x6, R13 ;  /* 0x00000006ff247819 */ /* 0x000fe4000001160d */
[----:B------:R-:W-:Y:S02]  /*6990*/  LOP3.LUT R32, R9, 0x3f003f, RZ, 0xc0, !PT ;  /* 0x003f003f09207812 */ /* 0x000fe400078ec0ff */
[--C-:B------:R-:W-:Y:S02]  /*69a0*/  SHF.R.U32.HI R6, RZ, 0x6, R9.reuse ;  /* 0x00000006ff067819 */ /* 0x100fe40000011609 */
[----:B------:R-:W-:-:S02]  /*69b0*/  SHF.R.U32.HI R48, RZ, 0xa, R9 ;  /* 0x0000000aff307819 */ /* 0x000fc40000011609 */
[----:B------:R-:W-:Y:S02]  /*69c0*/  LOP3.LUT R10, R29, 0xf000f, RZ, 0xc0, !PT ;  /* 0x000f000f1d0a7812 */ /* 0x000fe400078ec0ff */
[----:B------:R-:W-:Y:S02]  /*69d0*/  LOP3.LUT R39, R8, 0x300030, R39, 0xf8, !PT ;  /* 0x0030003008277812 */ /* 0x000fe400078ef827 */
[----:B------:R-:W-:Y:S02]  /*69e0*/  LOP3.LUT R41, R30, 0x300030, R41, 0xf8, !PT ;  /* 0x003000301e297812 */ /* 0x000fe400078ef829 */
[----:B------:R-:W-:Y:S02]  /*69f0*/  SHF.R.U32.HI R13, RZ, 0xc, R13 ;  /* 0x0000000cff0d7819 */ /* 0x000fe4000001160d */
[----:B------:R-:W-:Y:S02]  /*6a00*/  LOP3.LUT R29, R14, 0x3f003f, RZ, 0xc0, !PT ;  /* 0x003f003f0e1d7812 */ /* 0x000fe400078ec0ff */
        /* <DEDUP_REMOVED lines=9> */
[--C-:B------:R-:W-:Y:S02]  /*6aa0*/  SHF.R.U32.HI R45, RZ, 0x8, R11.reuse ;  /* 0x00000008ff2d7819 */ /* 0x100fe4000001160b */
[--C-:B------:R-:W-:Y:S02]  /*6ab0*/  SHF.R.U32.HI R4, RZ, 0x6, R11.reuse ;  /* 0x00000006ff047819 */ /* 0x100fe4000001160b */
[----:B------:R-:W-:Y:S02]  /*6ac0*/  SHF.R.U32.HI R50, RZ, 0xa, R11 ;  /* 0x0000000aff327819 */ /* 0x000fe4000001160b */
        /* <DEDUP_REMOVED lines=85> */
[----:B------:R-:W0:Y:S04]  /*7020*/  LDS.128 R4, [UR4+-0x80] ;  /* 0xffff8004ff047984 */ /* 0x000e280008000c00 */
        /* <DEDUP_REMOVED lines=17> */
[-C--:B------:R-:W-:Y:S02]  /*7140*/  HFMA2 R56, R14, R4.reuse, RZ ;  /* 0x000000040e387231 */ /* 0x080fe400000000ff */
[----:B------:R-:W-:Y:S02]  /*7150*/  HFMA2 R4, R15, R4, RZ.H0_H0 ;  /* 0x000000040f047231 */ /* 0x000fe400000400ff */
[----:B------:R-:W-:Y:S02]  /*7160*/  HADD2 R53, R53.H0_H0, R53.H1_H1 ;  /* 0x3000003535357230 */ /* 0x000fe40000000800 */
[-C--:B------:R-:W-:Y:S02]  /*7170*/  HFMA2 R56, R25, R5.reuse, R56 ;  /* 0x0000000519387231 */ /* 0x080fe40000000038 */
[----:B------:R-:W-:Y:S02]  /*7180*/  HFMA2 R4, R26, R5, R4 ;  /* 0x000000051a047231 */ /* 0x000fe40000000004 */
[----:B------:R-:W-:-:S02]  /*7190*/  HADD2 R52, R52.H0_H0, R52.H1_H1 ;  /* 0x3000003434347230 */ /* 0x000fc40000000800 */
[-C--:B------:R-:W-:Y:S02]  /*71a0*/  HFMA2 R56, R29, R6.reuse, R56 ;  /* 0x000000061d387231 */ /* 0x080fe40000000038 */
[----:B------:R-:W-:Y:S02]  /*71b0*/  HFMA2 R6, R30, R6, R4 ;  /* 0x000000061e067231 */ /* 0x000fe40000000004 */
[-C--:B------:R-:W-:Y:S02]  /*71c0*/  HFMA2 R4, R37, R7.reuse, R56 ;  /* 0x0000000725047231 */ /* 0x080fe40000000038 */
[----:B------:R-:W-:Y:S01]  /*71d0*/  HFMA2 R6, R38, R7, R6 ;  /* 0x0000000726067231 */ /* 0x000fe20000000006 */
[----:B------:R-:W-:Y:S01]  /*71e0*/  PRMT R53, R53, 0x5410, R52 ;  /* 0x0000541035357816 */ /* 0x000fe20000000034 */
[-C--:B------:R-:W-:Y:S02]  /*71f0*/  HFMA2 R4, R33, R8.reuse, R4 ;  /* 0x0000000821047231 */ /* 0x080fe40000000004 */
[----:B------:R-:W-:-:S02]  /*7200*/  HFMA2 R6, R34, R8, R6 ;  /* 0x0000000822067231 */ /* 0x000fc40000000006 */
[-C--:B------:R-:W-:Y:S02]  /*7210*/  HFMA2 R5, R44, R9.reuse, R4 ;  /* 0x000000092c057231 */ /* 0x080fe40000000004 */
[----:B------:R-:W-:Y:S01]  /*7220*/  HFMA2 R6, R46, R9, R6 ;  /* 0x000000092e067231 */ /* 0x000fe20000000006 */
[----:B------:R-:W-:Y:S01]  /*7230*/  PRMT R4, R2, 0x7610, R0 ;  /* 0x0000761002047816 */ /* 0x000fe20000000000 */
[-C--:B------:R-:W-:Y:S02]  /*7240*/  HFMA2 R5, R43, R10.reuse, R5 ;  /* 0x0000000a2b057231 */ /* 0x080fe40000000005 */
[----:B------:R-:W-:Y:S02]  /*7250*/  HFMA2 R6, R45, R10, R6 ;  /* 0x0000000a2d067231 */ /* 0x000fe40000000006 */
[----:B------:R-:W-:Y:S01]  /*7260*/  HFMA2 R21, R53, R4, R21 ;  /* 0x0000000435157231 */ /* 0x000fe20000000015 */
[----:B------:R-:W-:Y:S01]  /*7270*/  PRMT R4, R0, 0x7610, R2 ;  /* 0x0000761000047816 */ /* 0x000fe20000000002 */
[----:B------:R-:W-:-:S02]  /*7280*/  HFMA2 R5, R49, R11, R5 ;  /* 0x0000000b31057231 */ /* 0x000fc40000000005 */
[----:B------:R-:W-:Y:S02]  /*7290*/  HFMA2 R6, R50, R11, R6 ;  /* 0x0000000b32067231 */ /* 0x000fe40000000006 */
[----:B------:R-:W-:Y:S02]  /*72a0*/  HADD2 R5, R5.H0_H0, R5.H1_H1 ;  /* 0x3000000505057230 */ /* 0x000fe40000000800 */
[----:B------:R-:W-:-:S05]  /*72b0*/  HADD2 R6, R6.H0_H0, R6.H1_H1 ;  /* 0x3000000606067230 */ /* 0x000fca0000000800 */
[----:B------:R-:W-:-:S05]  /*72c0*/  PRMT R5, R5, 0x5410, R6 ;  /* 0x0000541005057816 */ /* 0x000fca0000000006 */
[----:B------:R-:W-:-:S07]  /*72d0*/  HFMA2 R20, R5, R4, R20 ;  /* 0x0000000405147231 */ /* 0x000fce0000000014 */
.L_x_3669:
[----:B------:R-:W-:Y:S05]  /*72e0*/  BRA.U UP0, `(.L_x_3670) ;  /* 0x0000000100b07547 */ /* 0x000fea000b800000 */
        /* <DEDUP_REMOVED lines=33> */
[----:B------:R-:W-:Y:S01]  /*7500*/  HFMA2 R6, R50, R11, R6 ;  /* 0x0000000b32067231 */ /* 0x000fe20000000006 */
[----:B------:R-:W-:Y:S01]  /*7510*/  PRMT R4, R2, 0x7610, R0 ;  /* 0x0000761002047816 */ /* 0x000fe20000000000 */
[----:B------:R-:W-:Y:S02]  /*7520*/  HADD2 R5, R5.H0_H0, R5.H1_H1 ;  /* 0x3000000505057230 */ /* 0x000fe40000000800 */
[----:B------:R-:W-:-:S02]  /*7530*/  HADD2 R13, R13.H0_H0, R13.H1_H1 ;  /* 0x3000000d0d0d7230 */ /* 0x000fc40000000800 */
[----:B------:R-:W-:Y:S02]  /*7540*/  HADD2 R14, R14.H0_H0, R14.H1_H1 ;  /* 0x3000000e0e0e7230 */ /* 0x000fe40000000800 */
[----:B------:R-:W-:Y:S01]  /*7550*/  HADD2 R7, R6.H0_H0, R6.H1_H1 ;  /* 0x3000000606077230 */ /* 0x000fe20000000800 */
[----:B------:R-:W-:-:S04]  /*7560*/  PRMT R5, R5, 0x5410, R13 ;  /* 0x0000541005057816 */ /* 0x000fc8000000000d */
[----:B------:R-:W-:Y:S01]  /*7570*/  PRMT R14, R14, 0x5410, R7 ;  /* 0x000054100e0e7816 */ /* 0x000fe20000000007 */
[----:B------:R-:W-:Y:S01]  /*7580*/  HFMA2 R19, R5, R4, R19 ;  /* 0x0000000405137231 */ /* 0x000fe20000000013 */
[----:B------:R-:W-:-:S05]  /*7590*/  PRMT R5, R0, 0x7610, R2 ;  /* 0x0000761000057816 */ /* 0x000fca0000000002 */
[----:B------:R-:W-:-:S07]  /*75a0*/  HFMA2 R17, R14, R5, R17 ;  /* 0x000000050e117231 */ /* 0x000fce0000000011 */
.L_x_3670:
[C---:B------:R-:W-:Y:S01]  /*75b0*/  IMAD.WIDE R12, R16.reuse, 0x4, R54 ;  /* 0x00000004100c7825 */ /* 0x040fe200078e0236 */
[----:B------:R-:W2:Y:S03]  /*75c0*/  LDG.E.128.CONSTANT R4, desc[UR12][R54.64] ;  /* 0x0000000c36047981 */ /* 0x000ea6000c1e9d00 */
[----:B------:R-:W-:Y:S02]  /*75d0*/  IMAD.WIDE R52, R16, 0x4, R12 ;  /* 0x0000000410347825 */ /* 0x000fe400078e020c */
[----:B------:R-:W3:Y:S04]  /*75e0*/  LDG.E.128.CONSTANT R12, desc[UR12][R12.64] ;  /* 0x0000000c0c0c7981 */ /* 0x000ee8000c1e9d00 */
[----:B------:R-:W4:Y:S01]  /*75f0*/  LDG.E.128.CONSTANT R8, desc[UR12][R52.64] ;  /* 0x0000000c34087981 */ /* 0x000f22000c1e9d00 */
[----:B-----5:R-:W-:-:S02]  /*7600*/  @!P0 IADD3 R22, PT, PT, R51, UR6, RZ ;  /* 0x0000000633168c10 */ /* 0x020fc4000fffe0ff */
[----:B------:R-:W-:Y:S02]  /*7610*/  @!P0 IADD3 R51, PT, PT, R18, 0x1, RZ ;  /* 0x0000000112338810 */ /* 0x000fe40007ffe0ff */
[----:B--2---:R-:W-:Y:S02]  /*7620*/  LOP3.LUT R25, R4, 0x3f003f, RZ, 0xc0, !PT ;  /* 0x003f003f04197812 */ /* 0x004fe400078ec0ff */
[--C-:B------:R-:W-:Y:S02]  /*7630*/  SHF.R.U32.HI R24, RZ, 0x6, R4.reuse ;  /* 0x00000006ff187819 */ /* 0x100fe40000011604 */
[----:B------:R-:W-:Y:S02]  /*7640*/  SHF.R.U32.HI R4, RZ, 0xc, R4 ;  /* 0x0000000cff047819 */ /* 0x000fe40000011604 */
[----:B------:R-:W-:Y:S02]  /*7650*/  SHF.R.U32.HI R28, RZ, 0xc, R5 ;  /* 0x0000000cff1c7819 */ /* 0x000fe40000011605 */
        /* <DEDUP_REMOVED lines=8> */
[----:B----4-:R-:W-:Y:S02]  /*76e0*/  SHF.R.U32.HI R39, RZ, 0x8, R8 ;  /* 0x00000008ff277819 */ /* 0x010fe40000011608 */
[----:B------:R-:W-:Y:S02]  /*76f0*/  SHF.R.U32.HI R41, RZ, 0x8, R9 ;  /* 0x00000008ff297819 */ /* 0x000fe40000011609 */
[----:B------:R-:W-:Y:S02]  /*7700*/  LOP3.LUT R4, R4, 0xf000f, RZ, 0xc0, !PT ;  /* 0x000f000f04047812 */ /* 0x000fe400078ec0ff */
        /* <DEDUP_REMOVED lines=9> */
[----:B------:R-:W-:Y:S02]  /*77a0*/  LOP3.LUT R10, R7, 0xf000f, RZ, 0xc0, !PT ;  /* 0x000f000f070a7812 */ /* 0x000fe400078ec0ff */
[----:B------:R-:W-:Y:S02]  /*77b0*/  LOP3.LUT R39, R4, 0x300030, R39, 0xf8, !PT ;  /* 0x0030003004277812 */ /* 0x000fe400078ef827 */
[----:B------:R-:W-:Y:S02]  /*77c0*/  LOP3.LUT R41, R28, 0x300030, R41, 0xf8, !PT ;  /* 0x003000301c297812 */ /* 0x000fe400078ef829 */
[----:B---3--:R-:W-:Y:S02]  /*77d0*/  LOP3.LUT R7, R12, 0x3f003f, RZ, 0xc0, !PT ;  /* 0x003f003f0c077812 */ /* 0x008fe400078ec0ff */
        /* <DEDUP_REMOVED lines=10> */
[----:B------:R-:W-:Y:S02]  /*7880*/  SHF.R.U32.HI R15, RZ, 0xc, R15 ;  /* 0x0000000cff0f7819 */ /* 0x000fe4000001160f */
[--C-:B------:R-:W-:Y:S02]  /*7890*/  SHF.R.U32.HI R42, RZ, 0x6, R9.reuse ;  /* 0x00000006ff2a7819 */ /* 0x100fe40000011609 */
[----:B------:R-:W-:-:S02]  /*78a0*/  SHF.R.U32.HI R48, RZ, 0xa, R9 ;  /* 0x0000000aff307819 */ /* 0x000fc40000011609 */
[--C-:B------:R-:W-:Y:S02]  /*78b0*/  SHF.R.U32.HI R45, RZ, 0x8, R11.reuse ;  /* 0x00000008ff2d7819 */ /* 0x100fe4000001160b */
[--C-:B------:R-:W-:Y:S02]  /*78c0*/  SHF.R.U32.HI R46, RZ, 0x6, R11.reuse ;  /* 0x00000006ff2e7819 */ /* 0x100fe4000001160b */
        /* <DEDUP_REMOVED lines=9> */
[----:B------:R-:W-:-:S02]  /*7960*/  LOP3.LUT R45, R10, 0x300030, R45, 0xf8, !PT ;  /* 0x003000300a2d7812 */ /* 0x000fc400078ef82d */
[----:B------:R-:W-:Y:S02]  /*7970*/  LOP3.LUT R47, R12, 0x300030, R47, 0xf8, !PT ;  /* 0x003000300c2f7812 */ /* 0x000fe400078ef82f */
        /* <DEDUP_REMOVED lines=123> */
.L_x_3671:
[----:B------:R-:W-:Y:S01]  /*8130*/  @!P0 MOV R18, R51 ;  /* 0x0000003300128202 */ /* 0x000fe20000000f00 */
[----:B------:R-:W-:Y:S06]  /*8140*/  BRA.U UP0, `(.L_x_3672) ;  /* 0x0000000100b07547 */ /* 0x000fec000b800000 */
        /* <DEDUP_REMOVED lines=44> */
.L_x_3672:
[----:B------:R-:W-:Y:S01]  /*8410*/  UIADD3 UR10, UP1, UPT, UR10, 0x80, URZ ;  /* 0x000000800a0a7890 */ /* 0x000fe2000ff3e0ff */
[----:B------:R-:W-:Y:S01]  /*8420*/  IMAD.WIDE R52, R16, 0x4, R52 ;  /* 0x0000000410347825 */ /* 0x000fe200078e0234 */
[----:B------:R-:W-:Y:S02]  /*8430*/  UIADD3 UR6, UPT, UPT, UR6, 0x20, URZ ;  /* 0x0000002006067890 */ /* 0x000fe4000fffe0ff */
[----:B------:R-:W-:Y:S02]  /*8440*/  UIADD3.X UR8, UPT, UPT, URZ, UR8, URZ, UP1, !UPT ;  /* 0x00000008ff087290 */ /* 0x000fe40008ffe4ff */
[----:B------:R-:W-:Y:S02]  /*8450*/  UISETP.GE.AND UP1, UPT, UR6, UR7, UPT ;  /* 0x000000070600728c */ /* 0x000fe4000bf26270 */
[----:B------:R-:W-:-:S07]  /*8460*/  UIADD3 UR4, UPT, UPT, UR4, 0x40, URZ ;  /* 0x0000004004047890 */ /* 0x000fce000fffe0ff */
[----:B------:R-:W-:Y:S05]  /*8470*/  BRA.U !UP1, `(.L_x_3673) ;  /* 0xffffffe1098c7547 */ /* 0x000fea000b83ffff */
.L_x_3668:
[----:B------:R-:W0:Y:S01]  /*8480*/  S2R R5, SR_CTAID.X ;  /* 0x0000000000057919 */ /* 0x000e220000002500 */
[----:B------:R-:W1:Y:S01]  /*8490*/  S2UR UR4, SR_CTAID.Y ;  /* 0x00000000000479c3 */ /* 0x000e620000002600 */
[----:B------:R-:W-:Y:S01]  /*84a0*/  HMUL2 R21, R21, UR16.H0_H0 ;  /* 0x2000001015157c32 */ /* 0x000fe20008000000 */
[----:B------:R-:W0:Y:S06]  /*84b0*/  S2R R0, SR_TID.X ;  /* 0x0000000000007919 */ /* 0x000e2c0000002100 */
[----:B------:R-:W2:Y:S01]  /*84c0*/  LDC.64 R6, c[0x0][0x3a0] ;  /* 0x0000e800ff067b82 */ /* 0x000ea20000000a00 */
[----:B-1----:R-:W-:Y:S01]  /*84d0*/  USHF.L.U32 UR4, UR4, 0x1, URZ ;  /* 0x0000000104047899 */ /* 0x002fe200080006ff */
[----:B0-----:R-:W-:-:S06]  /*84e0*/  LEA R5, R5, R0, 0x6 ;  /* 0x0000000005057211 */ /* 0x001fcc00078e30ff */
[----:B------:R-:W0:Y:S01]  /*84f0*/  LDC R0, c[0x0][0x3a8] ;  /* 0x0000ea00ff007b82 */ /* 0x000e220000000800 */
[----:B------:R-:W-:-:S05]  /*8500*/  SHF.L.U32 R5, R5, 0x2, RZ ;  /* 0x0000000205057819 */ /* 0x000fca00000006ff */
[----:B------:R-:W-:-:S04]  /*8510*/  IMAD R5, R16, UR4, R5 ;  /* 0x0000000410057c24 */ /* 0x000fc8000f8e0205 */
        /* <DEDUP_REMOVED lines=11> */
.L_x_3677:
[----:B------:R-:W0:Y:S02]  /*85d0*/  LDS R4, [R0] ;  /* 0x0000000000047984 */ /* 0x000e240000000800 */
[----:B0-----:R-:W-:-:S05]  /*85e0*/  HADD2 R5, R4, R21 ;  /* 0x0000001504057230 */ /* 0x001fca0000000000 */
[----:B------:R-:W0:Y:S02]  /*85f0*/  ATOMS.CAST.SPIN P1, [R0], R4, R5 ;  /* 0x000000040000758d */ /* 0x000e240001820005 */
[----:B0-----:R-:W-:Y:S05]  /*8600*/  @!P1 BRA `(.L_x_3677) ;  /* 0xfffffffc00f09947 */ /* 0x001fea000383ffff */
[----:B------:R-:W-:Y:S05]  /*8610*/  BRA `(.L_x_3675) ;  /* 0x00000000000c7947 */ /* 0x000fea0003800000 */
.L_x_3676:
[----:B------:R-:W2:Y:S02]  /*8620*/  LD.E R0, desc[UR12][R6.64] ;  /* 0x0000000c06007980 */ /* 0x000ea4000c101900 */
[----:B--2---:R-:W-:-:S05]  /*8630*/  IADD3 R5, PT, PT, R21, R0, RZ ;  /* 0x0000000015057210 */ /* 0x004fca0007ffe0ff */
[----:B------:R0:W-:Y:S02]  /*8640*/  ST.E desc[UR12][R6.64], R5 ;  /* 0x0000000506007985 */ /* 0x0001e4000c10190c */
.L_x_3675:
[----:B------:R-:W-:Y:S05]  /*8650*/  BSYNC.RECONVERGENT B0 ;  /* 0x0000000000007941 */ /* 0x000fea0003800200 */
.L_x_3674:
[----:B------:R1:W-:Y:S01]  /*8660*/  ATOM.E.ADD.F16x2.RN.STRONG.GPU P1, RZ, desc[UR12][R6.64+0x4], R9 ;  /* 0x8000040906ff79a2 */ /* 0x0003e2000c12e10c */
[----:B------:R-:W-:Y:S04]  /*8670*/  BSSY.RECONVERGENT B0, `(.L_x_3678) ;  /* 0x000000e000007945 */ /* 0x000fe80003800200 */
[----:B-1----:R-:W-:Y:S05]  /*8680*/  @P1 BRA `(.L_x_3679) ;  /* 0x0000000000301947 */ /* 0x002fea0003800000 */
[----:B------:R-:W1:Y:S02]  /*8690*/  QSPC.E.S P1, RZ, [R6+0x4] ;  /* 0x0000040006ff73aa */ /* 0x000e640000020500 */
[----:B-1----:R-:W-:Y:S05]  /*86a0*/  @!P1 BRA `(.L_x_3680) ;  /* 0x00000000001c9947 */ /* 0x002fea0003800000 */
[----:B------:R-:W-:-:S04]  /*86b0*/  MOV R4, R6 ;  /* 0x0000000600047202 */ /* 0x000fc80000000f00 */
[----:B------:R-:W-:-:S07]  /*86c0*/  MOV R0, R4 ;  /* 0x0000000400007202 */ /* 0x000fce0000000f00 */
.L_x_3681:
[----:B------:R-:W0:Y:S02]  /*86d0*/  LDS R4, [R0+0x4] ;  /* 0x0000040000047984 */ /* 0x000e240000000800 */
[----:B0-----:R-:W-:-:S05]  /*86e0*/  HFMA2 R5, R4, 1, 1, R9 ;  /* 0x3c003c0004057831 */ /* 0x001fca0000000009 */
[----:B------:R-:W0:Y:S02]  /*86f0*/  ATOMS.CAST.SPIN P1, [R0+0x4], R4, R5 ;  /* 0x000004040000758d */ /* 0x000e240001820005 */
[----:B0-----:R-:W-:Y:S05]  /*8700*/  @!P1 BRA `(.L_x_3681) ;  /* 0xfffffffc00f09947 */ /* 0x001fea000383ffff */
[----:B------:R-:W-:Y:S05]  /*8710*/  BRA `(.L_x_3679) ;  /* 0x00000000000c7947 */ /* 0x000fea0003800000 */
.L_x_3680:
[----:B------:R-:W0:Y:S02]  /*8720*/  LD.E R0, desc[UR12][R6.64+0x4] ;  /* 0x0000040c06007980 */ /* 0x000e24000c101900 */
[----:B0-----:R-:W-:-:S05]  /*8730*/  IADD3 R5, PT, PT, R9, R0, RZ ;  /* 0x0000000009057210 */ /* 0x001fca0007ffe0ff */
[----:B------:R1:W-:Y:S02]  /*8740*/  ST.E desc[UR12][R6.64+0x4], R5 ;  /* 0x0000040506007985 */ /* 0x0003e4000c10190c */
.L_x_3679:
[----:B------:R-:W-:Y:S05]  /*8750*/  BSYNC.RECONVERGENT B0 ;  /* 0x0000000000007941 */ /* 0x000fea0003800200 */
.L_x_3678:
        /* <DEDUP_REMOVED lines=11> */
.L_x_3685:
[----:B------:R-:W0:Y:S02]  /*8810*/  LDS R2, [R0] ;  /* 0x0000000000027984 */ /* 0x000e240000000800 */
[----:B0-----:R-:W-:-:S05]  /*8820*/  HADD2 R3, R2, R19 ;  /* 0x0000001302037230 */ /* 0x001fca0000000000 */
[----:B------:R-:W0:Y:S02]  /*8830*/  ATOMS.CAST.SPIN P0, [R0], R2, R3 ;  /* 0x000000020000758d */ /* 0x000e240001800003 */
[----:B0-----:R-:W-:Y:S05]  /*8840*/  @!P0 BRA `(.L_x_3685) ;  /* 0xfffffffc00f08947 */ /* 0x001fea000383ffff */
[----:B------:R-:W-:Y:S05]  /*8850*/  BRA `(.L_x_3683) ;  /* 0x00000000000c7947 */ /* 0x000fea0003800000 */
.L_x_3684:
[----:B------:R-:W2:Y:S02]  /*8860*/  LD.E R0, desc[UR12][R6.64] ;  /* 0x0000000c06007980 */ /* 0x000ea4000c101900 */
[----:B--2---:R-:W-:-:S05]  /*8870*/  IADD3 R3, PT, PT, R19, R0, RZ ;  /* 0x0000000013037210 */ /* 0x004fca0007ffe0ff */
[----:B------:R0:W-:Y:S02]  /*8880*/  ST.E desc[UR12][R6.64], R3 ;  /* 0x0000000306007985 */ /* 0x0001e4000c10190c */
.L_x_3683:
[----:B------:R-:W-:Y:S05]  /*8890*/  BSYNC.RECONVERGENT B0 ;  /* 0x0000000000007941 */ /* 0x000fea0003800200 */
.L_x_3682:
[----:B------:R1:W-:Y:S02]  /*88a0*/  ATOM.E.ADD.F16x2.RN.STRONG.GPU P0, RZ, desc[UR12][R6.64+0x4], R17 ;  /* 0x8000041106ff79a2 */ /* 0x0003e4000c10e10c */
[----:B-1----:R-:W-:Y:S05]  /*88b0*/  @P0 EXIT ;  /* 0x000000000000094d */ /* 0x002fea0003800000 */
[----:B------:R-:W1:Y:S02]  /*88c0*/  QSPC.E.S P0, RZ, [R6+0x4] ;  /* 0x0000040006ff73aa */ /* 0x000e640000000500 */
[----:B-1----:R-:W-:Y:S05]  /*88d0*/  @!P0 BRA `(.L_x_3686) ;  /* 0x00000000001c8947 */ /* 0x002fea0003800000 */
[----:B------:R-:W-:-:S04]  /*88e0*/  MOV R2, R6 ;  /* 0x0000000600027202 */ /* 0x000fc80000000f00 */
[----:B------:R-:W-:-:S07]  /*88f0*/  MOV R0, R2 ;  /* 0x0000000200007202 */ /* 0x000fce0000000f00 */
.L_x_3687:
[----:B------:R-:W0:Y:S02]  /*8900*/  LDS R2, [R0+0x4] ;  /* 0x0000040000027984 */ /* 0x000e240000000800 */
[----:B0-----:R-:W-:-:S05]  /*8910*/  HFMA2 R3, R2, 1, 1, R17 ;  /* 0x3c003c0002037831 */ /* 0x001fca0000000011 */
[----:B------:R-:W0:Y:S02]  /*8920*/  ATOMS.CAST.SPIN P0, [R0+0x4], R2, R3 ;  /* 0x000004020000758d */ /* 0x000e240001800003 */
[----:B0-----:R-:W-:Y:S05]  /*8930*/  @!P0 BRA `(.L_x_3687) ;  /* 0xfffffffc00f08947 */ /* 0x001fea000383ffff */
[----:B------:R-:W-:Y:S05]  /*8940*/  EXIT ;  /* 0x000000000000794d */ /* 0x000fea0003800000 */
.L_x_3686:
[----:B------:R-:W0:Y:S02]  /*8950*/  LD.E R0, desc[UR12][R6.64+0x4] ;  /* 0x0000040c06007980 */ /* 0x000e24000c101900 */
[----:B0-----:R-:W-:-:S05]  /*8960*/  IADD3 R3, PT, PT, R17, R0, RZ ;  /* 0x0000000011037210 */ /* 0x001fca0007ffe0ff */
[----:B------:R-:W-:Y:S01]  /*8970*/  ST.E desc[UR12][R6.64+0x4], R3 ;  /* 0x0000040306007985 */ /* 0x000fe2000c10190c */
[----:B------:R-:W-:Y:S05]  /*8980*/  EXIT ;  /* 0x000000000000794d */ /* 0x000fea0003800000 */
.L_x_3688:
        /* <DEDUP_REMOVED lines=15> */
.L_x_5331:


//--------------------- .text._Z23gemm_half_q_half_kernelILi2ELi40ELb1ELb1ELi64EEvPK6__halfPKjS4_S2_PS0_iiiiPKtS7_iiiiiibS2_i --------------------------
	.section	.text._Z23gemm_half_q_half_kernelILi2ELi40ELb1ELb1ELi64EEvPK6__halfPKjS4_S2_PS0_iiiiPKtS7_iiiiiibS2_i,"ax",@progbits
	.align	128
        .global         _Z23gemm_half_q_half_kernelILi2ELi40ELb1ELb1ELi64EEvPK6__halfPKjS4_S2_PS0_iiiiPKtS7_iiiiiibS2_i
        .type           _Z23gemm_half_q_half_kernelILi2ELi40ELb1ELb1ELi64EEvPK6__halfPKjS4_S2_PS0_iiiiPKtS7_iiiiiibS2_i,@function
        .size           _Z23gemm_half_q_half_kernelILi2ELi40ELb1ELb1ELi64EEvPK6__halfPKjS4_S2_PS0_iiiiPKtS7_iiiiiibS2_i,(.L_x_5332 - _Z23gemm_half_q_half_kernelILi2ELi40ELb1ELb1ELi64EEvPK6__halfPKjS4_S2_PS0_iiiiPKtS7_iiiiiibS2_i)
        .other          _Z23gemm_half_q_half_kernelILi2ELi40ELb1ELb1ELi64EEvPK6__halfPKjS4_S2_PS0_iiiiPKtS7_iiiiiibS2_i,@"STO_CUDA_ENTRY STV_DEFAULT"
_Z23gemm_half_q_half_kernelILi2ELi40ELb1ELb1ELi64EEvPK6__halfPKjS4_S2_PS0_iiiiPKtS7_iiiiiibS2_i:
.text._Z23gemm_half_q_half_kernelILi2ELi40ELb1ELb1ELi64EEvPK6__halfPKjS4_S2_PS0_iiiiPKtS7_iiiiiibS2_i:
[----:B------:R-:W0:Y:S08]  /*0000*/  LDC R1, c[0x0][0x37c] ;  /* 0x0000df00ff017b82 */ /* 0x000e300000000800 */
[----:B------:R-:W1:Y:S01]  /*0010*/  S2UR UR12, SR_CTAID.Y ;  /* 0x00000000000c79c3 */ /* 0x000e620000002600 */
[----:B------:R-:W2:Y:S01]  /*0020*/  LDCU UR5, c[0x0][0x3a8] ;  /* 0x00007500ff0577ac */ /* 0x000ea20008000800 */
[----:B0-----:R-:W-:Y:S01]  /*0030*/  IADD3 R1, PT, PT, R1, -0x10, RZ ;  /* 0xfffffff001017810 */ /* 0x001fe20007ffe0ff */
[----:B-1----:R-:W-:-:S04]  /*0040*/  USHF.L.U32 UR18, UR12, 0x1, URZ ;  /* 0x000000010c127899 */ /* 0x002fc800080006ff */
[----:B--2---:R-:W-:-:S04]  /*0050*/  UIADD3 UR5, UPT, UPT, -UR18, UR5, URZ ;  /* 0x0000000512057290 */ /* 0x004fc8000fffe1ff */
        /* <DEDUP_REMOVED lines=68> */
.L_x_3694:
        /* <DEDUP_REMOVED lines=32> */
.L_x_3693:
        /* <DEDUP_REMOVED lines=20> */
.L_x_3695:
[----:B------:R-:W-:-:S13]  /*07e0*/  ISETP.EQ.AND P1, PT, RZ, UR10, PT ;  /* 0x0000000aff007c0c */ /* 0x000fda000bf22270 */
[----:B------:R-:W-:Y:S05]  /*07f0*/  @!P0 BRA P1, `(.L_x_3690) ;  /* 0x0000000400748947 */ /* 0x000fea0000800000 */
.L_x_3692:
        /* <DEDUP_REMOVED lines=12> */
.L_x_3691:
        /* <DEDUP_REMOVED lines=15> */
.L_x_3698:
        /* <DEDUP_REMOVED lines=32> */
.L_x_3697:
        /* <DEDUP_REMOVED lines=21> */
.L_x_3699:
[----:B------:R-:W-:-:S09]  /*0d00*/  UISETP.NE.OR UP0, UPT, UR10, URZ, UP0 ;  /* 0x000000ff0a00728c */ /* 0x000fd20008705670 */
[----:B------:R-:W-:Y:S05]  /*0d10*/  BRA.U !UP0, `(.L_x_3690) ;  /* 0x00000001082c7547 */ /* 0x000fea000b800000 */
.L_x_3696:
        /* <DEDUP_REMOVED lines=11> */
.L_x_3690:
[----:B------:R-:W-:Y:S05]  /*0dd0*/  BSYNC.RECONVERGENT B0 ;  /* 0x0000000000007941 */ /* 0x000fea0003800200 */
.L_x_3689:
        /* <DEDUP_REMOVED lines=20> */
.L_x_3703:
        /* <DEDUP_REMOVED lines=15> */
.L_x_3702:
        /* <DEDUP_REMOVED lines=12> */
.L_x_3704:
[----:B------:R-:W-:-:S09]  /*10d0*/  UISETP.NE.OR UP0, UPT, UR9, URZ, UP0 ;  /* 0x000000ff0900728c */ /* 0x000fd20008705670 */
[----:B------:R-:W-:Y:S05]  /*10e0*/  BRA.U !UP0, `(.L_x_3700) ;  /* 0x00000001081c7547 */ /* 0x000fea000b800000 */
.L_x_3701:
[----:B012---:R-:W0:Y:S02]  /*10f0*/  LDC.64 R4, c[0x0][0x3a0] ;  /* 0x0000e800ff047b82 */ /* 0x007e240000000a00 */
.L_x_3705:
[C---:B0-----:R-:W-:Y:S01]  /*1100*/  IMAD.WIDE R6, R15.reuse, 0x2, R4 ;  /* 0x000000020f067825 */ /* 0x041fe200078e0204 */
[----:B------:R-:W-:Y:S01]  /*1110*/  UIADD3 UR9, UPT, UPT, UR9, 0x1, URZ ;  /* 0x0000000109097890 */ /* 0x000fe2000fffe0ff */
[----:B------:R-:W-:-:S03]  /*1120*/  IADD3 R15, PT, PT, R15, UR16, RZ ;  /* 0x000000100f0f7c10 */ /* 0x000fc6000fffe0ff */
[----:B------:R3:W-:Y:S01]  /*1130*/  STG.E.64 desc[UR14][R6.64], RZ ;  /* 0x000000ff06007986 */ /* 0x0007e2000c101b0e */
[----:B------:R-:W-:-:S09]  /*1140*/  UISETP.NE.AND UP0, UPT, UR9, URZ, UPT ;  /* 0x000000ff0900728c */ /* 0x000fd2000bf05270 */
[----:B---3--:R-:W-:Y:S05]  /*1150*/  BRA.U UP0, `(.L_x_3705) ;  /* 0xfffffffd00e87547 */ /* 0x008fea000b83ffff */
.L_x_3700:
[----:B------:R-:W3:Y:S01]  /*1160*/  LDCU.64 UR12, c[0x0][0x3b8] ;  /* 0x00007700ff0c77ac */ /* 0x000ee20008000a00 */
[----:B------:R-:W-:Y:S01]  /*1170*/  BAR.SYNC.DEFER_BLOCKING 0x0 ;  /* 0x0000000000007b1d */ /* 0x000fe20000010000 */
[----:B------:R-:W-:Y:S01]  /*1180*/  ISETP.LE.AND P0, PT, R0, UR6, PT ;  /* 0x0000000600007c0c */ /* 0x000fe2000bf03270 */
[----:B------:R-:W-:-:S04]  /*1190*/  USHF.L.U32 UR10, UR8, 0x7, URZ ;  /* 0x00000007080a7899 */ /* 0x000fc800080006ff */
[----:B---3--:R-:W-:-:S06]  /*11a0*/  UIMAD.WIDE.U32 UR10, UR10, 0x2, UR12 ;  /* 0x000000020a0a78a5 */ /* 0x008fcc000f8e000c */
[----:B-12---:R-:W-:Y:S02]  /*11b0*/  MOV R4, UR10 ;  /* 0x0000000a00047c02 */ /* 0x006fe40008000f00 */
[----:B0-----:R-:W-:Y:S01]  /*11c0*/  MOV R5, UR11 ;  /* 0x0000000b00057c02 */ /* 0x001fe20008000f00 */
        /* <DEDUP_REMOVED lines=8> */
[----:B-----5:R-:W-:Y:S01]  /*1250*/  HFMA2 R20, -RZ, RZ, 0, 0 ;  /* 0x00000000ff147431 */ /* 0x020fe200000001ff */
[----:B------:R-:W-:Y:S01]  /*1260*/  LEA.HI R13, R13, R16, RZ, 0x3 ;  /* 0x000000100d0d7211 */ /* 0x000fe200078f18ff */
[----:B------:R-:W-:Y:S01]  /*1270*/  UMOV UR4, UR6 ;  /* 0x0000000600047c82 */ /* 0x000fe20008000000 */
[----:B------:R-:W-:Y:S02]  /*1280*/  LOP3.LUT R2, R2, 0x10, RZ, 0xc0, !PT ;  /* 0x0000001002027812 */ /* 0x000fe400078ec0ff */
[----:B------:R-:W-:-:S07]  /*1290*/  SHF.R.S32.HI R18, RZ, 0x3, R13 ;  /* 0x00000003ff127819 */ /* 0x000fce000001140d */
.L_x_3707:
[----:B------:R-:W-:-:S05]  /*12a0*/  IADD3 R13, PT, PT, R17, R20, RZ ;  /* 0x00000014110d7210 */ /* 0x000fca0007ffe0ff */
        /* <DEDUP_REMOVED lines=13> */
[----:B---3--:R-:W-:-:S04]  /*1380*/  SHF.R.U32.HI R19, RZ, R2, R11 ;  /* 0x00000002ff137219 */ /* 0x008fc8000001160b */
        /* <DEDUP_REMOVED lines=30> */
.L_x_3706:
[----:B-----5:R0:W5:Y:S01]  /*1570*/  LDG.E.U16.CONSTANT R20, desc[UR14][R4.64+0x2] ;  /* 0x0000020e04147981 */ /* 0x020162000c1e9500 */
[----:B------:R-:W1:Y:S03]  /*1580*/  LDCU UR11, c[0x0][0x3c8] ;  /* 0x00007900ff0b77ac */ /* 0x000e660008000800 */
[----:B------:R0:W5:Y:S01]  /*1590*/  LDL.64 R6, [R1] ;  /* 0x0000000001067983 */ /* 0x0001620000100a00 */
[----:B------:R-:W2:Y:S01]  /*15a0*/  LDCU UR17, c[0x0][0x3cc] ;  /* 0x00007980ff1177ac */ /* 0x000ea20008000800 */
[----:B------:R-:W-:Y:S01]  /*15b0*/  HFMA2 R2, -RZ, RZ, 0, 0 ;  /* 0x00000000ff027431 */ /* 0x000fe200000001ff */
[----:B------:R-:W-:Y:S02]  /*15c0*/  CS2R R8, SRZ ;  /* 0x0000000000087805 */ /* 0x000fe4000001ff00 */
[----:B------:R-:W-:Y:S01]  /*15d0*/  MOV R11, RZ ;  /* 0x000000ff000b7202 */ /* 0x000fe20000000f00 */
[----:B------:R-:W3:Y:S01]  /*15e0*/  LDCU UR20, c[0x0][0x3d0] ;  /* 0x00007a00ff1477ac */ /* 0x000ee20008000800 */
[----:B------:R-:W4:Y:S01]  /*15f0*/  LDCU UR21, c[0x0][0x3d4] ;  /* 0x00007a80ff1577ac */ /* 0x000f220008000800 */
[----:B------:R-:W0:Y:S01]  /*1600*/  LDCU UR22, c[0x0][0x3d8] ;  /* 0x00007b00ff1677ac */ /* 0x000e220008000800 */
[----:B-1----:R-:W-:-:S02]  /*1610*/  UISETP.LT.AND UP0, UPT, UR6, UR11, UPT ;  /* 0x0000000b0600728c */ /* 0x002fc4000bf01270 */
[----:B------:R-:W-:Y:S02]  /*1620*/  UISETP.GT.AND UP4, UPT, UR6, UR11, UPT ;  /* 0x0000000b0600728c */ /* 0x000fe4000bf84270 */
[----:B------:R-:W-:Y:S02]  /*1630*/  USEL UR4, UR6, UR11, UP0 ;  /* 0x0000000b06047287 */ /* 0x000fe40008000000 */
[----:B--2---:R-:W-:Y:S02]  /*1640*/  UISETP.GT.AND UP0, UPT, UR6, UR17, UPT ;  /* 0x000000110600728c */ /* 0x004fe4000bf04270 */
[----:B------:R-:W-:Y:S02]  /*1650*/  USHF.R.S32.HI UR9, URZ, 0x1f, UR4 ;  /* 0x0000001fff097899 */ /* 0x000fe40008011404 */
[----:B---3--:R-:W-:Y:S02]  /*1660*/  UISETP.GT.AND UP1, UPT, UR6, UR20, UPT ;  /* 0x000000140600728c */ /* 0x008fe4000bf24270 */
[----:B------:R-:W-:-:S02]  /*1670*/  ULEA.HI UR9, UR9, UR4, URZ, 0x5 ;  /* 0x0000000409097291 */ /* 0x000fc4000f8f28ff */
[----:B----4-:R-:W-:Y:S02]  /*1680*/  UISETP.GT.AND UP2, UPT, UR6, UR21, UPT ;  /* 0x000000150600728c */ /* 0x010fe4000bf44270 */
[----:B0-----:R-:W-:Y:S02]  /*1690*/  UISETP.GT.AND UP3, UPT, UR6, UR22, UPT ;  /* 0x000000160600728c */ /* 0x001fe4000bf64270 */
        /* <DEDUP_REMOVED lines=11> */
.L_x_3708:
        /* <DEDUP_REMOVED lines=8> */
.L_x_3709:
        /* <DEDUP_REMOVED lines=8> */
.L_x_3710:
        /* <DEDUP_REMOVED lines=8> */
.L_x_3711:
        /* <DEDUP_REMOVED lines=8> */
.L_x_3712:
[----:B------:R-:W-:Y:S01]  /*1950*/  ULEA UR4, UR10, UR4, 0x3 ;  /* 0x000000040a047291 */ /* 0x000fe2000f8e18ff */
[----:B------:R-:W0:Y:S01]  /*1960*/  S2UR UR9, SR_CgaCtaId ;  /* 0x00000000000979c3 */ /* 0x000e220000008800 */
[----:B------:R-:W1:Y:S01]  /*1970*/  LDCU.64 UR10, c[0x0][0x388] ;  /* 0x00007100ff0a77ac */ /* 0x000e620008000a00 */
[----:B------:R-:W-:Y:S01]  /*1980*/  VIMNMX R0, PT, PT, R0, UR17, PT ;  /* 0x0000001100007c48 */ /* 0x000fe2000bfe0100 */
[----:B------:R-:W-:Y:S01]  /*1990*/  HFMA2 R18, -RZ, RZ, 0, 0 ;  /* 0x00000000ff127431 */ /* 0x000fe200000001ff */
[----:B------:R-:W-:Y:S02]  /*19a0*/  PRMT R21, RZ, 0x5410, RZ ;  /* 0x00005410ff157816 */ /* 0x000fe400000000ff */
[----:B------:R-:W-:Y:S01]  /*19b0*/  IADD3 R2, PT, PT, R9, UR4, R2 ;  /* 0x0000000409027c10 */ /* 0x000fe2000fffe002 */
[----:B------:R-:W-:Y:S01]  /*19c0*/  UMOV UR4, 0x400 ;  /* 0x0000040000047882 */ /* 0x000fe20000000000 */
[----:B------:R-:W-:Y:S02]  /*19d0*/  PRMT R22, RZ, 0x5410, RZ ;  /* 0x00005410ff167816 */ /* 0x000fe400000000ff */
[----:B------:R-:W-:-:S02]  /*19e0*/  IADD3 R2, PT, PT, R11, R2, R8 ;  /* 0x000000020b027210 */ /* 0x000fc40007ffe008 */
[----:B------:R-:W-:Y:S02]  /*19f0*/  PRMT R17, RZ, 0x5410, RZ ;  /* 0x00005410ff117816 */ /* 0x000fe400000000ff */
[----:B------:R-:W-:Y:S01]  /*1a00*/  PRMT R19, RZ, 0x5410, RZ ;  /* 0x00005410ff137816 */ /* 0x000fe200000000ff */
[----:B------:R-:W-:Y:S01]  /*1a10*/  IMAD R5, R2, UR16, RZ ;  /* 0x0000001002057c24 */ /* 0x000fe2000f8e02ff */
[----:B------:R-:W-:Y:S02]  /*1a20*/  SHF.R.S32.HI R2, RZ, 0x1f, R16 ;  /* 0x0000001fff027819 */ /* 0x000fe40000011410 */
[----:B-----5:R-:W-:Y:S02]  /*1a30*/  IADD3 R20, PT, PT, R20, UR6, RZ ;  /* 0x0000000614147c10 */ /* 0x020fe4000fffe0ff */
        /* <DEDUP_REMOVED lines=20> */
[----:B------:R-:W0:Y:S02]  /*1b80*/  LDCU UR16, c[0x0][0x3ac] ;  /* 0x00007580ff1077ac */ /* 0x000e240008000800 */
[----:B------:R-:W-:Y:S02]  /*1b90*/  UIADD3.X UR9, UPT, UPT, URZ, UR9, URZ, UP0, !UPT ;  /* 0x00000009ff097290 */ /* 0x000fe400087fe4ff */
[----:B------:R-:W-:Y:S01]  /*1ba0*/  MOV R52, UR10 ;  /* 0x0000000a00347c02 */ /* 0x000fe20008000f00 */
[----:B------:R-:W-:-:S03]  /*1bb0*/  USEL UR8, UR7, UR17, UP1 ;  /* 0x0000001107087287 */ /* 0x000fc60008800000 */
[----:B------:R-:W-:Y:S02]  /*1bc0*/  MOV R51, UR9 ;  /* 0x0000000900337c02 */ /* 0x000fe40008000f00 */
[----:B------:R-:W-:Y:S01]  /*1bd0*/  VOTEU.ANY UP0, P0 ;  /* 0x0000000000ff7886 */ /* 0x000fe20000000100 */
[----:B------:R-:W-:-:S11]  /*1be0*/  UISETP.EQ.OR UP0, UPT, UR5, 0x1, !UP0 ;  /* 0x000000010500788c */ /* 0x000fd6000c702670 */
.L_x_3718:
[----:B------:R-:W-:Y:S02]  /*1bf0*/  ISETP.NE.AND P0, PT, R20, UR6, PT ;  /* 0x0000000614007c0c */ /* 0x000fe4000bf05270 */
[----:B0-----:R-:W-:Y:S02]  /*1c00*/  MOV R13, UR16 ;  /* 0x00000010000d7c02 */ /* 0x001fe40008000f00 */
[----:B------:R-:W-:Y:S02]  /*1c10*/  MOV R54, R58 ;  /* 0x0000003a00367202 */ /* 0x000fe40000000f00 */
[----:B------:R-:W-:-:S07]  /*1c20*/  MOV R55, R59 ;  /* 0x0000003b00377202 */ /* 0x000fce0000000f00 */
[----:B------:R-:W-:Y:S02]  /*1c30*/  @!P0 LEA R24, R18, R1, 0x3 ;  /* 0x0000000112188211 */ /* 0x000fe400078e18ff */
[----:B------:R-:W-:Y:S01]  /*1c40*/  @!P0 MOV R50, R52 ;  /* 0x0000003400328202 */ /* 0x000fe20000000f00 */
[----:B------:R-:W-:Y:S01]  /*1c50*/  IMAD.WIDE R12, R13, 0x4, R54 ;  /* 0x000000040d0c7825 */ /* 0x000fe200078e0236 */
[----:B------:R-:W-:Y:S01]  /*1c60*/  MOV R27, UR16 ;  /* 0x00000010001b7c02 */ /* 0x000fe20008000f00 */
[----:B------:R-:W2:Y:S04]  /*1c70*/  LDG.E.128.CONSTANT R4, desc[UR14][R54.64] ;  /* 0x0000000e36047981 */ /* 0x000ea8000c1e9d00 */
[----:B------:R-:W3:Y:S01]  /*1c80*/  @!P0 LDL.64 R24, [R24+0x8] ;  /* 0x0000080018188983 */ /* 0x000ee20000100a00 */
[----:B------:R-:W-:-:S03]  /*1c90*/  IMAD.WIDE R26, R27, 0x4, R12 ;  /* 0x000000041b1a7825 */ /* 0x000fc600078e020c */
[----:B------:R-:W4:Y:S04]  /*1ca0*/  @!P0 LDG.E.U16.CONSTANT R28, desc[UR14][R50.64] ;  /* 0x0000000e321c8981 */ /* 0x000f28000c1e9500 */
[----:B------:R0:W5:Y:S04]  /*1cb0*/  LDG.E.128.CONSTANT R8, desc[UR14][R26.64] ;  /* 0x0000000e1a087981 */ /* 0x000168000c1e9d00 */
[----:B------:R-:W5:Y:S01]  /*1cc0*/  LDG.E.128.CONSTANT R12, desc[UR14][R12.64] ;  /* 0x0000000e0c0c7981 */ /* 0x000f62000c1e9d00 */
[----:B------:R-:W-:Y:S02]  /*1cd0*/  MOV R57, UR16 ;  /* 0x0000001000397c02 */ /* 0x000fe40008000f00 */
[----:B------:R-:W-:-:S03]  /*1ce0*/  @!P0 IADD3 R23, PT, PT, R18, 0x1, RZ ;  /* 0x0000000112178810 */ /* 0x000fc60007ffe0ff */
[----:B------:R-:W-:Y:S01]  /*1cf0*/  IMAD.WIDE R56, R57, 0x4, R26 ;  /* 0x0000000439387825 */ /* 0x000fe200078e021a */
[----:B------:R-:W-:Y:S01]  /*1d00*/  @!P0 MOV R18, R23 ;  /* 0x0000001700128202 */ /* 0x000fe20000000f00 */
[----:B------:R-:W-:Y:S01]  /*1d10*/  UISETP.NE.AND UP1, UPT, UR19, URZ, UPT ;  /* 0x000000ff1300728c */ /* 0x000fe2000bf25270 */
[----:B--2---:R-:W-:Y:S02]  /*1d20*/  SHF.R.U32.HI R23, RZ, 0x6, R4 ;  /* 0x00000006ff177819 */ /* 0x004fe40000011604 */
[----:B---3--:R-:W-:Y:S02]  /*1d30*/  @!P0 PRMT R2, R24, 0x7610, R2 ;  /* 0x0000761018028816 */ /* 0x008fe40000000002 */
[----:B------:R-:W-:Y:S02]  /*1d40*/  @!P0 PRMT R0, R0, 0x7610, R24 ;  /* 0x0000761000008816 */ /* 0x000fe40000000018 */
[----:B------:R-:W-:Y:S02]  /*1d50*/  @!P0 PRMT R2, R2, 0x7610, R25 ;  /* 0x0000761002028816 */ /* 0x000fe40000000019 */
[----:B------:R-:W-:-:S02]  /*1d60*/  @!P0 PRMT R0, R25, 0x7610, R0 ;  /* 0x0000761019008816 */ /* 0x000fc40000000000 */
[----:B----4-:R-:W-:Y:S02]  /*1d70*/  @!P0 IADD3 R20, PT, PT, R28, UR6, RZ ;  /* 0x000000061c148c10 */ /* 0x010fe4000fffe0ff */
[----:B------:R-:W-:Y:S02]  /*1d80*/  LOP3.LUT R24, R4, 0x3f003f, RZ, 0xc0, !PT ;  /* 0x003f003f04187812 */ /* 0x000fe400078ec0ff */
[----:B0-----:R-:W-:Y:S02]  /*1d90*/  SHF.R.U32.HI R27, RZ, 0xc, R4 ;  /* 0x0000000cff1b7819 */ /* 0x001fe40000011604 */
[----:B------:R-:W-:Y:S02]  /*1da0*/  LOP3.LUT R25, R5, 0x3f003f, RZ, 0xc0, !PT ;  /* 0x003f003f05197812 */ /* 0x000fe400078ec0ff */
        /* <DEDUP_REMOVED lines=8> */
[----:B-----5:R-:W-:Y:S02]  /*1e30*/  SHF.R.U32.HI R41, RZ, 0x8, R9 ;  /* 0x00000008ff297819 */ /* 0x020fe40000011609 */
[----:B------:R-:W-:Y:S02]  /*1e40*/  SHF.R.U32.HI R45, RZ, 0x8, R11 ;  /* 0x00000008ff2d7819 */ /* 0x000fe4000001160b */
        /* <DEDUP_REMOVED lines=14> */
[----:B------:R-:W-:Y:S02]  /*1f30*/  LOP3.LUT R27, R12, 0x3f003f, RZ, 0xc0, !PT ;  /* 0x003f003f0c1b7812 */ /* 0x000fe400078ec0ff */
        /* <DEDUP_REMOVED lines=124> */
[----:B------:R-:W-:Y:S02]  /*2700*/  PRMT R53, R53, 0x5410, R58 ;  /* 0x0000541035357816 */ /* 0x000fe4000000003a */
        /* <DEDUP_REMOVED lines=13> */
[----:B------:R-:W-:Y:S01]  /*27e0*/  HFMA2 R6, R46, R9, R6 ;  /* 0x000000092e067231 */ /* 0x000fe20000000006 */
[----:B------:R-:W-:Y:S01]  /*27f0*/  PRMT R4, R0, 0x7610, R2 ;  /* 0x0000761000047816 */ /* 0x000fe20000000002 */
        /* <DEDUP_REMOVED lines=8> */
.L_x_3714:
[----:B------:R-:W-:Y:S05]  /*2880*/  BRA.U UP0, `(.L_x_3715) ;  /* 0x0000000100b07547 */ /* 0x000fea000b800000 */
        /* <DEDUP_REMOVED lines=44> */
.L_x_3715:
[----:B------:R-:W-:Y:S01]  /*2b50*/  MOV R13, UR16 ;  /* 0x00000010000d7c02 */ /* 0x000fe20008000f00 */
[----:B------:R-:W2:Y:S01]  /*2b60*/  LDG.E.128.CONSTANT R4, desc[UR14][R56.64] ;  /* 0x0000000e38047981 */ /* 0x000ea2000c1e9d00 */
[----:B------:R-:W-:-:S03]  /*2b70*/  MOV R59, UR16 ;  /* 0x00000010003b7c02 */ /* 0x000fc60008000f00 */
        /* <DEDUP_REMOVED lines=16> */
[----:B----4-:R-:W-:Y:S02]  /*2c80*/  SHF.R.U32.HI R41, RZ, 0x8, R9 ;  /* 0x00000008ff297819 */ /* 0x010fe40000011609 */
[----:B------:R-:W-:Y:S02]  /*2c90*/  SHF.R.U32.HI R45, RZ, 0x8, R11 ;  /* 0x00000008ff2d7819 */ /* 0x000fe4000001160b */
[----:B------:R-:W-:-:S02]  /*2ca0*/  LOP3.LUT R28, R28, 0xf000f, RZ, 0xc0, !PT ;  /* 0x000f000f1c1c7812 */ /* 0x000fc400078ec0ff */
[----:B------:R-:W-:Y:S02]  /*2cb0*/  LOP3.LUT R30, R7, 0xf000f, RZ, 0xc0, !PT ;  /* 0x000f000f071e7812 */ /* 0x000fe400078ec0ff */
        /* <DEDUP_REMOVED lines=9> */
[----:B------:R-:W-:Y:S02]  /*2d50*/  LOP3.LUT R10, R29, 0xf000f, RZ, 0xc0, !PT ;  /* 0x000f000f1d0a7812 */ /* 0x000fe400078ec0ff */
[----:B------:R-:W-:-:S02]  /*2d60*/  LOP3.LUT R41, R28, 0x300030, R41, 0xf8, !PT ;  /* 0x003000301c297812 */ /* 0x000fc400078ef829 */
[----:B------:R-:W-:Y:S02]  /*2d70*/  LOP3.LUT R45, R30, 0x300030, R45, 0xf8, !PT ;  /* 0x003000301e2d7812 */ /* 0x000fe400078ef82d */
[----:B---3--:R-:W-:Y:S02]  /*2d80*/  LOP3.LUT R27, R12, 0x3f003f, RZ, 0xc0, !PT ;  /* 0x003f003f0c1b7812 */ /* 0x008fe400078ec0ff */
[----:B------:R-:W-:Y:S02]  /*2d90*/  SHF.R.U32.HI R35, RZ, 0x6, R12 ;  /* 0x00000006ff237819 */ /* 0x000fe4000001160c */
[----:B------:R-:W-:Y:S02]  /*2da0*/  LOP3.LUT R28, R13, 0x3f003f, RZ, 0xc0, !PT ;  /* 0x003f003f0d1c7812 */ /* 0x000fe400078ec0ff */
[----:B------:R-:W-:Y:S02]  /*2db0*/  SHF.R.U32.HI R36, RZ, 0x6, R13 ;  /* 0x00000006ff247819 */ /* 0x000fe4000001160d */
        /* <DEDUP_REMOVED lines=8> */
[--C-:B------:R-:W-:Y:S02]  /*2e40*/  SHF.R.U32.HI R42, RZ, 0x6, R9.reuse ;  /* 0x00000006ff2a7819 */ /* 0x100fe40000011609 */
[----:B------:R-:W-:Y:S02]  /*2e50*/  SHF.R.U32.HI R48, RZ, 0xa, R9 ;  /* 0x0000000aff307819 */ /* 0x000fe40000011609 */
[--C-:B------:R-:W-:Y:S02]  /*2e60*/  SHF.R.U32.HI R46, RZ, 0x6, R11.reuse ;  /* 0x00000006ff2e7819 */ /* 0x100fe4000001160b */
[----:B------:R-:W-:Y:S02]  /*2e70*/  SHF.R.U32.HI R50, RZ, 0xa, R11 ;  /* 0x0000000aff327819 */ /* 0x000fe4000001160b */
        /* <DEDUP_REMOVED lines=88> */
[----:B------:R-:W-:Y:S06]  /*3400*/  BRA.U !UP1, `(.L_x_3716) ;  /* 0x0000000109b07547 */ /* 0x000fec000b800000 */
        /* <DEDUP_REMOVED lines=44> */
.L_x_3716:
        /* <DEDUP_REMOVED lines=45> */
.L_x_3717:
[----:B------:R-:W-:Y:S01]  /*39a0*/  UIADD3 UR6, UPT, UPT, UR6, 0x20, URZ ;  /* 0x0000002006067890 */ /* 0x000fe2000fffe0ff */
[----:B------:R-:W-:Y:S01]  /*39b0*/  MOV R5, UR16 ;  /* 0x0000001000057c02 */ /* 0x000fe20008000f00 */
[----:B------:R-:W-:Y:S01]  /*39c0*/  UIADD3 UR4, UPT, UPT, UR4, 0x40, URZ ;  /* 0x0000004004047890 */ /* 0x000fe2000fffe0ff */
[----:B------:R-:W-:Y:S01]  /*39d0*/  IADD3 R52, P0, PT, R52, 0x80, RZ ;  /* 0x0000008034347810 */ /* 0x000fe20007f1e0ff */
[----:B------:R-:W-:Y:S02]  /*39e0*/  UISETP.GE.AND UP1, UPT, UR6, UR8, UPT ;  /* 0x000000080600728c */ /* 0x000fe4000bf26270 */
[----:B------:R-:W-:Y:S01]  /*39f0*/  IMAD.WIDE R58, R5, 0x4, R58 ;  /* 0x00000004053a7825 */ /* 0x000fe200078e023a */
[----:B------:R-:W-:-:S06]  /*3a00*/  IADD3.X R51, PT, PT, RZ, R51, RZ, P0, !PT ;  /* 0x00000033ff337210 */ /* 0x000fcc00007fe4ff */
[----:B------:R-:W-:Y:S05]  /*3a10*/  BRA.U !UP1, `(.L_x_3718) ;  /* 0xffffffe109747547 */ /* 0x000fea000b83ffff */
[----:B------:R-:W-:-:S05]  /*3a20*/  MOV R15, UR16 ;  /* 0x00000010000f7c02 */ /* 0x000fca0008000f00 */
[----:B------:R-:W-:-:S07]  /*3a30*/  IMAD.WIDE R14, R15, 0x18, R54 ;  /* 0x000000180f0e7825 */ /* 0x000fce00078e0236 */
.L_x_3713:
[----:B------:R-:W0:Y:S02]  /*3a40*/  LDCU UR8, c[0x0][0x3d4] ;  /* 0x00007a80ff0877ac */ /* 0x000e240008000800 */
[----:B0-----:R-:W-:-:S04]  /*3a50*/  UISETP.LT.AND UP0, UPT, UR7, UR8, UPT ;  /* 0x000000080700728c */ /* 0x001fc8000bf01270 */
[----:B------:R-:W-:-:S04]  /*3a60*/  USEL UR7, UR7, UR8, UP0 ;  /* 0x0000000807077287 */ /* 0x000fc80008000000 */
[----:B------:R-:W-:-:S09]  /*3a70*/  UISETP.GT.AND UP0, UPT, UR7, UR6, UPT ;  /* 0x000000060700728c */ /* 0x000fd2000bf04270 */
[----:B------:R-:W-:Y:S05]  /*3a80*/  BRA.U !UP0, `(.L_x_3719) ;  /* 0x0000003d084c7547 */ /* 0x000fea000b800000 */
[----:B------:R-:W0:Y:S01]  /*3a90*/  LDCU.64 UR8, c[0x0][0x3b8] ;  /* 0x00007700ff0877ac */ /* 0x000e220008000a00 */
[----:B------:R-:W-:Y:S01]  /*3aa0*/  PRMT R4, R3, 0x9910, RZ ;  /* 0x0000991003047816 */ /* 0x000fe200000000ff */
[----:B------:R-:W1:Y:S03]  /*3ab0*/  LDCU UR16, c[0x0][0x3ac] ;  /* 0x00007580ff1077ac */ /* 0x000e660008000800 */
[----:B------:R-:W-:Y:S01]  /*3ac0*/  ISETP.NE.AND P0, PT, R4, RZ, PT ;  /* 0x000000ff0400720c */ /* 0x000fe20003f05270 */
[----:B------:R-:W-:Y:S02]  /*3ad0*/  UIADD3 UR4, UPT, UPT, UR4, 0x80, URZ ;  /* 0x0000008004047890 */ /* 0x000fe4000fffe0ff */
[----:B0-----:R-:W-:-:S04]  /*3ae0*/  UIMAD.WIDE.U32 UR8, UR6, 0x4, UR8 ;  /* 0x00000004060878a5 */ /* 0x001fc8000f8e0008 */
[----:B------:R-:W-:-:S04]  /*3af0*/  UIADD3 UR10, UP0, UPT, UR8, 0x2, URZ ;  /* 0x00000002080a7890 */ /* 0x000fc8000ff1e0ff */
[----:B------:R-:W-:Y:S02]  /*3b00*/  UIADD3.X UR8, UPT, UPT, URZ, UR9, URZ, UP0, !UPT ;  /* 0x00000009ff087290 */ /* 0x000fe400087fe4ff */
[----:B------:R-:W-:Y:S01]  /*3b10*/  MOV R26, UR10 ;  /* 0x0000000a001a7c02 */ /* 0x000fe20008000f00 */
[----:B------:R-:W-:Y:S01]  /*3b20*/  VOTEU.ANY UP0, P0 ;  /* 0x0000000000ff7886 */ /* 0x000fe20000000100 */
[----:B------:R-:W-:Y:S02]  /*3b30*/  UISETP.EQ.OR UP0, UPT, UR5, 0x1, !UP0 ;  /* 0x000000010500788c */ /* 0x000fe4000c702670 */
[----:B-1----:R-:W-:-:S09]  /*3b40*/  MOV R27, UR8 ;  /* 0x00000008001b7c02 */ /* 0x002fd20008000f00 */
.L_x_3728:
[----:B------:R-:W-:Y:S01]  /*3b50*/  ISETP.NE.AND P0, PT, R20, UR6, PT ;  /* 0x0000000614007c0c */ /* 0x000fe2000bf05270 */
[----:B------:R-:W2:-:S12]  /*3b60*/  LDG.E.128.CONSTANT R4, desc[UR14][R14.64] ;  /* 0x0000000e0e047981 */ /* 0x000e98000c1e9d00 */
[----:B------:R-:W-:Y:S01]  /*3b70*/  @!P0 LEA R32, R18, R1, 0x3 ;  /* 0x0000000112208211 */ /* 0x000fe200078e18ff */
[----:B------:R-:W5:Y:S05]  /*3b80*/  @!P0 LDG.E.U16.CONSTANT R25, desc[UR14][R26.64] ;  /* 0x0000000e1a198981 */ /* 0x000f6a000c1e9500 */
[----:B------:R-:W3:Y:S01]  /*3b90*/  @!P0 LDL.64 R32, [R32+0x8] ;  /* 0x0000080020208983 */ /* 0x000ee20000100a00 */
[----:B------:R-:W-:Y:S02]  /*3ba0*/  MOV R13, UR16 ;  /* 0x00000010000d7c02 */ /* 0x000fe40008000f00 */
[----:B------:R-:W-:-:S03]  /*3bb0*/  MOV R31, UR16 ;  /* 0x00000010001f7c02 */ /* 0x000fc60008000f00 */
[----:B------:R-:W-:Y:S01]  /*3bc0*/  IMAD.WIDE R12, R13, 0x4, R14 ;  /* 0x000000040d0c7825 */ /* 0x000fe200078e020e */
[----:B------:R-:W-:-:S04]  /*3bd0*/  UISETP.NE.AND UP1, UPT, UR19, URZ, UPT ;  /* 0x000000ff1300728c */ /* 0x000fc8000bf25270 */
[----:B------:R0:W5:Y:S01]  /*3be0*/  LDG.E.128.CONSTANT R8, desc[UR14][R12.64] ;  /* 0x0000000e0c087981 */ /* 0x000162000c1e9d00 */
[----:B------:R-:W-:Y:S01]  /*3bf0*/  IMAD.WIDE R30, R31, 0x4, R12 ;  /* 0x000000041f1e7825 */ /* 0x000fe200078e020c */
[----:B------:R-:W-:Y:S02]  /*3c00*/  MOV R28, 0x2c00 ;  /* 0x00002c00001c7802 */ /* 0x000fe40000000f00 */
[C---:B--2---:R-:W-:Y:S02]  /*3c10*/  LOP3.LUT R14, R4.reuse, 0xf000f, RZ, 0xc0, !PT ;  /* 0x000f000f040e7812 */ /* 0x044fe400078ec0ff */
[----:B------:R-:W-:Y:S02]  /*3c20*/  LOP3.LUT R15, R4, 0xf000f0, RZ, 0xc0, !PT ;  /* 0x00f000f0040f7812 */ /* 0x000fe400078ec0ff */
[----:B------:R-:W-:Y:S02]  /*3c30*/  SHF.R.U32.HI R4, RZ, 0x8, R4 ;  /* 0x00000008ff047819 */ /* 0x000fe40000011604 */
[----:B------:R-:W-:-:S02]  /*3c40*/  SHF.R.U32.HI R23, RZ, 0x8, R5 ;  /* 0x00000008ff177819 */ /* 0x000fc40000011605 */
[C---:B------:R-:W-:Y:S02]  /*3c50*/  LOP3.LUT R34, R7.reuse, 0xf000f, RZ, 0xc0, !PT ;  /* 0x000f000f07227812 */ /* 0x040fe400078ec0ff */
[----:B------:R-:W-:Y:S02]  /*3c60*/  LOP3.LUT R35, R7, 0xf000f0, RZ, 0xc0, !PT ;  /* 0x00f000f007237812 */ /* 0x000fe400078ec0ff */
[----:B------:R-:W-:Y:S02]  /*3c70*/  SHF.R.U32.HI R7, RZ, 0x8, R7 ;  /* 0x00000008ff077819 */ /* 0x000fe40000011607 */
[----:B0-----:R-:W-:Y:S02]  /*3c80*/  LOP3.LUT R12, R5, 0xf000f, RZ, 0xc0, !PT ;  /* 0x000f000f050c7812 */ /* 0x001fe400078ec0ff */
[----:B---3--:R-:W-:Y:S02]  /*3c90*/  @!P0 PRMT R2, R32, 0x7610, R2 ;  /* 0x0000761020028816 */ /* 0x008fe40000000002 */
[----:B------:R-:W-:-:S02]  /*3ca0*/  @!P0 PRMT R0, R0, 0x7610, R32 ;  /* 0x0000761000008816 */ /* 0x000fc40000000020 */
[----:B------:R-:W-:Y:S02]  /*3cb0*/  SHF.R.U32.HI R32, RZ, 0x8, R6 ;  /* 0x00000008ff207819 */ /* 0x000fe40000011606 */
[----:B------:R-:W-:Y:S02]  /*3cc0*/  @!P0 PRMT R0, R33, 0x7610, R0 ;  /* 0x0000761021008816 */ /* 0x000fe40000000000 */
[----:B------:R-:W-:Y:S02]  /*3cd0*/  @!P0 PRMT R2, R2, 0x7610, R33 ;  /* 0x0000761002028816 */ /* 0x000fe40000000021 */
        /* <DEDUP_REMOVED lines=37> */
[----:B------:R-:W-:Y:S02]  /*3f30*/  HADD2 R39, R5, -1032, -1032 ;  /* 0xe408e40805277430 */ /* 0x000fe40000000000 */
[----:B------:R-:W-:Y:S02]  /*3f40*/  HFMA2 R40, R7, R28.H0_H0, -72, -72 ;  /* 0xd480d48007287431 */ /* 0x000fe4000004001c */
[----:B------:R-:W-:-:S02]  /*3f50*/  HADD2 R41, R6, -1032, -1032 ;  /* 0xe408e40806297430 */ /* 0x000fc40000000000 */
[----:B------:R-:W-:Y:S02]  /*3f60*/  HADD2 R43, R43, -1032, -1032 ;  /* 0xe408e4082b2b7430 */ /* 0x000fe40000000000 */
[----:B------:R-:W-:Y:S02]  /*3f70*/  HADD2 R45, R4, -1032, -1032 ;  /* 0xe408e408042d7430 */ /* 0x000fe40000000000 */
[----:B------:R-:W-:Y:S01]  /*3f80*/  HFMA2 R29, R47, R28.H0_H0, -72, -72 ;  /* 0xd480d4802f1d7431 */ /* 0x000fe2000004001c */
[----:B------:R-:W-:Y:S06]  /*3f90*/  BRA.U !UP1, `(.L_x_3720) ;  /* 0x0000000509687547 */ /* 0x000fec000b800000 */
[----:B------:R-:W0:Y:S01]  /*3fa0*/  LDS.64 R6, [UR4+-0x80] ;  /* 0xffff8004ff067984 */ /* 0x000e220008000a00 */
[--C-:B------:R-:W-:Y:S02]  /*3fb0*/  HADD2.F32 R4, -RZ, R23.reuse.H0_H0 ;  /* 0x20000017ff047230 */ /* 0x100fe40000004100 */
[----:B------:R-:W-:Y:S01]  /*3fc0*/  HADD2.F32 R47, -RZ, R23.H1_H1 ;  /* 0x30000017ff2f7230 */ /* 0x000fe20000004100 */
[----:B------:R-:W1:Y:S01]  /*3fd0*/  LDS.64 R14, [UR4+-0x78] ;  /* 0xffff8804ff0e7984 */ /* 0x000e620008000a00 */
[--C-:B------:R-:W-:Y:S02]  /*3fe0*/  HADD2.F32 R46, -RZ, R33.reuse.H0_H0 ;  /* 0x20000021ff2e7230 */ /* 0x100fe40000004100 */
[----:B------:R-:W-:Y:S02]  /*3ff0*/  HADD2.F32 R49, -RZ, R33.H1_H1 ;  /* 0x30000021ff317230 */ /* 0x000fe40000004100 */
[----:B------:R-:W-:Y:S02]  /*4000*/  HADD2.F32 R12, -RZ, R37.H0_H0 ;  /* 0x20000025ff0c7230 */ /* 0x000fe40000004100 */
[----:B------:R-:W-:-:S02]  /*4010*/  HADD2.F32 R50, -RZ, R38.H1_H1 ;  /* 0x30000026ff327230 */ /* 0x000fc40000004100 */
[--C-:B0-----:R-:W-:Y:S02]  /*4020*/  HADD2.F32 R5, -RZ, R6.reuse.H0_H0 ;  /* 0x20000006ff057230 */ /* 0x101fe40000004100 */
[----:B------:R-:W-:Y:S02]  /*4030*/  HADD2.F32 R24, -RZ, R6.H1_H1 ;  /* 0x30000006ff187230 */ /* 0x000fe40000004100 */
[----:B------:R-:W-:Y:S02]  /*4040*/  HADD2.F32 R6, -RZ, R35.H0_H0 ;  /* 0x20000023ff067230 */ /* 0x000fe40000004100 */
[----:B------:R-:W-:Y:S01]  /*4050*/  FFMA.FTZ R4, R4, R5, RZ ;  /* 0x0000000504047223 */ /* 0x000fe200000100ff */
[C---:B------:R-:W-:Y:S01]  /*4060*/  FFMA.FTZ R51, R5.reuse, R46, RZ ;  /* 0x0000002e05337223 */ /* 0x040fe200000100ff */
[----:B------:R-:W-:Y:S02]  /*4070*/  HADD2.F32 R13, -RZ, R7.H0_H0 ;  /* 0x20000007ff0d7230 */ /* 0x000fe40000004100 */
[----:B------:R-:W-:Y:S01]  /*4080*/  FFMA.FTZ R48, R5, R12, RZ ;  /* 0x0000000c05307223 */ /* 0x000fe200000100ff */
[----:B------:R-:W-:Y:S01]  /*4090*/  FFMA.FTZ R4, R47, R24, R4 ;  /* 0x000000182f047223 */ /* 0x000fe20000010004 */
[----:B------:R-:W-:-:S02]  /*40a0*/  HADD2.F32 R47, -RZ, R35.H1_H1 ;  /* 0x30000023ff2f7230 */ /* 0x000fc40000004100 */
[----:B------:R-:W-:Y:S01]  /*40b0*/  FFMA.FTZ R53, R5, R6, RZ ;  /* 0x0000000605357223 */ /* 0x000fe200000100ff */
[C---:B------:R-:W-:Y:S01]  /*40c0*/  FFMA.FTZ R6, R24.reuse, R49, R51 ;  /* 0x0000003118067223 */ /* 0x040fe20000010033 */
[----:B------:R-:W-:Y:S02]  /*40d0*/  HADD2.F32 R49, -RZ, R36.H0_H0 ;  /* 0x20000024ff317230 */ /* 0x000fe40000004100 */
[----:B------:R-:W-:Y:S02]  /*40e0*/  HADD2.F32 R12, -RZ, R34.H0_H0 ;  /* 0x20000022ff0c7230 */ /* 0x000fe40000004100 */
[----:B------:R-:W-:Y:S01]  /*40f0*/  FFMA.FTZ R46, R24, R47, R53 ;  /* 0x0000002f182e7223 */ /* 0x000fe20000010035 */
[----:B------:R-:W-:Y:S02]  /*4100*/  HADD2.F32 R51, -RZ, R37.H1_H1 ;  /* 0x30000025ff337230 */ /* 0x000fe40000004100 */
[----:B------:R-:W-:Y:S02]  /*4110*/  HADD2.F32 R5, -RZ, R32.H0_H0 ;  /* 0x20000020ff057230 */ /* 0x000fe40000004100 */
[C---:B------:R-:W-:Y:S01]  /*4120*/  FFMA.FTZ R49, R13.reuse, R49, R46 ;  /* 0x000000310d317223 */ /* 0x040fe2000001002e */
[----:B------:R-:W-:Y:S01]  /*4130*/  FFMA.FTZ R12, R13, R12, R6 ;  /* 0x0000000c0d0c7223 */ /* 0x000fe20000010006 */
[----:B------:R-:W-:-:S02]  /*4140*/  HADD2.F32 R46, -RZ, R38.H0_H0 ;  /* 0x20000026ff2e7230 */ /* 0x000fc40000004100 */
[----:B------:R-:W-:Y:S01]  /*4150*/  FFMA.FTZ R48, R24, R51, R48 ;  /* 0x0000003318307223 */ /* 0x000fe20000010030 */
[----:B------:R-:W-:Y:S02]  /*4160*/  HADD2.F32 R7, -RZ, R7.H1_H1 ;  /* 0x30000007ff077230 */ /* 0x000fe40000004100 */
[----:B------:R-:W-:Y:S01]  /*4170*/  FFMA.FTZ R5, R5, R13, R4 ;  /* 0x0000000d05057223 */ /* 0x000fe20000010004 */
[----:B------:R-:W-:Y:S02]  /*4180*/  HADD2.F32 R6, -RZ, R34.H1_H1 ;  /* 0x30000022ff067230 */ /* 0x000fe40000004100 */
[----:B------:R-:W-:Y:S01]  /*4190*/  FFMA.FTZ R47, R13, R46, R48 ;  /* 0x0000002e0d2f7223 */ /* 0x000fe20000010030 */
[----:B------:R-:W-:Y:S02]  /*41a0*/  HADD2.F32 R4, -RZ, R32.H1_H1 ;  /* 0x30000020ff047230 */ /* 0x000fe40000004100 */
[----:B------:R-:W-:Y:S02]  /*41b0*/  HADD2.F32 R24, -RZ, R36.H1_H1 ;  /* 0x30000024ff187230 */ /* 0x000fe40000004100 */
[----:B------:R-:W-:Y:S01]  /*41c0*/  FFMA.FTZ R13, R7, R6, R12 ;  /* 0x00000006070d7223 */ /* 0x000fe2000001000c */
[----:B-1----:R-:W-:-:S02]  /*41d0*/  HADD2.F32 R12, -RZ, R14.H0_H0 ;  /* 0x2000000eff0c7230 */ /* 0x002fc40000004100 */
        /* <DEDUP_REMOVED lines=38> */
[--C-:B------:R-:W-:Y:S02]  /*4440*/  HADD2.F32 R7, -RZ, R0.reuse.H1_H1 ;  /* 0x30000000ff077230 */ /* 0x100fe40000004100 */
[----:B------:R-:W-:Y:S01]  /*4450*/  FFMA.FTZ R4, R15, R4, R46 ;  /* 0x000000040f047223 */ /* 0x000fe2000001002e */
[----:B------:R-:W-:Y:S02]  /*4460*/  HADD2.F32 R13, -RZ, R0.H0_H0 ;  /* 0x20000000ff0d7230 */ /* 0x000fe40000004100 */
        /* <DEDUP_REMOVED lines=13> */
.L_x_3720:
[----:B------:R0:W5:Y:S01]  /*4540*/  LDG.E.128.CONSTANT R4, desc[UR14][R30.64] ;  /* 0x0000000e1e047981 */ /* 0x000162000c1e9d00 */
[----:B------:R-:W-:-:S05]  /*4550*/  MOV R15, UR16 ;  /* 0x00000010000f7c02 */ /* 0x000fca0008000f00 */
[----:B------:R-:W-:Y:S01]  /*4560*/  IMAD.WIDE R14, R15, 0x4, R30 ;  /* 0x000000040f0e7825 */ /* 0x000fe200078e021e */
[----:B------:R-:W-:Y:S06]  /*4570*/  BRA.U UP0, `(.L_x_3721) ;  /* 0x0000000500687547 */ /* 0x000fec000b800000 */
[----:B------:R-:W1:Y:S01]  /*4580*/  LDS.64 R12, [UR4] ;  /* 0x00000004ff0c7984 */ /* 0x000e620008000a00 */
[----:B------:R-:W-:Y:S02]  /*4590*/  HADD2.F32 R50, -RZ, R23.H1_H1 ;  /* 0x30000017ff327230 */ /* 0x000fe40000004100 */
[----:B------:R-:W-:Y:S01]  /*45a0*/  HADD2.F32 R52, -RZ, R33.H1_H1 ;  /* 0x30000021ff347230 */ /* 0x000fe20000004100 */
[----:B0-----:R-:W0:Y:S01]  /*45b0*/  LDS.64 R30, [UR4+0x8] ;  /* 0x00000804ff1e7984 */ /* 0x001e220008000a00 */
[----:B------:R-:W-:Y:S02]  /*45c0*/  HADD2.F32 R24, -RZ, R37.H0_H0 ;  /* 0x20000025ff187230 */ /* 0x000fe40000004100 */
[--C-:B-1----:R-:W-:Y:S02]  /*45d0*/  HADD2.F32 R49, -RZ, R12.reuse.H0_H0 ;  /* 0x2000000cff317230 */ /* 0x102fe40000004100 */
[----:B------:R-:W-:Y:S02]  /*45e0*/  HADD2.F32 R48, -RZ, R12.H1_H1 ;  /* 0x3000000cff307230 */ /* 0x000fe40000004100 */
[----:B------:R-:W-:-:S02]  /*45f0*/  HADD2.F32 R12, -RZ, R23.H0_H0 ;  /* 0x20000017ff0c7230 */ /* 0x000fc40000004100 */
[--C-:B------:R-:W-:Y:S02]  /*4600*/  HADD2.F32 R47, -RZ, R13.reuse.H0_H0 ;  /* 0x2000000dff2f7230 */ /* 0x100fe40000004100 */
[----:B------:R-:W-:Y:S02]  /*4610*/  HADD2.F32 R46, -RZ, R13.H1_H1 ;  /* 0x3000000dff2e7230 */ /* 0x000fe40000004100 */
[----:B------:R-:W-:Y:S02]  /*4620*/  HADD2.F32 R13, -RZ, R33.H0_H0 ;  /* 0x20000021ff0d7230 */ /* 0x000fe40000004100 */
[----:B------:R-:W-:Y:S01]  /*4630*/  FFMA.FTZ R33, R12, R49, RZ ;  /* 0x000000310c217223 */ /* 0x000fe200000100ff */
[----:B------:R-:W-:-:S03]  /*4640*/  HADD2.F32 R23, -RZ, R35.H0_H0 ;  /* 0x20000023ff177230 */ /* 0x000fc60000004100 */
[-C--:B------:R-:W-:Y:S01]  /*4650*/  FFMA.FTZ R12, R50, R48.reuse, R33 ;  /* 0x00000030320c7223 */ /* 0x080fe20000010021 */
[-C--:B------:R-:W-:Y:S01]  /*4660*/  FFMA.FTZ R13, R13, R49.reuse, RZ ;  /* 0x000000310d0d7223 */ /* 0x080fe200000100ff */
[----:B------:R-:W-:Y:S02]  /*4670*/  HADD2.F32 R50, -RZ, R35.H1_H1 ;  /* 0x30000023ff327230 */ /* 0x000fe40000004100 */
[-C--:B------:R-:W-:Y:S01]  /*4680*/  FFMA.FTZ R23, R23, R49.reuse, RZ ;  /* 0x0000003117177223 */ /* 0x080fe200000100ff */
[----:B------:R-:W-:Y:S01]  /*4690*/  FFMA.FTZ R49, R24, R49, RZ ;  /* 0x0000003118317223 */ /* 0x000fe200000100ff */
        /* <DEDUP_REMOVED lines=18> */
[----:B0-----:R-:W-:Y:S02]  /*47c0*/  HADD2.F32 R24, -RZ, R30.H0_H0 ;  /* 0x2000001eff187230 */ /* 0x001fe40000004100 */
        /* <DEDUP_REMOVED lines=53> */
.L_x_3721:
[C---:B-----5:R-:W-:Y:S02]  /*4b20*/  LOP3.LUT R12, R8.reuse, 0xf000f, RZ, 0xc0, !PT ;  /* 0x000f000f080c7812 */ /* 0x060fe400078ec0ff */
[----:B------:R-:W-:Y:S02]  /*4b30*/  LOP3.LUT R13, R8, 0xf000f0, RZ, 0xc0, !PT ;  /* 0x00f000f0080d7812 */ /* 0x000fe400078ec0ff */
[C---:B------:R-:W-:Y:S02]  /*4b40*/  LOP3.LUT R23, R9.reuse, 0xf000f, RZ, 0xc0, !PT ;  /* 0x000f000f09177812 */ /* 0x040fe400078ec0ff */
[----:B------:R-:W-:Y:S02]  /*4b50*/  SHF.R.U32.HI R8, RZ, 0x8, R8 ;  /* 0x00000008ff087819 */ /* 0x000fe40000011608 */
[----:B------:R-:W-:Y:S02]  /*4b60*/  LOP3.LUT R24, R9, 0xf000f0, RZ, 0xc0, !PT ;  /* 0x00f000f009187812 */ /* 0x000fe400078ec0ff */
[----:B------:R-:W-:-:S02]  /*4b70*/  SHF.R.U32.HI R34, RZ, 0x8, R10 ;  /* 0x00000008ff227819 */ /* 0x000fc4000001160a */
[----:B0-----:R-:W-:Y:S02]  /*4b80*/  SHF.R.U32.HI R30, RZ, 0x8, R9 ;  /* 0x00000008ff1e7819 */ /* 0x001fe40000011609 */
[----:B------:R-:W-:Y:S02]  /*4b90*/  LOP3.LUT R32, R10, 0xf000f0, RZ, 0xc0, !PT ;  /* 0x00f000f00a207812 */ /* 0x000fe400078ec0ff */
[C---:B------:R-:W-:Y:S02]  /*4ba0*/  LOP3.LUT R36, R11.reuse, 0xf000f, RZ, 0xc0, !PT ;  /* 0x000f000f0b247812 */ /* 0x040fe400078ec0ff */
[----:B------:R-:W-:Y:S02]  /*4bb0*/  LOP3.LUT R38, R11, 0xf000f0, RZ, 0xc0, !PT ;  /* 0x00f000f00b267812 */ /* 0x000fe400078ec0ff */
[----:B------:R-:W-:Y:S02]  /*4bc0*/  SHF.R.U32.HI R11, RZ, 0x8, R11 ;  /* 0x00000008ff0b7819 */ /* 0x000fe4000001160b */
        /* <DEDUP_REMOVED lines=34> */
[----:B------:R-:W-:Y:S02]  /*4df0*/  HFMA2 R36, R37, R28.H0_H0, -72, -72 ;  /* 0xd480d48025247431 */ /* 0x000fe4000004001c */
[----:B------:R-:W-:Y:S02]  /*4e00*/  HADD2 R37, R24, -1032, -1032 ;  /* 0xe408e40818257430 */ /* 0x000fe40000000000 */
[----:B------:R-:W-:-:S02]  /*4e10*/  HADD2 R41, R10, -1032, -1032 ;  /* 0xe408e4080a297430 */ /* 0x000fc40000000000 */
[-C--:B------:R-:W-:Y:S02]  /*4e20*/  HFMA2 R42, R31, R28.reuse.H0_H0, -72, -72 ;  /* 0xd480d4801f2a7431 */ /* 0x080fe4000004001c */
        /* <DEDUP_REMOVED lines=54> */
[----:B------:R-:W-:Y:S02]  /*5190*/  HADD2.F32 R8, -RZ, R31.H0_H0 ;  /* 0x2000001fff087230 */ /* 0x000fe40000004100 */
[----:B------:R-:W-:Y:S01]  /*51a0*/  FFMA.FTZ R11, R11, R30, R10 ;  /* 0x0000001e0b0b7223 */ /* 0x000fe2000001000a */
[----:B------:R-:W-:-:S02]  /*51b0*/  HADD2.F32 R47, -RZ, R43.H1_H1 ;  /* 0x3000002bff2f7230 */ /* 0x000fc40000004100 */
[C---:B------:R-:W-:Y:S01]  /*51c0*/  FFMA.FTZ R9, R30.reuse, R9, R13 ;  /* 0x000000091e097223 */ /* 0x040fe2000001000d */
[----:B------:R-:W-:Y:S02]  /*51d0*/  HADD2.F32 R12, -RZ, R42.H0_H0 ;  /* 0x2000002aff0c7230 */ /* 0x000fe40000004100 */
[----:B------:R-:W-:Y:S02]  /*51e0*/  HADD2.F32 R49, -RZ, R45.H1_H1 ;  /* 0x3000002dff317230 */ /* 0x000fe40000004100 */
        /* <DEDUP_REMOVED lines=34> */
.L_x_3722:
[----:B------:R0:W5:Y:S01]  /*5410*/  LDG.E.128.CONSTANT R8, desc[UR14][R14.64] ;  /* 0x0000000e0e087981 */ /* 0x000162000c1e9d00 */
[----:B------:R-:W-:Y:S05]  /*5420*/  BRA.U UP0, `(.L_x_3723) ;  /* 0x0000000500687547 */ /* 0x000fea000b800000 */
[----:B------:R-:W1:Y:S01]  /*5430*/  LDS.64 R12, [UR4+0x10] ;  /* 0x00001004ff0c7984 */ /* 0x000e620008000a00 */
[----:B------:R-:W-:Y:S02]  /*5440*/  HADD2.F32 R50, -RZ, R23.H1_H1 ;  /* 0x30000017ff327230 */ /* 0x000fe40000004100 */
[----:B------:R-:W-:Y:S01]  /*5450*/  HADD2.F32 R52, -RZ, R33.H1_H1 ;  /* 0x30000021ff347230 */ /* 0x000fe20000004100 */
[----:B------:R-:W2:Y:S01]  /*5460*/  LDS.64 R30, [UR4+0x18] ;  /* 0x00001804ff1e7984 */ /* 0x000ea20008000a00 */
        /* <DEDUP_REMOVED lines=32> */
[----:B--2---:R-:W-:Y:S02]  /*5670*/  HADD2.F32 R24, -RZ, R30.H0_H0 ;  /* 0x2000001eff187230 */ /* 0x004fe40000004100 */
        /* <DEDUP_REMOVED lines=53> */
.L_x_3723:
[C---:B------:R-:W-:Y:S02]  /*59d0*/  LOP3.LUT R12, R4.reuse, 0xf000f, RZ, 0xc0, !PT ;  /* 0x000f000f040c7812 */ /* 0x040fe400078ec0ff */
[----:B------:R-:W-:Y:S02]  /*59e0*/  LOP3.LUT R13, R4, 0xf000f0, RZ, 0xc0, !PT ;  /* 0x00f000f0040d7812 */ /* 0x000fe400078ec0ff */
        /* <DEDUP_REMOVED lines=44> */
[----:B-----5:R-:W-:Y:S01]  /*5cb0*/  LOP3.LUT R24, R8, 0xf000f, RZ, 0xc0, !PT ;  /* 0x000f000f08187812 */ /* 0x020fe200078ec0ff */
[----:B------:R-:W-:-:S02]  /*5cc0*/  HADD2 R40, R6, -1032, -1032 ;  /* 0xe408e40806287430 */ /* 0x000fc40000000000 */
[-C--:B------:R-:W-:Y:S02]  /*5cd0*/  HFMA2 R41, R41, R28.reuse.H0_H0, -72, -72 ;  /* 0xd480d48029297431 */ /* 0x080fe4000004001c */
[----:B------:R-:W-:Y:S02]  /*5ce0*/  HADD2 R42, R7, -1032, -1032 ;  /* 0xe408e408072a7430 */ /* 0x000fe40000000000 */
[-C--:B------:R-:W-:Y:S02]  /*5cf0*/  HFMA2 R43, R43, R28.reuse.H0_H0, -72, -72 ;  /* 0xd480d4802b2b7431 */ /* 0x080fe4000004001c */
[----:B------:R-:W-:Y:S02]  /*5d00*/  HADD2 R44, R44, -1032, -1032 ;  /* 0xe408e4082c2c7430 */ /* 0x000fe40000000000 */
[----:B------:R-:W-:Y:S01]  /*5d10*/  HFMA2 R23, R47, R28.H0_H0, -72, -72 ;  /* 0xd480d4802f177431 */ /* 0x000fe2000004001c */
[----:B------:R-:W-:Y:S06]  /*5d20*/  BRA.U !UP1, `(.L_x_3724) ;  /* 0x0000000509687547 */ /* 0x000fec000b800000 */
[----:B------:R-:W1:Y:S01]  /*5d30*/  LDS.64 R6, [UR4+-0x60] ;  /* 0xffffa004ff067984 */ /* 0x000e620008000a00 */
[--C-:B------:R-:W-:Y:S02]  /*5d40*/  HADD2.F32 R4, -RZ, R45.reuse.H0_H0 ;  /* 0x2000002dff047230 */ /* 0x100fe40000004100 */
[----:B------:R-:W-:Y:S01]  /*5d50*/  HADD2.F32 R48, -RZ, R32.H0_H0 ;  /* 0x20000020ff307230 */ /* 0x000fe20000004100 */
[----:B------:R-:W2:Y:S01]  /*5d60*/  LDS.64 R30, [UR4+-0x58] ;  /* 0xffffa804ff1e7984 */ /* 0x000ea20008000a00 */
[----:B------:R-:W-:Y:S02]  /*5d70*/  HADD2.F32 R47, -RZ, R45.H1_H1 ;  /* 0x3000002dff2f7230 */ /* 0x000fe40000004100 */
[----:B------:R-:W-:Y:S02]  /*5d80*/  HADD2.F32 R12, -RZ, R36.H0_H0 ;  /* 0x20000024ff0c7230 */ /* 0x000fe40000004100 */
[----:B------:R-:W-:Y:S02]  /*5d90*/  HADD2.F32 R49, -RZ, R32.H1_H1 ;  /* 0x30000020ff317230 */ /* 0x000fe40000004100 */
[----:B-1----:R-:W-:-:S02]  /*5da0*/  HADD2.F32 R5, -RZ, R6.H0_H0 ;  /* 0x20000006ff057230 */ /* 0x002fc40000004100 */
        /* <DEDUP_REMOVED lines=28> */
[----:B--2---:R-:W-:Y:S02]  /*5f70*/  HADD2.F32 R12, -RZ, R30.H0_H0 ;  /* 0x2000001eff0c7230 */ /* 0x004fe40000004100 */
        /* <DEDUP_REMOVED lines=53> */
.L_x_3724:
[----:B------:R-:W-:Y:S05]  /*62d0*/  BRA.U UP0, `(.L_x_3725) ;  /* 0x0000000500687547 */ /* 0x000fea000b800000 */
[----:B------:R-:W1:Y:S01]  /*62e0*/  LDS.64 R4, [UR4+0x20] ;  /* 0x00002004ff047984 */ /* 0x000e620008000a00 */
[----:B------:R-:W-:Y:S02]  /*62f0*/  HADD2.F32 R6, -RZ, R34.H0_H0 ;  /* 0x20000022ff067230 */ /* 0x000fe40000004100 */
[----:B------:R-:W-:Y:S01]  /*6300*/  HADD2.F32 R48, -RZ, R45.H1_H1 ;  /* 0x3000002dff307230 */ /* 0x000fe20000004100 */
[----:B------:R-:W2:Y:S01]  /*6310*/  LDS.64 R12, [UR4+0x28] ;  /* 0x00002804ff0c7984 */ /* 0x000ea20008000a00 */
[--C-:B------:R-:W-:Y:S02]  /*6320*/  HADD2.F32 R7, -RZ, R36.reuse.H0_H0 ;  /* 0x20000024ff077230 */ /* 0x100fe40000004100 */
[----:B------:R-:W-:Y:S02]  /*6330*/  HADD2.F32 R36, -RZ, R36.H1_H1 ;  /* 0x30000024ff247230 */ /* 0x000fe40000004100 */
[--C-:B-1----:R-:W-:Y:S02]  /*6340*/  HADD2.F32 R31, -RZ, R5.reuse.H0_H0 ;  /* 0x20000005ff1f7230 */ /* 0x102fe40000004100 */
        /* <DEDUP_REMOVED lines=83> */
.L_x_3725:
[C---:B------:R-:W-:Y:S02]  /*6880*/  LOP3.LUT R33, R10.reuse, 0xf000f, RZ, 0xc0, !PT ;  /* 0x000f000f0a217812 */ /* 0x040fe400078ec0ff */
[----:B------:R-:W-:Y:S02]  /*6890*/  LOP3.LUT R12, R10, 0xf000f0, RZ, 0xc0, !PT ;  /* 0x00f000f00a0c7812 */ /* 0x000fe400078ec0ff */
[----:B------:R-:W-:Y:S02]  /*68a0*/  SHF.R.U32.HI R34, RZ, 0x8, R10 ;  /* 0x00000008ff227819 */ /* 0x000fe4000001160a */
[----:B------:R-:W-:Y:S02]  /*68b0*/  LOP3.LUT R4, R8, 0xf000f0, RZ, 0xc0, !PT ;  /* 0x00f000f008047812 */ /* 0x000fe400078ec0ff */
[C---:B------:R-:W-:Y:S02]  /*68c0*/  LOP3.LUT R6, R9.reuse, 0xf000f, RZ, 0xc0, !PT ;  /* 0x000f000f09067812 */ /* 0x040fe400078ec0ff */
[----:B------:R-:W-:-:S02]  /*68d0*/  LOP3.LUT R5, R9, 0xf000f0, RZ, 0xc0, !PT ;  /* 0x00f000f009057812 */ /* 0x000fc400078ec0ff */
[C---:B------:R-:W-:Y:S02]  /*68e0*/  LOP3.LUT R10, R11.reuse, 0xf000f0, RZ, 0xc0, !PT ;  /* 0x00f000f00b0a7812 */ /* 0x040fe400078ec0ff */
[----:B------:R-:W-:Y:S02]  /*68f0*/  SHF.R.U32.HI R8, RZ, 0x8, R8 ;  /* 0x00000008ff087819 */ /* 0x000fe40000011608 */
[----:B------:R-:W-:Y:S02]  /*6900*/  SHF.R.U32.HI R9, RZ, 0x8, R9 ;  /* 0x00000008ff097819 */ /* 0x000fe40000011609 */
[----:B------:R-:W-:Y:S02]  /*6910*/  SHF.R.U32.HI R36, RZ, 0x8, R11 ;  /* 0x00000008ff247819 */ /* 0x000fe4000001160b */
        /* <DEDUP_REMOVED lines=37> */
[----:B------:R-:W-:Y:S01]  /*6b70*/  @!P0 IADD3 R40, PT, PT, R18, 0x1, RZ ;  /* 0x0000000112288810 */ /* 0x000fe20007ffe0ff */
[----:B------:R-:W-:Y:S02]  /*6b80*/  HADD2 R36, R8, -1032, -1032 ;  /* 0xe408e40808247430 */ /* 0x000fe40000000000 */
[----:B------:R-:W-:-:S02]  /*6b90*/  HADD2 R37, R9, -1032, -1032 ;  /* 0xe408e40809257430 */ /* 0x000fc40000000000 */
[----:B------:R-:W-:Y:S02]  /*6ba0*/  HADD2 R38, R38, -1032, -1032 ;  /* 0xe408e40826267430 */ /* 0x000fe40000000000 */
[----:B------:R-:W-:Y:S01]  /*6bb0*/  HADD2 R39, R39, -1032, -1032 ;  /* 0xe408e40827277430 */ /* 0x000fe20000000000 */
[----:B------:R-:W-:Y:S06]  /*6bc0*/  BRA.U !UP1, `(.L_x_3726) ;  /* 0x0000000509687547 */ /* 0x000fec000b800000 */
[----:B------:R-:W1:Y:S01]  /*6bd0*/  LDS.64 R6, [UR4+-0x50] ;  /* 0xffffb004ff067984 */ /* 0x000e620008000a00 */
[----:B------:R-:W-:Y:S02]  /*6be0*/  HADD2.F32 R4, -RZ, R34.H0_H0 ;  /* 0x20000022ff047230 */ /* 0x000fe40000004100 */
[----:B------:R-:W-:Y:S01]  /*6bf0*/  HADD2.F32 R44, -RZ, R24.H0_H0 ;  /* 0x20000018ff2c7230 */ /* 0x000fe20000004100 */
[----:B------:R-:W2:Y:S01]  /*6c00*/  LDS.64 R10, [UR4+-0x48] ;  /* 0xffffb804ff0a7984 */ /* 0x000ea20008000a00 */
[----:B------:R-:W-:Y:S02]  /*6c10*/  HADD2.F32 R41, -RZ, R34.H1_H1 ;  /* 0x30000022ff297230 */ /* 0x000fe40000004100 */
[----:B------:R-:W-:Y:S02]  /*6c20*/  HADD2.F32 R8, -RZ, R35.H0_H0 ;  /* 0x20000023ff087230 */ /* 0x000fe40000004100 */
[----:B------:R-:W-:Y:S02]  /*6c30*/  HADD2.F32 R43, -RZ, R24.H1_H1 ;  /* 0x30000018ff2b7230 */ /* 0x000fe40000004100 */
[----:B-1----:R-:W-:-:S02]  /*6c40*/  HADD2.F32 R5, -RZ, R6.H0_H0 ;  /* 0x20000006ff057230 */ /* 0x002fc40000004100 */
        /* <DEDUP_REMOVED lines=82> */
.L_x_3726:
[----:B------:R-:W-:Y:S02]  /*7170*/  @!P0 MOV R18, R40 ;  /* 0x0000002800128202 */ /* 0x000fe40000000f00 */
[----:B------:R-:W-:Y:S01]  /*7180*/  @!P0 IADD3 R20, PT, PT, R25, UR6, RZ ;  /* 0x0000000619148c10 */ /* 0x000fe2000fffe0ff */
[----:B------:R-:W-:Y:S06]  /*7190*/  BRA.U UP0, `(.L_x_3727) ;  /* 0x0000000500687547 */ /* 0x000fec000b800000 */
[----:B------:R-:W1:Y:S01]  /*71a0*/  LDS.64 R4, [UR4+0x30] ;  /* 0x00003004ff047984 */ /* 0x000e620008000a00 */
[----:B------:R-:W-:Y:S02]  /*71b0*/  HADD2.F32 R6, -RZ, R33.H0_H0 ;  /* 0x20000021ff067230 */ /* 0x000fe40000004100 */
[----:B------:R-:W-:Y:S01]  /*71c0*/  HADD2.F32 R7, -RZ, R35.H0_H0 ;  /* 0x20000023ff077230 */ /* 0x000fe20000004100 */
[----:B------:R-:W2:Y:S01]  /*71d0*/  LDS.64 R8, [UR4+0x38] ;  /* 0x00003804ff087984 */ /* 0x000ea20008000a00 */
[--C-:B-1----:R-:W-:Y:S02]  /*71e0*/  HADD2.F32 R11, -RZ, R5.reuse.H0_H0 ;  /* 0x20000005ff0b7230 */ /* 0x102fe40000004100 */
        /* <DEDUP_REMOVED lines=8> */
[-C--:B------:R-:W-:Y:S01]  /*7270*/  FFMA.FTZ R7, R7, R25.reuse, RZ ;  /* 0x0000001907077223 */ /* 0x080fe200000100ff */
[----:B------:R-:W-:Y:S02]  /*7280*/  HADD2.F32 R34, -RZ, R34.H1_H1 ;  /* 0x30000022ff227230 */ /* 0x000fe40000004100 */
[----:B------:R-:W-:Y:S01]  /*7290*/  FFMA.FTZ R41, R4, R25, RZ ;  /* 0x0000001904297223 */ /* 0x000fe200000100ff */
[----:B------:R-:W-:-:S02]  /*72a0*/  HADD2.F32 R25, -RZ, R30.H0_H0 ;  /* 0x2000001eff197230 */ /* 0x000fc40000004100 */
[-C--:B------:R-:W-:Y:S01]  /*72b0*/  FFMA.FTZ R6, R24, R40.reuse, R5 ;  /* 0x0000002818067223 */ /* 0x080fe20000010005 */
[----:B------:R-:W-:Y:S02]  /*72c0*/  HADD2.F32 R24, -RZ, R33.H1_H1 ;  /* 0x30000021ff187230 */ /* 0x000fe40000004100 */
[-C--:B------:R-:W-:Y:S01]  /*72d0*/  FFMA.FTZ R4, R34, R40.reuse, R41 ;  /* 0x0000002822047223 */ /* 0x080fe20000010029 */
[----:B------:R-:W-:Y:S02]  /*72e0*/  HADD2.F32 R34, -RZ, R35.H1_H1 ;  /* 0x30000023ff227230 */ /* 0x000fe40000004100 */
        /* <DEDUP_REMOVED lines=15> */
[----:B--2---:R-:W-:-:S02]  /*73e0*/  HADD2.F32 R4, -RZ, R8.H0_H0 ;  /* 0x20000008ff047230 */ /* 0x004fc40000004100 */
        /* <DEDUP_REMOVED lines=37> */
[--C-:B------:R-:W-:Y:S02]  /*7640*/  HADD2.F32 R7, -RZ, R0.reuse.H1_H1 ;  /* 0x30000000ff077230 */ /* 0x100fe40000004100 */
[----:B------:R-:W-:Y:S01]  /*7650*/  FFMA.FTZ R6, R13, R9, R6 ;  /* 0x000000090d067223 */ /* 0x000fe20000010006 */
[----:B------:R-:W-:Y:S02]  /*7660*/  HADD2.F32 R11, -RZ, R0.H0_H0 ;  /* 0x20000000ff0b7230 */ /* 0x000fe40000004100 */
        /* <DEDUP_REMOVED lines=13> */
.L_x_3727:
[----:B------:R-:W-:Y:S01]  /*7740*/  UIADD3 UR6, UPT, UPT, UR6, 0x20, URZ ;  /* 0x0000002006067890 */ /* 0x000fe2000fffe0ff */
[----:B------:R-:W-:Y:S01]  /*7750*/  MOV R5, UR16 ;  /* 0x0000001000057c02 */ /* 0x000fe20008000f00 */
[----:B------:R-:W-:Y:S01]  /*7760*/  UIADD3 UR4, UPT, UPT, UR4, 0x40, URZ ;  /* 0x0000004004047890 */ /* 0x000fe2000fffe0ff */
[----:B------:R-:W-:Y:S01]  /*7770*/  IADD3 R26, P0, PT, R26, 0x80, RZ ;  /* 0x000000801a1a7810 */ /* 0x000fe20007f1e0ff */
[----:B------:R-:W-:Y:S02]  /*7780*/  UISETP.GE.AND UP1, UPT, UR6, UR7, UPT ;  /* 0x000000070600728c */ /* 0x000fe4000bf26270 */
[----:B0-----:R-:W-:Y:S01]  /*7790*/  IMAD.WIDE R14, R5, 0x4, R14 ;  /* 0x00000004050e7825 */ /* 0x001fe200078e020e */
[----:B------:R-:W-:-:S06]  /*77a0*/  IADD3.X R27, PT, PT, RZ, R27, RZ, P0, !PT ;  /* 0x0000001bff1b7210 */ /* 0x000fcc00007fe4ff */
[----:B------:R-:W-:Y:S05]  /*77b0*/  BRA.U !UP1, `(.L_x_3728) ;  /* 0xffffffc109e47547 */ /* 0x000fea000b83ffff */
.L_x_3719:
[----:B------:R-:W0:Y:S01]  /*77c0*/  LDC.64 R6, c[0x0][0x3a0] ;  /* 0x0000e800ff067b82 */ /* 0x000e220000000a00 */
[----:B------:R-:W-:Y:S01]  /*77d0*/  MOV R5, UR18 ;  /* 0x0000001200057c02 */ /* 0x000fe20008000f00 */
[----:B------:R-:W-:-:S04]  /*77e0*/  HMUL2 R19, R19, UR19.H0_H0 ;  /* 0x2000001313137c32 */ /* 0x000fc80008000000 */
[----:B------:R-:W-:-:S04]  /*77f0*/  IMAD R5, R5, UR16, R16 ;  /* 0x0000001005057c24 */ /* 0x000fc8000f8e0210 */
[----:B0-----:R-:W-:-:S05]  /*7800*/  IMAD.WIDE R6, R5, 0x2, R6 ;  /* 0x0000000205067825 */ /* 0x001fca00078e0206 */
[----:B------:R0:W-:Y:S01]  /*7810*/  ATOM.E.ADD.F16x2.RN.STRONG.GPU P0, RZ, desc[UR14][R6.64], R19 ;  /* 0x8000001306ff79a2 */ /* 0x0001e2000c10e10e */
[----:B------:R-:W-:Y:S01]  /*7820*/  UISETP.NE.AND UP0, UPT, UR5, 0x1, UPT ;  /* 0x000000010500788c */ /* 0x000fe2000bf05270 */
[----:B------:R-:W-:Y:S01]  /*7830*/  BSSY.RECONVERGENT B0, `(.L_x_3729) ;  /* 0x000000f000007945 */ /* 0x000fe20003800200 */
[----:B------:R-:W-:-:S03]  /*7840*/  HMUL2 R17, R17, UR19.H0_H0 ;  /* 0x2000001311117c32 */ /* 0x000fc60008000000 */
[----:B0-----:R-:W-:Y:S06]  /*7850*/  @P0 BRA `(.L_x_3730) ;  /* 0x0000000000300947 */ /* 0x001fec0003800000 */
[----:B------:R-:W0:Y:S02]  /*7860*/  QSPC.E.S P0, RZ, [R6] ;  /* 0x0000000006ff73aa */ /* 0x000e240000000500 */
[----:B0-----:R-:W-:Y:S05]  /*7870*/  @!P0 BRA `(.L_x_3731) ;  /* 0x00000000001c8947 */ /* 0x001fea0003800000 */
[----:B------:R-:W-:-:S04]  /*7880*/  MOV R4, R6 ;  /* 0x0000000600047202 */ /* 0x000fc80000000f00 */
[----:B------:R-:W-:-:S07]  /*7890*/  MOV R0, R4 ;  /* 0x0000000400007202 */ /* 0x000fce0000000f00 */
.L_x_3732:
[----:B------:R-:W0:Y:S02]  /*78a0*/  LDS R4, [R0] ;  /* 0x0000000000047984 */ /* 0x000e240000000800 */
[----:B0-----:R-:W-:-:S05]  /*78b0*/  HFMA2 R5, R4, 1, 1, R19 ;  /* 0x3c003c0004057831 */ /* 0x001fca0000000013 */
[----:B------:R-:W0:Y:S02]  /*78c0*/  ATOMS.CAST.SPIN P0, [R0], R4, R5 ;  /* 0x000000040000758d */ /* 0x000e240001800005 */
[----:B0-----:R-:W-:Y:S05]  /*78d0*/  @!P0 BRA `(.L_x_3732) ;  /* 0xfffffffc00f08947 */ /* 0x001fea000383ffff */
[----:B------:R-:W-:Y:S05]  /*78e0*/  BRA `(.L_x_3730) ;  /* 0x00000000000c7947 */ /* 0x000fea0003800000 */
.L_x_3731:
[----:B------:R-:W2:Y:S02]  /*78f0*/  LD.E R0, desc[UR14][R6.64] ;  /* 0x0000000e06007980 */ /* 0x000ea4000c101900 */
[----:B--2---:R-:W-:-:S05]  /*7900*/  IADD3 R5, PT, PT, R19, R0, RZ ;  /* 0x0000000013057210 */ /* 0x004fca0007ffe0ff */
[----:B------:R0:W-:Y:S02]  /*7910*/  ST.E desc[UR14][R6.64], R5 ;  /* 0x0000000506007985 */ /* 0x0001e4000c10190e */
.L_x_3730:
[----:B------:R-:W-:Y:S05]  /*7920*/  BSYNC.RECONVERGENT B0 ;  /* 0x0000000000007941 */ /* 0x000fea0003800200 */
.L_x_3729:
[----:B------:R1:W-:Y:S01]  /*7930*/  ATOM.E.ADD.F16x2.RN.STRONG.GPU P0, RZ, desc[UR14][R6.64+0x4], R17 ;  /* 0x8000041106ff79a2 */ /* 0x0003e2000c10e10e */
[----:B------:R-:W-:Y:S04]  /*7940*/  BSSY.RECONVERGENT B0, `(.L_x_3733) ;  /* 0x000000e000007945 */ /* 0x000fe80003800200 */
[----:B-1----:R-:W-:Y:S05]  /*7950*/  @P0 BRA `(.L_x_3734) ;  /* 0x0000000000300947 */ /* 0x002fea0003800000 */
[----:B------:R-:W1:Y:S02]  /*7960*/  QSPC.E.S P0, RZ, [R6+0x4] ;  /* 0x0000040006ff73aa */ /* 0x000e640000000500 */
[----:B-1----:R-:W-:Y:S05]  /*7970*/  @!P0 BRA `(.L_x_3735) ;  /* 0x00000000001c8947 */ /* 0x002fea0003800000 */
[----:B------:R-:W-:-:S04]  /*7980*/  MOV R4, R6 ;  /* 0x0000000600047202 */ /* 0x000fc80000000f00 */
[----:B------:R-:W-:-:S07]  /*7990*/  MOV R0, R4 ;  /* 0x0000000400007202 */ /* 0x000fce0000000f00 */
.L_x_3736:
[----:B------:R-:W0:Y:S02]  /*79a0*/  LDS R4, [R0+0x4] ;  /* 0x0000040000047984 */ /* 0x000e240000000800 */
[----:B0-----:R-:W-:-:S05]  /*79b0*/  HADD2 R5, R4, R17 ;  /* 0x0000001104057230 */ /* 0x001fca0000000000 */
[----:B------:R-:W0:Y:S02]  /*79c0*/  ATOMS.CAST.SPIN P0, [R0+0x4], R4, R5 ;  /* 0x000004040000758d */ /* 0x000e240001800005 */
[----:B0-----:R-:W-:Y:S05]  /*79d0*/  @!P0 BRA `(.L_x_3736) ;  /* 0xfffffffc00f08947 */ /* 0x001fea000383ffff */
[----:B------:R-:W-:Y:S05]  /*79e0*/  BRA `(.L_x_3734) ;  /* 0x00000000000c7947 */ /* 0x000fea0003800000 */
.L_x_3735:
[----:B------:R-:W0:Y:S02]  /*79f0*/  LD.E R0, desc[UR14][R6.64+0x4] ;  /* 0x0000040e06007980 */ /* 0x000e24000c101900 */
[----:B0-----:R-:W-:-:S05]  /*7a00*/  IADD3 R5, PT, PT, R17, R0, RZ ;  /* 0x0000000011057210 */ /* 0x001fca0007ffe0ff */
[----:B------:R1:W-:Y:S02]  /*7a10*/  ST.E desc[UR14][R6.64+0x4], R5 ;  /* 0x0000040506007985 */ /* 0x0003e4000c10190e */
.L_x_3734:
[----:B------:R-:W-:Y:S05]  /*7a20*/  BSYNC.RECONVERGENT B0 ;  /* 0x0000000000007941 */ /* 0x000fea0003800200 */
.L_x_3733:
[----:B------:R-:W-:-:S13]  /*7a30*/  PLOP3.LUT P0, PT, PT, PT, UP0, 0x80, 0x8 ;  /* 0x000000000008781c */ /* 0x000fda0003f0f008 */
[----:B------:R-:W-:Y:S05]  /*7a40*/  @!P0 EXIT ;  /* 0x000000000000894d */ /* 0x000fea0003800000 */
[----:B01----:R-:W-:-:S05]  /*7a50*/  MOV R5, UR16 ;  /* 0x0000001000057c02 */ /* 0x003fca0008000f00 */
[----:B------:R-:W-:-:S04]  /*7a60*/  IMAD.WIDE R6, R5, 0x2, R6 ;  /* 0x0000000205067825 */ /* 0x000fc800078e0206 */
        /* <DEDUP_REMOVED lines=9> */
.L_x_3740:
[----:B------:R-:W0:Y:S02]  /*7b00*/  LDS R2, [R0] ;  /* 0x0000000000027984 */ /* 0x000e240000000800 */
[----:B0-----:R-:W-:-:S05]  /*7b10*/  HFMA2 R3, R2, 1, 1, R5 ;  /* 0x3c003c0002037831 */ /* 0x001fca0000000005 */
[----:B------:R-:W0:Y:S02]  /*7b20*/  ATOMS.CAST.SPIN P0, [R0], R2, R3 ;  /* 0x000000020000758d */ /* 0x000e240001800003 */
[----:B0-----:R-:W-:Y:S05]  /*7b30*/  @!P0 BRA `(.L_x_3740) ;  /* 0xfffffffc00f08947 */ /* 0x001fea000383ffff */
[----:B------:R-:W-:Y:S05]  /*7b40*/  BRA `(.L_x_3738) ;  /* 0x00000000000c7947 */ /* 0x000fea0003800000 */
.L_x_3739:
[----:B------:R-:W2:Y:S02]  /*7b50*/  LD.E R0, desc[UR14][R6.64] ;  /* 0x0000000e06007980 */ /* 0x000ea4000c101900 */
[----:B--2---:R-:W-:-:S05]  /*7b60*/  IADD3 R3, PT, PT, R5, R0, RZ ;  /* 0x0000000005037210 */ /* 0x004fca0007ffe0ff */
[----:B------:R0:W-:Y:S02]  /*7b70*/  ST.E desc[UR14][R6.64], R3 ;  /* 0x0000000306007985 */ /* 0x0001e4000c10190e */
.L_x_3738:
[----:B------:R-:W-:Y:S05]  /*7b80*/  BSYNC.RECONVERGENT B0 ;  /* 0x0000000000007941 */ /* 0x000fea0003800200 */
.L_x_3737:
[----:B------:R1:W-:Y:S02]  /*7b90*/  ATOM.E.ADD.F16x2.RN.STRONG.GPU P0, RZ, desc[UR14][R6.64+0x4], R21 ;  /* 0x8000041506ff79a2 */ /* 0x0003e4000c10e10e */
[----:B-1----:R-:W-:Y:S05]  /*7ba0*/  @P0 EXIT ;  /* 0x000000000000094d */ /* 0x002fea0003800000 */
[----:B------:R-:W1:Y:S02]  /*7bb0*/  QSPC.E.S P0, RZ, [R6+0x4] ;  /* 0x0000040006ff73aa */ /* 0x000e640000000500 */
[----:B-1----:R-:W-:Y:S05]  /*7bc0*/  @!P0 BRA `(.L_x_3741) ;  /* 0x00000000001c8947 */ /* 0x002fea0003800000 */
[----:B------:R-:W-:-:S04]  /*7bd0*/  MOV R2, R6 ;  /* 0x0000000600027202 */ /* 0x000fc80000000f00 */
[----:B------:R-:W-:-:S07]  /*7be0*/  MOV R0, R2 ;  /* 0x0000000200007202 */ /* 0x000fce0000000f00 */
.L_x_3742:
[----:B------:R-:W0:Y:S02]  /*7bf0*/  LDS R2, [R0+0x4] ;  /* 0x0000040000027984 */ /* 0x000e240000000800 */
[----:B0-----:R-:W-:-:S05]  /*7c00*/  HADD2 R3, R2, R21 ;  /* 0x0000001502037230 */ /* 0x001fca0000000000 */
[----:B------:R-:W0:Y:S02]  /*7c10*/  ATOMS.CAST.SPIN P0, [R0+0x4], R2, R3 ;  /* 0x000004020000758d */ /* 0x000e240001800003 */
[----:B0-----:R-:W-:Y:S05]  /*7c20*/  @!P0 BRA `(.L_x_3742) ;  /* 0xfffffffc00f08947 */ /* 0x001fea000383ffff */
[----:B------:R-:W-:Y:S05]  /*7c30*/  EXIT ;  /* 0x000000000000794d */ /* 0x000fea0003800000 */
.L_x_3741:
[----:B------:R-:W0:Y:S02]  /*7c40*/  LD.E R0, desc[UR14][R6.64+0x4] ;  /* 0x0000040e06007980 */ /* 0x000e24000c101900 */
[----:B0-----:R-:W-:-:S05]  /*7c50*/  IADD3 R3, PT, PT, R21, R0, RZ ;  /* 0x0000000015037210 */ /* 0x001fca0007ffe0ff */
[----:B------:R-:W-:Y:S01]  /*7c60*/  ST.E desc[UR14][R6.64+0x4], R3 ;  /* 0x0000040306007985 */ /* 0x000fe2000c10190e */
[----:B------:R-:W-:Y:S05]  /*7c70*/  EXIT ;  /* 0x000000000000794d */ /* 0x000fea0003800000 */
.L_x_3743:
        /* <DEDUP_REMOVED lines=16> */
.L_x_5332:


//--------------------- .text._Z23gemm_half_q_half_kernelILi2ELi10ELb1ELb1ELi64EEvPK6__halfPKjS4_S2_PS0_iiiiPKtS7_iiiiiibS2_i --------------------------
	.section	.text._Z23gemm_half_q_half_kernelILi2ELi10ELb1ELb1ELi64EEvPK6__halfPKjS4_S2_PS0_iiiiPKtS7_iiiiiibS2_i,"ax",@progbits
	.align	128
        .global         _Z23gemm_half_q_half_kernelILi2ELi10ELb1ELb1ELi64EEvPK6__halfPKjS4_S2_PS0_iiiiPKtS7_iiiiiibS2_i
        .type           _Z23gemm_half_q_half_kernelILi2ELi10ELb1ELb1ELi64EEvPK6__halfPKjS4_S2_PS0_iiiiPKtS7_iiiiiibS2_i,@function
        .size           _Z23gemm_half_q_half_kernelILi2ELi10ELb1ELb1ELi64EEvPK6__halfPKjS4_S2_PS0_iiiiPKtS7_iiiiiibS2_i,(.L_x_5333 - _Z23gemm_half_q_half_kernelILi2ELi10ELb1ELb1ELi64EEvPK6__halfPKjS4_S2_PS0_iiiiPKtS7_iiiiiibS2_i)
        .other          _Z23gemm_half_q_half_kernelILi2ELi10ELb1ELb1ELi64EEvPK6__halfPKjS4_S2_PS0_iiiiPKtS7_iiiiiibS2_i,@"STO_CUDA_ENTRY STV_DEFAULT"
_Z23gemm_half_q_half_kernelILi2ELi10ELb1ELb1ELi64EEvPK6__halfPKjS4_S2_PS0_iiiiPKtS7_iiiiiibS2_i:
.text._Z23gemm_half_q_half_kernelILi2ELi10ELb1ELb1ELi64EEvPK6__halfPKjS4_S2_PS0_iiiiPKtS7_iiiiiibS2_i:
        /* <DEDUP_REMOVED lines=29> */
[----:B------:R-:W-:Y:S01]  /*01d0*/  PRMT R13, RZ, 0x7610, R13 ;  /* 0x00007610ff0d7816 */ /* 0x000fe2000000000d */
        /* <DEDUP_REMOVED lines=10> */
[----:B------:R-:W-:-:S04]  /*0280*/  @P1 MOV R3, UR10 ;  /* 0x0000000a00031c02 */ /* 0x000fc80008000f00 */
        /* <DEDUP_REMOVED lines=33> */
.L_x_3749:
        /* <DEDUP_REMOVED lines=32> */
.L_x_3748:
        /* <DEDUP_REMOVED lines=20> */
.L_x_3750:
[----:B------:R-:W-:-:S13]  /*07e0*/  ISETP.EQ.AND P1, PT, RZ, UR10, PT ;  /* 0x0000000aff007c0c */ /* 0x000fda000bf22270 */
[----:B------:R-:W-:Y:S05]  /*07f0*/  @!P0 BRA P1, `(.L_x_3745) ;  /* 0x0000000400748947 */ /* 0x000fea0000800000 */
.L_x_3747:
        /* <DEDUP_REMOVED lines=12> */
.L_x_3746:
        /* <DEDUP_REMOVED lines=15> */
.L_x_3753:
        /* <DEDUP_REMOVED lines=32> */
.L_x_3752:
        /* <DEDUP_REMOVED lines=21> */
.L_x_3754:
[----:B------:R-:W-:-:S09]  /*0d00*/  UISETP.NE.OR UP0, UPT, UR10, URZ, UP0 ;  /* 0x000000ff0a00728c */ /* 0x000fd20008705670 */
[----:B------:R-:W-:Y:S05]  /*0d10*/  BRA.U !UP0, `(.L_x_3745) ;  /* 0x00000001082c7547 */ /* 0x000fea000b800000 */
.L_x_3751:
        /* <DEDUP_REMOVED lines=11> */
.L_x_3745:
[----:B------:R-:W-:Y:S05]  /*0dd0*/  BSYNC.RECONVERGENT B0 ;  /* 0x0000000000007941 */ /* 0x000fea0003800200 */
.L_x_3744:
        /* <DEDUP_REMOVED lines=20> */
.L_x_3758:
        /* <DEDUP_REMOVED lines=15> */
.L_x_3757:
        /* <DEDUP_REMOVED lines=12> */
.L_x_3759:
[----:B------:R-:W-:-:S09]  /*10d0*/  UISETP.NE.OR UP0, UPT, UR9, URZ, UP0 ;  /* 0x000000ff0900728c */ /* 0x000fd20008705670 */
[----:B------:R-:W-:Y:S05]  /*10e0*/  BRA.U !UP0, `(.L_x_3755) ;  /* 0x00000001081c7547 */ /* 0x000fea000b800000 */
.L_x_3756:
[----:B01----:R-:W0:Y:S02]  /*10f0*/  LDC.64 R4, c[0x0][0x3a0] ;  /* 0x0000e800ff047b82 */ /* 0x003e240000000a00 */
.L_x_3760:
[C---:B0-----:R-:W-:Y:S01]  /*1100*/  IMAD.WIDE R6, R3.reuse, 0x2, R4 ;  /* 0x0000000203067825 */ /* 0x041fe200078e0204 */
[----:B------:R-:W-:Y:S01]  /*1110*/  UIADD3 UR9, UPT, UPT, UR9, 0x1, URZ ;  /* 0x0000000109097890 */ /* 0x000fe2000fffe0ff */
[----:B------:R-:W-:-:S03]  /*1120*/  IADD3 R3, PT, PT, R3, UR16, RZ ;  /* 0x0000001003037c10 */ /* 0x000fc6000fffe0ff */
[----:B------:R2:W-:Y:S01]  /*1130*/  STG.E.64 desc[UR14][R6.64], RZ ;  /* 0x000000ff06007986 */ /* 0x0005e2000c101b0e */
[----:B------:R-:W-:-:S09]  /*1140*/  UISETP.NE.AND UP0, UPT, UR9, URZ, UPT ;  /* 0x000000ff0900728c */ /* 0x000fd2000bf05270 */
[----:B--2---:R-:W-:Y:S05]  /*1150*/  BRA.U UP0, `(.L_x_3760) ;  /* 0xfffffffd00e87547 */ /* 0x004fea000b83ffff */
.L_x_3755:
        /* <DEDUP_REMOVED lines=19> */
[----:B-----5:R-:W-:-:S07]  /*1290*/  SHF.R.S32.HI R18, RZ, 0x3, R3 ;  /* 0x00000003ff127819 */ /* 0x020fce0000011403 */
.L_x_3762:
[----:B-1----:R-:W-:-:S05]  /*12a0*/  IADD3 R11, PT, PT, R16, R19, RZ ;  /* 0x00000013100b7210 */ /* 0x002fca0007ffe0ff */
        /* <DEDUP_REMOVED lines=12> */
[----:B------:R0:W4:Y:S01]  /*1370*/  LDG.E.U16.CONSTANT R15, desc[UR14][R14.64+0x2] ;  /* 0x0000020e0e0f7981 */ /* 0x000122000c1e9500 */
        /* <DEDUP_REMOVED lines=14> */
[----:B------:R-:W-:-:S04]  /*1460*/  IADD3 R24, PT, PT, R21, 0x1, R24 ;  /* 0x0000000115187810 */ /* 0x000fc80007ffe018 */
[----:B------:R-:W-:Y:S01]  /*1470*/  IADD3 R3, PT, PT, R20, 0x1, R3 ;  /* 0x0000000114037810 */ /* 0x000fe20007ffe003 */
[----:B------:R-:W-:Y:S08]  /*1480*/  I2F.F16 R11, R22 ;  /* 0x00000016000b7306 */ /* 0x000ff00000200c00 */
[----:B------:R-:W0:Y:S08]  /*1490*/  I2F.F16 R24, R24 ;  /* 0x0000001800187306 */ /* 0x000e300000200c00 */
[----:B------:R-:W-:Y:S08]  /*14a0*/  I2F.F16 R14, R14 ;  /* 0x0000000e000e7306 */ /* 0x000ff00000200c00 */
[----:B------:R-:W1:Y:S01]  /*14b0*/  I2F.F16 R3, R3 ;  /* 0x0000000300037306 */ /* 0x000e620000200c00 */
[----:B0-----:R-:W-:-:S02]  /*14c0*/  PRMT R11, R24, 0x5410, R11 ;  /* 0x00005410180b7816 */ /* 0x001fc4000000000b */
[----:B----4-:R-:W-:Y:S02]  /*14d0*/  R2UR UR9, R15 ;  /* 0x000000000f0972ca */ /* 0x010fe400000e0000 */
[----:B------:R-:W-:Y:S01]  /*14e0*/  LEA R2, R19, R1, 0x3 ;  /* 0x0000000113027211 */ /* 0x000fe200078e18ff */
[----:B--2---:R-:W-:Y:S01]  /*14f0*/  HMUL2 R20, R11, R10.H0_H0 ;  /* 0x2000000a0b147232 */ /* 0x004fe20000000000 */
[----:B-1----:R-:W-:-:S05]  /*1500*/  PRMT R3, R14, 0x5410, R3 ;  /* 0x000054100e037816 */ /* 0x002fca0000000003 */
[----:B------:R-:W-:-:S05]  /*1510*/  HMUL2 R21, R3, R10.H0_H0 ;  /* 0x2000000a03157232 */ /* 0x000fca0000000000 */
[----:B------:R3:W-:Y:S01]  /*1520*/  STL.64 [R2], R20 ;  /* 0x0000001402007387 */ /* 0x0007e20000100a00 */
[----:B------:R-:W-:-:S04]  /*1530*/  UIADD3 UR4, UPT, UPT, UR9, UR4, URZ ;  /* 0x0000000409047290 */ /* 0x000fc8000fffe0ff */
[----:B------:R-:W-:Y:S01]  /*1540*/  UISETP.GE.AND UP0, UPT, UR4, UR7, UPT ;  /* 0x000000070400728c */ /* 0x000fe2000bf06270 */
[----:B------:R-:W-:-:S08]  /*1550*/  IADD3 R19, PT, PT, R19, 0x1, RZ ;  /* 0x0000000113137810 */ /* 0x000fd00007ffe0ff */
[----:B---3--:R-:W-:Y:S05]  /*1560*/  BRA.U !UP0, `(.L_x_3762) ;  /* 0xfffffffd084c7547 */ /* 0x008fea000b83ffff */
.L_x_3761:
        /* <DEDUP_REMOVED lines=10> */
[----:B-1----:R-:W-:-:S03]  /*1610*/  HFMA2 R4, -RZ, RZ, 0, 0 ;  /* 0x00000000ff047431 */ /* 0x002fc600000001ff */
[----:B------:R-:W-:Y:S01]  /*1620*/  USHF.R.S32.HI UR9, URZ, 0x1f, UR4 ;  /* 0x0000001fff097899 */ /* 0x000fe20008011404 */
[----:B------:R-:W-:Y:S02]  /*1630*/  MOV R7, RZ ;  /* 0x000000ff00077202 */ /* 0x000fe40000000f00 */
[----:B------:R-:W-:Y:S01]  /*1640*/  CS2R R8, SRZ ;  /* 0x0000000000087805 */ /* 0x000fe2000001ff00 */
[----:B------:R-:W-:Y:S02]  /*1650*/  ULEA.HI UR9, UR9, UR4, URZ, 0x5 ;  /* 0x0000000409097291 */ /* 0x000fe4000f8f28ff */
        /* <DEDUP_REMOVED lines=15> */
.L_x_3763:
        /* <DEDUP_REMOVED lines=8> */
.L_x_3764:
        /* <DEDUP_REMOVED lines=8> */
.L_x_3765:
        /* <DEDUP_REMOVED lines=8> */
.L_x_3766:
        /* <DEDUP_REMOVED lines=8> */
.L_x_3767:
[----:B------:R-:W-:Y:S01]  /*1950*/  ULEA UR4, UR10, UR4, 0x3 ;  /* 0x000000040a047291 */ /* 0x000fe2000f8e18ff */
[----:B------:R-:W0:Y:S01]  /*1960*/  S2UR UR9, SR_CgaCtaId ;  /* 0x00000000000979c3 */ /* 0x000e220000008800 */
[----:B------:R-:W1:Y:S01]  /*1970*/  LDCU.64 UR10, c[0x0][0x388] ;  /* 0x00007100ff0a77ac */ /* 0x000e620008000a00 */
[----:B------:R-:W-:Y:S01]  /*1980*/  VIMNMX R0, PT, PT, R0, UR17, PT ;  /* 0x0000001100007c48 */ /* 0x000fe2000bfe0100 */
[----:B------:R-:W-:Y:S01]  /*1990*/  HFMA2 R14, -RZ, RZ, 0, 0 ;  /* 0x00000000ff0e7431 */ /* 0x000fe200000001ff */
[----:B-----5:R-:W-:Y:S02]  /*19a0*/  PRMT R52, R3, 0x7610, R3 ;  /* 0x0000761003347816 */ /* 0x020fe40000000003 */
        /* <DEDUP_REMOVED lines=8> */
[----:B------:R-:W-:Y:S02]  /*1a30*/  PRMT R18, RZ, 0x5410, RZ ;  /* 0x00005410ff127816 */ /* 0x000fe400000000ff */
[----:B------:R-:W-:Y:S02]  /*1a40*/  IADD3 R6, P0, PT, R12, R5, RZ ;  /* 0x000000050c067210 */ /* 0x000fe40007f1e0ff */
[----:B------:R-:W-:-:S02]  /*1a50*/  IADD3 R19, PT, PT, R19, UR6, RZ ;  /* 0x0000000613137c10 */ /* 0x000fc4000fffe0ff */
        /* <DEDUP_REMOVED lines=17> */
[----:B------:R-:W-:Y:S01]  /*1b70*/  PRMT R15, RZ, 0x7610, R15 ;  /* 0x00007610ff0f7816 */ /* 0x000fe2000000000f */
[----:B------:R-:W0:Y:S02]  /*1b80*/  LDCU UR16, c[0x0][0x3ac] ;  /* 0x00007580ff1077ac */ /* 0x000e240008000800 */
[----:B------:R-:W-:Y:S02]  /*1b90*/  UIADD3.X UR9, UPT, UPT, URZ, UR9, URZ, UP0, !UPT ;  /* 0x00000009ff097290 */ /* 0x000fe400087fe4ff */
[----:B------:R-:W-:Y:S01]  /*1ba0*/  MOV R26, UR10 ;  /* 0x0000000a001a7c02 */ /* 0x000fe20008000f00 */
[----:B------:R-:W-:-:S03]  /*1bb0*/  USEL UR8, UR7, UR17, UP1 ;  /* 0x0000001107087287 */ /* 0x000fc60008800000 */
[----:B------:R-:W-:Y:S02]  /*1bc0*/  MOV R27, UR9 ;  /* 0x00000009001b7c02 */ /* 0x000fe40008000f00 */
[----:B------:R-:W-:Y:S01]  /*1bd0*/  VOTEU.ANY UP0, P0 ;  /* 0x0000000000ff7886 */ /* 0x000fe20000000100 */
[----:B------:R-:W-:-:S11]  /*1be0*/  UISETP.EQ.OR UP0, UPT, UR5, 0x1, !UP0 ;  /* 0x000000010500788c */ /* 0x000fd6000c702670 */
.L_x_3777:
[----:B------:R-:W-:Y:S02]  /*1bf0*/  ISETP.NE.AND P0, PT, R19, UR6, PT ;  /* 0x0000000613007c0c */ /* 0x000fe4000bf05270 */
[----:B------:R-:W-:Y:S02]  /*1c00*/  MOV R20, R22 ;  /* 0x0000001600147202 */ /* 0x000fe40000000f00 */
[----:B------:R-:W-:-:S05]  /*1c10*/  MOV R21, R23 ;  /* 0x0000001700157202 */ /* 0x000fca0000000f00 */
[----:B------:R-:W2:Y:S04]  /*1c20*/  LDG.E.128.CONSTANT R4, desc[UR14][R20.64] ;  /* 0x0000000e14047981 */ /* 0x000ea8000c1e9d00 */
[----:B------:R-:W-:Y:S01]  /*1c30*/  @!P0 LEA R2, R14, R1, 0x3 ;  /* 0x000000010e028211 */ /* 0x000fe200078e18ff */
[----:B------:R-:W5:Y:S05]  /*1c40*/  @!P0 LDG.E.U16.CONSTANT R28, desc[UR14][R26.64] ;  /* 0x0000000e1a1c8981 */ /* 0x000f6a000c1e9500 */
[----:B------:R-:W3:Y:S01]  /*1c50*/  @!P0 LDL.64 R2, [R2+0x8] ;  /* 0x0000080002028983 */ /* 0x000ee20000100a00 */
[----:B0-----:R-:W-:-:S02]  /*1c60*/  MOV R23, UR16 ;  /* 0x0000001000177c02 */ /* 0x001fc40008000f00 */
[----:B------:R-:W-:-:S03]  /*1c70*/  MOV R31, UR16 ;  /* 0x00000010001f7c02 */ /* 0x000fc60008000f00 */
[----:B------:R-:W-:-:S05]  /*1c80*/  IMAD.WIDE R22, R23, 0x4, R20 ;  /* 0x0000000417167825 */ /* 0x000fca00078e0214 */
[----:B------:R2:W5:Y:S01]  /*1c90*/  LDG.E.128.CONSTANT R8, desc[UR14][R22.64] ;  /* 0x0000000e16087981 */ /* 0x000562000c1e9d00 */
[----:B------:R-:W-:Y:S01]  /*1ca0*/  IMAD.WIDE R30, R31, 0x4, R22 ;  /* 0x000000041f1e7825 */ /* 0x000fe200078e0216 */
[----:B------:R-:W-:-:S03]  /*1cb0*/  UISETP.NE.AND UP1, UPT, UR19, URZ, UPT ;  /* 0x000000ff1300728c */ /* 0x000fc6000bf25270 */
[----:B------:R-:W-:Y:S01]  /*1cc0*/  HFMA2 R25, -RZ, RZ, 0, 0.0625 ;  /* 0x00002c00ff197431 */ /* 0x000fe200000001ff */
[C---:B--2---:R-:W-:Y:S02]  /*1cd0*/  LOP3.LUT R23, R5.reuse, 0xf000f, RZ, 0xc0, !PT ;  /* 0x000f000f05177812 */ /* 0x044fe400078ec0ff */
[----:B------:R-:W-:Y:S02]  /*1ce0*/  LOP3.LUT R24, R5, 0xf000f0, RZ, 0xc0, !PT ;  /* 0x00f000f005187812 */ /* 0x000fe400078ec0ff */
[----:B------:R-:W-:Y:S02]  /*1cf0*/  SHF.R.U32.HI R22, RZ, 0x8, R4 ;  /* 0x00000008ff167819 */ /* 0x000fe40000011604 */
[----:B---3--:R-:W-:Y:S02]  /*1d00*/  @!P0 PRMT R52, R3, 0x7610, R52 ;  /* 0x0000761003348816 */ /* 0x008fe40000000034 */
[----:B------:R-:W-:Y:S02]  /*1d10*/  @!P0 PRMT R0, R2, 0x7610, R0 ;  /* 0x0000761002008816 */ /* 0x000fe40000000000 */
[----:B------:R-:W-:-:S02]  /*1d20*/  @!P0 PRMT R52, R52, 0x7610, R3 ;  /* 0x0000761034348816 */ /* 0x000fc40000000003 */
[----:B------:R-:W-:Y:S02]  /*1d30*/  LOP3.LUT R3, R4, 0xf000f0, RZ, 0xc0, !PT ;  /* 0x00f000f004037812 */ /* 0x000fe400078ec0ff */
[----:B------:R-:W-:Y:S02]  /*1d40*/  SHF.R.U32.HI R5, RZ, 0x8, R5 ;  /* 0x00000008ff057819 */ /* 0x000fe40000011605 */
[----:B------:R-:W-:Y:S02]  /*1d50*/  SHF.R.U32.HI R33, RZ, 0x8, R6 ;  /* 0x00000008ff217819 */ /* 0x000fe40000011606 */
[----:B------:R-:W-:Y:S02]  /*1d60*/  SHF.R.U32.HI R36, RZ, 0x8, R7 ;  /* 0x00000008ff247819 */ /* 0x000fe40000011607 */
[----:B------:R-:W-:Y:S02]  /*1d70*/  @!P0 PRMT R0, R0, 0x7610, R2 ;  /* 0x0000761000008816 */ /* 0x000fe40000000002 */
        /* <DEDUP_REMOVED lines=45> */
[----:B------:R-:W-:Y:S06]  /*2050*/  BRA.U !UP1, `(.L_x_3769) ;  /* 0x0000000509687547 */ /* 0x000fec000b800000 */
[----:B------:R-:W0:Y:S01]  /*2060*/  LDS.64 R4, [UR4] ;  /* 0x00000004ff047984 */ /* 0x000e220008000a00 */
[--C-:B------:R-:W-:Y:S02]  /*2070*/  HADD2.F32 R2, -RZ, R24.reuse.H0_H0 ;  /* 0x20000018ff027230 */ /* 0x100fe40000004100 */
[--C-:B------:R-:W-:Y:S01]  /*2080*/  HADD2.F32 R48, -RZ, R45.reuse.H0_H0 ;  /* 0x2000002dff307230 */ /* 0x100fe20000004100 */
[----:B------:R-:W1:Y:S01]  /*2090*/  LDS.64 R22, [UR4+0x8] ;  /* 0x00000804ff167984 */ /* 0x000e620008000a00 */
[----:B------:R-:W-:Y:S02]  /*20a0*/  HADD2.F32 R47, -RZ, R24.H1_H1 ;  /* 0x30000018ff2f7230 */ /* 0x000fe40000004100 */
[----:B------:R-:W-:Y:S02]  /*20b0*/  HADD2.F32 R6, -RZ, R44.H0_H0 ;  /* 0x2000002cff067230 */ /* 0x000fe40000004100 */
[----:B------:R-:W-:Y:S02]  /*20c0*/  HADD2.F32 R49, -RZ, R45.H1_H1 ;  /* 0x3000002dff317230 */ /* 0x000fe40000004100 */
[----:B------:R-:W-:-:S02]  /*20d0*/  HADD2.F32 R54, -RZ, R40.H1_H1 ;  /* 0x30000028ff367230 */ /* 0x000fc40000004100 */
[--C-:B0-----:R-:W-:Y:S02]  /*20e0*/  HADD2.F32 R3, -RZ, R4.reuse.H0_H0 ;  /* 0x20000004ff037230 */ /* 0x101fe40000004100 */
        /* <DEDUP_REMOVED lines=81> */
.L_x_3769:
[----:B------:R0:W5:Y:S01]  /*2600*/  LDG.E.128.CONSTANT R4, desc[UR14][R30.64] ;  /* 0x0000000e1e047981 */ /* 0x000162000c1e9d00 */
[----:B------:R-:W-:-:S05]  /*2610*/  MOV R23, UR16 ;  /* 0x0000001000177c02 */ /* 0x000fca0008000f00 */
[----:B------:R-:W-:Y:S01]  /*2620*/  IMAD.WIDE R22, R23, 0x4, R30 ;  /* 0x0000000417167825 */ /* 0x000fe200078e021e */
[----:B------:R-:W-:Y:S06]  /*2630*/  BRA.U UP0, `(.L_x_3770) ;  /* 0x0000000500687547 */ /* 0x000fec000b800000 */
[----:B------:R-:W1:Y:S01]  /*2640*/  LDS.64 R2, [UR4+0x80] ;  /* 0x00008004ff027984 */ /* 0x000e620008000a00 */
[----:B------:R-:W-:Y:S02]  /*2650*/  HADD2.F32 R53, -RZ, R24.H1_H1 ;  /* 0x30000018ff357230 */ /* 0x000fe40000004100 */
[----:B------:R-:W-:Y:S01]  /*2660*/  HADD2.F32 R46, -RZ, R44.H0_H0 ;  /* 0x2000002cff2e7230 */ /* 0x000fe20000004100 */
[----:B0-----:R-:W0:Y:S01]  /*2670*/  LDS.64 R30, [UR4+0x88] ;  /* 0x00008804ff1e7984 */ /* 0x001e220008000a00 */
[--C-:B-1----:R-:W-:Y:S02]  /*2680*/  HADD2.F32 R48, -RZ, R3.reuse.H0_H0 ;  /* 0x20000003ff307230 */ /* 0x102fe40000004100 */
[----:B------:R-:W-:Y:S02]  /*2690*/  HADD2.F32 R47, -RZ, R3.H1_H1 ;  /* 0x30000003ff2f7230 */ /* 0x000fe40000004100 */
[--C-:B------:R-:W-:Y:S02]  /*26a0*/  HADD2.F32 R51, -RZ, R2.reuse.H0_H0 ;  /* 0x20000002ff337230 */ /* 0x100fe40000004100 */
[----:B------:R-:W-:-:S02]  /*26b0*/  HADD2.F32 R49, -RZ, R2.H1_H1 ;  /* 0x30000002ff317230 */ /* 0x000fc40000004100 */
[----:B------:R-:W-:Y:S02]  /*26c0*/  HADD2.F32 R3, -RZ, R45.H0_H0 ;  /* 0x2000002dff037230 */ /* 0x000fe40000004100 */
[-C--:B------:R-:W-:Y:S01]  /*26d0*/  FFMA.FTZ R46, R46, R51.reuse, RZ ;  /* 0x000000332e2e7223 */ /* 0x080fe200000100ff */
[----:B------:R-:W-:Y:S02]  /*26e0*/  HADD2.F32 R2, -RZ, R24.H0_H0 ;  /* 0x20000018ff027230 */ /* 0x000fe40000004100 */
        /* <DEDUP_REMOVED lines=16> */
[----:B------:R-:W-:Y:S02]  /*27f0*/  HADD2.F32 R33, -RZ, R42.H1_H1 ;  /* 0x3000002aff217230 */ /* 0x000fe40000004100 */
[----:B------:R-:W-:Y:S01]  /*2800*/  FFMA.FTZ R2, R2, R48, R3 ;  /* 0x0000003002027223 */ /* 0x000fe20000010003 */
[----:B------:R-:W-:Y:S02]  /*2810*/  HADD2.F32 R3, -RZ, R43.H1_H1 ;  /* 0x3000002bff037230 */ /* 0x000fe40000004100 */
[--C-:B------:R-:W-:Y:S02]  /*2820*/  HADD2.F32 R46, -RZ, R40.reuse.H0_H0 ;  /* 0x20000028ff2e7230 */ /* 0x100fe40000004100 */
[----:B------:R-:W-:Y:S01]  /*2830*/  FFMA.FTZ R33, R33, R47, R24 ;  /* 0x0000002f21217223 */ /* 0x000fe20000010018 */
[----:B------:R-:W-:-:S02]  /*2840*/  HADD2.F32 R43, -RZ, R40.H1_H1 ;  /* 0x30000028ff2b7230 */ /* 0x000fc40000004100 */
[----:B------:R-:W-:Y:S01]  /*2850*/  FFMA.FTZ R3, R3, R47, R2 ;  /* 0x0000002f03037223 */ /* 0x000fe20000010002 */
[----:B0-----:R-:W-:Y:S02]  /*2860*/  HADD2.F32 R24, -RZ, R30.H0_H0 ;  /* 0x2000001eff187230 */ /* 0x001fe40000004100 */
[----:B------:R-:W-:Y:S01]  /*2870*/  FFMA.FTZ R48, R46, R48, R49 ;  /* 0x000000302e307223 */ /* 0x000fe20000010031 */
[----:B------:R-:W-:Y:S02]  /*2880*/  HADD2.F32 R40, -RZ, R36.H0_H0 ;  /* 0x20000024ff287230 */ /* 0x000fe40000004100 */
[----:B------:R-:W-:Y:S02]  /*2890*/  HADD2.F32 R41, -RZ, R41.H1_H1 ;  /* 0x30000029ff297230 */ /* 0x000fe40000004100 */
[----:B------:R-:W-:Y:S02]  /*28a0*/  HADD2.F32 R30, -RZ, R30.H1_H1 ;  /* 0x3000001eff1e7230 */ /* 0x000fe40000004100 */
        /* <DEDUP_REMOVED lines=23> */
[----:B------:R-:W-:Y:S01]  /*2a20*/  FFMA.FTZ R30, R38, R2, R33 ;  /* 0x00000002261e7223 */ /* 0x000fe20000010021 */
[----:B------:R-:W-:Y:S02]  /*2a30*/  HADD2.F32 R35, -RZ, R35.H1_H1 ;  /* 0x30000023ff237230 */ /* 0x000fe40000004100 */
[----:B------:R-:W-:-:S02]  /*2a40*/  HADD2.F32 R38, -RZ, R32.H0_H0 ;  /* 0x20000020ff267230 */ /* 0x000fc40000004100 */
        /* <DEDUP_REMOVED lines=8> */
[----:B------:R-:W-:-:S02]  /*2ad0*/  HADD2.F32 R3, -RZ, R0.H0_H0 ;  /* 0x20000000ff037230 */ /* 0x000fc40000004100 */
[----:B------:R-:W-:Y:S01]  /*2ae0*/  FFMA.FTZ R2, R35, R31, R2 ;  /* 0x0000001f23027223 */ /* 0x000fe20000010002 */
[----:B------:R-:W-:Y:S02]  /*2af0*/  HADD2.F32 R29, -RZ, R0.H1_H1 ;  /* 0x30000000ff1d7230 */ /* 0x000fe40000004100 */
        /* <DEDUP_REMOVED lines=14> */
.L_x_3770:
[C---:B-----5:R-:W-:Y:S02]  /*2be0*/  LOP3.LUT R29, R9.reuse, 0xf000f, RZ, 0xc0, !PT ;  /* 0x000f000f091d7812 */ /* 0x060fe400078ec0ff */
[----:B0-----:R-:W-:Y:S02]  /*2bf0*/  LOP3.LUT R30, R9, 0xf000f0, RZ, 0xc0, !PT ;  /* 0x00f000f0091e7812 */ /* 0x001fe400078ec0ff */
[----:B------:R-:W-:Y:S02]  /*2c00*/  LOP3.LUT R3, R8, 0xf000f0, RZ, 0xc0, !PT ;  /* 0x00f000f008037812 */ /* 0x000fe400078ec0ff */
[----:B------:R-:W-:Y:S02]  /*2c10*/  SHF.R.U32.HI R9, RZ, 0x8, R9 ;  /* 0x00000008ff097819 */ /* 0x000fe40000011609 */
        /* <DEDUP_REMOVED lines=39> */
[----:B------:R-:W-:Y:S02]  /*2e90*/  HFMA2 R37, R38, R25.H0_H0, -72, -72 ;  /* 0xd480d48026257431 */ /* 0x000fe40000040019 */
[----:B------:R-:W-:-:S02]  /*2ea0*/  HADD2 R38, R39, -1032, -1032 ;  /* 0xe408e40827267430 */ /* 0x000fc40000000000 */
[-C--:B------:R-:W-:Y:S02]  /*2eb0*/  HFMA2 R39, R40, R25.reuse.H0_H0, -72, -72 ;  /* 0xd480d48028277431 */ /* 0x080fe40000040019 */
[----:B------:R-:W-:Y:S02]  /*2ec0*/  HADD2 R40, R3, -1032, -1032 ;  /* 0xe408e40803287430 */ /* 0x000fe40000000000 */
[----:B------:R-:W-:Y:S02]  /*2ed0*/  HFMA2 R41, R10, R25.H0_H0, -72, -72 ;  /* 0xd480d4800a297431 */ /* 0x000fe40000040019 */
[----:B------:R-:W-:Y:S02]  /*2ee0*/  HADD2 R42, R11, -1032, -1032 ;  /* 0xe408e4080b2a7430 */ /* 0x000fe40000000000 */
[----:B------:R-:W-:Y:S02]  /*2ef0*/  HADD2 R44, R44, -1032, -1032 ;  /* 0xe408e4082c2c7430 */ /* 0x000fe40000000000 */
[----:B------:R-:W-:-:S02]  /*2f00*/  HADD2 R46, R9, -1032, -1032 ;  /* 0xe408e408092e7430 */ /* 0x000fc40000000000 */
[----:B------:R-:W-:Y:S01]  /*2f10*/  HFMA2 R32, R48, R25.H0_H0, -72, -72 ;  /* 0xd480d48030207431 */ /* 0x000fe20000040019 */
        /* <DEDUP_REMOVED lines=29> */
[----:B------:R-:W-:Y:S01]  /*30f0*/  FFMA.FTZ R3, R3, R11, R48 ;  /* 0x0000000b03037223 */ /* 0x000fe20000010030 */
[----:B------:R-:W-:Y:S02]  /*3100*/  HADD2.F32 R10, -RZ, R37.H1_H1 ;  /* 0x30000025ff0a7230 */ /* 0x000fe40000004100 */
[----:B------:R-:W-:Y:S01]  /*3110*/  FFMA.FTZ R29, R11, R29, R54 ;  /* 0x0000001d0b1d7223 */ /* 0x000fe20000010036 */
[----:B------:R-:W-:-:S02]  /*3120*/  HADD2.F32 R2, -RZ, R33.H1_H1 ;  /* 0x30000021ff027230 */ /* 0x000fc40000004100 */
[----:B------:R-:W-:Y:S02]  /*3130*/  HADD2.F32 R56, -RZ, R39.H1_H1 ;  /* 0x30000027ff387230 */ /* 0x000fe40000004100 */
[C---:B------:R-:W-:Y:S01]  /*3140*/  FFMA.FTZ R48, R9.reuse, R10, R47 ;  /* 0x0000000a09307223 */ /* 0x040fe2000001002f */
[----:B------:R-:W-:Y:S02]  /*3150*/  HADD2.F32 R8, -RZ, R35.H1_H1 ;  /* 0x30000023ff087230 */ /* 0x000fe40000004100 */
[----:B------:R-:W-:Y:S01]  /*3160*/  FFMA.FTZ R3, R2, R9, R3 ;  /* 0x0000000902037223 */ /* 0x000fe20000010003 */
        /* <DEDUP_REMOVED lines=54> */
.L_x_3771:
[----:B------:R0:W5:Y:S01]  /*34d0*/  LDG.E.128.CONSTANT R8, desc[UR14][R22.64] ;  /* 0x0000000e16087981 */ /* 0x000162000c1e9d00 */
[----:B------:R-:W-:Y:S05]  /*34e0*/  BRA.U UP0, `(.L_x_3772) ;  /* 0x0000000500687547 */ /* 0x000fea000b800000 */
[----:B------:R-:W1:Y:S01]  /*34f0*/  LDS.64 R2, [UR4+0x90] ;  /* 0x00009004ff027984 */ /* 0x000e620008000a00 */
[----:B------:R-:W-:Y:S02]  /*3500*/  HADD2.F32 R51, -RZ, R24.H1_H1 ;  /* 0x30000018ff337230 */ /* 0x000fe40000004100 */
[----:B------:R-:W-:Y:S01]  /*3510*/  HADD2.F32 R29, -RZ, R38.H0_H0 ;  /* 0x20000026ff1d7230 */ /* 0x000fe20000004100 */
[----:B------:R-:W2:Y:S01]  /*3520*/  LDS.64 R30, [UR4+0x98] ;  /* 0x00009804ff1e7984 */ /* 0x000ea20008000a00 */
[----:B------:R-:W-:Y:S02]  /*3530*/  HADD2.F32 R53, -RZ, R34.H1_H1 ;  /* 0x30000022ff357230 */ /* 0x000fe40000004100 */
[--C-:B-1----:R-:W-:Y:S02]  /*3540*/  HADD2.F32 R50, -RZ, R2.reuse.H0_H0 ;  /* 0x20000002ff327230 */ /* 0x102fe40000004100 */
[----:B------:R-:W-:Y:S02]  /*3550*/  HADD2.F32 R49, -RZ, R2.H1_H1 ;  /* 0x30000002ff317230 */ /* 0x000fe40000004100 */
[----:B------:R-:W-:-:S02]  /*3560*/  HADD2.F32 R2, -RZ, R24.H0_H0 ;  /* 0x20000018ff027230 */ /* 0x000fc40000004100 */
[--C-:B------:R-:W-:Y:S02]  /*3570*/  HADD2.F32 R48, -RZ, R3.reuse.H0_H0 ;  /* 0x20000003ff307230 */ /* 0x100fe40000004100 */
[----:B------:R-:W-:Y:S02]  /*3580*/  HADD2.F32 R47, -RZ, R3.H1_H1 ;  /* 0x30000003ff2f7230 */ /* 0x000fe40000004100 */
[----:B------:R-:W-:Y:S01]  /*3590*/  FFMA.FTZ R2, R2, R50, RZ ;  /* 0x0000003202027223 */ /* 0x000fe200000100ff */
[----:B------:R-:W-:Y:S02]  /*35a0*/  HADD2.F32 R3, -RZ, R34.H0_H0 ;  /* 0x20000022ff037230 */ /* 0x000fe40000004100 */
[----:B------:R-:W-:-:S03]  /*35b0*/  HADD2.F32 R24, -RZ, R36.H0_H0 ;  /* 0x20000024ff187230 */ /* 0x000fc60000004100 */
[-C--:B------:R-:W-:Y:S01]  /*35c0*/  FFMA.FTZ R34, R3, R50.reuse, RZ ;  /* 0x0000003203227223 */ /* 0x080fe200000100ff */
[-C--:B------:R-:W-:Y:S01]  /*35d0*/  FFMA.FTZ R3, R51, R49.reuse, R2 ;  /* 0x0000003133037223 */ /* 0x080fe20000010002 */
[-C--:B------:R-:W-:Y:S01]  /*35e0*/  FFMA.FTZ R24, R24, R50.reuse, RZ ;  /* 0x0000003218187223 */ /* 0x080fe200000100ff */
[----:B------:R-:W-:Y:S02]  /*35f0*/  HADD2.F32 R51, -RZ, R36.H1_H1 ;  /* 0x30000024ff337230 */ /* 0x000fe40000004100 */
[----:B------:R-:W-:Y:S01]  /*3600*/  FFMA.FTZ R50, R29, R50, RZ ;  /* 0x000000321d327223 */ /* 0x000fe200000100ff */
[-C--:B------:R-:W-:Y:S01]  /*3610*/  FFMA.FTZ R29, R53, R49.reuse, R34 ;  /* 0x00000031351d7223 */ /* 0x080fe20000010022 */
[----:B------:R-:W-:Y:S02]  /*3620*/  HADD2.F32 R34, -RZ, R35.H0_H0 ;  /* 0x20000023ff227230 */ /* 0x000fe40000004100 */
        /* <DEDUP_REMOVED lines=70> */
.L_x_3772:
[C---:B------:R-:W-:Y:S02]  /*3a90*/  LOP3.LUT R2, R4.reuse, 0xf000f, RZ, 0xc0, !PT ;  /* 0x000f000f04027812 */ /* 0x040fe400078ec0ff */
[----:B------:R-:W-:Y:S02]  /*3aa0*/  LOP3.LUT R3, R4, 0xf000f0, RZ, 0xc0, !PT ;  /* 0x00f000f004037812 */ /* 0x000fe400078ec0ff */
[C---:B------:R-:W-:Y:S02]  /*3ab0*/  LOP3.LUT R24, R5.reuse, 0xf000f, RZ, 0xc0, !PT ;  /* 0x000f000f05187812 */ /* 0x040fe400078ec0ff */
[----:B------:R-:W-:Y:S02]  /*3ac0*/  LOP3.LUT R29, R5, 0xf000f0, RZ, 0xc0, !PT ;  /* 0x00f000f0051d7812 */ /* 0x000fe400078ec0ff */
[----:B------:R-:W-:Y:S02]  /*3ad0*/  SHF.R.U32.HI R4, RZ, 0x8, R4 ;  /* 0x00000008ff047819 */ /* 0x000fe40000011604 */
[----:B------:R-:W-:-:S02]  /*3ae0*/  SHF.R.U32.HI R5, RZ, 0x8, R5 ;  /* 0x00000008ff057819 */ /* 0x000fc40000011605 */
[----:B------:R-:W-:Y:S02]  /*3af0*/  SHF.R.U32.HI R35, RZ, 0x8, R6 ;  /* 0x00000008ff237819 */ /* 0x000fe40000011606 */
[----:B------:R-:W-:Y:S02]  /*3b00*/  SHF.R.U32.HI R39, RZ, 0x8, R7 ;  /* 0x00000008ff277819 */ /* 0x000fe40000011607 */
[C---:B------:R-:W-:Y:S02]  /*3b10*/  LOP3.LUT R30, R6.reuse, 0xf000f, RZ, 0xc0, !PT ;  /* 0x000f000f061e7812 */ /* 0x040fe400078ec0ff */
[----:B------:R-:W-:Y:S02]  /*3b20*/  LOP3.LUT R31, R6, 0xf000f0, RZ, 0xc0, !PT ;  /* 0x00f000f0061f7812 */ /* 0x000fe400078ec0ff */
[C---:B------:R-:W-:Y:S02]  /*3b30*/  LOP3.LUT R37, R7.reuse, 0xf000f, RZ, 0xc0, !PT ;  /* 0x000f000f07257812 */ /* 0x040fe400078ec0ff */
        /* <DEDUP_REMOVED lines=37> */
[----:B-----5:R-:W-:Y:S01]  /*3d90*/  LOP3.LUT R24, R8, 0xf000f, RZ, 0xc0, !PT ;  /* 0x000f000f08187812 */ /* 0x020fe200078ec0ff */
[----:B------:R-:W-:Y:S02]  /*3da0*/  HFMA2 R42, R42, R25.H0_H0, -72, -72 ;  /* 0xd480d4802a2a7431 */ /* 0x000fe40000040019 */
[----:B------:R-:W-:-:S02]  /*3db0*/  HADD2 R43, R7, -1032, -1032 ;  /* 0xe408e408072b7430 */ /* 0x000fc40000000000 */
[-C--:B------:R-:W-:Y:S02]  /*3dc0*/  HFMA2 R44, R44, R25.reuse.H0_H0, -72, -72 ;  /* 0xd480d4802c2c7431 */ /* 0x080fe40000040019 */
[----:B------:R-:W-:Y:S01]  /*3dd0*/  HFMA2 R29, R48, R25.H0_H0, -72, -72 ;  /* 0xd480d480301d7431 */ /* 0x000fe20000040019 */
[----:B------:R-:W-:Y:S06]  /*3de0*/  BRA.U !UP1, `(.L_x_3773) ;  /* 0x0000000509687547 */ /* 0x000fec000b800000 */
[----:B------:R-:W1:Y:S01]  /*3df0*/  LDS.64 R4, [UR4+0x20] ;  /* 0x00002004ff047984 */ /* 0x000e620008000a00 */
[----:B------:R-:W-:Y:S02]  /*3e00*/  HADD2.F32 R50, -RZ, R33.H0_H0 ;  /* 0x20000021ff327230 */ /* 0x000fe40000004100 */
[----:B------:R-:W-:Y:S01]  /*3e10*/  HADD2.F32 R6, -RZ, R37.H0_H0 ;  /* 0x20000025ff067230 */ /* 0x000fe20000004100 */
[----:B------:R-:W2:Y:S01]  /*3e20*/  LDS.64 R30, [UR4+0x28] ;  /* 0x00002804ff1e7984 */ /* 0x000ea20008000a00 */
[----:B------:R-:W-:Y:S02]  /*3e30*/  HADD2.F32 R54, -RZ, R33.H1_H1 ;  /* 0x30000021ff367230 */ /* 0x000fe40000004100 */
[--C-:B------:R-:W-:Y:S02]  /*3e40*/  HADD2.F32 R2, -RZ, R46.reuse.H0_H0 ;  /* 0x2000002eff027230 */ /* 0x100fe40000004100 */
[----:B------:R-:W-:Y:S02]  /*3e50*/  HADD2.F32 R48, -RZ, R46.H1_H1 ;  /* 0x3000002eff307230 */ /* 0x000fe40000004100 */
[----:B-1----:R-:W-:-:S02]  /*3e60*/  HADD2.F32 R3, -RZ, R4.H0_H0 ;  /* 0x20000004ff037230 */ /* 0x002fc40000004100 */
[----:B------:R-:W-:Y:S02]  /*3e70*/  HADD2.F32 R47, -RZ, R4.H1_H1 ;  /* 0x30000004ff2f7230 */ /* 0x000fe40000004100 */
[--C-:B------:R-:W-:Y:S02]  /*3e80*/  HADD2.F32 R4, -RZ, R35.reuse.H0_H0 ;  /* 0x20000023ff047230 */ /* 0x100fe40000004100 */
[C---:B------:R-:W-:Y:S01]  /*3e90*/  FFMA.FTZ R50, R3.reuse, R50, RZ ;  /* 0x0000003203327223 */ /* 0x040fe200000100ff */
[----:B------:R-:W-:Y:S01]  /*3ea0*/  FFMA.FTZ R51, R3, R6, RZ ;  /* 0x0000000603337223 */ /* 0x000fe200000100ff */
[----:B------:R-:W-:Y:S02]  /*3eb0*/  HADD2.F32 R6, -RZ, R35.H1_H1 ;  /* 0x30000023ff067230 */ /* 0x000fe40000004100 */
[----:B------:R-:W-:Y:S01]  /*3ec0*/  FFMA.FTZ R49, R2, R3, RZ ;  /* 0x0000000302317223 */ /* 0x000fe200000100ff */
[----:B------:R-:W-:Y:S01]  /*3ed0*/  FFMA.FTZ R50, R47, R54, R50 ;  /* 0x000000362f327223 */ /* 0x000fe20000010032 */
[----:B------:R-:W-:-:S02]  /*3ee0*/  HADD2.F32 R54, -RZ, R37.H1_H1 ;  /* 0x30000025ff367230 */ /* 0x000fc40000004100 */
[----:B------:R-:W-:Y:S01]  /*3ef0*/  FFMA.FTZ R4, R3, R4, RZ ;  /* 0x0000000403047223 */ /* 0x000fe200000100ff */
[----:B------:R-:W-:Y:S02]  /*3f00*/  HADD2.F32 R7, -RZ, R5.H0_H0 ;  /* 0x20000005ff077230 */ /* 0x000fe40000004100 */
[----:B------:R-:W-:Y:S01]  /*3f10*/  FFMA.FTZ R48, R48, R47, R49 ;  /* 0x0000002f30307223 */ /* 0x000fe20000010031 */
[----:B------:R-:W-:Y:S02]  /*3f20*/  HADD2.F32 R3, -RZ, R32.H0_H0 ;  /* 0x20000020ff037230 */ /* 0x000fe40000004100 */
[C---:B------:R-:W-:Y:S01]  /*3f30*/  FFMA.FTZ R4, R47.reuse, R6, R4 ;  /* 0x000000062f047223 */ /* 0x040fe20000010004 */
[----:B------:R-:W-:Y:S01]  /*3f40*/  FFMA.FTZ R54, R47, R54, R51 ;  /* 0x000000362f367223 */ /* 0x000fe20000010033 */
[----:B------:R-:W-:Y:S02]  /*3f50*/  HADD2.F32 R2, -RZ, R34.H0_H0 ;  /* 0x20000022ff027230 */ /* 0x000fe40000004100 */
        /* <DEDUP_REMOVED lines=13> */
[----:B--2---:R-:W-:Y:S02]  /*4030*/  HADD2.F32 R7, -RZ, R30.H0_H0 ;  /* 0x2000001eff077230 */ /* 0x004fe40000004100 */
        /* <DEDUP_REMOVED lines=53> */
.L_x_3773:
[----:B------:R-:W-:Y:S05]  /*4390*/  BRA.U UP0, `(.L_x_3774) ;  /* 0x0000000500687547 */ /* 0x000fea000b800000 */
[----:B------:R-:W1:Y:S01]  /*43a0*/  LDS.64 R2, [UR4+0xa0] ;  /* 0x0000a004ff027984 */ /* 0x000e620008000a00 */
[----:B------:R-:W-:Y:S02]  /*43b0*/  HADD2.F32 R4, -RZ, R35.H0_H0 ;  /* 0x20000023ff047230 */ /* 0x000fe40000004100 */
[----:B------:R-:W-:Y:S01]  /*43c0*/  HADD2.F32 R5, -RZ, R37.H0_H0 ;  /* 0x20000025ff057230 */ /* 0x000fe20000004100 */
[----:B------:R-:W2:Y:S01]  /*43d0*/  LDS.64 R6, [UR4+0xa8] ;  /* 0x0000a804ff067984 */ /* 0x000ea20008000a00 */
[----:B------:R-:W-:Y:S02]  /*43e0*/  HADD2.F32 R49, -RZ, R46.H1_H1 ;  /* 0x3000002eff317230 */ /* 0x000fe40000004100 */
[----:B------:R-:W-:Y:S02]  /*43f0*/  HADD2.F32 R35, -RZ, R35.H1_H1 ;  /* 0x30000023ff237230 */ /* 0x000fe40000004100 */
[----:B------:R-:W-:Y:S02]  /*4400*/  HADD2.F32 R37, -RZ, R37.H1_H1 ;  /* 0x30000025ff257230 */ /* 0x000fe40000004100 */
[----:B-1----:R-:W-:-:S02]  /*4410*/  HADD2.F32 R31, -RZ, R3.H0_H0 ;  /* 0x20000003ff1f7230 */ /* 0x002fc40000004100 */
        /* <DEDUP_REMOVED lines=28> */
[--C-:B--2---:R-:W-:Y:S02]  /*45e0*/  HADD2.F32 R4, -RZ, R6.reuse.H0_H0 ;  /* 0x20000006ff047230 */ /* 0x104fe40000004100 */
        /* <DEDUP_REMOVED lines=53> */
.L_x_3774:
[----:B------:R-:W-:Y:S02]  /*4940*/  LOP3.LUT R2, R8, 0xf000f0, RZ, 0xc0, !PT ;  /* 0x00f000f008027812 */ /* 0x000fe400078ec0ff */
[C---:B------:R-:W-:Y:S02]  /*4950*/  LOP3.LUT R5, R9.reuse, 0xf000f, RZ, 0xc0, !PT ;  /* 0x000f000f09057812 */ /* 0x040fe400078ec0ff */
[----:B------:R-:W-:Y:S02]  /*4960*/  LOP3.LUT R3, R9, 0xf000f0, RZ, 0xc0, !PT ;  /* 0x00f000f009037812 */ /* 0x000fe400078ec0ff */
[----:B------:R-:W-:Y:S02]  /*4970*/  LOP3.LUT R6, R11, 0xf000f0, RZ, 0xc0, !PT ;  /* 0x00f000f00b067812 */ /* 0x000fe400078ec0ff */
[----:B------:R-:W-:Y:S02]  /*4980*/  SHF.R.U32.HI R8, RZ, 0x8, R8 ;  /* 0x00000008ff087819 */ /* 0x000fe40000011608 */
[----:B------:R-:W-:-:S02]  /*4990*/  SHF.R.U32.HI R9, RZ, 0x8, R9 ;  /* 0x00000008ff097819 */ /* 0x000fc40000011609 */
[----:B------:R-:W-:Y:S02]  /*49a0*/  SHF.R.U32.HI R34, RZ, 0x8, R10 ;  /* 0x00000008ff227819 */ /* 0x000fe4000001160a */
[----:B------:R-:W-:Y:S02]  /*49b0*/  SHF.R.U32.HI R37, RZ, 0x8, R11 ;  /* 0x00000008ff257819 */ /* 0x000fe4000001160b */
        /* <DEDUP_REMOVED lines=9> */
[----:B------:R-:W-:Y:S01]  /*4a50*/  HFMA2 R33, R2, R25.H0_H0, -72, -72 ;  /* 0xd480d48002217431 */ /* 0x000fe20000040019 */
        /* <DEDUP_REMOVED lines=31> */
[----:B------:R-:W-:Y:S02]  /*4c50*/  HADD2 R24, R8, -1032, -1032 ;  /* 0xe408e40808187430 */ /* 0x000fe40000000000 */
[----:B------:R-:W-:-:S02]  /*4c60*/  HADD2 R36, R9, -1032, -1032 ;  /* 0xe408e40809247430 */ /* 0x000fc40000000000 */
[----:B------:R-:W-:Y:S01]  /*4c70*/  HADD2 R34, R2, -1032, -1032 ;  /* 0xe408e40802227430 */ /* 0x000fe20000000000 */
[----:B------:R-:W-:Y:S06]  /*4c80*/  BRA.U !UP1, `(.L_x_3775) ;  /* 0x0000000509687547 */ /* 0x000fec000b800000 */
[----:B------:R-:W1:Y:S01]  /*4c90*/  LDS.64 R4, [UR4+0x30] ;  /* 0x00003004ff047984 */ /* 0x000e620008000a00 */
[--C-:B------:R-:W-:Y:S02]  /*4ca0*/  HADD2.F32 R2, -RZ, R40.reuse.H0_H0 ;  /* 0x20000028ff027230 */ /* 0x100fe40000004100 */
[----:B------:R-:W-:Y:S01]  /*4cb0*/  HADD2.F32 R6, -RZ, R37.H0_H0 ;  /* 0x20000025ff067230 */ /* 0x000fe20000004100 */
[----:B------:R-:W2:Y:S01]  /*4cc0*/  LDS.64 R8, [UR4+0x38] ;  /* 0x00003804ff087984 */ /* 0x000ea20008000a00 */
[--C-:B------:R-:W-:Y:S02]  /*4cd0*/  HADD2.F32 R46, -RZ, R39.reuse.H0_H0 ;  /* 0x20000027ff2e7230 */ /* 0x100fe40000004100 */
[----:B------:R-:W-:Y:S02]  /*4ce0*/  HADD2.F32 R44, -RZ, R40.H1_H1 ;  /* 0x30000028ff2c7230 */ /* 0x000fe40000004100 */
[----:B------:R-:W-:Y:S02]  /*4cf0*/  HADD2.F32 R48, -RZ, R39.H1_H1 ;  /* 0x30000027ff307230 */ /* 0x000fe40000004100 */
[----:B-1----:R-:W-:-:S02]  /*4d00*/  HADD2.F32 R3, -RZ, R4.H0_H0 ;  /* 0x20000004ff037230 */ /* 0x002fc40000004100 */
        /* <DEDUP_REMOVED lines=82> */
.L_x_3775:
[----:B------:R-:W-:Y:S02]  /*5230*/  @!P0 MOV R14, R42 ;  /* 0x0000002a000e8202 */ /* 0x000fe40000000f00 */
[----:B------:R-:W-:Y:S01]  /*5240*/  @!P0 IADD3 R19, PT, PT, R28, UR6, RZ ;  /* 0x000000061c138c10 */ /* 0x000fe2000fffe0ff */
[----:B------:R-:W-:Y:S06]  /*5250*/  BRA.U UP0, `(.L_x_3776) ;  /* 0x0000000500687547 */ /* 0x000fec000b800000 */
[----:B------:R-:W1:Y:S01]  /*5260*/  LDS.64 R2, [UR4+0xb0] ;  /* 0x0000b004ff027984 */ /* 0x000e620008000a00 */
[----:B------:R-:W-:Y:S02]  /*5270*/  HADD2.F32 R43, -RZ, R40.H1_H1 ;  /* 0x30000028ff2b7230 */ /* 0x000fe40000004100 */
[----:B------:R-:W-:Y:S01]  /*5280*/  HADD2.F32 R4, -RZ, R38.H0_H0 ;  /* 0x20000026ff047230 */ /* 0x000fe20000004100 */
[----:B------:R-:W2:Y:S01]  /*5290*/  LDS.64 R6, [UR4+0xb8] ;  /* 0x0000b804ff067984 */ /* 0x000ea20008000a00 */
[----:B------:R-:W-:Y:S02]  /*52a0*/  HADD2.F32 R5, -RZ, R37.H0_H0 ;  /* 0x20000025ff057230 */ /* 0x000fe40000004100 */
[--C-:B-1----:R-:W-:Y:S02]  /*52b0*/  HADD2.F32 R9, -RZ, R3.reuse.H0_H0 ;  /* 0x20000003ff097230 */ /* 0x102fe40000004100 */
        /* <DEDUP_REMOVED lines=32> */
[----:B--2---:R-:W-:Y:S02]  /*54c0*/  HADD2.F32 R4, -RZ, R6.H0_H0 ;  /* 0x20000006ff047230 */ /* 0x004fe40000004100 */
        /* <DEDUP_REMOVED lines=22> */
[--C-:B------:R-:W-:Y:S02]  /*5630*/  HADD2.F32 R8, -RZ, R10.reuse.H0_H0 ;  /* 0x2000000aff087230 */ /* 0x100fe40000004100 */
        /* <DEDUP_REMOVED lines=28> */
.L_x_3776:
        /* <DEDUP_REMOVED lines=8> */
[----:B------:R-:W-:-:S05]  /*5880*/  MOV R3, UR16 ;  /* 0x0000001000037c02 */ /* 0x000fca0008000f00 */
[----:B------:R-:W-:-:S07]  /*5890*/  IMAD.WIDE R2, R3, 0x10, R20 ;  /* 0x0000001003027825 */ /* 0x000fce00078e0214 */
.L_x_3768:
        /* <DEDUP_REMOVED lines=12> */
[----:B------:R-:W-:-:S03]  /*5960*/  UIADD3.X UR8, UPT, UPT, URZ, UR9, URZ, UP0, !UPT ;  /* 0x00000009ff087290 */ /* 0x000fc600087fe4ff */
[----:B------:R-:W-:Y:S01]  /*5970*/  VOTEU.ANY UP0, P0 ;  /* 0x0000000000ff7886 */ /* 0x000fe20000000100 */
[----:B-1----:R-:W-:-:S11]  /*5980*/  UISETP.EQ.OR UP0, UPT, UR5, 0x1, !UP0 ;  /* 0x000000010500788c */ /* 0x002fd6000c702670 */
.L_x_3781:
[----:B------:R-:W-:Y:S01]  /*5990*/  ISETP.NE.AND P0, PT, R19, UR6, PT ;  /* 0x0000000613007c0c */ /* 0x000fe2000bf05270 */
[----:B------:R-:W2:Y:S01]  /*59a0*/  LDG.E.128.CONSTANT R4, desc[UR14][R2.64] ;  /* 0x0000000e02047981 */ /* 0x000ea2000c1e9d00 */
[----:B------:R-:W-:Y:S02]  /*59b0*/  MOV R8, UR10 ;  /* 0x0000000a00087c02 */ /* 0x000fe40008000f00 */
[----:B------:R-:W-:-:S09]  /*59c0*/  MOV R9, UR8 ;  /* 0x0000000800097c02 */ /* 0x000fd20008000f00 */
[----:B------:R-:W-:Y:S01]  /*59d0*/  @!P0 LEA R10, R14, R1, 0x3 ;  /* 0x000000010e0a8211 */ /* 0x000fe200078e18ff */
[----:B------:R0:W3:Y:S05]  /*59e0*/  @!P0 LDG.E.U16.CONSTANT R8, desc[UR14][R8.64] ;  /* 0x0000000e08088981 */ /* 0x0000ea000c1e9500 */
[----:B------:R-:W4:Y:S01]  /*59f0*/  @!P0 LDL.64 R10, [R10+0x8] ;  /* 0x000008000a0a8983 */ /* 0x000f220000100a00 */
[----:B------:R-:W-:Y:S01]  /*5a00*/  MOV R27, 0x3400 ;  /* 0x00003400001b7802 */ /* 0x000fe20000000f00 */
[----:B------:R-:W-:Y:S01]  /*5a10*/  HFMA2 R35, -RZ, RZ, 0, 0.0625 ;  /* 0x00002c00ff237431 */ /* 0x000fe200000001ff */
[----:B------:R-:W-:Y:S01]  /*5a20*/  UISETP.NE.AND UP1, UPT, UR19, URZ, UPT ;  /* 0x000000ff1300728c */ /* 0x000fe2000bf25270 */
[----:B------:R-:W-:-:S02]  /*5a30*/  MOV R43, 0x2400 ;  /* 0x00002400002b7802 */ /* 0x000fc40000000f00 */
[----:B------:R-:W-:Y:S02]  /*5a40*/  @!P0 IADD3 R53, PT, PT, R14, 0x1, RZ ;  /* 0x000000010e358810 */ /* 0x000fe40007ffe0ff */
[C---:B--2---:R-:W-:Y:S02]  /*5a50*/  LOP3.LUT R20, R4.reuse, 0xc000c, RZ, 0xc0, !PT ;  /* 0x000c000c04147812 */ /* 0x044fe400078ec0ff */
[C---:B------:R-:W-:Y:S02]  /*5a60*/  LOP3.LUT R29, R4.reuse, 0x300030, RZ, 0xc0, !PT ;  /* 0x00300030041d7812 */ /* 0x040fe400078ec0ff */
[----:B------:R-:W-:Y:S02]  /*5a70*/  LOP3.LUT R36, R4, 0xc000c0, RZ, 0xc0, !PT ;  /* 0x00c000c004247812 */ /* 0x000fe400078ec0ff */
[----:B0-----:R-:W-:Y:S02]  /*5a80*/  SHF.R.U32.HI R9, RZ, 0x8, R4 ;  /* 0x00000008ff097819 */ /* 0x001fe40000011604 */
[----:B------:R-:W-:-:S02]  /*5a90*/  LOP3.LUT R21, R5, 0xc000c, RZ, 0xc0, !PT ;  /* 0x000c000c05157812 */ /* 0x000fc400078ec0ff */
[----:B------:R-:W-:Y:S02]  /*5aa0*/  LOP3.LUT R28, R5, 0x300030, RZ, 0xc0, !PT ;  /* 0x00300030051c7812 */ /* 0x000fe400078ec0ff */
[----:B---3--:R-:W-:Y:S02]  /*5ab0*/  @!P0 IADD3 R19, PT, PT, R8, UR6, RZ ;  /* 0x0000000608138c10 */ /* 0x008fe4000fffe0ff */
[----:B----4-:R-:W-:Y:S02]  /*5ac0*/  @!P0 PRMT R0, R10, 0x7610, R0 ;  /* 0x000076100a008816 */ /* 0x010fe40000000000 */
[----:B------:R-:W-:Y:S02]  /*5ad0*/  @!P0 PRMT R52, R11, 0x7610, R52 ;  /* 0x000076100b348816 */ /* 0x000fe40000000034 */
[----:B------:R-:W-:Y:S02]  /*5ae0*/  @!P0 PRMT R0, R0, 0x7610, R10 ;  /* 0x0000761000008816 */ /* 0x000fe4000000000a */
[----:B------:R-:W-:-:S02]  /*5af0*/  LOP3.LUT R8, R4, 0x30003, RZ, 0xc0, !PT ;  /* 0x0003000304087812 */ /* 0x000fc400078ec0ff */
[C---:B------:R-:W-:Y:S02]  /*5b00*/  LOP3.LUT R4, R5.reuse, 0x30003, RZ, 0xc0, !PT ;  /* 0x0003000305047812 */ /* 0x040fe400078ec0ff */
        /* <DEDUP_REMOVED lines=132> */
[----:B------:R-:W-:Y:S02]  /*6350*/  HADD2 R5, R5.H0_H0, R5.H1_H1 ;  /* 0x3000000505057230 */ /* 0x000fe40000000800 */
[----:B------:R-:W-:-:S05]  /*6360*/  HADD2 R6, R6.H0_H0, R6.H1_H1 ;  /* 0x3000000606067230 */ /* 0x000fca0000000800 */
[----:B------:R-:W-:-:S05]  /*6370*/  PRMT R5, R5, 0x5410, R6 ;  /* 0x0000541005057816 */ /* 0x000fca0000000006 */
[----:B------:R-:W-:-:S07]  /*6380*/  HFMA2 R16, R5, R52, R16 ;  /* 0x0000003405107231 */ /* 0x000fce0000000010 */
.L_x_3779:
[----:B------:R-:W-:Y:S01]  /*6390*/  @!P0 MOV R14, R53 ;  /* 0x00000035000e8202 */ /* 0x000fe20000000f00 */
[----:B------:R-:W-:Y:S06]  /*63a0*/  BRA.U UP0, `(.L_x_3780) ;  /* 0x0000000100a87547 */ /* 0x000fec000b800000 */
        /* <DEDUP_REMOVED lines=42> */
.L_x_3780:
[----:B------:R-:W-:Y:S01]  /*6650*/  UIADD3 UR10, UP1, UPT, UR10, 0x40, URZ ;  /* 0x000000400a0a7890 */ /* 0x000fe2000ff3e0ff */
[----:B------:R-:W-:Y:S01]  /*6660*/  MOV R5, UR16 ;  /* 0x0000001000057c02 */ /* 0x000fe20008000f00 */
[----:B------:R-:W-:Y:S02]  /*6670*/  UIADD3 UR6, UPT, UPT, UR6, 0x10, URZ ;  /* 0x0000001006067890 */ /* 0x000fe4000fffe0ff */
[----:B------:R-:W-:Y:S02]  /*6680*/  UIADD3.X UR8, UPT, UPT, URZ, UR8, URZ, UP1, !UPT ;  /* 0x00000008ff087290 */ /* 0x000fe40008ffe4ff */
[----:B------:R-:W-:Y:S01]  /*6690*/  UISETP.GE.AND UP1, UPT, UR6, UR7, UPT ;  /* 0x000000070600728c */ /* 0x000fe2000bf26270 */
[----:B------:R-:W-:Y:S01]  /*66a0*/  IMAD.WIDE R2, R5, 0x4, R2 ;  /* 0x0000000405027825 */ /* 0x000fe200078e0202 */
[----:B------:R-:W-:-:S07]  /*66b0*/  UIADD3 UR4, UPT, UPT, UR4, 0x20, URZ ;  /* 0x0000002004047890 */ /* 0x000fce000fffe0ff */
[----:B------:R-:W-:Y:S05]  /*66c0*/  BRA.U !UP1, `(.L_x_3781) ;  /* 0xfffffff109b07547 */ /* 0x000fea000b83ffff */
.L_x_3778:
        /* <DEDUP_REMOVED lines=14> */
.L_x_3785:
[----:B------:R-:W0:Y:S02]  /*67b0*/  LDS R2, [R0] ;  /* 0x0000000000027984 */ /* 0x000e240000000800 */
[----:B0-----:R-:W-:-:S05]  /*67c0*/  HADD2 R3, R2, R15 ;  /* 0x0000000f02037230 */ /* 0x001fca0000000000 */
[----:B------:R-:W0:Y:S02]  /*67d0*/  ATOMS.CAST.SPIN P0, [R0], R2, R3 ;  /* 0x000000020000758d */ /* 0x000e240001800003 */
[----:B0-----:R-:W-:Y:S05]  /*67e0*/  @!P0 BRA `(.L_x_3785) ;  /* 0xfffffffc00f08947 */ /* 0x001fea000383ffff */
[----:B------:R-:W-:Y:S05]  /*67f0*/  BRA `(.L_x_3783) ;  /* 0x00000000000c7947 */ /* 0x000fea0003800000 */
.L_x_3784:
[----:B------:R-:W2:Y:S02]  /*6800*/  LD.E R0, desc[UR14][R4.64] ;  /* 0x0000000e04007980 */ /* 0x000ea4000c101900 */
[----:B--2---:R-:W-:-:S05]  /*6810*/  IADD3 R3, PT, PT, R15, R0, RZ ;  /* 0x000000000f037210 */ /* 0x004fca0007ffe0ff */
[----:B------:R0:W-:Y:S02]  /*6820*/  ST.E desc[UR14][R4.64], R3 ;  /* 0x0000000304007985 */ /* 0x0001e4000c10190e */
.L_x_3783:
[----:B------:R-:W-:Y:S05]  /*6830*/  BSYNC.RECONVERGENT B0 ;  /* 0x0000000000007941 */ /* 0x000fea0003800200 */
.L_x_3782:
[----:B------:R1:W-:Y:S01]  /*6840*/  ATOM.E.ADD.F16x2.RN.STRONG.GPU P0, RZ, desc[UR14][R4.64+0x4], R7 ;  /* 0x8000040704ff79a2 */ /* 0x0003e2000c10e10e */
[----:B------:R-:W-:Y:S04]  /*6850*/  BSSY.RECONVERGENT B0, `(.L_x_3786) ;  /* 0x000000e000007945 */ /* 0x000fe80003800200 */
[----:B-1----:R-:W-:Y:S05]  /*6860*/  @P0 BRA `(.L_x_3787) ;  /* 0x0000000000300947 */ /* 0x002fea0003800000 */
[----:B------:R-:W1:Y:S02]  /*6870*/  QSPC.E.S P0, RZ, [R4+0x4] ;  /* 0x0000040004ff73aa */ /* 0x000e640000000500 */
[----:B-1----:R-:W-:Y:S05]  /*6880*/  @!P0 BRA `(.L_x_3788) ;  /* 0x00000000001c8947 */ /* 0x002fea0003800000 */
[----:B------:R-:W-:-:S04]  /*6890*/  MOV R2, R4 ;  /* 0x0000000400027202 */ /* 0x000fc80000000f00 */
[----:B------:R-:W-:-:S07]  /*68a0*/  MOV R0, R2 ;  /* 0x0000000200007202 */ /* 0x000fce0000000f00 */
.L_x_3789:
[----:B------:R-:W0:Y:S02]  /*68b0*/  LDS R2, [R0+0x4] ;  /* 0x0000040000027984 */ /* 0x000e240000000800 */
[----:B0-----:R-:W-:-:S05]  /*68c0*/  HFMA2 R3, R2, 1, 1, R7 ;  /* 0x3c003c0002037831 */ /* 0x001fca0000000007 */
[----:B------:R-:W0:Y:S02]  /*68d0*/  ATOMS.CAST.SPIN P0, [R0+0x4], R2, R3 ;  /* 0x000004020000758d */ /* 0x000e240001800003 */
[----:B0-----:R-:W-:Y:S05]  /*68e0*/  @!P0 BRA `(.L_x_3789) ;  /* 0xfffffffc00f08947 */ /* 0x001fea000383ffff */
[----:B------:R-:W-:Y:S05]  /*68f0*/  BRA `(.L_x_3787) ;  /* 0x00000000000c7947 */ /* 0x000fea0003800000 */
.L_x_3788:
[----:B------:R-:W0:Y:S02]  /*6900*/  LD.E R0, desc[UR14][R4.64+0x4] ;  /* 0x0000040e04007980 */ /* 0x000e24000c101900 */
[----:B0-----:R-:W-:-:S05]  /*6910*/  IADD3 R3, PT, PT, R7, R0, RZ ;  /* 0x0000000007037210 */ /* 0x001fca0007ffe0ff */
[----:B------:R1:W-:Y:S02]  /*6920*/  ST.E desc[UR14][R4.64+0x4], R3 ;  /* 0x0000040304007985 */ /* 0x0003e4000c10190e */
.L_x_3787:
[----:B------:R-:W-:Y:S05]  /*6930*/  BSYNC.RECONVERGENT B0 ;  /* 0x0000000000007941 */ /* 0x000fea0003800200 */
.L_x_3786:
        /* <DEDUP_REMOVED lines=13> */
.L_x_3793:
[----:B------:R-:W0:Y:S02]  /*6a10*/  LDS R2, [R0] ;  /* 0x0000000000027984 */ /* 0x000e240000000800 */
[----:B0-----:R-:W-:-:S05]  /*6a20*/  HADD2 R3, R2, R17 ;  /* 0x0000001102037230 */ /* 0x001fca0000000000 */
[----:B------:R-:W0:Y:S02]  /*6a30*/  ATOMS.CAST.SPIN P0, [R0], R2, R3 ;  /* 0x000000020000758d */ /* 0x000e240001800003 */
[----:B0-----:R-:W-:Y:S05]  /*6a40*/  @!P0 BRA `(.L_x_3793) ;  /* 0xfffffffc00f08947 */ /* 0x001fea000383ffff */
[----:B------:R-:W-:Y:S05]  /*6a50*/  BRA `(.L_x_3791) ;  /* 0x00000000000c7947 */ /* 0x000fea0003800000 */
.L_x_3792:
[----:B------:R-:W2:Y:S02]  /*6a60*/  LD.E R0, desc[UR14][R4.64] ;  /* 0x0000000e04007980 */ /* 0x000ea4000c101900 */
[----:B--2---:R-:W-:-:S05]  /*6a70*/  IADD3 R3, PT, PT, R17, R0, RZ ;  /* 0x0000000011037210 */ /* 0x004fca0007ffe0ff */
[----:B------:R0:W-:Y:S02]  /*6a80*/  ST.E desc[UR14][R4.64], R3 ;  /* 0x0000000304007985 */ /* 0x0001e4000c10190e */
.L_x_3791:
[----:B------:R-:W-:Y:S05]  /*6a90*/  BSYNC.RECONVERGENT B0 ;  /* 0x0000000000007941 */ /* 0x000fea0003800200 */
.L_x_3790:
[----:B------:R1:W-:Y:S02]  /*6aa0*/  ATOM.E.ADD.F16x2.RN.STRONG.GPU P0, RZ, desc[UR14][R4.64+0x4], R13 ;  /* 0x8000040d04ff79a2 */ /* 0x0003e4000c10e10e */
[----:B-1----:R-:W-:Y:S05]  /*6ab0*/  @P0 EXIT ;  /* 0x000000000000094d */ /* 0x002fea0003800000 */
[----:B------:R-:W1:Y:S02]  /*6ac0*/  QSPC.E.S P0, RZ, [R4+0x4] ;  /* 0x0000040004ff73aa */ /* 0x000e640000000500 */
[----:B-1----:R-:W-:Y:S05]  /*6ad0*/  @!P0 BRA `(.L_x_3794) ;  /* 0x00000000001c8947 */ /* 0x002fea0003800000 */
[----:B------:R-:W-:-:S04]  /*6ae0*/  MOV R2, R4 ;  /* 0x0000000400027202 */ /* 0x000fc80000000f00 */
[----:B------:R-:W-:-:S07]  /*6af0*/  MOV R0, R2 ;  /* 0x0000000200007202 */ /* 0x000fce0000000f00 */
.L_x_3795:
[----:B------:R-:W0:Y:S02]  /*6b00*/  LDS R2, [R0+0x4] ;  /* 0x0000040000027984 */ /* 0x000e240000000800 */
[----:B0-----:R-:W-:-:S05]  /*6b10*/  HFMA2 R3, R2, 1, 1, R13 ;  /* 0x3c003c0002037831 */ /* 0x001fca000000000d */
[----:B------:R-:W0:Y:S02]  /*6b20*/  ATOMS.CAST.SPIN P0, [R0+0x4], R2, R3 ;  /* 0x000004020000758d */ /* 0x000e240001800003 */
[----:B0-----:R-:W-:Y:S05]  /*6b30*/  @!P0 BRA `(.L_x_3795) ;  /* 0xfffffffc00f08947 */ /* 0x001fea000383ffff */
[----:B------:R-:W-:Y:S05]  /*6b40*/  EXIT ;  /* 0x000000000000794d */ /* 0x000fea0003800000 */
.L_x_3794:
[----:B------:R-:W0:Y:S02]  /*6b50*/  LD.E R0, desc[UR14][R4.64+0x4] ;  /* 0x0000040e04007980 */ /* 0x000e24000c101900 */
[----:B0-----:R-:W-:-:S05]  /*6b60*/  IADD3 R3, PT, PT, R13, R0, RZ ;  /* 0x000000000d037210 */ /* 0x001fca0007ffe0ff */
[----:B------:R-:W-:Y:S01]  /*6b70*/  ST.E desc[UR14][R4.64+0x4], R3 ;  /* 0x0000040304007985 */ /* 0x000fe2000c10190e */
[----:B------:R-:W-:Y:S05]  /*6b80*/  EXIT ;  /* 0x000000000000794d */ /* 0x000fea0003800000 */
.L_x_3796:
        /* <DEDUP_REMOVED lines=15> */
.L_x_5333:


//--------------------- .text._Z23gemm_half_q_half_kernelILi2ELi172ELb1ELb1ELi64EEvPK6__halfPKjS4_S2_PS0_iiiiPKtS7_iiiiiibS2_i --------------------------
	.section	.text._Z23gemm_half_q_half_kernelILi2ELi172ELb1ELb1ELi64EEvPK6__halfPKjS4_S2_PS0_iiiiPKtS7_iiiiiibS2_i,"ax",@progbits
	.align	128
        .global         _Z23gemm_half_q_half_kernelILi2ELi172ELb1ELb1ELi64EEvPK6__halfPKjS4_S2_PS0_iiiiPKtS7_iiiiiibS2_i
        .type           _Z23gemm_half_q_half_kernelILi2ELi172ELb1ELb1ELi64EEvPK6__halfPKjS4_S2_PS0_iiiiPKtS7_iiiiiibS2_i,@function
        .size           _Z23gemm_half_q_half_kernelILi2ELi172ELb1ELb1ELi64EEvPK6__halfPKjS4_S2_PS0_iiiiPKtS7_iiiiiibS2_i,(.L_x_5334 - _Z23gemm_half_q_half_kernelILi2ELi172ELb1ELb1ELi64EEvPK6__halfPKjS4_S2_PS0_iiiiPKtS7_iiiiiibS2_i)
        .other          _Z23gemm_half_q_half_kernelILi2ELi172ELb1ELb1ELi64EEvPK6__halfPKjS4_S2_PS0_iiiiPKtS7_iiiiiibS2_i,@"STO_CUDA_ENTRY STV_DEFAULT"
_Z23gemm_half_q_half_kernelILi2ELi172ELb1ELb1ELi64EEvPK6__halfPKjS4_S2_PS0_iiiiPKtS7_iiiiiibS2_i:
.text._Z23gemm_half_q_half_kernelILi2ELi172ELb1ELb1ELi64EEvPK6__halfPKjS4_S2_PS0_iiiiPKtS7_iiiiiibS2_i:
        /* <DEDUP_REMOVED lines=64> */
.L_x_3802:
        /* <DEDUP_REMOVED lines=32> */
.L_x_3801:
        /* <DEDUP_REMOVED lines=20> */
.L_x_3803:
[----:B------:R-:W-:-:S13]  /*0740*/  ISETP.EQ.AND P1, PT, R16, RZ, PT ;  /* 0x000000ff1000720c */ /* 0x000fda0003f22270 */
[----:B------:R-:W-:Y:S05]  /*0750*/  @!P0 BRA P1, `(.L_x_3798) ;  /* 0x0000000400788947 */ /* 0x000fea0000800000 */
.L_x_3800:
        /* <DEDUP_REMOVED lines=12> */
.L_x_3799:
        /* <DEDUP_REMOVED lines=16> */
.L_x_3806:
        /* <DEDUP_REMOVED lines=32> */
.L_x_3805:
        /* <DEDUP_REMOVED lines=21> */
.L_x_3807:
[----:B------:R-:W-:-:S13]  /*0c70*/  ISETP.NE.OR P0, PT, R16, RZ, P0 ;  /* 0x000000ff1000720c */ /* 0x000fda0000705670 */
[----:B------:R-:W-:Y:S05]  /*0c80*/  @!P0 BRA `(.L_x_3798) ;  /* 0x00000000002c8947 */ /* 0x000fea0003800000 */
.L_x_3804:
        /* <DEDUP_REMOVED lines=11> */
.L_x_3798:
[----:B0-----:R-:W-:Y:S05]  /*0d40*/  BSYNC.RECONVERGENT B0 ;  /* 0x0000000000007941 */ /* 0x001fea0003800200 */
.L_x_3797:
        /* <DEDUP_REMOVED lines=21> */
.L_x_3811:
        /* <DEDUP_REMOVED lines=15> */
.L_x_3810:
        /* <DEDUP_REMOVED lines=12> */
.L_x_3812:
[----:B------:R-:W-:-:S13]  /*1050*/  ISETP.NE.OR P0, PT, R16, RZ, P0 ;  /* 0x000000ff1000720c */ /* 0x000fda0000705670 */
[----:B------:R-:W-:Y:S05]  /*1060*/  @!P0 BRA `(.L_x_3808) ;  /* 0x00000000001c8947 */ /* 0x000fea0003800000 */
.L_x_3809:
[----:B01----:R-:W0:Y:S02]  /*1070*/  LDC.64 R6, c[0x0][0x3a0] ;  /* 0x0000e800ff067b82 */ /* 0x003e240000000a00 */
.L_x_3813:
[----:B0-----:R-:W-:Y:S01]  /*1080*/  IMAD.WIDE R8, R0, 0x2, R6 ;  /* 0x0000000200087825 */ /* 0x001fe200078e0206 */
[----:B------:R-:W-:Y:S02]  /*1090*/  IADD3 R16, PT, PT, R16, 0x1, RZ ;  /* 0x0000000110107810 */ /* 0x000fe40007ffe0ff */
[----:B------:R-:W-:Y:S02]  /*10a0*/  IADD3 R0, PT, PT, R0, R43, RZ ;  /* 0x0000002b00007210 */ /* 0x000fe40007ffe0ff */
[----:B------:R2:W-:Y:S01]  /*10b0*/  STG.E.64 desc[UR8][R8.64], RZ ;  /* 0x000000ff08007986 */ /* 0x0005e2000c101b08 */
[----:B------:R-:W-:-:S13]  /*10c0*/  ISETP.NE.AND P0, PT, R16, RZ, PT ;  /* 0x000000ff1000720c */ /* 0x000fda0003f05270 */
[----:B--2---:R-:W-:Y:S05]  /*10d0*/  @P0 BRA `(.L_x_3813) ;  /* 0xfffffffc00e80947 */ /* 0x004fea000383ffff */
.L_x_3808:
        /* <DEDUP_REMOVED lines=15> */
.L_x_3815:
        /* <DEDUP_REMOVED lines=44> */
.L_x_3814:
        /* <DEDUP_REMOVED lines=27> */
.L_x_3816:
        /* <DEDUP_REMOVED lines=8> */
.L_x_3817:
        /* <DEDUP_REMOVED lines=8> */
.L_x_3818:
        /* <DEDUP_REMOVED lines=8> */
.L_x_3819:
        /* <DEDUP_REMOVED lines=8> */
.L_x_3820:
        /* <DEDUP_REMOVED lines=37> */
.L_x_3830:
        /* <DEDUP_REMOVED lines=300> */
.L_x_3822:
        /* <DEDUP_REMOVED lines=129> */
.L_x_3823:
        /* <DEDUP_REMOVED lines=195> */
.L_x_3824:
        /* <DEDUP_REMOVED lines=129> */
.L_x_3825:
        /* <DEDUP_REMOVED lines=144> */
.L_x_3826:
        /* <DEDUP_REMOVED lines=91> */
.L_x_3827:
        /* <DEDUP_REMOVED lines=93> */
.L_x_3828:
        /* <DEDUP_REMOVED lines=93> */
.L_x_3829:
        /* <DEDUP_REMOVED lines=8> */
.L_x_3821:
        /* <DEDUP_REMOVED lines=13> */
.L_x_3836:
[----:B------:R-:W0:Y:S01]  /*6540*/  LDC R43, c[0x0][0x3ac] ;  /* 0x0000eb00ff2b7b82 */ /* 0x000e220000000800 */
[----:B------:R-:W-:Y:S01]  /*6550*/  ISETP.NE.AND P1, PT, R44, R55, PT ;  /* 0x000000372c00720c */ /* 0x000fe20003f25270 */
[----:B------:R-:W2:-:S12]  /*6560*/  LDG.E.128.CONSTANT R32, desc[UR8][R24.64] ;  /* 0x0000000818207981 */ /* 0x000e98000c1e9d00 */
[----:B------:R-:W-:Y:S01]  /*6570*/  @!P1 LEA R38, R58, R1, 0x3 ;  /* 0x000000013a269211 */ /* 0x000fe200078e18ff */
[----:B------:R-:W5:Y:S05]  /*6580*/  @!P1 LDG.E.U16.CONSTANT R31, desc[UR8][R26.64] ;  /* 0x000000081a1f9981 */ /* 0x000f6a000c1e9500 */
[----:B------:R-:W3:Y:S01]  /*6590*/  @!P1 LDL.64 R38, [R38+0x8] ;  /* 0x0000080026269983 */ /* 0x000ee20000100a00 */
[----:B0-----:R-:W-:-:S04]  /*65a0*/  IMAD.WIDE R16, R43, 0x4, R24 ;  /* 0x000000042b107825 */ /* 0x001fc800078e0218 */
[C---:B------:R-:W-:Y:S02]  /*65b0*/  IMAD.WIDE R36, R43.reuse, 0x4, R16 ;  /* 0x000000042b247825 */ /* 0x040fe400078e0210 */
[----:B-1----:R-:W4:Y:S04]  /*65c0*/  LDG.E.128.CONSTANT R16, desc[UR8][R16.64] ;  /* 0x0000000810107981 */ /* 0x002f28000c1e9d00 */
[----:B------:R0:W4:Y:S01]  /*65d0*/  LDG.E.128.CONSTANT R20, desc[UR8][R36.64] ;  /* 0x0000000824147981 */ /* 0x000122000c1e9d00 */
[----:B------:R-:W-:-:S04]  /*65e0*/  IMAD.WIDE R4, R43, 0x4, R36 ;  /* 0x000000042b047825 */ /* 0x000fc800078e0224 */
[C---:B------:R-:W-:Y:S02]  /*65f0*/  IMAD.WIDE R8, R43.reuse, 0x4, R4 ;  /* 0x000000042b087825 */ /* 0x040fe400078e0204 */
[----:B------:R-:W5:Y:S02]  /*6600*/  LDG.E.128.CONSTANT R4, desc[UR8][R4.64] ;  /* 0x0000000804047981 */ /* 0x000f64000c1e9d00 */
[----:B------:R-:W-:Y:S02]  /*6610*/  IMAD.WIDE R2, R43, 0x4, R8 ;  /* 0x000000042b027825 */ /* 0x000fe400078e0208 */
[----:B------:R-:W5:Y:S04]  /*6620*/  LDG.E.128.CONSTANT R8, desc[UR8][R8.64] ;  /* 0x0000000808087981 */ /* 0x000f68000c1e9d00 */
[----:B------:R1:W5:Y:S01]  /*6630*/  LDG.E.128.CONSTANT R12, desc[UR8][R2.64] ;  /* 0x00000008020c7981 */ /* 0x000362000c1e9d00 */
[----:B------:R-:W-:-:S04]  /*6640*/  @!P1 IADD3 R0, PT, PT, R58, 0x1, RZ ;  /* 0x000000013a009810 */ /* 0x000fc80007ffe0ff */
[----:B------:R-:W-:Y:S02]  /*6650*/  @!P1 MOV R58, R0 ;  /* 0x00000000003a9202 */ /* 0x000fe40000000f00 */
[----:B------:R-:W-:Y:S02]  /*6660*/  ISETP.NE.AND P2, PT, R45, RZ, PT ;  /* 0x000000ff2d00720c */ /* 0x000fe40003f45270 */
[----:B--2---:R-:W-:Y:S02]  /*6670*/  LOP3.LUT R0, R32, 0x3f003f, RZ, 0xc0, !PT ;  /* 0x003f003f20007812 */ /* 0x004fe400078ec0ff */
[--C-:B------:R-:W-:Y:S02]  /*6680*/  SHF.R.U32.HI R28, RZ, 0x6, R32.reuse ;  /* 0x00000006ff1c7819 */ /* 0x100fe40000011620 */
[----:B------:R-:W-:Y:S02]  /*6690*/  SHF.R.U32.HI R32, RZ, 0xc, R32 ;  /* 0x0000000cff207819 */ /* 0x000fe40000011620 */
[----:B0-----:R-:W-:-:S02]  /*66a0*/  LOP3.LUT R36, R33, 0x3f003f, RZ, 0xc0, !PT ;  /* 0x003f003f21247812 */ /* 0x001fc400078ec0ff */
        /* <DEDUP_REMOVED lines=175> */
.L_x_3832:
        /* <DEDUP_REMOVED lines=43> */
.L_x_3833:
        /* <DEDUP_REMOVED lines=30> */
[--C-:B------:R-:W-:Y:S02]  /*7630*/  SHF.R.U32.HI R53, RZ, 0x6, R11.reuse ;  /* 0x00000006ff357819 */ /* 0x100fe4000001160b */
        /* <DEDUP_REMOVED lines=13> */
[----:B------:R-:W-:Y:S02]  /*7710*/  LOP3.LUT R8, R11, 0xf000f, RZ, 0xc0, !PT ;  /* 0x000f000f0b087812 */ /* 0x000fe400078ec0ff */
[----:B------:R-:W-:Y:S02]  /*7720*/  SHF.R.U32.HI R33, RZ, 0x6, R6 ;  /* 0x00000006ff217819 */ /* 0x000fe40000011606 */
[----:B------:R-:W-:Y:S02]  /*7730*/  SHF.R.U32.HI R51, RZ, 0x6, R7 ;  /* 0x00000006ff337819 */ /* 0x000fe40000011607 */
[----:B------:R-:W-:-:S02]  /*7740*/  LOP3.LUT R49, R49, 0x64006400, RZ, 0xfc, !PT ;  /* 0x6400640031317812 */ /* 0x000fc400078efcff */
[----:B------:R-:W-:Y:S02]  /*7750*/  LOP3.LUT R6, R12, 0x3f003f, RZ, 0xc0, !PT ;  /* 0x003f003f0c067812 */ /* 0x000fe400078ec0ff */
[--C-:B------:R-:W-:Y:S02]  /*7760*/  SHF.R.U32.HI R7, RZ, 0x6, R12.reuse ;  /* 0x00000006ff077819 */ /* 0x100fe4000001160c */
[----:B------:R-:W-:Y:S02]  /*7770*/  LOP3.LUT R10, R10, 0xf000f, RZ, 0xc0, !PT ;  /* 0x000f000f0a0a7812 */ /* 0x000fe400078ec0ff */
[----:B------:R-:W-:Y:S02]  /*7780*/  LOP3.LUT R32, R32, 0x64006400, RZ, 0xfc, !PT ;  /* 0x6400640020207812 */ /* 0x000fe400078efcff */
[----:B------:R-:W-:Y:S02]  /*7790*/  SHF.R.U32.HI R12, RZ, 0xa, R12 ;  /* 0x0000000aff0c7819 */ /* 0x000fe4000001160c */
        /* <DEDUP_REMOVED lines=8> */
[----:B------:R-:W-:Y:S02]  /*7820*/  LOP3.LUT R51, R51, 0x3f003f, RZ, 0xc0, !PT ;  /* 0x003f003f33337812 */ /* 0x000fe400078ec0ff */
[----:B------:R-:W-:Y:S01]  /*7830*/  LOP3.LUT R20, R13, 0x64006400, RZ, 0xfc, !PT ;  /* 0x640064000d147812 */ /* 0x000fe200078efcff */
[----:B------:R-:W-:Y:S01]  /*7840*/  HADD2 R13, R32, -1056, -1056 ;  /* 0xe420e420200d7430 */ /* 0x000fe20000000000 */
[----:B------:R-:W-:Y:S02]  /*7850*/  LOP3.LUT R53, R53, 0x3f003f, RZ, 0xc0, !PT ;  /* 0x003f003f35357812 */ /* 0x000fe400078ec0ff */
[----:B------:R-:W-:Y:S01]  /*7860*/  LOP3.LUT R9, R9, 0x300030, R12, 0xf8, !PT ;  /* 0x0030003009097812 */ /* 0x000fe200078ef80c */
[----:B------:R-:W-:Y:S01]  /*7870*/  HADD2 R20, R20, -1056, -1056 ;  /* 0xe420e42014147430 */ /* 0x000fe20000000000 */
        /* <DEDUP_REMOVED lines=108> */
.L_x_3834:
        /* <DEDUP_REMOVED lines=46> */
.L_x_3835:
        /* <DEDUP_REMOVED lines=8> */
.L_x_3831:
        /* <DEDUP_REMOVED lines=13> */
.L_x_3846:
[----:B------:R-:W-:Y:S01]  /*8370*/  ISETP.NE.AND P1, PT, R44, R55, PT ;  /* 0x000000372c00720c */ /* 0x000fe20003f25270 */
[----:B------:R-:W0:Y:S01]  /*8380*/  LDC R43, c[0x0][0x3ac] ;  /* 0x0000eb00ff2b7b82 */ /* 0x000e220000000800 */
[----:B------:R-:W2:Y:S11]  /*8390*/  LDG.E.128.CONSTANT R28, desc[UR8][R20.64] ;  /* 0x00000008141c7981 */ /* 0x000eb6000c1e9d00 */
[----:B------:R-:W-:Y:S01]  /*83a0*/  @!P1 LEA R2, R58, R1, 0x3 ;  /* 0x000000013a029211 */ /* 0x000fe200078e18ff */
[----:B------:R3:W5:Y:S05]  /*83b0*/  @!P1 LDG.E.U16.CONSTANT R27, desc[UR8][R22.64] ;  /* 0x00000008161b9981 */ /* 0x00076a000c1e9500 */
[----:B------:R-:W4:Y:S01]  /*83c0*/  @!P1 LDL.64 R2, [R2+0x8] ;  /* 0x0000080002029983 */ /* 0x000f220000100a00 */
[----:B0-----:R-:W-:-:S04]  /*83d0*/  IMAD.WIDE R16, R43, 0x4, R20 ;  /* 0x000000042b107825 */ /* 0x001fc800078e0214 */
[C---:B------:R-:W-:Y:S02]  /*83e0*/  IMAD.WIDE R12, R43.reuse, 0x4, R16 ;  /* 0x000000042b0c7825 */ /* 0x040fe400078e0210 */
[----:B-1----:R-:W5:Y:S02]  /*83f0*/  LDG.E.128.CONSTANT R16, desc[UR8][R16.64] ;  /* 0x0000000810107981 */ /* 0x002f64000c1e9d00 */
        /* <DEDUP_REMOVED lines=9> */
[C---:B------:R-:W-:Y:S02]  /*8490*/  LOP3.LUT R35, R31.reuse, 0xf000f, RZ, 0xc0, !PT ;  /* 0x000f000f1f237812 */ /* 0x040fe400078ec0ff */
[----:B------:R-:W-:-:S02]  /*84a0*/  LOP3.LUT R36, R31, 0xf000f0, RZ, 0xc0, !PT ;  /* 0x00f000f01f247812 */ /* 0x000fc400078ec0ff */
[----:B------:R-:W-:Y:S02]  /*84b0*/  LOP3.LUT R0, R28, 0xf000f, RZ, 0xc0, !PT ;  /* 0x000f000f1c007812 */ /* 0x000fe400078ec0ff */
[----:B------:R-:W-:Y:S02]  /*84c0*/  SHF.R.U32.HI R29, RZ, 0x8, R29 ;  /* 0x00000008ff1d7819 */ /* 0x000fe4000001161d */
[----:B------:R-:W-:Y:S02]  /*84d0*/  LOP3.LUT R26, R30, 0xf000f, RZ, 0xc0, !PT ;  /* 0x000f000f1e1a7812 */ /* 0x000fe400078ec0ff */
[----:B----4-:R-:W-:Y:S02]  /*84e0*/  @!P1 PRMT R41, R2, 0x7610, R41 ;  /* 0x0000761002299816 */ /* 0x010fe40000000029 */
[----:B------:R-:W-:Y:S02]  /*84f0*/  @!P1 PRMT R40, R3, 0x7610, R40 ;  /* 0x0000761003289816 */ /* 0x000fe40000000028 */
[----:B------:R-:W-:-:S02]  /*8500*/  @!P1 PRMT R41, R41, 0x7610, R2 ;  /* 0x0000761029299816 */ /* 0x000fc40000000002 */
[----:B------:R-:W-:Y:S02]  /*8510*/  LOP3.LUT R2, R28, 0xf000f0, RZ, 0xc0, !PT ;  /* 0x00f000f01c027812 */ /* 0x000fe400078ec0ff */
[----:B------:R-:W-:Y:S02]  /*8520*/  LOP3.LUT R34, R30, 0xf000f0, RZ, 0xc0, !PT ;  /* 0x00f000f01e227812 */ /* 0x000fe400078ec0ff */
[----:B------:R-:W-:Y:S02]  /*8530*/  SHF.R.U32.HI R31, RZ, 0x8, R31 ;  /* 0x00000008ff1f7819 */ /* 0x000fe4000001161f */
[----:B------:R-:W-:Y:S02]  /*8540*/  SHF.R.U32.HI R28, RZ, 0x8, R28 ;  /* 0x00000008ff1c7819 */ /* 0x000fe4000001161c */
[----:B------:R-:W-:Y:S02]  /*8550*/  SHF.R.U32.HI R30, RZ, 0x8, R30 ;  /* 0x00000008ff1e7819 */ /* 0x000fe4000001161e */
[----:B------:R-:W-:-:S02]  /*8560*/  LOP3.LUT R32, R24, 0x64006400, RZ, 0xfc, !PT ;  /* 0x6400640018207812 */ /* 0x000fc400078efcff */
[----:B------:R-:W-:Y:S02]  /*8570*/  @!P1 PRMT R40, R40, 0x7610, R3 ;  /* 0x0000761028289816 */ /* 0x000fe40000000003 */
        /* <DEDUP_REMOVED lines=29> */
[----:B------:R-:W-:Y:S02]  /*8750*/  HADD2 R30, R0, -1032, -1032 ;  /* 0xe408e408001e7430 */ /* 0x000fe40000000000 */
[----:B------:R-:W-:Y:S02]  /*8760*/  HFMA2 R24, R2, R5.H0_H0, -72, -72 ;  /* 0xd480d48002187431 */ /* 0x000fe40000040005 */
[----:B------:R-:W-:-:S02]  /*8770*/  HADD2 R26, R4, -1032, -1032 ;  /* 0xe408e408041a7430 */ /* 0x000fc40000000000 */
[----:B------:R-:W-:Y:S02]  /*8780*/  HADD2 R36, R3, -1032, -1032 ;  /* 0xe408e40803247430 */ /* 0x000fe40000000000 */
[-C--:B------:R-:W-:Y:S02]  /*8790*/  HFMA2 R37, R28, R5.reuse.H0_H0, -72, -72 ;  /* 0xd480d4801c257431 */ /* 0x080fe40000040005 */
[----:B------:R-:W-:Y:S02]  /*87a0*/  HADD2 R38, R38, -1032, -1032 ;  /* 0xe408e40826267430 */ /* 0x000fe40000000000 */
[----:B------:R-:W-:Y:S02]  /*87b0*/  HADD2 R49, R49, -1032, -1032 ;  /* 0xe408e40831317430 */ /* 0x000fe40000000000 */
[----:B------:R-:W-:Y:S02]  /*87c0*/  HFMA2 R51, R60, R5.H0_H0, -72, -72 ;  /* 0xd480d4803c337431 */ /* 0x000fe40000040005 */
[----:B------:R-:W-:-:S02]  /*87d0*/  HADD2 R52, R29, -1032, -1032 ;  /* 0xe408e4081d347430 */ /* 0x000fc40000000000 */
[----:B------:R-:W-:Y:S01]  /*87e0*/  HFMA2 R53, R62, R5.H0_H0, -72, -72 ;  /* 0xd480d4803e357431 */ /* 0x000fe20000040005 */
[----:B---3--:R-:W-:Y:S06]  /*87f0*/  @!P2 BRA `(.L_x_3838) ;  /* 0x000000040068a947 */ /* 0x008fec0003800000 */
[----:B------:R-:W0:Y:S01]  /*8800*/  LDS.64 R60, [UR4] ;  /* 0x00000004ff3c7984 */ /* 0x000e220008000a00 */
        /* <DEDUP_REMOVED lines=89> */
.L_x_3838:
[----:B------:R-:W-:Y:S05]  /*8da0*/  @P0 BRA `(.L_x_3839) ;  /* 0x0000000400680947 */ /* 0x000fea0003800000 */
[----:B------:R-:W0:Y:S01]  /*8db0*/  LDS.64 R2, [UR4+0x80] ;  /* 0x00008004ff027984 */ /* 0x000e220008000a00 */
[--C-:B------:R-:W-:Y:S02]  /*8dc0*/  HADD2.F32 R0, -RZ, R30.reuse.H0_H0 ;  /* 0x2000001eff007230 */ /* 0x100fe40000004100 */
[----:B------:R-:W-:Y:S01]  /*8dd0*/  HADD2.F32 R63, -RZ, R30.H1_H1 ;  /* 0x3000001eff3f7230 */ /* 0x000fe20000004100 */
[----:B------:R-:W1:Y:S01]  /*8de0*/  LDS.64 R28, [UR4+0x88] ;  /* 0x00008804ff1c7984 */ /* 0x000e620008000a00 */
[----:B------:R-:W-:Y:S02]  /*8df0*/  HADD2.F32 R4, -RZ, R34.H0_H0 ;  /* 0x20000022ff047230 */ /* 0x000fe40000004100 */
[----:B------:R-:W-:Y:S02]  /*8e00*/  HADD2.F32 R65, -RZ, R26.H1_H1 ;  /* 0x3000001aff417230 */ /* 0x000fe40000004100 */
[----:B------:R-:W-:Y:S02]  /*8e10*/  HADD2.F32 R67, -RZ, R34.H1_H1 ;  /* 0x30000022ff437230 */ /* 0x000fe40000004100 */
[----:B------:R-:W-:-:S02]  /*8e20*/  HADD2.F32 R30, -RZ, R52.H0_H0 ;  /* 0x20000034ff1e7230 */ /* 0x000fc40000004100 */
[----:B------:R-:W-:Y:S02]  /*8e30*/  HADD2.F32 R52, -RZ, R52.H1_H1 ;  /* 0x30000034ff347230 */ /* 0x000fe40000004100 */
        /* <DEDUP_REMOVED lines=33> */
[--C-:B------:R-:W-:Y:S02]  /*9050*/  HADD2.F32 R26, -RZ, R49.reuse.H0_H0 ;  /* 0x20000031ff1a7230 */ /* 0x100fe40000004100 */
        /* <DEDUP_REMOVED lines=47> */
.L_x_3839:
[C---:B-----5:R-:W-:Y:S02]  /*9350*/  LOP3.LUT R4, R17.reuse, 0xf000f, RZ, 0xc0, !PT ;  /* 0x000f000f11047812 */ /* 0x060fe400078ec0ff */
[----:B------:R-:W-:Y:S02]  /*9360*/  LOP3.LUT R24, R17, 0xf000f0, RZ, 0xc0, !PT ;  /* 0x00f000f011187812 */ /* 0x000fe400078ec0ff */
[----:B------:R-:W-:Y:S02]  /*9370*/  SHF.R.U32.HI R31, RZ, 0x8, R18 ;  /* 0x00000008ff1f7819 */ /* 0x000fe40000011612 */
[C---:B------:R-:W-:Y:S02]  /*9380*/  LOP3.LUT R0, R16.reuse, 0xf000f, RZ, 0xc0, !PT ;  /* 0x000f000f10007812 */ /* 0x040fe400078ec0ff */
[----:B------:R-:W-:Y:S02]  /*9390*/  LOP3.LUT R2, R16, 0xf000f0, RZ, 0xc0, !PT ;  /* 0x00f000f010027812 */ /* 0x000fe400078ec0ff */
        /* <DEDUP_REMOVED lines=40> */
[----:B------:R-:W-:-:S02]  /*9620*/  HFMA2 R29, R30, R5.H0_H0, -72, -72 ;  /* 0xd480d4801e1d7431 */ /* 0x000fc40000040005 */
[----:B------:R-:W-:Y:S02]  /*9630*/  HADD2 R30, R32, -1032, -1032 ;  /* 0xe408e408201e7430 */ /* 0x000fe40000000000 */
        /* <DEDUP_REMOVED lines=96> */
.L_x_3840:
        /* <DEDUP_REMOVED lines=10> */
[-C--:B------:R-:W-:Y:S01]  /*9ce0*/  FFMA.FTZ R0, R0, R49.reuse, RZ ;  /* 0x0000003100007223 */ /* 0x080fe200000100ff */
[----:B------:R-:W-:Y:S02]  /*9cf0*/  HADD2.F32 R52, -RZ, R3.H1_H1 ;  /* 0x30000003ff347230 */ /* 0x000fe40000004100 */
[----:B------:R-:W-:Y:S01]  /*9d00*/  FFMA.FTZ R4, R4, R49, RZ ;  /* 0x0000003104047223 */ /* 0x000fe200000100ff */
[--C-:B------:R-:W-:Y:S02]  /*9d10*/  HADD2.F32 R2, -RZ, R19.reuse.H0_H0 ;  /* 0x20000013ff027230 */ /* 0x100fe40000004100 */
[-C--:B------:R-:W-:Y:S01]  /*9d20*/  FFMA.FTZ R0, R57, R51.reuse, R0 ;  /* 0x0000003339007223 */ /* 0x080fe20000010000 */
[----:B------:R-:W-:Y:S02]  /*9d30*/  HADD2.F32 R3, -RZ, R28.H0_H0 ;  /* 0x2000001cff037230 */ /* 0x000fe40000004100 */
[----:B------:R-:W-:Y:S01]  /*9d40*/  FFMA.FTZ R4, R59, R51, R4 ;  /* 0x000000333b047223 */ /* 0x000fe20000010004 */
[----:B------:R-:W-:-:S02]  /*9d50*/  HADD2.F32 R19, -RZ, R19.H1_H1 ;  /* 0x30000013ff137230 */ /* 0x000fc40000004100 */
[-C--:B------:R-:W-:Y:S01]  /*9d60*/  FFMA.FTZ R2, R2, R49.reuse, RZ ;  /* 0x0000003102027223 */ /* 0x080fe200000100ff */
[----:B------:R-:W-:Y:S02]  /*9d70*/  HADD2.F32 R57, -RZ, R29.H0_H0 ;  /* 0x2000001dff397230 */ /* 0x000fe40000004100 */
[----:B------:R-:W-:Y:S01]  /*9d80*/  FFMA.FTZ R24, R3, R49, RZ ;  /* 0x0000003103187223 */ /* 0x000fe200000100ff */
[----:B------:R-:W-:Y:S02]  /*9d90*/  HADD2.F32 R49, -RZ, R28.H1_H1 ;  /* 0x3000001cff317230 */ /* 0x000fe40000004100 */
        /* <DEDUP_REMOVED lines=69> */
.L_x_3841:
        /* <DEDUP_REMOVED lines=143> */
.L_x_3842:
        /* <DEDUP_REMOVED lines=91> */
.L_x_3843:
        /* <DEDUP_REMOVED lines=17> */
[----:B------:R-:W-:Y:S01]  /*b1a0*/  LOP3.LUT R16, R10, 0x64006400, RZ, 0xfc, !PT ;  /* 0x640064000a107812 */ /* 0x000fe200078efcff */
[----:B------:R-:W-:Y:S01]  /*b1b0*/  HFMA2 R10, R2, R5.H0_H0, -72, -72 ;  /* 0xd480d480020a7431 */ /* 0x000fe20000040005 */
[----:B------:R-:W-:-:S02]  /*b1c0*/  LOP3.LUT R18, R13, 0x64006400, RZ, 0xfc, !PT ;  /* 0x640064000d127812 */ /* 0x000fc400078efcff */
[C---:B------:R-:W-:Y:S01]  /*b1d0*/  LOP3.LUT R3, R8.reuse, 0xf000f0, RZ, 0xc0, !PT ;  /* 0x00f000f008037812 */ /* 0x040fe200078ec0ff */
        /* <DEDUP_REMOVED lines=122> */
.L_x_3844:
[----:B------:R-:W-:Y:S02]  /*b980*/  @!P1 IADD3 R55, PT, PT, R27, R44, RZ ;  /* 0x0000002c1b379210 */ /* 0x000fe40007ffe0ff */
[----:B------:R-:W-:Y:S02]  /*b990*/  MOV R8, R20 ;  /* 0x0000001400087202 */ /* 0x000fe40000000f00 */
[----:B------:R-:W-:Y:S01]  /*b9a0*/  MOV R9, R21 ;  /* 0x0000001500097202 */ /* 0x000fe20000000f00 */
[----:B------:R-:W-:Y:S06]  /*b9b0*/  @P0 BRA `(.L_x_3845) ;  /* 0x0000000400680947 */ /* 0x000fec0003800000 */
        /* <DEDUP_REMOVED lines=41> */
[--C-:B------:R-:W-:Y:S02]  /*bc50*/  HADD2.F32 R12, -RZ, R29.reuse.H0_H0 ;  /* 0x2000001dff0c7230 */ /* 0x100fe40000004100 */
        /* <DEDUP_REMOVED lines=12> */
[----:B------:R-:W-:Y:S02]  /*bd20*/  HADD2.F32 R0, -RZ, R14.H0_H0 ;  /* 0x2000000eff007230 */ /* 0x000fe40000004100 */
[----:B------:R-:W-:Y:S02]  /*bd30*/  HADD2.F32 R30, -RZ, R30.H1_H1 ;  /* 0x3000001eff1e7230 */ /* 0x000fe40000004100 */
[----:B------:R-:W-:Y:S01]  /*bd40*/  FFMA.FTZ R17, R28, R20, R17 ;  /* 0x000000141c117223 */ /* 0x000fe20000010011 */
[----:B------:R-:W-:-:S02]  /*bd50*/  HADD2.F32 R4, -RZ, R15.H0_H0 ;  /* 0x2000000fff047230 */ /* 0x000fc40000004100 */
[----:B------:R-:W-:Y:S01]  /*bd60*/  FFMA.FTZ R0, R0, R2, R3 ;  /* 0x0000000200007223 */ /* 0x000fe20000010003 */
[----:B------:R-:W-:Y:S02]  /*bd70*/  HADD2.F32 R10, -RZ, R16.H0_H0 ;  /* 0x20000010ff0a7230 */ /* 0x000fe40000004100 */
[----:B------:R-:W-:Y:S01]  /*bd80*/  FFMA.FTZ R33, R30, R20, R33 ;  /* 0x000000141e217223 */ /* 0x000fe20000010021 */
        /* <DEDUP_REMOVED lines=29> */
.L_x_3845:
        /* <DEDUP_REMOVED lines=8> */
.L_x_3837:
        /* <DEDUP_REMOVED lines=11> */
[----:B-1----:R-:W-:-:S09]  /*c090*/  IADD3.X R19, PT, PT, RZ, R3, RZ, P1, !PT ;  /* 0x00000003ff137210 */ /* 0x002fd20000ffe4ff */
.L_x_3850:
        /* <DEDUP_REMOVED lines=9> */
[----:B------:R-:W-:-:S05]  /*c130*/  @!P1 MOV R18, R0 ;  /* 0x0000000000129202 */ /* 0x000fca0000000f00 */
[----:B------:R0:W5:Y:S01]  /*c140*/  @!P1 LDG.E.U16.CONSTANT R53, desc[UR8][R18.64] ;  /* 0x0000000812359981 */ /* 0x000162000c1e9500 */
[----:B------:R-:W-:Y:S01]  /*c150*/  HFMA2 R36, -RZ, RZ, 0, 0.125 ;  /* 0x00003000ff247431 */ /* 0x000fe200000001ff */
[----:B------:R-:W-:Y:S02]  /*c160*/  MOV R12, 0x2400 ;  /* 0x00002400000c7802 */ /* 0x000fe40000000f00 */
[----:B------:R-:W-:Y:S02]  /*c170*/  ISETP.NE.AND P2, PT, R45, RZ, PT ;  /* 0x000000ff2d00720c */ /* 0x000fe40003f45270 */
[----:B------:R-:W-:Y:S02]  /*c180*/  @!P1 IADD3 R90, PT, PT, R58, 0x1, RZ ;  /* 0x000000013a5a9810 */ /* 0x000fe40007ffe0ff */
[C---:B--2---:R-:W-:Y:S02]  /*c190*/  LOP3.LUT R81, R20.reuse, 0x70007, RZ, 0xc0, !PT ;  /* 0x0007000714517812 */ /* 0x044fe400078ec0ff */
[----:B------:R-:W-:-:S02]  /*c1a0*/  LOP3.LUT R16, R20, 0x380038, RZ, 0xc0, !PT ;  /* 0x0038003814107812 */ /* 0x000fc400078ec0ff */
[--C-:B------:R-:W-:Y:S02]  /*c1b0*/  SHF.R.U32.HI R67, RZ, 0x6, R20.reuse ;  /* 0x00000006ff437819 */ /* 0x100fe40000011614 */
[C---:B------:R-:W-:Y:S02]  /*c1c0*/  LOP3.LUT R83, R23.reuse, 0x70007, RZ, 0xc0, !PT ;  /* 0x0007000717537812 */ /* 0x040fe400078ec0ff */
[----:B------:R-:W-:Y:S02]  /*c1d0*/  LOP3.LUT R31, R23, 0x380038, RZ, 0xc0, !PT ;  /* 0x00380038171f7812 */ /* 0x000fe400078ec0ff */
[----:B------:R-:W-:Y:S02]  /*c1e0*/  SHF.R.U32.HI R70, RZ, 0x6, R23 ;  /* 0x00000006ff467819 */ /* 0x000fe40000011617 */
[----:B------:R-:W-:Y:S02]  /*c1f0*/  SHF.R.U32.HI R20, RZ, 0xf, R20 ;  /* 0x0000000fff147819 */ /* 0x000fe40000011614 */
[----:B---3--:R-:W-:-:S02]  /*c200*/  @!P1 PRMT R41, R24, 0x7610, R41 ;  /* 0x0000761018299816 */ /* 0x008fc40000000029 */
[----:B------:R-:W-:Y:S02]  /*c210*/  @!P1 PRMT R40, R25, 0x7610, R40 ;  /* 0x0000761019289816 */ /* 0x000fe40000000028 */
[----:B------:R-:W-:Y:S02]  /*c220*/  @!P1 PRMT R41, R41, 0x7610, R24 ;  /* 0x0000761029299816 */ /* 0x000fe40000000018 */
[----:B------:R-:W-:Y:S02]  /*c230*/  @!P1 PRMT R40, R40, 0x7610, R25 ;  /* 0x0000761028289816 */ /* 0x000fe40000000019 */
[C---:B------:R-:W-:Y:S02]  /*c240*/  LOP3.LUT R80, R21.reuse, 0x70007, RZ, 0xc0, !PT ;  /* 0x0007000715507812 */ /* 0x040fe400078ec0ff */
[----:B------:R-:W-:Y:S02]  /*c250*/  LOP3.LUT R24, R21, 0x380038, RZ, 0xc0, !PT ;  /* 0x0038003815187812 */ /* 0x000fe400078ec0ff */
[----:B------:R-:W-:-:S02]  /*c260*/  SHF.R.U32.HI R68, RZ, 0x6, R21 ;  /* 0x00000006ff447819 */ /* 0x000fc40000011615 */
[----:B------:R-:W-:Y:S02]  /*c270*/  SHF.R.U32.HI R25, RZ, 0xf, R21 ;  /* 0x0000000fff197819 */ /* 0x000fe40000011615 */
[--C-:B------:R-:W-:Y:S02]  /*c280*/  SHF.R.U32.HI R28, RZ, 0xf, R22.reuse ;  /* 0x0000000fff1c7819 */ /* 0x100fe40000011616 */
[----:B------:R-:W-:Y:S02]  /*c290*/  SHF.R.U32.HI R23, RZ, 0xf, R23 ;  /* 0x0000000fff177819 */ /* 0x000fe40000011617 */
[C---:B------:R-:W-:Y:S02]  /*c2a0*/  LOP3.LUT R82, R22.reuse, 0x70007, RZ, 0xc0, !PT ;  /* 0x0007000716527812 */ /* 0x040fe400078ec0ff */
[----:B------:R-:W-:Y:S02]  /*c2b0*/  LOP3.LUT R27, R22, 0x380038, RZ, 0xc0, !PT ;  /* 0x00380038161b7812 */ /* 0x000fe400078ec0ff */
[----:B------:R-:W-:-:S02]  /*c2c0*/  SHF.R.U32.HI R69, RZ, 0x6, R22 ;  /* 0x00000006ff457819 */ /* 0x000fc40000011616 */
[C---:B----4-:R-:W-:Y:S02]  /*c2d0*/  LOP3.LUT R14, R8.reuse, 0x70007, RZ, 0xc0, !PT ;  /* 0x00070007080e7812 */ /* 0x050fe400078ec0ff */
[----:B0-----:R-:W-:Y:S02]  /*c2e0*/  LOP3.LUT R18, R8, 0x380038, RZ, 0xc0, !PT ;  /* 0x0038003808127812 */ /* 0x001fe400078ec0ff */
[--C-:B------:R-:W-:Y:S02]  /*c2f0*/  SHF.R.U32.HI R13, RZ, 0x6, R8.reuse ;  /* 0x00000006ff0d7819 */ /* 0x100fe40000011608 */
[----:B------:R-:W-:Y:S02]  /*c300*/  SHF.R.U32.HI R21, RZ, 0xe, R8 ;  /* 0x0000000eff157819 */ /* 0x000fe40000011608 */
        /* <DEDUP_REMOVED lines=22> */
[C---:B------:R-:W-:Y:S02]  /*c470*/  LOP3.LUT R77, R6.reuse, 0x70007, RZ, 0xc0, !PT ;  /* 0x00070007064d7812 */ /* 0x040fe400078ec0ff */
[----:B------:R-:W-:Y:S02]  /*c480*/  LOP3.LUT R30, R6, 0x380038, RZ, 0xc0, !PT ;  /* 0x00380038061e7812 */ /* 0x000fe400078ec0ff */
[----:B------:R-:W-:Y:S02]  /*c490*/  SHF.R.U32.HI R76, RZ, 0x6, R6 ;  /* 0x00000006ff4c7819 */ /* 0x000fe40000011606 */
[----:B------:R-:W-:-:S02]  /*c4a0*/  LOP3.LUT R4, R21, 0x40004, R4, 0xf8, !PT ;  /* 0x0004000415047812 */ /* 0x000fc400078ef804 */
[----:B------:R-:W-:Y:S02]  /*c4b0*/  SHF.R.U32.HI R6, RZ, 0xd, R6 ;  /* 0x0000000dff067819 */ /* 0x000fe40000011606 */
[----:B------:R-:W-:Y:S02]  /*c4c0*/  LOP3.LUT R21, R16, 0x64006400, RZ, 0xfc, !PT ;  /* 0x6400640010157812 */ /* 0x000fe400078efcff */
[----:B------:R-:W-:Y:S02]  /*c4d0*/  LOP3.LUT R16, R67, 0x380038, RZ, 0xc0, !PT ;  /* 0x0038003843107812 */ /* 0x000fe400078ec0ff */
[----:B------:R-:W-:Y:S02]  /*c4e0*/  LOP3.LUT R25, R25, 0x10001, RZ, 0xc0, !PT ;  /* 0x0001000119197812 */ /* 0x000fe400078ec0ff */
[----:B------:R-:W-:Y:S02]  /*c4f0*/  LOP3.LUT R6, R23, 0x40004, R6, 0xf8, !PT ;  /* 0x0004000417067812 */ /* 0x000fe400078ef806 */
[----:B------:R-:W-:-:S02]  /*c500*/  LOP3.LUT R75, R5, 0x70007, RZ, 0xc0, !PT ;  /* 0x00070007054b7812 */ /* 0x000fc400078ec0ff */
[----:B------:R-:W-:Y:S02]  /*c510*/  LOP3.LUT R28, R5, 0x380038, RZ, 0xc0, !PT ;  /* 0x00380038051c7812 */ /* 0x000fe400078ec0ff */
[--C-:B------:R-:W-:Y:S02]  /*c520*/  SHF.R.U32.HI R10, RZ, 0x6, R5.reuse ;  /* 0x00000006ff0a7819 */ /* 0x100fe40000011605 */
[----:B------:R-:W-:Y:S02]  /*c530*/  LOP3.LUT R23, R16, 0x64006400, RZ, 0xfc, !PT ;  /* 0x6400640010177812 */ /* 0x000fe400078efcff */
[----:B------:R-:W-:Y:S02]  /*c540*/  LOP3.LUT R22, R25, 0x20002, R22, 0xf8, !PT ;  /* 0x0002000219167812 */ /* 0x000fe400078ef816 */
[----:B------:R-:W-:Y:S02]  /*c550*/  SHF.R.U32.HI R5, RZ, 0xd, R5 ;  /* 0x0000000dff057819 */ /* 0x000fe40000011605 */
[----:B------:R-:W-:Y:S01]  /*c560*/  LOP3.LUT R16, R13, 0x380038, RZ, 0xc0, !PT ;  /* 0x003800380d107812 */ /* 0x000fe200078ec0ff */
[----:B------:R-:W-:Y:S01]  /*c570*/  HFMA2 R66, R21, R36.H0_H0, -132, -132 ;  /* 0xd820d82015427431 */ /* 0x000fe20000040024 */
        /* <DEDUP_REMOVED lines=10> */
[-C--:B------:R-:W-:Y:S01]  /*c620*/  HFMA2 R64, R27, R36.reuse.H0_H0, -132, -132 ;  /* 0xd820d8201b407431 */ /* 0x080fe20000040024 */
[C---:B------:R-:W-:Y:S01]  /*c630*/  LOP3.LUT R79, R7.reuse, 0x70007, RZ, 0xc0, !PT ;  /* 0x00070007074f7812 */ /* 0x040fe200078ec0ff */
[-C--:B------:R-:W-:Y:S01]  /*c640*/  HFMA2 R62, R23, R36.reuse.H0_H0, -132, -132 ;  /* 0xd820d820173e7431 */ /* 0x080fe20000040024 */
[----:B------:R-:W-:Y:S02]  /*c650*/  LOP3.LUT R34, R7, 0x380038, RZ, 0xc0, !PT ;  /* 0x0038003807227812 */ /* 0x000fe400078ec0ff */
        /* <DEDUP_REMOVED lines=57> */
[-C--:B------:R-:W-:Y:S02]  /*c9f0*/  HFMA2 R22, R37, R36.reuse.H0_H0, -132, -132 ;  /* 0xd820d82025167431 */ /* 0x080fe40000040024 */
        /* <DEDUP_REMOVED lines=31> */
[----:B------:R-:W-:Y:S01]  /*cbf0*/  HFMA2 R37, R89, R12.H0_H0, -20, -20 ;  /* 0xcd00cd0059257431 */ /* 0x000fe2000004000c */
        /* <DEDUP_REMOVED lines=138> */
.L_x_3848:
[----:B------:R-:W-:Y:S02]  /*d4a0*/  @!P1 MOV R58, R90 ;  /* 0x0000005a003a9202 */ /* 0x000fe40000000f00 */
[----:B-----5:R-:W-:Y:S01]  /*d4b0*/  @!P1 IADD3 R55, PT, PT, R53, R44, RZ ;  /* 0x0000002c35379210 */ /* 0x020fe20007ffe0ff */
[----:B------:R-:W-:Y:S06]  /*d4c0*/  @P0 BRA `(.L_x_3849) ;  /* 0x0000000400300947 */ /* 0x000fec0003800000 */
        /* <DEDUP_REMOVED lines=76> */
.L_x_3849:
[----:B------:R-:W-:Y:S01]  /*d990*/  IADD3 R44, PT, PT, R44, 0x20, RZ ;  /* 0x000000202c2c7810 */ /* 0x000fe20007ffe0ff */
[----:B------:R-:W-:Y:S01]  /*d9a0*/  UIADD3 UR4, UPT, UPT, UR4, 0x40, URZ ;  /* 0x0000004004047890 */ /* 0x000fe2000fffe0ff */
[----:B------:R-:W-:Y:S01]  /*d9b0*/  IADD3 R0, P2, PT, R0, 0x80, RZ ;  /* 0x0000008000007810 */ /* 0x000fe20007f5e0ff */
[----:B------:R-:W-:Y:S01]  /*d9c0*/  IMAD.WIDE R38, R43, 0x4, R2 ;  /* 0x000000042b267825 */ /* 0x000fe200078e0202 */
[----:B------:R-:W-:Y:S02]  /*d9d0*/  ISETP.GE.AND P1, PT, R44, R17, PT ;  /* 0x000000112c00720c */ /* 0x000fe40003f26270 */
[----:B------:R-:W-:-:S11]  /*d9e0*/  IADD3.X R19, PT, PT, RZ, R19, RZ, P2, !PT ;  /* 0x00000013ff137210 */ /* 0x000fd600017fe4ff */
[----:B------:R-:W-:Y:S05]  /*d9f0*/  @!P1 BRA `(.L_x_3850) ;  /* 0xffffffe400a89947 */ /* 0x000fea000383ffff */
.L_x_3847:
[----:B------:R-:W0:Y:S01]  /*da00*/  S2R R0, SR_CTAID.X ;  /* 0x0000000000007919 */ /* 0x000e220000002500 */
[----:B------:R-:W2:Y:S01]  /*da10*/  S2UR UR4, SR_CTAID.Y ;  /* 0x00000000000479c3 */ /* 0x000ea20000002600 */
[----:B------:R-:W-:Y:S01]  /*da20*/  HMUL2 R7, R56, R45.H0_H0 ;  /* 0x2000002d38077232 */ /* 0x000fe20000000000 */
[----:B------:R-:W0:Y:S06]  /*da30*/  S2R R3, SR_TID.X ;  /* 0x0000000000037919 */ /* 0x000e2c0000002100 */
[----:B------:R-:W3:Y:S01]  /*da40*/  LDC.64 R4, c[0x0][0x3a0] ;  /* 0x0000e800ff047b82 */ /* 0x000ee20000000a00 */
[----:B--2---:R-:W-:Y:S01]  /*da50*/  USHF.L.U32 UR4, UR4, 0x1, URZ ;  /* 0x0000000104047899 */ /* 0x004fe200080006ff */
[----:B0-----:R-:W-:-:S04]  /*da60*/  LEA R0, R0, R3, 0x6 ;  /* 0x0000000300007211 */ /* 0x001fc800078e30ff */
[----:B------:R-:W-:-:S05]  /*da70*/  SHF.L.U32 R0, R0, 0x2, RZ ;  /* 0x0000000200007819 */ /* 0x000fca00000006ff */
[----:B------:R-:W-:Y:S02]  /*da80*/  IMAD R3, R43, UR4, R0 ;  /* 0x000000042b037c24 */ /* 0x000fe4000f8e0200 */
[----:B------:R-:W0:Y:S02]  /*da90*/  LDC R0, c[0x0][0x3a8] ;  /* 0x0000ea00ff007b82 */ /* 0x000e240000000800 */
[----:B---3--:R-:W-:-:S05]  /*daa0*/  IMAD.WIDE R4, R3, 0x2, R4 ;  /* 0x0000000203047825 */ /* 0x008fca00078e0204 */
[----:B------:R2:W-:Y:S01]  /*dab0*/  ATOM.E.ADD.F16x2.RN.STRONG.GPU P1, RZ, desc[UR8][R4.64], R7 ;  /* 0x8000000704ff79a2 */ /* 0x0005e2000c12e108 */
[----:B------:R-:W-:Y:S01]  /*dac0*/  BSSY.RECONVERGENT B0, `(.L_x_3851) ;  /* 0x0000011000007945 */ /* 0x000fe20003800200 */
[----:B------:R-:W-:Y:S01]  /*dad0*/  HMUL2 R45, R54, R45.H0_H0 ;  /* 0x2000002d362d7232 */ /* 0x000fe20000000000 */
[----:B0-----:R-:W-:-:S04]  /*dae0*/  IADD3 R0, PT, PT, R0, -UR4, RZ ;  /* 0x8000000400007c10 */ /* 0x001fc8000fffe0ff */
[----:B------:R-:W-:Y:S01]  /*daf0*/  ISETP.NE.AND P0, PT, R0, 0x1, PT ;  /* 0x000000010000780c */ /* 0x000fe20003f05270 */
[----:B--2---:R-:W-:-:S12]  /*db00*/  @P1 BRA `(.L_x_3852) ;  /* 0x0000000000301947 */ /* 0x004fd80003800000 */
[----:B------:R-:W0:Y:S02]  /*db10*/  QSPC.E.S P1, RZ, [R4] ;  /* 0x0000000004ff73aa */ /* 0x000e240000020500 */
[----:B0-----:R-:W-:Y:S05]  /*db20*/  @!P1 BRA `(.L_x_3853) ;  /* 0x00000000001c9947 */ /* 0x001fea0003800000 */
[----:B------:R-:W-:-:S04]  /*db30*/  MOV R2, R4 ;  /* 0x0000000400027202 */ /* 0x000fc80000000f00 */
[----:B------:R-:W-:-:S07]  /*db40*/  MOV R0, R2 ;  /* 0x0000000200007202 */ /* 0x000fce0000000f00 */
.L_x_3854:
[----:B------:R-:W0:Y:S02]  /*db50*/  LDS R2, [R0] ;  /* 0x0000000000027984 */ /* 0x000e240000000800 */
[----:B0-----:R-:W-:-:S05]  /*db60*/  HADD2 R3, R2, R7 ;  /* 0x0000000702037230 */ /* 0x001fca0000000000 */
[----:B------:R-:W0:Y:S02]  /*db70*/  ATOMS.CAST.SPIN P1, [R0], R2, R3 ;  /* 0x000000020000758d */ /* 0x000e240001820003 */
[----:B0-----:R-:W-:Y:S05]  /*db80*/  @!P1 BRA `(.L_x_3854) ;  /* 0xfffffffc00f09947 */ /* 0x001fea000383ffff */
[----:B------:R-:W-:Y:S05]  /*db90*/  BRA `(.L_x_3852) ;  /* 0x00000000000c7947 */ /* 0x000fea0003800000 */
.L_x_3853:
[----:B------:R-:W2:Y:S02]  /*dba0*/  LD.E R0, desc[UR8][R4.64] ;  /* 0x0000000804007980 */ /* 0x000ea4000c101900 */
[----:B--2---:R-:W-:-:S05]  /*dbb0*/  IADD3 R3, PT, PT, R7, R0, RZ ;  /* 0x0000000007037210 */ /* 0x004fca0007ffe0ff */
[----:B------:R0:W-:Y:S02]  /*dbc0*/  ST.E desc[UR8][R4.64], R3 ;  /* 0x0000000304007985 */ /* 0x0001e4000c101908 */
.L_x_3852:
[----:B------:R-:W-:Y:S05]  /*dbd0*/  BSYNC.RECONVERGENT B0 ;  /* 0x0000000000007941 */ /* 0x000fea0003800200 */
.L_x_3851:
[----:B------:R2:W-:Y:S01]  /*dbe0*/  ATOM.E.ADD.F16x2.RN.STRONG.GPU P1, RZ, desc[UR8][R4.64+0x4], R45 ;  /* 0x8000042d04ff79a2 */ /* 0x0005e2000c12e108 */
[----:B------:R-:W-:Y:S04]  /*dbf0*/  BSSY.RECONVERGENT B0, `(.L_x_3855) ;  /* 0x000000e000007945 */ /* 0x000fe80003800200 */
[----:B--2---:R-:W-:Y:S05]  /*dc00*/  @P1 BRA `(.L_x_3856) ;  /* 0x0000000000301947 */ /* 0x004fea0003800000 */
[----:B------:R-:W2:Y:S02]  /*dc10*/  QSPC.E.S P1, RZ, [R4+0x4] ;  /* 0x0000040004ff73aa */ /* 0x000ea40000020500 */
[----:B--2---:R-:W-:Y:S05]  /*dc20*/  @!P1 BRA `(.L_x_3857) ;  /* 0x00000000001c9947 */ /* 0x004fea0003800000 */
[----:B------:R-:W-:-:S04]  /*dc30*/  MOV R2, R4 ;  /* 0x0000000400027202 */ /* 0x000fc80000000f00 */
[----:B------:R-:W-:-:S07]  /*dc40*/  MOV R0, R2 ;  /* 0x0000000200007202 */ /* 0x000fce0000000f00 */
.L_x_3858:
[----:B------:R-:W0:Y:S02]  /*dc50*/  LDS R2, [R0+0x4] ;  /* 0x0000040000027984 */ /* 0x000e240000000800 */
[----:B0-----:R-:W-:-:S05]  /*dc60*/  HFMA2 R3, R2, 1, 1, R45 ;  /* 0x3c003c0002037831 */ /* 0x001fca000000002d */
[----:B------:R-:W0:Y:S02]  /*dc70*/  ATOMS.CAST.SPIN P1, [R0+0x4], R2, R3 ;  /* 0x000004020000758d */ /* 0x000e240001820003 */
[----:B0-----:R-:W-:Y:S05]  /*dc80*/  @!P1 BRA `(.L_x_3858) ;  /* 0xfffffffc00f09947 */ /* 0x001fea000383ffff */
[----:B------:R-:W-:Y:S05]  /*dc90*/  BRA `(.L_x_3856) ;  /* 0x00000000000c7947 */ /* 0x000fea0003800000 */
.L_x_3857:
[----:B------:R-:W0:Y:S02]  /*dca0*/  LD.E R0, desc[UR8][R4.64+0x4] ;  /* 0x0000040804007980 */ /* 0x000e24000c101900 */
[----:B0-----:R-:W-:-:S05]  /*dcb0*/  IADD3 R3, PT, PT, R45, R0, RZ ;  /* 0x000000002d037210 */ /* 0x001fca0007ffe0ff */
[----:B------:R2:W-:Y:S02]  /*dcc0*/  ST.E desc[UR8][R4.64+0x4], R3 ;  /* 0x0000040304007985 */ /* 0x0005e4000c101908 */
.L_x_3856:
[----:B------:R-:W-:Y:S05]  /*dcd0*/  BSYNC.RECONVERGENT B0 ;  /* 0x0000000000007941 */ /* 0x000fea0003800200 */
.L_x_3855:
[----:B------:R-:W-:Y:S05]  /*dce0*/  @!P0 EXIT ;  /* 0x000000000000894d */ /* 0x000fea0003800000 */
[----:B0-2---:R-:W-:-:S04]  /*dcf0*/  IMAD.WIDE R4, R43, 0x2, R4 ;  /* 0x000000022b047825 */ /* 0x005fc800078e0204 */
        /* <DEDUP_REMOVED lines=9> */
.L_x_3862:
[----:B------:R-:W0:Y:S02]  /*dd90*/  LDS R2, [R0] ;  /* 0x0000000000027984 */ /* 0x000e240000000800 */
[----:B0-----:R-:W-:-:S05]  /*dda0*/  HADD2 R3, R2, R7 ;  /* 0x0000000702037230 */ /* 0x001fca0000000000 */
[----:B------:R-:W0:Y:S02]  /*ddb0*/  ATOMS.CAST.SPIN P0, [R0], R2, R3 ;  /* 0x000000020000758d */ /* 0x000e240001800003 */
[----:B0-----:R-:W-:Y:S05]  /*ddc0*/  @!P0 BRA `(.L_x_3862) ;  /* 0xfffffffc00f08947 */ /* 0x001fea000383ffff */
[----:B------:R-:W-:Y:S05]  /*ddd0*/  BRA `(.L_x_3860) ;  /* 0x00000000000c7947 */ /* 0x000fea0003800000 */
.L_x_3861:
[----:B------:R-:W2:Y:S02]  /*dde0*/  LD.E R0, desc[UR8][R4.64] ;  /* 0x0000000804007980 */ /* 0x000ea4000c101900 */
[----:B--2---:R-:W-:-:S05]  /*ddf0*/  IADD3 R3, PT, PT, R7, R0, RZ ;  /* 0x0000000007037210 */ /* 0x004fca0007ffe0ff */
[----:B------:R0:W-:Y:S02]  /*de00*/  ST.E desc[UR8][R4.64], R3 ;  /* 0x0000000304007985 */ /* 0x0001e4000c101908 */
.L_x_3860:
[----:B------:R-:W-:Y:S05]  /*de10*/  BSYNC.RECONVERGENT B0 ;  /* 0x0000000000007941 */ /* 0x000fea0003800200 */
.L_x_3859:
[----:B------:R2:W-:Y:S02]  /*de20*/  ATOM.E.ADD.F16x2.RN.STRONG.GPU P0, RZ, desc[UR8][R4.64+0x4], R9 ;  /* 0x8000040904ff79a2 */ /* 0x0005e4000c10e108 */
[----:B--2---:R-:W-:Y:S05]  /*de30*/  @P0 EXIT ;  /* 0x000000000000094d */ /* 0x004fea0003800000 */
[----:B------:R-:W2:Y:S02]  /*de40*/  QSPC.E.S P0, RZ, [R4+0x4] ;  /* 0x0000040004ff73aa */ /* 0x000ea40000000500 */
[----:B--2---:R-:W-:Y:S05]  /*de50*/  @!P0 BRA `(.L_x_3863) ;  /* 0x00000000001c8947 */ /* 0x004fea0003800000 */
[----:B------:R-:W-:-:S04]  /*de60*/  MOV R2, R4 ;  /* 0x0000000400027202 */ /* 0x000fc80000000f00 */
[----:B------:R-:W-:-:S07]  /*de70*/  MOV R0, R2 ;  /* 0x0000000200007202 */ /* 0x000fce0000000f00 */
.L_x_3864:
[----:B------:R-:W0:Y:S02]  /*de80*/  LDS R2, [R0+0x4] ;  /* 0x0000040000027984 */ /* 0x000e240000000800 */
[----:B0-----:R-:W-:-:S05]  /*de90*/  HFMA2 R3, R2, 1, 1, R9 ;  /* 0x3c003c0002037831 */ /* 0x001fca0000000009 */
[----:B------:R-:W0:Y:S02]  /*dea0*/  ATOMS.CAST.SPIN P0, [R0+0x4], R2, R3 ;  /* 0x000004020000758d */ /* 0x000e240001800003 */
[----:B0-----:R-:W-:Y:S05]  /*deb0*/  @!P0 BRA `(.L_x_3864) ;  /* 0xfffffffc00f08947 */ /* 0x001fea000383ffff */
[----:B------:R-:W-:Y:S05]  /*dec0*/  EXIT ;  /* 0x000000000000794d */ /* 0x000fea0003800000 */
.L_x_3863:
[----:B------:R-:W0:Y:S02]  /*ded0*/  LD.E R0, desc[UR8][R4.64+0x4] ;  /* 0x0000040804007980 */ /* 0x000e24000c101900 */
[----:B0-----:R-:W-:-:S05]  /*dee0*/  IADD3 R3, PT, PT, R9, R0, RZ ;  /* 0x0000000009037210 */ /* 0x001fca0007ffe0ff */
[----:B------:R-:W-:Y:S01]  /*def0*/  ST.E desc[UR8][R4.64+0x4], R3 ;  /* 0x0000040304007985 */ /* 0x000fe2000c101908 */
[----:B------:R-:W-:Y:S05]  /*df00*/  EXIT ;  /* 0x000000000000794d */ /* 0x000fea0003800000 */
.L_x_3865:
        /* <DEDUP_REMOVED lines=15> */
.L_x_5334:


//--------------------- .text._Z23gemm_half_q_half_kernelILi2ELi176ELb1ELb1ELi64EEvPK6__halfPKjS4_S2_PS0_iiiiPKtS7_iiiiiibS2_i --------------------------
	.section	.text._Z23gemm_half_q_half_kernelILi2ELi176ELb1ELb1ELi64EEvPK6__halfPKjS4_S2_PS0_iiiiPKtS7_iiiiiibS2_i,"ax",@progbits
	.align	128
        .global         _Z23gemm_half_q_half_kernelILi2ELi176ELb1ELb1ELi64EEvPK6__halfPKjS4_S2_PS0_iiiiPKtS7_iiiiiibS2_i
        .type           _Z23gemm_half_q_half_kernelILi2ELi176ELb1ELb1ELi64EEvPK6__halfPKjS4_S2_PS0_iiiiPKtS7_iiiiiibS2_i,@function
        .size           _Z23gemm_half_q_half_kernelILi2ELi176ELb1ELb1ELi64EEvPK6__halfPKjS4_S2_PS0_iiiiPKtS7_iiiiiibS2_i,(.L_x_5335 - _Z23gemm_half_q_half_kernelILi2ELi176ELb1ELb1ELi64EEvPK6__halfPKjS4_S2_PS0_iiiiPKtS7_iiiiiibS2_i)
        .other          _Z23gemm_half_q_half_kernelILi2ELi176ELb1ELb1ELi64EEvPK6__halfPKjS4_S2_PS0_iiiiPKtS7_iiiiiibS2_i,@"STO_CUDA_ENTRY STV_DEFAULT"
_Z23gemm_half_q_half_kernelILi2ELi176ELb1ELb1ELi64EEvPK6__halfPKjS4_S2_PS0_iiiiPKtS7_iiiiiibS2_i:
.text._Z23gemm_half_q_half_kernelILi2ELi176ELb1ELb1ELi64EEvPK6__halfPKjS4_S2_PS0_iiiiPKtS7_iiiiiibS2_i:
        /* <DEDUP_REMOVED lines=8> */
[----:B------:R-:W0:Y:S07]  /*0080*/  LDCU.64 UR12, c[0x0][0x358] ;  /* 0x00006b00ff0c77ac */ /* 0x000e2e0008000a00 */
[----:B------:R-:W1:Y:S08]  /*0090*/  LDC R7, c[0x0][0x3f0] ;  /* 0x0000fc00ff077b82 */ /* 0x000e700000000800 */
[----:B------:R-:W1:Y:S01]  /*00a0*/  LDC.64 R4, c[0x0][0x3e8] ;  /* 0x0000fa00ff047b82 */ /* 0x000e620000000a00 */
[----:B------:R-:W-:Y:S01]  /*00b0*/  ISETP.NE.AND P0, PT, R52, 0x1, PT ;  /* 0x000000013400780c */ /* 0x000fe20003f05270 */
[----:B0-----:R-:W2:Y:S01]  /*00c0*/  LDG.E.U16 R2, desc[UR12][R2.64] ;  /* 0x0000000c02027981 */ /* 0x001ea2000c1e1500 */
[----:B------:R-:W-:Y:S01]  /*00d0*/  PRMT R51, RZ, 0x7610, R51 ;  /* 0x00007610ff337816 */ /* 0x000fe20000000033 */
[----:B-1----:R-:W-:-:S10]  /*00e0*/  IMAD.WIDE R4, R7, 0x2, R4 ;  /* 0x0000000207047825 */ /* 0x002fd400078e0204 */
[----:B------:R-:W3:Y:S01]  /*00f0*/  @P0 LDG.E.U16 R51, desc[UR12][R4.64] ;  /* 0x0000000c04330981 */ /* 0x000ee2000c1e1500 */
[----:B--2---:R-:W-:-:S13]  /*0100*/  R2UR UR15, R2 ;  /* 0x00000000020f72ca */ /* 0x004fda00000e0000 */
[----:B------:R-:W-:Y:S02]  /*0110*/  MOV R0, UR15 ;  /* 0x0000000f00007c02 */ /* 0x000fe40008000f00 */
[----:B---3--:R-:W-:-:S04]  /*0120*/  @P0 LOP3.LUT R0, R51, UR15, RZ, 0xfc, !PT ;  /* 0x0000000f33000c12 */ /* 0x008fc8000f8efcff */
[----:B------:R-:W-:-:S04]  /*0130*/  PRMT R0, R0, 0x9910, RZ ;  /* 0x0000991000007816 */ /* 0x000fc800000000ff */
[----:B------:R-:W-:-:S13]  /*0140*/  ISETP.NE.AND P1, PT, R0, RZ, PT ;  /* 0x000000ff0000720c */ /* 0x000fda0003f25270 */
[----:B------:R-:W-:Y:S05]  /*0150*/  @!P1 EXIT ;  /* 0x000000000000994d */ /* 0x000fea0003800000 */
[----:B------:R-:W0:Y:S01]  /*0160*/  S2UR UR11, SR_CTAID.Z ;  /* 0x00000000000b79c3 */ /* 0x000e220000002700 */
[----:B------:R-:W1:Y:S01]  /*0170*/  S2R R3, SR_TID.X ;  /* 0x0000000000037919 */ /* 0x000e620000002100 */
[----:B------:R-:W-:Y:S01]  /*0180*/  HFMA2 R12, -RZ, RZ, 0, 1.1920928955078125e-07 ;  /* 0x00000002ff0c7431 */ /* 0x000fe200000001ff */
[----:B------:R-:W-:Y:S04]  /*0190*/  BSSY.RECONVERGENT B0, `(.L_x_3866) ;  /* 0x00000be000007945 */ /* 0x000fe80003800200 */
[----:B------:R-:W-:Y:S01]  /*01a0*/  SEL R12, R12, 0x1, P0 ;  /* 0x000000010c0c7807 */ /* 0x000fe20000000000 */
[----:B------:R-:W2:Y:S08]  /*01b0*/  LDC R0, c[0x0][0x3b0] ;  /* 0x0000ec00ff007b82 */ /* 0x000eb00000000800 */
[----:B------:R-:W3:Y:S01]  /*01c0*/  S2UR UR4, SR_CTAID.X ;  /* 0x00000000000479c3 */ /* 0x000ee20000002500 */
[----:B0-----:R-:W-:-:S06]  /*01d0*/  USHF.L.U32 UR5, UR11, 0x6, URZ ;  /* 0x000000060b057899 */ /* 0x001fcc00080006ff */
[----:B------:R-:W-:Y:S02]  /*01e0*/  MOV R5, UR5 ;  /* 0x0000000500057c02 */ /* 0x000fe40008000f00 */
[----:B-1----:R-:W-:Y:S02]  /*01f0*/  IADD3 R20, PT, PT, R3, UR5, RZ ;  /* 0x0000000503147c10 */ /* 0x002fe4000fffe0ff */
[----:B--2---:R-:W-:-:S04]  /*0200*/  VIADDMNMX R5, R5, 0x40, R0, PT ;  /* 0x0000004005057846 */ /* 0x004fc80003800100 */
[----:B------:R-:W-:Y:S01]  /*0210*/  R2UR UR10, R5 ;  /* 0x00000000050a72ca */ /* 0x000fe200000e0000 */
[----:B---3--:R-:W-:-:S06]  /*0220*/  USHF.L.U32 UR4, UR4, 0x8, URZ ;  /* 0x0000000804047899 */ /* 0x008fcc00080006ff */
[----:B------:R-:W-:-:S06]  /*0230*/  LEA R2, R3, UR4, 0x2 ;  /* 0x0000000403027c11 */ /* 0x000fcc000f8e10ff */
        /* <DEDUP_REMOVED lines=31> */
.L_x_3871:
        /* <DEDUP_REMOVED lines=16> */
[C---:B------:R-:W-:Y:S01]  /*0530*/  LEA R8, P3, R18.reuse, UR6, 0x1 ;  /* 0x0000000612087c11 */ /* 0x040fe2000f8608ff */
        /* <DEDUP_REMOVED lines=15> */
.L_x_3870:
        /* <DEDUP_REMOVED lines=20> */
.L_x_3872:
[----:B------:R-:W-:-:S13]  /*0770*/  ISETP.EQ.AND P1, PT, R14, RZ, PT ;  /* 0x000000ff0e00720c */ /* 0x000fda0003f22270 */
[----:B------:R-:W-:Y:S05]  /*0780*/  @!P0 BRA P1, `(.L_x_3867) ;  /* 0x0000000400788947 */ /* 0x000fea0000800000 */
.L_x_3869:
        /* <DEDUP_REMOVED lines=12> */
.L_x_3868:
        /* <DEDUP_REMOVED lines=16> */
.L_x_3875:
        /* <DEDUP_REMOVED lines=32> */
.L_x_3874:
        /* <DEDUP_REMOVED lines=21> */
.L_x_3876:
[----:B------:R-:W-:-:S13]  /*0ca0*/  ISETP.NE.OR P0, PT, R14, RZ, P0 ;  /* 0x000000ff0e00720c */ /* 0x000fda0000705670 */
[----:B------:R-:W-:Y:S05]  /*0cb0*/  @!P0 BRA `(.L_x_3867) ;  /* 0x00000000002c8947 */ /* 0x000fea0003800000 */
.L_x_3873:
        /* <DEDUP_REMOVED lines=11> */
.L_x_3867:
[----:B0-----:R-:W-:Y:S05]  /*0d70*/  BSYNC.RECONVERGENT B0 ;  /* 0x0000000000007941 */ /* 0x001fea0003800200 */
.L_x_3866:
[----:B------:R-:W0:Y:S02]  /*0d80*/  LDCU UR6, c[0x0][0x3ac] ;  /* 0x00007580ff0677ac */ /* 0x000e240008000800 */
[----:B0-----:R-:W-:-:S04]  /*0d90*/  MOV R49, UR6 ;  /* 0x0000000600317c02 */ /* 0x001fc80008000f00 */
[----:B------:R-:W-:-:S13]  /*0da0*/  ISETP.GE.AND P0, PT, R2, R49, PT ;  /* 0x000000310200720c */ /* 0x000fda0003f06270 */
[----:B------:R-:W-:Y:S05]  /*0db0*/  @P0 EXIT ;  /* 0x000000000000094d */ /* 0x000fea0003800000 */
[----:B------:R-:W0:Y:S02]  /*0dc0*/  LDCU.U8 UR6, c[0x0][0x3e0] ;  /* 0x00007c00ff0677ac */ /* 0x000e240008000000 */
[----:B0-----:R-:W-:-:S04]  /*0dd0*/  UPRMT UR6, UR6, 0x8880, URZ ;  /* 0x0000888006067896 */ /* 0x001fc800080000ff */
[----:B------:R-:W-:-:S04]  /*0de0*/  UISETP.NE.AND UP0, UPT, UR6, URZ, UPT ;  /* 0x000000ff0600728c */ /* 0x000fc8000bf05270 */
[----:B------:R-:W-:-:S09]  /*0df0*/  UISETP.NE.OR UP0, UPT, UR11, URZ, !UP0 ;  /* 0x000000ff0b00728c */ /* 0x000fd2000c705670 */
[----:B------:R-:W-:Y:S05]  /*0e00*/  BRA.U UP0, `(.L_x_3877) ;  /* 0x0000000100c07547 */ /* 0x000fea000b800000 */
        /* <DEDUP_REMOVED lines=12> */
.L_x_3880:
        /* <DEDUP_REMOVED lines=15> */
.L_x_3879:
        /* <DEDUP_REMOVED lines=12> */
.L_x_3881:
[----:B------:R-:W-:-:S13]  /*1080*/  ISETP.NE.OR P0, PT, R14, RZ, P0 ;  /* 0x000000ff0e00720c */ /* 0x000fda0000705670 */
[----:B------:R-:W-:Y:S05]  /*1090*/  @!P0 BRA `(.L_x_3877) ;  /* 0x00000000001c8947 */ /* 0x000fea0003800000 */
.L_x_3878:
[----:B0-----:R-:W0:Y:S02]  /*10a0*/  LDC.64 R4, c[0x0][0x3a0] ;  /* 0x0000e800ff047b82 */ /* 0x001e240000000a00 */
.L_x_3882:
[C---:B0-----:R-:W-:Y:S01]  /*10b0*/  IMAD.WIDE R6, R15.reuse, 0x2, R4 ;  /* 0x000000020f067825 */ /* 0x041fe200078e0204 */
[----:B------:R-:W-:Y:S02]  /*10c0*/  IADD3 R14, PT, PT, R14, 0x1, RZ ;  /* 0x000000010e0e7810 */ /* 0x000fe40007ffe0ff */
[----:B------:R-:W-:Y:S02]  /*10d0*/  IADD3 R15, PT, PT, R15, R49, RZ ;  /* 0x000000310f0f7210 */ /* 0x000fe40007ffe0ff */
[----:B------:R2:W-:Y:S01]  /*10e0*/  STG.E.64 desc[UR12][R6.64], RZ ;  /* 0x000000ff06007986 */ /* 0x0005e2000c101b0c */
[----:B------:R-:W-:-:S13]  /*10f0*/  ISETP.NE.AND P0, PT, R14, RZ, PT ;  /* 0x000000ff0e00720c */ /* 0x000fda0003f05270 */
[----:B--2---:R-:W-:Y:S05]  /*1100*/  @P0 BRA `(.L_x_3882) ;  /* 0xfffffffc00e80947 */ /* 0x004fea000383ffff */
.L_x_3877:
[----:B------:R-:W2:Y:S01]  /*1110*/  LDCU.64 UR8, c[0x0][0x3b8] ;  /* 0x00007700ff0877ac */ /* 0x000ea20008000a00 */
[----:B------:R-:W-:Y:S01]  /*1120*/  BAR.SYNC.DEFER_BLOCKING 0x0 ;  /* 0x0000000000007b1d */ /* 0x000fe20000010000 */
[----:B------:R-:W-:Y:S01]  /*1130*/  ISETP.LE.AND P0, PT, R0, UR5, PT ;  /* 0x0000000500007c0c */ /* 0x000fe2000bf03270 */
[----:B------:R-:W-:-:S04]  /*1140*/  USHF.L.U32 UR6, UR11, 0x7, URZ ;  /* 0x000000070b067899 */ /* 0x000fc800080006ff */
[----:B--2---:R-:W-:-:S06]  /*1150*/  UIMAD.WIDE.U32 UR6, UR6, 0x2, UR8 ;  /* 0x00000002060678a5 */ /* 0x004fcc000f8e0008 */
[----:B------:R-:W-:Y:S02]  /*1160*/  MOV R14, UR6 ;  /* 0x00000006000e7c02 */ /* 0x000fe40008000f00 */
[----:B------:R-:W-:Y:S01]  /*1170*/  MOV R15, UR7 ;  /* 0x00000007000f7c02 */ /* 0x000fe20008000f00 */
[----:B------:R-:W-:Y:S06]  /*1180*/  @P0 BRA `(.L_x_3883) ;  /* 0x0000000000e40947 */ /* 0x000fec0003800000 */
[----:B01----:R-:W-:Y:S01]  /*1190*/  MOV R4, UR6 ;  /* 0x0000000600047c02 */ /* 0x003fe20008000f00 */
        /* <DEDUP_REMOVED lines=11> */
.L_x_3884:
        /* <DEDUP_REMOVED lines=45> */
.L_x_3883:
[----:B------:R2:W5:Y:S01]  /*1520*/  LDG.E.U16.CONSTANT R14, desc[UR12][R14.64+0x2] ;  /* 0x0000020c0e0e7981 */ /* 0x000562000c1e9500 */
[----:B------:R-:W3:Y:S03]  /*1530*/  LDCU UR14, c[0x0][0x3c8] ;  /* 0x00007900ff0e77ac */ /* 0x000ee60008000800 */
[----:B------:R2:W5:Y:S01]  /*1540*/  LDL.64 R10, [R1] ;  /* 0x00000000010a7983 */ /* 0x0005620000100a00 */
[----:B------:R-:W4:Y:S01]  /*1550*/  LDCU UR16, c[0x0][0x3cc] ;  /* 0x00007980ff1077ac */ /* 0x000f220008000800 */
[----:B------:R-:W-:Y:S01]  /*1560*/  HFMA2 R3, -RZ, RZ, 0, 0 ;  /* 0x00000000ff037431 */ /* 0x000fe200000001ff */
[----:B0-----:R-:W-:Y:S02]  /*1570*/  CS2R R6, SRZ ;  /* 0x0000000000067805 */ /* 0x001fe4000001ff00 */
[----:B------:R-:W-:Y:S01]  /*1580*/  MOV R8, RZ ;  /* 0x000000ff00087202 */ /* 0x000fe20000000f00 */
[----:B------:R-:W0:Y:S01]  /*1590*/  LDCU UR17, c[0x0][0x3d0] ;  /* 0x00007a00ff1177ac */ /* 0x000e220008000800 */
[----:B------:R-:W1:Y:S01]  /*15a0*/  LDCU UR18, c[0x0][0x3d4] ;  /* 0x00007a80ff1277ac */ /* 0x000e620008000800 */
[----:B------:R-:W2:Y:S01]  /*15b0*/  LDCU UR19, c[0x0][0x3d8] ;  /* 0x00007b00ff1377ac */ /* 0x000ea20008000800 */
[----:B---3--:R-:W-:-:S02]  /*15c0*/  UISETP.LT.AND UP0, UPT, UR5, UR14, UPT ;  /* 0x0000000e0500728c */ /* 0x008fc4000bf01270 */
[----:B------:R-:W-:Y:S02]  /*15d0*/  UISETP.GT.AND UP4, UPT, UR5, UR14, UPT ;  /* 0x0000000e0500728c */ /* 0x000fe4000bf84270 */
[----:B------:R-:W-:Y:S02]  /*15e0*/  USEL UR4, UR5, UR14, UP0 ;  /* 0x0000000e05047287 */ /* 0x000fe40008000000 */
[----:B----4-:R-:W-:Y:S02]  /*15f0*/  UISETP.GT.AND UP0, UPT, UR5, UR16, UPT ;  /* 0x000000100500728c */ /* 0x010fe4000bf04270 */
[----:B------:R-:W-:Y:S02]  /*1600*/  USHF.R.S32.HI UR6, URZ, 0x1f, UR4 ;  /* 0x0000001fff067899 */ /* 0x000fe40008011404 */
[----:B0-----:R-:W-:Y:S02]  /*1610*/  UISETP.GT.AND UP1, UPT, UR5, UR17, UPT ;  /* 0x000000110500728c */ /* 0x001fe4000bf24270 */
[----:B------:R-:W-:-:S02]  /*1620*/  ULEA.HI UR6, UR6, UR4, URZ, 0x5 ;  /* 0x0000000406067291 */ /* 0x000fc4000f8f28ff */
[----:B-1----:R-:W-:Y:S02]  /*1630*/  UISETP.GT.AND UP2, UPT, UR5, UR18, UPT ;  /* 0x000000120500728c */ /* 0x002fe4000bf44270 */
[----:B--2---:R-:W-:Y:S02]  /*1640*/  UISETP.GT.AND UP3, UPT, UR5, UR19, UPT ;  /* 0x000000130500728c */ /* 0x004fe4000bf64270 */
        /* <DEDUP_REMOVED lines=11> */
.L_x_3885:
        /* <DEDUP_REMOVED lines=8> */
.L_x_3886:
        /* <DEDUP_REMOVED lines=8> */
.L_x_3887:
        /* <DEDUP_REMOVED lines=8> */
.L_x_3888:
        /* <DEDUP_REMOVED lines=8> */
.L_x_3889:
[----:B------:R-:W-:Y:S01]  /*1900*/  ULEA UR4, UR7, UR4, 0x3 ;  /* 0x0000000407047291 */ /* 0x000fe2000f8e18ff */
[----:B------:R-:W0:Y:S01]  /*1910*/  S2UR UR6, SR_CgaCtaId ;  /* 0x00000000000679c3 */ /* 0x000e220000008800 */
[----:B------:R-:W1:Y:S01]  /*1920*/  LDCU.64 UR16, c[0x0][0x388] ;  /* 0x00007100ff1077ac */ /* 0x000e620008000a00 */
[----:B------:R-:W-:Y:S01]  /*1930*/  SHF.R.S32.HI R4, RZ, 0x1f, R2 ;  /* 0x0000001fff047819 */ /* 0x000fe20000011402 */
[----:B------:R-:W-:Y:S01]  /*1940*/  HFMA2 R50, -RZ, RZ, 0, 0 ;  /* 0x00000000ff327431 */ /* 0x000fe200000001ff */
[----:B------:R-:W-:Y:S02]  /*1950*/  VIMNMX R0, PT, PT, R0, UR14, PT ;  /* 0x0000000e00007c48 */ /* 0x000fe4000bfe0100 */
[----:B------:R-:W-:Y:S01]  /*1960*/  IADD3 R3, PT, PT, R6, UR4, R3 ;  /* 0x0000000406037c10 */ /* 0x000fe2000fffe003 */
[----:B------:R-:W-:Y:S01]  /*1970*/  UMOV UR4, 0x400 ;  /* 0x0000040000047882 */ /* 0x000fe20000000000 */
[----:B-----5:R-:W-:Y:S02]  /*1980*/  PRMT R41, R10, 0x7610, R10 ;  /* 0x000076100a297816 */ /* 0x020fe4000000000a */
[----:B------:R-:W-:-:S02]  /*1990*/  IADD3 R8, PT, PT, R8, R3, R7 ;  /* 0x0000000308087210 */ /* 0x000fc40007ffe007 */
[----:B------:R-:W-:Y:S02]  /*19a0*/  PRMT R40, R11, 0x7610, R11 ;  /* 0x000076100b287816 */ /* 0x000fe4000000000b */
[----:B------:R-:W-:Y:S01]  /*19b0*/  PRMT R48, RZ, 0x5410, RZ ;  /* 0x00005410ff307816 */ /* 0x000fe200000000ff */
[----:B------:R-:W-:Y:S01]  /*19c0*/  IMAD R3, R8, R49, RZ ;  /* 0x0000003108037224 */ /* 0x000fe200078e02ff */
[----:B------:R-:W-:Y:S02]  /*19d0*/  PRMT R47, RZ, 0x5410, RZ ;  /* 0x00005410ff2f7816 */ /* 0x000fe400000000ff */
[----:B------:R-:W-:Y:S02]  /*19e0*/  PRMT R46, RZ, 0x5410, RZ ;  /* 0x00005410ff2e7816 */ /* 0x000fe400000000ff */
[----:B------:R-:W-:Y:S02]  /*19f0*/  IADD3 R2, P0, PT, R2, R3, RZ ;  /* 0x0000000302027210 */ /* 0x000fe40007f1e0ff */
[----:B------:R-:W-:-:S02]  /*1a00*/  PRMT R45, RZ, 0x5410, RZ ;  /* 0x00005410ff2d7816 */ /* 0x000fc400000000ff */
[----:B------:R-:W-:Y:S01]  /*1a10*/  LEA.HI.X.SX32 R3, R3, R4, 0x1, P0 ;  /* 0x0000000403037211 */ /* 0x000fe200000f0eff */
[----:B0-----:R-:W-:Y:S01]  /*1a20*/  ULEA UR4, UR6, UR4, 0x18 ;  /* 0x0000000406047291 */ /* 0x001fe2000f8ec0ff */
[----:B------:R-:W-:Y:S02]  /*1a30*/  ISETP.GT.AND P0, PT, R0, UR5, PT ;  /* 0x0000000500007c0c */ /* 0x000fe4000bf04270 */
[C---:B------:R-:W-:Y:S02]  /*1a40*/  SHF.L.U32 R4, R2.reuse, 0x2, RZ ;  /* 0x0000000202047819 */ /* 0x040fe400000006ff */
[----:B------:R-:W-:Y:S02]  /*1a50*/  SHF.L.U64.HI R3, R2, 0x2, R3 ;  /* 0x0000000202037819 */ /* 0x000fe40000010203 */
[----:B-1----:R-:W-:Y:S02]  /*1a60*/  IADD3 R34, P1, PT, R4, UR16, RZ ;  /* 0x0000001004227c10 */ /* 0x002fe4000ff3e0ff */
[----:B------:R-:W-:-:S02]  /*1a70*/  IADD3 R44, PT, PT, R14, UR5, RZ ;  /* 0x000000050e2c7c10 */ /* 0x000fc4000fffe0ff */
[----:B------:R-:W-:Y:S02]  /*1a80*/  IADD3.X R35, PT, PT, R3, UR17, RZ, P1, !PT ;  /* 0x0000001103237c10 */ /* 0x000fe40008ffe4ff */
[----:B------:R-:W-:Y:S02]  /*1a90*/  MOV R24, R34 ;  /* 0x0000002200187202 */ /* 0x000fe40000000f00 */
[----:B------:R-:W-:Y:S01]  /*1aa0*/  MOV R25, R35 ;  /* 0x0000002300197202 */ /* 0x000fe20000000f00 */
[----:B------:R-:W-:Y:S06]  /*1ab0*/  @!P0 BRA `(.L_x_3890) ;  /* 0x0000004800a88947 */ /* 0x000fec0003800000 */
[----:B------:R-:W-:Y:S01]  /*1ac0*/  UIMAD.WIDE.U32 UR6, UR11, 0x100, UR8 ;  /* 0x000001000b0678a5 */ /* 0x000fe2000f8e0008 */
[----:B------:R-:W-:Y:S01]  /*1ad0*/  PRMT R0, R51, 0x9910, RZ ;  /* 0x0000991033007816 */ /* 0x000fe200000000ff */
[----:B------:R-:W-:Y:S01]  /*1ae0*/  UISETP.LT.AND UP1, UPT, UR10, UR14, UPT ;  /* 0x0000000e0a00728c */ /* 0x000fe2000bf21270 */
[----:B------:R-:W-:Y:S01]  /*1af0*/  MOV R50, RZ ;  /* 0x000000ff00327202 */ /* 0x000fe20000000f00 */
[----:B------:R-:W-:Y:S01]  /*1b00*/  UIADD3 UR8, UP0, UPT, UR6, 0x2, URZ ;  /* 0x0000000206087890 */ /* 0x000fe2000ff1e0ff */
[----:B------:R-:W-:Y:S01]  /*1b10*/  ISETP.NE.AND P0, PT, R0, RZ, PT ;  /* 0x000000ff0000720c */ /* 0x000fe20003f05270 */
[----:B------:R-:W-:Y:S01]  /*1b20*/  USEL UR6, UR10, UR14, UP1 ;  /* 0x0000000e0a067287 */ /* 0x000fe20008800000 */
[----:B------:R-:W-:Y:S01]  /*1b30*/  PRMT R48, RZ, 0x7610, R48 ;  /* 0x00007610ff307816 */ /* 0x000fe20000000030 */
[----:B------:R-:W-:Y:S01]  /*1b40*/  UIADD3.X UR7, UPT, UPT, URZ, UR7, URZ, UP0, !UPT ;  /* 0x00000007ff077290 */ /* 0x000fe200087fe4ff */
[----:B------:R-:W-:Y:S02]  /*1b50*/  ISETP.EQ.OR P0, PT, R52, 0x1, !P0 ;  /* 0x000000013400780c */ /* 0x000fe40004702670 */
[----:B------:R-:W-:-:S03]  /*1b60*/  MOV R42, UR8 ;  /* 0x00000008002a7c02 */ /* 0x000fc60008000f00 */
[----:B------:R-:W-:-:S08]  /*1b70*/  MOV R43, UR7 ;  /* 0x00000007002b7c02 */ /* 0x000fd00008000f00 */
.L_x_3899:
[----:B------:R-:W-:Y:S01]  /*1b80*/  MOV R32, R34 ;  /* 0x0000002200207202 */ /* 0x000fe20000000f00 */
[----:B0-----:R-:W0:Y:S01]  /*1b90*/  LDC R49, c[0x0][0x3ac] ;  /* 0x0000eb00ff317b82 */ /* 0x001e220000000800 */
[----:B------:R-:W-:-:S05]  /*1ba0*/  MOV R33, R35 ;  /* 0x0000002300217202 */ /* 0x000fca0000000f00 */
[----:B--2---:R-:W2:Y:S01]  /*1bb0*/  LDG.E.128.CONSTANT R36, desc[UR12][R32.64] ;  /* 0x0000000c20247981 */ /* 0x004ea2000c1e9d00 */
[----:B0-----:R-:W-:-:S05]  /*1bc0*/  IMAD.WIDE R10, R49, 0x4, R32 ;  /* 0x00000004310a7825 */ /* 0x001fca00078e0220 */
[----:B------:R-:W3:Y:S01]  /*1bd0*/  LDG.E.128.CONSTANT R24, desc[UR12][R10.64] ;  /* 0x0000000c0a187981 */ /* 0x000ee2000c1e9d00 */
[----:B-1----:R-:W-:-:S05]  /*1be0*/  IMAD.WIDE R2, R49, 0x4, R10 ;  /* 0x0000000431027825 */ /* 0x002fca00078e020a */
[----:B------:R-:W4:Y:S01]  /*1bf0*/  LDG.E.128.CONSTANT R28, desc[UR12][R2.64] ;  /* 0x0000000c021c7981 */ /* 0x000f22000c1e9d00 */
[----:B------:R-:W-:-:S05]  /*1c00*/  IMAD.WIDE R12, R49, 0x4, R2 ;  /* 0x00000004310c7825 */ /* 0x000fca00078e0202 */
[----:B------:R-:W4:Y:S01]  /*1c10*/  LDG.E.128.CONSTANT R4, desc[UR12][R12.64] ;  /* 0x0000000c0c047981 */ /* 0x000f22000c1e9d00 */
[----:B------:R-:W-:Y:S01]  /*1c20*/  IMAD.WIDE R8, R49, 0x4, R12 ;  /* 0x0000000431087825 */ /* 0x000fe200078e020c */
[----:B------:R-:W-:-:S04]  /*1c30*/  ISETP.NE.AND P1, PT, R44, UR5, PT ;  /* 0x000000052c007c0c */ /* 0x000fc8000bf25270 */
[----:B------:R0:W4:Y:S02]  /*1c40*/  LDG.E.128.CONSTANT R20, desc[UR12][R8.64] ;  /* 0x0000000c08147981 */ /* 0x000124000c1e9d00 */
        /* <DEDUP_REMOVED lines=8> */
[----:B------:R-:W-:Y:S02]  /*1cd0*/  LOP3.LUT R10, R39, 0xff, RZ, 0xc0, !PT ;  /* 0x000000ff270a7812 */ /* 0x000fe400078ec0ff */
[----:B------:R-:W-:Y:S01]  /*1ce0*/  LOP3.LUT R3, R38, 0xff, RZ, 0xc0, !PT ;  /* 0x000000ff26037812 */ /* 0x000fe200078ec0ff */
[----:B------:R1:W2:Y:S01]  /*1cf0*/  I2F.F16 R68, R2 ;  /* 0x0000000200447306 */ /* 0x0002a20000200c00 */
[----:B------:R-:W-:Y:S02]  /*1d00*/  IADD3 R0, PT, PT, R0, -0x80, RZ ;  /* 0xffffff8000007810 */ /* 0x000fe40007ffe0ff */
[----:B------:R-:W-:Y:S02]  /*1d10*/  IADD3 R10, PT, PT, R10, -0x80, RZ ;  /* 0xffffff800a0a7810 */ /* 0x000fe40007ffe0ff */
[----:B------:R-:W-:Y:S02]  /*1d20*/  IADD3 R3, PT, PT, R3, -0x80, RZ ;  /* 0xffffff8003037810 */ /* 0x000fe40007ffe0ff */
[----:B------:R-:W-:-:S02]  /*1d30*/  LEA.HI R73, R36, 0xffffff80, RZ, 0x8 ;  /* 0xffffff8024497811 */ /* 0x000fc400078f40ff */
[----:B-1----:R-:W-:Y:S01]  /*1d40*/  @!P1 LEA R2, R50, R1, 0x3 ;  /* 0x0000000132029211 */ /* 0x002fe200078e18ff */
[----:B------:R1:W0:Y:S01]  /*1d50*/  I2F.F16 R69, R0 ;  /* 0x0000000000457306 */ /* 0x0002220000200c00 */
[----:B------:R-:W-:Y:S02]  /*1d60*/  LEA.HI R72, R37, 0xffffff80, RZ, 0x8 ;  /* 0xffffff8025487811 */ /* 0x000fe400078f40ff */
[----:B------:R-:W-:-:S05]  /*1d70*/  LEA.HI R71, R38, 0xffffff80, RZ, 0x8 ;  /* 0xffffff8026477811 */ /* 0x000fca00078f40ff */
[----:B------:R2:W0:Y:S01]  /*1d80*/  I2F.F16 R66, R10 ;  /* 0x0000000a00427306 */ /* 0x0004220000200c00 */
[--C-:B-1----:R-:W-:Y:S02]  /*1d90*/  SHF.R.U32.HI R0, RZ, 0x8, R36.reuse ;  /* 0x00000008ff007819 */ /* 0x102fe40000011624 */
[----:B------:R-:W-:-:S05]  /*1da0*/  SHF.R.U32.HI R36, RZ, 0x10, R36 ;  /* 0x00000010ff247819 */ /* 0x000fca0000011624 */
[----:B------:R1:W0:Y:S01]  /*1db0*/  I2F.F16 R67, R3 ;  /* 0x0000000300437306 */ /* 0x0002220000200c00 */
[----:B--2---:R-:W-:Y:S02]  /*1dc0*/  SHF.R.U32.HI R10, RZ, 0x8, R37 ;  /* 0x00000008ff0a7819 */ /* 0x004fe40000011625 */
[----:B------:R-:W-:Y:S02]  /*1dd0*/  LOP3.LUT R36, R36, 0xff, RZ, 0xc0, !PT ;  /* 0x000000ff24247812 */ /* 0x000fe400078ec0ff */
[----:B------:R-:W-:Y:S02]  /*1de0*/  LOP3.LUT R10, R10, 0xff, RZ, 0xc0, !PT ;  /* 0x000000ff0a0a7812 */ /* 0x000fe400078ec0ff */
[----:B---3--:R-:W-:Y:S01]  /*1df0*/  SHF.R.U32.HI R54, RZ, 0x8, R25 ;  /* 0x00000008ff367819 */ /* 0x008fe20000011619 */
[----:B------:R-:W2:Y:S01]  /*1e00*/  I2F.F16 R73, R73 ;  /* 0x0000004900497306 */ /* 0x000ea20000200c00 */
[----:B-1----:R-:W3:Y:S01]  /*1e10*/  @!P1 LDL.64 R2, [R2+0x8] ;  /* 0x0000080002029983 */ /* 0x002ee20000100a00 */
[----:B------:R-:W-:-:S02]  /*1e20*/  IADD3 R75, PT, PT, R36, -0x80, RZ ;  /* 0xffffff80244b7810 */ /* 0x000fc40007ffe0ff */
[----:B------:R-:W-:Y:S01]  /*1e30*/  IADD3 R79, PT, PT, R10, -0x80, RZ ;  /* 0xffffff800a4f7810 */ /* 0x000fe20007ffe0ff */
[----:B------:R1:W5:Y:S01]  /*1e40*/  @!P1 LDG.E.U16.CONSTANT R36, desc[UR12][R42.64] ;  /* 0x0000000c2a249981 */ /* 0x000362000c1e9500 */
[----:B------:R-:W-:Y:S02]  /*1e50*/  LEA.HI R65, R24, 0xffffff80, RZ, 0x8 ;  /* 0xffffff8018417811 */ /* 0x000fe400078f40ff */
[----:B------:R-:W-:Y:S01]  /*1e60*/  SHF.R.U32.HI R55, RZ, 0x8, R26 ;  /* 0x00000008ff377819 */ /* 0x000fe2000001161a */
[----:B------:R-:W5:Y:S01]  /*1e70*/  LDG.E.128.CONSTANT R8, desc[UR12][R8.64] ;  /* 0x0000000c08087981 */ /* 0x000f62000c1e9d00 */
[----:B------:R-:W-:Y:S01]  /*1e80*/  LOP3.LUT R0, R0, 0xff, RZ, 0xc0, !PT ;  /* 0x000000ff00007812 */ /* 0x000fe200078ec0ff */
[----:B------:R-:W0:Y:S03]  /*1e90*/  I2F.F16 R72, R72 ;  /* 0x0000004800487306 */ /* 0x000e260000200c00 */
[----:B------:R-:W-:-:S05]  /*1ea0*/  IADD3 R0, PT, PT, R0, -0x80, RZ ;  /* 0xffffff8000007810 */ /* 0x000fca0007ffe0ff */
[----:B------:R1:W0:Y:S01]  /*1eb0*/  I2F.F16 R76, R0 ;  /* 0x00000000004c7306 */ /* 0x0002220000200c00 */
[----:B------:R-:W-:Y:S02]  /*1ec0*/  LEA.HI R64, R25, 0xffffff80, RZ, 0x8 ;  /* 0xffffff8019407811 */ /* 0x000fe400078f40ff */
[----:B----4-:R-:W-:Y:S02]  /*1ed0*/  LEA.HI R53, R28, 0xffffff80, RZ, 0x8 ;  /* 0xffffff801c357811 */ /* 0x010fe400078f40ff */
[--C-:B------:R-:W-:Y:S02]  /*1ee0*/  SHF.R.U32.HI R77, RZ, 0x8, R30.reuse ;  /* 0x00000008ff4d7819 */ /* 0x100fe4000001161e */
[----:B------:R-:W-:Y:S01]  /*1ef0*/  SHF.R.U32.HI R80, RZ, 0x10, R30 ;  /* 0x00000010ff507819 */ /* 0x000fe2000001161e */
[----:B------:R-:W4:Y:S01]  /*1f00*/  I2F.F16 R71, R71 ;  /* 0x0000004700477306 */ /* 0x000f220000200c00 */
[----:B-1----:R-:W-:-:S04]  /*1f10*/  SHF.R.U32.HI R0, RZ, 0x8, R38 ;  /* 0x00000008ff007819 */ /* 0x002fc80000011626 */
[----:B------:R-:W-:-:S04]  /*1f20*/  LOP3.LUT R0, R0, 0xff, RZ, 0xc0, !PT ;  /* 0x000000ff00007812 */ /* 0x000fc800078ec0ff */
[----:B------:R-:W-:Y:S02]  /*1f30*/  IADD3 R85, PT, PT, R0, -0x80, RZ ;  /* 0xffffff8000557810 */ /* 0x000fe40007ffe0ff */
[----:B------:R-:W-:-:S04]  /*1f40*/  SHF.R.U32.HI R0, RZ, 0x8, R39 ;  /* 0x00000008ff007819 */ /* 0x000fc80000011627 */
[----:B------:R-:W-:-:S04]  /*1f50*/  LOP3.LUT R0, R0, 0xff, RZ, 0xc0, !PT ;  /* 0x000000ff00007812 */ /* 0x000fc800078ec0ff */
[----:B------:R-:W-:Y:S02]  /*1f60*/  IADD3 R97, PT, PT, R0, -0x80, RZ ;  /* 0xffffff8000617810 */ /* 0x000fe40007ffe0ff */
[----:B------:R-:W-:-:S04]  /*1f70*/  LOP3.LUT R0, R24, 0xff, RZ, 0xc0, !PT ;  /* 0x000000ff18007812 */ /* 0x000fc800078ec0ff */
[----:B------:R-:W-:-:S04]  /*1f80*/  IADD3 R0, PT, PT, R0, -0x80, RZ ;  /* 0xffffff8000007810 */ /* 0x000fc80007ffe0ff */
[----:B------:R1:W0:Y:S02]  /*1f90*/  I2F.F16 R95, R0 ;  /* 0x00000000005f7306 */ /* 0x0002240000200c00 */
[----:B-1----:R-:W-:-:S04]  /*1fa0*/  SHF.R.U32.HI R0, RZ, 0x8, R24 ;  /* 0x00000008ff007819 */ /* 0x002fc80000011618 */
[----:B------:R-:W-:-:S04]  /*1fb0*/  LOP3.LUT R0, R0, 0xff, RZ, 0xc0, !PT ;  /* 0x000000ff00007812 */ /* 0x000fc800078ec0ff */
[----:B------:R-:W-:Y:S02]  /*1fc0*/  IADD3 R0, PT, PT, R0, -0x80, RZ ;  /* 0xffffff8000007810 */ /* 0x000fe40007ffe0ff */
[----:B------:R-:W-:Y:S02]  /*1fd0*/  SHF.R.U32.HI R37, RZ, 0x10, R37 ;  /* 0x00000010ff257819 */ /* 0x000fe40000011625 */
[----:B------:R-:W-:Y:S01]  /*1fe0*/  SHF.R.U32.HI R24, RZ, 0x10, R24 ;  /* 0x00000010ff187819 */ /* 0x000fe20000011618 */
[----:B------:R1:W0:Y:S01]  /*1ff0*/  I2F.F16 R104, R0 ;  /* 0x0000000000687306 */ /* 0x0002220000200c00 */
[----:B------:R-:W-:Y:S02]  /*2000*/  LOP3.LUT R54, R54, 0xff, RZ, 0xc0, !PT ;  /* 0x000000ff36367812 */ /* 0x000fe400078ec0ff */
[----:B------:R-:W-:Y:S02]  /*2010*/  LOP3.LUT R37, R37, 0xff, RZ, 0xc0, !PT ;  /* 0x000000ff25257812 */ /* 0x000fe400078ec0ff */
[----:B------:R-:W-:-:S02]  /*2020*/  SHF.R.U32.HI R38, RZ, 0x10, R38 ;  /* 0x00000010ff267819 */ /* 0x000fc40000011626 */
[----:B------:R-:W-:Y:S02]  /*2030*/  LOP3.LUT R24, R24, 0xff, RZ, 0xc0, !PT ;  /* 0x000000ff18187812 */ /* 0x000fe400078ec0ff */
[----:B-1----:R-:W-:Y:S02]  /*2040*/  LOP3.LUT R0, R28, 0xff, RZ, 0xc0, !PT ;  /* 0x000000ff1c007812 */ /* 0x002fe400078ec0ff */
[----:B------:R-:W-:Y:S02]  /*2050*/  IADD3 R54, PT, PT, R54, -0x80, RZ ;  /* 0xffffff8036367810 */ /* 0x000fe40007ffe0ff */
[----:B------:R-:W-:Y:S02]  /*2060*/  IADD3 R0, PT, PT, R0, -0x80, RZ ;  /* 0xffffff8000007810 */ /* 0x000fe40007ffe0ff */
[----:B------:R-:W-:Y:S01]  /*2070*/  IADD3 R37, PT, PT, R37, -0x80, RZ ;  /* 0xffffff8025257810 */ /* 0x000fe20007ffe0ff */
[----:B------:R-:W1:Y:S01]  /*2080*/  I2F.F16 R106, R54 ;  /* 0x00000036006a7306 */ /* 0x000e620000200c00 */
[----:B------:R-:W-:-:S02]  /*2090*/  LOP3.LUT R38, R38, 0xff, RZ, 0xc0, !PT ;  /* 0x000000ff26267812 */ /* 0x000fc400078ec0ff */
[----:B------:R-:W-:Y:S02]  /*20a0*/  IADD3 R24, PT, PT, R24, -0x80, RZ ;  /* 0xffffff8018187810 */ /* 0x000fe40007ffe0ff */
[----:B------:R-:W-:-:S03]  /*20b0*/  IADD3 R38, PT, PT, R38, -0x80, RZ ;  /* 0xffffff8026267810 */ /* 0x000fc60007ffe0ff */
[----:B------:R2:W0:Y:S01]  /*20c0*/  I2F.F16 R54, R0 ;  /* 0x0000000000367306 */ /* 0x0004220000200c00 */
[----:B------:R-:W-:-:S07]  /*20d0*/  LOP3.LUT R55, R55, 0xff, RZ, 0xc0, !PT ;  /* 0x000000ff37377812 */ /* 0x000fce00078ec0ff */
[----:B------:R4:W0:Y:S01]  /*20e0*/  I2F.F16 R78, R37 ;  /* 0x00000025004e7306 */ /* 0x0008220000200c00 */
[--C-:B--2---:R-:W-:Y:S02]  /*20f0*/  SHF.R.U32.HI R0, RZ, 0x8, R28.reuse ;  /* 0x00000008ff007819 */ /* 0x104fe4000001161c */
[----:B------:R-:W-:Y:S02]  /*2100*/  SHF.R.U32.HI R28, RZ, 0x10, R28 ;  /* 0x00000010ff1c7819 */ /* 0x000fe4000001161c */
[----:B------:R-:W-:-:S03]  /*2110*/  LOP3.LUT R0, R0, 0xff, RZ, 0xc0, !PT ;  /* 0x000000ff00007812 */ /* 0x000fc600078ec0ff */
[----:B------:R2:W0:Y:S01]  /*2120*/  I2F.F16 R103, R24 ;  /* 0x0000001800677306 */ /* 0x0004220000200c00 */
[----:B----4-:R-:W-:Y:S02]  /*2130*/  LOP3.LUT R37, R25, 0xff, RZ, 0xc0, !PT ;  /* 0x000000ff19257812 */ /* 0x010fe400078ec0ff */
[----:B------:R-:W-:Y:S02]  /*2140*/  SHF.R.U32.HI R25, RZ, 0x10, R25 ;  /* 0x00000010ff197819 */ /* 0x000fe40000011619 */
[----:B--2---:R-:W-:-:S03]  /*2150*/  LOP3.LUT R24, R29, 0xff, RZ, 0xc0, !PT ;  /* 0x000000ff1d187812 */ /* 0x004fc600078ec0ff */
[----:B------:R2:W4:Y:S01]  /*2160*/  I2F.F16 R84, R38 ;  /* 0x0000002600547306 */ /* 0x0005220000200c00 */
[----:B------:R-:W-:Y:S02]  /*2170*/  LOP3.LUT R25, R25, 0xff, RZ, 0xc0, !PT ;  /* 0x000000ff19197812 */ /* 0x000fe400078ec0ff */
[----:B------:R-:W-:Y:S02]  /*2180*/  IADD3 R24, PT, PT, R24, -0x80, RZ ;  /* 0xffffff8018187810 */ /* 0x000fe40007ffe0ff */
[----:B------:R-:W-:Y:S02]  /*2190*/  IADD3 R0, PT, PT, R0, -0x80, RZ ;  /* 0xffffff8000007810 */ /* 0x000fe40007ffe0ff */
[----:B--2---:R-:W-:Y:S02]  /*21a0*/  LOP3.LUT R38, R26, 0xff, RZ, 0xc0, !PT ;  /* 0x000000ff1a267812 */ /* 0x004fe400078ec0ff */
[----:B------:R-:W-:Y:S02]  /*21b0*/  IADD3 R108, PT, PT, R55, -0x80, RZ ;  /* 0xffffff80376c7810 */ /* 0x000fe40007ffe0ff */
[----:B------:R-:W-:Y:S01]  /*21c0*/  IADD3 R93, PT, PT, R38, -0x80, RZ ;  /* 0xffffff80265d7810 */ /* 0x000fe20007ffe0ff */
[----:B------:R2:W0:Y:S01]  /*21d0*/  I2F.F16 R55, R24 ;  /* 0x0000001800377306 */ /* 0x0004220000200c00 */
[----:B------:R-:W-:-:S02]  /*21e0*/  LOP3.LUT R38, R27, 0xff, RZ, 0xc0, !PT ;  /* 0x000000ff1b267812 */ /* 0x000fc400078ec0ff */
[----:B------:R-:W-:Y:S02]  /*21f0*/  IADD3 R25, PT, PT, R25, -0x80, RZ ;  /* 0xffffff8019197810 */ /* 0x000fe40007ffe0ff */
[----:B------:R-:W-:Y:S02]  /*2200*/  IADD3 R92, PT, PT, R38, -0x80, RZ ;  /* 0xffffff80265c7810 */ /* 0x000fe40007ffe0ff */
[----:B--2---:R-:W-:Y:S02]  /*2210*/  LOP3.LUT R24, R28, 0xff, RZ, 0xc0, !PT ;  /* 0x000000ff1c187812 */ /* 0x004fe400078ec0ff */
[----:B------:R2:W0:Y:S01]  /*2220*/  I2F.F16 R28, R0 ;  /* 0x00000000001c7306 */ /* 0x0004220000200c00 */
[----:B------:R-:W-:Y:S02]  /*2230*/  LEA.HI R38, R30, 0xffffff80, RZ, 0x8 ;  /* 0xffffff801e267811 */ /* 0x000fe400078f40ff */
[----:B------:R-:W-:Y:S02]  /*2240*/  LEA.HI R70, R39, 0xffffff80, RZ, 0x8 ;  /* 0xffffff8027467811 */ /* 0x000fe400078f40ff */
[----:B--2---:R-:W-:-:S03]  /*2250*/  LOP3.LUT R0, R77, 0xff, RZ, 0xc0, !PT ;  /* 0x000000ff4d007812 */ /* 0x004fc600078ec0ff */
[----:B------:R2:W0:Y:S01]  /*2260*/  I2F.F16 R105, R25 ;  /* 0x0000001900697306 */ /* 0x0004220000200c00 */
[----:B------:R-:W-:Y:S02]  /*2270*/  SHF.R.U32.HI R39, RZ, 0x10, R39 ;  /* 0x00000010ff277819 */ /* 0x000fe40000011627 */
[----:B--2---:R-:W-:Y:S02]  /*2280*/  LOP3.LUT R25, R30, 0xff, RZ, 0xc0, !PT ;  /* 0x000000ff1e197812 */ /* 0x004fe400078ec0ff */
[----:B------:R-:W-:Y:S02]  /*2290*/  IADD3 R30, PT, PT, R0, -0x80, RZ ;  /* 0xffffff80001e7810 */ /* 0x000fe40007ffe0ff */
[----:B------:R-:W-:Y:S02]  /*22a0*/  SHF.R.U32.HI R0, RZ, 0x8, R31 ;  /* 0x00000008ff007819 */ /* 0x000fe4000001161f */
[----:B------:R-:W-:Y:S02]  /*22b0*/  IADD3 R25, PT, PT, R25, -0x80, RZ ;  /* 0xffffff8019197810 */ /* 0x000fe40007ffe0ff */
[----:B------:R-:W-:-:S02]  /*22c0*/  LOP3.LUT R0, R0, 0xff, RZ, 0xc0, !PT ;  /* 0x000000ff00007812 */ /* 0x000fc400078ec0ff */
[----:B------:R-:W-:Y:S02]  /*22d0*/  LOP3.LUT R39, R39, 0xff, RZ, 0xc0, !PT ;  /* 0x000000ff27277812 */ /* 0x000fe400078ec0ff */
[----:B------:R-:W-:Y:S01]  /*22e0*/  LEA.HI R63, R26, 0xffffff80, RZ, 0x8 ;  /* 0xffffff801a3f7811 */ /* 0x000fe200078f40ff */
[----:B------:R2:W0:Y:S01]  /*22f0*/  I2F.F16 R56, R25 ;  /* 0x0000001900387306 */ /* 0x0004220000200c00 */
[----:B------:R-:W-:Y:S02]  /*2300*/  SHF.R.U32.HI R26, RZ, 0x10, R26 ;  /* 0x00000010ff1a7819 */ /* 0x000fe4000001161a */
[----:B------:R-:W-:Y:S02]  /*2310*/  IADD3 R86, PT, PT, R0, -0x80, RZ ;  /* 0xffffff8000567810 */ /* 0x000fe40007ffe0ff */
[----:B------:R-:W-:Y:S02]  /*2320*/  LOP3.LUT R0, R4, 0xff, RZ, 0xc0, !PT ;  /* 0x000000ff04007812 */ /* 0x000fe400078ec0ff */
[----:B------:R-:W-:-:S02]  /*2330*/  IADD3 R39, PT, PT, R39, -0x80, RZ ;  /* 0xffffff8027277810 */ /* 0x000fc40007ffe0ff */
[----:B--2---:R-:W-:Y:S02]  /*2340*/  SHF.R.U32.HI R25, RZ, 0x8, R29 ;  /* 0x00000008ff197819 */ /* 0x004fe4000001161d */
[----:B------:R-:W-:Y:S01]  /*2350*/  LOP3.LUT R26, R26, 0xff, RZ, 0xc0, !PT ;  /* 0x000000ff1a1a7812 */ /* 0x000fe200078ec0ff */
[----:B------:R2:W0:Y:S01]  /*2360*/  I2F.F16 R96, R39 ;  /* 0x0000002700607306 */ /* 0x0004220000200c00 */
[----:B------:R-:W-:Y:S02]  /*2370*/  IADD3 R0, PT, PT, R0, -0x80, RZ ;  /* 0xffffff8000007810 */ /* 0x000fe40007ffe0ff */
[----:B------:R-:W-:Y:S02]  /*2380*/  LOP3.LUT R25, R25, 0xff, RZ, 0xc0, !PT ;  /* 0x000000ff19197812 */ /* 0x000fe400078ec0ff */
[----:B------:R-:W-:Y:S02]  /*2390*/  IADD3 R26, PT, PT, R26, -0x80, RZ ;  /* 0xffffff801a1a7810 */ /* 0x000fe40007ffe0ff */
[----:B------:R-:W-:-:S02]  /*23a0*/  IADD3 R24, PT, PT, R24, -0x80, RZ ;  /* 0xffffff8018187810 */ /* 0x000fc40007ffe0ff */
[----:B--2---:R-:W-:Y:S01]  /*23b0*/  LEA.HI R39, R29, 0xffffff80, RZ, 0x8 ;  /* 0xffffff801d277811 */ /* 0x004fe200078f40ff */
[----:B------:R2:W0:Y:S01]  /*23c0*/  I2F.F16 R88, R0 ;  /* 0x0000000000587306 */ /* 0x0004220000200c00 */
[----:B------:R-:W-:Y:S02]  /*23d0*/  SHF.R.U32.HI R29, RZ, 0x10, R29 ;  /* 0x00000010ff1d7819 */ /* 0x000fe4000001161d */
[----:B------:R-:W-:Y:S02]  /*23e0*/  IADD3 R25, PT, PT, R25, -0x80, RZ ;  /* 0xffffff8019197810 */ /* 0x000fe40007ffe0ff */
[----:B------:R-:W-:Y:S02]  /*23f0*/  IADD3 R37, PT, PT, R37, -0x80, RZ ;  /* 0xffffff8025257810 */ /* 0x000fe40007ffe0ff */
[----:B--2---:R-:W-:Y:S01]  /*2400*/  SHF.R.U32.HI R0, RZ, 0x8, R4 ;  /* 0x00000008ff007819 */ /* 0x004fe20000011604 */
[----:B------:R2:W0:Y:S01]  /*2410*/  I2F.F16 R107, R26 ;  /* 0x0000001a006b7306 */ /* 0x0004220000200c00 */
[----:B------:R-:W-:-:S02]  /*2420*/  LOP3.LUT R57, R31, 0xff, RZ, 0xc0, !PT ;  /* 0x000000ff1f397812 */ /* 0x000fc400078ec0ff */
[----:B------:R-:W-:-:S05]  /*2430*/  LOP3.LUT R0, R0, 0xff, RZ, 0xc0, !PT ;  /* 0x000000ff00007812 */ /* 0x000fca00078ec0ff */
[----:B------:R1:W0:Y:S01]  /*2440*/  I2F.F16 R74, R24 ;  /* 0x00000018004a7306 */ /* 0x0002220000200c00 */
[----:B--2---:R-:W-:Y:S02]  /*2450*/  LOP3.LUT R26, R29, 0xff, RZ, 0xc0, !PT ;  /* 0x000000ff1d1a7812 */ /* 0x004fe400078ec0ff */
[----:B------:R-:W-:-:S05]  /*2460*/  IADD3 R0, PT, PT, R0, -0x80, RZ ;  /* 0xffffff8000007810 */ /* 0x000fca0007ffe0ff */
[----:B------:R2:W0:Y:S01]  /*2470*/  I2F.F16 R29, R25 ;  /* 0x00000019001d7306 */ /* 0x0004220000200c00 */
[----:B-1----:R-:W-:-:S04]  /*2480*/  LOP3.LUT R24, R5, 0xff, RZ, 0xc0, !PT ;  /* 0x000000ff05187812 */ /* 0x002fc800078ec0ff */
[----:B------:R-:W-:-:S03]  /*2490*/  IADD3 R24, PT, PT, R24, -0x80, RZ ;  /* 0xffffff8018187810 */ /* 0x000fc60007ffe0ff */
[----:B------:R1:W0:Y:S01]  /*24a0*/  I2F.F16 R94, R37 ;  /* 0x00000025005e7306 */ /* 0x0002220000200c00 */
[----:B--2---:R-:W-:Y:S02]  /*24b0*/  LOP3.LUT R25, R6, 0xff, RZ, 0xc0, !PT ;  /* 0x000000ff06197812 */ /* 0x004fe400078ec0ff */
[----:B------:R-:W-:Y:S02]  /*24c0*/  LEA.HI R58, R4, 0xffffff80, RZ, 0x8 ;  /* 0xffffff80043a7811 */ /* 0x000fe400078f40ff */
[----:B------:R-:W-:Y:S02]  /*24d0*/  IADD3 R25, PT, PT, R25, -0x80, RZ ;  /* 0xffffff8019197810 */ /* 0x000fe40007ffe0ff */
[----:B-1----:R-:W-:Y:S02]  /*24e0*/  LEA.HI R37, R31, 0xffffff80, RZ, 0x8 ;  /* 0xffffff801f257811 */ /* 0x002fe400078f40ff */
[----:B------:R-:W-:Y:S01]  /*24f0*/  SHF.R.U32.HI R31, RZ, 0x10, R31 ;  /* 0x00000010ff1f7819 */ /* 0x000fe2000001161f */
[----:B------:R1:W2:Y:S01]  /*2500*/  I2F.F16 R89, R24 ;  /* 0x0000001800597306 */ /* 0x0002a20000200c00 */
[----:B------:R-:W-:-:S02]  /*2510*/  SHF.R.U32.HI R4, RZ, 0x10, R4 ;  /* 0x00000010ff047819 */ /* 0x000fc40000011604 */
[----:B------:R-:W-:Y:S02]  /*2520*/  LOP3.LUT R31, R31, 0xff, RZ, 0xc0, !PT ;  /* 0x000000ff1f1f7812 */ /* 0x000fe400078ec0ff */
[----:B------:R-:W-:Y:S02]  /*2530*/  LEA.HI R62, R27, 0xffffff80, RZ, 0x8 ;  /* 0xffffff801b3e7811 */ /* 0x000fe400078f40ff */
[----:B------:R-:W-:Y:S01]  /*2540*/  LEA.HI R59, R5, 0xffffff80, RZ, 0x8 ;  /* 0xffffff80053b7811 */ /* 0x000fe200078f40ff */
[----:B------:R4:W0:Y:S01]  /*2550*/  I2F.F16 R98, R0 ;  /* 0x0000000000627306 */ /* 0x0008220000200c00 */
[----:B------:R-:W-:Y:S02]  /*2560*/  IADD3 R26, PT, PT, R26, -0x80, RZ ;  /* 0xffffff801a1a7810 */ /* 0x000fe40007ffe0ff */
[--C-:B-1----:R-:W-:Y:S02]  /*2570*/  SHF.R.U32.HI R24, RZ, 0x8, R5.reuse ;  /* 0x00000008ff187819 */ /* 0x102fe40000011605 */
[----:B------:R-:W-:-:S03]  /*2580*/  SHF.R.U32.HI R5, RZ, 0x10, R5 ;  /* 0x00000010ff057819 */ /* 0x000fc60000011605 */
[----:B------:R1:W0:Y:S01]  /*2590*/  I2F.F16 R90, R25 ;  /* 0x00000019005a7306 */ /* 0x0002220000200c00 */
[--C-:B----4-:R-:W-:Y:S02]  /*25a0*/  SHF.R.U32.HI R0, RZ, 0x8, R27.reuse ;  /* 0x00000008ff007819 */ /* 0x110fe4000001161b */
[----:B------:R-:W-:Y:S02]  /*25b0*/  SHF.R.U32.HI R27, RZ, 0x10, R27 ;  /* 0x00000010ff1b7819 */ /* 0x000fe4000001161b */
[----:B------:R-:W-:Y:S02]  /*25c0*/  IADD3 R31, PT, PT, R31, -0x80, RZ ;  /* 0xffffff801f1f7810 */ /* 0x000fe40007ffe0ff */
[----:B------:R-:W-:Y:S02]  /*25d0*/  LOP3.LUT R80, R80, 0xff, RZ, 0xc0, !PT ;  /* 0x000000ff50507812 */ /* 0x000fe400078ec0ff */
[----:B-1----:R-:W-:Y:S01]  /*25e0*/  SHF.R.U32.HI R25, RZ, 0x8, R6 ;  /* 0x00000008ff197819 */ /* 0x002fe20000011606 */
[----:B------:R1:W4:Y:S01]  /*25f0*/  I2F.F16 R77, R26 ;  /* 0x0000001a004d7306 */ /* 0x0003220000200c00 */
[----:B------:R-:W-:-:S02]  /*2600*/  LOP3.LUT R4, R4, 0xff, RZ, 0xc0, !PT ;  /* 0x000000ff04047812 */ /* 0x000fc400078ec0ff */
[----:B------:R-:W-:Y:S02]  /*2610*/  LOP3.LUT R24, R24, 0xff, RZ, 0xc0, !PT ;  /* 0x000000ff18187812 */ /* 0x000fe400078ec0ff */
[----:B------:R-:W-:Y:S02]  /*2620*/  LOP3.LUT R5, R5, 0xff, RZ, 0xc0, !PT ;  /* 0x000000ff05057812 */ /* 0x000fe400078ec0ff */
[----:B------:R-:W-:Y:S01]  /*2630*/  LOP3.LUT R25, R25, 0xff, RZ, 0xc0, !PT ;  /* 0x000000ff19197812 */ /* 0x000fe200078ec0ff */
[----:B------:R2:W0:Y:S01]  /*2640*/  I2F.F16 R87, R31 ;  /* 0x0000001f00577306 */ /* 0x0004220000200c00 */
[----:B-1----:R-:W-:Y:S02]  /*2650*/  LOP3.LUT R26, R7, 0xff, RZ, 0xc0, !PT ;  /* 0x000000ff071a7812 */ /* 0x002fe400078ec0ff */
[----:B------:R-:W-:Y:S02]  /*2660*/  LOP3.LUT R0, R0, 0xff, RZ, 0xc0, !PT ;  /* 0x000000ff00007812 */ /* 0x000fe400078ec0ff */
[----:B------:R-:W-:-:S02]  /*2670*/  LOP3.LUT R27, R27, 0xff, RZ, 0xc0, !PT ;  /* 0x000000ff1b1b7812 */ /* 0x000fc400078ec0ff */
[----:B------:R-:W-:Y:S02]  /*2680*/  IADD3 R57, PT, PT, R57, -0x80, RZ ;  /* 0xffffff8039397810 */ /* 0x000fe40007ffe0ff */
[----:B------:R-:W-:Y:S02]  /*2690*/  LEA.HI R60, R6, 0xffffff80, RZ, 0x8 ;  /* 0xffffff80063c7811 */ /* 0x000fe400078f40ff */
[----:B------:R-:W-:Y:S02]  /*26a0*/  LEA.HI R61, R7, 0xffffff80, RZ, 0x8 ;  /* 0xffffff80073d7811 */ /* 0x000fe400078f40ff */
[----:B------:R-:W-:Y:S02]  /*26b0*/  IADD3 R80, PT, PT, R80, -0x80, RZ ;  /* 0xffffff8050507810 */ /* 0x000fe40007ffe0ff */
[----:B--2---:R-:W-:Y:S02]  /*26c0*/  LEA.HI R31, R20, 0xffffff80, RZ, 0x8 ;  /* 0xffffff80141f7811 */ /* 0x004fe400078f40ff */
[----:B------:R-:W-:-:S02]  /*26d0*/  LEA.HI R81, R21, 0xffffff80, RZ, 0x8 ;  /* 0xffffff8015517811 */ /* 0x000fc400078f40ff */
[----:B------:R-:W-:Y:S02]  /*26e0*/  LEA.HI R82, R22, 0xffffff80, RZ, 0x8 ;  /* 0xffffff8016527811 */ /* 0x000fe400078f40ff */
[----:B------:R-:W-:Y:S02]  /*26f0*/  LEA.HI R83, R23, 0xffffff80, RZ, 0x8 ;  /* 0xffffff8017537811 */ /* 0x000fe400078f40ff */
[----:B------:R-:W-:Y:S02]  /*2700*/  IADD3 R4, PT, PT, R4, -0x80, RZ ;  /* 0xffffff8004047810 */ /* 0x000fe40007ffe0ff */
[----:B------:R-:W-:Y:S02]  /*2710*/  IADD3 R26, PT, PT, R26, -0x80, RZ ;  /* 0xffffff801a1a7810 */ /* 0x000fe40007ffe0ff */
[----:B------:R-:W-:Y:S02]  /*2720*/  IADD3 R24, PT, PT, R24, -0x80, RZ ;  /* 0xffffff8018187810 */ /* 0x000fe40007ffe0ff */
[----:B------:R-:W-:-:S02]  /*2730*/  IADD3 R5, PT, PT, R5, -0x80, RZ ;  /* 0xffffff8005057810 */ /* 0x000fc40007ffe0ff */
[----:B------:R-:W-:Y:S02]  /*2740*/  IADD3 R25, PT, PT, R25, -0x80, RZ ;  /* 0xffffff8019197810 */ /* 0x000fe40007ffe0ff */
[----:B------:R-:W-:Y:S02]  /*2750*/  IADD3 R0, PT, PT, R0, -0x80, RZ ;  /* 0xffffff8000007810 */ /* 0x000fe40007ffe0ff */
[----:B------:R-:W-:Y:S01]  /*2760*/  IADD3 R27, PT, PT, R27, -0x80, RZ ;  /* 0xffffff801b1b7810 */ /* 0x000fe20007ffe0ff */
[----:B------:R1:W2:Y:S01]  /*2770*/  I2F.F16 R99, R4 ;  /* 0x0000000400637306 */ /* 0x0002a20000200c00 */
[----:B------:R-:W-:-:S07]  /*2780*/  UISETP.NE.AND UP0, UPT, UR15, URZ, UPT ;  /* 0x000000ff0f00728c */ /* 0x000fce000bf05270 */
[----:B------:R-:W0:Y:S01]  /*2790*/  I2F.F16 R70, R70 ;  /* 0x0000004600467306 */ /* 0x000e220000200c00 */
[----:B-1----:R-:W-:-:S07]  /*27a0*/  SHF.R.U32.HI R4, RZ, 0x10, R6 ;  /* 0x00000010ff047819 */ /* 0x002fce0000011606 */
[----:B------:R-:W1:Y:S08]  /*27b0*/  I2F.F16 R65, R65 ;  /* 0x0000004100417306 */ /* 0x000e700000200c00 */
        /* <DEDUP_REMOVED lines=32> */
[----:B---3--:R-:W-:-:S02]  /*29c0*/  @!P1 PRMT R41, R2, 0x7610, R41 ;  /* 0x0000761002299816 */ /* 0x008fc40000000029 */
[----:B------:R-:W-:Y:S02]  /*29d0*/  LOP3.LUT R4, R4, 0xff, RZ, 0xc0, !PT ;  /* 0x000000ff04047812 */ /* 0x000fe400078ec0ff */
[----:B------:R-:W-:Y:S02]  /*29e0*/  @!P1 PRMT R40, R3, 0x7610, R40 ;  /* 0x0000761003289816 */ /* 0x000fe40000000028 */
[----:B------:R-:W-:Y:S02]  /*29f0*/  @!P1 PRMT R41, R41, 0x7610, R2 ;  /* 0x0000761029299816 */ /* 0x000fe40000000002 */
[----:B------:R-:W-:Y:S02]  /*2a00*/  @!P1 PRMT R40, R40, 0x7610, R3 ;  /* 0x0000761028289816 */ /* 0x000fe40000000003 */
[----:B------:R-:W-:Y:S01]  /*2a10*/  IADD3 R112, PT, PT, R4, -0x80, RZ ;  /* 0xffffff8004707810 */ /* 0x000fe20007ffe0ff */
[----:B-12-4-:R-:W-:Y:S06]  /*2a20*/  BRA.U !UP0, `(.L_x_3891) ;  /* 0x0000000508687547 */ /* 0x016fec000b800000 */
        /* <DEDUP_REMOVED lines=90> */
.L_x_3891:
[----:B0-----:R-:W-:Y:S01]  /*2fd0*/  LOP3.LUT R0, R20, 0xff, RZ, 0xc0, !PT ;  /* 0x000000ff14007812 */ /* 0x001fe200078ec0ff */
[----:B------:R-:W0:Y:S01]  /*2fe0*/  I2F.F16 R112, R112 ;  /* 0x0000007000707306 */ /* 0x000e220000200c00 */
[----:B------:R-:W-:Y:S02]  /*2ff0*/  LOP3.LUT R2, R21, 0xff, RZ, 0xc0, !PT ;  /* 0x000000ff15027812 */ /* 0x000fe400078ec0ff */
[----:B------:R-:W-:Y:S02]  /*3000*/  LOP3.LUT R3, R22, 0xff, RZ, 0xc0, !PT ;  /* 0x000000ff16037812 */ /* 0x000fe400078ec0ff */
[----:B------:R-:W-:Y:S02]  /*3010*/  LOP3.LUT R4, R23, 0xff, RZ, 0xc0, !PT ;  /* 0x000000ff17047812 */ /* 0x000fe400078ec0ff */
[----:B-----5:R-:W-:Y:S02]  /*3020*/  LEA.HI R109, R8, 0xffffff80, RZ, 0x8 ;  /* 0xffffff80086d7811 */ /* 0x020fe400078f40ff */
[----:B------:R-:W-:-:S02]  /*3030*/  LEA.HI R110, R9, 0xffffff80, RZ, 0x8 ;  /* 0xffffff80096e7811 */ /* 0x000fc400078f40ff */
[----:B------:R-:W-:Y:S02]  /*3040*/  LEA.HI R111, R10, 0xffffff80, RZ, 0x8 ;  /* 0xffffff800a6f7811 */ /* 0x000fe400078f40ff */
[----:B------:R-:W-:Y:S01]  /*3050*/  IADD3 R0, PT, PT, R0, -0x80, RZ ;  /* 0xffffff8000007810 */ /* 0x000fe20007ffe0ff */
[----:B------:R-:W1:Y:S01]  /*3060*/  I2F.F16 R109, R109 ;  /* 0x0000006d006d7306 */ /* 0x000e620000200c00 */
[----:B------:R-:W-:Y:S02]  /*3070*/  IADD3 R2, PT, PT, R2, -0x80, RZ ;  /* 0xffffff8002027810 */ /* 0x000fe40007ffe0ff */
[----:B------:R-:W-:Y:S02]  /*3080*/  IADD3 R3, PT, PT, R3, -0x80, RZ ;  /* 0xffffff8003037810 */ /* 0x000fe40007ffe0ff */
[----:B------:R-:W-:-:S03]  /*3090*/  IADD3 R4, PT, PT, R4, -0x80, RZ ;  /* 0xffffff8004047810 */ /* 0x000fc60007ffe0ff */
[----:B------:R2:W3:Y:S08]  /*30a0*/  I2F.F16 R24, R0 ;  /* 0x0000000000187306 */ /* 0x0004f00000200c00 */
[----:B------:R2:W4:Y:S08]  /*30b0*/  I2F.F16 R25, R2 ;  /* 0x0000000200197306 */ /* 0x0005300000200c00 */
[----:B------:R2:W0:Y:S08]  /*30c0*/  I2F.F16 R26, R3 ;  /* 0x00000003001a7306 */ /* 0x0004300000200c00 */
[----:B------:R2:W0:Y:S08]  /*30d0*/  I2F.F16 R27, R4 ;  /* 0x00000004001b7306 */ /* 0x0004300000200c00 */
[----:B------:R-:W0:Y:S08]  /*30e0*/  I2F.F16 R110, R110 ;  /* 0x0000006e006e7306 */ /* 0x000e300000200c00 */
[----:B------:R-:W0:Y:S01]  /*30f0*/  I2F.F16 R111, R111 ;  /* 0x0000006f006f7306 */ /* 0x000e220000200c00 */
[----:B-1234-:R-:W-:Y:S05]  /*3100*/  @P0 BRA `(.L_x_3892) ;  /* 0x0000000400680947 */ /* 0x01efea0003800000 */
        /* <DEDUP_REMOVED lines=21> */
[----:B------:R-:W-:Y:S02]  /*3260*/  HADD2.F32 R66, -RZ, R79.H0_H0 ;  /* 0x2000004fff427230 */ /* 0x000fe40000004100 */
[-C--:B------:R-:W-:Y:S01]  /*3270*/  FFMA.FTZ R117, R68, R0.reuse, RZ ;  /* 0x0000000044757223 */ /* 0x080fe200000100ff */
[----:B------:R-:W-:Y:S02]  /*3280*/  HADD2.F32 R68, -RZ, R85.H0_H0 ;  /* 0x20000055ff447230 */ /* 0x000fe40000004100 */
        /* <DEDUP_REMOVED lines=18> */
[----:B------:R-:W-:Y:S01]  /*33b0*/  FFMA.FTZ R70, R75, R3, R0 ;  /* 0x000000034b467223 */ /* 0x000fe20000010000 */
[----:B--2---:R-:W-:Y:S02]  /*33c0*/  HADD2.F32 R3, -RZ, R4.H0_H0 ;  /* 0x20000004ff037230 */ /* 0x004fe40000004100 */
        /* <DEDUP_REMOVED lines=46> */
.L_x_3892:
[----:B------:R-:W-:Y:S02]  /*36b0*/  SHF.R.U32.HI R0, RZ, 0x8, R20 ;  /* 0x00000008ff007819 */ /* 0x000fe40000011614 */
[----:B------:R-:W-:Y:S02]  /*36c0*/  SHF.R.U32.HI R2, RZ, 0x8, R21 ;  /* 0x00000008ff027819 */ /* 0x000fe40000011615 */
[----:B------:R-:W-:Y:S02]  /*36d0*/  LOP3.LUT R0, R0, 0xff, RZ, 0xc0, !PT ;  /* 0x000000ff00007812 */ /* 0x000fe400078ec0ff */
[----:B------:R-:W-:Y:S02]  /*36e0*/  SHF.R.U32.HI R3, RZ, 0x8, R22 ;  /* 0x00000008ff037819 */ /* 0x000fe40000011616 */
[----:B------:R-:W-:Y:S02]  /*36f0*/  IADD3 R0, PT, PT, R0, -0x80, RZ ;  /* 0xffffff8000007810 */ /* 0x000fe40007ffe0ff */
[----:B------:R-:W-:-:S02]  /*3700*/  LOP3.LUT R2, R2, 0xff, RZ, 0xc0, !PT ;  /* 0x000000ff02027812 */ /* 0x000fc400078ec0ff */
[----:B------:R1:W2:Y:S01]  /*3710*/  I2F.F16 R63, R0 ;  /* 0x00000000003f7306 */ /* 0x0002a20000200c00 */
[----:B------:R-:W-:Y:S02]  /*3720*/  LOP3.LUT R3, R3, 0xff, RZ, 0xc0, !PT ;  /* 0x000000ff03037812 */ /* 0x000fe400078ec0ff */
[----:B------:R-:W-:Y:S02]  /*3730*/  IADD3 R2, PT, PT, R2, -0x80, RZ ;  /* 0xffffff8002027810 */ /* 0x000fe40007ffe0ff */
[----:B------:R-:W-:Y:S02]  /*3740*/  IADD3 R3, PT, PT, R3, -0x80, RZ ;  /* 0xffffff8003037810 */ /* 0x000fe40007ffe0ff */
[----:B------:R-:W-:Y:S01]  /*3750*/  LOP3.LUT R4, R11, 0xff, RZ, 0xc0, !PT ;  /* 0x000000ff0b047812 */ /* 0x000fe200078ec0ff */
[----:B------:R3:W4:Y:S01]  /*3760*/  I2F.F16 R64, R2 ;  /* 0x0000000200407306 */ /* 0x0007220000200c00 */
[--C-:B-1----:R-:W-:Y:S02]  /*3770*/  SHF.R.U32.HI R0, RZ, 0x8, R23.reuse ;  /* 0x00000008ff007819 */ /* 0x102fe40000011617 */
[----:B------:R-:W-:-:S02]  /*3780*/  SHF.R.U32.HI R23, RZ, 0x10, R23 ;  /* 0x00000010ff177819 */ /* 0x000fc40000011617 */
[----:B------:R-:W-:Y:S02]  /*3790*/  LOP3.LUT R0, R0, 0xff, RZ, 0xc0, !PT ;  /* 0x000000ff00007812 */ /* 0x000fe400078ec0ff */
[----:B------:R-:W-:Y:S01]  /*37a0*/  LOP3.LUT R23, R23, 0xff, RZ, 0xc0, !PT ;  /* 0x000000ff17177812 */ /* 0x000fe200078ec0ff */
[----:B------:R1:W0:Y:S01]  /*37b0*/  I2F.F16 R65, R3 ;  /* 0x0000000300417306 */ /* 0x0002220000200c00 */
[----:B------:R-:W-:Y:S02]  /*37c0*/  IADD3 R75, PT, PT, R0, -0x80, RZ ;  /* 0xffffff80004b7810 */ /* 0x000fe40007ffe0ff */
[----:B------:R-:W-:Y:S02]  /*37d0*/  LOP3.LUT R0, R8, 0xff, RZ, 0xc0, !PT ;  /* 0x000000ff08007812 */ /* 0x000fe400078ec0ff */
[----:B---3--:R-:W-:Y:S02]  /*37e0*/  LOP3.LUT R2, R9, 0xff, RZ, 0xc0, !PT ;  /* 0x000000ff09027812 */ /* 0x008fe400078ec0ff */
[----:B------:R-:W-:Y:S01]  /*37f0*/  IADD3 R0, PT, PT, R0, -0x80, RZ ;  /* 0xffffff8000007810 */ /* 0x000fe20007ffe0ff */
[----:B------:R-:W3:Y:S01]  /*3800*/  I2F.F16 R75, R75 ;  /* 0x0000004b004b7306 */ /* 0x000ee20000200c00 */
[----:B-1----:R-:W-:-:S02]  /*3810*/  LOP3.LUT R3, R10, 0xff, RZ, 0xc0, !PT ;  /* 0x000000ff0a037812 */ /* 0x002fc400078ec0ff */
[----:B------:R-:W-:Y:S02]  /*3820*/  IADD3 R2, PT, PT, R2, -0x80, RZ ;  /* 0xffffff8002027810 */ /* 0x000fe40007ffe0ff */
[----:B------:R-:W-:Y:S02]  /*3830*/  IADD3 R3, PT, PT, R3, -0x80, RZ ;  /* 0xffffff8003037810 */ /* 0x000fe40007ffe0ff */
[----:B------:R-:W-:Y:S01]  /*3840*/  SHF.R.U32.HI R20, RZ, 0x10, R20 ;  /* 0x00000010ff147819 */ /* 0x000fe20000011614 */
[----:B------:R1:W0:Y:S01]  /*3850*/  I2F.F16 R72, R0 ;  /* 0x0000000000487306 */ /* 0x0002220000200c00 */
[----:B------:R-:W-:Y:S02]  /*3860*/  SHF.R.U32.HI R21, RZ, 0x10, R21 ;  /* 0x00000010ff157819 */ /* 0x000fe40000011615 */
[----:B------:R-:W-:Y:S02]  /*3870*/  SHF.R.U32.HI R22, RZ, 0x10, R22 ;  /* 0x00000010ff167819 */ /* 0x000fe40000011616 */
[----:B------:R-:W-:-:S02]  /*3880*/  IADD3 R4, PT, PT, R4, -0x80, RZ ;  /* 0xffffff8004047810 */ /* 0x000fc40007ffe0ff */
[----:B------:R-:W-:Y:S01]  /*3890*/  IADD3 R23, PT, PT, R23, -0x80, RZ ;  /* 0xffffff8017177810 */ /* 0x000fe20007ffe0ff */
[----:B------:R5:W0:Y:S01]  /*38a0*/  I2F.F16 R71, R2 ;  /* 0x0000000200477306 */ /* 0x000a220000200c00 */
[--C-:B-1----:R-:W-:Y:S02]  /*38b0*/  SHF.R.U32.HI R0, RZ, 0x8, R8.reuse ;  /* 0x00000008ff007819 */ /* 0x102fe40000011608 */
[----:B------:R-:W-:Y:S02]  /*38c0*/  SHF.R.U32.HI R8, RZ, 0x10, R8 ;  /* 0x00000010ff087819 */ /* 0x000fe40000011608 */
[----:B------:R-:W-:Y:S02]  /*38d0*/  LOP3.LUT R0, R0, 0xff, RZ, 0xc0, !PT ;  /* 0x000000ff00007812 */ /* 0x000fe400078ec0ff */
[----:B------:R-:W-:Y:S01]  /*38e0*/  LOP3.LUT R20, R20, 0xff, RZ, 0xc0, !PT ;  /* 0x000000ff14147812 */ /* 0x000fe200078ec0ff */
[----:B------:R1:W0:Y:S01]  /*38f0*/  I2F.F16 R70, R3 ;  /* 0x0000000300467306 */ /* 0x0002220000200c00 */
[----:B------:R-:W-:-:S02]  /*3900*/  IADD3 R0, PT, PT, R0, -0x80, RZ ;  /* 0xffffff8000007810 */ /* 0x000fc40007ffe0ff */
[--C-:B-----5:R-:W-:Y:S02]  /*3910*/  SHF.R.U32.HI R2, RZ, 0x8, R9.reuse ;  /* 0x00000008ff027819 */ /* 0x120fe40000011609 */
[----:B------:R-:W-:Y:S02]  /*3920*/  SHF.R.U32.HI R9, RZ, 0x10, R9 ;  /* 0x00000010ff097819 */ /* 0x000fe40000011609 */
[----:B------:R-:W-:Y:S01]  /*3930*/  LOP3.LUT R2, R2, 0xff, RZ, 0xc0, !PT ;  /* 0x000000ff02027812 */ /* 0x000fe200078ec0ff */
        /* <DEDUP_REMOVED lines=10> */
[----:B------:R5:W0:Y:S01]  /*39e0*/  I2F.F16 R84, R2 ;  /* 0x0000000200547306 */ /* 0x000a220000200c00 */
[----:B------:R-:W-:-:S02]  /*39f0*/  IADD3 R10, PT, PT, R10, -0x80, RZ ;  /* 0xffffff800a0a7810 */ /* 0x000fc40007ffe0ff */
[----:B------:R-:W-:Y:S02]  /*3a00*/  LOP3.LUT R21, R21, 0xff, RZ, 0xc0, !PT ;  /* 0x000000ff15157812 */ /* 0x000fe400078ec0ff */
[----:B------:R-:W-:Y:S02]  /*3a10*/  LOP3.LUT R22, R22, 0xff, RZ, 0xc0, !PT ;  /* 0x000000ff16167812 */ /* 0x000fe400078ec0ff */
[----:B------:R-:W-:Y:S01]  /*3a20*/  LOP3.LUT R8, R8, 0xff, RZ, 0xc0, !PT ;  /* 0x000000ff08087812 */ /* 0x000fe200078ec0ff */
[----:B------:R2:W0:Y:S01]  /*3a30*/  I2F.F16 R96, R0 ;  /* 0x0000000000607306 */ /* 0x0004220000200c00 */
[----:B------:R-:W-:Y:S02]  /*3a40*/  LOP3.LUT R9, R9, 0xff, RZ, 0xc0, !PT ;  /* 0x000000ff09097812 */ /* 0x000fe400078ec0ff */
[----:B-----5:R-:W-:Y:S02]  /*3a50*/  LOP3.LUT R2, R13, 0xff, RZ, 0xc0, !PT ;  /* 0x000000ff0d027812 */ /* 0x020fe400078ec0ff */
[----:B------:R-:W-:-:S02]  /*3a60*/  LOP3.LUT R4, R14, 0xff, RZ, 0xc0, !PT ;  /* 0x000000ff0e047812 */ /* 0x000fc400078ec0ff */
[----:B------:R-:W-:Y:S01]  /*3a70*/  LEA.HI R62, R11, 0xffffff80, RZ, 0x8 ;  /* 0xffffff800b3e7811 */ /* 0x000fe200078f40ff */
[----:B------:R5:W0:Y:S01]  /*3a80*/  I2F.F16 R103, R3 ;  /* 0x0000000300677306 */ /* 0x000a220000200c00 */
[--C-:B--2---:R-:W-:Y:S02]  /*3a90*/  SHF.R.U32.HI R0, RZ, 0x8, R7.reuse ;  /* 0x00000008ff007819 */ /* 0x104fe40000011607 */
        /* <DEDUP_REMOVED lines=8> */
[----:B------:R5:W0:Y:S01]  /*3b20*/  I2F.F16 R97, R10 ;  /* 0x0000000a00617306 */ /* 0x000a220000200c00 */
[----:B------:R-:W-:Y:S02]  /*3b30*/  LEA.HI R68, R12, 0xffffff80, RZ, 0x8 ;  /* 0xffffff800c447811 */ /* 0x000fe400078f40ff */
[----:B------:R-:W-:Y:S02]  /*3b40*/  LEA.HI R67, R13, 0xffffff80, RZ, 0x8 ;  /* 0xffffff800d437811 */ /* 0x000fe400078f40ff */
[----:B------:R-:W-:-:S02]  /*3b50*/  LEA.HI R66, R14, 0xffffff80, RZ, 0x8 ;  /* 0xffffff800e427811 */ /* 0x000fc400078f40ff */
[----:B--2---:R-:W-:Y:S01]  /*3b60*/  LEA.HI R23, R15, 0xffffff80, RZ, 0x8 ;  /* 0xffffff800f177811 */ /* 0x004fe200078f40ff */
[----:B------:R-:W2:Y:S01]  /*3b70*/  I2F.F16 R62, R62 ;  /* 0x0000003e003e7306 */ /* 0x000ea20000200c00 */
[----:B------:R-:W-:Y:S02]  /*3b80*/  LEA.HI R92, R16, 0xffffff80, RZ, 0x8 ;  /* 0xffffff80105c7811 */ /* 0x000fe400078f40ff */
[----:B------:R-:W-:Y:S02]  /*3b90*/  LEA.HI R85, R17, 0xffffff80, RZ, 0x8 ;  /* 0xffffff8011557811 */ /* 0x000fe400078f40ff */
[----:B-----5:R-:W-:Y:S02]  /*3ba0*/  LEA.HI R10, R18, 0xffffff80, RZ, 0x8 ;  /* 0xffffff80120a7811 */ /* 0x020fe400078f40ff */
        /* <DEDUP_REMOVED lines=9> */
[----:B------:R-:W-:-:S03]  /*3c40*/  SHF.R.U32.HI R5, RZ, 0x8, R12 ;  /* 0x00000008ff057819 */ /* 0x000fc6000001160c */
        /* <DEDUP_REMOVED lines=10> */
[----:B------:R-:W0:Y:S08]  /*3cf0*/  I2F.F16 R92, R92 ;  /* 0x0000005c005c7306 */ /* 0x000e300000200c00 */
[----:B------:R-:W0:Y:S08]  /*3d00*/  I2F.F16 R85, R85 ;  /* 0x0000005500557306 */ /* 0x000e300000200c00 */
[----:B------:R-:W0:Y:S08]  /*3d10*/  I2F.F16 R10, R10 ;  /* 0x0000000a000a7306 */ /* 0x000e300000200c00 */
        /* <DEDUP_REMOVED lines=38> */
[----:B-1----:R-:W-:Y:S02]  /*3f80*/  HADD2.F32 R0, -RZ, R8.H0_H0 ;  /* 0x20000008ff007230 */ /* 0x002fe40000004100 */
        /* <DEDUP_REMOVED lines=54> */
.L_x_3893:
[----:B------:R-:W-:Y:S02]  /*42f0*/  SHF.R.U32.HI R12, RZ, 0x10, R12 ;  /* 0x00000010ff0c7819 */ /* 0x000fe4000001160c */
[----:B0-----:R-:W-:Y:S02]  /*4300*/  SHF.R.U32.HI R2, RZ, 0x8, R13 ;  /* 0x00000008ff027819 */ /* 0x001fe4000001160d */
[----:B------:R-:W-:Y:S02]  /*4310*/  LOP3.LUT R0, R12, 0xff, RZ, 0xc0, !PT ;  /* 0x000000ff0c007812 */ /* 0x000fe400078ec0ff */
[----:B------:R-:W-:Y:S02]  /*4320*/  LOP3.LUT R2, R2, 0xff, RZ, 0xc0, !PT ;  /* 0x000000ff02027812 */ /* 0x000fe400078ec0ff */
[----:B------:R-:W-:Y:S02]  /*4330*/  IADD3 R0, PT, PT, R0, -0x80, RZ ;  /* 0xffffff8000007810 */ /* 0x000fe40007ffe0ff */
[----:B------:R-:W-:-:S02]  /*4340*/  IADD3 R2, PT, PT, R2, -0x80, RZ ;  /* 0xffffff8002027810 */ /* 0x000fc40007ffe0ff */
[----:B------:R0:W1:Y:S01]  /*4350*/  I2F.F16 R9, R0 ;  /* 0x0000000000097306 */ /* 0x0000620000200c00 */
[--C-:B------:R-:W-:Y:S02]  /*4360*/  SHF.R.U32.HI R3, RZ, 0x8, R14.reuse ;  /* 0x00000008ff037819 */ /* 0x100fe4000001160e */
[----:B------:R-:W-:Y:S02]  /*4370*/  SHF.R.U32.HI R13, RZ, 0x10, R13 ;  /* 0x00000010ff0d7819 */ /* 0x000fe4000001160d */
[----:B------:R-:W-:Y:S02]  /*4380*/  SHF.R.U32.HI R14, RZ, 0x10, R14 ;  /* 0x00000010ff0e7819 */ /* 0x000fe4000001160e */
[----:B------:R-:W-:Y:S01]  /*4390*/  LOP3.LUT R13, R13, 0xff, RZ, 0xc0, !PT ;  /* 0x000000ff0d0d7812 */ /* 0x000fe200078ec0ff */
[----:B------:R2:W3:Y:S01]  /*43a0*/  I2F.F16 R104, R2 ;  /* 0x0000000200687306 */ /* 0x0004e20000200c00 */
[----:B0-----:R-:W-:Y:S02]  /*43b0*/  SHF.R.U32.HI R0, RZ, 0x8, R15 ;  /* 0x00000008ff007819 */ /* 0x001fe4000001160f */
[----:B------:R-:W-:-:S02]  /*43c0*/  LOP3.LUT R14, R14, 0xff, RZ, 0xc0, !PT ;  /* 0x000000ff0e0e7812 */ /* 0x000fc400078ec0ff */
[----:B------:R-:W-:Y:S02]  /*43d0*/  LOP3.LUT R0, R0, 0xff, RZ, 0xc0, !PT ;  /* 0x000000ff00007812 */ /* 0x000fe400078ec0ff */
[----:B------:R-:W-:Y:S02]  /*43e0*/  LOP3.LUT R5, R5, 0xff, RZ, 0xc0, !PT ;  /* 0x000000ff05057812 */ /* 0x000fe400078ec0ff */
[----:B--2---:R-:W-:Y:S02]  /*43f0*/  SHF.R.U32.HI R2, RZ, 0x10, R15 ;  /* 0x00000010ff027819 */ /* 0x004fe4000001160f */
[----:B------:R-:W-:Y:S02]  /*4400*/  IADD3 R15, PT, PT, R0, -0x80, RZ ;  /* 0xffffff80000f7810 */ /* 0x000fe40007ffe0ff */
[----:B------:R-:W-:Y:S02]  /*4410*/  LOP3.LUT R0, R16, 0xff, RZ, 0xc0, !PT ;  /* 0x000000ff10007812 */ /* 0x000fe400078ec0ff */
[----:B------:R-:W-:-:S02]  /*4420*/  LOP3.LUT R3, R3, 0xff, RZ, 0xc0, !PT ;  /* 0x000000ff03037812 */ /* 0x000fc400078ec0ff */
[----:B------:R-:W-:Y:S01]  /*4430*/  IADD3 R113, PT, PT, R0, -0x80, RZ ;  /* 0xffffff8000717810 */ /* 0x000fe20007ffe0ff */
[----:B------:R-:W0:Y:S01]  /*4440*/  I2F.F16 R15, R15 ;  /* 0x0000000f000f7306 */ /* 0x000e220000200c00 */
[----:B------:R-:W-:Y:S02]  /*4450*/  LOP3.LUT R0, R17, 0xff, RZ, 0xc0, !PT ;  /* 0x000000ff11007812 */ /* 0x000fe400078ec0ff */
[----:B------:R-:W-:Y:S02]  /*4460*/  LOP3.LUT R2, R2, 0xff, RZ, 0xc0, !PT ;  /* 0x000000ff02027812 */ /* 0x000fe400078ec0ff */
[----:B------:R-:W-:Y:S02]  /*4470*/  IADD3 R114, PT, PT, R0, -0x80, RZ ;  /* 0xffffff8000727810 */ /* 0x000fe40007ffe0ff */
[----:B------:R-:W-:Y:S01]  /*4480*/  LOP3.LUT R0, R18, 0xff, RZ, 0xc0, !PT ;  /* 0x000000ff12007812 */ /* 0x000fe200078ec0ff */
[----:B------:R-:W2:Y:S01]  /*4490*/  I2F.F16 R113, R113 ;  /* 0x0000007100717306 */ /* 0x000ea20000200c00 */
[----:B------:R-:W-:-:S02]  /*44a0*/  LEA.HI R8, R19, 0xffffff80, RZ, 0x8 ;  /* 0xffffff8013087811 */ /* 0x000fc400078f40ff */
[----:B------:R-:W-:Y:S02]  /*44b0*/  IADD3 R13, PT, PT, R13, -0x80, RZ ;  /* 0xffffff800d0d7810 */ /* 0x000fe40007ffe0ff */
[----:B------:R-:W-:Y:S02]  /*44c0*/  IADD3 R14, PT, PT, R14, -0x80, RZ ;  /* 0xffffff800e0e7810 */ /* 0x000fe40007ffe0ff */
[----:B------:R-:W-:Y:S01]  /*44d0*/  IADD3 R115, PT, PT, R0, -0x80, RZ ;  /* 0xffffff8000737810 */ /* 0x000fe20007ffe0ff */
[----:B------:R-:W4:Y:S01]  /*44e0*/  I2F.F16 R8, R8 ;  /* 0x0000000800087306 */ /* 0x000f220000200c00 */
[----:B------:R-:W-:Y:S02]  /*44f0*/  IADD3 R5, PT, PT, R5, -0x80, RZ ;  /* 0xffffff8005057810 */ /* 0x000fe40007ffe0ff */
[----:B------:R-:W-:Y:S02]  /*4500*/  IADD3 R3, PT, PT, R3, -0x80, RZ ;  /* 0xffffff8003037810 */ /* 0x000fe40007ffe0ff */
[----:B------:R-:W-:-:S02]  /*4510*/  IADD3 R2, PT, PT, R2, -0x80, RZ ;  /* 0xffffff8002027810 */ /* 0x000fc40007ffe0ff */
[----:B------:R-:W-:Y:S01]  /*4520*/  LOP3.LUT R0, R19, 0xff, RZ, 0xc0, !PT ;  /* 0x000000ff13007812 */ /* 0x000fe200078ec0ff */
[----:B------:R0:W0:Y:S08]  /*4530*/  I2F.F16 R12, R5 ;  /* 0x00000005000c7306 */ /* 0x0000300000200c00 */
[----:B------:R-:W0:Y:S08]  /*4540*/  I2F.F16 R13, R13 ;  /* 0x0000000d000d7306 */ /* 0x000e300000200c00 */
[----:B------:R0:W0:Y:S08]  /*4550*/  I2F.F16 R107, R3 ;  /* 0x00000003006b7306 */ /* 0x0000300000200c00 */
[----:B------:R-:W0:Y:S08]  /*4560*/  I2F.F16 R14, R14 ;  /* 0x0000000e000e7306 */ /* 0x000e300000200c00 */
[----:B------:R0:W0:Y:S08]  /*4570*/  I2F.F16 R108, R2 ;  /* 0x00000002006c7306 */ /* 0x0000300000200c00 */
[----:B------:R-:W0:Y:S08]  /*4580*/  I2F.F16 R114, R114 ;  /* 0x0000007200727306 */ /* 0x000e300000200c00 */
[----:B------:R-:W0:Y:S01]  /*4590*/  I2F.F16 R115, R115 ;  /* 0x0000007300737306 */ /* 0x000e220000200c00 */
        /* <DEDUP_REMOVED lines=64> */
[----:B------:R-:W-:-:S02]  /*49a0*/  HADD2.F32 R28, -RZ, R112.H0_H0 ;  /* 0x20000070ff1c7230 */ /* 0x000fc40000004100 */
        /* <DEDUP_REMOVED lines=26> */
.L_x_3894:
[--C-:B0-----:R-:W-:Y:S02]  /*4b50*/  SHF.R.U32.HI R2, RZ, 0x8, R16.reuse ;  /* 0x00000008ff027819 */ /* 0x101fe40000011610 */
[----:B------:R-:W-:Y:S02]  /*4b60*/  SHF.R.U32.HI R16, RZ, 0x10, R16 ;  /* 0x00000010ff107819 */ /* 0x000fe40000011610 */
[----:B------:R-:W-:Y:S02]  /*4b70*/  IADD3 R28, PT, PT, R0, -0x80, RZ ;  /* 0xffffff80001c7810 */ /* 0x000fe40007ffe0ff */
[----:B------:R-:W-:Y:S02]  /*4b80*/  LOP3.LUT R0, R16, 0xff, RZ, 0xc0, !PT ;  /* 0x000000ff10007812 */ /* 0x000fe400078ec0ff */
[----:B------:R-:W-:Y:S02]  /*4b90*/  LOP3.LUT R2, R2, 0xff, RZ, 0xc0, !PT ;  /* 0x000000ff02027812 */ /* 0x000fe400078ec0ff */
[----:B------:R-:W-:Y:S01]  /*4ba0*/  IADD3 R0, PT, PT, R0, -0x80, RZ ;  /* 0xffffff8000007810 */ /* 0x000fe20007ffe0ff */
[----:B------:R-:W0:Y:S01]  /*4bb0*/  I2F.F16 R28, R28 ;  /* 0x0000001c001c7306 */ /* 0x000e220000200c00 */
[----:B------:R-:W-:-:S02]  /*4bc0*/  SHF.R.U32.HI R5, RZ, 0x8, R18 ;  /* 0x00000008ff057819 */ /* 0x000fc40000011612 */
[----:B------:R-:W-:Y:S02]  /*4bd0*/  IADD3 R2, PT, PT, R2, -0x80, RZ ;  /* 0xffffff8002027810 */ /* 0x000fe40007ffe0ff */
[----:B------:R-:W-:Y:S02]  /*4be0*/  SHF.R.U32.HI R18, RZ, 0x10, R18 ;  /* 0x00000010ff127819 */ /* 0x000fe40000011612 */
[--C-:B------:R-:W-:Y:S01]  /*4bf0*/  SHF.R.U32.HI R3, RZ, 0x8, R17.reuse ;  /* 0x00000008ff037819 */ /* 0x100fe20000011611 */
[----:B------:R1:W2:Y:S01]  /*4c00*/  I2F.F16 R29, R0 ;  /* 0x00000000001d7306 */ /* 0x0002a20000200c00 */
[----:B------:R-:W-:Y:S02]  /*4c10*/  SHF.R.U32.HI R17, RZ, 0x10, R17 ;  /* 0x00000010ff117819 */ /* 0x000fe40000011611 */
[----:B------:R-:W-:Y:S02]  /*4c20*/  LOP3.LUT R3, R3, 0xff, RZ, 0xc0, !PT ;  /* 0x000000ff03037812 */ /* 0x000fe400078ec0ff */
[----:B------:R-:W-:-:S02]  /*4c30*/  LOP3.LUT R4, R17, 0xff, RZ, 0xc0, !PT ;  /* 0x000000ff11047812 */ /* 0x000fc400078ec0ff */
[----:B------:R-:W-:Y:S01]  /*4c40*/  LOP3.LUT R5, R5, 0xff, RZ, 0xc0, !PT ;  /* 0x000000ff05057812 */ /* 0x000fe200078ec0ff */
[----:B------:R3:W4:Y:S01]  /*4c50*/  I2F.F16 R16, R2 ;  /* 0x0000000200107306 */ /* 0x0007220000200c00 */
[----:B-1----:R-:W-:Y:S02]  /*4c60*/  LOP3.LUT R0, R18, 0xff, RZ, 0xc0, !PT ;  /* 0x000000ff12007812 */ /* 0x002fe400078ec0ff */
[----:B------:R-:W-:Y:S02]  /*4c70*/  IADD3 R3, PT, PT, R3, -0x80, RZ ;  /* 0xffffff8003037810 */ /* 0x000fe40007ffe0ff */
[----:B------:R-:W-:Y:S02]  /*4c80*/  IADD3 R37, PT, PT, R0, -0x80, RZ ;  /* 0xffffff8000257810 */ /* 0x000fe40007ffe0ff */
[----:B------:R-:W-:Y:S01]  /*4c90*/  SHF.R.U32.HI R0, RZ, 0x8, R11 ;  /* 0x00000008ff007819 */ /* 0x000fe2000001160b */
[----:B------:R1:W0:Y:S01]  /*4ca0*/  I2F.F16 R17, R3 ;  /* 0x0000000300117306 */ /* 0x0002220000200c00 */
[----:B---3--:R-:W-:-:S02]  /*4cb0*/  SHF.R.U32.HI R2, RZ, 0x8, R19 ;  /* 0x00000008ff027819 */ /* 0x008fc40000011613 */
[----:B------:R-:W-:Y:S02]  /*4cc0*/  SHF.R.U32.HI R11, RZ, 0x10, R11 ;  /* 0x00000010ff0b7819 */ /* 0x000fe4000001160b */
[----:B------:R-:W-:Y:S02]  /*4cd0*/  LOP3.LUT R2, R2, 0xff, RZ, 0xc0, !PT ;  /* 0x000000ff02027812 */ /* 0x000fe400078ec0ff */
[----:B------:R-:W-:Y:S01]  /*4ce0*/  LOP3.LUT R0, R0, 0xff, RZ, 0xc0, !PT ;  /* 0x000000ff00007812 */ /* 0x000fe200078ec0ff */
[----:B------:R-:W3:Y:S01]  /*4cf0*/  I2F.F16 R37, R37 ;  /* 0x0000002500257306 */ /* 0x000ee20000200c00 */
[----:B------:R-:W-:Y:S02]  /*4d00*/  IADD3 R38, PT, PT, R2, -0x80, RZ ;  /* 0xffffff8002267810 */ /* 0x000fe40007ffe0ff */
[----:B------:R-:W-:Y:S02]  /*4d10*/  LOP3.LUT R2, R11, 0xff, RZ, 0xc0, !PT ;  /* 0x000000ff0b027812 */ /* 0x000fe400078ec0ff */
[----:B------:R-:W-:-:S02]  /*4d20*/  IADD3 R4, PT, PT, R4, -0x80, RZ ;  /* 0xffffff8004047810 */ /* 0x000fc40007ffe0ff */
[----:B------:R-:W-:Y:S01]  /*4d30*/  IADD3 R5, PT, PT, R5, -0x80, RZ ;  /* 0xffffff8005057810 */ /* 0x000fe20007ffe0ff */
[----:B------:R-:W0:Y:S01]  /*4d40*/  I2F.F16 R38, R38 ;  /* 0x0000002600267306 */ /* 0x000e220000200c00 */
[----:B------:R-:W-:Y:S02]  /*4d50*/  IADD3 R0, PT, PT, R0, -0x80, RZ ;  /* 0xffffff8000007810 */ /* 0x000fe40007ffe0ff */
[----:B------:R-:W-:Y:S02]  /*4d60*/  IADD3 R2, PT, PT, R2, -0x80, RZ ;  /* 0xffffff8002027810 */ /* 0x000fe40007ffe0ff */
[----:B------:R-:W-:-:S03]  /*4d70*/  SHF.R.U32.HI R19, RZ, 0x10, R19 ;  /* 0x00000010ff137819 */ /* 0x000fc60000011613 */
[----:B------:R1:W0:Y:S01]  /*4d80*/  I2F.F16 R30, R4 ;  /* 0x00000004001e7306 */ /* 0x0002220000200c00 */
[----:B------:R-:W-:-:S04]  /*4d90*/  LOP3.LUT R19, R19, 0xff, RZ, 0xc0, !PT ;  /* 0x000000ff13137812 */ /* 0x000fc800078ec0ff */
[----:B------:R-:W-:-:S03]  /*4da0*/  IADD3 R19, PT, PT, R19, -0x80, RZ ;  /* 0xffffff8013137810 */ /* 0x000fc60007ffe0ff */
[----:B------:R1:W0:Y:S08]  /*4db0*/  I2F.F16 R18, R5 ;  /* 0x0000000500127306 */ /* 0x0002300000200c00 */
[----:B------:R1:W0:Y:S08]  /*4dc0*/  I2F.F16 R11, R0 ;  /* 0x00000000000b7306 */ /* 0x0002300000200c00 */
[----:B------:R1:W0:Y:S01]  /*4dd0*/  I2F.F16 R39, R2 ;  /* 0x0000000200277306 */ /* 0x0002220000200c00 */
[----:B--234-:R-:W-:Y:S05]  /*4de0*/  BRA.U !UP0, `(.L_x_3895) ;  /* 0x0000000508687547 */ /* 0x01cfea000b800000 */
[----:B------:R-:W2:Y:S01]  /*4df0*/  LDS.64 R6, [UR4+0x20] ;  /* 0x00002004ff067984 */ /* 0x000ea20008000a00 */
[----:B-1----:R-:W-:Y:S02]  /*4e00*/  HADD2.F32 R0, -RZ, R24.H0_H0 ;  /* 0x20000018ff007230 */ /* 0x002fe40000004100 */
[----:B------:R-:W-:Y:S01]  /*4e10*/  HADD2.F32 R56, -RZ, R25.H0_H0 ;  /* 0x20000019ff387230 */ /* 0x000fe20000004100 */
[----:B------:R-:W1:Y:S01]  /*4e20*/  LDS.64 R4, [UR4+0x28] ;  /* 0x00002804ff047984 */ /* 0x000e620008000a00 */
[----:B------:R-:W-:Y:S02]  /*4e30*/  HADD2.F32 R2, -RZ, R26.H0_H0 ;  /* 0x2000001aff027230 */ /* 0x000fe40000004100 */
[----:B------:R-:W-:Y:S02]  /*4e40*/  HADD2.F32 R57, -RZ, R64.H0_H0 ;  /* 0x20000040ff397230 */ /* 0x000fe40000004100 */
[----:B--2---:R-:W-:Y:S02]  /*4e50*/  HADD2.F32 R3, -RZ, R6.H0_H0 ;  /* 0x20000006ff037230 */ /* 0x004fe40000004100 */
        /* <DEDUP_REMOVED lines=15> */
[C---:B------:R-:W-:Y:S01]  /*4f50*/  FFMA.FTZ R56, R54.reuse, R7, R61 ;  /* 0x0000000736387223 */ /* 0x040fe2000001003d */
[----:B------:R-:W-:Y:S02]  /*4f60*/  HADD2.F32 R57, -RZ, R22.H0_H0 ;  /* 0x20000016ff397230 */ /* 0x000fe40000004100 */
[----:B------:R-:W-:Y:S01]  /*4f70*/  FFMA.FTZ R58, R54, R59, R58 ;  /* 0x0000003b363a7223 */ /* 0x000fe2000001003a */
[----:B------:R-:W-:-:S02]  /*4f80*/  HADD2.F32 R7, -RZ, R73.H0_H0 ;  /* 0x20000049ff077230 */ /* 0x000fc40000004100 */
[----:B------:R-:W-:Y:S01]  /*4f90*/  FFMA.FTZ R3, R3, R53, R0 ;  /* 0x0000003503037223 */ /* 0x000fe20000010000 */
[C---:B------:R-:W-:Y:S01]  /*4fa0*/  FFMA.FTZ R6, R53.reuse, R6, R2 ;  /* 0x0000000635067223 */ /* 0x040fe20000010002 */
        /* <DEDUP_REMOVED lines=24> */
[----:B0-----:R-:W-:-:S02]  /*5130*/  HADD2.F32 R58, -RZ, R11.H0_H0 ;  /* 0x2000000bff3a7230 */ /* 0x001fc40000004100 */
        /* <DEDUP_REMOVED lines=37> */
.L_x_3895:
[----:B------:R-:W-:Y:S05]  /*5390*/  @P0 BRA `(.L_x_3896) ;  /* 0x0000000400680947 */ /* 0x000fea0003800000 */
[----:B-1----:R-:W1:Y:S01]  /*53a0*/  LDS.64 R2, [UR4+0xa0] ;  /* 0x0000a004ff027984 */ /* 0x002e620008000a00 */
        /* <DEDUP_REMOVED lines=20> */
[-C--:B------:R-:W-:Y:S01]  /*54f0*/  FFMA.FTZ R25, R25, R0.reuse, RZ ;  /* 0x0000000019197223 */ /* 0x080fe200000100ff */
[----:B------:R-:W-:Y:S02]  /*5500*/  HADD2.F32 R7, -RZ, R3.H1_H1 ;  /* 0x30000003ff077230 */ /* 0x000fe40000004100 */
        /* <DEDUP_REMOVED lines=18> */
[----:B------:R-:W-:Y:S01]  /*5630*/  FFMA.FTZ R6, R20, R6, R27 ;  /* 0x0000000614067223 */ /* 0x000fe2000001001b */
[-C--:B------:R-:W-:Y:S02]  /*5640*/  FFMA.FTZ R20, R81, R7.reuse, R2 ;  /* 0x0000000751147223 */ /* 0x080fe40000010002 */
[-C--:B------:R-:W-:Y:S01]  /*5650*/  FFMA.FTZ R22, R3, R7.reuse, R22 ;  /* 0x0000000703167223 */ /* 0x080fe20000010016 */
[----:B--2---:R-:W-:Y:S02]  /*5660*/  HADD2.F32 R3, -RZ, R4.H0_H0 ;  /* 0x20000004ff037230 */ /* 0x004fe40000004100 */
[----:B------:R-:W-:Y:S01]  /*5670*/  FFMA.FTZ R24, R83, R7, R6 ;  /* 0x0000000753187223 */ /* 0x000fe20000010006 */
[----:B------:R-:W-:-:S02]  /*5680*/  HADD2.F32 R2, -RZ, R5.H0_H0 ;  /* 0x20000005ff027230 */ /* 0x000fc40000004100 */
[----:B------:R-:W-:Y:S02]  /*5690*/  HADD2.F32 R6, -RZ, R5.H1_H1 ;  /* 0x30000005ff067230 */ /* 0x000fe40000004100 */
[-C--:B------:R-:W-:Y:S01]  /*56a0*/  FFMA.FTZ R21, R21, R3.reuse, R22 ;  /* 0x0000000315157223 */ /* 0x080fe20000010016 */
[----:B------:R-:W-:Y:S02]  /*56b0*/  HADD2.F32 R7, -RZ, R71.H0_H0 ;  /* 0x20000047ff077230 */ /* 0x000fe40000004100 */
[----:B------:R-:W-:Y:S02]  /*56c0*/  HADD2.F32 R5, -RZ, R72.H0_H0 ;  /* 0x20000048ff057230 */ /* 0x000fe40000004100 */
[----:B------:R-:W-:Y:S02]  /*56d0*/  HADD2.F32 R4, -RZ, R4.H1_H1 ;  /* 0x30000004ff047230 */ /* 0x000fe40000004100 */
[----:B------:R-:W-:Y:S01]  /*56e0*/  FFMA.FTZ R7, R7, R3, R20 ;  /* 0x0000000307077223 */ /* 0x000fe20000010014 */
[----:B------:R-:W-:-:S02]  /*56f0*/  HADD2.F32 R20, -RZ, R103.H0_H0 ;  /* 0x20000067ff147230 */ /* 0x000fc40000004100 */
[-C--:B------:R-:W-:Y:S01]  /*5700*/  FFMA.FTZ R5, R5, R3.reuse, R0 ;  /* 0x0000000305057223 */ /* 0x080fe20000010000 */
[----:B0-----:R-:W-:Y:S02]  /*5710*/  HADD2.F32 R22, -RZ, R11.H0_H0 ;  /* 0x2000000bff167230 */ /* 0x001fe40000004100 */
        /* <DEDUP_REMOVED lines=34> */
.L_x_3896:
[----:B------:R-:W2:Y:S01]  /*5940*/  I2F.F16 R19, R19 ;  /* 0x0000001300137306 */ /* 0x000ea20000200c00 */
[----:B------:R-:W-:Y:S01]  /*5950*/  @!P1 IADD3 R26, PT, PT, R50, 0x1, RZ ;  /* 0x00000001321a9810 */ /* 0x000fe20007ffe0ff */
[----:B------:R-:W-:Y:S06]  /*5960*/  BRA.U !UP0, `(.L_x_3897) ;  /* 0x0000000508687547 */ /* 0x000fec000b800000 */
[----:B-1----:R-:W1:Y:S01]  /*5970*/  LDS.64 R4, [UR4+0x30] ;  /* 0x00003004ff047984 */ /* 0x002e620008000a00 */
[----:B------:R-:W-:Y:S02]  /*5980*/  HADD2.F32 R0, -RZ, R96.H0_H0 ;  /* 0x20000060ff007230 */ /* 0x000fe40000004100 */
[----:B------:R-:W-:Y:S01]  /*5990*/  HADD2.F32 R22, -RZ, R95.H0_H0 ;  /* 0x2000005fff167230 */ /* 0x000fe20000004100 */
[----:B------:R-:W3:Y:S01]  /*59a0*/  LDS.64 R6, [UR4+0x38] ;  /* 0x00003804ff067984 */ /* 0x000ee20008000a00 */
[----:B------:R-:W-:Y:S02]  /*59b0*/  HADD2.F32 R2, -RZ, R94.H0_H0 ;  /* 0x2000005eff027230 */ /* 0x000fe40000004100 */
[----:B------:R-:W-:Y:S02]  /*59c0*/  HADD2.F32 R25, -RZ, R104.H0_H0 ;  /* 0x20000068ff197230 */ /* 0x000fe40000004100 */
[----:B-1----:R-:W-:Y:S02]  /*59d0*/  HADD2.F32 R3, -RZ, R4.H0_H0 ;  /* 0x20000004ff037230 */ /* 0x002fe40000004100 */
[----:B0-----:R-:W-:-:S02]  /*59e0*/  HADD2.F32 R11, -RZ, R5.H0_H0 ;  /* 0x20000005ff0b7230 */ /* 0x001fc40000004100 */
        /* <DEDUP_REMOVED lines=28> */
[--C-:B---3--:R-:W-:Y:S02]  /*5bb0*/  HADD2.F32 R4, -RZ, R6.reuse.H0_H0 ;  /* 0x20000006ff047230 */ /* 0x108fe40000004100 */
        /* <DEDUP_REMOVED lines=27> */
[----:B--2---:R-:W-:Y:S02]  /*5d70*/  HADD2.F32 R22, -RZ, R19.H0_H0 ;  /* 0x20000013ff167230 */ /* 0x004fe40000004100 */
        /* <DEDUP_REMOVED lines=25> */
.L_x_3897:
[----:B------:R-:W-:Y:S02]  /*5f10*/  @!P1 MOV R50, R26 ;  /* 0x0000001a00329202 */ /* 0x000fe40000000f00 */
[----:B------:R-:W-:Y:S01]  /*5f20*/  @!P1 IADD3 R44, PT, PT, R36, UR5, RZ ;  /* 0x00000005242c9c10 */ /* 0x000fe2000fffe0ff */
[----:B------:R-:W-:Y:S06]  /*5f30*/  @P0 BRA `(.L_x_3898) ;  /* 0x0000000400680947 */ /* 0x000fec0003800000 */
[----:B-1----:R-:W1:Y:S01]  /*5f40*/  LDS.64 R4, [UR4+0xb0] ;  /* 0x0000b004ff047984 */ /* 0x002e620008000a00 */
[----:B------:R-:W-:Y:S02]  /*5f50*/  HADD2.F32 R96, -RZ, R96.H0_H0 ;  /* 0x20000060ff607230 */ /* 0x000fe40000004100 */
[----:B------:R-:W-:Y:S01]  /*5f60*/  HADD2.F32 R95, -RZ, R95.H0_H0 ;  /* 0x2000005fff5f7230 */ /* 0x000fe20000004100 */
[----:B------:R-:W3:Y:S01]  /*5f70*/  LDS.64 R2, [UR4+0xb8] ;  /* 0x0000b804ff027984 */ /* 0x000ee20008000a00 */
        /* <DEDUP_REMOVED lines=12> */
[----:B------:R-:W-:Y:S02]  /*6040*/  HADD2.F32 R38, -RZ, R38.H0_H0 ;  /* 0x20000026ff267230 */ /* 0x000fe40000004100 */
[----:B------:R-:W-:Y:S02]  /*6050*/  HADD2.F32 R30, -RZ, R30.H0_H0 ;  /* 0x2000001eff1e7230 */ /* 0x000fe40000004100 */
[----:B------:R-:W-:Y:S02]  /*6060*/  HADD2.F32 R92, -RZ, R92.H0_H0 ;  /* 0x2000005cff5c7230 */ /* 0x000fe40000004100 */
[----:B------:R-:W-:-:S02]  /*6070*/  HADD2.F32 R10, -RZ, R10.H0_H0 ;  /* 0x2000000aff0a7230 */ /* 0x000fc40000004100 */
[----:B------:R-:W-:Y:S02]  /*6080*/  HADD2.F32 R8, -RZ, R8.H0_H0 ;  /* 0x20000008ff087230 */ /* 0x000fe40000004100 */
[--C-:B-1----:R-:W-:Y:S02]  /*6090*/  HADD2.F32 R0, -RZ, R4.reuse.H0_H0 ;  /* 0x20000004ff007230 */ /* 0x102fe40000004100 */
        /* <DEDUP_REMOVED lines=20> */
[--C-:B---3--:R-:W-:Y:S02]  /*61e0*/  HADD2.F32 R4, -RZ, R3.reuse.H0_H0 ;  /* 0x20000003ff047230 */ /* 0x108fe40000004100 */
[-C--:B------:R-:W-:Y:S01]  /*61f0*/  FFMA.FTZ R20, R23, R7.reuse, R6 ;  /* 0x0000000717147223 */ /* 0x080fe20000010006 */
[-C--:B------:R-:W-:Y:S01]  /*6200*/  FFMA.FTZ R0, R5, R7.reuse, R0 ;  /* 0x0000000705007223 */ /* 0x080fe20000010000 */
[----:B------:R-:W-:Y:S01]  /*6210*/  FFMA.FTZ R14, R9, R7, R14 ;  /* 0x00000007090e7223 */ /* 0x000fe2000001000e */
[----:B------:R-:W-:Y:S02]  /*6220*/  HADD2.F32 R6, -RZ, R3.H1_H1 ;  /* 0x30000003ff067230 */ /* 0x000fe40000004100 */
        /* <DEDUP_REMOVED lines=18> */
[----:B--2---:R-:W-:-:S02]  /*6350*/  HADD2.F32 R12, -RZ, R19.H0_H0 ;  /* 0x20000013ff0c7230 */ /* 0x004fc40000004100 */
[-C--:B------:R-:W-:Y:S01]  /*6360*/  FFMA.FTZ R7, R30, R4.reuse, R7 ;  /* 0x000000041e077223 */ /* 0x080fe20000010007 */
[----:B------:R-:W-:Y:S02]  /*6370*/  HADD2.F32 R0, -RZ, R85.H0_H0 ;  /* 0x20000055ff007230 */ /* 0x000fe40000004100 */
[-C--:B------:R-:W-:Y:S01]  /*6380*/  FFMA.FTZ R9, R2, R4.reuse, R9 ;  /* 0x0000000402097223 */ /* 0x080fe20000010009 */
[--C-:B------:R-:W-:Y:S02]  /*6390*/  HADD2.F32 R2, -RZ, R41.reuse.H1_H1 ;  /* 0x30000029ff027230 */ /* 0x100fe40000004100 */
[----:B------:R-:W-:Y:S01]  /*63a0*/  FFMA.FTZ R5, R12, R4, R5 ;  /* 0x000000040c057223 */ /* 0x000fe20000010005 */
[-C--:B------:R-:W-:Y:S01]  /*63b0*/  FFMA.FTZ R3, R92, R6.reuse, R3 ;  /* 0x000000065c037223 */ /* 0x080fe20000010003 */
[-C--:B------:R-:W-:Y:S01]  /*63c0*/  FFMA.FTZ R7, R0, R6.reuse, R7 ;  /* 0x0000000600077223 */ /* 0x080fe20000010007 */
[----:B------:R-:W-:Y:S02]  /*63d0*/  HADD2.F32 R0, -RZ, R41.H0_H0 ;  /* 0x20000029ff007230 */ /* 0x000fe40000004100 */
        /* <DEDUP_REMOVED lines=16> */
.L_x_3898:
[----:B------:R-:W-:Y:S01]  /*64e0*/  UIADD3 UR5, UPT, UPT, UR5, 0x20, URZ ;  /* 0x0000002005057890 */ /* 0x000fe2000fffe0ff */
[----:B------:R-:W-:Y:S01]  /*64f0*/  IADD3 R42, P1, PT, R42, 0x80, RZ ;  /* 0x000000802a2a7810 */ /* 0x000fe20007f3e0ff */
[----:B------:R-:W-:Y:S01]  /*6500*/  IMAD.WIDE R34, R49, 0x4, R34 ;  /* 0x0000000431227825 */ /* 0x000fe200078e0222 */
[----:B------:R-:W-:Y:S02]  /*6510*/  UIADD3 UR4, UPT, UPT, UR4, 0x40, URZ ;  /* 0x0000004004047890 */ /* 0x000fe4000fffe0ff */
[----:B------:R-:W-:Y:S01]  /*6520*/  UISETP.GE.AND UP0, UPT, UR5, UR6, UPT ;  /* 0x000000060500728c */ /* 0x000fe2000bf06270 */
[----:B------:R-:W-:-:S08]  /*6530*/  IADD3.X R43, PT, PT, RZ, R43, RZ, P1, !PT ;  /* 0x0000002bff2b7210 */ /* 0x000fd00000ffe4ff */
[----:B------:R-:W-:Y:S05]  /*6540*/  BRA.U !UP0, `(.L_x_3899) ;  /* 0xffffffb5088c7547 */ /* 0x000fea000b83ffff */
[----:B------:R-:W-:-:S07]  /*6550*/  IMAD.WIDE R24, R49, 0x20, R32 ;  /* 0x0000002031187825 */ /* 0x000fce00078e0220 */
.L_x_3890:
[----:B------:R-:W3:Y:S02]  /*6560*/  LDCU UR8, c[0x0][0x3cc] ;  /* 0x00007980ff0877ac */ /* 0x000ee40008000800 */
[----:B---3--:R-:W-:-:S04]  /*6570*/  UISETP.LT.AND UP0, UPT, UR10, UR8, UPT ;  /* 0x000000080a00728c */ /* 0x008fc8000bf01270 */
[----:B------:R-:W-:-:S04]  /*6580*/  USEL UR8, UR10, UR8, UP0 ;  /* 0x000000080a087287 */ /* 0x000fc80008000000 */
[----:B------:R-:W-:-:S09]  /*6590*/  UISETP.GT.AND UP0, UPT, UR8, UR5, UPT ;  /* 0x000000050800728c */ /* 0x000fd2000bf04270 */
[----:B------:R-:W-:Y:S05]  /*65a0*/  BRA.U !UP0, `(.L_x_3900) ;  /* 0x0000001d087c7547 */ /* 0x000fea000b800000 */
[----:B------:R-:W3:Y:S01]  /*65b0*/  LDCU.64 UR6, c[0x0][0x3b8] ;  /* 0x00007700ff0677ac */ /* 0x000ee20008000a00 */
[----:B-1----:R-:W-:-:S04]  /*65c0*/  PRMT R0, R51, 0x9910, RZ ;  /* 0x0000991033007816 */ /* 0x002fc800000000ff */
[----:B------:R-:W-:-:S04]  /*65d0*/  ISETP.NE.AND P0, PT, R0, RZ, PT ;  /* 0x000000ff0000720c */ /* 0x000fc80003f05270 */
[----:B------:R-:W-:Y:S01]  /*65e0*/  ISETP.EQ.OR P0, PT, R52, 0x1, !P0 ;  /* 0x000000013400780c */ /* 0x000fe20004702670 */
[----:B---3--:R-:W-:-:S04]  /*65f0*/  UIMAD.WIDE.U32 UR6, UR5, 0x4, UR6 ;  /* 0x00000004050678a5 */ /* 0x008fc8000f8e0006 */
[----:B------:R-:W-:-:S04]  /*6600*/  UIADD3 UR9, UP0, UPT, UR6, 0x2, URZ ;  /* 0x0000000206097890 */ /* 0x000fc8000ff1e0ff */
[----:B------:R-:W-:Y:S02]  /*6610*/  UIADD3.X UR6, UPT, UPT, URZ, UR7, URZ, UP0, !UPT ;  /* 0x00000007ff067290 */ /* 0x000fe400087fe4ff */
[----:B------:R-:W-:-:S04]  /*6620*/  MOV R26, UR9 ;  /* 0x00000009001a7c02 */ /* 0x000fc80008000f00 */
[----:B------:R-:W-:-:S07]  /*6630*/  MOV R27, UR6 ;  /* 0x00000006001b7c02 */ /* 0x000fce0008000f00 */
.L_x_3905:
[----:B------:R-:W1:Y:S01]  /*6640*/  LDC R49, c[0x0][0x3ac] ;  /* 0x0000eb00ff317b82 */ /* 0x000e620000000800 */
[----:B------:R-:W-:Y:S01]  /*6650*/  ISETP.NE.AND P1, PT, R44, UR5, PT ;  /* 0x000000052c007c0c */ /* 0x000fe2000bf25270 */
[----:B0-----:R-:W3:-:S12]  /*6660*/  LDG.E.128.CONSTANT R28, desc[UR12][R24.64] ;  /* 0x0000000c181c7981 */ /* 0x001ed8000c1e9d00 */
[----:B------:R-:W-:Y:S01]  /*6670*/  @!P1 LEA R34, R50, R1, 0x3 ;  /* 0x0000000132229211 */ /* 0x000fe200078e18ff */
[----:B------:R-:W5:Y:S05]  /*6680*/  @!P1 LDG.E.U16.CONSTANT R0, desc[UR12][R26.64] ;  /* 0x0000000c1a009981 */ /* 0x000f6a000c1e9500 */
[----:B------:R-:W4:Y:S01]  /*6690*/  @!P1 LDL.64 R34, [R34+0x8] ;  /* 0x0000080022229983 */ /* 0x000f220000100a00 */
[----:B-1----:R-:W-:-:S04]  /*66a0*/  IMAD.WIDE R16, R49, 0x4, R24 ;  /* 0x0000000431107825 */ /* 0x002fc800078e0218 */
[C---:B------:R-:W-:Y:S02]  /*66b0*/  IMAD.WIDE R32, R49.reuse, 0x4, R16 ;  /* 0x0000000431207825 */ /* 0x040fe400078e0210 */
[----:B--2---:R-:W2:Y:S04]  /*66c0*/  LDG.E.128.CONSTANT R16, desc[UR12][R16.64] ;  /* 0x0000000c10107981 */ /* 0x004ea8000c1e9d00 */
[----:B------:R3:W2:Y:S01]  /*66d0*/  LDG.E.128.CONSTANT R20, desc[UR12][R32.64] ;  /* 0x0000000c20147981 */ /* 0x0006a2000c1e9d00 */
[----:B------:R-:W-:-:S04]  /*66e0*/  IMAD.WIDE R12, R49, 0x4, R32 ;  /* 0x00000004310c7825 */ /* 0x000fc800078e0220 */
[C---:B------:R-:W-:Y:S02]  /*66f0*/  IMAD.WIDE R8, R49.reuse, 0x4, R12 ;  /* 0x0000000431087825 */ /* 0x040fe400078e020c */
[----:B------:R-:W5:Y:S02]  /*6700*/  LDG.E.128.CONSTANT R12, desc[UR12][R12.64] ;  /* 0x0000000c0c0c7981 */ /* 0x000f64000c1e9d00 */
[----:B------:R-:W-:Y:S02]  /*6710*/  IMAD.WIDE R2, R49, 0x4, R8 ;  /* 0x0000000431027825 */ /* 0x000fe400078e0208 */
[----:B------:R-:W5:Y:S04]  /*6720*/  LDG.E.128.CONSTANT R8, desc[UR12][R8.64] ;  /* 0x0000000c08087981 */ /* 0x000f68000c1e9d00 */
[----:B------:R0:W5:Y:S01]  /*6730*/  LDG.E.128.CONSTANT R4, desc[UR12][R2.64] ;  /* 0x0000000c02047981 */ /* 0x000162000c1e9d00 */
[----:B------:R-:W-:-:S04]  /*6740*/  @!P1 IADD3 R36, PT, PT, R50, 0x1, RZ ;  /* 0x0000000132249810 */ /* 0x000fc80007ffe0ff */
[----:B------:R-:W-:Y:S01]  /*6750*/  @!P1 MOV R50, R36 ;  /* 0x0000002400329202 */ /* 0x000fe20000000f00 */
[----:B------:R-:W-:Y:S01]  /*6760*/  UISETP.NE.AND UP0, UPT, UR15, URZ, UPT ;  /* 0x000000ff0f00728c */ /* 0x000fe2000bf05270 */
[----:B---3--:R-:W-:Y:S02]  /*6770*/  LOP3.LUT R32, R28, 0x3f003f, RZ, 0xc0, !PT ;  /* 0x003f003f1c207812 */ /* 0x008fe400078ec0ff */
[--C-:B------:R-:W-:Y:S02]  /*6780*/  SHF.R.U32.HI R33, RZ, 0x6, R28.reuse ;  /* 0x00000006ff217819 */ /* 0x100fe4000001161c */
[----:B------:R-:W-:Y:S02]  /*6790*/  SHF.R.U32.HI R28, RZ, 0xc, R28 ;  /* 0x0000000cff1c7819 */ /* 0x000fe4000001161c */
[----:B------:R-:W-:Y:S02]  /*67a0*/  LOP3.LUT R55, R29, 0x3f003f, RZ, 0xc0, !PT ;  /* 0x003f003f1d377812 */ /* 0x000fe400078ec0ff */
[----:B------:R-:W-:-:S02]  /*67b0*/  SHF.R.U32.HI R56, RZ, 0x6, R29 ;  /* 0x00000006ff387819 */ /* 0x000fc4000001161d */
[----:B------:R-:W-:Y:S02]  /*67c0*/  LOP3.LUT R59, R30, 0x3f003f, RZ, 0xc0, !PT ;  /* 0x003f003f1e3b7812 */ /* 0x000fe400078ec0ff */
[----:B----4-:R-:W-:Y:S02]  /*67d0*/  @!P1 PRMT R40, R35, 0x7610, R40 ;  /* 0x0000761023289816 */ /* 0x010fe40000000028 */
[----:B------:R-:W-:Y:S02]  /*67e0*/  @!P1 PRMT R41, R34, 0x7610, R41 ;  /* 0x0000761022299816 */ /* 0x000fe40000000029 */
[----:B------:R-:W-:Y:S02]  /*67f0*/  @!P1 PRMT R40, R40, 0x7610, R35 ;  /* 0x0000761028289816 */ /* 0x000fe40000000023 */
[----:B------:R-:W-:Y:S02]  /*6800*/  @!P1 PRMT R41, R41, 0x7610, R34 ;  /* 0x0000761029299816 */ /* 0x000fe40000000022 */
[----:B------:R-:W-:-:S02]  /*6810*/  SHF.R.U32.HI R35, RZ, 0xc, R30 ;  /* 0x0000000cff237819 */ /* 0x000fc4000001161e */
[----:B------:R-:W-:Y:S02]  /*6820*/  SHF.R.U32.HI R34, RZ, 0xc, R29 ;  /* 0x0000000cff227819 */ /* 0x000fe4000001161d */
[----:B------:R-:W-:Y:S02]  /*6830*/  SHF.R.U32.HI R60, RZ, 0x6, R30 ;  /* 0x00000006ff3c7819 */ /* 0x000fe4000001161e */
[----:B------:R-:W-:Y:S02]  /*6840*/  SHF.R.U32.HI R58, RZ, 0xc, R31 ;  /* 0x0000000cff3a7819 */ /* 0x000fe4000001161f */
[--C-:B--2---:R-:W-:Y:S02]  /*6850*/  SHF.R.U32.HI R57, RZ, 0x8, R22.reuse ;  /* 0x00000008ff397819 */ /* 0x104fe40000011616 */
[----:B------:R-:W-:Y:S02]  /*6860*/  LOP3.LUT R39, R22, 0x3f003f, RZ, 0xc0, !PT ;  /* 0x003f003f16277812 */ /* 0x000fe400078ec0ff */
[----:B------:R-:W-:-:S02]  /*6870*/  SHF.R.U32.HI R38, RZ, 0x6, R22 ;  /* 0x00000006ff267819 */ /* 0x000fc40000011616 */
        /* <DEDUP_REMOVED lines=9> */
[----:B------:R-:W-:Y:S02]  /*6910*/  LOP3.LUT R43, R21, 0x3f003f, RZ, 0xc0, !PT ;  /* 0x003f003f152b7812 */ /* 0x000fe400078ec0ff */
[--C-:B------:R-:W-:Y:S02]  /*6920*/  SHF.R.U32.HI R42, RZ, 0x6, R21.reuse ;  /* 0x00000006ff2a7819 */ /* 0x100fe40000011615 */
[----:B------:R-:W-:-:S02]  /*6930*/  SHF.R.U32.HI R31, RZ, 0xa, R21 ;  /* 0x0000000aff1f7819 */ /* 0x000fc40000011615 */
[----:B------:R-:W-:Y:S02]  /*6940*/  LOP3.LUT R28, R35, 0xf000f, RZ, 0xc0, !PT ;  /* 0x000f000f231c7812 */ /* 0x000fe400078ec0ff */
[----:B------:R-:W-:Y:S02]  /*6950*/  LOP3.LUT R21, R34, 0xf000f, RZ, 0xc0, !PT ;  /* 0x000f000f22157812 */ /* 0x000fe400078ec0ff */
[--C-:B------:R-:W-:Y:S02]  /*6960*/  SHF.R.U32.HI R61, RZ, 0x8, R23.reuse ;  /* 0x00000008ff3d7819 */ /* 0x100fe40000011617 */
[----:B------:R-:W-:Y:S02]  /*6970*/  LOP3.LUT R58, R58, 0xf000f, RZ, 0xc0, !PT ;  /* 0x000f000f3a3a7812 */ /* 0x000fe400078ec0ff */
[----:B------:R-:W-:Y:S02]  /*6980*/  LOP3.LUT R37, R23, 0x3f003f, RZ, 0xc0, !PT ;  /* 0x003f003f17257812 */ /* 0x000fe400078ec0ff */
[----:B------:R-:W-:-:S02]  /*6990*/  SHF.R.U32.HI R36, RZ, 0x6, R23 ;  /* 0x00000006ff247819 */ /* 0x000fc40000011617 */
[----:B------:R-:W-:Y:S02]  /*69a0*/  SHF.R.U32.HI R68, RZ, 0xa, R23 ;  /* 0x0000000aff447819 */ /* 0x000fe40000011617 */
[----:B------:R-:W-:Y:S02]  /*69b0*/  LOP3.LUT R23, R28, 0x300030, R57, 0xf8, !PT ;  /* 0x003000301c177812 */ /* 0x000fe400078ef839 */
[----:B------:R-:W-:Y:S02]  /*69c0*/  LOP3.LUT R21, R21, 0x300030, R20, 0xf8, !PT ;  /* 0x0030003015157812 */ /* 0x000fe400078ef814 */
[----:B------:R-:W-:Y:S02]  /*69d0*/  LOP3.LUT R34, R16, 0x3f003f, RZ, 0xc0, !PT ;  /* 0x003f003f10227812 */ /* 0x000fe400078ec0ff */
[----:B------:R-:W-:Y:S02]  /*69e0*/  SHF.R.U32.HI R35, RZ, 0x6, R16 ;  /* 0x00000006ff237819 */ /* 0x000fe40000011610 */
[----:B------:R-:W-:-:S02]  /*69f0*/  SHF.R.U32.HI R28, RZ, 0xc, R17 ;  /* 0x0000000cff1c7819 */ /* 0x000fc40000011611 */
[----:B------:R-:W-:Y:S02]  /*6a00*/  LOP3.LUT R20, R58, 0x300030, R61, 0xf8, !PT ;  /* 0x003000303a147812 */ /* 0x000fe400078ef83d */
[----:B------:R-:W-:Y:S02]  /*6a10*/  SHF.R.U32.HI R16, RZ, 0xc, R16 ;  /* 0x0000000cff107819 */ /* 0x000fe40000011610 */
[----:B------:R-:W-:Y:S02]  /*6a20*/  LOP3.LUT R66, R19, 0x3f003f, RZ, 0xc0, !PT ;  /* 0x003f003f13427812 */ /* 0x000fe400078ec0ff */
[----:B------:R-:W-:Y:S02]  /*6a30*/  SHF.R.U32.HI R67, RZ, 0x6, R19 ;  /* 0x00000006ff437819 */ /* 0x000fe40000011613 */
[----:B------:R-:W-:Y:S02]  /*6a40*/  LOP3.LUT R61, R18, 0x3f003f, RZ, 0xc0, !PT ;  /* 0x003f003f123d7812 */ /* 0x000fe400078ec0ff */
[----:B------:R-:W-:-:S02]  /*6a50*/  SHF.R.U32.HI R62, RZ, 0x6, R18 ;  /* 0x00000006ff3e7819 */ /* 0x000fc40000011612 */
[----:B------:R-:W-:Y:S02]  /*6a60*/  SHF.R.U32.HI R19, RZ, 0xc, R19 ;  /* 0x0000000cff137819 */ /* 0x000fe40000011613 */
[----:B------:R-:W-:Y:S02]  /*6a70*/  SHF.R.U32.HI R18, RZ, 0xc, R18 ;  /* 0x0000000cff127819 */ /* 0x000fe40000011612 */
[----:B------:R-:W-:Y:S02]  /*6a80*/  LOP3.LUT R57, R17, 0x3f003f, RZ, 0xc0, !PT ;  /* 0x003f003f11397812 */ /* 0x000fe400078ec0ff */
        /* <DEDUP_REMOVED lines=86> */
[----:B0-----:R-:W-:Y:S06]  /*6ff0*/  BRA.U !UP0, `(.L_x_3901) ;  /* 0x0000000108a87547 */ /* 0x001fec000b800000 */
        /* <DEDUP_REMOVED lines=42> */
.L_x_3901:
        /* <DEDUP_REMOVED lines=43> */
.L_x_3902:
[--C-:B-----5:R-:W-:Y:S02]  /*7550*/  SHF.R.U32.HI R22, RZ, 0xc, R13.reuse ;  /* 0x0000000cff167819 */ /* 0x120fe4000001160d */
[----:B------:R-:W-:Y:S02]  /*7560*/  LOP3.LUT R16, R12, 0x3f003f, RZ, 0xc0, !PT ;  /* 0x003f003f0c107812 */ /* 0x000fe400078ec0ff */
[----:B------:R-:W-:Y:S02]  /*7570*/  SHF.R.U32.HI R17, RZ, 0x6, R12 ;  /* 0x00000006ff117819 */ /* 0x000fe4000001160c */
[----:B------:R-:W-:Y:S02]  /*7580*/  LOP3.LUT R20, R13, 0x3f003f, RZ, 0xc0, !PT ;  /* 0x003f003f0d147812 */ /* 0x000fe400078ec0ff */
[----:B------:R-:W-:Y:S02]  /*7590*/  SHF.R.U32.HI R21, RZ, 0x6, R13 ;  /* 0x00000006ff157819 */ /* 0x000fe4000001160d */
[----:B------:R-:W-:-:S02]  /*75a0*/  LOP3.LUT R29, R14, 0x3f003f, RZ, 0xc0, !PT ;  /* 0x003f003f0e1d7812 */ /* 0x000fc400078ec0ff */
[--C-:B------:R-:W-:Y:S02]  /*75b0*/  SHF.R.U32.HI R32, RZ, 0x6, R14.reuse ;  /* 0x00000006ff207819 */ /* 0x100fe4000001160e */
[----:B------:R-:W-:Y:S02]  /*75c0*/  SHF.R.U32.HI R31, RZ, 0xc, R14 ;  /* 0x0000000cff1f7819 */ /* 0x000fe4000001160e */
        /* <DEDUP_REMOVED lines=25> */
[----:B------:R-:W-:Y:S02]  /*7760*/  LOP3.LUT R4, R8, 0x3f003f, RZ, 0xc0, !PT ;  /* 0x003f003f08047812 */ /* 0x000fe400078ec0ff */
[----:B------:R-:W-:Y:S02]  /*7770*/  SHF.R.U32.HI R5, RZ, 0x6, R8 ;  /* 0x00000006ff057819 */ /* 0x000fe40000011608 */
[----:B------:R-:W-:-:S02]  /*7780*/  LOP3.LUT R7, R12, 0x300030, R13, 0xf8, !PT ;  /* 0x003000300c077812 */ /* 0x000fc400078ef80d */
[----:B------:R-:W-:Y:S02]  /*7790*/  LOP3.LUT R57, R33, 0x300030, R42, 0xf8, !PT ;  /* 0x0030003021397812 */ /* 0x000fe400078ef82a */
[----:B------:R-:W-:Y:S02]  /*77a0*/  SHF.R.U32.HI R8, RZ, 0xc, R8 ;  /* 0x0000000cff087819 */ /* 0x000fe40000011608 */
[----:B------:R-:W-:Y:S02]  /*77b0*/  SHF.R.U32.HI R12, RZ, 0xc, R9 ;  /* 0x0000000cff0c7819 */ /* 0x000fe40000011609 */
        /* <DEDUP_REMOVED lines=23> */
[----:B------:R-:W-:Y:S01]  /*7930*/  LOP3.LUT R58, R8, 0x300030, R55, 0xf8, !PT ;  /* 0x00300030083a7812 */ /* 0x000fe200078ef837 */
[----:B------:R-:W-:Y:S01]  /*7940*/  HADD2 R17, R17, -1056, -1056 ;  /* 0xe420e42011117430 */ /* 0x000fe20000000000 */
[----:B------:R-:W-:Y:S02]  /*7950*/  LOP3.LUT R21, R6, 0x64006400, RZ, 0xfc, !PT ;  /* 0x6400640006157812 */ /* 0x000fe400078efcff */
[----:B------:R-:W-:Y:S02]  /*7960*/  LOP3.LUT R56, R54, 0x3f003f, RZ, 0xc0, !PT ;  /* 0x003f003f36387812 */ /* 0x000fe400078ec0ff */
[----:B------:R-:W-:Y:S01]  /*7970*/  LOP3.LUT R9, R9, 0x300030, R14, 0xf8, !PT ;  /* 0x0030003009097812 */ /* 0x000fe200078ef80e */
[----:B------:R-:W-:Y:S01]  /*7980*/  HADD2 R21, R21, -1056, -1056 ;  /* 0xe420e42015157430 */ /* 0x000fe20000000000 */
[----:B------:R-:W-:Y:S02]  /*7990*/  LOP3.LUT R11, R11, 0x300030, R28, 0xf8, !PT ;  /* 0x003000300b0b7812 */ /* 0x000fe400078ef81c */
[----:B------:R-:W-:-:S02]  /*79a0*/  LOP3.LUT R10, R10, 0x300030, R37, 0xf8, !PT ;  /* 0x003000300a0a7812 */ /* 0x000fc400078ef825 */
        /* <DEDUP_REMOVED lines=105> */
.L_x_3903:
[----:B------:R-:W-:Y:S02]  /*8040*/  @!P1 IADD3 R44, PT, PT, R0, UR5, RZ ;  /* 0x00000005002c9c10 */ /* 0x000fe4000fffe0ff */
        /* <DEDUP_REMOVED lines=45> */
.L_x_3904:
        /* <DEDUP_REMOVED lines=8> */
.L_x_3900:
[----:B------:R-:W3:Y:S02]  /*83a0*/  LDCU UR6, c[0x0][0x3d0] ;  /* 0x00007a00ff0677ac */ /* 0x000ee40008000800 */
[----:B---3--:R-:W-:-:S04]  /*83b0*/  UISETP.LT.AND UP0, UPT, UR10, UR6, UPT ;  /* 0x000000060a00728c */ /* 0x008fc8000bf01270 */
[----:B------:R-:W-:-:S04]  /*83c0*/  USEL UR10, UR10, UR6, UP0 ;  /* 0x000000060a0a7287 */ /* 0x000fc80008000000 */
[----:B------:R-:W-:-:S09]  /*83d0*/  UISETP.GT.AND UP0, UPT, UR10, UR5, UPT ;  /* 0x000000050a00728c */ /* 0x000fd2000bf04270 */
[----:B------:R-:W-:Y:S05]  /*83e0*/  BRA.U !UP0, `(.L_x_3906) ;  /* 0x0000001908ec7547 */ /* 0x000fea000b800000 */
[----:B------:R-:W3:Y:S01]  /*83f0*/  LDCU.64 UR6, c[0x0][0x3b8] ;  /* 0x00007700ff0677ac */ /* 0x000ee20008000a00 */
[----:B-1----:R-:W-:Y:S01]  /*8400*/  PRMT R0, R51, 0x9910, RZ ;  /* 0x0000991033007816 */ /* 0x002fe200000000ff */
[----:B------:R-:W-:-:S03]  /*8410*/  UIADD3 UR4, UPT, UPT, UR4, 0x80, URZ ;  /* 0x0000008004047890 */ /* 0x000fc6000fffe0ff */
[----:B------:R-:W-:-:S04]  /*8420*/  ISETP.NE.AND P0, PT, R0, RZ, PT ;  /* 0x000000ff0000720c */ /* 0x000fc80003f05270 */
[----:B------:R-:W-:Y:S01]  /*8430*/  ISETP.EQ.OR P0, PT, R52, 0x1, !P0 ;  /* 0x000000013400780c */ /* 0x000fe20004702670 */
[----:B---3--:R-:W-:-:S04]  /*8440*/  UIMAD.WIDE.U32 UR6, UR5, 0x4, UR6 ;  /* 0x00000004050678a5 */ /* 0x008fc8000f8e0006 */
[----:B------:R-:W-:-:S04]  /*8450*/  UIADD3 UR8, UP0, UPT, UR6, 0x2, URZ ;  /* 0x0000000206087890 */ /* 0x000fc8000ff1e0ff */
[----:B------:R-:W-:-:S12]  /*8460*/  UIADD3.X UR6, UPT, UPT, URZ, UR7, URZ, UP0, !UPT ;  /* 0x00000007ff067290 */ /* 0x000fd800087fe4ff */
.L_x_3909:
[----:B------:R-:W1:Y:S01]  /*8470*/  LDC R49, c[0x0][0x3ac] ;  /* 0x0000eb00ff317b82 */ /* 0x000e620000000800 */
[----:B------:R-:W-:Y:S01]  /*8480*/  ISETP.NE.AND P1, PT, R44, UR5, PT ;  /* 0x000000052c007c0c */ /* 0x000fe2000bf25270 */
[----:B------:R3:W4:-:S12]  /*8490*/  LDG.E.128.CONSTANT R20, desc[UR12][R24.64] ;  /* 0x0000000c18147981 */ /* 0x000718000c1e9d00 */
[----:B------:R-:W-:-:S06]  /*84a0*/  @!P1 LEA R34, R50, R1, 0x3 ;  /* 0x0000000132229211 */ /* 0x000fcc00078e18ff */
[----:B------:R-:W4:Y:S01]  /*84b0*/  @!P1 LDL.64 R34, [R34+0x8] ;  /* 0x0000080022229983 */ /* 0x000f220000100a00 */
[----:B-1----:R-:W-:-:S05]  /*84c0*/  IMAD.WIDE R26, R49, 0x4, R24 ;  /* 0x00000004311a7825 */ /* 0x002fca00078e0218 */
[----:B0-2---:R0:W2:Y:S01]  /*84d0*/  LDG.E.128.CONSTANT R16, desc[UR12][R26.64] ;  /* 0x0000000c1a107981 */ /* 0x0050a2000c1e9d00 */
[----:B------:R-:W-:-:S05]  /*84e0*/  IMAD.WIDE R28, R49, 0x4, R26 ;  /* 0x00000004311c7825 */ /* 0x000fca00078e021a */
[----:B------:R4:W2:Y:S01]  /*84f0*/  LDG.E.128.CONSTANT R12, desc[UR12][R28.64] ;  /* 0x0000000c1c0c7981 */ /* 0x0008a2000c1e9d00 */
[----:B------:R-:W-:-:S05]  /*8500*/  IMAD.WIDE R30, R49, 0x4, R28 ;  /* 0x00000004311e7825 */ /* 0x000fca00078e021c */
[----:B------:R1:W2:Y:S01]  /*8510*/  LDG.E.128.CONSTANT R8, desc[UR12][R30.64] ;  /* 0x0000000c1e087981 */ /* 0x0002a2000c1e9d00 */
[----:B------:R-:W-:-:S05]  /*8520*/  IMAD.WIDE R2, R49, 0x4, R30 ;  /* 0x0000000431027825 */ /* 0x000fca00078e021e */
[----:B------:R-:W2:Y:S01]  /*8530*/  LDG.E.128.CONSTANT R4, desc[UR12][R2.64] ;  /* 0x0000000c02047981 */ /* 0x000ea2000c1e9d00 */
[----:B------:R-:W-:Y:S02]  /*8540*/  MOV R32, UR8 ;  /* 0x0000000800207c02 */ /* 0x000fe40008000f00 */
[----:B------:R-:W-:Y:S02]  /*8550*/  MOV R33, UR6 ;  /* 0x0000000600217c02 */ /* 0x000fe40008000f00 */
[----:B---3--:R-:W-:-:S03]  /*8560*/  MOV R24, 0x2800 ;  /* 0x0000280000187802 */ /* 0x008fc60000000f00 */
[----:B------:R3:W5:Y:S01]  /*8570*/  @!P1 LDG.E.U16.CONSTANT R0, desc[UR12][R32.64] ;  /* 0x0000000c20009981 */ /* 0x000762000c1e9500 */
[----:B0-----:R-:W-:Y:S01]  /*8580*/  PRMT R26, R24, 0x7610, R26 ;  /* 0x00007610181a7816 */ /* 0x001fe2000000001a */
[----:B------:R-:W-:Y:S01]  /*8590*/  UISETP.NE.AND UP0, UPT, UR15, URZ, UPT ;  /* 0x000000ff0f00728c */ /* 0x000fe2000bf05270 */
[----:B----4-:R-:W-:Y:S02]  /*85a0*/  SHF.R.U32.HI R28, RZ, 0xf, R20 ;  /* 0x0000000fff1c7819 */ /* 0x010fe40000011614 */
[----:B------:R-:W-:Y:S02]  /*85b0*/  SHF.R.U32.HI R29, RZ, 0xf, R21 ;  /* 0x0000000fff1d7819 */ /* 0x000fe40000011615 */
[C---:B------:R-:W-:Y:S02]  /*85c0*/  LOP3.LUT R75, R22.reuse, 0x1f001f, RZ, 0xc0, !PT ;  /* 0x001f001f164b7812 */ /* 0x040fe400078ec0ff */
[----:B------:R-:W-:Y:S02]  /*85d0*/  SHF.R.U32.HI R74, RZ, 0xa, R22 ;  /* 0x0000000aff4a7819 */ /* 0x000fe40000011616 */
[----:B------:R-:W-:-:S02]  /*85e0*/  LOP3.LUT R24, R22, 0x3e003e0, RZ, 0xc0, !PT ;  /* 0x03e003e016187812 */ /* 0x000fc400078ec0ff */
[----:B-1----:R-:W-:Y:S02]  /*85f0*/  SHF.R.U32.HI R30, RZ, 0xf, R22 ;  /* 0x0000000fff1e7819 */ /* 0x002fe40000011616 */
[C---:B------:R-:W-:Y:S02]  /*8600*/  LOP3.LUT R39, R20.reuse, 0x1f001f, RZ, 0xc0, !PT ;  /* 0x001f001f14277812 */ /* 0x040fe400078ec0ff */
[----:B------:R-:W-:Y:S02]  /*8610*/  SHF.R.U32.HI R38, RZ, 0xa, R20 ;  /* 0x0000000aff267819 */ /* 0x000fe40000011614 */
[----:B------:R-:W-:Y:S02]  /*8620*/  LOP3.LUT R25, R20, 0x3e003e0, RZ, 0xc0, !PT ;  /* 0x03e003e014197812 */ /* 0x000fe400078ec0ff */
[----:B------:R-:W-:Y:S02]  /*8630*/  @!P1 PRMT R41, R34, 0x7610, R41 ;  /* 0x0000761022299816 */ /* 0x000fe40000000029 */
[----:B------:R-:W-:-:S02]  /*8640*/  LOP3.LUT R77, R23, 0x1f001f, RZ, 0xc0, !PT ;  /* 0x001f001f174d7812 */ /* 0x000fc400078ec0ff */
[--C-:B------:R-:W-:Y:S02]  /*8650*/  SHF.R.U32.HI R76, RZ, 0xa, R23.reuse ;  /* 0x0000000aff4c7819 */ /* 0x100fe40000011617 */
[----:B------:R-:W-:Y:S02]  /*8660*/  LOP3.LUT R22, R23, 0x3e003e0, RZ, 0xc0, !PT ;  /* 0x03e003e017167812 */ /* 0x000fe400078ec0ff */
[----:B---3--:R-:W-:Y:S02]  /*8670*/  SHF.R.U32.HI R33, RZ, 0xf, R23 ;  /* 0x0000000fff217819 */ /* 0x008fe40000011617 */
[C---:B--2---:R-:W-:Y:S02]  /*8680*/  LOP3.LUT R65, R16.reuse, 0x1f001f, RZ, 0xc0, !PT ;  /* 0x001f001f10417812 */ /* 0x044fe400078ec0ff */
        /* <DEDUP_REMOVED lines=23> */
[----:B------:R-:W-:Y:S02]  /*8800*/  LOP3.LUT R29, R28, 0x20002, R23, 0xf8, !PT ;  /* 0x000200021c1d7812 */ /* 0x000fe400078ef817 */
[----:B------:R-:W-:Y:S02]  /*8810*/  LOP3.LUT R30, R18, 0x20002, R31, 0xf8, !PT ;  /* 0x00020002121e7812 */ /* 0x000fe400078ef81f */
        /* <DEDUP_REMOVED lines=11> */
[----:B------:R-:W-:Y:S02]  /*88d0*/  LOP3.LUT R31, R19, 0x20002, R32, 0xf8, !PT ;  /* 0x00020002131f7812 */ /* 0x000fe400078ef820 */
[----:B------:R-:W-:-:S02]  /*88e0*/  LOP3.LUT R34, R33, 0x20002, R34, 0xf8, !PT ;  /* 0x0002000221227812 */ /* 0x000fc400078ef822 */
[----:B------:R-:W-:Y:S02]  /*88f0*/  SHF.R.U32.HI R15, RZ, 0xd, R15 ;  /* 0x0000000dff0f7819 */ /* 0x000fe4000001160f */
[----:B------:R-:W-:Y:S02]  /*8900*/  @!P1 PRMT R40, R35, 0x7610, R40 ;  /* 0x0000761023289816 */ /* 0x000fe40000000028 */
        /* <DEDUP_REMOVED lines=11> */
[----:B------:R-:W-:Y:S02]  /*89c0*/  LOP3.LUT R29, R29, 0x40004, R12, 0xf8, !PT ;  /* 0x000400041d1d7812 */ /* 0x000fe400078ef80c */
[----:B------:R-:W-:Y:S02]  /*89d0*/  LOP3.LUT R30, R30, 0x40004, R13, 0xf8, !PT ;  /* 0x000400041e1e7812 */ /* 0x000fe400078ef80d */
[----:B------:R-:W-:Y:S02]  /*89e0*/  SHF.R.U32.HI R8, RZ, 0xc, R8 ;  /* 0x0000000cff087819 */ /* 0x000fe40000011608 */
[----:B------:R-:W-:Y:S02]  /*89f0*/  SHF.R.U32.HI R9, RZ, 0xc, R9 ;  /* 0x0000000cff097819 */ /* 0x000fe40000011609 */
[----:B------:R-:W-:-:S02]  /*8a00*/  LOP3.LUT R68, R11, 0x1f001f, RZ, 0xc0, !PT ;  /* 0x001f001f0b447812 */ /* 0x000fc400078ec0ff */
[----:B------:R-:W-:Y:S02]  /*8a10*/  SHF.R.U32.HI R67, RZ, 0xa, R11 ;  /* 0x0000000aff437819 */ /* 0x000fe4000001160b */
[----:B------:R-:W-:Y:S02]  /*8a20*/  LOP3.LUT R85, R11, 0x3e003e0, RZ, 0xc0, !PT ;  /* 0x03e003e00b557812 */ /* 0x000fe400078ec0ff */
[----:B------:R-:W-:Y:S02]  /*8a30*/  LOP3.LUT R17, R17, 0x64006400, RZ, 0xfc, !PT ;  /* 0x6400640011117812 */ /* 0x000fe400078efcff */
[----:B------:R-:W-:Y:S02]  /*8a40*/  LOP3.LUT R34, R34, 0x40004, R15, 0xf8, !PT ;  /* 0x0004000422227812 */ /* 0x000fe400078ef80f */
[----:B------:R-:W-:Y:S02]  /*8a50*/  SHF.R.U32.HI R11, RZ, 0xc, R11 ;  /* 0x0000000cff0b7819 */ /* 0x000fe4000001160b */
[----:B------:R-:W-:Y:S01]  /*8a60*/  @!P1 PRMT R40, R40, 0x7610, R35 ;  /* 0x0000761028289816 */ /* 0x000fe20000000023 */
[----:B------:R-:W-:Y:S01]  /*8a70*/  HFMA2 R35, R25, R26.H0_H0, -48, -48 ;  /* 0xd200d20019237431 */ /* 0x000fe2000004001a */
[----:B------:R-:W-:-:S02]  /*8a80*/  LOP3.LUT R62, R10, 0x1f001f, RZ, 0xc0, !PT ;  /* 0x001f001f0a3e7812 */ /* 0x000fc400078ec0ff */
[----:B------:R-:W-:Y:S02]  /*8a90*/  SHF.R.U32.HI R63, RZ, 0xa, R10 ;  /* 0x0000000aff3f7819 */ /* 0x000fe4000001160a */
[----:B------:R-:W-:Y:S02]  /*8aa0*/  LOP3.LUT R82, R10, 0x3e003e0, RZ, 0xc0, !PT ;  /* 0x03e003e00a527812 */ /* 0x000fe400078ec0ff */
[----:B------:R-:W-:Y:S02]  /*8ab0*/  LOP3.LUT R31, R31, 0x40004, R14, 0xf8, !PT ;  /* 0x000400041f1f7812 */ /* 0x000fe400078ef80e */
[----:B------:R-:W-:Y:S02]  /*8ac0*/  SHF.R.U32.HI R10, RZ, 0xc, R10 ;  /* 0x0000000cff0a7819 */ /* 0x000fe4000001160a */
[----:B------:R-:W-:Y:S02]  /*8ad0*/  LOP3.LUT R29, R29, 0x80008, R8, 0xf8, !PT ;  /* 0x000800081d1d7812 */ /* 0x000fe400078ef808 */
[----:B------:R-:W-:-:S02]  /*8ae0*/  LOP3.LUT R30, R30, 0x80008, R9, 0xf8, !PT ;  /* 0x000800081e1e7812 */ /* 0x000fc400078ef809 */
[C---:B------:R-:W-:Y:S02]  /*8af0*/  LOP3.LUT R79, R4.reuse, 0x3e003e0, RZ, 0xc0, !PT ;  /* 0x03e003e0044f7812 */ /* 0x040fe400078ec0ff */
[----:B------:R-:W-:Y:S02]  /*8b00*/  LOP3.LUT R81, R5, 0x3e003e0, RZ, 0xc0, !PT ;  /* 0x03e003e005517812 */ /* 0x000fe400078ec0ff */
[----:B------:R-:W-:Y:S02]  /*8b10*/  LOP3.LUT R8, R4, 0x1f001f, RZ, 0xc0, !PT ;  /* 0x001f001f04087812 */ /* 0x000fe400078ec0ff */
[----:B------:R-:W-:Y:S02]  /*8b20*/  SHF.R.U32.HI R9, RZ, 0xa, R4 ;  /* 0x0000000aff097819 */ /* 0x000fe40000011604 */
[C---:B------:R-:W-:Y:S02]  /*8b30*/  LOP3.LUT R86, R7.reuse, 0x3e003e0, RZ, 0xc0, !PT ;  /* 0x03e003e007567812 */ /* 0x040fe400078ec0ff */
[----:B------:R-:W-:-:S02]  /*8b40*/  LOP3.LUT R15, R7, 0x1f001f, RZ, 0xc0, !PT ;  /* 0x001f001f070f7812 */ /* 0x000fc400078ec0ff */
[----:B------:R-:W-:Y:S02]  /*8b50*/  SHF.R.U32.HI R14, RZ, 0xa, R7 ;  /* 0x0000000aff0e7819 */ /* 0x000fe40000011607 */
[----:B------:R-:W-:Y:S01]  /*8b60*/  LOP3.LUT R25, R28, 0x64006400, RZ, 0xfc, !PT ;  /* 0x640064001c197812 */ /* 0x000fe200078efcff */
[----:B------:R-:W-:Y:S01]  /*8b70*/  HFMA2 R28, R17, R26.H0_H0, -48, -48 ;  /* 0xd200d200111c7431 */ /* 0x000fe2000004001a */
[----:B------:R-:W-:Y:S02]  /*8b80*/  LOP3.LUT R34, R34, 0x80008, R11, 0xf8, !PT ;  /* 0x0008000822227812 */ /* 0x000fe400078ef80b */
[----:B------:R-:W-:Y:S02]  /*8b90*/  SHF.R.U32.HI R4, RZ, 0xb, R4 ;  /* 0x0000000bff047819 */ /* 0x000fe40000011604 */
[----:B------:R-:W-:Y:S02]  /*8ba0*/  SHF.R.U32.HI R7, RZ, 0xb, R7 ;  /* 0x0000000bff077819 */ /* 0x000fe40000011607 */
[----:B------:R-:W-:-:S02]  /*8bb0*/  LOP3.LUT R27, R27, 0x64006400, RZ, 0xfc, !PT ;  /* 0x640064001b1b7812 */ /* 0x000fc400078efcff */
[----:B------:R-:W-:Y:S02]  /*8bc0*/  LOP3.LUT R17, R78, 0x64006400, RZ, 0xfc, !PT ;  /* 0x640064004e117812 */ /* 0x000fe400078efcff */
[----:B------:R-:W-:Y:S02]  /*8bd0*/  LOP3.LUT R32, R31, 0x80008, R10, 0xf8, !PT ;  /* 0x000800081f207812 */ /* 0x000fe400078ef80a */
[----:B------:R-:W-:Y:S02]  /*8be0*/  LOP3.LUT R79, R79, 0x64006400, RZ, 0xfc, !PT ;  /* 0x640064004f4f7812 */ /* 0x000fe400078efcff */
[----:B------:R-:W-:Y:S02]  /*8bf0*/  LOP3.LUT R81, R81, 0x64006400, RZ, 0xfc, !PT ;  /* 0x6400640051517812 */ /* 0x000fe400078efcff */
[----:B------:R-:W-:Y:S02]  /*8c00*/  LOP3.LUT R10, R5, 0x1f001f, RZ, 0xc0, !PT ;  /* 0x001f001f050a7812 */ /* 0x000fe400078ec0ff */
[----:B------:R-:W-:-:S02]  /*8c10*/  SHF.R.U32.HI R11, RZ, 0xa, R5 ;  /* 0x0000000aff0b7819 */ /* 0x000fc40000011605 */
[----:B------:R-:W-:Y:S02]  /*8c20*/  SHF.R.U32.HI R5, RZ, 0xb, R5 ;  /* 0x0000000bff057819 */ /* 0x000fe40000011605 */
[----:B------:R-:W-:Y:S02]  /*8c30*/  LOP3.LUT R4, R29, 0x100010, R4, 0xf8, !PT ;  /* 0x001000101d047812 */ /* 0x000fe400078ef804 */
[----:B------:R-:W-:Y:S01]  /*8c40*/  LOP3.LUT R7, R34, 0x100010, R7, 0xf8, !PT ;  /* 0x0010001022077812 */ /* 0x000fe200078ef807 */
[-C--:B------:R-:W-:Y:S01]  /*8c50*/  HFMA2 R34, R27, R26.reuse.H0_H0, -48, -48 ;  /* 0xd200d2001b227431 */ /* 0x080fe2000004001a */
[----:B------:R-:W-:Y:S02]  /*8c60*/  SHF.R.U32.HI R31, RZ, 0xb, R6 ;  /* 0x0000000bff1f7819 */ /* 0x000fe40000011606 */
        /* <DEDUP_REMOVED lines=11> */
[C---:B------:R-:W-:Y:S02]  /*8d20*/  LOP3.LUT R12, R6.reuse, 0x1f001f, RZ, 0xc0, !PT ;  /* 0x001f001f060c7812 */ /* 0x040fe400078ec0ff */
[----:B------:R-:W-:Y:S02]  /*8d30*/  SHF.R.U32.HI R13, RZ, 0xa, R6 ;  /* 0x0000000aff0d7819 */ /* 0x000fe40000011606 */
[----:B------:R-:W-:Y:S02]  /*8d40*/  LOP3.LUT R84, R6, 0x3e003e0, RZ, 0xc0, !PT ;  /* 0x03e003e006547812 */ /* 0x000fe400078ec0ff */
[----:B------:R-:W-:Y:S02]  /*8d50*/  LOP3.LUT R21, R21, 0x64006400, RZ, 0xfc, !PT ;  /* 0x6400640015157812 */ /* 0x000fe400078efcff */
[----:B------:R-:W-:Y:S02]  /*8d60*/  LOP3.LUT R6, R30, 0x100010, R5, 0xf8, !PT ;  /* 0x001000101e067812 */ /* 0x000fe400078ef805 */
[----:B------:R-:W-:-:S02]  /*8d70*/  LOP3.LUT R79, R74, 0x1f001f, RZ, 0xc0, !PT ;  /* 0x001f001f4a4f7812 */ /* 0x000fc400078ec0ff */
[----:B------:R-:W-:Y:S02]  /*8d80*/  LOP3.LUT R81, R76, 0x1f001f, RZ, 0xc0, !PT ;  /* 0x001f001f4c517812 */ /* 0x000fe400078ec0ff */
[----:B------:R-:W-:Y:S02]  /*8d90*/  LOP3.LUT R5, R32, 0x100010, R31, 0xf8, !PT ;  /* 0x0010001020057812 */ /* 0x000fe400078ef81f */
        /* <DEDUP_REMOVED lines=83> */
[----:B------:R-:W-:Y:S02]  /*92d0*/  HADD2 R62, R69, -1040, -1040 ;  /* 0xe410e410453e7430 */ /* 0x000fe40000000000 */
        /* <DEDUP_REMOVED lines=8> */
[----:B------:R-:W-:Y:S02]  /*9360*/  HADD2 R57, R65, -1040, -1040 ;  /* 0xe410e41041397430 */ /* 0x000fe40000000000 */
[----:B------:R-:W-:Y:S02]  /*9370*/  HADD2 R63, R73, -1040, -1040 ;  /* 0xe410e410493f7430 */ /* 0x000fe40000000000 */
[----:B------:R-:W-:Y:S02]  /*9380*/  HADD2 R69, R72, -1040, -1040 ;  /* 0xe410e41048457430 */ /* 0x000fe40000000000 */
[----:B------:R-:W-:Y:S01]  /*9390*/  HADD2 R71, R76, -1040, -1040 ;  /* 0xe410e4104c477430 */ /* 0x000fe20000000000 */
[----:B------:R-:W-:Y:S01]  /*93a0*/  @!P1 IADD3 R78, PT, PT, R50, 0x1, RZ ;  /* 0x00000001324e9810 */ /* 0x000fe20007ffe0ff */
        /* <DEDUP_REMOVED lines=105> */
.L_x_3907:
[----:B------:R-:W-:Y:S02]  /*9a40*/  @!P1 MOV R50, R78 ;  /* 0x0000004e00329202 */ /* 0x000fe40000000f00 */
[----:B-----5:R-:W-:Y:S01]  /*9a50*/  @!P1 IADD3 R44, PT, PT, R0, UR5, RZ ;  /* 0x00000005002c9c10 */ /* 0x020fe2000fffe0ff */
        /* <DEDUP_REMOVED lines=77> */
.L_x_3908:
[----:B------:R-:W-:Y:S01]  /*9f30*/  UIADD3 UR8, UP0, UPT, UR8, 0x80, URZ ;  /* 0x0000008008087890 */ /* 0x000fe2000ff1e0ff */
[----:B------:R-:W-:Y:S01]  /*9f40*/  IMAD.WIDE R24, R49, 0x4, R2 ;  /* 0x0000000431187825 */ /* 0x000fe200078e0202 */
[----:B------:R-:W-:Y:S02]  /*9f50*/  UIADD3 UR5, UPT, UPT, UR5, 0x20, URZ ;  /* 0x0000002005057890 */ /* 0x000fe4000fffe0ff */
[----:B------:R-:W-:Y:S02]  /*9f60*/  UIADD3.X UR6, UPT, UPT, URZ, UR6, URZ, UP0, !UPT ;  /* 0x00000006ff067290 */ /* 0x000fe400087fe4ff */
[----:B------:R-:W-:Y:S02]  /*9f70*/  UISETP.GE.AND UP0, UPT, UR5, UR10, UPT ;  /* 0x0000000a0500728c */ /* 0x000fe4000bf06270 */
[----:B------:R-:W-:-:S07]  /*9f80*/  UIADD3 UR4, UPT, UPT, UR4, 0x40, URZ ;  /* 0x0000004004047890 */ /* 0x000fce000fffe0ff */
[----:B------:R-:W-:Y:S05]  /*9f90*/  BRA.U !UP0, `(.L_x_3909) ;  /* 0xffffffe508347547 */ /* 0x000fea000b83ffff */
.L_x_3906:
[----:B-1----:R-:W1:Y:S01]  /*9fa0*/  S2R R0, SR_CTAID.X ;  /* 0x0000000000007919 */ /* 0x002e620000002500 */
[----:B------:R-:W3:Y:S01]  /*9fb0*/  S2UR UR4, SR_CTAID.Y ;  /* 0x00000000000479c3 */ /* 0x000ee20000002600 */
[----:B------:R-:W-:Y:S01]  /*9fc0*/  HMUL2 R7, R48, UR15.H0_H0 ;  /* 0x2000000f30077c32 */ /* 0x000fe20008000000 */
[----:B------:R-:W1:Y:S06]  /*9fd0*/  S2R R3, SR_TID.X ;  /* 0x0000000000037919 */ /* 0x000e6c0000002100 */
[----:B------:R-:W4:Y:S01]  /*9fe0*/  LDC.64 R4, c[0x0][0x3a0] ;  /* 0x0000e800ff047b82 */ /* 0x000f220000000a00 */
[----:B---3--:R-:W-:Y:S01]  /*9ff0*/  USHF.L.U32 UR4, UR4, 0x1, URZ ;  /* 0x0000000104047899 */ /* 0x008fe200080006ff */
[----:B-1----:R-:W-:-:S04]  /*a000*/  LEA R0, R0, R3, 0x6 ;  /* 0x0000000300007211 */ /* 0x002fc800078e30ff */
[----:B------:R-:W-:-:S05]  /*a010*/  SHF.L.U32 R0, R0, 0x2, RZ ;  /* 0x0000000200007819 */ /* 0x000fca00000006ff */
[----:B------:R-:W-:Y:S02]  /*a020*/  IMAD R3, R49, UR4, R0 ;  /* 0x0000000431037c24 */ /* 0x000fe4000f8e0200 */
[----:B------:R-:W1:Y:S02]  /*a030*/  LDC R0, c[0x0][0x3a8] ;  /* 0x0000ea00ff007b82 */ /* 0x000e640000000800 */
[----:B----4-:R-:W-:-:S05]  /*a040*/  IMAD.WIDE R4, R3, 0x2, R4 ;  /* 0x0000000203047825 */ /* 0x010fca00078e0204 */
[----:B------:R3:W-:Y:S01]  /*a050*/  ATOM.E.ADD.F16x2.RN.STRONG.GPU P1, RZ, desc[UR12][R4.64], R7 ;  /* 0x8000000704ff79a2 */ /* 0x0007e2000c12e10c */
[----:B------:R-:W-:Y:S01]  /*a060*/  BSSY.RECONVERGENT B0, `(.L_x_3910) ;  /* 0x0000011000007945 */ /* 0x000fe20003800200 */
[----:B------:R-:W-:Y:S01]  /*a070*/  HMUL2 R47, R47, UR15.H0_H0 ;  /* 0x2000000f2f2f7c32 */ /* 0x000fe20008000000 */
[----:B-1----:R-:W-:-:S04]  /*a080*/  IADD3 R0, PT, PT, R0, -UR4, RZ ;  /* 0x8000000400007c10 */ /* 0x002fc8000fffe0ff */
[----:B------:R-:W-:Y:S01]  /*a090*/  ISETP.NE.AND P0, PT, R0, 0x1, PT ;  /* 0x000000010000780c */ /* 0x000fe20003f05270 */
[----:B---3--:R-:W-:-:S12]  /*a0a0*/  @P1 BRA `(.L_x_3911) ;  /* 0x0000000000301947 */ /* 0x008fd80003800000 */
[----:B------:R-:W1:Y:S02]  /*a0b0*/  QSPC.E.S P1, RZ, [R4] ;  /* 0x0000000004ff73aa */ /* 0x000e640000020500 */
[----:B-1----:R-:W-:Y:S05]  /*a0c0*/  @!P1 BRA `(.L_x_3912) ;  /* 0x00000000001c9947 */ /* 0x002fea0003800000 */
[----:B------:R-:W-:-:S04]  /*a0d0*/  MOV R2, R4 ;  /* 0x0000000400027202 */ /* 0x000fc80000000f00 */
[----:B------:R-:W-:-:S07]  /*a0e0*/  MOV R0, R2 ;  /* 0x0000000200007202 */ /* 0x000fce0000000f00 */
.L_x_3913:
[----:B------:R-:W1:Y:S02]  /*a0f0*/  LDS R2, [R0] ;  /* 0x0000000000027984 */ /* 0x000e640000000800 */
[----:B-1----:R-:W-:-:S05]  /*a100*/  HADD2 R3, R2, R7 ;  /* 0x0000000702037230 */ /* 0x002fca0000000000 */
[----:B------:R-:W1:Y:S02]  /*a110*/  ATOMS.CAST.SPIN P1, [R0], R2, R3 ;  /* 0x000000020000758d */ /* 0x000e640001820003 */
[----:B-1----:R-:W-:Y:S05]  /*a120*/  @!P1 BRA `(.L_x_3913) ;  /* 0xfffffffc00f09947 */ /* 0x002fea000383ffff */
[----:B------:R-:W-:Y:S05]  /*a130*/  BRA `(.L_x_3911) ;  /* 0x00000000000c7947 */ /* 0x000fea0003800000 */
.L_x_3912:
[----:B------:R-:W3:Y:S02]  /*a140*/  LD.E R0, desc[UR12][R4.64] ;  /* 0x0000000c04007980 */ /* 0x000ee4000c101900 */
[----:B---3--:R-:W-:-:S05]  /*a150*/  IADD3 R3, PT, PT, R7, R0, RZ ;  /* 0x0000000007037210 */ /* 0x008fca0007ffe0ff */
[----:B------:R1:W-:Y:S02]  /*a160*/  ST.E desc[UR12][R4.64], R3 ;  /* 0x0000000304007985 */ /* 0x0003e4000c10190c */
.L_x_3911:
[----:B------:R-:W-:Y:S05]  /*a170*/  BSYNC.RECONVERGENT B0 ;  /* 0x0000000000007941 */ /* 0x000fea0003800200 */
.L_x_3910:
[----:B------:R3:W-:Y:S01]  /*a180*/  ATOM.E.ADD.F16x2.RN.STRONG.GPU P1, RZ, desc[UR12][R4.64+0x4], R47 ;  /* 0x8000042f04ff79a2 */ /* 0x0007e2000c12e10c */
[----:B------:R-:W-:Y:S04]  /*a190*/  BSSY.RECONVERGENT B0, `(.L_x_3914) ;  /* 0x000000e000007945 */ /* 0x000fe80003800200 */
[----:B---3--:R-:W-:Y:S05]  /*a1a0*/  @P1 BRA `(.L_x_3915) ;  /* 0x0000000000301947 */ /* 0x008fea0003800000 */
[----:B------:R-:W3:Y:S02]  /*a1b0*/  QSPC.E.S P1, RZ, [R4+0x4] ;  /* 0x0000040004ff73aa */ /* 0x000ee40000020500 */
[----:B---3--:R-:W-:Y:S05]  /*a1c0*/  @!P1 BRA `(.L_x_3916) ;  /* 0x00000000001c9947 */ /* 0x008fea0003800000 */
[----:B------:R-:W-:-:S04]  /*a1d0*/  MOV R2, R4 ;  /* 0x0000000400027202 */ /* 0x000fc80000000f00 */
[----:B------:R-:W-:-:S07]  /*a1e0*/  MOV R0, R2 ;  /* 0x0000000200007202 */ /* 0x000fce0000000f00 */
.L_x_3917:
[----:B------:R-:W1:Y:S02]  /*a1f0*/  LDS R2, [R0+0x4] ;  /* 0x0000040000027984 */ /* 0x000e640000000800 */
[----:B-1----:R-:W-:-:S05]  /*a200*/  HFMA2 R3, R2, 1, 1, R47 ;  /* 0x3c003c0002037831 */ /* 0x002fca000000002f */
[----:B------:R-:W1:Y:S02]  /*a210*/  ATOMS.CAST.SPIN P1, [R0+0x4], R2, R3 ;  /* 0x000004020000758d */ /* 0x000e640001820003 */
[----:B-1----:R-:W-:Y:S05]  /*a220*/  @!P1 BRA `(.L_x_3917) ;  /* 0xfffffffc00f09947 */ /* 0x002fea000383ffff */
[----:B------:R-:W-:Y:S05]  /*a230*/  BRA `(.L_x_3915) ;  /* 0x00000000000c7947 */ /* 0x000fea0003800000 */
.L_x_3916:
[----:B------:R-:W1:Y:S02]  /*a240*/  LD.E R0, desc[UR12][R4.64+0x4] ;  /* 0x0000040c04007980 */ /* 0x000e64000c101900 */
[----:B-1----:R-:W-:-:S05]  /*a250*/  IADD3 R3, PT, PT, R47, R0, RZ ;  /* 0x000000002f037210 */ /* 0x002fca0007ffe0ff */
[----:B------:R3:W-:Y:S02]  /*a260*/  ST.E desc[UR12][R4.64+0x4], R3 ;  /* 0x0000040304007985 */ /* 0x0007e4000c10190c */
.L_x_3915:
[----:B------:R-:W-:Y:S05]  /*a270*/  BSYNC.RECONVERGENT B0 ;  /* 0x0000000000007941 */ /* 0x000fea0003800200 */
.L_x_3914:
[----:B------:R-:W-:Y:S05]  /*a280*/  @!P0 EXIT ;  /* 0x000000000000894d */ /* 0x000fea0003800000 */
[----:B-1-3--:R-:W-:-:S04]  /*a290*/  IMAD.WIDE R4, R49, 0x2, R4 ;  /* 0x0000000231047825 */ /* 0x00afc800078e0204 */
[----:B------:R-:W-:-:S05]  /*a2a0*/  HMUL2 R7, R46, R51.H0_H0 ;  /* 0x200000332e077232 */ /* 0x000fca0000000000 */
[----:B------:R1:W-:Y:S01]  /*a2b0*/  ATOM.E.ADD.F16x2.RN.STRONG.GPU P0, RZ, desc[UR12][R4.64], R7 ;  /* 0x8000000704ff79a2 */ /* 0x0003e2000c10e10c */
[----:B------:R-:W-:Y:S01]  /*a2c0*/  BSSY.RECONVERGENT B0, `(.L_x_3918) ;  /* 0x000000f000007945 */ /* 0x000fe20003800200 */
[----:B------:R-:W-:-:S03]  /*a2d0*/  HMUL2 R45, R45, R51.H0_H0 ;  /* 0x200000332d2d7232 */ /* 0x000fc60000000000 */
[----:B-1----:R-:W-:Y:S05]  /*a2e0*/  @P0 BRA `(.L_x_3919) ;  /* 0x0000000000300947 */ /* 0x002fea0003800000 */
[----:B------:R-:W1:Y:S02]  /*a2f0*/  QSPC.E.S P0, RZ, [R4] ;  /* 0x0000000004ff73aa */ /* 0x000e640000000500 */
[----:B-1----:R-:W-:Y:S05]  /*a300*/  @!P0 BRA `(.L_x_3920) ;  /* 0x00000000001c8947 */ /* 0x002fea0003800000 */
[----:B------:R-:W-:-:S04]  /*a310*/  MOV R2, R4 ;  /* 0x0000000400027202 */ /* 0x000fc80000000f00 */
[----:B------:R-:W-:-:S07]  /*a320*/  MOV R0, R2 ;  /* 0x0000000200007202 */ /* 0x000fce0000000f00 */
.L_x_3921:
[----:B------:R-:W1:Y:S02]  /*a330*/  LDS R2, [R0] ;  /* 0x0000000000027984 */ /* 0x000e640000000800 */
[----:B-1----:R-:W-:-:S05]  /*a340*/  HADD2 R3, R2, R7 ;  /* 0x0000000702037230 */ /* 0x002fca0000000000 */
[----:B------:R-:W1:Y:S02]  /*a350*/  ATOMS.CAST.SPIN P0, [R0], R2, R3 ;  /* 0x000000020000758d */ /* 0x000e640001800003 */
[----:B-1----:R-:W-:Y:S05]  /*a360*/  @!P0 BRA `(.L_x_3921) ;  /* 0xfffffffc00f08947 */ /* 0x002fea000383ffff */
[----:B------:R-:W-:Y:S05]  /*a370*/  BRA `(.L_x_3919) ;  /* 0x00000000000c7947 */ /* 0x000fea0003800000 */
.L_x_3920:
[----:B------:R-:W3:Y:S02]  /*a380*/  LD.E R0, desc[UR12][R4.64] ;  /* 0x0000000c04007980 */ /* 0x000ee4000c101900 */
[----:B---3--:R-:W-:-:S05]  /*a390*/  IADD3 R3, PT, PT, R7, R0, RZ ;  /* 0x0000000007037210 */ /* 0x008fca0007ffe0ff */
[----:B------:R1:W-:Y:S02]  /*a3a0*/  ST.E desc[UR12][R4.64], R3 ;  /* 0x0000000304007985 */ /* 0x0003e4000c10190c */
.L_x_3919:
[----:B------:R-:W-:Y:S05]  /*a3b0*/  BSYNC.RECONVERGENT B0 ;  /* 0x0000000000007941 */ /* 0x000fea0003800200 */
.L_x_3918:
[----:B------:R3:W-:Y:S02]  /*a3c0*/  ATOM.E.ADD.F16x2.RN.STRONG.GPU P0, RZ, desc[UR12][R4.64+0x4], R45 ;  /* 0x8000042d04ff79a2 */ /* 0x0007e4000c10e10c */
[----:B---3--:R-:W-:Y:S05]  /*a3d0*/  @P0 EXIT ;  /* 0x000000000000094d */ /* 0x008fea0003800000 */
[----:B------:R-:W3:Y:S02]  /*a3e0*/  QSPC.E.S P0, RZ, [R4+0x4] ;  /* 0x0000040004ff73aa */ /* 0x000ee40000000500 */
[----:B---3--:R-:W-:Y:S05]  /*a3f0*/  @!P0 BRA `(.L_x_3922) ;  /* 0x00000000001c8947 */ /* 0x008fea0003800000 */
[----:B------:R-:W-:-:S04]  /*a400*/  MOV R2, R4 ;  /* 0x0000000400027202 */ /* 0x000fc80000000f00 */
[----:B------:R-:W-:-:S07]  /*a410*/  MOV R0, R2 ;  /* 0x0000000200007202 */ /* 0x000fce0000000f00 */
.L_x_3923:
[----:B------:R-:W1:Y:S02]  /*a420*/  LDS R2, [R0+0x4] ;  /* 0x0000040000027984 */ /* 0x000e640000000800 */
[----:B-1----:R-:W-:-:S05]  /*a430*/  HFMA2 R3, R2, 1, 1, R45 ;  /* 0x3c003c0002037831 */ /* 0x002fca000000002d */
[----:B------:R-:W1:Y:S02]  /*a440*/  ATOMS.CAST.SPIN P0, [R0+0x4], R2, R3 ;  /* 0x000004020000758d */ /* 0x000e640001800003 */
[----:B-1----:R-:W-:Y:S05]  /*a450*/  @!P0 BRA `(.L_x_3923) ;  /* 0xfffffffc00f08947 */ /* 0x002fea000383ffff */
[----:B------:R-:W-:Y:S05]  /*a460*/  EXIT ;  /* 0x000000000000794d */ /* 0x000fea0003800000 */
.L_x_3922:
[----:B------:R-:W1:Y:S02]  /*a470*/  LD.E R0, desc[UR12][R4.64+0x4] ;  /* 0x0000040c04007980 */ /* 0x000e64000c101900 */
[----:B-1----:R-:W-:-:S05]  /*a480*/  IADD3 R3, PT, PT, R45, R0, RZ ;  /* 0x000000002d037210 */ /* 0x002fca0007ffe0ff */
[----:B------:R-:W-:Y:S01]  /*a490*/  ST.E desc[UR12][R4.64+0x4], R3 ;  /* 0x0000040304007985 */ /* 0x000fe2000c10190c */
[----:B------:R-:W-:Y:S05]  /*a4a0*/  EXIT ;  /* 0x000000000000794d */ /* 0x000fea0003800000 */
.L_x_3924:
        /* <DEDUP_REMOVED lines=13> */
.L_x_5335:


//--------------------- .text._Z23gemm_half_q_half_kernelILi2ELi152ELb1ELb1ELi64EEvPK6__halfPKjS4_S2_PS0_iiiiPKtS7_iiiiiibS2_i --------------------------
	.section	.text._Z23gemm_half_q_half_kernelILi2ELi152ELb1ELb1ELi64EEvPK6__halfPKjS4_S2_PS0_iiiiPKtS7_iiiiiibS2_i,"ax",@progbits
	.align	128
        .global         _Z23gemm_half_q_half_kernelILi2ELi152ELb1ELb1ELi64EEvPK6__halfPKjS4_S2_PS0_iiiiPKtS7_iiiiiibS2_i
        .type           _Z23gemm_half_q_half_kernelILi2ELi152ELb1ELb1ELi64EEvPK6__halfPKjS4_S2_PS0_iiiiPKtS7_iiiiiibS2_i,@function
        .size           _Z23gemm_half_q_half_kernelILi2ELi152ELb1ELb1ELi64EEvPK6__halfPKjS4_S2_PS0_iiiiPKtS7_iiiiiibS2_i,(.L_x_5336 - _Z23gemm_half_q_half_kernelILi2ELi152ELb1ELb1ELi64EEvPK6__halfPKjS4_S2_PS0_iiiiPKtS7_iiiiiibS2_i)
        .other          _Z23gemm_half_q_half_kernelILi2ELi152ELb1ELb1ELi64EEvPK6__halfPKjS4_S2_PS0_iiiiPKtS7_iiiiiibS2_i,@"STO_CUDA_ENTRY STV_DEFAULT"
_Z23gemm_half_q_half_kernelILi2ELi152ELb1ELb1ELi64EEvPK6__halfPKjS4_S2_PS0_iiiiPKtS7_iiiiiibS2_i:
.text._Z23gemm_half_q_half_kernelILi2ELi152ELb1ELb1ELi64EEvPK6__halfPKjS4_S2_PS0_iiiiPKtS7_iiiiiibS2_i:
        /* <DEDUP_REMOVED lines=64> */
.L_x_3930:
        /* <DEDUP_REMOVED lines=32> */
.L_x_3929:
        /* <DEDUP_REMOVED lines=20> */
.L_x_3931:
[----:B------:R-:W-:-:S13]  /*0740*/  ISETP.EQ.AND P1, PT, R16, RZ, PT ;  /* 0x000000ff1000720c */ /* 0x000fda0003f22270 */
[----:B------:R-:W-:Y:S05]  /*0750*/  @!P0 BRA P1, `(.L_x_3926) ;  /* 0x0000000400788947 */ /* 0x000fea0000800000 */
.L_x_3928:
        /* <DEDUP_REMOVED lines=12> */
.L_x_3927:
        /* <DEDUP_REMOVED lines=16> */
.L_x_3934:
        /* <DEDUP_REMOVED lines=32> */
.L_x_3933:
        /* <DEDUP_REMOVED lines=21> */
.L_x_3935:
[----:B------:R-:W-:-:S13]  /*0c70*/  ISETP.NE.OR P0, PT, R16, RZ, P0 ;  /* 0x000000ff1000720c */ /* 0x000fda0000705670 */
[----:B------:R-:W-:Y:S05]  /*0c80*/  @!P0 BRA `(.L_x_3926) ;  /* 0x00000000002c8947 */ /* 0x000fea0003800000 */
.L_x_3932:
        /* <DEDUP_REMOVED lines=11> */
.L_x_3926:
[----:B0-----:R-:W-:Y:S05]  /*0d40*/  BSYNC.RECONVERGENT B0 ;  /* 0x0000000000007941 */ /* 0x001fea0003800200 */
.L_x_3925:
        /* <DEDUP_REMOVED lines=21> */
.L_x_3939:
        /* <DEDUP_REMOVED lines=15> */
.L_x_3938:
        /* <DEDUP_REMOVED lines=12> */
.L_x_3940:
[----:B------:R-:W-:-:S13]  /*1050*/  ISETP.NE.OR P0, PT, R16, RZ, P0 ;  /* 0x000000ff1000720c */ /* 0x000fda0000705670 */
[----:B------:R-:W-:Y:S05]  /*1060*/  @!P0 BRA `(.L_x_3936) ;  /* 0x00000000001c8947 */ /* 0x000fea0003800000 */
.L_x_3937:
[----:B01----:R-:W0:Y:S02]  /*1070*/  LDC.64 R6, c[0x0][0x3a0] ;  /* 0x0000e800ff067b82 */ /* 0x003e240000000a00 */
.L_x_3941:
[----:B0-----:R-:W-:Y:S01]  /*1080*/  IMAD.WIDE R8, R0, 0x2, R6 ;  /* 0x0000000200087825 */ /* 0x001fe200078e0206 */
[----:B------:R-:W-:Y:S02]  /*1090*/  IADD3 R16, PT, PT, R16, 0x1, RZ ;  /* 0x0000000110107810 */ /* 0x000fe40007ffe0ff */
[----:B------:R-:W-:Y:S02]  /*10a0*/  IADD3 R0, PT, PT, R0, R43, RZ ;  /* 0x0000002b00007210 */ /* 0x000fe40007ffe0ff */
[----:B------:R2:W-:Y:S01]  /*10b0*/  STG.E.64 desc[UR8][R8.64], RZ ;  /* 0x000000ff08007986 */ /* 0x0005e2000c101b08 */
[----:B------:R-:W-:-:S13]  /*10c0*/  ISETP.NE.AND P0, PT, R16, RZ, PT ;  /* 0x000000ff1000720c */ /* 0x000fda0003f05270 */
[----:B--2---:R-:W-:Y:S05]  /*10d0*/  @P0 BRA `(.L_x_3941) ;  /* 0xfffffffc00e80947 */ /* 0x004fea000383ffff */
.L_x_3936:
        /* <DEDUP_REMOVED lines=15> */
.L_x_3943:
        /* <DEDUP_REMOVED lines=44> */
.L_x_3942:
        /* <DEDUP_REMOVED lines=27> */
.L_x_3944:
        /* <DEDUP_REMOVED lines=8> */
.L_x_3945:
        /* <DEDUP_REMOVED lines=8> */
.L_x_3946:
        /* <DEDUP_REMOVED lines=8> */
.L_x_3947:
        /* <DEDUP_REMOVED lines=8> */
.L_x_3948:
        /* <DEDUP_REMOVED lines=37> */
.L_x_3958:
        /* <DEDUP_REMOVED lines=300> */
.L_x_3950:
        /* <DEDUP_REMOVED lines=129> */
.L_x_3951:
        /* <DEDUP_REMOVED lines=195> */
.L_x_3952:
        /* <DEDUP_REMOVED lines=129> */
.L_x_3953:
        /* <DEDUP_REMOVED lines=144> */
.L_x_3954:
        /* <DEDUP_REMOVED lines=91> */
.L_x_3955:
        /* <DEDUP_REMOVED lines=93> */
.L_x_3956:
        /* <DEDUP_REMOVED lines=93> */
.L_x_3957:
        /* <DEDUP_REMOVED lines=8> */
.L_x_3949:
        /* <DEDUP_REMOVED lines=13> */
.L_x_3962:
        /* <DEDUP_REMOVED lines=348> */
.L_x_3960:
        /* <DEDUP_REMOVED lines=80> */
.L_x_3961:
        /* <DEDUP_REMOVED lines=8> */
.L_x_3959:
[----:B------:R-:W1:Y:S01]  /*8080*/  LDCU UR5, c[0x0][0x3d4] ;  /* 0x00007a80ff0577ac */ /* 0x000e620008000800 */
[----:B------:R-:W2:Y:S01]  /*8090*/  S2R R20, SR_CTAID.Y ;  /* 0x0000000000147919 */ /* 0x000ea20000002600 */
[----:B------:R-:W2:Y:S01]  /*80a0*/  LDC R23, c[0x0][0x3a8] ;  /* 0x0000ea00ff177b82 */ /* 0x000ea20000000800 */
[----:B-1----:R-:W-:-:S04]  /*80b0*/  VIMNMX R25, PT, PT, R42, UR5, PT ;  /* 0x000000052a197c48 */ /* 0x002fc8000bfe0100 */
[----:B------:R-:W-:Y:S01]  /*80c0*/  ISETP.GT.AND P0, PT, R25, R44, PT ;  /* 0x0000002c1900720c */ /* 0x000fe20003f04270 */
[----:B--2---:R-:W-:-:S12]  /*80d0*/  IMAD R23, R20, -0x2, R23 ;  /* 0xfffffffe14177824 */ /* 0x004fd800078e0217 */
        /* <DEDUP_REMOVED lines=9> */
.L_x_3972:
[----:B------:R-:W0:Y:S01]  /*8170*/  LDC R43, c[0x0][0x3ac] ;  /* 0x0000eb00ff2b7b82 */ /* 0x000e220000000800 */
[----:B------:R-:W-:Y:S01]  /*8180*/  ISETP.NE.AND P1, PT, R44, R55, PT ;  /* 0x000000372c00720c */ /* 0x000fe20003f25270 */
[----:B------:R-:W2:-:S12]  /*8190*/  LDG.E.128.CONSTANT R28, desc[UR8][R38.64] ;  /* 0x00000008261c7981 */ /* 0x000e98000c1e9d00 */
[----:B------:R-:W-:-:S06]  /*81a0*/  @!P1 LEA R32, R58, R1, 0x3 ;  /* 0x000000013a209211 */ /* 0x000fcc00078e18ff */
[----:B------:R-:W3:Y:S01]  /*81b0*/  @!P1 LDL.64 R32, [R32+0x8] ;  /* 0x0000080020209983 */ /* 0x000ee20000100a00 */
[----:B0-----:R-:W-:-:S04]  /*81c0*/  IMAD.WIDE R16, R43, 0x4, R38 ;  /* 0x000000042b107825 */ /* 0x001fc800078e0226 */
[C---:B------:R-:W-:Y:S02]  /*81d0*/  IMAD.WIDE R12, R43.reuse, 0x4, R16 ;  /* 0x000000042b0c7825 */ /* 0x040fe400078e0210 */
[----:B------:R-:W5:Y:S02]  /*81e0*/  LDG.E.128.CONSTANT R16, desc[UR8][R16.64] ;  /* 0x0000000810107981 */ /* 0x000f64000c1e9d00 */
[----:B------:R-:W-:Y:S02]  /*81f0*/  IMAD.WIDE R6, R43, 0x4, R12 ;  /* 0x000000042b067825 */ /* 0x000fe400078e020c */
[----:B------:R-:W5:Y:S04]  /*8200*/  LDG.E.128.CONSTANT R12, desc[UR8][R12.64] ;  /* 0x000000080c0c7981 */ /* 0x000f68000c1e9d00 */
[----:B------:R-:W5:Y:S01]  /*8210*/  LDG.E.128.CONSTANT R8, desc[UR8][R6.64] ;  /* 0x0000000806087981 */ /* 0x000f62000c1e9d00 */
[----:B------:R-:W-:-:S02]  /*8220*/  @!P1 MOV R2, R22 ;  /* 0x0000001600029202 */ /* 0x000fc40000000f00 */
[----:B------:R-:W-:Y:S02]  /*8230*/  @!P1 MOV R3, R21 ;  /* 0x0000001500039202 */ /* 0x000fe40000000f00 */
[----:B------:R-:W-:-:S03]  /*8240*/  ISETP.NE.AND P2, PT, R45, RZ, PT ;  /* 0x000000ff2d00720c */ /* 0x000fc60003f45270 */
[----:B------:R0:W5:Y:S01]  /*8250*/  @!P1 LDG.E.U16.CONSTANT R27, desc[UR8][R2.64] ;  /* 0x00000008021b9981 */ /* 0x000162000c1e9500 */
[----:B------:R-:W-:Y:S01]  /*8260*/  HFMA2 R5, -RZ, RZ, 0, 0.0625 ;  /* 0x00002c00ff057431 */ /* 0x000fe200000001ff */
[C---:B--2---:R-:W-:Y:S02]  /*8270*/  LOP3.LUT R4, R29.reuse, 0xf000f, RZ, 0xc0, !PT ;  /* 0x000f000f1d047812 */ /* 0x044fe400078ec0ff */
[----:B------:R-:W-:Y:S02]  /*8280*/  LOP3.LUT R24, R29, 0xf000f0, RZ, 0xc0, !PT ;  /* 0x00f000f01d187812 */ /* 0x000fe400078ec0ff */
[C---:B------:R-:W-:Y:S02]  /*8290*/  LOP3.LUT R35, R31.reuse, 0xf000f, RZ, 0xc0, !PT ;  /* 0x000f000f1f237812 */ /* 0x040fe400078ec0ff */
[----:B------:R-:W-:Y:S02]  /*82a0*/  LOP3.LUT R36, R31, 0xf000f0, RZ, 0xc0, !PT ;  /* 0x00f000f01f247812 */ /* 0x000fe400078ec0ff */
[----:B------:R-:W-:-:S02]  /*82b0*/  LOP3.LUT R0, R28, 0xf000f, RZ, 0xc0, !PT ;  /* 0x000f000f1c007812 */ /* 0x000fc400078ec0ff */
[----:B0-----:R-:W-:Y:S02]  /*82c0*/  LOP3.LUT R2, R28, 0xf000f0, RZ, 0xc0, !PT ;  /* 0x00f000f01c027812 */ /* 0x001fe400078ec0ff */
[----:B------:R-:W-:Y:S02]  /*82d0*/  SHF.R.U32.HI R29, RZ, 0x8, R29 ;  /* 0x00000008ff1d7819 */ /* 0x000fe4000001161d */
[C---:B------:R-:W-:Y:S02]  /*82e0*/  LOP3.LUT R26, R30.reuse, 0xf000f, RZ, 0xc0, !PT ;  /* 0x000f000f1e1a7812 */ /* 0x040fe400078ec0ff */
[----:B------:R-:W-:Y:S02]  /*82f0*/  LOP3.LUT R34, R30, 0xf000f0, RZ, 0xc0, !PT ;  /* 0x00f000f01e227812 */ /* 0x000fe400078ec0ff */
[----:B---3--:R-:W-:Y:S02]  /*8300*/  @!P1 PRMT R41, R32, 0x7610, R41 ;  /* 0x0000761020299816 */ /* 0x008fe40000000029 */
[----:B------:R-:W-:-:S02]  /*8310*/  @!P1 PRMT R40, R33, 0x7610, R40 ;  /* 0x0000761021289816 */ /* 0x000fc40000000028 */
[----:B------:R-:W-:Y:S02]  /*8320*/  SHF.R.U32.HI R31, RZ, 0x8, R31 ;  /* 0x00000008ff1f7819 */ /* 0x000fe4000001161f */
[----:B------:R-:W-:Y:S02]  /*8330*/  SHF.R.U32.HI R28, RZ, 0x8, R28 ;  /* 0x00000008ff1c7819 */ /* 0x000fe4000001161c */
[----:B------:R-:W-:Y:S02]  /*8340*/  SHF.R.U32.HI R30, RZ, 0x8, R30 ;  /* 0x00000008ff1e7819 */ /* 0x000fe4000001161e */
[----:B------:R-:W-:Y:S02]  /*8350*/  @!P1 PRMT R41, R41, 0x7610, R32 ;  /* 0x0000761029299816 */ /* 0x000fe40000000020 */
[----:B------:R-:W-:Y:S02]  /*8360*/  @!P1 PRMT R40, R40, 0x7610, R33 ;  /* 0x0000761028289816 */ /* 0x000fe40000000021 */
        /* <DEDUP_REMOVED lines=30> */
[----:B------:R-:W-:Y:S02]  /*8550*/  HADD2 R30, R0, -1032, -1032 ;  /* 0xe408e408001e7430 */ /* 0x000fe40000000000 */
[----:B------:R-:W-:Y:S02]  /*8560*/  HFMA2 R24, R2, R5.H0_H0, -72, -72 ;  /* 0xd480d48002187431 */ /* 0x000fe40000040005 */
[----:B------:R-:W-:Y:S02]  /*8570*/  HADD2 R26, R4, -1032, -1032 ;  /* 0xe408e408041a7430 */ /* 0x000fe40000000000 */
[----:B------:R-:W-:-:S02]  /*8580*/  HADD2 R36, R3, -1032, -1032 ;  /* 0xe408e40803247430 */ /* 0x000fc40000000000 */
[-C--:B------:R-:W-:Y:S02]  /*8590*/  HFMA2 R37, R28, R5.reuse.H0_H0, -72, -72 ;  /* 0xd480d4801c257431 */ /* 0x080fe40000040005 */
[----:B------:R-:W-:Y:S02]  /*85a0*/  HADD2 R38, R38, -1032, -1032 ;  /* 0xe408e40826267430 */ /* 0x000fe40000000000 */
[----:B------:R-:W-:Y:S02]  /*85b0*/  HADD2 R42, R29, -1032, -1032 ;  /* 0xe408e4081d2a7430 */ /* 0x000fe40000000000 */
[-C--:B------:R-:W-:Y:S02]  /*85c0*/  HFMA2 R47, R52, R5.reuse.H0_H0, -72, -72 ;  /* 0xd480d480342f7431 */ /* 0x080fe40000040005 */
[----:B------:R-:W-:Y:S02]  /*85d0*/  HADD2 R49, R49, -1032, -1032 ;  /* 0xe408e40831317430 */ /* 0x000fe40000000000 */
[----:B------:R-:W-:Y:S01]  /*85e0*/  HFMA2 R51, R60, R5.H0_H0, -72, -72 ;  /* 0xd480d4803c337431 */ /* 0x000fe20000040005 */
[----:B------:R-:W-:Y:S06]  /*85f0*/  @!P2 BRA `(.L_x_3964) ;  /* 0x000000040068a947 */ /* 0x000fec0003800000 */
[----:B------:R-:W0:Y:S01]  /*8600*/  LDS.64 R52, [UR4+-0x80] ;  /* 0xffff8004ff347984 */ /* 0x000e220008000a00 */
[----:B------:R-:W-:Y:S02]  /*8610*/  HADD2.F32 R0, -RZ, R30.H0_H0 ;  /* 0x2000001eff007230 */ /* 0x000fe40000004100 */
[----:B------:R-:W-:Y:S01]  /*8620*/  HADD2.F32 R60, -RZ, R26.H0_H0 ;  /* 0x2000001aff3c7230 */ /* 0x000fe20000004100 */
        /* <DEDUP_REMOVED lines=14> */
[C---:B------:R-:W-:Y:S01]  /*8710*/  FFMA.FTZ R60, R57.reuse, R62, R60 ;  /* 0x0000003e393c7223 */ /* 0x040fe2000001003c */
        /* <DEDUP_REMOVED lines=18> */
[--C-:B-1----:R-:W-:Y:S02]  /*8840*/  HADD2.F32 R4, -RZ, R28.reuse.H0_H0 ;  /* 0x2000001cff047230 */ /* 0x102fe40000004100 */
[----:B------:R-:W-:Y:S01]  /*8850*/  FFMA.FTZ R57, R61, R2, R60 ;  /* 0x000000023d397223 */ /* 0x000fe2000001003c */
[----:B------:R-:W-:Y:S02]  /*8860*/  HADD2.F32 R64, -RZ, R35.H1_H1 ;  /* 0x30000023ff407230 */ /* 0x000fe40000004100 */
[----:B------:R-:W-:Y:S02]  /*8870*/  HADD2.F32 R53, -RZ, R28.H1_H1 ;  /* 0x3000001cff357230 */ /* 0x000fe40000004100 */
[----:B------:R-:W-:Y:S01]  /*8880*/  FFMA.FTZ R3, R3, R4, R0 ;  /* 0x0000000403037223 */ /* 0x000fe20000010000 */
[----:B------:R-:W-:-:S02]  /*8890*/  HADD2.F32 R52, -RZ, R38.H0_H0 ;  /* 0x20000026ff347230 */ /* 0x000fc40000004100 */
[----:B------:R-:W-:Y:S01]  /*88a0*/  FFMA.FTZ R63, R61, R64, R63 ;  /* 0x000000403d3f7223 */ /* 0x000fe2000001003f */
[----:B------:R-:W-:Y:S02]  /*88b0*/  HADD2.F32 R2, -RZ, R36.H1_H1 ;  /* 0x30000024ff027230 */ /* 0x000fe40000004100 */
        /* <DEDUP_REMOVED lines=16> */
[C---:B------:R-:W-:Y:S01]  /*89c0*/  FFMA.FTZ R4, R28.reuse, R4, R57 ;  /* 0x000000041c047223 */ /* 0x040fe20000010039 */
[----:B------:R-:W-:Y:S02]  /*89d0*/  HADD2.F32 R2, -RZ, R39.H1_H1 ;  /* 0x30000027ff027230 */ /* 0x000fe40000004100 */
[----:B------:R-:W-:Y:S01]  /*89e0*/  FFMA.FTZ R59, R53, R60, R59 ;  /* 0x0000003c353b7223 */ /* 0x000fe2000001003b */
        /* <DEDUP_REMOVED lines=27> */
.L_x_3964:
[----:B------:R-:W-:Y:S05]  /*8ba0*/  @P0 BRA `(.L_x_3965) ;  /* 0x0000000400680947 */ /* 0x000fea0003800000 */
[----:B------:R-:W0:Y:S01]  /*8bb0*/  LDS.64 R2, [UR4] ;  /* 0x00000004ff027984 */ /* 0x000e220008000a00 */
        /* <DEDUP_REMOVED lines=9> */
[----:B------:R-:W-:Y:S02]  /*8c50*/  HADD2.F32 R3, -RZ, R32.H0_H0 ;  /* 0x20000020ff037230 */ /* 0x000fe40000004100 */
[-C--:B------:R-:W-:Y:S01]  /*8c60*/  FFMA.FTZ R57, R0, R53.reuse, RZ ;  /* 0x0000003500397223 */ /* 0x080fe200000100ff */
[----:B------:R-:W-:Y:S02]  /*8c70*/  HADD2.F32 R2, -RZ, R26.H0_H0 ;  /* 0x2000001aff027230 */ /* 0x000fe40000004100 */
[----:B------:R-:W-:Y:S02]  /*8c80*/  HADD2.F32 R32, -RZ, R32.H1_H1 ;  /* 0x30000020ff207230 */ /* 0x000fe40000004100 */
[----:B------:R-:W-:Y:S01]  /*8c90*/  FFMA.FTZ R3, R3, R53, RZ ;  /* 0x0000003503037223 */ /* 0x000fe200000100ff */
[----:B------:R-:W-:-:S02]  /*8ca0*/  HADD2.F32 R26, -RZ, R26.H1_H1 ;  /* 0x3000001aff1a7230 */ /* 0x000fc40000004100 */
        /* <DEDUP_REMOVED lines=74> */
.L_x_3965:
        /* <DEDUP_REMOVED lines=68> */
[----:B------:R-:W-:-:S02]  /*9590*/  HADD2.F32 R51, -RZ, R53.H0_H0 ;  /* 0x20000035ff337230 */ /* 0x000fc40000004100 */
        /* <DEDUP_REMOVED lines=18> */
[----:B------:R-:W-:Y:S02]  /*96c0*/  HADD2.F32 R3, -RZ, R32.H0_H0 ;  /* 0x20000020ff037230 */ /* 0x000fe40000004100 */
[C---:B------:R-:W-:Y:S01]  /*96d0*/  FFMA.FTZ R51, R53.reuse, R4, R47 ;  /* 0x0000000435337223 */ /* 0x040fe2000001002f */
[--C-:B-1----:R-:W-:Y:S02]  /*96e0*/  HADD2.F32 R4, -RZ, R16.reuse.H0_H0 ;  /* 0x20000010ff047230 */ /* 0x102fe40000004100 */
[----:B------:R-:W-:Y:S01]  /*96f0*/  FFMA.FTZ R49, R53, R2, R52 ;  /* 0x0000000235317223 */ /* 0x000fe20000010034 */
[----:B------:R-:W-:Y:S02]  /*9700*/  HADD2.F32 R62, -RZ, R31.H1_H1 ;  /* 0x3000001fff3e7230 */ /* 0x000fe40000004100 */
[----:B------:R-:W-:-:S02]  /*9710*/  HADD2.F32 R47, -RZ, R16.H1_H1 ;  /* 0x30000010ff2f7230 */ /* 0x000fc40000004100 */
[----:B------:R-:W-:Y:S01]  /*9720*/  FFMA.FTZ R3, R3, R4, R0 ;  /* 0x0000000403037223 */ /* 0x000fe20000010000 */
        /* <DEDUP_REMOVED lines=49> */
.L_x_3966:
        /* <DEDUP_REMOVED lines=39> */
[--C-:B------:R-:W-:Y:S02]  /*9cb0*/  HADD2.F32 R2, -RZ, R17.reuse.H0_H0 ;  /* 0x20000011ff027230 */ /* 0x100fe40000004100 */
[----:B------:R-:W-:Y:S02]  /*9cc0*/  HADD2.F32 R4, -RZ, R17.H1_H1 ;  /* 0x30000011ff047230 */ /* 0x000fe40000004100 */
[----:B------:R-:W-:Y:S01]  /*9cd0*/  FFMA.FTZ R19, R19, R3, R18 ;  /* 0x0000000313137223 */ /* 0x000fe20000010012 */
[----:B------:R-:W-:Y:S02]  /*9ce0*/  HADD2.F32 R31, -RZ, R31.H1_H1 ;  /* 0x3000001fff1f7230 */ /* 0x000fe40000004100 */
[----:B------:R-:W-:-:S02]  /*9cf0*/  HADD2.F32 R17, -RZ, R32.H0_H0 ;  /* 0x20000020ff117230 */ /* 0x000fc40000004100 */
        /* <DEDUP_REMOVED lines=47> */
.L_x_3967:
[C---:B------:R-:W-:Y:S02]  /*9ff0*/  LOP3.LUT R0, R12.reuse, 0xf000f, RZ, 0xc0, !PT ;  /* 0x000f000f0c007812 */ /* 0x040fe400078ec0ff */
[----:B------:R-:W-:Y:S02]  /*a000*/  LOP3.LUT R2, R12, 0xf000f0, RZ, 0xc0, !PT ;  /* 0x00f000f00c027812 */ /* 0x000fe400078ec0ff */
[C---:B------:R-:W-:Y:S02]  /*a010*/  LOP3.LUT R4, R13.reuse, 0xf000f, RZ, 0xc0, !PT ;  /* 0x000f000f0d047812 */ /* 0x040fe400078ec0ff */
[----:B------:R-:W-:Y:S02]  /*a020*/  LOP3.LUT R16, R13, 0xf000f0, RZ, 0xc0, !PT ;  /* 0x00f000f00d107812 */ /* 0x000fe400078ec0ff */
[----:B------:R-:W-:Y:S02]  /*a030*/  SHF.R.U32.HI R12, RZ, 0x8, R12 ;  /* 0x00000008ff0c7819 */ /* 0x000fe4000001160c */
[----:B------:R-:W-:-:S02]  /*a040*/  SHF.R.U32.HI R13, RZ, 0x8, R13 ;  /* 0x00000008ff0d7819 */ /* 0x000fc4000001160d */
[C---:B------:R-:W-:Y:S02]  /*a050*/  LOP3.LUT R17, R14.reuse, 0xf000f, RZ, 0xc0, !PT ;  /* 0x000f000f0e117812 */ /* 0x040fe400078ec0ff */
        /* <DEDUP_REMOVED lines=137> */
.L_x_3968:
        /* <DEDUP_REMOVED lines=12> */
[--C-:B------:R-:W-:Y:S02]  /*a9b0*/  HADD2.F32 R2, -RZ, R16.reuse.H0_H0 ;  /* 0x20000010ff027230 */ /* 0x100fe40000004100 */
[----:B------:R-:W-:Y:S01]  /*a9c0*/  FFMA.FTZ R17, R52, R38, R17 ;  /* 0x0000002634117223 */ /* 0x000fe20000010011 */
[----:B------:R-:W-:Y:S02]  /*a9d0*/  HADD2.F32 R3, -RZ, R19.H0_H0 ;  /* 0x20000013ff037230 */ /* 0x000fe40000004100 */
[----:B------:R-:W-:-:S02]  /*a9e0*/  HADD2.F32 R16, -RZ, R16.H1_H1 ;  /* 0x30000010ff107230 */ /* 0x000fc40000004100 */
[-C--:B------:R-:W-:Y:S01]  /*a9f0*/  FFMA.FTZ R47, R2, R37.reuse, RZ ;  /* 0x00000025022f7223 */ /* 0x080fe200000100ff */
[----:B------:R-:W-:Y:S02]  /*aa00*/  HADD2.F32 R0, -RZ, R15.H0_H0 ;  /* 0x2000000fff007230 */ /* 0x000fe40000004100 */
[-C--:B------:R-:W-:Y:S01]  /*aa10*/  FFMA.FTZ R3, R3, R37.reuse, RZ ;  /* 0x0000002503037223 */ /* 0x080fe200000100ff */
[----:B------:R-:W-:Y:S01]  /*aa20*/  FFMA.FTZ R37, R4, R37, RZ ;  /* 0x0000002504257223 */ /* 0x000fe200000100ff */
[----:B------:R-:W-:Y:S02]  /*aa30*/  HADD2.F32 R4, -RZ, R19.H1_H1 ;  /* 0x30000013ff047230 */ /* 0x000fe40000004100 */
[----:B------:R-:W-:Y:S01]  /*aa40*/  FFMA.FTZ R47, R16, R38, R47 ;  /* 0x00000026102f7223 */ /* 0x000fe2000001002f */
[----:B------:R-:W-:Y:S02]  /*aa50*/  HADD2.F32 R16, -RZ, R24.H0_H0 ;  /* 0x20000018ff107230 */ /* 0x000fe40000004100 */
[----:B------:R-:W-:Y:S01]  /*aa60*/  FFMA.FTZ R0, R0, R42, R17 ;  /* 0x0000002a00007223 */ /* 0x000fe20000010011 */
[----:B------:R-:W-:-:S02]  /*aa70*/  HADD2.F32 R2, -RZ, R18.H0_H0 ;  /* 0x20000012ff027230 */ /* 0x000fc40000004100 */
[-C--:B------:R-:W-:Y:S01]  /*aa80*/  FFMA.FTZ R3, R4, R38.reuse, R3 ;  /* 0x0000002604037223 */ /* 0x080fe20000010003 */
[----:B------:R-:W-:Y:S01]  /*aa90*/  FFMA.FTZ R37, R26, R38, R37 ;  /* 0x000000261a257223 */ /* 0x000fe20000010025 */
        /* <DEDUP_REMOVED lines=8> */
[--C-:B-1----:R-:W-:Y:S02]  /*ab20*/  HADD2.F32 R4, -RZ, R13.reuse.H1_H1 ;  /* 0x3000000dff047230 */ /* 0x102fe40000004100 */
[-C--:B------:R-:W-:Y:S01]  /*ab30*/  FFMA.FTZ R16, R3, R39.reuse, R2 ;  /* 0x0000002703107223 */ /* 0x080fe20000010002 */
[----:B------:R-:W-:Y:S02]  /*ab40*/  HADD2.F32 R2, -RZ, R13.H0_H0 ;  /* 0x2000000dff027230 */ /* 0x000fe40000004100 */
[----:B------:R-:W-:Y:S01]  /*ab50*/  FFMA.FTZ R0, R15, R39, R0 ;  /* 0x000000270f007223 */ /* 0x000fe20000010000 */
[----:B------:R-:W-:Y:S02]  /*ab60*/  HADD2.F32 R19, -RZ, R28.H1_H1 ;  /* 0x3000001cff137230 */ /* 0x000fe40000004100 */
[----:B------:R-:W-:Y:S02]  /*ab70*/  HADD2.F32 R3, -RZ, R12.H0_H0 ;  /* 0x2000000cff037230 */ /* 0x000fe40000004100 */
[----:B------:R-:W-:-:S02]  /*ab80*/  HADD2.F32 R13, -RZ, R29.H0_H0 ;  /* 0x2000001dff0d7230 */ /* 0x000fc40000004100 */
[----:B------:R-:W-:Y:S01]  /*ab90*/  FFMA.FTZ R42, R19, R39, R42 ;  /* 0x00000027132a7223 */ /* 0x000fe2000001002a */
        /* <DEDUP_REMOVED lines=48> */
.L_x_3969:
[C---:B------:R-:W-:Y:S02]  /*aea0*/  LOP3.LUT R18, R10.reuse, 0xf000f, RZ, 0xc0, !PT ;  /* 0x000f000f0a127812 */ /* 0x040fe400078ec0ff */
[----:B------:R-:W-:Y:S02]  /*aeb0*/  LOP3.LUT R12, R10, 0xf000f0, RZ, 0xc0, !PT ;  /* 0x00f000f00a0c7812 */ /* 0x000fe400078ec0ff */
[----:B------:R-:W-:Y:S02]  /*aec0*/  SHF.R.U32.HI R19, RZ, 0x8, R10 ;  /* 0x00000008ff137819 */ /* 0x000fe4000001160a */
[C---:B------:R-:W-:Y:S02]  /*aed0*/  LOP3.LUT R3, R9.reuse, 0xf000f, RZ, 0xc0, !PT ;  /* 0x000f000f09037812 */ /* 0x040fe400078ec0ff */
[----:B------:R-:W-:Y:S02]  /*aee0*/  LOP3.LUT R2, R9, 0xf000f0, RZ, 0xc0, !PT ;  /* 0x00f000f009027812 */ /* 0x000fe400078ec0ff */
        /* <DEDUP_REMOVED lines=47> */
[----:B------:R-:W-:Y:S06]  /*b1e0*/  @!P2 BRA `(.L_x_3970) ;  /* 0x000000040068a947 */ /* 0x000fec0003800000 */
[----:B------:R-:W0:Y:S01]  /*b1f0*/  LDS.64 R32, [UR4+-0x50] ;  /* 0xffffb004ff207984 */ /* 0x000e220008000a00 */
[--C-:B------:R-:W-:Y:S02]  /*b200*/  HADD2.F32 R36, -RZ, R14.reuse.H0_H0 ;  /* 0x2000000eff247230 */ /* 0x100fe40000004100 */
[--C-:B------:R-:W-:Y:S01]  /*b210*/  HADD2.F32 R0, -RZ, R19.reuse.H0_H0 ;  /* 0x20000013ff007230 */ /* 0x100fe20000004100 */
        /* <DEDUP_REMOVED lines=87> */
.L_x_3970:
[----:B------:R-:W-:Y:S02]  /*b790*/  @!P1 MOV R58, R38 ;  /* 0x00000026003a9202 */ /* 0x000fe40000000f00 */
[----:B------:R-:W-:Y:S01]  /*b7a0*/  @!P1 IADD3 R55, PT, PT, R27, R44, RZ ;  /* 0x0000002c1b379210 */ /* 0x000fe20007ffe0ff */
[----:B------:R-:W-:Y:S06]  /*b7b0*/  @P0 BRA `(.L_x_3971) ;  /* 0x0000000400680947 */ /* 0x000fec0003800000 */
        /* <DEDUP_REMOVED lines=19> */
[----:B------:R-:W-:Y:S01]  /*b8f0*/  FFMA.FTZ R14, R3, R27, RZ ;  /* 0x0000001b030e7223 */ /* 0x000fe200000100ff */
        /* <DEDUP_REMOVED lines=70> */
.L_x_3971:
[----:B------:R-:W-:Y:S01]  /*bd60*/  IADD3 R44, PT, PT, R44, 0x20, RZ ;  /* 0x000000202c2c7810 */ /* 0x000fe20007ffe0ff */
[----:B------:R-:W-:Y:S01]  /*bd70*/  UIADD3 UR4, UPT, UPT, UR4, 0x40, URZ ;  /* 0x0000004004047890 */ /* 0x000fe2000fffe0ff */
[----:B------:R-:W-:Y:S01]  /*bd80*/  IADD3 R22, P2, PT, R22, 0x80, RZ ;  /* 0x0000008016167810 */ /* 0x000fe20007f5e0ff */
[----:B------:R-:W-:Y:S01]  /*bd90*/  IMAD.WIDE R38, R43, 0x4, R6 ;  /* 0x000000042b267825 */ /* 0x000fe200078e0206 */
[----:B------:R-:W-:Y:S02]  /*bda0*/  ISETP.GE.AND P1, PT, R44, R25, PT ;  /* 0x000000192c00720c */ /* 0x000fe40003f26270 */
[----:B------:R-:W-:-:S11]  /*bdb0*/  IADD3.X R21, PT, PT, RZ, R21, RZ, P2, !PT ;  /* 0x00000015ff157210 */ /* 0x000fd600017fe4ff */
[----:B------:R-:W-:Y:S05]  /*bdc0*/  @!P1 BRA `(.L_x_3972) ;  /* 0xffffffc000e89947 */ /* 0x000fea000383ffff */
.L_x_3963:
[----:B0-----:R-:W0:Y:S01]  /*bdd0*/  S2R R0, SR_CTAID.X ;  /* 0x0000000000007919 */ /* 0x001e220000002500 */
[----:B------:R-:W1:Y:S01]  /*bde0*/  LDC.64 R4, c[0x0][0x3a0] ;  /* 0x0000e800ff047b82 */ /* 0x000e620000000a00 */
[----:B------:R-:W-:Y:S01]  /*bdf0*/  IMAD R3, R20, R43, RZ ;  /* 0x0000002b14037224 */ /* 0x000fe200078e02ff */
[----:B------:R-:W0:Y:S02]  /*be00*/  S2R R7, SR_TID.X ;  /* 0x0000000000077919 */ /* 0x000e240000002100 */
[----:B0-----:R-:W-:Y:S01]  /*be10*/  LEA R0, R0, R7, 0x6 ;  /* 0x0000000700007211 */ /* 0x001fe200078e30ff */
[----:B------:R-:W-:-:S03]  /*be20*/  HMUL2 R7, R56, R45.H0_H0 ;  /* 0x2000002d38077232 */ /* 0x000fc60000000000 */
[----:B------:R-:W-:-:S04]  /*be30*/  LEA R0, R0, R3, 0x1 ;  /* 0x0000000300007211 */ /* 0x000fc800078e08ff */
[----:B------:R-:W-:-:S05]  /*be40*/  SHF.L.U32 R3, R0, 0x1, RZ ;  /* 0x0000000100037819 */ /* 0x000fca00000006ff */
[----:B-1----:R-:W-:-:S05]  /*be50*/  IMAD.WIDE R4, R3, 0x2, R4 ;  /* 0x0000000203047825 */ /* 0x002fca00078e0204 */
[----:B------:R0:W-:Y:S01]  /*be60*/  ATOM.E.ADD.F16x2.RN.STRONG.GPU P1, RZ, desc[UR8][R4.64], R7 ;  /* 0x8000000704ff79a2 */ /* 0x0001e2000c12e108 */
[----:B------:R-:W-:Y:S01]  /*be70*/  BSSY.RECONVERGENT B0, `(.L_x_3973) ;  /* 0x0000010000007945 */ /* 0x000fe20003800200 */
[----:B------:R-:W-:Y:S01]  /*be80*/  ISETP.NE.AND P0, PT, R23, 0x1, PT ;  /* 0x000000011700780c */ /* 0x000fe20003f05270 */
[----:B------:R-:W-:Y:S02]  /*be90*/  HMUL2 R45, R54, R45.H0_H0 ;  /* 0x2000002d362d7232 */ /* 0x000fe40000000000 */
[----:B0-----:R-:W-:Y:S10]  /*bea0*/  @P1 BRA `(.L_x_3974) ;  /* 0x0000000000301947 */ /* 0x001ff40003800000 */
[----:B------:R-:W0:Y:S02]  /*beb0*/  QSPC.E.S P1, RZ, [R4] ;  /* 0x0000000004ff73aa */ /* 0x000e240000020500 */
[----:B0-----:R-:W-:Y:S05]  /*bec0*/  @!P1 BRA `(.L_x_3975) ;  /* 0x00000000001c9947 */ /* 0x001fea0003800000 */
[----:B------:R-:W-:-:S04]  /*bed0*/  MOV R2, R4 ;  /* 0x0000000400027202 */ /* 0x000fc80000000f00 */
[----:B------:R-:W-:-:S07]  /*bee0*/  MOV R0, R2 ;  /* 0x0000000200007202 */ /* 0x000fce0000000f00 */
.L_x_3976:
[----:B------:R-:W0:Y:S02]  /*bef0*/  LDS R2, [R0] ;  /* 0x0000000000027984 */ /* 0x000e240000000800 */
[----:B0-----:R-:W-:-:S05]  /*bf00*/  HFMA2 R3, R2, 1, 1, R7 ;  /* 0x3c003c0002037831 */ /* 0x001fca0000000007 */
[----:B------:R-:W0:Y:S02]  /*bf10*/  ATOMS.CAST.SPIN P1, [R0], R2, R3 ;  /* 0x000000020000758d */ /* 0x000e240001820003 */
[----:B0-----:R-:W-:Y:S05]  /*bf20*/  @!P1 BRA `(.L_x_3976) ;  /* 0xfffffffc00f09947 */ /* 0x001fea000383ffff */
[----:B------:R-:W-:Y:S05]  /*bf30*/  BRA `(.L_x_3974) ;  /* 0x00000000000c7947 */ /* 0x000fea0003800000 */
.L_x_3975:
[----:B------:R-:W2:Y:S02]  /*bf40*/  LD.E R0, desc[UR8][R4.64] ;  /* 0x0000000804007980 */ /* 0x000ea4000c101900 */
[----:B--2---:R-:W-:-:S05]  /*bf50*/  IADD3 R3, PT, PT, R7, R0, RZ ;  /* 0x0000000007037210 */ /* 0x004fca0007ffe0ff */
[----:B------:R0:W-:Y:S02]  /*bf60*/  ST.E desc[UR8][R4.64], R3 ;  /* 0x0000000304007985 */ /* 0x0001e4000c101908 */
.L_x_3974:
[----:B------:R-:W-:Y:S05]  /*bf70*/  BSYNC.RECONVERGENT B0 ;  /* 0x0000000000007941 */ /* 0x000fea0003800200 */
.L_x_3973:
[----:B------:R1:W-:Y:S01]  /*bf80*/  ATOM.E.ADD.F16x2.RN.STRONG.GPU P1, RZ, desc[UR8][R4.64+0x4], R45 ;  /* 0x8000042d04ff79a2 */ /* 0x0003e2000c12e108 */
[----:B------:R-:W-:Y:S04]  /*bf90*/  BSSY.RECONVERGENT B0, `(.L_x_3977) ;  /* 0x000000e000007945 */ /* 0x000fe80003800200 */
[----:B-1----:R-:W-:Y:S05]  /*bfa0*/  @P1 BRA `(.L_x_3978) ;  /* 0x0000000000301947 */ /* 0x002fea0003800000 */
[----:B------:R-:W1:Y:S02]  /*bfb0*/  QSPC.E.S P1, RZ, [R4+0x4] ;  /* 0x0000040004ff73aa */ /* 0x000e640000020500 */
[----:B-1----:R-:W-:Y:S05]  /*bfc0*/  @!P1 BRA `(.L_x_3979) ;  /* 0x00000000001c9947 */ /* 0x002fea0003800000 */
[----:B------:R-:W-:-:S04]  /*bfd0*/  MOV R2, R4 ;  /* 0x0000000400027202 */ /* 0x000fc80000000f00 */
[----:B------:R-:W-:-:S07]  /*bfe0*/  MOV R0, R2 ;  /* 0x0000000200007202 */ /* 0x000fce0000000f00 */
.L_x_3980:
[----:B------:R-:W0:Y:S02]  /*bff0*/  LDS R2, [R0+0x4] ;  /* 0x0000040000027984 */ /* 0x000e240000000800 */
[----:B0-----:R-:W-:-:S05]  /*c000*/  HADD2 R3, R2, R45 ;  /* 0x0000002d02037230 */ /* 0x001fca0000000000 */
[----:B------:R-:W0:Y:S02]  /*c010*/  ATOMS.CAST.SPIN P1, [R0+0x4], R2, R3 ;  /* 0x000004020000758d */ /* 0x000e240001820003 */
[----:B0-----:R-:W-:Y:S05]  /*c020*/  @!P1 BRA `(.L_x_3980) ;  /* 0xfffffffc00f09947 */ /* 0x001fea000383ffff */
[----:B------:R-:W-:Y:S05]  /*c030*/  BRA `(.L_x_3978) ;  /* 0x00000000000c7947 */ /* 0x000fea0003800000 */
.L_x_3979:
[----:B------:R-:W0:Y:S02]  /*c040*/  LD.E R0, desc[UR8][R4.64+0x4] ;  /* 0x0000040804007980 */ /* 0x000e24000c101900 */
[----:B0-----:R-:W-:-:S05]  /*c050*/  IADD3 R3, PT, PT, R45, R0, RZ ;  /* 0x000000002d037210 */ /* 0x001fca0007ffe0ff */
[----:B------:R1:W-:Y:S02]  /*c060*/  ST.E desc[UR8][R4.64+0x4], R3 ;  /* 0x0000040304007985 */ /* 0x0003e4000c101908 */
.L_x_3978:
[----:B------:R-:W-:Y:S05]  /*c070*/  BSYNC.RECONVERGENT B0 ;  /* 0x0000000000007941 */ /* 0x000fea0003800200 */
.L_x_3977:
        /* <DEDUP_REMOVED lines=11> */
.L_x_3984:
[----:B------:R-:W0:Y:S02]  /*c130*/  LDS R2, [R0] ;  /* 0x0000000000027984 */ /* 0x000e240000000800 */
[----:B0-----:R-:W-:-:S05]  /*c140*/  HFMA2 R3, R2, 1, 1, R7 ;  /* 0x3c003c0002037831 */ /* 0x001fca0000000007 */
[----:B------:R-:W0:Y:S02]  /*c150*/  ATOMS.CAST.SPIN P0, [R0], R2, R3 ;  /* 0x000000020000758d */ /* 0x000e240001800003 */
[----:B0-----:R-:W-:Y:S05]  /*c160*/  @!P0 BRA `(.L_x_3984) ;  /* 0xfffffffc00f08947 */ /* 0x001fea000383ffff */
[----:B------:R-:W-:Y:S05]  /*c170*/  BRA `(.L_x_3982) ;  /* 0x00000000000c7947 */ /* 0x000fea0003800000 */
.L_x_3983:
[----:B------:R-:W2:Y:S02]  /*c180*/  LD.E R0, desc[UR8][R4.64] ;  /* 0x0000000804007980 */ /* 0x000ea4000c101900 */
[----:B--2---:R-:W-:-:S05]  /*c190*/  IADD3 R3, PT, PT, R7, R0, RZ ;  /* 0x0000000007037210 */ /* 0x004fca0007ffe0ff */
[----:B------:R0:W-:Y:S02]  /*c1a0*/  ST.E desc[UR8][R4.64], R3 ;  /* 0x0000000304007985 */ /* 0x0001e4000c101908 */
.L_x_3982:
[----:B------:R-:W-:Y:S05]  /*c1b0*/  BSYNC.RECONVERGENT B0 ;  /* 0x0000000000007941 */ /* 0x000fea0003800200 */
.L_x_3981:
[----:B------:R1:W-:Y:S02]  /*c1c0*/  ATOM.E.ADD.F16x2.RN.STRONG.GPU P0, RZ, desc[UR8][R4.64+0x4], R9 ;  /* 0x8000040904ff79a2 */ /* 0x0003e4000c10e108 */
[----:B-1----:R-:W-:Y:S05]  /*c1d0*/  @P0 EXIT ;  /* 0x000000000000094d */ /* 0x002fea0003800000 */
[----:B------:R-:W1:Y:S02]  /*c1e0*/  QSPC.E.S P0, RZ, [R4+0x4] ;  /* 0x0000040004ff73aa */ /* 0x000e640000000500 */
[----:B-1----:R-:W-:Y:S05]  /*c1f0*/  @!P0 BRA `(.L_x_3985) ;  /* 0x00000000001c8947 */ /* 0x002fea0003800000 */
[----:B------:R-:W-:-:S04]  /*c200*/  MOV R2, R4 ;  /* 0x0000000400027202 */ /* 0x000fc80000000f00 */
[----:B------:R-:W-:-:S07]  /*c210*/  MOV R0, R2 ;  /* 0x0000000200007202 */ /* 0x000fce0000000f00 */
.L_x_3986:
[----:B------:R-:W0:Y:S02]  /*c220*/  LDS R2, [R0+0x4] ;  /* 0x0000040000027984 */ /* 0x000e240000000800 */
[----:B0-----:R-:W-:-:S05]  /*c230*/  HADD2 R3, R2, R9 ;  /* 0x0000000902037230 */ /* 0x001fca0000000000 */
[----:B------:R-:W0:Y:S02]  /*c240*/  ATOMS.CAST.SPIN P0, [R0+0x4], R2, R3 ;  /* 0x000004020000758d */ /* 0x000e240001800003 */
[----:B0-----:R-:W-:Y:S05]  /*c250*/  @!P0 BRA `(.L_x_3986) ;  /* 0xfffffffc00f08947 */ /* 0x001fea000383ffff */
[----:B------:R-:W-:Y:S05]  /*c260*/  EXIT ;  /* 0x000000000000794d */ /* 0x000fea0003800000 */
.L_x_3985:
[----:B------:R-:W0:Y:S02]  /*c270*/  LD.E R0, desc[UR8][R4.64+0x4] ;  /* 0x0000040804007980 */ /* 0x000e24000c101900 */
[----:B0-----:R-:W-:-:S05]  /*c280*/  IADD3 R3, PT, PT, R9, R0, RZ ;  /* 0x0000000009037210 */ /* 0x001fca0007ffe0ff */
[----:B------:R-:W-:Y:S01]  /*c290*/  ST.E desc[UR8][R4.64+0x4], R3 ;  /* 0x0000040304007985 */ /* 0x000fe2000c101908 */
[----:B------:R-:W-:Y:S05]  /*c2a0*/  EXIT ;  /* 0x000000000000794d */ /* 0x000fea0003800000 */
.L_x_3987:
        /* <DEDUP_REMOVED lines=13> */
.L_x_5336:


//--------------------- .text._Z23gemm_half_q_half_kernelILi2ELi140ELb1ELb1ELi64EEvPK6__halfPKjS4_S2_PS0_iiiiPKtS7_iiiiiibS2_i --------------------------
	.section	.text._Z23gemm_half_q_half_kernelILi2ELi140ELb1ELb1ELi64EEvPK6__halfPKjS4_S2_PS0_iiiiPKtS7_iiiiiibS2_i,"ax",@progbits
	.align	128
        .global         _Z23gemm_half_q_half_kernelILi2ELi140ELb1ELb1ELi64EEvPK6__halfPKjS4_S2_PS0_iiiiPKtS7_iiiiiibS2_i
        .type           _Z23gemm_half_q_half_kernelILi2ELi140ELb1ELb1ELi64EEvPK6__halfPKjS4_S2_PS0_iiiiPKtS7_iiiiiibS2_i,@function
        .size           _Z23gemm_half_q_half_kernelILi2ELi140ELb1ELb1ELi64EEvPK6__halfPKjS4_S2_PS0_iiiiPKtS7_iiiiiibS2_i,(.L_x_5337 - _Z23gemm_half_q_half_kernelILi2ELi140ELb1ELb1ELi64EEvPK6__halfPKjS4_S2_PS0_iiiiPKtS7_iiiiiibS2_i)
        .other          _Z23gemm_half_q_half_kernelILi2ELi140ELb1ELb1ELi64EEvPK6__halfPKjS4_S2_PS0_iiiiPKtS7_iiiiiibS2_i,@"STO_CUDA_ENTRY STV_DEFAULT"
_Z23gemm_half_q_half_kernelILi2ELi140ELb1ELb1ELi64EEvPK6__halfPKjS4_S2_PS0_iiiiPKtS7_iiiiiibS2_i:
.text._Z23gemm_half_q_half_kernelILi2ELi140ELb1ELb1ELi64EEvPK6__halfPKjS4_S2_PS0_iiiiPKtS7_iiiiiibS2_i:
        /* <DEDUP_REMOVED lines=64> */
.L_x_3993:
        /* <DEDUP_REMOVED lines=32> */
.L_x_3992:
        /* <DEDUP_REMOVED lines=20> */
.L_x_3994:
[----:B------:R-:W-:-:S13]  /*0740*/  ISETP.EQ.AND P1, PT, R16, RZ, PT ;  /* 0x000000ff1000720c */ /* 0x000fda0003f22270 */
[----:B------:R-:W-:Y:S05]  /*0750*/  @!P0 BRA P1, `(.L_x_3989) ;  /* 0x0000000400788947 */ /* 0x000fea0000800000 */
.L_x_3991:
        /* <DEDUP_REMOVED lines=12> */
.L_x_3990:
        /* <DEDUP_REMOVED lines=16> */
.L_x_3997:
        /* <DEDUP_REMOVED lines=32> */
.L_x_3996:
        /* <DEDUP_REMOVED lines=21> */
.L_x_3998:
[----:B------:R-:W-:-:S13]  /*0c70*/  ISETP.NE.OR P0, PT, R16, RZ, P0 ;  /* 0x000000ff1000720c */ /* 0x000fda0000705670 */
[----:B------:R-:W-:Y:S05]  /*0c80*/  @!P0 BRA `(.L_x_3989) ;  /* 0x00000000002c8947 */ /* 0x000fea0003800000 */
.L_x_3995:
        /* <DEDUP_REMOVED lines=11> */
.L_x_3989:
[----:B0-----:R-:W-:Y:S05]  /*0d40*/  BSYNC.RECONVERGENT B0 ;  /* 0x0000000000007941 */ /* 0x001fea0003800200 */
.L_x_3988:
        /* <DEDUP_REMOVED lines=21> */
.L_x_4002:
        /* <DEDUP_REMOVED lines=15> */
.L_x_4001:
        /* <DEDUP_REMOVED lines=12> */
.L_x_4003:
[----:B------:R-:W-:-:S13]  /*1050*/  ISETP.NE.OR P0, PT, R16, RZ, P0 ;  /* 0x000000ff1000720c */ /* 0x000fda0000705670 */
[----:B------:R-:W-:Y:S05]  /*1060*/  @!P0 BRA `(.L_x_3999) ;  /* 0x00000000001c8947 */ /* 0x000fea0003800000 */
.L_x_4000:
[----:B01----:R-:W0:Y:S02]  /*1070*/  LDC.64 R6, c[0x0][0x3a0] ;  /* 0x0000e800ff067b82 */ /* 0x003e240000000a00 */
.L_x_4004:
[----:B0-----:R-:W-:Y:S01]  /*1080*/  IMAD.WIDE R8, R0, 0x2, R6 ;  /* 0x0000000200087825 */ /* 0x001fe200078e0206 */
[----:B------:R-:W-:Y:S02]  /*1090*/  IADD3 R16, PT, PT, R16, 0x1, RZ ;  /* 0x0000000110107810 */ /* 0x000fe40007ffe0ff */
[----:B------:R-:W-:Y:S02]  /*10a0*/  IADD3 R0, PT, PT, R0, R43, RZ ;  /* 0x0000002b00007210 */ /* 0x000fe40007ffe0ff */
[----:B------:R2:W-:Y:S01]  /*10b0*/  STG.E.64 desc[UR8][R8.64], RZ ;  /* 0x000000ff08007986 */ /* 0x0005e2000c101b08 */
[----:B------:R-:W-:-:S13]  /*10c0*/  ISETP.NE.AND P0, PT, R16, RZ, PT ;  /* 0x000000ff1000720c */ /* 0x000fda0003f05270 */
[----:B--2---:R-:W-:Y:S05]  /*10d0*/  @P0 BRA `(.L_x_4004) ;  /* 0xfffffffc00e80947 */ /* 0x004fea000383ffff */
.L_x_3999:
        /* <DEDUP_REMOVED lines=15> */
.L_x_4006:
        /* <DEDUP_REMOVED lines=44> */
.L_x_4005:
        /* <DEDUP_REMOVED lines=27> */
.L_x_4007:
        /* <DEDUP_REMOVED lines=8> */
.L_x_4008:
        /* <DEDUP_REMOVED lines=8> */
.L_x_4009:
        /* <DEDUP_REMOVED lines=8> */
.L_x_4010:
        /* <DEDUP_REMOVED lines=8> */
.L_x_4011:
        /* <DEDUP_REMOVED lines=37> */
.L_x_4021:
        /* <DEDUP_REMOVED lines=300> */
.L_x_4013:
        /* <DEDUP_REMOVED lines=129> */
.L_x_4014:
        /* <DEDUP_REMOVED lines=195> */
.L_x_4015:
        /* <DEDUP_REMOVED lines=129> */
.L_x_4016:
        /* <DEDUP_REMOVED lines=144> */
.L_x_4017:
        /* <DEDUP_REMOVED lines=91> */
.L_x_4018:
        /* <DEDUP_REMOVED lines=93> */
.L_x_4019:
        /* <DEDUP_REMOVED lines=93> */
.L_x_4020:
        /* <DEDUP_REMOVED lines=8> */
.L_x_4012:
[----:B------:R-:W2:Y:S02]  /*6470*/  LDCU UR5, c[0x0][0x3d4] ;  /* 0x00007a80ff0577ac */ /* 0x000ea40008000800 */
[----:B--2---:R-:W-:-:S04]  /*6480*/  VIMNMX R25, PT, PT, R42, UR5, PT ;  /* 0x000000052a197c48 */ /* 0x004fc8000bfe0100 */
        /* <DEDUP_REMOVED lines=11> */
.L_x_4031:
        /* <DEDUP_REMOVED lines=163> */
.L_x_4023:
        /* <DEDUP_REMOVED lines=91> */
.L_x_4024:
        /* <DEDUP_REMOVED lines=143> */
.L_x_4025:
        /* <DEDUP_REMOVED lines=91> */
.L_x_4026:
        /* <DEDUP_REMOVED lines=143> */
.L_x_4027:
        /* <DEDUP_REMOVED lines=91> */
.L_x_4028:
        /* <DEDUP_REMOVED lines=143> */
.L_x_4029:
        /* <DEDUP_REMOVED lines=94> */
.L_x_4030:
        /* <DEDUP_REMOVED lines=8> */
.L_x_4022:
        /* <DEDUP_REMOVED lines=12> */
.L_x_4035:
        /* <DEDUP_REMOVED lines=320> */
.L_x_4033:
        /* <DEDUP_REMOVED lines=79> */
.L_x_4034:
[----:B------:R-:W-:Y:S01]  /*bb60*/  IADD3 R44, PT, PT, R44, 0x20, RZ ;  /* 0x000000202c2c7810 */ /* 0x000fe20007ffe0ff */
[----:B------:R-:W-:Y:S01]  /*bb70*/  UIADD3 UR4, UPT, UPT, UR4, 0x40, URZ ;  /* 0x0000004004047890 */ /* 0x000fe2000fffe0ff */
[----:B------:R-:W-:Y:S01]  /*bb80*/  IADD3 R0, P2, PT, R0, 0x80, RZ ;  /* 0x0000008000007810 */ /* 0x000fe20007f5e0ff */
[----:B------:R-:W-:Y:S01]  /*bb90*/  IMAD.WIDE R38, R43, 0x4, R2 ;  /* 0x000000042b267825 */ /* 0x000fe200078e0202 */
[----:B------:R-:W-:Y:S02]  /*bba0*/  ISETP.GE.AND P1, PT, R44, R17, PT ;  /* 0x000000112c00720c */ /* 0x000fe40003f26270 */
[----:B------:R-:W-:-:S11]  /*bbb0*/  IADD3.X R19, PT, PT, RZ, R19, RZ, P2, !PT ;  /* 0x00000013ff137210 */ /* 0x000fd600017fe4ff */
[----:B------:R-:W-:Y:S05]  /*bbc0*/  @!P1 BRA `(.L_x_4035) ;  /* 0xffffffe400a89947 */ /* 0x000fea000383ffff */
.L_x_4032:
        /* <DEDUP_REMOVED lines=21> */
.L_x_4039:
[----:B------:R-:W0:Y:S02]  /*bd20*/  LDS R2, [R0] ;  /* 0x0000000000027984 */ /* 0x000e240000000800 */
[----:B0-----:R-:W-:-:S05]  /*bd30*/  HADD2 R3, R2, R7 ;  /* 0x0000000702037230 */ /* 0x001fca0000000000 */
[----:B------:R-:W0:Y:S02]  /*bd40*/  ATOMS.CAST.SPIN P1, [R0], R2, R3 ;  /* 0x000000020000758d */ /* 0x000e240001820003 */
[----:B0-----:R-:W-:Y:S05]  /*bd50*/  @!P1 BRA `(.L_x_4039) ;  /* 0xfffffffc00f09947 */ /* 0x001fea000383ffff */
[----:B------:R-:W-:Y:S05]  /*bd60*/  BRA `(.L_x_4037) ;  /* 0x00000000000c7947 */ /* 0x000fea0003800000 */
.L_x_4038:
[----:B------:R-:W2:Y:S02]  /*bd70*/  LD.E R0, desc[UR8][R4.64] ;  /* 0x0000000804007980 */ /* 0x000ea4000c101900 */
[----:B--2---:R-:W-:-:S05]  /*bd80*/  IADD3 R3, PT, PT, R7, R0, RZ ;  /* 0x0000000007037210 */ /* 0x004fca0007ffe0ff */
[----:B------:R0:W-:Y:S02]  /*bd90*/  ST.E desc[UR8][R4.64], R3 ;  /* 0x0000000304007985 */ /* 0x0001e4000c101908 */
.L_x_4037:
[----:B------:R-:W-:Y:S05]  /*bda0*/  BSYNC.RECONVERGENT B0 ;  /* 0x0000000000007941 */ /* 0x000fea0003800200 */
.L_x_4036:
[----:B------:R2:W-:Y:S01]  /*bdb0*/  ATOM.E.ADD.F16x2.RN.STRONG.GPU P1, RZ, desc[UR8][R4.64+0x4], R45 ;  /* 0x8000042d04ff79a2 */ /* 0x0005e2000c12e108 */
[----:B------:R-:W-:Y:S04]  /*bdc0*/  BSSY.RECONVERGENT B0, `(.L_x_4040) ;  /* 0x000000e000007945 */ /* 0x000fe80003800200 */
[----:B--2---:R-:W-:Y:S05]  /*bdd0*/  @P1 BRA `(.L_x_4041) ;  /* 0x0000000000301947 */ /* 0x004fea0003800000 */
[----:B------:R-:W2:Y:S02]  /*bde0*/  QSPC.E.S P1, RZ, [R4+0x4] ;  /* 0x0000040004ff73aa */ /* 0x000ea40000020500 */
[----:B--2---:R-:W-:Y:S05]  /*bdf0*/  @!P1 BRA `(.L_x_4042) ;  /* 0x00000000001c9947 */ /* 0x004fea0003800000 */
[----:B------:R-:W-:-:S04]  /*be00*/  MOV R2, R4 ;  /* 0x0000000400027202 */ /* 0x000fc80000000f00 */
[----:B------:R-:W-:-:S07]  /*be10*/  MOV R0, R2 ;  /* 0x0000000200007202 */ /* 0x000fce0000000f00 */
.L_x_4043:
[----:B------:R-:W0:Y:S02]  /*be20*/  LDS R2, [R0+0x4] ;  /* 0x0000040000027984 */ /* 0x000e240000000800 */
[----:B0-----:R-:W-:-:S05]  /*be30*/  HFMA2 R3, R2, 1, 1, R45 ;  /* 0x3c003c0002037831 */ /* 0x001fca000000002d */
[----:B------:R-:W0:Y:S02]  /*be40*/  ATOMS.CAST.SPIN P1, [R0+0x4], R2, R3 ;  /* 0x000004020000758d */ /* 0x000e240001820003 */
[----:B0-----:R-:W-:Y:S05]  /*be50*/  @!P1 BRA `(.L_x_4043) ;  /* 0xfffffffc00f09947 */ /* 0x001fea000383ffff */
[----:B------:R-:W-:Y:S05]  /*be60*/  BRA `(.L_x_4041) ;  /* 0x00000000000c7947 */ /* 0x000fea0003800000 */
.L_x_4042:
[----:B------:R-:W0:Y:S02]  /*be70*/  LD.E R0, desc[UR8][R4.64+0x4] ;  /* 0x0000040804007980 */ /* 0x000e24000c101900 */
[----:B0-----:R-:W-:-:S05]  /*be80*/  IADD3 R3, PT, PT, R45, R0, RZ ;  /* 0x000000002d037210 */ /* 0x001fca0007ffe0ff */
[----:B------:R2:W-:Y:S02]  /*be90*/  ST.E desc[UR8][R4.64+0x4], R3 ;  /* 0x0000040304007985 */ /* 0x0005e4000c101908 */
.L_x_4041:
[----:B------:R-:W-:Y:S05]  /*bea0*/  BSYNC.RECONVERGENT B0 ;  /* 0x0000000000007941 */ /* 0x000fea0003800200 */
.L_x_4040:
        /* <DEDUP_REMOVED lines=11> */
.L_x_4047:
[----:B------:R-:W0:Y:S02]  /*bf60*/  LDS R2, [R0] ;  /* 0x0000000000027984 */ /* 0x000e240000000800 */
[----:B0-----:R-:W-:-:S05]  /*bf70*/  HADD2 R3, R2, R7 ;  /* 0x0000000702037230 */ /* 0x001fca0000000000 */
[----:B------:R-:W0:Y:S02]  /*bf80*/  ATOMS.CAST.SPIN P0, [R0], R2, R3 ;  /* 0x000000020000758d */ /* 0x000e240001800003 */
[----:B0-----:R-:W-:Y:S05]  /*bf90*/  @!P0 BRA `(.L_x_4047) ;  /* 0xfffffffc00f08947 */ /* 0x001fea000383ffff */
[----:B------:R-:W-:Y:S05]  /*bfa0*/  BRA `(.L_x_4045) ;  /* 0x00000000000c7947 */ /* 0x000fea0003800000 */
.L_x_4046:
[----:B------:R-:W2:Y:S02]  /*bfb0*/  LD.E R0, desc[UR8][R4.64] ;  /* 0x0000000804007980 */ /* 0x000ea4000c101900 */
[----:B--2---:R-:W-:-:S05]  /*bfc0*/  IADD3 R3, PT, PT, R7, R0, RZ ;  /* 0x0000000007037210 */ /* 0x004fca0007ffe0ff */
[----:B------:R0:W-:Y:S02]  /*bfd0*/  ST.E desc[UR8][R4.64], R3 ;  /* 0x0000000304007985 */ /* 0x0001e4000c101908 */
.L_x_4045:
[----:B------:R-:W-:Y:S05]  /*bfe0*/  BSYNC.RECONVERGENT B0 ;  /* 0x0000000000007941 */ /* 0x000fea0003800200 */
.L_x_4044:
[----:B------:R2:W-:Y:S02]  /*bff0*/  ATOM.E.ADD.F16x2.RN.STRONG.GPU P0, RZ, desc[UR8][R4.64+0x4], R9 ;  /* 0x8000040904ff79a2 */ /* 0x0005e4000c10e108 */
[----:B--2---:R-:W-:Y:S05]  /*c000*/  @P0 EXIT ;  /* 0x000000000000094d */ /* 0x004fea0003800000 */
[----:B------:R-:W2:Y:S02]  /*c010*/  QSPC.E.S P0, RZ, [R4+0x4] ;  /* 0x0000040004ff73aa */ /* 0x000ea40000000500 */
[----:B--2---:R-:W-:Y:S05]  /*c020*/  @!P0 BRA `(.L_x_4048) ;  /* 0x00000000001c8947 */ /* 0x004fea0003800000 */
[----:B------:R-:W-:-:S04]  /*c030*/  MOV R2, R4 ;  /* 0x0000000400027202 */ /* 0x000fc80000000f00 */
[----:B------:R-:W-:-:S07]  /*c040*/  MOV R0, R2 ;  /* 0x0000000200007202 */ /* 0x000fce0000000f00 */
.L_x_4049:
[----:B------:R-:W0:Y:S02]  /*c050*/  LDS R2, [R0+0x4] ;  /* 0x0000040000027984 */ /* 0x000e240000000800 */
[----:B0-----:R-:W-:-:S05]  /*c060*/  HFMA2 R3, R2, 1, 1, R9 ;  /* 0x3c003c0002037831 */ /* 0x001fca0000000009 */
[----:B------:R-:W0:Y:S02]  /*c070*/  ATOMS.CAST.SPIN P0, [R0+0x4], R2, R3 ;  /* 0x000004020000758d */ /* 0x000e240001800003 */
[----:B0-----:R-:W-:Y:S05]  /*c080*/  @!P0 BRA `(.L_x_4049) ;  /* 0xfffffffc00f08947 */ /* 0x001fea000383ffff */
[----:B------:R-:W-:Y:S05]  /*c090*/  EXIT ;  /* 0x000000000000794d */ /* 0x000fea0003800000 */
.L_x_4048:
[----:B------:R-:W0:Y:S02]  /*c0a0*/  LD.E R0, desc[UR8][R4.64+0x4] ;  /* 0x0000040804007980 */ /* 0x000e24000c101900 */
[----:B0-----:R-:W-:-:S05]  /*c0b0*/  IADD3 R3, PT, PT, R9, R0, RZ ;  /* 0x0000000009037210 */ /* 0x001fca0007ffe0ff */
[----:B------:R-:W-:Y:S01]  /*c0c0*/  ST.E desc[UR8][R4.64+0x4], R3 ;  /* 0x0000040304007985 */ /* 0x000fe2000c101908 */
[----:B------:R-:W-:Y:S05]  /*c0d0*/  EXIT ;  /* 0x000000000000794d */ /* 0x000fea0003800000 */
.L_x_4050:
        /* <DEDUP_REMOVED lines=10> */
.L_x_5337:


//--------------------- .text._Z23gemm_half_q_half_kernelILi2ELi20ELb1ELb1ELi64EEvPK6__halfPKjS4_S2_PS0_iiiiPKtS7_iiiiiibS2_i --------------------------
	.section	.text._Z23gemm_half_q_half_kernelILi2ELi20ELb1ELb1ELi64EEvPK6__halfPKjS4_S2_PS0_iiiiPKtS7_iiiiiibS2_i,"ax",@progbits
	.align	128
        .global         _Z23gemm_half_q_half_kernelILi2ELi20ELb1ELb1ELi64EEvPK6__halfPKjS4_S2_PS0_iiiiPKtS7_iiiiiibS2_i
        .type           _Z23gemm_half_q_half_kernelILi2ELi20ELb1ELb1ELi64EEvPK6__halfPKjS4_S2_PS0_iiiiPKtS7_iiiiiibS2_i,@function
        .size           _Z23gemm_half_q_half_kernelILi2ELi20ELb1ELb1ELi64EEvPK6__halfPKjS4_S2_PS0_iiiiPKtS7_iiiiiibS2_i,(.L_x_5338 - _Z23gemm_half_q_half_kernelILi2ELi20ELb1ELb1ELi64EEvPK6__halfPKjS4_S2_PS0_iiiiPKtS7_iiiiiibS2_i)
        .other          _Z23gemm_half_q_half_kernelILi2ELi20ELb1ELb1ELi64EEvPK6__halfPKjS4_S2_PS0_iiiiPKtS7_iiiiiibS2_i,@"STO_CUDA_ENTRY STV_DEFAULT"
_Z23gemm_half_q_half_kernelILi2ELi20ELb1ELb1ELi64EEvPK6__halfPKjS4_S2_PS0_iiiiPKtS7_iiiiiibS2_i:
.text._Z23gemm_half_q_half_kernelILi2ELi20ELb1ELb1ELi64EEvPK6__halfPKjS4_S2_PS0_iiiiPKtS7_iiiiiibS2_i:
[----:B------:R-:W0:Y:S01]  /*0000*/  LDC R1, c[0x0][0x37c] ;  /* 0x0000df00ff017b82 */ /* 0x000e220000000800 */
[----:B------:R-:W1:Y:S07]  /*0010*/  S2R R19, SR_CTAID.Y ;  /* 0x0000000000137919 */ /* 0x000e6e0000002600 */
[----:B------:R-:W1:Y:S01]  /*0020*/  LDC R4, c[0x0][0x3a8] ;  /* 0x0000ea00ff047b82 */ /* 0x000e620000000800 */
[----:B0-----:R-:W-:Y:S02]  /*0030*/  VIADD R1, R1, 0xfffffff0 ;  /* 0xfffffff001017836 */ /* 0x001fe40000000000 */
        /* <DEDUP_REMOVED lines=13> */
[----:B------:R-:W-:Y:S01]  /*0110*/  IMAD.U32 R0, RZ, RZ, UR17 ;  /* 0x00000011ff007e24 */ /* 0x000fe2000f8e00ff */
[----:B---3--:R-:W-:-:S04]  /*0120*/  @P0 LOP3.LUT R0, R25, UR17, RZ, 0xfc, !PT ;  /* 0x0000001119000c12 */ /* 0x008fc8000f8efcff */
[----:B------:R-:W-:-:S04]  /*0130*/  PRMT R0, R0, 0x9910, RZ ;  /* 0x0000991000007816 */ /* 0x000fc800000000ff */
[----:B------:R-:W-:-:S13]  /*0140*/  ISETP.NE.AND P1, PT, R0, RZ, PT ;  /* 0x000000ff0000720c */ /* 0x000fda0003f25270 */
[----:B------:R-:W-:Y:S05]  /*0150*/  @!P1 EXIT ;  /* 0x000000000000994d */ /* 0x000fea0003800000 */
[----:B------:R-:W0:Y:S01]  /*0160*/  S2UR UR11, SR_CTAID.Z ;  /* 0x00000000000b79c3 */ /* 0x000e220000002700 */
[----:B------:R-:W1:Y:S01]  /*0170*/  S2R R3, SR_TID.X ;  /* 0x0000000000037919 */ /* 0x000e620000002100 */
[----:B------:R-:W-:Y:S06]  /*0180*/  BSSY.RECONVERGENT B0, `(.L_x_4051) ;  /* 0x00000bf000007945 */ /* 0x000fec0003800200 */
[----:B------:R-:W2:Y:S08]  /*0190*/  LDC R0, c[0x0][0x3b0] ;  /* 0x0000ec00ff007b82 */ /* 0x000eb00000000800 */
[----:B------:R-:W3:Y:S01]  /*01a0*/  S2UR UR4, SR_CTAID.X ;  /* 0x00000000000479c3 */ /* 0x000ee20000002500 */
[----:B0-----:R-:W-:-:S06]  /*01b0*/  USHF.L.U32 UR9, UR11, 0x6, URZ ;  /* 0x000000060b097899 */ /* 0x001fcc00080006ff */
[----:B------:R-:W-:Y:S02]  /*01c0*/  IMAD.U32 R5, RZ, RZ, UR9 ;  /* 0x00000009ff057e24 */ /* 0x000fe4000f8e00ff */
[----:B-1----:R-:W-:-:S03]  /*01d0*/  VIADD R20, R3, UR9 ;  /* 0x0000000903147c36 */ /* 0x002fc60008000000 */
[----:B--2---:R-:W-:-:S04]  /*01e0*/  VIADDMNMX R5, R5, 0x40, R0, PT ;  /* 0x0000004005057846 */ /* 0x004fc80003800100 */
[----:B------:R-:W-:Y:S01]  /*01f0*/  R2UR UR8, R5 ;  /* 0x00000000050872ca */ /* 0x000fe200000e0000 */
[----:B---3--:R-:W-:Y:S01]  /*0200*/  USHF.L.U32 UR4, UR4, 0x8, URZ ;  /* 0x0000000804047899 */ /* 0x008fe200080006ff */
[----:B------:R-:W-:-:S05]  /*0210*/  IMAD.MOV.U32 R5, RZ, RZ, 0x2 ;  /* 0x00000002ff057424 */ /* 0x000fca00078e00ff */
[----:B------:R-:W-:Y:S02]  /*0220*/  SEL R5, R5, 0x1, P0 ;  /* 0x0000000105057807 */ /* 0x000fe40000000000 */
[----:B------:R-:W-:-:S04]  /*0230*/  LEA R2, R3, UR4, 0x2 ;  /* 0x0000000403027c11 */ /* 0x000fc8000f8e10ff */
        /* <DEDUP_REMOVED lines=11> */
[----:B------:R-:W-:-:S04]  /*02f0*/  IMAD R6, R19, R0, RZ ;  /* 0x0000000013067224 */ /* 0x000fc800078e02ff */
[----:B------:R-:W-:-:S05]  /*0300*/  IMAD.SHL.U32 R9, R6, 0x2, RZ ;  /* 0x0000000206097824 */ /* 0x000fca00078e00ff */
        /* <DEDUP_REMOVED lines=13> */
[----:B------:R-:W-:Y:S01]  /*03e0*/  IMAD.MOV R6, RZ, RZ, -R15 ;  /* 0x000000ffff067224 */ /* 0x000fe200078e0a0f */
[----:B------:R-:W-:-:S04]  /*03f0*/  PLOP3.LUT P0, PT, PT, PT, PT, 0x80, 0x8 ;  /* 0x000000000008781c */ /* 0x000fc80003f0f070 */
[----:B------:R-:W-:-:S13]  /*0400*/  ISETP.GT.AND P1, PT, R6, 0x3, PT ;  /* 0x000000030600780c */ /* 0x000fda0003f24270 */
[----:B------:R-:W-:Y:S05]  /*0410*/  @!P1 BRA `(.L_x_4055) ;  /* 0x0000000000849947 */ /* 0x000fea0003800000 */
[----:B------:R-:W-:-:S13]  /*0420*/  PLOP3.LUT P0, PT, PT, PT, PT, 0x8, 0x80 ;  /* 0x000000000080781c */ /* 0x000fda0003f0e170 */
.L_x_4056:
[----:B------:R-:W-:Y:S01]  /*0430*/  IMAD.IADD R9, R17, 0x1, R0 ;  /* 0x0000000111097824 */ /* 0x000fe200078e0200 */
[----:B------:R-:W-:-:S03]  /*0440*/  IADD3 R7, P1, PT, R20, R17, RZ ;  /* 0x0000001114077210 */ /* 0x000fc60007f3e0ff */
[--C-:B------:R-:W-:Y:S01]  /*0450*/  IMAD.IADD R11, R9, 0x1, R0.reuse ;  /* 0x00000001090b7824 */ /* 0x100fe200078e0200 */
[----:B------:R-:W-:Y:S02]  /*0460*/  LEA.HI.X.SX32 R8, R17, RZ, 0x1, P1 ;  /* 0x000000ff11087211 */ /* 0x000fe400008f0eff */
[----:B------:R-:W-:Y:S01]  /*0470*/  LEA R6, P1, R7, UR6, 0x1 ;  /* 0x0000000607067c11 */ /* 0x000fe2000f8208ff */
[----:B------:R-:W-:Y:S01]  /*0480*/  IMAD.IADD R17, R11, 0x1, R0 ;  /* 0x000000010b117824 */ /* 0x000fe200078e0200 */
[C---:B------:R-:W-:Y:S02]  /*0490*/  IADD3 R12, P2, PT, R20.reuse, R9, RZ ;  /* 0x00000009140c7210 */ /* 0x040fe40007f5e0ff */
[----:B------:R-:W-:Y:S02]  /*04a0*/  LEA.HI.X R7, R7, UR7, R8, 0x1, P1 ;  /* 0x0000000707077c11 */ /* 0x000fe400088f0c08 */
[----:B------:R-:W-:Y:S02]  /*04b0*/  LEA.HI.X.SX32 R9, R9, RZ, 0x1, P2 ;  /* 0x000000ff09097211 */ /* 0x000fe400010f0eff */
[----:B------:R-:W-:-:S02]  /*04c0*/  IADD3 R18, P3, PT, R20, R11, RZ ;  /* 0x0000000b14127210 */ /* 0x000fc40007f7e0ff */
[----:B------:R-:W-:Y:S01]  /*04d0*/  LEA R8, P2, R12, UR6, 0x1 ;  /* 0x000000060c087c11 */ /* 0x000fe2000f8408ff */
[----:B------:R-:W2:Y:S01]  /*04e0*/  LDG.E.U16.CONSTANT R7, desc[UR12][R6.64] ;  /* 0x0000000c06077981 */ /* 0x000ea2000c1e9500 */
[----:B------:R-:W-:Y:S02]  /*04f0*/  IADD3 R13, P1, PT, R20, R17, RZ ;  /* 0x00000011140d7210 */ /* 0x000fe40007f3e0ff */
[----:B------:R-:W-:Y:S02]  /*0500*/  LEA.HI.X.SX32 R11, R11, RZ, 0x1, P3 ;  /* 0x000000ff0b0b7211 */ /* 0x000fe400018f0eff */
[----:B------:R-:W-:Y:S02]  /*0510*/  LEA.HI.X R9, R12, UR7, R9, 0x1, P2 ;  /* 0x000000070c097c11 */ /* 0x000fe400090f0c09 */
[----:B------:R-:W-:Y:S02]  /*0520*/  LEA.HI.X.SX32 R16, R17, RZ, 0x1, P1 ;  /* 0x000000ff11107211 */ /* 0x000fe400008f0eff */
[----:B------:R-:W-:-:S02]  /*0530*/  LEA R10, P3, R18, UR6, 0x1 ;  /* 0x00000006120a7c11 */ /* 0x000fc4000f8608ff */
[C---:B------:R-:W-:Y:S01]  /*0540*/  LEA R12, P1, R13.reuse, UR6, 0x1 ;  /* 0x000000060d0c7c11 */ /* 0x040fe2000f8208ff */
[----:B------:R-:W3:Y:S01]  /*0550*/  LDG.E.U16.CONSTANT R9, desc[UR12][R8.64] ;  /* 0x0000000c08097981 */ /* 0x000ee2000c1e9500 */
        /* <DEDUP_REMOVED lines=11> */
[----:B0-----:R-:W-:Y:S01]  /*0610*/  VIADD R14, R14, 0x200 ;  /* 0x000002000e0e7836 */ /* 0x001fe20000000000 */
[----:B------:R-:W-:Y:S06]  /*0620*/  @!P1 BRA `(.L_x_4056) ;  /* 0xfffffffc00809947 */ /* 0x000fec000383ffff */
.L_x_4055:
[----:B------:R-:W-:-:S05]  /*0630*/  IMAD.MOV R6, RZ, RZ, -R15 ;  /* 0x000000ffff067224 */ /* 0x000fca00078e0a0f */
[----:B------:R-:W-:-:S13]  /*0640*/  ISETP.GT.AND P1, PT, R6, 0x1, PT ;  /* 0x000000010600780c */ /* 0x000fda0003f24270 */
[----:B------:R-:W-:Y:S05]  /*0650*/  @!P1 BRA `(.L_x_4057) ;  /* 0x0000000000449947 */ /* 0x000fea0003800000 */
[----:B------:R-:W-:Y:S01]  /*0660*/  IMAD.IADD R11, R17, 0x1, R0 ;  /* 0x00000001110b7824 */ /* 0x000fe200078e0200 */
[----:B------:R-:W-:-:S04]  /*0670*/  IADD3 R7, P0, PT, R20, R17, RZ ;  /* 0x0000001114077210 */ /* 0x000fc80007f1e0ff */
[----:B------:R-:W-:Y:S02]  /*0680*/  IADD3 R9, P1, PT, R20, R11, RZ ;  /* 0x0000000b14097210 */ /* 0x000fe40007f3e0ff */
[----:B------:R-:W-:Y:S02]  /*0690*/  LEA.HI.X.SX32 R12, R17, RZ, 0x1, P0 ;  /* 0x000000ff110c7211 */ /* 0x000fe400000f0eff */
[----:B------:R-:W-:Y:S02]  /*06a0*/  LEA.HI.X.SX32 R10, R11, RZ, 0x1, P1 ;  /* 0x000000ff0b0a7211 */ /* 0x000fe400008f0eff */
[----:B------:R-:W-:Y:S02]  /*06b0*/  LEA R6, P0, R7, UR6, 0x1 ;  /* 0x0000000607067c11 */ /* 0x000fe4000f8008ff */
[----:B------:R-:W-:Y:S02]  /*06c0*/  LEA R8, P1, R9, UR6, 0x1 ;  /* 0x0000000609087c11 */ /* 0x000fe4000f8208ff */
[----:B------:R-:W-:-:S02]  /*06d0*/  LEA.HI.X R7, R7, UR7, R12, 0x1, P0 ;  /* 0x0000000707077c11 */ /* 0x000fc400080f0c0c */
        /* <DEDUP_REMOVED lines=9> */
.L_x_4057:
[----:B------:R-:W-:-:S13]  /*0770*/  ISETP.EQ.AND P1, PT, R15, RZ, PT ;  /* 0x000000ff0f00720c */ /* 0x000fda0003f22270 */
[----:B------:R-:W-:Y:S05]  /*0780*/  @!P0 BRA P1, `(.L_x_4052) ;  /* 0x0000000400788947 */ /* 0x000fea0000800000 */
.L_x_4054:
[----:B------:R-:W-:-:S04]  /*0790*/  IADD3 R7, P0, PT, R20, R17, RZ ;  /* 0x0000001114077210 */ /* 0x000fc80007f1e0ff */
[----:B------:R-:W-:Y:S02]  /*07a0*/  LEA.HI.X.SX32 R8, R17, RZ, 0x1, P0 ;  /* 0x000000ff11087211 */ /* 0x000fe400000f0eff */
[----:B------:R-:W-:-:S04]  /*07b0*/  LEA R6, P0, R7, UR6, 0x1 ;  /* 0x0000000607067c11 */ /* 0x000fc8000f8008ff */
[----:B------:R-:W-:-:S06]  /*07c0*/  LEA.HI.X R7, R7, UR7, R8, 0x1, P0 ;  /* 0x0000000707077c11 */ /* 0x000fcc00080f0c08 */
[----:B------:R-:W2:Y:S01]  /*07d0*/  LDG.E.U16.CONSTANT R7, desc[UR12][R6.64] ;  /* 0x0000000c06077981 */ /* 0x000ea2000c1e9500 */
[----:B------:R-:W-:Y:S02]  /*07e0*/  VIADD R15, R15, 0x1 ;  /* 0x000000010f0f7836 */ /* 0x000fe40000000000 */
[----:B------:R-:W-:-:S03]  /*07f0*/  IMAD.IADD R17, R17, 0x1, R0 ;  /* 0x0000000111117824 */ /* 0x000fc600078e0200 */
[----:B------:R-:W-:Y:S01]  /*0800*/  ISETP.NE.AND P0, PT, R15, RZ, PT ;  /* 0x000000ff0f00720c */ /* 0x000fe20003f05270 */
[----:B--2---:R0:W-:Y:S02]  /*0810*/  STS.U16 [R14], R7 ;  /* 0x000000070e007388 */ /* 0x0041e40000000400 */
[----:B0-----:R-:W-:-:S10]  /*0820*/  VIADD R14, R14, 0x80 ;  /* 0x000000800e0e7836 */ /* 0x001fd40000000000 */
[----:B------:R-:W-:Y:S05]  /*0830*/  @P0 BRA `(.L_x_4054) ;  /* 0xfffffffc00d40947 */ /* 0x000fea000383ffff */
[----:B------:R-:W-:Y:S05]  /*0840*/  BRA `(.L_x_4052) ;  /* 0x0000000400487947 */ /* 0x000fea0003800000 */
.L_x_4053:
[----:B------:R-:W-:-:S04]  /*0850*/  LEA R6, P0, R20, UR14, 0x1 ;  /* 0x0000000e14067c11 */ /* 0x000fc8000f8008ff */
[----:B------:R-:W-:Y:S01]  /*0860*/  LEA.HI.X R7, R20, UR15, RZ, 0x1, P0 ;  /* 0x0000000f14077c11 */ /* 0x000fe200080f0cff */
[----:B------:R-:W-:Y:S01]  /*0870*/  IMAD.MOV R15, RZ, RZ, -R5 ;  /* 0x000000ffff0f7224 */ /* 0x000fe200078e0a05 */
[----:B------:R-:W0:Y:S03]  /*0880*/  LDCU.64 UR14, c[0x0][0x380] ;  /* 0x00007000ff0e77ac */ /* 0x000e260008000a00 */
[----:B------:R1:W5:Y:S01]  /*0890*/  LDG.E.U16.CONSTANT R20, desc[UR12][R6.64] ;  /* 0x0000000c06147981 */ /* 0x000362000c1e9500 */
[----:B------:R-:W-:Y:S01]  /*08a0*/  ISETP.GE.AND P0, PT, R15, RZ, PT ;  /* 0x000000ff0f00720c */ /* 0x000fe20003f06270 */
[----:B------:R-:W-:-:S05]  /*08b0*/  IMAD R17, R19, R0, RZ ;  /* 0x0000000013117224 */ /* 0x000fca00078e02ff */
[----:B------:R-:W-:-:S07]  /*08c0*/  SHF.L.U32 R17, R17, 0x1, RZ ;  /* 0x0000000111117819 */ /* 0x000fce00000006ff */
        /* <DEDUP_REMOVED lines=8> */
.L_x_4060:
[----:B------:R-:W-:Y:S01]  /*0950*/  IMAD.IADD R9, R17, 0x1, R0 ;  /* 0x0000000111097824 */ /* 0x000fe200078e0200 */
[----:B-----5:R-:W-:-:S03]  /*0960*/  IADD3 R7, P1, PT, R20, R17, RZ ;  /* 0x0000001114077210 */ /* 0x020fc60007f3e0ff */
[--C-:B------:R-:W-:Y:S01]  /*0970*/  IMAD.IADD R11, R9, 0x1, R0.reuse ;  /* 0x00000001090b7824 */ /* 0x100fe200078e0200 */
[----:B------:R-:W-:Y:S02]  /*0980*/  LEA.HI.X.SX32 R8, R17, RZ, 0x1, P1 ;  /* 0x000000ff11087211 */ /* 0x000fe400008f0eff */
[----:B-1----:R-:W-:Y:S01]  /*0990*/  LEA R6, P1, R7, UR6, 0x1 ;  /* 0x0000000607067c11 */ /* 0x002fe2000f8208ff */
        /* <DEDUP_REMOVED lines=17> */
[----:B------:R-:W4:Y:S01]  /*0ab0*/  LDG.E.U16.CONSTANT R13, desc[UR12][R12.64] ;  /* 0x0000000c0c0d7981 */ /* 0x000f22000c1e9500 */
[----:B------:R-:W-:-:S05]  /*0ac0*/  VIADD R15, R15, 0x4 ;  /* 0x000000040f0f7836 */ /* 0x000fca0000000000 */
[----:B------:R-:W-:Y:S02]  /*0ad0*/  ISETP.GE.AND P1, PT, R15, -0x3, PT ;  /* 0xfffffffd0f00780c */ /* 0x000fe40003f26270 */
[----:B------:R-:W-:Y:S01]  /*0ae0*/  IADD3 R17, PT, PT, R17, R0, RZ ;  /* 0x0000000011117210 */ /* 0x000fe20007ffe0ff */
[----:B--2---:R-:W-:Y:S04]  /*0af0*/  STS.U16 [R14], R7 ;  /* 0x000000070e007388 */ /* 0x004fe80000000400 */
[----:B---3--:R-:W-:Y:S04]  /*0b00*/  STS.U16 [R14+0x80], R9 ;  /* 0x000080090e007388 */ /* 0x008fe80000000400 */
[----:B----4-:R-:W-:Y:S04]  /*0b10*/  STS.U16 [R14+0x100], R11 ;  /* 0x0001000b0e007388 */ /* 0x010fe80000000400 */
[----:B------:R1:W-:Y:S02]  /*0b20*/  STS.U16 [R14+0x180], R13 ;  /* 0x0001800d0e007388 */ /* 0x0003e40000000400 */
[----:B-1----:R-:W-:Y:S01]  /*0b30*/  VIADD R14, R14, 0x200 ;  /* 0x000002000e0e7836 */ /* 0x002fe20000000000 */
[----:B------:R-:W-:Y:S06]  /*0b40*/  @!P1 BRA `(.L_x_4060) ;  /* 0xfffffffc00809947 */ /* 0x000fec000383ffff */
.L_x_4059:
[----:B------:R-:W-:-:S05]  /*0b50*/  IMAD.MOV R6, RZ, RZ, -R15 ;  /* 0x000000ffff067224 */ /* 0x000fca00078e0a0f */
        /* <DEDUP_REMOVED lines=14> */
[----:B------:R-:W-:Y:S01]  /*0c40*/  PLOP3.LUT P0, PT, PT, PT, PT, 0x8, 0x80 ;  /* 0x000000000080781c */ /* 0x000fe20003f0e170 */
[----:B------:R-:W-:Y:S02]  /*0c50*/  VIADD R15, R15, 0x2 ;  /* 0x000000020f0f7836 */ /* 0x000fe40000000000 */
[----:B------:R-:W-:Y:S01]  /*0c60*/  IMAD.IADD R17, R11, 0x1, R0 ;  /* 0x000000010b117824 */ /* 0x000fe200078e0200 */
[----:B--2---:R-:W-:Y:S04]  /*0c70*/  STS.U16 [R14], R7 ;  /* 0x000000070e007388 */ /* 0x004fe80000000400 */
[----:B---3--:R1:W-:Y:S02]  /*0c80*/  STS.U16 [R14+0x80], R9 ;  /* 0x000080090e007388 */ /* 0x0083e40000000400 */
[----:B-1----:R-:W-:-:S07]  /*0c90*/  IADD3 R14, PT, PT, R14, 0x100, RZ ;  /* 0x000001000e0e7810 */ /* 0x002fce0007ffe0ff */
.L_x_4061:
[----:B------:R-:W-:-:S13]  /*0ca0*/  ISETP.NE.OR P0, PT, R15, RZ, P0 ;  /* 0x000000ff0f00720c */ /* 0x000fda0000705670 */
[----:B------:R-:W-:Y:S05]  /*0cb0*/  @!P0 BRA `(.L_x_4052) ;  /* 0x00000000002c8947 */ /* 0x000fea0003800000 */
.L_x_4058:
[----:B-----5:R-:W-:-:S04]  /*0cc0*/  IADD3 R7, P0, PT, R20, R17, RZ ;  /* 0x0000001114077210 */ /* 0x020fc80007f1e0ff */
[----:B------:R-:W-:Y:S02]  /*0cd0*/  LEA.HI.X.SX32 R8, R17, RZ, 0x1, P0 ;  /* 0x000000ff11087211 */ /* 0x000fe400000f0eff */
[----:B0-----:R-:W-:-:S04]  /*0ce0*/  LEA R6, P0, R7, UR14, 0x1 ;  /* 0x0000000e07067c11 */ /* 0x001fc8000f8008ff */
        /* <DEDUP_REMOVED lines=8> */
.L_x_4052:
[----:B0-----:R-:W-:Y:S05]  /*0d70*/  BSYNC.RECONVERGENT B0 ;  /* 0x0000000000007941 */ /* 0x001fea0003800200 */
.L_x_4051:
[----:B------:R-:W0:Y:S02]  /*0d80*/  LDCU UR14, c[0x0][0x3ac] ;  /* 0x00007580ff0e77ac */ /* 0x000e240008000800 */
[----:B0-----:R-:W-:-:S13]  /*0d90*/  ISETP.GE.AND P0, PT, R2, UR14, PT ;  /* 0x0000000e02007c0c */ /* 0x001fda000bf06270 */
[----:B------:R-:W-:Y:S05]  /*0da0*/  @P0 EXIT ;  /* 0x000000000000094d */ /* 0x000fea0003800000 */
[----:B------:R-:W0:Y:S02]  /*0db0*/  LDCU.U8 UR5, c[0x0][0x3e0] ;  /* 0x00007c00ff0577ac */ /* 0x000e240008000000 */
[----:B0-----:R-:W-:-:S04]  /*0dc0*/  UPRMT UR5, UR5, 0x8880, URZ ;  /* 0x0000888005057896 */ /* 0x001fc800080000ff */
[----:B------:R-:W-:-:S04]  /*0dd0*/  UISETP.NE.AND UP0, UPT, UR5, URZ, UPT ;  /* 0x000000ff0500728c */ /* 0x000fc8000bf05270 */
[----:B------:R-:W-:-:S09]  /*0de0*/  UISETP.NE.OR UP0, UPT, UR11, URZ, !UP0 ;  /* 0x000000ff0b00728c */ /* 0x000fd2000c705670 */
[----:B------:R-:W-:Y:S05]  /*0df0*/  BRA.U UP0, `(.L_x_4062) ;  /* 0x0000000100c07547 */ /* 0x000fea000b800000 */
[----:B------:R-:W-:Y:S02]  /*0e00*/  IMAD.MOV R16, RZ, RZ, -R5 ;  /* 0x000000ffff107224 */ /* 0x000fe400078e0a05 */
[----:B------:R-:W-:-:S03]  /*0e10*/  IMAD R5, R19, UR14, RZ ;  /* 0x0000000e13057c24 */ /* 0x000fc6000f8e02ff */
[----:B------:R-:W-:Y:S02]  /*0e20*/  ISETP.GE.AND P0, PT, R16, RZ, PT ;  /* 0x000000ff1000720c */ /* 0x000fe40003f06270 */
[----:B------:R-:W-:-:S05]  /*0e30*/  LEA R6, R5, UR4, 0x1 ;  /* 0x0000000405067c11 */ /* 0x000fca000f8e08ff */
[----:B------:R-:W-:-:S06]  /*0e40*/  IMAD R5, R3, 0x4, R6 ;  /* 0x0000000403057824 */ /* 0x000fcc00078e0206 */
[----:B------:R-:W-:Y:S05]  /*0e50*/  @P0 BRA `(.L_x_4063) ;  /* 0x00000000008c0947 */ /* 0x000fea0003800000 */
[----:B------:R-:W-:Y:S02]  /*0e60*/  IADD3 R6, PT, PT, RZ, -R16, RZ ;  /* 0x80000010ff067210 */ /* 0x000fe40007ffe0ff */
[----:B------:R-:W-:Y:S02]  /*0e70*/  PLOP3.LUT P0, PT, PT, PT, PT, 0x80, 0x8 ;  /* 0x000000000008781c */ /* 0x000fe40003f0f070 */
[----:B------:R-:W-:-:S13]  /*0e80*/  ISETP.GT.AND P1, PT, R6, 0x3, PT ;  /* 0x000000030600780c */ /* 0x000fda0003f24270 */
[----:B------:R-:W-:Y:S05]  /*0e90*/  @!P1 BRA `(.L_x_4064) ;  /* 0x0000000000449947 */ /* 0x000fea0003800000 */
[----:B-1----:R-:W0:Y:S01]  /*0ea0*/  LDC.64 R14, c[0x0][0x3a0] ;  /* 0x0000e800ff0e7b82 */ /* 0x002e220000000a00 */
[----:B------:R-:W-:-:S13]  /*0eb0*/  PLOP3.LUT P0, PT, PT, PT, PT, 0x8, 0x80 ;  /* 0x000000000080781c */ /* 0x000fda0003f0e170 */
.L_x_4065:
[C---:B------:R-:W-:Y:S02]  /*0ec0*/  VIADD R9, R5.reuse, UR14 ;  /* 0x0000000e05097c36 */ /* 0x040fe40008000000 */
[----:B0-----:R-:W-:-:S04]  /*0ed0*/  IMAD.WIDE R6, R5, 0x2, R14 ;  /* 0x0000000205067825 */ /* 0x001fc800078e020e */
[C---:B------:R-:W-:Y:S01]  /*0ee0*/  VIADD R11, R9.reuse, UR14 ;  /* 0x0000000e090b7c36 */ /* 0x040fe20008000000 */
[----:B------:R2:W-:Y:S01]  /*0ef0*/  STG.E.64 desc[UR12][R6.64], RZ ;  /* 0x000000ff06007986 */ /* 0x0005e2000c101b0c */
[----:B------:R-:W-:-:S04]  /*0f00*/  IMAD.WIDE R8, R9, 0x2, R14 ;  /* 0x0000000209087825 */ /* 0x000fc800078e020e */
[C---:B------:R-:W-:Y:S01]  /*0f10*/  VIADD R17, R11.reuse, UR14 ;  /* 0x0000000e0b117c36 */ /* 0x040fe20008000000 */
[----:B------:R2:W-:Y:S01]  /*0f20*/  STG.E.64 desc[UR12][R8.64], RZ ;  /* 0x000000ff08007986 */ /* 0x0005e2000c101b0c */
[----:B------:R-:W-:-:S04]  /*0f30*/  IMAD.WIDE R10, R11, 0x2, R14 ;  /* 0x000000020b0a7825 */ /* 0x000fc800078e020e */
[C---:B------:R-:W-:Y:S01]  /*0f40*/  IMAD.WIDE R12, R17.reuse, 0x2, R14 ;  /* 0x00000002110c7825 */ /* 0x040fe200078e020e */
[----:B------:R2:W-:Y:S03]  /*0f50*/  STG.E.64 desc[UR12][R10.64], RZ ;  /* 0x000000ff0a007986 */ /* 0x0005e6000c101b0c */
[----:B------:R-:W-:Y:S01]  /*0f60*/  VIADD R16, R16, 0x4 ;  /* 0x0000000410107836 */ /* 0x000fe20000000000 */
[----:B------:R2:W-:Y:S01]  /*0f70*/  STG.E.64 desc[UR12][R12.64], RZ ;  /* 0x000000ff0c007986 */ /* 0x0005e2000c101b0c */
[----:B------:R-:W-:-:S03]  /*0f80*/  VIADD R5, R17, UR14 ;  /* 0x0000000e11057c36 */ /* 0x000fc60008000000 */
[----:B------:R-:W-:-:S13]  /*0f90*/  ISETP.GE.AND P1, PT, R16, -0x3, PT ;  /* 0xfffffffd1000780c */ /* 0x000fda0003f26270 */
[----:B--2---:R-:W-:Y:S05]  /*0fa0*/  @!P1 BRA `(.L_x_4065) ;  /* 0xfffffffc00c49947 */ /* 0x004fea000383ffff */
.L_x_4064:
[----:B------:R-:W-:-:S04]  /*0fb0*/  IADD3 R6, PT, PT, RZ, -R16, RZ ;  /* 0x80000010ff067210 */ /* 0x000fc80007ffe0ff */
[----:B------:R-:W-:-:S13]  /*0fc0*/  ISETP.GT.AND P1, PT, R6, 0x1, PT ;  /* 0x000000010600780c */ /* 0x000fda0003f24270 */
[----:B------:R-:W-:Y:S05]  /*0fd0*/  @!P1 BRA `(.L_x_4066) ;  /* 0x0000000000249947 */ /* 0x000fea0003800000 */
[----:B------:R-:W1:Y:S01]  /*0fe0*/  LDC.64 R8, c[0x0][0x3a0] ;  /* 0x0000e800ff087b82 */ /* 0x000e620000000a00 */
[C---:B------:R-:W-:Y:S01]  /*0ff0*/  VIADD R11, R5.reuse, UR14 ;  /* 0x0000000e050b7c36 */ /* 0x040fe20008000000 */
[----:B------:R-:W-:Y:S01]  /*1000*/  PLOP3.LUT P0, PT, PT, PT, PT, 0x8, 0x80 ;  /* 0x000000000080781c */ /* 0x000fe20003f0e170 */
[----:B------:R-:W-:Y:S02]  /*1010*/  VIADD R16, R16, 0x2 ;  /* 0x0000000210107836 */ /* 0x000fe40000000000 */
[----:B-1----:R-:W-:-:S04]  /*1020*/  IMAD.WIDE R6, R5, 0x2, R8 ;  /* 0x0000000205067825 */ /* 0x002fc800078e0208 */
[C---:B------:R-:W-:Y:S01]  /*1030*/  IMAD.WIDE R8, R11.reuse, 0x2, R8 ;  /* 0x000000020b087825 */ /* 0x040fe200078e0208 */
[----:B------:R0:W-:Y:S03]  /*1040*/  STG.E.64 desc[UR12][R6.64], RZ ;  /* 0x000000ff06007986 */ /* 0x0001e6000c101b0c */
[----:B------:R-:W-:Y:S01]  /*1050*/  VIADD R5, R11, UR14 ;  /* 0x0000000e0b057c36 */ /* 0x000fe20008000000 */
[----:B------:R0:W-:Y:S06]  /*1060*/  STG.E.64 desc[UR12][R8.64], RZ ;  /* 0x000000ff08007986 */ /* 0x0001ec000c101b0c */
.L_x_4066:
[----:B------:R-:W-:-:S13]  /*1070*/  ISETP.NE.OR P0, PT, R16, RZ, P0 ;  /* 0x000000ff1000720c */ /* 0x000fda0000705670 */
[----:B------:R-:W-:Y:S05]  /*1080*/  @!P0 BRA `(.L_x_4062) ;  /* 0x00000000001c8947 */ /* 0x000fea0003800000 */
.L_x_4063:
[----:B01----:R-:W0:Y:S02]  /*1090*/  LDC.64 R6, c[0x0][0x3a0] ;  /* 0x0000e800ff067b82 */ /* 0x003e240000000a00 */
.L_x_4067:
[----:B0-----:R-:W-:-:S04]  /*10a0*/  IMAD.WIDE R8, R5, 0x2, R6 ;  /* 0x0000000205087825 */ /* 0x001fc800078e0206 */
[----:B------:R-:W-:Y:S01]  /*10b0*/  VIADD R16, R16, 0x1 ;  /* 0x0000000110107836 */ /* 0x000fe20000000000 */
[----:B------:R2:W-:Y:S01]  /*10c0*/  STG.E.64 desc[UR12][R8.64], RZ ;  /* 0x000000ff08007986 */ /* 0x0005e2000c101b0c */
[----:B------:R-:W-:-:S03]  /*10d0*/  VIADD R5, R5, UR14 ;  /* 0x0000000e05057c36 */ /* 0x000fc60008000000 */
[----:B------:R-:W-:-:S13]  /*10e0*/  ISETP.NE.AND P0, PT, R16, RZ, PT ;  /* 0x000000ff1000720c */ /* 0x000fda0003f05270 */
[----:B--2---:R-:W-:Y:S05]  /*10f0*/  @P0 BRA `(.L_x_4067) ;  /* 0xfffffffc00e80947 */ /* 0x004fea000383ffff */
.L_x_4062:
[----:B------:R-:W2:Y:S01]  /*1100*/  LDCU.64 UR6, c[0x0][0x3b8] ;  /* 0x00007700ff0677ac */ /* 0x000ea20008000a00 */
[----:B------:R-:W-:Y:S01]  /*1110*/  BAR.SYNC.DEFER_BLOCKING 0x0 ;  /* 0x0000000000007b1d */ /* 0x000fe20000010000 */
[----:B------:R-:W-:Y:S01]  /*1120*/  ISETP.LE.AND P0, PT, R0, UR9, PT ;  /* 0x0000000900007c0c */ /* 0x000fe2000bf03270 */
[----:B------:R-:W-:-:S04]  /*1130*/  USHF.L.U32 UR4, UR11, 0x7, URZ ;  /* 0x000000070b047899 */ /* 0x000fc800080006ff */
[----:B--2---:R-:W-:-:S06]  /*1140*/  UIMAD.WIDE.U32 UR4, UR4, 0x2, UR6 ;  /* 0x00000002040478a5 */ /* 0x004fcc000f8e0006 */
[----:B------:R-:W-:Y:S01]  /*1150*/  MOV R16, UR4 ;  /* 0x0000000400107c02 */ /* 0x000fe20008000f00 */
[----:B------:R-:W-:Y:S01]  /*1160*/  IMAD.U32 R17, RZ, RZ, UR5 ;  /* 0x00000005ff117e24 */ /* 0x000fe2000f8e00ff */
[----:B------:R-:W-:Y:S06]  /*1170*/  @P0 BRA `(.L_x_4068) ;  /* 0x0000000000e40947 */ /* 0x000fec0003800000 */
[----:B0-----:R-:W-:Y:S01]  /*1180*/  IMAD.U32 R6, RZ, RZ, UR4 ;  /* 0x00000004ff067e24 */ /* 0x001fe2000f8e00ff */
[----:B------:R-:W0:Y:S01]  /*1190*/  LDC.64 R10, c[0x0][0x390] ;  /* 0x0000e400ff0a7b82 */ /* 0x000e220000000a00 */
[----:B-1----:R-:W-:-:S05]  /*11a0*/  IMAD.U32 R7, RZ, RZ, UR5 ;  /* 0x00000005ff077e24 */ /* 0x002fca000f8e00ff */
[----:B------:R1:W5:Y:S01]  /*11b0*/  LDG.E.U16.CONSTANT R5, desc[UR12][R6.64] ;  /* 0x0000000c06057981 */ /* 0x000362000c1e9500 */
[----:B------:R-:W-:Y:S01]  /*11c0*/  SHF.R.S32.HI R9, RZ, 0x1f, R2 ;  /* 0x0000001fff097819 */ /* 0x000fe20000011402 */
[----:B------:R-:W2:Y:S01]  /*11d0*/  LDC.64 R12, c[0x0][0x398] ;  /* 0x0000e600ff0c7b82 */ /* 0x000ea20000000a00 */
[----:B------:R-:W-:Y:S01]  /*11e0*/  IMAD.SHL.U32 R3, R3, 0x10, RZ ;  /* 0x0000001003037824 */ /* 0x000fe200078e00ff */
[----:B------:R-:W-:Y:S01]  /*11f0*/  UMOV UR10, UR9 ;  /* 0x00000009000a7c82 */ /* 0x000fe20008000000 */
[----:B------:R-:W-:Y:S01]  /*1200*/  LEA.HI R9, R9, R2, RZ, 0x3 ;  /* 0x0000000209097211 */ /* 0x000fe200078f18ff */
[----:B-----5:R-:W-:Y:S02]  /*1210*/  IMAD.MOV.U32 R20, RZ, RZ, RZ ;  /* 0x000000ffff147224 */ /* 0x020fe400078e00ff */
[----:B------:R-:W-:Y:S02]  /*1220*/  LOP3.LUT R3, R3, 0x10, RZ, 0xc0, !PT ;  /* 0x0000001003037812 */ /* 0x000fe400078ec0ff */
[----:B-1----:R-:W-:-:S07]  /*1230*/  SHF.R.S32.HI R18, RZ, 0x3, R9 ;  /* 0x00000003ff127819 */ /* 0x002fce0000011409 */
.L_x_4069:
[----:B------:R-:W-:-:S05]  /*1240*/  IADD3 R9, PT, PT, R5, R20, RZ ;  /* 0x0000001405097210 */ /* 0x000fca0007ffe0ff */
        /* <DEDUP_REMOVED lines=10> */
[----:B------:R-:W-:Y:S02]  /*12f0*/  IMAD.U32 R14, RZ, RZ, UR4 ;  /* 0x00000004ff0e7e24 */ /* 0x000fe4000f8e00ff */
[----:B------:R-:W-:-:S05]  /*1300*/  IMAD.U32 R15, RZ, RZ, UR5 ;  /* 0x00000005ff0f7e24 */ /* 0x000fca000f8e00ff */
        /* <DEDUP_REMOVED lines=24> */
[----:B-1----:R-:W-:Y:S01]  /*1490*/  PRMT R7, R7, 0x5410, R6 ;  /* 0x0000541007077816 */ /* 0x002fe20000000006 */
[----:B------:R-:W-:-:S04]  /*14a0*/  IMAD R6, R20, 0x8, R1 ;  /* 0x0000000814067824 */ /* 0x000fc800078e0201 */
[----:B------:R-:W-:-:S05]  /*14b0*/  HMUL2 R15, R7, R8.H0_H0 ;  /* 0x20000008070f7232 */ /* 0x000fca0000000000 */
[----:B------:R3:W-:Y:S01]  /*14c0*/  STL.64 [R6], R14 ;  /* 0x0000000e06007387 */ /* 0x0007e20000100a00 */
[----:B------:R-:W-:-:S04]  /*14d0*/  UIADD3 UR10, UPT, UPT, UR4, UR10, URZ ;  /* 0x0000000a040a7290 */ /* 0x000fc8000fffe0ff */
[----:B------:R-:W-:Y:S01]  /*14e0*/  UISETP.GE.AND UP0, UPT, UR10, UR8, UPT ;  /* 0x000000080a00728c */ /* 0x000fe2000bf06270 */
[----:B------:R-:W-:-:S08]  /*14f0*/  VIADD R20, R20, 0x1 ;  /* 0x0000000114147836 */ /* 0x000fd00000000000 */
[----:B---3--:R-:W-:Y:S05]  /*1500*/  BRA.U !UP0, `(.L_x_4069) ;  /* 0xfffffffd084c7547 */ /* 0x008fea000b83ffff */
.L_x_4068:
[----:B------:R2:W5:Y:S01]  /*1510*/  LDG.E.U16.CONSTANT R16, desc[UR12][R16.64+0x2] ;  /* 0x0000020c10107981 */ /* 0x000562000c1e9500 */
[----:B------:R-:W3:Y:S03]  /*1520*/  LDCU UR15, c[0x0][0x3c8] ;  /* 0x00007900ff0f77ac */ /* 0x000ee60008000800 */
[----:B------:R2:W5:Y:S01]  /*1530*/  LDL.64 R12, [R1] ;  /* 0x00000000010c7983 */ /* 0x0005620000100a00 */
[----:B------:R-:W4:Y:S01]  /*1540*/  LDCU UR18, c[0x0][0x3cc] ;  /* 0x00007980ff1277ac */ /* 0x000f220008000800 */
[----:B0-----:R-:W-:Y:S02]  /*1550*/  HFMA2 R8, -RZ, RZ, 0, 0 ;  /* 0x00000000ff087431 */ /* 0x001fe400000001ff */
[----:B------:R-:W-:Y:S01]  /*1560*/  IMAD.MOV.U32 R3, RZ, RZ, RZ ;  /* 0x000000ffff037224 */ /* 0x000fe200078e00ff */
[----:B------:R-:W0:Y:S01]  /*1570*/  LDCU UR16, c[0x0][0x3d0] ;  /* 0x00007a00ff1077ac */ /* 0x000e220008000800 */
[----:B-1----:R-:W-:-:S02]  /*1580*/  IMAD.MOV.U32 R7, RZ, RZ, RZ ;  /* 0x000000ffff077224 */ /* 0x002fc400078e00ff */
[----:B------:R-:W-:Y:S01]  /*1590*/  IMAD.MOV.U32 R10, RZ, RZ, RZ ;  /* 0x000000ffff0a7224 */ /* 0x000fe200078e00ff */
[----:B------:R-:W1:Y:S01]  /*15a0*/  LDCU UR19, c[0x0][0x3d4] ;  /* 0x00007a80ff1377ac */ /* 0x000e620008000800 */
[----:B------:R-:W2:Y:S01]  /*15b0*/  LDCU UR20, c[0x0][0x3d8] ;  /* 0x00007b00ff1477ac */ /* 0x000ea20008000800 */
[----:B---3--:R-:W-:Y:S02]  /*15c0*/  UISETP.LT.AND UP0, UPT, UR9, UR15, UPT ;  /* 0x0000000f0900728c */ /* 0x008fe4000bf01270 */
[----:B------:R-:W-:Y:S02]  /*15d0*/  UISETP.GT.AND UP4, UPT, UR9, UR15, UPT ;  /* 0x0000000f0900728c */ /* 0x000fe4000bf84270 */
[----:B------:R-:W-:Y:S02]  /*15e0*/  USEL UR4, UR9, UR15, UP0 ;  /* 0x0000000f09047287 */ /* 0x000fe40008000000 */
[----:B----4-:R-:W-:Y:S02]  /*15f0*/  UISETP.GT.AND UP0, UPT, UR9, UR18, UPT ;  /* 0x000000120900728c */ /* 0x010fe4000bf04270 */
[----:B------:R-:W-:-:S02]  /*1600*/  USHF.R.S32.HI UR5, URZ, 0x1f, UR4 ;  /* 0x0000001fff057899 */ /* 0x000fc40008011404 */
[----:B0-----:R-:W-:Y:S02]  /*1610*/  UISETP.GT.AND UP1, UPT, UR9, UR16, UPT ;  /* 0x000000100900728c */ /* 0x001fe4000bf24270 */
[----:B------:R-:W-:Y:S02]  /*1620*/  ULEA.HI UR5, UR5, UR4, URZ, 0x5 ;  /* 0x0000000405057291 */ /* 0x000fe4000f8f28ff */
        /* <DEDUP_REMOVED lines=13> */
.L_x_4070:
[----:B------:R-:W-:Y:S05]  /*1700*/  BRA.U !UP0, `(.L_x_4071) ;  /* 0x00000001081c7547 */ /* 0x000fea000b800000 */
[----:B------:R-:W0:Y:S02]  /*1710*/  LDC R3, c[0x0][0x3d0] ;  /* 0x0000f400ff037b82 */ /* 0x000e240000000800 */
[----:B0-----:R-:W-:-:S05]  /*1720*/  VIMNMX R3, PT, PT, R3, UR9, PT ;  /* 0x0000000903037c48 */ /* 0x001fca000bfe0100 */
[----:B------:R-:W-:-:S05]  /*1730*/  VIADD R3, R3, -UR18 ;  /* 0x8000001203037c36 */ /* 0x000fca0008000000 */
[----:B------:R-:W-:-:S04]  /*1740*/  SHF.R.S32.HI R6, RZ, 0x1f, R3 ;  /* 0x0000001fff067819 */ /* 0x000fc80000011403 */
[----:B------:R-:W-:-:S04]  /*1750*/  LEA.HI R6, R6, R3, RZ, 0x5 ;  /* 0x0000000306067211 */ /* 0x000fc800078f28ff */
[----:B------:R-:W-:-:S05]  /*1760*/  SHF.R.S32.HI R6, RZ, 0x5, R6 ;  /* 0x00000005ff067819 */ /* 0x000fca0000011406 */
[----:B------:R-:W-:-:S07]  /*1770*/  IMAD R3, R6, 0x5, RZ ;  /* 0x0000000506037824 */ /* 0x000fce00078e02ff */
.L_x_4071:
[----:B------:R-:W-:Y:S05]  /*1780*/  BRA.U !UP1, `(.L_x_4072) ;  /* 0x00000001091c7547 */ /* 0x000fea000b800000 */
[----:B------:R-:W0:Y:S02]  /*1790*/  LDC R5, c[0x0][0x3d4] ;  /* 0x0000f500ff057b82 */ /* 0x000e240000000800 */
[----:B0-----:R-:W-:-:S05]  /*17a0*/  VIMNMX R5, PT, PT, R5, UR9, PT ;  /* 0x0000000905057c48 */ /* 0x001fca000bfe0100 */
[----:B------:R-:W-:-:S05]  /*17b0*/  VIADD R5, R5, -UR16 ;  /* 0x8000001005057c36 */ /* 0x000fca0008000000 */
[----:B------:R-:W-:-:S04]  /*17c0*/  SHF.R.S32.HI R6, RZ, 0x1f, R5 ;  /* 0x0000001fff067819 */ /* 0x000fc80000011405 */
[----:B------:R-:W-:-:S04]  /*17d0*/  LEA.HI R6, R6, R5, RZ, 0x5 ;  /* 0x0000000506067211 */ /* 0x000fc800078f28ff */
[----:B------:R-:W-:-:S05]  /*17e0*/  SHF.R.S32.HI R6, RZ, 0x5, R6 ;  /* 0x00000005ff067819 */ /* 0x000fca0000011406 */
[----:B------:R-:W-:-:S07]  /*17f0*/  IMAD.SHL.U32 R8, R6, 0x4, RZ ;  /* 0x0000000406087824 */ /* 0x000fce00078e00ff */
.L_x_4072:
        /* <DEDUP_REMOVED lines=8> */
.L_x_4073:
        /* <DEDUP_REMOVED lines=8> */
.L_x_4074:
[----:B------:R-:W-:Y:S01]  /*1900*/  ULEA UR4, UR10, UR4, 0x3 ;  /* 0x000000040a047291 */ /* 0x000fe2000f8e18ff */
[----:B------:R-:W0:Y:S01]  /*1910*/  S2UR UR5, SR_CgaCtaId ;  /* 0x00000000000579c3 */ /* 0x000e220000008800 */
[----:B------:R-:W1:Y:S01]  /*1920*/  LDCU.64 UR18, c[0x0][0x388] ;  /* 0x00007100ff1277ac */ /* 0x000e620008000a00 */
[----:B------:R-:W-:Y:S01]  /*1930*/  SHF.R.S32.HI R6, RZ, 0x1f, R2 ;  /* 0x0000001fff067819 */ /* 0x000fe20000011402 */
[----:B------:R-:W-:Y:S01]  /*1940*/  IMAD.MOV.U32 R24, RZ, RZ, RZ ;  /* 0x000000ffff187224 */ /* 0x000fe200078e00ff */
        /* <DEDUP_REMOVED lines=8> */
[----:B-----5:R-:W-:-:S04]  /*19d0*/  PRMT R20, RZ, 0x5410, RZ ;  /* 0x00005410ff147816 */ /* 0x020fc800000000ff */
[----:B------:R-:W-:-:S04]  /*19e0*/  IADD3 R2, P0, PT, R2, R3, RZ ;  /* 0x0000000302027210 */ /* 0x000fc80007f1e0ff */
[----:B------:R-:W-:Y:S01]  /*19f0*/  LEA.HI.X.SX32 R3, R3, R6, 0x1, P0 ;  /* 0x0000000603037211 */ /* 0x000fe200000f0eff */
[----:B------:R-:W-:Y:S01]  /*1a00*/  IMAD.SHL.U32 R5, R2, 0x4, RZ ;  /* 0x0000000402057824 */ /* 0x000fe200078e00ff */
[----:B------:R-:W-:Y:S01]  /*1a10*/  ISETP.GT.AND P0, PT, R0, UR9, PT ;  /* 0x0000000900007c0c */ /* 0x000fe2000bf04270 */
[----:B0-----:R-:W-:Y:S01]  /*1a20*/  ULEA UR10, UR5, UR4, 0x18 ;  /* 0x00000004050a7291 */ /* 0x001fe2000f8ec0ff */
[----:B------:R-:W-:Y:S02]  /*1a30*/  SHF.L.U64.HI R3, R2, 0x2, R3 ;  /* 0x0000000202037819 */ /* 0x000fe40000010203 */
[----:B-1----:R-:W-:Y:S02]  /*1a40*/  IADD3 R18, P1, PT, R5, UR18, RZ ;  /* 0x0000001205127c10 */ /* 0x002fe4000ff3e0ff */
[----:B------:R-:W-:Y:S02]  /*1a50*/  PRMT R2, R12, 0x7610, R12 ;  /* 0x000076100c027816 */ /* 0x000fe4000000000c */
[----:B------:R-:W-:Y:S01]  /*1a60*/  IADD3.X R19, PT, PT, R3, UR19, RZ, P1, !PT ;  /* 0x0000001303137c10 */ /* 0x000fe20008ffe4ff */
[----:B------:R-:W-:Y:S01]  /*1a70*/  VIADD R3, R16, UR9 ;  /* 0x0000000910037c36 */ /* 0x000fe20008000000 */
[----:B------:R-:W-:-:S03]  /*1a80*/  PRMT R0, R13, 0x7610, R13 ;  /* 0x000076100d007816 */ /* 0x000fc6000000000d */
[----:B------:R-:W-:Y:S05]  /*1a90*/  @!P0 BRA `(.L_x_4075) ;  /* 0x0000001c001c8947 */ /* 0x000fea0003800000 */
[----:B------:R-:W-:Y:S01]  /*1aa0*/  UIMAD.WIDE.U32 UR4, UR11, 0x100, UR6 ;  /* 0x000001000b0478a5 */ /* 0x000fe2000f8e0006 */
[----:B------:R-:W-:Y:S01]  /*1ab0*/  PRMT R5, R25, 0x9910, RZ ;  /* 0x0000991019057816 */ /* 0x000fe200000000ff */
[----:B------:R-:W-:Y:S01]  /*1ac0*/  UISETP.LT.AND UP1, UPT, UR8, UR16, UPT ;  /* 0x000000100800728c */ /* 0x000fe2000bf21270 */
[----:B------:R-:W-:Y:S01]  /*1ad0*/  MOV R16, R18 ;  /* 0x0000001200107202 */ /* 0x000fe20000000f00 */
[----:B------:R-:W-:Y:S01]  /*1ae0*/  UIADD3 UR6, UP0, UPT, UR4, 0x2, URZ ;  /* 0x0000000204067890 */ /* 0x000fe2000ff1e0ff */
[----:B------:R-:W-:Y:S01]  /*1af0*/  ISETP.NE.AND P0, PT, R5, RZ, PT ;  /* 0x000000ff0500720c */ /* 0x000fe20003f05270 */
[----:B------:R-:W-:Y:S01]  /*1b00*/  IMAD.MOV.U32 R17, RZ, RZ, R19 ;  /* 0x000000ffff117224 */ /* 0x000fe200078e0013 */
[----:B------:R-:W-:Y:S01]  /*1b10*/  PRMT R23, RZ, 0x7610, R23 ;  /* 0x00007610ff177816 */ /* 0x000fe20000000017 */
[----:B------:R-:W-:Y:S01]  /*1b20*/  UIADD3.X UR5, UPT, UPT, URZ, UR5, URZ, UP0, !UPT ;  /* 0x00000005ff057290 */ /* 0x000fe200087fe4ff */
[----:B------:R-:W-:Y:S01]  /*1b30*/  ISETP.EQ.OR P0, PT, R4, 0x1, !P0 ;  /* 0x000000010400780c */ /* 0x000fe20004702670 */
[----:B------:R-:W-:Y:S01]  /*1b40*/  IMAD.MOV.U32 R24, RZ, RZ, RZ ;  /* 0x000000ffff187224 */ /* 0x000fe200078e00ff */
[----:B------:R-:W0:Y:S01]  /*1b50*/  LDCU UR14, c[0x0][0x3ac] ;  /* 0x00007580ff0e77ac */ /* 0x000e220008000800 */
[----:B------:R-:W-:-:S02]  /*1b60*/  IMAD.U32 R26, RZ, RZ, UR6 ;  /* 0x00000006ff1a7e24 */ /* 0x000fc4000f8e00ff */
[----:B------:R-:W-:Y:S01]  /*1b70*/  IMAD.U32 R27, RZ, RZ, UR5 ;  /* 0x00000005ff1b7e24 */ /* 0x000fe2000f8e00ff */
[----:B------:R-:W-:-:S12]  /*1b80*/  USEL UR4, UR8, UR16, UP1 ;  /* 0x0000001008047287 */ /* 0x000fd80008800000 */
.L_x_4078:
[----:B------:R-:W-:Y:S01]  /*1b90*/  ISETP.NE.AND P1, PT, R3, UR9, PT ;  /* 0x0000000903007c0c */ /* 0x000fe2000bf25270 */
[----:B------:R-:W-:Y:S01]  /*1ba0*/  IMAD.MOV.U32 R19, RZ, RZ, R17 ;  /* 0x000000ffff137224 */ /* 0x000fe200078e0011 */
[----:B------:R-:W-:Y:S01]  /*1bb0*/  MOV R18, R16 ;  /* 0x0000001000127202 */ /* 0x000fe20000000f00 */
[----:B0-----:R-:W-:-:S10]  /*1bc0*/  IMAD.U32 R33, RZ, RZ, UR14 ;  /* 0x0000000eff217e24 */ /* 0x001fd4000f8e00ff */
[----:B------:R-:W-:Y:S01]  /*1bd0*/  @!P1 IMAD R4, R24, 0x8, R1 ;  /* 0x0000000818049824 */ /* 0x000fe200078e0201 */
[----:B------:R-:W2:Y:S04]  /*1be0*/  LDG.E.128.CONSTANT R36, desc[UR12][R18.64] ;  /* 0x0000000c12247981 */ /* 0x000ea8000c1e9d00 */
[----:B------:R-:W3:Y:S01]  /*1bf0*/  @!P1 LDL.64 R42, [R4+0x8] ;  /* 0x00000800042a9983 */ /* 0x000ee20000100a00 */
[----:B------:R-:W-:-:S04]  /*1c00*/  IMAD.WIDE R32, R33, 0x4, R18 ;  /* 0x0000000421207825 */ /* 0x000fc800078e0212 */
[----:B------:R-:W-:Y:S01]  /*1c10*/  IMAD.U32 R35, RZ, RZ, UR14 ;  /* 0x0000000eff237e24 */ /* 0x000fe2000f8e00ff */
[----:B------:R-:W4:Y:S01]  /*1c20*/  LDG.E.128.CONSTANT R28, desc[UR12][R32.64] ;  /* 0x0000000c201c7981 */ /* 0x000f22000c1e9d00 */
[----:B------:R-:W-:Y:S02]  /*1c30*/  IMAD.U32 R41, RZ, RZ, UR14 ;  /* 0x0000000eff297e24 */ /* 0x000fe4000f8e00ff */
[----:B------:R-:W-:-:S05]  /*1c40*/  IMAD.WIDE R34, R35, 0x4, R32 ;  /* 0x0000000423227825 */ /* 0x000fca00078e0220 */
[----:B------:R-:W4:Y:S01]  /*1c50*/  LDG.E.128.CONSTANT R8, desc[UR12][R34.64] ;  /* 0x0000000c22087981 */ /* 0x000f22000c1e9d00 */
[----:B------:R-:W-:-:S03]  /*1c60*/  IMAD.WIDE R40, R41, 0x4, R34 ;  /* 0x0000000429287825 */ /* 0x000fc600078e0222 */
[----:B------:R-:W5:Y:S01]  /*1c70*/  @!P1 LDG.E.U16.CONSTANT R32, desc[UR12][R26.64] ;  /* 0x0000000c1a209981 */ /* 0x000f62000c1e9500 */
[----:B------:R-:W-:-:S03]  /*1c80*/  IMAD.U32 R17, RZ, RZ, UR14 ;  /* 0x0000000eff117e24 */ /* 0x000fc6000f8e00ff */
[----:B------:R0:W4:Y:S01]  /*1c90*/  LDG.E.128.CONSTANT R12, desc[UR12][R40.64] ;  /* 0x0000000c280c7981 */ /* 0x000122000c1e9d00 */
[----:B------:R-:W-:-:S05]  /*1ca0*/  IMAD.WIDE R16, R17, 0x4, R40 ;  /* 0x0000000411107825 */ /* 0x000fca00078e0228 */
[----:B------:R-:W4:Y:S01]  /*1cb0*/  LDG.E.128.CONSTANT R4, desc[UR12][R16.64] ;  /* 0x0000000c10047981 */ /* 0x000f22000c1e9d00 */
[----:B------:R-:W-:Y:S01]  /*1cc0*/  HFMA2 R49, -RZ, RZ, 0, 0.03125 ;  /* 0x00002800ff317431 */ /* 0x000fe200000001ff */
[----:B------:R-:W-:Y:S01]  /*1cd0*/  UISETP.NE.AND UP0, UPT, UR17, URZ, UPT ;  /* 0x000000ff1100728c */ /* 0x000fe2000bf05270 */
[----:B---3--:R-:W-:Y:S02]  /*1ce0*/  @!P1 PRMT R2, R42, 0x7610, R2 ;  /* 0x000076102a029816 */ /* 0x008fe40000000002 */
[----:B------:R-:W-:Y:S02]  /*1cf0*/  @!P1 PRMT R0, R43, 0x7610, R0 ;  /* 0x000076102b009816 */ /* 0x000fe40000000000 */
[----:B------:R-:W-:Y:S02]  /*1d00*/  @!P1 PRMT R2, R2, 0x7610, R42 ;  /* 0x0000761002029816 */ /* 0x000fe4000000002a */
[----:B--2---:R-:W-:Y:S02]  /*1d10*/  LOP3.LUT R78, R36, 0x1f001f, RZ, 0xc0, !PT ;  /* 0x001f001f244e7812 */ /* 0x004fe400078ec0ff */
[----:B------:R-:W-:-:S02]  /*1d20*/  SHF.R.U32.HI R52, RZ, 0xa, R36 ;  /* 0x0000000aff347819 */ /* 0x000fc40000011624 */
[----:B0-----:R-:W-:Y:S02]  /*1d30*/  LOP3.LUT R40, R36, 0x3e003e0, RZ, 0xc0, !PT ;  /* 0x03e003e024287812 */ /* 0x001fe400078ec0ff */
[----:B------:R-:W-:Y:S02]  /*1d40*/  SHF.R.U32.HI R42, RZ, 0xf, R36 ;  /* 0x0000000fff2a7819 */ /* 0x000fe40000011624 */
[----:B------:R-:W-:Y:S02]  /*1d50*/  SHF.R.U32.HI R44, RZ, 0xf, R38 ;  /* 0x0000000fff2c7819 */ /* 0x000fe40000011626 */
[C---:B------:R-:W-:Y:S02]  /*1d60*/  LOP3.LUT R81, R39.reuse, 0x1f001f, RZ, 0xc0, !PT ;  /* 0x001f001f27517812 */ /* 0x040fe400078ec0ff */
[----:B------:R-:W-:Y:S02]  /*1d70*/  SHF.R.U32.HI R80, RZ, 0xa, R39 ;  /* 0x0000000aff507819 */ /* 0x000fe40000011627 */
[----:B------:R-:W-:-:S02]  /*1d80*/  LOP3.LUT R36, R39, 0x3e003e0, RZ, 0xc0, !PT ;  /* 0x03e003e027247812 */ /* 0x000fc400078ec0ff */
[----:B------:R-:W-:Y:S02]  /*1d90*/  @!P1 PRMT R0, R0, 0x7610, R43 ;  /* 0x0000761000009816 */ /* 0x000fe4000000002b */
[----:B------:R-:W-:Y:S02]  /*1da0*/  SHF.R.U32.HI R39, RZ, 0xf, R39 ;  /* 0x0000000fff277819 */ /* 0x000fe40000011627 */
[C---:B------:R-:W-:Y:S02]  /*1db0*/  LOP3.LUT R51, R37.reuse, 0x1f001f, RZ, 0xc0, !PT ;  /* 0x001f001f25337812 */ /* 0x040fe400078ec0ff */
[--C-:B------:R-:W-:Y:S02]  /*1dc0*/  SHF.R.U32.HI R50, RZ, 0xa, R37.reuse ;  /* 0x0000000aff327819 */ /* 0x100fe40000011625 */
[----:B------:R-:W-:Y:S02]  /*1dd0*/  LOP3.LUT R41, R37, 0x3e003e0, RZ, 0xc0, !PT ;  /* 0x03e003e025297812 */ /* 0x000fe400078ec0ff */
[----:B------:R-:W-:-:S02]  /*1de0*/  SHF.R.U32.HI R43, RZ, 0xf, R37 ;  /* 0x0000000fff2b7819 */ /* 0x000fc40000011625 */
[C---:B------:R-:W-:Y:S02]  /*1df0*/  LOP3.LUT R77, R38.reuse, 0x1f001f, RZ, 0xc0, !PT ;  /* 0x001f001f264d7812 */ /* 0x040fe400078ec0ff */
[----:B------:R-:W-:Y:S02]  /*1e00*/  SHF.R.U32.HI R79, RZ, 0xa, R38 ;  /* 0x0000000aff4f7819 */ /* 0x000fe40000011626 */
[----:B------:R-:W-:Y:S02]  /*1e10*/  LOP3.LUT R35, R38, 0x3e003e0, RZ, 0xc0, !PT ;  /* 0x03e003e026237812 */ /* 0x000fe400078ec0ff */
[C---:B----4-:R-:W-:Y:S02]  /*1e20*/  LOP3.LUT R53, R28.reuse, 0x1f001f, RZ, 0xc0, !PT ;  /* 0x001f001f1c357812 */ /* 0x050fe400078ec0ff */
        /* <DEDUP_REMOVED lines=14> */
[----:B------:R-:W-:Y:S02]  /*1f10*/  LOP3.LUT R44, R44, 0x10001, RZ, 0xc0, !PT ;  /* 0x000100012c2c7812 */ /* 0x000fe400078ec0ff */
[----:B------:R-:W-:Y:S02]  /*1f20*/  SHF.R.U32.HI R31, RZ, 0xe, R31 ;  /* 0x0000000eff1f7819 */ /* 0x000fe4000001161f */
[----:B------:R-:W-:Y:S02]  /*1f30*/  LOP3.LUT R30, R39, 0x10001, RZ, 0xc0, !PT ;  /* 0x00010001271e7812 */ /* 0x000fe400078ec0ff */
[----:B------:R-:W-:Y:S02]  /*1f40*/  LOP3.LUT R42, R42, 0x10001, RZ, 0xc0, !PT ;  /* 0x000100012a2a7812 */ /* 0x000fe400078ec0ff */
[----:B------:R-:W-:Y:S02]  /*1f50*/  LOP3.LUT R45, R44, 0x20002, R45, 0xf8, !PT ;  /* 0x000200022c2d7812 */ /* 0x000fe400078ef82d */
[----:B------:R-:W-:-:S02]  /*1f60*/  LOP3.LUT R43, R43, 0x10001, RZ, 0xc0, !PT ;  /* 0x000100012b2b7812 */ /* 0x000fc400078ec0ff */
[----:B------:R-:W-:Y:S02]  /*1f70*/  LOP3.LUT R44, R30, 0x20002, R31, 0xf8, !PT ;  /* 0x000200021e2c7812 */ /* 0x000fe400078ef81f */
[C---:B------:R-:W-:Y:S02]  /*1f80*/  LOP3.LUT R58, R8.reuse, 0x1f001f, RZ, 0xc0, !PT ;  /* 0x001f001f083a7812 */ /* 0x040fe400078ec0ff */
[--C-:B------:R-:W-:Y:S02]  /*1f90*/  SHF.R.U32.HI R59, RZ, 0xa, R8.reuse ;  /* 0x0000000aff3b7819 */ /* 0x100fe40000011608 */
[----:B------:R-:W-:Y:S02]  /*1fa0*/  LOP3.LUT R30, R8, 0x3e003e0, RZ, 0xc0, !PT ;  /* 0x03e003e0081e7812 */ /* 0x000fe400078ec0ff */
[----:B------:R-:W-:Y:S02]  /*1fb0*/  LOP3.LUT R39, R42, 0x20002, R37, 0xf8, !PT ;  /* 0x000200022a277812 */ /* 0x000fe400078ef825 */
[----:B------:R-:W-:-:S02]  /*1fc0*/  SHF.R.U32.HI R8, RZ, 0xd, R8 ;  /* 0x0000000dff087819 */ /* 0x000fc40000011608 */
[----:B------:R-:W-:Y:S02]  /*1fd0*/  LOP3.LUT R43, R43, 0x20002, R38, 0xf8, !PT ;  /* 0x000200022b2b7812 */ /* 0x000fe400078ef826 */
[--C-:B------:R-:W-:Y:S02]  /*1fe0*/  SHF.R.U32.HI R42, RZ, 0xd, R9.reuse ;  /* 0x0000000dff2a7819 */ /* 0x100fe40000011609 */
[C---:B------:R-:W-:Y:S02]  /*1ff0*/  LOP3.LUT R67, R9.reuse, 0x1f001f, RZ, 0xc0, !PT ;  /* 0x001f001f09437812 */ /* 0x040fe400078ec0ff */
[----:B------:R-:W-:Y:S02]  /*2000*/  SHF.R.U32.HI R63, RZ, 0xa, R9 ;  /* 0x0000000aff3f7819 */ /* 0x000fe40000011609 */
[----:B------:R-:W-:Y:S02]  /*2010*/  LOP3.LUT R38, R9, 0x3e003e0, RZ, 0xc0, !PT ;  /* 0x03e003e009267812 */ /* 0x000fe400078ec0ff */
[----:B------:R-:W-:-:S02]  /*2020*/  LOP3.LUT R72, R10, 0x1f001f, RZ, 0xc0, !PT ;  /* 0x001f001f0a487812 */ /* 0x000fc400078ec0ff */
[--C-:B------:R-:W-:Y:S02]  /*2030*/  SHF.R.U32.HI R71, RZ, 0xa, R10.reuse ;  /* 0x0000000aff477819 */ /* 0x100fe4000001160a */
[----:B------:R-:W-:Y:S02]  /*2040*/  LOP3.LUT R31, R10, 0x3e003e0, RZ, 0xc0, !PT ;  /* 0x03e003e00a1f7812 */ /* 0x000fe400078ec0ff */
[----:B------:R-:W-:Y:S02]  /*2050*/  SHF.R.U32.HI R10, RZ, 0xd, R10 ;  /* 0x0000000dff0a7819 */ /* 0x000fe4000001160a */
        /* <DEDUP_REMOVED lines=11> */
[----:B------:R-:W-:Y:S02]  /*2110*/  LOP3.LUT R42, R43, 0x40004, R42, 0xf8, !PT ;  /* 0x000400042b2a7812 */ /* 0x000fe400078ef82a */
[----:B------:R-:W-:Y:S02]  /*2120*/  SHF.R.U32.HI R12, RZ, 0xc, R12 ;  /* 0x0000000cff0c7819 */ /* 0x000fe4000001160c */
[----:B------:R-:W-:Y:S02]  /*2130*/  SHF.R.U32.HI R13, RZ, 0xc, R13 ;  /* 0x0000000cff0d7819 */ /* 0x000fe4000001160d */
[----:B------:R-:W-:-:S02]  /*2140*/  LOP3.LUT R70, R14, 0x1f001f, RZ, 0xc0, !PT ;  /* 0x001f001f0e467812 */ /* 0x000fc400078ec0ff */
[----:B------:R-:W-:Y:S02]  /*2150*/  SHF.R.U32.HI R69, RZ, 0xa, R14 ;  /* 0x0000000aff457819 */ /* 0x000fe4000001160e */
[----:B------:R-:W-:Y:S02]  /*2160*/  LOP3.LUT R82, R14, 0x3e003e0, RZ, 0xc0, !PT ;  /* 0x03e003e00e527812 */ /* 0x000fe400078ec0ff */
[----:B------:R-:W-:Y:S02]  /*2170*/  LOP3.LUT R45, R45, 0x40004, R10, 0xf8, !PT ;  /* 0x000400042d2d7812 */ /* 0x000fe400078ef80a */
[----:B------:R-:W-:Y:S02]  /*2180*/  SHF.R.U32.HI R14, RZ, 0xc, R14 ;  /* 0x0000000cff0e7819 */ /* 0x000fe4000001160e */
        /* <DEDUP_REMOVED lines=9> */
[----:B------:R-:W-:Y:S02]  /*2220*/  LOP3.LUT R45, R45, 0x80008, R14, 0xf8, !PT ;  /* 0x000800082d2d7812 */ /* 0x000fe400078ef80e */
[----:B------:R-:W-:Y:S02]  /*2230*/  SHF.R.U32.HI R5, RZ, 0xb, R5 ;  /* 0x0000000bff057819 */ /* 0x000fe40000011605 */
[----:B------:R-:W-:Y:S02]  /*2240*/  SHF.R.U32.HI R6, RZ, 0xb, R6 ;  /* 0x0000000bff067819 */ /* 0x000fe40000011606 */
[----:B------:R-:W-:Y:S02]  /*2250*/  LOP3.LUT R40, R40, 0x64006400, RZ, 0xfc, !PT ;  /* 0x6400640028287812 */ /* 0x000fe400078efcff */
[----:B------:R-:W-:-:S02]  /*2260*/  LOP3.LUT R36, R36, 0x64006400, RZ, 0xfc, !PT ;  /* 0x6400640024247812 */ /* 0x000fc400078efcff */
[C---:B------:R-:W-:Y:S02]  /*2270*/  LOP3.LUT R74, R15.reuse, 0x1f001f, RZ, 0xc0, !PT ;  /* 0x001f001f0f4a7812 */ /* 0x040fe400078ec0ff */
[--C-:B------:R-:W-:Y:S02]  /*2280*/  SHF.R.U32.HI R73, RZ, 0xa, R15.reuse ;  /* 0x0000000aff497819 */ /* 0x100fe4000001160f */
[----:B------:R-:W-:Y:S02]  /*2290*/  LOP3.LUT R83, R15, 0x3e003e0, RZ, 0xc0, !PT ;  /* 0x03e003e00f537812 */ /* 0x000fe400078ec0ff */
[----:B------:R-:W-:Y:S01]  /*22a0*/  SHF.R.U32.HI R15, RZ, 0xc, R15 ;  /* 0x0000000cff0f7819 */ /* 0x000fe2000001160f */
[-C--:B------:R-:W-:Y:S01]  /*22b0*/  HFMA2 R48, R40, R49.reuse.H0_H0, -48, -48 ;  /* 0xd200d20028307431 */ /* 0x080fe20000040031 */
[----:B------:R-:W-:Y:S02]  /*22c0*/  LOP3.LUT R5, R42, 0x100010, R5, 0xf8, !PT ;  /* 0x001000102a057812 */ /* 0x000fe400078ef805 */
[----:B------:R-:W-:Y:S01]  /*22d0*/  LOP3.LUT R6, R45, 0x100010, R6, 0xf8, !PT ;  /* 0x001000102d067812 */ /* 0x000fe200078ef806 */
[----:B------:R-:W-:Y:S01]  /*22e0*/  HFMA2 R45, R36, R49.H0_H0, -48, -48 ;  /* 0xd200d200242d7431 */ /* 0x000fe20000040031 */
[----:B------:R-:W-:-:S02]  /*22f0*/  LOP3.LUT R8, R4, 0x1f001f, RZ, 0xc0, !PT ;  /* 0x001f001f04087812 */ /* 0x000fc400078ec0ff */
[--C-:B------:R-:W-:Y:S02]  /*2300*/  SHF.R.U32.HI R9, RZ, 0xa, R4.reuse ;  /* 0x0000000aff097819 */ /* 0x100fe40000011604 */
[----:B------:R-:W-:Y:S02]  /*2310*/  LOP3.LUT R85, R4, 0x3e003e0, RZ, 0xc0, !PT ;  /* 0x03e003e004557812 */ /* 0x000fe400078ec0ff */
[----:B------:R-:W-:Y:S02]  /*2320*/  LOP3.LUT R42, R41, 0x64006400, RZ, 0xfc, !PT ;  /* 0x64006400292a7812 */ /* 0x000fe400078efcff */
[----:B------:R-:W-:Y:S02]  /*2330*/  LOP3.LUT R44, R44, 0x80008, R15, 0xf8, !PT ;  /* 0x000800082c2c7812 */ /* 0x000fe400078ef80f */
[----:B------:R-:W-:Y:S02]  /*2340*/  SHF.R.U32.HI R4, RZ, 0xb, R4 ;  /* 0x0000000bff047819 */ /* 0x000fe40000011604 */
[----:B------:R-:W-:-:S02]  /*2350*/  LOP3.LUT R34, R34, 0x64006400, RZ, 0xfc, !PT ;  /* 0x6400640022227812 */ /* 0x000fc400078efcff */
[----:B------:R-:W-:Y:S02]  /*2360*/  LOP3.LUT R28, R28, 0x64006400, RZ, 0xfc, !PT ;  /* 0x640064001c1c7812 */ /* 0x000fe400078efcff */
[----:B------:R-:W-:Y:S02]  /*2370*/  LOP3.LUT R40, R29, 0x64006400, RZ, 0xfc, !PT ;  /* 0x640064001d287812 */ /* 0x000fe400078efcff */
[----:B------:R-:W-:Y:S02]  /*2380*/  LOP3.LUT R36, R31, 0x64006400, RZ, 0xfc, !PT ;  /* 0x640064001f247812 */ /* 0x000fe400078efcff */
[C---:B------:R-:W-:Y:S02]  /*2390*/  LOP3.LUT R89, R7.reuse, 0x3e003e0, RZ, 0xc0, !PT ;  /* 0x03e003e007597812 */ /* 0x040fe400078ec0ff */
[----:B------:R-:W-:Y:S02]  /*23a0*/  LOP3.LUT R14, R7, 0x1f001f, RZ, 0xc0, !PT ;  /* 0x001f001f070e7812 */ /* 0x000fe400078ec0ff */
[----:B------:R-:W-:-:S02]  /*23b0*/  SHF.R.U32.HI R15, RZ, 0xa, R7 ;  /* 0x0000000aff0f7819 */ /* 0x000fc40000011607 */
[----:B------:R-:W-:Y:S02]  /*23c0*/  LOP3.LUT R30, R30, 0x64006400, RZ, 0xfc, !PT ;  /* 0x640064001e1e7812 */ /* 0x000fe400078efcff */
[----:B------:R-:W-:Y:S02]  /*23d0*/  LOP3.LUT R88, R37, 0x64006400, RZ, 0xfc, !PT ;  /* 0x6400640025587812 */ /* 0x000fe400078efcff */
[----:B------:R-:W-:Y:S01]  /*23e0*/  SHF.R.U32.HI R7, RZ, 0xb, R7 ;  /* 0x0000000bff077819 */ /* 0x000fe20000011607 */
        /* <DEDUP_REMOVED lines=114> */
[----:B------:R-:W-:-:S02]  /*2b10*/  @!P1 VIADD R82, R24, 0x1 ;  /* 0x0000000118529836 */ /* 0x000fc40000000000 */
        /* <DEDUP_REMOVED lines=102> */
.L_x_4076:
[----:B------:R-:W-:Y:S02]  /*3180*/  @!P1 IMAD.MOV.U32 R24, RZ, RZ, R82 ;  /* 0x000000ffff189224 */ /* 0x000fe400078e0052 */
[----:B-----5:R-:W-:Y:S01]  /*3190*/  @!P1 VIADD R3, R32, UR9 ;  /* 0x0000000920039c36 */ /* 0x020fe20008000000 */
        /* <DEDUP_REMOVED lines=77> */
.L_x_4077:
[----:B------:R-:W-:Y:S01]  /*3670*/  UIADD3 UR9, UPT, UPT, UR9, 0x20, URZ ;  /* 0x0000002009097890 */ /* 0x000fe2000fffe0ff */
[----:B------:R-:W-:Y:S01]  /*3680*/  IADD3 R26, P1, PT, R26, 0x80, RZ ;  /* 0x000000801a1a7810 */ /* 0x000fe20007f3e0ff */
[----:B------:R-:W-:Y:S01]  /*3690*/  IMAD.U32 R5, RZ, RZ, UR14 ;  /* 0x0000000eff057e24 */ /* 0x000fe2000f8e00ff */
[----:B------:R-:W-:Y:S02]  /*36a0*/  UIADD3 UR10, UPT, UPT, UR10, 0x40, URZ ;  /* 0x000000400a0a7890 */ /* 0x000fe4000fffe0ff */
[----:B------:R-:W-:Y:S01]  /*36b0*/  UISETP.GE.AND UP0, UPT, UR9, UR4, UPT ;  /* 0x000000040900728c */ /* 0x000fe2000bf06270 */
[----:B------:R-:W-:-:S04]  /*36c0*/  IMAD.WIDE R16, R5, 0x4, R16 ;  /* 0x0000000405107825 */ /* 0x000fc800078e0210 */
[----:B------:R-:W-:-:S04]  /*36d0*/  IMAD.X R27, RZ, RZ, R27, P1 ;  /* 0x000000ffff1b7224 */ /* 0x000fc800008e061b */
[----:B------:R-:W-:Y:S05]  /*36e0*/  BRA.U !UP0, `(.L_x_4078) ;  /* 0xffffffe508287547 */ /* 0x000fea000b83ffff */
[----:B------:R-:W-:-:S05]  /*36f0*/  MOV R5, UR14 ;  /* 0x0000000e00057c02 */ /* 0x000fca0008000f00 */
[----:B------:R-:W-:-:S07]  /*3700*/  IMAD.WIDE R18, R5, 0x14, R18 ;  /* 0x0000001405127825 */ /* 0x000fce00078e0212 */
.L_x_4075:
[----:B------:R-:W0:Y:S02]  /*3710*/  LDCU UR4, c[0x0][0x3d8] ;  /* 0x00007b00ff0477ac */ /* 0x000e240008000800 */
[----:B0-----:R-:W-:-:S04]  /*3720*/  UISETP.LT.AND UP0, UPT, UR8, UR4, UPT ;  /* 0x000000040800728c */ /* 0x001fc8000bf01270 */
[----:B------:R-:W-:-:S04]  /*3730*/  USEL UR8, UR8, UR4, UP0 ;  /* 0x0000000408087287 */ /* 0x000fc80008000000 */
[----:B------:R-:W-:-:S09]  /*3740*/  UISETP.GT.AND UP0, UPT, UR8, UR9, UPT ;  /* 0x000000090800728c */ /* 0x000fd2000bf04270 */
[----:B------:R-:W-:Y:S05]  /*3750*/  BRA.U !UP0, `(.L_x_4079) ;  /* 0x0000001908947547 */ /* 0x000fea000b800000 */
[----:B------:R-:W0:Y:S01]  /*3760*/  S2R R4, SR_CTAID.Y ;  /* 0x0000000000047919 */ /* 0x000e220000002600 */
[----:B------:R-:W0:Y:S01]  /*3770*/  LDC R5, c[0x0][0x3a8] ;  /* 0x0000ea00ff057b82 */ /* 0x000e220000000800 */
[----:B------:R-:W1:Y:S01]  /*3780*/  LDCU.64 UR4, c[0x0][0x3b8] ;  /* 0x00007700ff0477ac */ /* 0x000e620008000a00 */
[----:B------:R-:W-:Y:S01]  /*3790*/  PRMT R6, R25, 0x9910, RZ ;  /* 0x0000991019067816 */ /* 0x000fe200000000ff */
[----:B------:R-:W2:Y:S03]  /*37a0*/  LDCU UR14, c[0x0][0x3ac] ;  /* 0x00007580ff0e77ac */ /* 0x000ea60008000800 */
[----:B------:R-:W-:Y:S01]  /*37b0*/  ISETP.NE.AND P0, PT, R6, RZ, PT ;  /* 0x000000ff0600720c */ /* 0x000fe20003f05270 */
[----:B------:R-:W-:Y:S02]  /*37c0*/  UIADD3 UR10, UPT, UPT, UR10, 0x80, URZ ;  /* 0x000000800a0a7890 */ /* 0x000fe4000fffe0ff */
[----:B-1----:R-:W-:-:S04]  /*37d0*/  UIMAD.WIDE.U32 UR4, UR9, 0x4, UR4 ;  /* 0x00000004090478a5 */ /* 0x002fc8000f8e0004 */
[----:B------:R-:W-:-:S04]  /*37e0*/  UIADD3 UR6, UP0, UPT, UR4, 0x2, URZ ;  /* 0x0000000204067890 */ /* 0x000fc8000ff1e0ff */
[----:B------:R-:W-:Y:S01]  /*37f0*/  UIADD3.X UR4, UPT, UPT, URZ, UR5, URZ, UP0, !UPT ;  /* 0x00000005ff047290 */ /* 0x000fe200087fe4ff */
[----:B0-----:R-:W-:-:S05]  /*3800*/  IMAD R4, R4, -0x2, R5 ;  /* 0xfffffffe04047824 */ /* 0x001fca00078e0205 */
[----:B--2---:R-:W-:-:S13]  /*3810*/  ISETP.EQ.OR P0, PT, R4, 0x1, !P0 ;  /* 0x000000010400780c */ /* 0x004fda0004702670 */
.L_x_4082:
[----:B------:R-:W-:Y:S01]  /*3820*/  ISETP.NE.AND P1, PT, R3, UR9, PT ;  /* 0x0000000903007c0c */ /* 0x000fe2000bf25270 */
[----:B------:R-:W-:Y:S01]  /*3830*/  IMAD.U32 R15, RZ, RZ, UR14 ;  /* 0x0000000eff0f7e24 */ /* 0x000fe2000f8e00ff */
[----:B------:R-:W2:Y:S01]  /*3840*/  LDG.E.128.CONSTANT R28, desc[UR12][R18.64] ;  /* 0x0000000c121c7981 */ /* 0x000ea2000c1e9d00 */
[----:B------:R-:W-:Y:S02]  /*3850*/  IMAD.U32 R17, RZ, RZ, UR14 ;  /* 0x0000000eff117e24 */ /* 0x000fe4000f8e00ff */
[----:B------:R-:W-:-:S05]  /*3860*/  IMAD.WIDE R14, R15, 0x4, R18 ;  /* 0x000000040f0e7825 */ /* 0x000fca00078e0212 */
[----:B------:R-:W3:Y:S03]  /*3870*/  LDG.E.128.CONSTANT R8, desc[UR12][R14.64] ;  /* 0x0000000c0e087981 */ /* 0x000ee6000c1e9d00 */
[----:B------:R-:W-:Y:S02]  /*3880*/  @!P1 IMAD R26, R24, 0x8, R1 ;  /* 0x00000008181a9824 */ /* 0x000fe400078e0201 */
[----:B------:R-:W-:-:S04]  /*3890*/  IMAD.WIDE R16, R17, 0x4, R14 ;  /* 0x0000000411107825 */ /* 0x000fc800078e020e */
[----:B------:R-:W4:Y:S04]  /*38a0*/  @!P1 LDL.64 R26, [R26+0x8] ;  /* 0x000008001a1a9983 */ /* 0x000f280000100a00 */
[----:B------:R-:W4:Y:S01]  /*38b0*/  LDG.E.128.CONSTANT R4, desc[UR12][R16.64] ;  /* 0x0000000c10047981 */ /* 0x000f22000c1e9d00 */
[----:B------:R-:W-:Y:S01]  /*38c0*/  MOV R42, 0x3000 ;  /* 0x00003000002a7802 */ /* 0x000fe20000000f00 */
[----:B------:R-:W-:Y:S02]  /*38d0*/  IMAD.U32 R50, RZ, RZ, UR6 ;  /* 0x00000006ff327e24 */ /* 0x000fe4000f8e00ff */
[----:B------:R-:W-:Y:S02]  /*38e0*/  IMAD.U32 R51, RZ, RZ, UR4 ;  /* 0x00000004ff337e24 */ /* 0x000fe4000f8e00ff */
[----:B------:R-:W-:-:S03]  /*38f0*/  IMAD.MOV.U32 R12, RZ, RZ, 0x2400 ;  /* 0x00002400ff0c7424 */ /* 0x000fc600078e00ff */
[----:B------:R0:W5:Y:S01]  /*3900*/  @!P1 LDG.E.U16.CONSTANT R50, desc[UR12][R50.64] ;  /* 0x0000000c32329981 */ /* 0x000162000c1e9500 */
[----:B------:R-:W-:Y:S01]  /*3910*/  UISETP.NE.AND UP0, UPT, UR17, URZ, UPT ;  /* 0x000000ff1100728c */ /* 0x000fe2000bf05270 */
[C---:B--2---:R-:W-:Y:S02]  /*3920*/  LOP3.LUT R67, R28.reuse, 0x70007, RZ, 0xc0, !PT ;  /* 0x000700071c437812 */ /* 0x044fe400078ec0ff */
[----:B------:R-:W-:Y:S02]  /*3930*/  LOP3.LUT R18, R28, 0x380038, RZ, 0xc0, !PT ;  /* 0x003800381c127812 */ /* 0x000fe400078ec0ff */
[--C-:B------:R-:W-:Y:S02]  /*3940*/  SHF.R.U32.HI R61, RZ, 0x6, R28.reuse ;  /* 0x00000006ff3d7819 */ /* 0x100fe4000001161c */
[----:B------:R-:W-:Y:S02]  /*3950*/  SHF.R.U32.HI R28, RZ, 0xf, R28 ;  /* 0x0000000fff1c7819 */ /* 0x000fe4000001161c */
[----:B------:R-:W-:-:S02]  /*3960*/  SHF.R.U32.HI R34, RZ, 0xf, R30 ;  /* 0x0000000fff227819 */ /* 0x000fc4000001161e */
[----:B---3--:R-:W-:Y:S02]  /*3970*/  SHF.R.U32.HI R19, RZ, 0xe, R8 ;  /* 0x0000000eff137819 */ /* 0x008fe40000011608 */
[----:B------:R-:W-:Y:S02]  /*3980*/  LOP3.LUT R28, R28, 0x10001, RZ, 0xc0, !PT ;  /* 0x000100011c1c7812 */ /* 0x000fe400078ec0ff */
[----:B----4-:R-:W-:Y:S02]  /*3990*/  @!P1 PRMT R2, R26, 0x7610, R2 ;  /* 0x000076101a029816 */ /* 0x010fe40000000002 */
[----:B------:R-:W-:Y:S02]  /*39a0*/  @!P1 PRMT R0, R27, 0x7610, R0 ;  /* 0x000076101b009816 */ /* 0x000fe40000000000 */
[----:B------:R-:W-:Y:S02]  /*39b0*/  @!P1 PRMT R2, R2, 0x7610, R26 ;  /* 0x0000761002029816 */ /* 0x000fe4000000001a */
[----:B------:R-:W-:-:S02]  /*39c0*/  @!P1 PRMT R0, R0, 0x7610, R27 ;  /* 0x0000761000009816 */ /* 0x000fc4000000001b */
[C---:B------:R-:W-:Y:S02]  /*39d0*/  LOP3.LUT R66, R29.reuse, 0x70007, RZ, 0xc0, !PT ;  /* 0x000700071d427812 */ /* 0x040fe400078ec0ff */
[----:B------:R-:W-:Y:S02]  /*39e0*/  LOP3.LUT R26, R29, 0x380038, RZ, 0xc0, !PT ;  /* 0x003800381d1a7812 */ /* 0x000fe400078ec0ff */
[--C-:B------:R-:W-:Y:S02]  /*39f0*/  SHF.R.U32.HI R62, RZ, 0x6, R29.reuse ;  /* 0x00000006ff3e7819 */ /* 0x100fe4000001161d */
        /* <DEDUP_REMOVED lines=15> */
[--C-:B------:R-:W-:Y:S02]  /*3af0*/  SHF.R.U32.HI R31, RZ, 0xe, R10.reuse ;  /* 0x0000000eff1f7819 */ /* 0x100fe4000001160a */
[----:B------:R-:W-:Y:S02]  /*3b00*/  LOP3.LUT R34, R34, 0x10001, RZ, 0xc0, !PT ;  /* 0x0001000122227812 */ /* 0x000fe400078ec0ff */
[----:B------:R-:W-:Y:S02]  /*3b10*/  LOP3.LUT R19, R28, 0x20002, R19, 0xf8, !PT ;  /* 0x000200021c137812 */ /* 0x000fe400078ef813 */
[C---:B------:R-:W-:Y:S02]  /*3b20*/  LOP3.LUT R69, R10.reuse, 0x70007, RZ, 0xc0, !PT ;  /* 0x000700070a457812 */ /* 0x040fe400078ec0ff */
[----:B------:R-:W-:Y:S02]  /*3b30*/  LOP3.LUT R37, R10, 0x380038, RZ, 0xc0, !PT ;  /* 0x003800380a257812 */ /* 0x000fe400078ec0ff */
        /* <DEDUP_REMOVED lines=13> */
[----:B------:R-:W-:Y:S02]  /*3c10*/  LOP3.LUT R44, R7, 0x380038, RZ, 0xc0, !PT ;  /* 0x00380038072c7812 */ /* 0x000fe400078ec0ff */
[--C-:B------:R-:W-:Y:S02]  /*3c20*/  SHF.R.U32.HI R76, RZ, 0x6, R7.reuse ;  /* 0x00000006ff4c7819 */ /* 0x100fe40000011607 */
[----:B------:R-:W-:Y:S02]  /*3c30*/  SHF.R.U32.HI R31, RZ, 0xd, R7 ;  /* 0x0000000dff1f7819 */ /* 0x000fe40000011607 */
[----:B------:R-:W-:Y:S02]  /*3c40*/  LOP3.LUT R30, R27, 0x20002, R30, 0xf8, !PT ;  /* 0x000200021b1e7812 */ /* 0x000fe400078ef81e */
[----:B------:R-:W-:Y:S02]  /*3c50*/  LOP3.LUT R7, R19, 0x40004, R4, 0xf8, !PT ;  /* 0x0004000413077812 */ /* 0x000fe400078ef804 */
[----:B------:R-:W-:-:S02]  /*3c60*/  SHF.R.U32.HI R27, RZ, 0xd, R6 ;  /* 0x0000000dff1b7819 */ /* 0x000fc40000011606 */
        /* <DEDUP_REMOVED lines=8> */
[C---:B------:R-:W-:Y:S02]  /*3cf0*/  LOP3.LUT R72, R5.reuse, 0x70007, RZ, 0xc0, !PT ;  /* 0x0007000705487812 */ /* 0x040fe400078ec0ff */
[----:B------:R-:W-:Y:S02]  /*3d00*/  LOP3.LUT R34, R5, 0x380038, RZ, 0xc0, !PT ;  /* 0x0038003805227812 */ /* 0x000fe400078ec0ff */
[----:B------:R-:W-:Y:S02]  /*3d10*/  SHF.R.U32.HI R11, RZ, 0x6, R5 ;  /* 0x00000006ff0b7819 */ /* 0x000fe40000011605 */
[----:B------:R-:W-:-:S02]  /*3d20*/  LOP3.LUT R27, R18, 0x64006400, RZ, 0xfc, !PT ;  /* 0x64006400121b7812 */ /* 0x000fc400078efcff */
[----:B------:R-:W-:Y:S02]  /*3d30*/  SHF.R.U32.HI R5, RZ, 0xd, R5 ;  /* 0x0000000dff057819 */ /* 0x000fe40000011605 */
        /* <DEDUP_REMOVED lines=8> */
[----:B------:R-:W-:Y:S02]  /*3dc0*/  SHF.R.U32.HI R73, RZ, 0x6, R6 ;  /* 0x00000006ff497819 */ /* 0x000fe40000011606 */
[----:B------:R-:W-:Y:S01]  /*3dd0*/  LOP3.LUT R26, R8, 0x380038, RZ, 0xc0, !PT ;  /* 0x00380038081a7812 */ /* 0x000fe200078ec0ff */
[-C--:B------:R-:W-:Y:S01]  /*3de0*/  HFMA2 R60, R19, R42.reuse.H0_H0, -132, -132 ;  /* 0xd820d820133c7431 */ /* 0x080fe2000004002a */
[----:B------:R-:W-:Y:S01]  /*3df0*/  LOP3.LUT R6, R30, 0x40004, R5, 0xf8, !PT ;  /* 0x000400041e067812 */ /* 0x000fe200078ef805 */
[----:B------:R-:W-:Y:S01]  /*3e00*/  HFMA2 R58, R33, R42.H0_H0, -132, -132 ;  /* 0xd820d820213a7431 */ /* 0x000fe2000004002a */
        /* <DEDUP_REMOVED lines=14> */
[----:B0-----:R-:W-:Y:S01]  /*3ef0*/  LOP3.LUT R51, R27, 0x64006400, RZ, 0xfc, !PT ;  /* 0x640064001b337812 */ /* 0x001fe200078efcff */
        /* <DEDUP_REMOVED lines=55> */
[----:B------:R-:W-:-:S02]  /*4270*/  HFMA2 R39, R79, R12.H0_H0, -20, -20 ;  /* 0xcd00cd004f277431 */ /* 0x000fc4000004000c */
[-C--:B------:R-:W-:Y:S02]  /*4280*/  HFMA2 R38, R83, R12.reuse.H0_H0, -20, -20 ;  /* 0xcd00cd0053267431 */ /* 0x080fe4000004000c */
[-C--:B------:R-:W-:Y:S02]  /*4290*/  HFMA2 R37, R37, R12.reuse.H0_H0, -20, -20 ;  /* 0xcd00cd0025257431 */ /* 0x080fe4000004000c */
[-C--:B------:R-:W-:Y:S02]  /*42a0*/  HFMA2 R35, R81, R12.reuse.H0_H0, -20, -20 ;  /* 0xcd00cd0051237431 */ /* 0x080fe4000004000c */
[----:B------:R-:W-:Y:S01]  /*42b0*/  HFMA2 R43, R85, R12.H0_H0, -20, -20 ;  /* 0xcd00cd00552b7431 */ /* 0x000fe2000004000c */
        /* <DEDUP_REMOVED lines=48> */
[-C--:B------:R-:W-:Y:S02]  /*45c0*/  HFMA2 R59, R59, R42.reuse.H0_H0, -132, -132 ;  /* 0xd820d8203b3b7431 */ /* 0x080fe4000004002a */
[-C--:B------:R-:W-:Y:S02]  /*45d0*/  HFMA2 R57, R57, R42.reuse.H0_H0, -132, -132 ;  /* 0xd820d82039397431 */ /* 0x080fe4000004002a */
[----:B------:R-:W-:-:S02]  /*45e0*/  HFMA2 R55, R55, R42.H0_H0, -132, -132 ;  /* 0xd820d82037377431 */ /* 0x000fc4000004002a */
[-C--:B------:R-:W-:Y:S02]  /*45f0*/  HFMA2 R49, R49, R42.reuse.H0_H0, -132, -132 ;  /* 0xd820d82031317431 */ /* 0x080fe4000004002a */
[-C--:B------:R-:W-:Y:S02]  /*4600*/  HFMA2 R33, R33, R42.reuse.H0_H0, -132, -132 ;  /* 0xd820d82021217431 */ /* 0x080fe4000004002a */
[----:B------:R-:W-:Y:S02]  /*4610*/  HADD2 R79, R80, -1028, -1028 ;  /* 0xe404e404504f7430 */ /* 0x000fe40000000000 */
[----:B------:R-:W-:Y:S02]  /*4620*/  HFMA2 R42, R89, R42.H0_H0, -132, -132 ;  /* 0xd820d820592a7431 */ /* 0x000fe4000004002a */
[----:B------:R-:W-:Y:S02]  /*4630*/  @!P1 VIADD R89, R24, 0x1 ;  /* 0x0000000118599836 */ /* 0x000fe40000000000 */
        /* <DEDUP_REMOVED lines=96> */
.L_x_4080:
[----:B------:R-:W-:Y:S02]  /*4c40*/  @!P1 IMAD.MOV.U32 R24, RZ, RZ, R89 ;  /* 0x000000ffff189224 */ /* 0x000fe400078e0059 */
[----:B-----5:R-:W-:Y:S01]  /*4c50*/  @!P1 VIADD R3, R50, UR9 ;  /* 0x0000000932039c36 */ /* 0x020fe20008000000 */
        /* <DEDUP_REMOVED lines=77> */
.L_x_4081:
        /* <DEDUP_REMOVED lines=8> */
.L_x_4079:
[----:B------:R-:W0:Y:S01]  /*51b0*/  S2R R0, SR_CTAID.X ;  /* 0x0000000000007919 */ /* 0x000e220000002500 */
[----:B------:R-:W1:Y:S01]  /*51c0*/  S2UR UR4, SR_CTAID.Y ;  /* 0x00000000000479c3 */ /* 0x000e620000002600 */
[----:B------:R-:W-:Y:S01]  /*51d0*/  HMUL2 R23, R23, UR17.H0_H0 ;  /* 0x2000001117177c32 */ /* 0x000fe20008000000 */
[----:B------:R-:W0:Y:S06]  /*51e0*/  S2R R3, SR_TID.X ;  /* 0x0000000000037919 */ /* 0x000e2c0000002100 */
[----:B------:R-:W2:Y:S01]  /*51f0*/  LDC.64 R4, c[0x0][0x3a0] ;  /* 0x0000e800ff047b82 */ /* 0x000ea20000000a00 */
[----:B-1----:R-:W-:Y:S01]  /*5200*/  USHF.L.U32 UR4, UR4, 0x1, URZ ;  /* 0x0000000104047899 */ /* 0x002fe200080006ff */
[----:B0-----:R-:W-:-:S05]  /*5210*/  IMAD R0, R0, 0x40, R3 ;  /* 0x0000004000007824 */ /* 0x001fca00078e0203 */
[----:B------:R-:W-:Y:S02]  /*5220*/  IMAD.U32 R3, RZ, RZ, UR4 ;  /* 0x00000004ff037e24 */ /* 0x000fe4000f8e00ff */
[----:B------:R-:W-:-:S04]  /*5230*/  IMAD.SHL.U32 R0, R0, 0x4, RZ ;  /* 0x0000000400007824 */ /* 0x000fc800078e00ff */
[----:B------:R-:W-:Y:S02]  /*5240*/  IMAD R3, R3, UR14, R0 ;  /* 0x0000000e03037c24 */ /* 0x000fe4000f8e0200 */
[----:B------:R-:W0:Y:S02]  /*5250*/  LDC R0, c[0x0][0x3a8] ;  /* 0x0000ea00ff007b82 */ /* 0x000e240000000800 */
[----:B--2---:R-:W-:-:S05]  /*5260*/  IMAD.WIDE R4, R3, 0x2, R4 ;  /* 0x0000000203047825 */ /* 0x004fca00078e0204 */
[----:B------:R1:W-:Y:S01]  /*5270*/  ATOM.E.ADD.F16x2.RN.STRONG.GPU P1, RZ, desc[UR12][R4.64], R23 ;  /* 0x8000001704ff79a2 */ /* 0x0003e2000c12e10c */
[----:B------:R-:W-:Y:S01]  /*5280*/  BSSY.RECONVERGENT B0, `(.L_x_4083) ;  /* 0x0000011000007945 */ /* 0x000fe20003800200 */
[----:B------:R-:W-:Y:S02]  /*5290*/  HMUL2 R7, R22, UR17.H0_H0 ;  /* 0x2000001116077c32 */ /* 0x000fe40008000000 */
[----:B0-----:R-:W-:-:S05]  /*52a0*/  VIADD R0, R0, -UR4 ;  /* 0x8000000400007c36 */ /* 0x001fca0008000000 */
[----:B------:R-:W-:Y:S01]  /*52b0*/  ISETP.NE.AND P0, PT, R0, 0x1, PT ;  /* 0x000000010000780c */ /* 0x000fe20003f05270 */
[----:B-1----:R-:W-:-:S12]  /*52c0*/  @P1 BRA `(.L_x_4084) ;  /* 0x0000000000301947 */ /* 0x002fd80003800000 */
[----:B------:R-:W0:Y:S02]  /*52d0*/  QSPC.E.S P1, RZ, [R4] ;  /* 0x0000000004ff73aa */ /* 0x000e240000020500 */
[----:B0-----:R-:W-:Y:S05]  /*52e0*/  @!P1 BRA `(.L_x_4085) ;  /* 0x00000000001c9947 */ /* 0x001fea0003800000 */
[----:B------:R-:W-:-:S04]  /*52f0*/  MOV R2, R4 ;  /* 0x0000000400027202 */ /* 0x000fc80000000f00 */
[----:B------:R-:W-:-:S07]  /*5300*/  MOV R0, R2 ;  /* 0x0000000200007202 */ /* 0x000fce0000000f00 */
.L_x_4086:
[----:B------:R-:W0:Y:S02]  /*5310*/  LDS R2, [R0] ;  /* 0x0000000000027984 */ /* 0x000e240000000800 */
[----:B0-----:R-:W-:-:S05]  /*5320*/  HFMA2 R3, R2, 1, 1, R23 ;  /* 0x3c003c0002037831 */ /* 0x001fca0000000017 */
[----:B------:R-:W0:Y:S02]  /*5330*/  ATOMS.CAST.SPIN P1, [R0], R2, R3 ;  /* 0x000000020000758d */ /* 0x000e240001820003 */
[----:B0-----:R-:W-:Y:S05]  /*5340*/  @!P1 BRA `(.L_x_4086) ;  /* 0xfffffffc00f09947 */ /* 0x001fea000383ffff */
[----:B------:R-:W-:Y:S05]  /*5350*/  BRA `(.L_x_4084) ;  /* 0x00000000000c7947 */ /* 0x000fea0003800000 */
.L_x_4085:
[----:B------:R-:W2:Y:S02]  /*5360*/  LD.E R0, desc[UR12][R4.64] ;  /* 0x0000000c04007980 */ /* 0x000ea4000c101900 */
[----:B--2---:R-:W-:-:S05]  /*5370*/  IMAD.IADD R3, R23, 0x1, R0 ;  /* 0x0000000117037824 */ /* 0x004fca00078e0200 */
[----:B------:R0:W-:Y:S02]  /*5380*/  ST.E desc[UR12][R4.64], R3 ;  /* 0x0000000304007985 */ /* 0x0001e4000c10190c */
.L_x_4084:
[----:B------:R-:W-:Y:S05]  /*5390*/  BSYNC.RECONVERGENT B0 ;  /* 0x0000000000007941 */ /* 0x000fea0003800200 */
.L_x_4083:
[----:B------:R1:W-:Y:S01]  /*53a0*/  ATOM.E.ADD.F16x2.RN.STRONG.GPU P1, RZ, desc[UR12][R4.64+0x4], R7 ;  /* 0x8000040704ff79a2 */ /* 0x0003e2000c12e10c */
[----:B------:R-:W-:Y:S04]  /*53b0*/  BSSY.RECONVERGENT B0, `(.L_x_4087) ;  /* 0x000000e000007945 */ /* 0x000fe80003800200 */
[----:B-1----:R-:W-:Y:S05]  /*53c0*/  @P1 BRA `(.L_x_4088) ;  /* 0x0000000000301947 */ /* 0x002fea0003800000 */
[----:B------:R-:W1:Y:S02]  /*53d0*/  QSPC.E.S P1, RZ, [R4+0x4] ;  /* 0x0000040004ff73aa */ /* 0x000e640000020500 */
[----:B-1----:R-:W-:Y:S05]  /*53e0*/  @!P1 BRA `(.L_x_4089) ;  /* 0x00000000001c9947 */ /* 0x002fea0003800000 */
[----:B------:R-:W-:-:S05]  /*53f0*/  IMAD.MOV.U32 R2, RZ, RZ, R4 ;  /* 0x000000ffff027224 */ /* 0x000fca00078e0004 */
[----:B------:R-:W-:-:S07]  /*5400*/  MOV R0, R2 ;  /* 0x0000000200007202 */ /* 0x000fce0000000f00 */
.L_x_4090:
[----:B------:R-:W0:Y:S02]  /*5410*/  LDS R2, [R0+0x4] ;  /* 0x0000040000027984 */ /* 0x000e240000000800 */
[----:B0-----:R-:W-:-:S05]  /*5420*/  HADD2 R3, R2, R7 ;  /* 0x0000000702037230 */ /* 0x001fca0000000000 */
[----:B------:R-:W0:Y:S02]  /*5430*/  ATOMS.CAST.SPIN P1, [R0+0x4], R2, R3 ;  /* 0x000004020000758d */ /* 0x000e240001820003 */
[----:B0-----:R-:W-:Y:S05]  /*5440*/  @!P1 BRA `(.L_x_4090) ;  /* 0xfffffffc00f09947 */ /* 0x001fea000383ffff */
[----:B------:R-:W-:Y:S05]  /*5450*/  BRA `(.L_x_4088) ;  /* 0x00000000000c7947 */ /* 0x000fea0003800000 */
.L_x_4089:
[----:B------:R-:W0:Y:S02]  /*5460*/  LD.E R0, desc[UR12][R4.64+0x4] ;  /* 0x0000040c04007980 */ /* 0x000e24000c101900 */
[----:B0-----:R-:W-:-:S05]  /*5470*/  IMAD.IADD R3, R7, 0x1, R0 ;  /* 0x0000000107037824 */ /* 0x001fca00078e0200 */
[----:B------:R1:W-:Y:S02]  /*5480*/  ST.E desc[UR12][R4.64+0x4], R3 ;  /* 0x0000040304007985 */ /* 0x0003e4000c10190c */
.L_x_4088:
[----:B------:R-:W-:Y:S05]  /*5490*/  BSYNC.RECONVERGENT B0 ;  /* 0x0000000000007941 */ /* 0x000fea0003800200 */
.L_x_4087:
[----:B------:R-:W-:Y:S05]  /*54a0*/  @!P0 EXIT ;  /* 0x000000000000894d */ /* 0x000fea0003800000 */
[----:B01----:R-:W-:Y:S02]  /*54b0*/  IMAD.U32 R3, RZ, RZ, UR14 ;  /* 0x0000000eff037e24 */ /* 0x003fe4000f8e00ff */
[----:B------:R-:W-:Y:S02]  /*54c0*/  HMUL2 R21, R21, R25.H0_H0 ;  /* 0x2000001915157232 */ /* 0x000fe40000000000 */
        /* <DEDUP_REMOVED lines=9> */
.L_x_4094:
[----:B------:R-:W0:Y:S02]  /*5560*/  LDS R2, [R0] ;  /* 0x0000000000027984 */ /* 0x000e240000000800 */
[----:B0-----:R-:W-:-:S05]  /*5570*/  HFMA2 R3, R2, 1, 1, R21 ;  /* 0x3c003c0002037831 */ /* 0x001fca0000000015 */
[----:B------:R-:W0:Y:S02]  /*5580*/  ATOMS.CAST.SPIN P0, [R0], R2, R3 ;  /* 0x000000020000758d */ /* 0x000e240001800003 */
[----:B0-----:R-:W-:Y:S05]  /*5590*/  @!P0 BRA `(.L_x_4094) ;  /* 0xfffffffc00f08947 */ /* 0x001fea000383ffff */
[----:B------:R-:W-:Y:S05]  /*55a0*/  BRA `(.L_x_4092) ;  /* 0x00000000000c7947 */ /* 0x000fea0003800000 */
.L_x_4093:
[----:B------:R-:W2:Y:S02]  /*55b0*/  LD.E R0, desc[UR12][R4.64] ;  /* 0x0000000c04007980 */ /* 0x000ea4000c101900 */
[----:B--2---:R-:W-:-:S05]  /*55c0*/  IMAD.IADD R3, R21, 0x1, R0 ;  /* 0x0000000115037824 */ /* 0x004fca00078e0200 */
[----:B------:R0:W-:Y:S02]  /*55d0*/  ST.E desc[UR12][R4.64], R3 ;  /* 0x0000000304007985 */ /* 0x0001e4000c10190c */
.L_x_4092:
[----:B------:R-:W-:Y:S05]  /*55e0*/  BSYNC.RECONVERGENT B0 ;  /* 0x0000000000007941 */ /* 0x000fea0003800200 */
.L_x_4091:
[----:B------:R1:W-:Y:S02]  /*55f0*/  ATOM.E.ADD.F16x2.RN.STRONG.GPU P0, RZ, desc[UR12][R4.64+0x4], R25 ;  /* 0x8000041904ff79a2 */ /* 0x0003e4000c10e10c */
[----:B-1----:R-:W-:Y:S05]  /*5600*/  @P0 EXIT ;  /* 0x000000000000094d */ /* 0x002fea0003800000 */
[----:B------:R-:W1:Y:S02]  /*5610*/  QSPC.E.S P0, RZ, [R4+0x4] ;  /* 0x0000040004ff73aa */ /* 0x000e640000000500 */
[----:B-1----:R-:W-:Y:S05]  /*5620*/  @!P0 BRA `(.L_x_4095) ;  /* 0x00000000001c8947 */ /* 0x002fea0003800000 */
[----:B------:R-:W-:-:S05]  /*5630*/  IMAD.MOV.U32 R2, RZ, RZ, R4 ;  /* 0x000000ffff027224 */ /* 0x000fca00078e0004 */
[----:B------:R-:W-:-:S07]  /*5640*/  MOV R0, R2 ;  /* 0x0000000200007202 */ /* 0x000fce0000000f00 */
.L_x_4096:
[----:B------:R-:W0:Y:S02]  /*5650*/  LDS R2, [R0+0x4] ;  /* 0x0000040000027984 */ /* 0x000e240000000800 */
[----:B0-----:R-:W-:-:S05]  /*5660*/  HADD2 R3, R2, R25 ;  /* 0x0000001902037230 */ /* 0x001fca0000000000 */
[----:B------:R-:W0:Y:S02]  /*5670*/  ATOMS.CAST.SPIN P0, [R0+0x4], R2, R3 ;  /* 0x000004020000758d */ /* 0x000e240001800003 */
[----:B0-----:R-:W-:Y:S05]  /*5680*/  @!P0 BRA `(.L_x_4096) ;  /* 0xfffffffc00f08947 */ /* 0x001fea000383ffff */
[----:B------:R-:W-:Y:S05]  /*5690*/  EXIT ;  /* 0x000000000000794d */ /* 0x000fea0003800000 */
.L_x_4095:
[----:B------:R-:W0:Y:S02]  /*56a0*/  LD.E R0, desc[UR12][R4.64+0x4] ;  /* 0x0000040c04007980 */ /* 0x000e24000c101900 */
[----:B0-----:R-:W-:-:S05]  /*56b0*/  IMAD.IADD R3, R25, 0x1, R0 ;  /* 0x0000000119037824 */ /* 0x001fca00078e0200 */
[----:B------:R-:W-:Y:S01]  /*56c0*/  ST.E desc[UR12][R4.64+0x4], R3 ;  /* 0x0000040304007985 */ /* 0x000fe2000c10190c */
[----:B------:R-:W-:Y:S05]  /*56d0*/  EXIT ;  /* 0x000000000000794d */ /* 0x000fea0003800000 */
.L_x_4097:
        /* <DEDUP_REMOVED lines=10> */
.L_x_5338:


//--------------------- .text._Z23gemm_half_q_half_kernelILi2ELi38ELb1ELb1ELi64EEvPK6__halfPKjS4_S2_PS0_iiiiPKtS7_iiiiiibS2_i --------------------------
	.section	.text._Z23gemm_half_q_half_kernelILi2ELi38ELb1ELb1ELi64EEvPK6__halfPKjS4_S2_PS0_iiiiPKtS7_iiiiiibS2_i,"ax",@progbits
	.align	128
        .global         _Z23gemm_half_q_half_kernelILi2ELi38ELb1ELb1ELi64EEvPK6__halfPKjS4_S2_PS0_iiiiPKtS7_iiiiiibS2_i
        .type           _Z23gemm_half_q_half_kernelILi2ELi38ELb1ELb1ELi64EEvPK6__halfPKjS4_S2_PS0_iiiiPKtS7_iiiiiibS2_i,@function
        .size           _Z23gemm_half_q_half_kernelILi2ELi38ELb1ELb1ELi64EEvPK6__halfPKjS4_S2_PS0_iiiiPKtS7_iiiiiibS2_i,(.L_x_5339 - _Z23gemm_half_q_half_kernelILi2ELi38ELb1ELb1ELi64EEvPK6__halfPKjS4_S2_PS0_iiiiPKtS7_iiiiiibS2_i)
        .other          _Z23gemm_half_q_half_kernelILi2ELi38ELb1ELb1ELi64EEvPK6__halfPKjS4_S2_PS0_iiiiPKtS7_iiiiiibS2_i,@"STO_CUDA_ENTRY STV_DEFAULT"
_Z23gemm_half_q_half_kernelILi2ELi38ELb1ELb1ELi64EEvPK6__halfPKjS4_S2_PS0_iiiiPKtS7_iiiiiibS2_i:
.text._Z23gemm_half_q_half_kernelILi2ELi38ELb1ELb1ELi64EEvPK6__halfPKjS4_S2_PS0_iiiiPKtS7_iiiiiibS2_i:
        /* <DEDUP_REMOVED lines=24> */
[----:B------:R-:W-:Y:S01]  /*0180*/  IMAD.MOV.U32 R8, RZ, RZ, 0x2 ;  /* 0x00000002ff087424 */ /* 0x000fe200078e00ff */
[----:B------:R-:W-:Y:S04]  /*0190*/  BSSY.RECONVERGENT B0, `(.L_x_4098) ;  /* 0x00000be000007945 */ /* 0x000fe80003800200 */
[----:B------:R-:W-:Y:S01]  /*01a0*/  SEL R8, R8, 0x1, P0 ;  /* 0x0000000108087807 */ /* 0x000fe20000000000 */
[----:B------:R-:W2:Y:S08]  /*01b0*/  LDC R0, c[0x0][0x3b0] ;  /* 0x0000ec00ff007b82 */ /* 0x000eb00000000800 */
[----:B------:R-:W3:Y:S01]  /*01c0*/  S2UR UR4, SR_CTAID.X ;  /* 0x00000000000479c3 */ /* 0x000ee20000002500 */
[----:B0-----:R-:W-:-:S06]  /*01d0*/  USHF.L.U32 UR5, UR11, 0x6, URZ ;  /* 0x000000060b057899 */ /* 0x001fcc00080006ff */
[----:B------:R-:W-:Y:S01]  /*01e0*/  IMAD.U32 R5, RZ, RZ, UR5 ;  /* 0x00000005ff057e24 */ /* 0x000fe2000f8e00ff */
[----:B-1----:R-:W-:-:S04]  /*01f0*/  IADD3 R20, PT, PT, R3, UR5, RZ ;  /* 0x0000000503147c10 */ /* 0x002fc8000fffe0ff */
        /* <DEDUP_REMOVED lines=27> */
[----:B-1----:R-:W-:Y:S01]  /*03b0*/  VIADD R14, R14, 0x80 ;  /* 0x000000800e0e7836 */ /* 0x002fe20000000000 */
[----:B------:R-:W-:-:S11]  /*03c0*/  IADD3 R17, PT, PT, R7, R0, RZ ;  /* 0x0000000007117210 */ /* 0x000fd60007ffe0ff */
[----:B------:R-:W-:Y:S05]  /*03d0*/  @P0 BRA `(.L_x_4101) ;  /* 0x0000000000ec0947 */ /* 0x000fea0003800000 */
[----:B------:R-:W-:Y:S01]  /*03e0*/  IMAD.MOV R4, RZ, RZ, -R15 ;  /* 0x000000ffff047224 */ /* 0x000fe200078e0a0f */
[----:B------:R-:W-:-:S04]  /*03f0*/  PLOP3.LUT P0, PT, PT, PT, PT, 0x80, 0x8 ;  /* 0x000000000008781c */ /* 0x000fc80003f0f070 */
[----:B------:R-:W-:-:S13]  /*0400*/  ISETP.GT.AND P1, PT, R4, 0x3, PT ;  /* 0x000000030400780c */ /* 0x000fda0003f24270 */
[----:B------:R-:W-:Y:S05]  /*0410*/  @!P1 BRA `(.L_x_4102) ;  /* 0x0000000000849947 */ /* 0x000fea0003800000 */
[----:B------:R-:W-:-:S13]  /*0420*/  PLOP3.LUT P0, PT, PT, PT, PT, 0x8, 0x80 ;  /* 0x000000000080781c */ /* 0x000fda0003f0e170 */
.L_x_4103:
[----:B------:R-:W-:Y:S01]  /*0430*/  IMAD.IADD R7, R17, 0x1, R0 ;  /* 0x0000000111077824 */ /* 0x000fe200078e0200 */
[----:B------:R-:W-:-:S03]  /*0440*/  IADD3 R5, P1, PT, R20, R17, RZ ;  /* 0x0000001114057210 */ /* 0x000fc60007f3e0ff */
[----:B------:R-:W-:Y:S01]  /*0450*/  IMAD.IADD R11, R7, 0x1, R0 ;  /* 0x00000001070b7824 */ /* 0x000fe200078e0200 */
[----:B------:R-:W-:Y:S02]  /*0460*/  LEA.HI.X.SX32 R6, R17, RZ, 0x1, P1 ;  /* 0x000000ff11067211 */ /* 0x000fe400008f0eff */
[----:B------:R-:W-:Y:S02]  /*0470*/  LEA R4, P1, R5, UR6, 0x1 ;  /* 0x0000000605047c11 */ /* 0x000fe4000f8208ff */
[----:B------:R-:W-:Y:S02]  /*0480*/  IADD3 R12, P2, PT, R20, R7, RZ ;  /* 0x00000007140c7210 */ /* 0x000fe40007f5e0ff */
[----:B------:R-:W-:Y:S02]  /*0490*/  IADD3 R17, PT, PT, R11, R0, RZ ;  /* 0x000000000b117210 */ /* 0x000fe40007ffe0ff */
[----:B------:R-:W-:Y:S02]  /*04a0*/  LEA.HI.X R5, R5, UR7, R6, 0x1, P1 ;  /* 0x0000000705057c11 */ /* 0x000fe400088f0c06 */
[----:B------:R-:W-:-:S02]  /*04b0*/  LEA.HI.X.SX32 R7, R7, RZ, 0x1, P2 ;  /* 0x000000ff07077211 */ /* 0x000fc400010f0eff */
[----:B------:R-:W-:Y:S02]  /*04c0*/  IADD3 R18, P3, PT, R20, R11, RZ ;  /* 0x0000000b14127210 */ /* 0x000fe40007f7e0ff */
[----:B------:R-:W-:Y:S01]  /*04d0*/  LEA R6, P2, R12, UR6, 0x1 ;  /* 0x000000060c067c11 */ /* 0x000fe2000f8408ff */
[----:B------:R-:W2:Y:S01]  /*04e0*/  LDG.E.U16.CONSTANT R5, desc[UR12][R4.64] ;  /* 0x0000000c04057981 */ /* 0x000ea2000c1e9500 */
[----:B------:R-:W-:Y:S02]  /*04f0*/  IADD3 R13, P1, PT, R20, R17, RZ ;  /* 0x00000011140d7210 */ /* 0x000fe40007f3e0ff */
[----:B------:R-:W-:Y:S02]  /*0500*/  LEA.HI.X.SX32 R11, R11, RZ, 0x1, P3 ;  /* 0x000000ff0b0b7211 */ /* 0x000fe400018f0eff */
[----:B------:R-:W-:Y:S02]  /*0510*/  LEA.HI.X R7, R12, UR7, R7, 0x1, P2 ;  /* 0x000000070c077c11 */ /* 0x000fe400090f0c07 */
[----:B------:R-:W-:-:S02]  /*0520*/  LEA.HI.X.SX32 R16, R17, RZ, 0x1, P1 ;  /* 0x000000ff11107211 */ /* 0x000fc400008f0eff */
[C---:B------:R-:W-:Y:S02]  /*0530*/  LEA R10, P3, R18.reuse, UR6, 0x1 ;  /* 0x00000006120a7c11 */ /* 0x040fe4000f8608ff */
[C---:B------:R-:W-:Y:S01]  /*0540*/  LEA R12, P1, R13.reuse, UR6, 0x1 ;  /* 0x000000060d0c7c11 */ /* 0x040fe2000f8208ff */
[----:B------:R-:W3:Y:S01]  /*0550*/  LDG.E.U16.CONSTANT R7, desc[UR12][R6.64] ;  /* 0x0000000c06077981 */ /* 0x000ee2000c1e9500 */
[----:B------:R-:W-:Y:S02]  /*0560*/  LEA.HI.X R11, R18, UR7, R11, 0x1, P3 ;  /* 0x00000007120b7c11 */ /* 0x000fe400098f0c0b */
[----:B------:R-:W-:-:S04]  /*0570*/  LEA.HI.X R13, R13, UR7, R16, 0x1, P1 ;  /* 0x000000070d0d7c11 */ /* 0x000fc800088f0c10 */
[----:B------:R-:W4:Y:S04]  /*0580*/  LDG.E.U16.CONSTANT R11, desc[UR12][R10.64] ;  /* 0x0000000c0a0b7981 */ /* 0x000f28000c1e9500 */
[----:B------:R-:W5:Y:S01]  /*0590*/  LDG.E.U16.CONSTANT R13, desc[UR12][R12.64] ;  /* 0x0000000c0c0d7981 */ /* 0x000f62000c1e9500 */
[----:B------:R-:W-:-:S05]  /*05a0*/  VIADD R15, R15, 0x4 ;  /* 0x000000040f0f7836 */ /* 0x000fca0000000000 */
        /* <DEDUP_REMOVED lines=8> */
.L_x_4102:
[----:B------:R-:W-:-:S04]  /*0630*/  IADD3 R4, PT, PT, RZ, -R15, RZ ;  /* 0x8000000fff047210 */ /* 0x000fc80007ffe0ff */
        /* <DEDUP_REMOVED lines=18> */
[----:B0-----:R-:W-:-:S07]  /*0760*/  IADD3 R14, PT, PT, R14, 0x100, RZ ;  /* 0x000001000e0e7810 */ /* 0x001fce0007ffe0ff */
.L_x_4104:
[----:B------:R-:W-:-:S13]  /*0770*/  ISETP.EQ.AND P1, PT, R15, RZ, PT ;  /* 0x000000ff0f00720c */ /* 0x000fda0003f22270 */
[----:B------:R-:W-:Y:S05]  /*0780*/  @!P0 BRA P1, `(.L_x_4099) ;  /* 0x0000000400788947 */ /* 0x000fea0000800000 */
.L_x_4101:
        /* <DEDUP_REMOVED lines=12> */
.L_x_4100:
[----:B------:R-:W-:-:S04]  /*0850*/  LEA R4, P0, R20, UR8, 0x1 ;  /* 0x0000000814047c11 */ /* 0x000fc8000f8008ff */
[----:B------:R-:W-:Y:S02]  /*0860*/  LEA.HI.X R5, R20, UR9, RZ, 0x1, P0 ;  /* 0x0000000914057c11 */ /* 0x000fe400080f0cff */
[----:B------:R-:W-:Y:S01]  /*0870*/  IADD3 R15, PT, PT, RZ, -R8, RZ ;  /* 0x80000008ff0f7210 */ /* 0x000fe20007ffe0ff */
[----:B------:R-:W-:Y:S01]  /*0880*/  IMAD R17, R19, R0, RZ ;  /* 0x0000000013117224 */ /* 0x000fe200078e02ff */
[----:B------:R-:W0:Y:S01]  /*0890*/  LDCU.64 UR8, c[0x0][0x380] ;  /* 0x00007000ff0877ac */ /* 0x000e220008000a00 */
[----:B------:R1:W5:Y:S01]  /*08a0*/  LDG.E.U16.CONSTANT R20, desc[UR12][R4.64] ;  /* 0x0000000c04147981 */ /* 0x000362000c1e9500 */
[----:B------:R-:W-:Y:S01]  /*08b0*/  ISETP.GE.AND P0, PT, R15, RZ, PT ;  /* 0x000000ff0f00720c */ /* 0x000fe20003f06270 */
[----:B------:R-:W-:-:S12]  /*08c0*/  IMAD.SHL.U32 R17, R17, 0x2, RZ ;  /* 0x0000000211117824 */ /* 0x000fd800078e00ff */
        /* <DEDUP_REMOVED lines=8> */
.L_x_4107:
        /* <DEDUP_REMOVED lines=22> */
[----:B------:R-:W4:Y:S01]  /*0ab0*/  LDG.E.U16.CONSTANT R13, desc[UR12][R12.64] ;  /* 0x0000000c0c0d7981 */ /* 0x000f22000c1e9500 */
[----:B------:R-:W-:-:S05]  /*0ac0*/  VIADD R15, R15, 0x4 ;  /* 0x000000040f0f7836 */ /* 0x000fca0000000000 */
        /* <DEDUP_REMOVED lines=8> */
.L_x_4106:
        /* <DEDUP_REMOVED lines=20> */
[----:B-1----:R-:W-:-:S07]  /*0c90*/  VIADD R14, R14, 0x100 ;  /* 0x000001000e0e7836 */ /* 0x002fce0000000000 */
.L_x_4108:
[----:B------:R-:W-:-:S13]  /*0ca0*/  ISETP.NE.OR P0, PT, R15, RZ, P0 ;  /* 0x000000ff0f00720c */ /* 0x000fda0000705670 */
[----:B------:R-:W-:Y:S05]  /*0cb0*/  @!P0 BRA `(.L_x_4099) ;  /* 0x00000000002c8947 */ /* 0x000fea0003800000 */
.L_x_4105:
        /* <DEDUP_REMOVED lines=9> */
[----:B0-----:R-:W-:-:S10]  /*0d50*/  IADD3 R14, PT, PT, R14, 0x80, RZ ;  /* 0x000000800e0e7810 */ /* 0x001fd40007ffe0ff */
[----:B------:R-:W-:Y:S05]  /*0d60*/  @P0 BRA `(.L_x_4105) ;  /* 0xfffffffc00d40947 */ /* 0x000fea000383ffff */
.L_x_4099:
[----:B0-----:R-:W-:Y:S05]  /*0d70*/  BSYNC.RECONVERGENT B0 ;  /* 0x0000000000007941 */ /* 0x001fea0003800200 */
.L_x_4098:
        /* <DEDUP_REMOVED lines=14> */
[----:B------:R-:W-:Y:S01]  /*0e60*/  IMAD.MOV R4, RZ, RZ, -R8 ;  /* 0x000000ffff047224 */ /* 0x000fe200078e0a08 */
[----:B------:R-:W-:-:S04]  /*0e70*/  PLOP3.LUT P0, PT, PT, PT, PT, 0x80, 0x8 ;  /* 0x000000000008781c */ /* 0x000fc80003f0f070 */
[----:B------:R-:W-:-:S13]  /*0e80*/  ISETP.GT.AND P1, PT, R4, 0x3, PT ;  /* 0x000000030400780c */ /* 0x000fda0003f24270 */
[----:B------:R-:W-:Y:S05]  /*0e90*/  @!P1 BRA `(.L_x_4111) ;  /* 0x0000000000449947 */ /* 0x000fea0003800000 */
[----:B-1----:R-:W0:Y:S01]  /*0ea0*/  LDC.64 R14, c[0x0][0x3a0] ;  /* 0x0000e800ff0e7b82 */ /* 0x002e220000000a00 */
[----:B------:R-:W-:-:S13]  /*0eb0*/  PLOP3.LUT P0, PT, PT, PT, PT, 0x8, 0x80 ;  /* 0x000000000080781c */ /* 0x000fda0003f0e170 */
.L_x_4112:
[C---:B------:R-:W-:Y:S01]  /*0ec0*/  IADD3 R7, PT, PT, R17.reuse, UR14, RZ ;  /* 0x0000000e11077c10 */ /* 0x040fe2000fffe0ff */
[----:B0-----:R-:W-:-:S04]  /*0ed0*/  IMAD.WIDE R4, R17, 0x2, R14 ;  /* 0x0000000211047825 */ /* 0x001fc800078e020e */
[C---:B------:R-:W-:Y:S01]  /*0ee0*/  VIADD R11, R7.reuse, UR14 ;  /* 0x0000000e070b7c36 */ /* 0x040fe20008000000 */
[----:B------:R2:W-:Y:S01]  /*0ef0*/  STG.E.64 desc[UR12][R4.64], RZ ;  /* 0x000000ff04007986 */ /* 0x0005e2000c101b0c */
[----:B------:R-:W-:-:S04]  /*0f00*/  IMAD.WIDE R6, R7, 0x2, R14 ;  /* 0x0000000207067825 */ /* 0x000fc800078e020e */
[C---:B------:R-:W-:Y:S01]  /*0f10*/  VIADD R19, R11.reuse, UR14 ;  /* 0x0000000e0b137c36 */ /* 0x040fe20008000000 */
[----:B------:R2:W-:Y:S01]  /*0f20*/  STG.E.64 desc[UR12][R6.64], RZ ;  /* 0x000000ff06007986 */ /* 0x0005e2000c101b0c */
[----:B------:R-:W-:-:S03]  /*0f30*/  IMAD.WIDE R10, R11, 0x2, R14 ;  /* 0x000000020b0a7825 */ /* 0x000fc600078e020e */
[C---:B------:R-:W-:Y:S01]  /*0f40*/  IADD3 R17, PT, PT, R19.reuse, UR14, RZ ;  /* 0x0000000e13117c10 */ /* 0x040fe2000fffe0ff */
[----:B------:R-:W-:Y:S01]  /*0f50*/  IMAD.WIDE R12, R19, 0x2, R14 ;  /* 0x00000002130c7825 */ /* 0x000fe200078e020e */
[----:B------:R2:W-:Y:S03]  /*0f60*/  STG.E.64 desc[UR12][R10.64], RZ ;  /* 0x000000ff0a007986 */ /* 0x0005e6000c101b0c */
[----:B------:R-:W-:Y:S01]  /*0f70*/  VIADD R8, R8, 0x4 ;  /* 0x0000000408087836 */ /* 0x000fe20000000000 */
[----:B------:R2:W-:Y:S04]  /*0f80*/  STG.E.64 desc[UR12][R12.64], RZ ;  /* 0x000000ff0c007986 */ /* 0x0005e8000c101b0c */
[----:B------:R-:W-:-:S13]  /*0f90*/  ISETP.GE.AND P1, PT, R8, -0x3, PT ;  /* 0xfffffffd0800780c */ /* 0x000fda0003f26270 */
[----:B--2---:R-:W-:Y:S05]  /*0fa0*/  @!P1 BRA `(.L_x_4112) ;  /* 0xfffffffc00c49947 */ /* 0x004fea000383ffff */
.L_x_4111:
[----:B------:R-:W-:-:S05]  /*0fb0*/  IMAD.MOV R4, RZ, RZ, -R8 ;  /* 0x000000ffff047224 */ /* 0x000fca00078e0a08 */
[----:B------:R-:W-:-:S13]  /*0fc0*/  ISETP.GT.AND P1, PT, R4, 0x1, PT ;  /* 0x000000010400780c */ /* 0x000fda0003f24270 */
[----:B------:R-:W-:Y:S05]  /*0fd0*/  @!P1 BRA `(.L_x_4113) ;  /* 0x0000000000249947 */ /* 0x000fea0003800000 */
[----:B------:R-:W1:Y:S01]  /*0fe0*/  LDC.64 R6, c[0x0][0x3a0] ;  /* 0x0000e800ff067b82 */ /* 0x000e620000000a00 */
[C---:B------:R-:W-:Y:S01]  /*0ff0*/  VIADD R11, R17.reuse, UR14 ;  /* 0x0000000e110b7c36 */ /* 0x040fe20008000000 */
[----:B------:R-:W-:Y:S01]  /*1000*/  PLOP3.LUT P0, PT, PT, PT, PT, 0x8, 0x80 ;  /* 0x000000000080781c */ /* 0x000fe20003f0e170 */
[----:B------:R-:W-:Y:S02]  /*1010*/  VIADD R8, R8, 0x2 ;  /* 0x0000000208087836 */ /* 0x000fe40000000000 */
[----:B-1----:R-:W-:Y:S01]  /*1020*/  IMAD.WIDE R4, R17, 0x2, R6 ;  /* 0x0000000211047825 */ /* 0x002fe200078e0206 */
[----:B------:R-:W-:-:S03]  /*1030*/  IADD3 R17, PT, PT, R11, UR14, RZ ;  /* 0x0000000e0b117c10 */ /* 0x000fc6000fffe0ff */
[----:B------:R-:W-:Y:S01]  /*1040*/  IMAD.WIDE R6, R11, 0x2, R6 ;  /* 0x000000020b067825 */ /* 0x000fe200078e0206 */
[----:B------:R0:W-:Y:S04]  /*1050*/  STG.E.64 desc[UR12][R4.64], RZ ;  /* 0x000000ff04007986 */ /* 0x0001e8000c101b0c */
[----:B------:R0:W-:Y:S02]  /*1060*/  STG.E.64 desc[UR12][R6.64], RZ ;  /* 0x000000ff06007986 */ /* 0x0001e4000c101b0c */
.L_x_4113:
[----:B------:R-:W-:-:S13]  /*1070*/  ISETP.NE.OR P0, PT, R8, RZ, P0 ;  /* 0x000000ff0800720c */ /* 0x000fda0000705670 */
[----:B------:R-:W-:Y:S05]  /*1080*/  @!P0 BRA `(.L_x_4109) ;  /* 0x00000000001c8947 */ /* 0x000fea0003800000 */
.L_x_4110:
[----:B01----:R-:W0:Y:S02]  /*1090*/  LDC.64 R4, c[0x0][0x3a0] ;  /* 0x0000e800ff047b82 */ /* 0x003e240000000a00 */
.L_x_4114:
[----:B0-----:R-:W-:-:S04]  /*10a0*/  IMAD.WIDE R6, R17, 0x2, R4 ;  /* 0x0000000211067825 */ /* 0x001fc800078e0204 */
[----:B------:R-:W-:Y:S01]  /*10b0*/  VIADD R8, R8, 0x1 ;  /* 0x0000000108087836 */ /* 0x000fe20000000000 */
[----:B------:R2:W-:Y:S01]  /*10c0*/  STG.E.64 desc[UR12][R6.64], RZ ;  /* 0x000000ff06007986 */ /* 0x0005e2000c101b0c */
[----:B------:R-:W-:-:S03]  /*10d0*/  VIADD R17, R17, UR14 ;  /* 0x0000000e11117c36 */ /* 0x000fc60008000000 */
[----:B------:R-:W-:-:S13]  /*10e0*/  ISETP.NE.AND P0, PT, R8, RZ, PT ;  /* 0x000000ff0800720c */ /* 0x000fda0003f05270 */
[----:B--2---:R-:W-:Y:S05]  /*10f0*/  @P0 BRA `(.L_x_4114) ;  /* 0xfffffffc00e80947 */ /* 0x004fea000383ffff */
.L_x_4109:
[----:B------:R-:W2:Y:S01]  /*1100*/  LDCU.64 UR8, c[0x0][0x3b8] ;  /* 0x00007700ff0877ac */ /* 0x000ea20008000a00 */
[----:B------:R-:W-:Y:S01]  /*1110*/  BAR.SYNC.DEFER_BLOCKING 0x0 ;  /* 0x0000000000007b1d */ /* 0x000fe20000010000 */
[----:B------:R-:W-:Y:S01]  /*1120*/  ISETP.LE.AND P0, PT, R0, UR5, PT ;  /* 0x0000000500007c0c */ /* 0x000fe2000bf03270 */
[----:B------:R-:W-:-:S04]  /*1130*/  USHF.L.U32 UR6, UR11, 0x7, URZ ;  /* 0x000000070b067899 */ /* 0x000fc800080006ff */
[----:B--2---:R-:W-:-:S06]  /*1140*/  UIMAD.WIDE.U32 UR6, UR6, 0x2, UR8 ;  /* 0x00000002060678a5 */ /* 0x004fcc000f8e0008 */
[----:B------:R-:W-:Y:S01]  /*1150*/  IMAD.U32 R16, RZ, RZ, UR6 ;  /* 0x00000006ff107e24 */ /* 0x000fe2000f8e00ff */
[----:B------:R-:W-:Y:S01]  /*1160*/  MOV R17, UR7 ;  /* 0x0000000700117c02 */ /* 0x000fe20008000f00 */
[----:B------:R-:W-:Y:S06]  /*1170*/  @P0 BRA `(.L_x_4115) ;  /* 0x0000000000e40947 */ /* 0x000fec0003800000 */
[----:B0-----:R-:W-:Y:S01]  /*1180*/  IMAD.U32 R4, RZ, RZ, UR6 ;  /* 0x00000006ff047e24 */ /* 0x001fe2000f8e00ff */
[----:B------:R-:W0:Y:S01]  /*1190*/  LDC.64 R10, c[0x0][0x390] ;  /* 0x0000e400ff0a7b82 */ /* 0x000e220000000a00 */
[----:B-1----:R-:W-:-:S05]  /*11a0*/  IMAD.U32 R5, RZ, RZ, UR7 ;  /* 0x00000007ff057e24 */ /* 0x002fca000f8e00ff */
[----:B------:R1:W5:Y:S01]  /*11b0*/  LDG.E.U16.CONSTANT R8, desc[UR12][R4.64] ;  /* 0x0000000c04087981 */ /* 0x000362000c1e9500 */
[----:B------:R-:W-:Y:S01]  /*11c0*/  SHF.R.S32.HI R7, RZ, 0x1f, R2 ;  /* 0x0000001fff077819 */ /* 0x000fe20000011402 */
[----:B------:R-:W2:Y:S01]  /*11d0*/  LDC.64 R12, c[0x0][0x398] ;  /* 0x0000e600ff0c7b82 */ /* 0x000ea20000000a00 */
[----:B------:R-:W-:Y:S02]  /*11e0*/  IMAD.SHL.U32 R3, R3, 0x10, RZ ;  /* 0x0000001003037824 */ /* 0x000fe400078e00ff */
[----:B------:R-:W-:Y:S01]  /*11f0*/  HFMA2 R19, -RZ, RZ, 0, 0 ;  /* 0x00000000ff137431 */ /* 0x000fe200000001ff */
[----:B------:R-:W-:Y:S01]  /*1200*/  LEA.HI R7, R7, R2, RZ, 0x3 ;  /* 0x0000000207077211 */ /* 0x000fe200078f18ff */
[----:B------:R-:W-:Y:S01]  /*1210*/  UMOV UR4, UR5 ;  /* 0x0000000500047c82 */ /* 0x000fe20008000000 */
[----:B------:R-:W-:Y:S02]  /*1220*/  LOP3.LUT R3, R3, 0x10, RZ, 0xc0, !PT ;  /* 0x0000001003037812 */ /* 0x000fe400078ec0ff */
[----:B-1----:R-:W-:-:S07]  /*1230*/  SHF.R.S32.HI R18, RZ, 0x3, R7 ;  /* 0x00000003ff127819 */ /* 0x002fce0000011407 */
.L_x_4116:
[----:B-----5:R-:W-:-:S04]  /*1240*/  IMAD.IADD R7, R8, 0x1, R19 ;  /* 0x0000000108077824 */ /* 0x020fc800078e0213 */
        /* <DEDUP_REMOVED lines=10> */
[----:B------:R-:W-:Y:S02]  /*12f0*/  IMAD.U32 R15, RZ, RZ, UR7 ;  /* 0x00000007ff0f7e24 */ /* 0x000fe4000f8e00ff */
[----:B------:R-:W-:-:S05]  /*1300*/  IMAD.U32 R14, RZ, RZ, UR6 ;  /* 0x00000006ff0e7e24 */ /* 0x000fca000f8e00ff */
        /* <DEDUP_REMOVED lines=30> */
[----:B------:R-:W-:-:S08]  /*14f0*/  VIADD R19, R19, 0x1 ;  /* 0x0000000113137836 */ /* 0x000fd00000000000 */
[----:B---3--:R-:W-:Y:S05]  /*1500*/  BRA.U !UP0, `(.L_x_4116) ;  /* 0xfffffffd084c7547 */ /* 0x008fea000b83ffff */
.L_x_4115:
[----:B------:R2:W5:Y:S01]  /*1510*/  LDG.E.U16.CONSTANT R16, desc[UR12][R16.64+0x2] ;  /* 0x0000020c10107981 */ /* 0x000562000c1e9500 */
[----:B------:R-:W3:Y:S03]  /*1520*/  LDCU UR15, c[0x0][0x3c8] ;  /* 0x00007900ff0f77ac */ /* 0x000ee60008000800 */
[----:B------:R2:W5:Y:S01]  /*1530*/  LDL.64 R10, [R1] ;  /* 0x00000000010a7983 */ /* 0x0005620000100a00 */
[----:B------:R-:W4:Y:S01]  /*1540*/  LDCU UR16, c[0x0][0x3cc] ;  /* 0x00007980ff1077ac */ /* 0x000f220008000800 */
[----:B------:R-:W-:Y:S01]  /*1550*/  IMAD.MOV.U32 R3, RZ, RZ, RZ ;  /* 0x000000ffff037224 */ /* 0x000fe200078e00ff */
[----:B0-----:R-:W-:Y:S01]  /*1560*/  CS2R R6, SRZ ;  /* 0x0000000000067805 */ /* 0x001fe2000001ff00 */
[----:B------:R-:W-:Y:S01]  /*1570*/  IMAD.MOV.U32 R8, RZ, RZ, RZ ;  /* 0x000000ffff087224 */ /* 0x000fe200078e00ff */
        /* <DEDUP_REMOVED lines=23> */
.L_x_4117:
        /* <DEDUP_REMOVED lines=8> */
.L_x_4118:
        /* <DEDUP_REMOVED lines=8> */
.L_x_4119:
        /* <DEDUP_REMOVED lines=8> */
.L_x_4120:
[----:B------:R-:W-:Y:S05]  /*1870*/  BRA.U !UP3, `(.L_x_4121) ;  /* 0x000000010b1c7547 */ /* 0x000fea000b800000 */
[----:B------:R-:W0:Y:S02]  /*1880*/  LDC R4, c[0x0][0x3dc] ;  /* 0x0000f700ff047b82 */ /* 0x000e240000000800 */
[----:B0-----:R-:W-:-:S04]  /*1890*/  VIMNMX R4, PT, PT, R4, UR5, PT ;  /* 0x0000000504047c48 */ /* 0x001fc8000bfe0100 */
[----:B------:R-:W-:-:S04]  /*18a0*/  IADD3 R4, PT, PT, R4, -UR20, RZ ;  /* 0x8000001404047c10 */ /* 0x000fc8000fffe0ff */
[----:B------:R-:W-:-:S04]  /*18b0*/  SHF.R.S32.HI R5, RZ, 0x1f, R4 ;  /* 0x0000001fff057819 */ /* 0x000fc80000011404 */
[----:B------:R-:W-:-:S04]  /*18c0*/  LEA.HI R5, R5, R4, RZ, 0x5 ;  /* 0x0000000405057211 */ /* 0x000fc800078f28ff */
[----:B------:R-:W-:-:S05]  /*18d0*/  SHF.R.S32.HI R5, RZ, 0x5, R5 ;  /* 0x00000005ff057819 */ /* 0x000fca0000011405 */
[----:B------:R-:W-:-:S07]  /*18e0*/  IMAD.SHL.U32 R8, R5, 0x2, RZ ;  /* 0x0000000205087824 */ /* 0x000fce00078e00ff */
.L_x_4121:
        /* <DEDUP_REMOVED lines=8> */
[----:B------:R-:W-:Y:S01]  /*1970*/  IADD3 R3, PT, PT, R8, R3, R7 ;  /* 0x0000000308037210 */ /* 0x000fe20007ffe007 */
[----:B------:R-:W-:Y:S01]  /*1980*/  IMAD.MOV.U32 R8, RZ, RZ, RZ ;  /* 0x000000ffff087224 */ /* 0x000fe200078e00ff */
[----:B------:R-:W-:-:S02]  /*1990*/  PRMT R7, RZ, 0x5410, RZ ;  /* 0x00005410ff077816 */ /* 0x000fc400000000ff */
[----:B------:R-:W-:Y:S01]  /*19a0*/  PRMT R5, RZ, 0x5410, RZ ;  /* 0x00005410ff057816 */ /* 0x000fe200000000ff */
[----:B------:R-:W-:-:S05]  /*19b0*/  IMAD R3, R3, UR14, RZ ;  /* 0x0000000e03037c24 */ /* 0x000fca000f8e02ff */
[----:B------:R-:W-:-:S04]  /*19c0*/  IADD3 R2, P0, PT, R2, R3, RZ ;  /* 0x0000000302027210 */ /* 0x000fc80007f1e0ff */
[----:B------:R-:W-:Y:S01]  /*19d0*/  LEA.HI.X.SX32 R3, R3, R4, 0x1, P0 ;  /* 0x0000000403037211 */ /* 0x000fe200000f0eff */
[----:B------:R-:W-:Y:S01]  /*19e0*/  IMAD.SHL.U32 R4, R2, 0x4, RZ ;  /* 0x0000000402047824 */ /* 0x000fe200078e00ff */
[----:B------:R-:W-:Y:S01]  /*19f0*/  ISETP.GT.AND P0, PT, R0, UR5, PT ;  /* 0x0000000500007c0c */ /* 0x000fe2000bf04270 */
[----:B0-----:R-:W-:Y:S01]  /*1a00*/  ULEA UR4, UR6, UR4, 0x18 ;  /* 0x0000000406047291 */ /* 0x001fe2000f8ec0ff */
[----:B------:R-:W-:Y:S02]  /*1a10*/  SHF.L.U64.HI R3, R2, 0x2, R3 ;  /* 0x0000000202037819 */ /* 0x000fe40000010203 */
[----:B-1----:R-:W-:Y:S02]  /*1a20*/  IADD3 R32, P1, PT, R4, UR18, RZ ;  /* 0x0000001204207c10 */ /* 0x002fe4000ff3e0ff */
[----:B-----5:R-:W-:Y:S02]  /*1a30*/  PRMT R2, R10, 0x7610, R10 ;  /* 0x000076100a027816 */ /* 0x020fe4000000000a */
[----:B------:R-:W-:Y:S01]  /*1a40*/  IADD3.X R33, PT, PT, R3, UR19, RZ, P1, !PT ;  /* 0x0000001303217c10 */ /* 0x000fe20008ffe4ff */
[----:B------:R-:W-:Y:S01]  /*1a50*/  IMAD.MOV.U32 R24, RZ, RZ, R32 ;  /* 0x000000ffff187224 */ /* 0x000fe200078e0020 */
[----:B------:R-:W-:-:S02]  /*1a60*/  PRMT R0, R11, 0x7610, R11 ;  /* 0x000076100b007816 */ /* 0x000fc4000000000b */
[----:B------:R-:W-:Y:S01]  /*1a70*/  PRMT R4, RZ, 0x5410, RZ ;  /* 0x00005410ff047816 */ /* 0x000fe200000000ff */
[----:B------:R-:W-:Y:S01]  /*1a80*/  IMAD.MOV.U32 R25, RZ, RZ, R33 ;  /* 0x000000ffff197224 */ /* 0x000fe200078e0021 */
[----:B------:R-:W-:Y:S01]  /*1a90*/  IADD3 R3, PT, PT, R16, UR5, RZ ;  /* 0x0000000510037c10 */ /* 0x000fe2000fffe0ff */
[----:B------:R-:W-:Y:S06]  /*1aa0*/  @!P0 BRA `(.L_x_4122) ;  /* 0x0000001c00a88947 */ /* 0x000fec0003800000 */
[----:B------:R-:W-:Y:S01]  /*1ab0*/  UIMAD.WIDE.U32 UR6, UR11, 0x100, UR8 ;  /* 0x000001000b0678a5 */ /* 0x000fe2000f8e0008 */
[----:B------:R-:W-:Y:S01]  /*1ac0*/  PRMT R8, R9, 0x9910, RZ ;  /* 0x0000991009087816 */ /* 0x000fe200000000ff */
[----:B------:R-:W-:Y:S01]  /*1ad0*/  UISETP.LT.AND UP1, UPT, UR10, UR16, UPT ;  /* 0x000000100a00728c */ /* 0x000fe2000bf21270 */
[----:B------:R-:W-:Y:S01]  /*1ae0*/  PRMT R7, RZ, 0x7610, R7 ;  /* 0x00007610ff077816 */ /* 0x000fe20000000007 */
[----:B------:R-:W-:Y:S01]  /*1af0*/  UIADD3 UR8, UP0, UPT, UR6, 0x2, URZ ;  /* 0x0000000206087890 */ /* 0x000fe2000ff1e0ff */
[----:B------:R-:W-:Y:S01]  /*1b00*/  ISETP.NE.AND P0, PT, R8, RZ, PT ;  /* 0x000000ff0800720c */ /* 0x000fe20003f05270 */
[----:B------:R-:W-:Y:S01]  /*1b10*/  IMAD.MOV.U32 R8, RZ, RZ, RZ ;  /* 0x000000ffff087224 */ /* 0x000fe200078e00ff */
[----:B------:R-:W0:Y:S02]  /*1b20*/  LDCU UR14, c[0x0][0x3ac] ;  /* 0x00007580ff0e77ac */ /* 0x000e240008000800 */
[----:B------:R-:W-:Y:S01]  /*1b30*/  ISETP.EQ.OR P0, PT, R34, 0x1, !P0 ;  /* 0x000000012200780c */ /* 0x000fe20004702670 */
[----:B------:R-:W-:Y:S01]  /*1b40*/  UIADD3.X UR7, UPT, UPT, URZ, UR7, URZ, UP0, !UPT ;  /* 0x00000007ff077290 */ /* 0x000fe200087fe4ff */
[----:B------:R-:W-:Y:S01]  /*1b50*/  MOV R36, UR8 ;  /* 0x0000000800247c02 */ /* 0x000fe20008000f00 */
[----:B------:R-:W-:-:S04]  /*1b60*/  USEL UR6, UR10, UR16, UP1 ;  /* 0x000000100a067287 */ /* 0x000fc80008800000 */
[----:B------:R-:W-:-:S08]  /*1b70*/  IMAD.U32 R35, RZ, RZ, UR7 ;  /* 0x00000007ff237e24 */ /* 0x000fd0000f8e00ff */
.L_x_4127:
[----:B------:R-:W-:Y:S01]  /*1b80*/  ISETP.NE.AND P1, PT, R3, UR5, PT ;  /* 0x0000000503007c0c */ /* 0x000fe2000bf25270 */
[----:B0-----:R-:W-:Y:S02]  /*1b90*/  IMAD.U32 R25, RZ, RZ, UR14 ;  /* 0x0000000eff197e24 */ /* 0x001fe4000f8e00ff */
[----:B------:R-:W-:-:S10]  /*1ba0*/  IMAD.MOV.U32 R11, RZ, RZ, R33 ;  /* 0x000000ffff0b7224 */ /* 0x000fd400078e0021 */
[----:B------:R-:W-:-:S05]  /*1bb0*/  @!P1 IMAD R10, R8, 0x8, R1 ;  /* 0x00000008080a9824 */ /* 0x000fca00078e0201 */
[----:B------:R0:W2:Y:S01]  /*1bc0*/  @!P1 LDL.64 R38, [R10+0x8] ;  /* 0x000008000a269983 */ /* 0x0000a20000100a00 */
[----:B------:R-:W-:Y:S01]  /*1bd0*/  IMAD.U32 R13, RZ, RZ, UR14 ;  /* 0x0000000eff0d7e24 */ /* 0x000fe2000f8e00ff */
[----:B0-----:R-:W-:-:S05]  /*1be0*/  MOV R10, R32 ;  /* 0x00000020000a7202 */ /* 0x001fca0000000f00 */
[----:B------:R-:W-:Y:S01]  /*1bf0*/  IMAD.WIDE R24, R25, 0x4, R10 ;  /* 0x0000000419187825 */ /* 0x000fe200078e020a */
[----:B------:R-:W3:Y:S03]  /*1c00*/  LDG.E.128.CONSTANT R40, desc[UR12][R10.64] ;  /* 0x0000000c0a287981 */ /* 0x000ee6000c1e9d00 */
[----:B------:R-:W-:Y:S02]  /*1c10*/  IMAD.WIDE R12, R13, 0x4, R24 ;  /* 0x000000040d0c7825 */ /* 0x000fe400078e0218 */
[----:B------:R-:W4:Y:S04]  /*1c20*/  LDG.E.128.CONSTANT R24, desc[UR12][R24.64] ;  /* 0x0000000c18187981 */ /* 0x000f28000c1e9d00 */
[----:B------:R-:W4:Y:S01]  /*1c30*/  LDG.E.128.CONSTANT R28, desc[UR12][R12.64] ;  /* 0x0000000c0c1c7981 */ /* 0x000f22000c1e9d00 */
[----:B------:R-:W-:Y:S01]  /*1c40*/  IMAD.U32 R21, RZ, RZ, UR14 ;  /* 0x0000000eff157e24 */ /* 0x000fe2000f8e00ff */
[----:B------:R-:W-:-:S03]  /*1c50*/  MOV R17, UR14 ;  /* 0x0000000e00117c02 */ /* 0x000fc60008000f00 */
[----:B------:R-:W-:-:S04]  /*1c60*/  IMAD.WIDE R20, R21, 0x4, R12 ;  /* 0x0000000415147825 */ /* 0x000fc800078e020c */
[----:B------:R-:W-:Y:S02]  /*1c70*/  IMAD.U32 R33, RZ, RZ, UR14 ;  /* 0x0000000eff217e24 */ /* 0x000fe4000f8e00ff */
[----:B------:R-:W-:Y:S02]  /*1c80*/  IMAD.WIDE R16, R17, 0x4, R20 ;  /* 0x0000000411107825 */ /* 0x000fe400078e0214 */
[----:B------:R-:W5:Y:S02]  /*1c90*/  LDG.E.128.CONSTANT R20, desc[UR12][R20.64] ;  /* 0x0000000c14147981 */ /* 0x000f64000c1e9d00 */
[----:B------:R-:W-:Y:S02]  /*1ca0*/  @!P1 IMAD.MOV.U32 R37, RZ, RZ, R35 ;  /* 0x000000ffff259224 */ /* 0x000fe400078e0023 */
[----:B------:R-:W-:Y:S02]  /*1cb0*/  IMAD.WIDE R32, R33, 0x4, R16 ;  /* 0x0000000421207825 */ /* 0x000fe400078e0210 */
[----:B------:R-:W5:Y:S04]  /*1cc0*/  LDG.E.128.CONSTANT R16, desc[UR12][R16.64] ;  /* 0x0000000c10107981 */ /* 0x000f68000c1e9d00 */
[----:B------:R0:W5:Y:S04]  /*1cd0*/  @!P1 LDG.E.U16.CONSTANT R37, desc[UR12][R36.64] ;  /* 0x0000000c24259981 */ /* 0x000168000c1e9500 */
[----:B------:R0:W5:Y:S01]  /*1ce0*/  LDG.E.128.CONSTANT R12, desc[UR12][R32.64] ;  /* 0x0000000c200c7981 */ /* 0x000162000c1e9d00 */
[----:B------:R-:W-:Y:S01]  /*1cf0*/  UISETP.NE.AND UP0, UPT, UR17, URZ, UPT ;  /* 0x000000ff1100728c */ /* 0x000fe2000bf05270 */
[----:B--2---:R-:W-:-:S02]  /*1d00*/  @!P1 PRMT R2, R38, 0x7610, R2 ;  /* 0x0000761026029816 */ /* 0x004fc40000000002 */
[----:B------:R-:W-:Y:S02]  /*1d10*/  @!P1 PRMT R0, R39, 0x7610, R0 ;  /* 0x0000761027009816 */ /* 0x000fe40000000000 */
[----:B------:R-:W-:Y:S02]  /*1d20*/  @!P1 PRMT R2, R2, 0x7610, R38 ;  /* 0x0000761002029816 */ /* 0x000fe40000000026 */
[----:B------:R-:W-:Y:S02]  /*1d30*/  @!P1 PRMT R0, R0, 0x7610, R39 ;  /* 0x0000761000009816 */ /* 0x000fe40000000027 */
[----:B---3--:R-:W-:Y:S02]  /*1d40*/  SHF.R.U32.HI R44, RZ, 0xc, R41 ;  /* 0x0000000cff2c7819 */ /* 0x008fe40000011629 */
[----:B------:R-:W-:Y:S02]  /*1d50*/  SHF.R.U32.HI R54, RZ, 0xc, R42 ;  /* 0x0000000cff367819 */ /* 0x000fe4000001162a */
[----:B------:R-:W-:-:S02]  /*1d60*/  LOP3.LUT R38, R40, 0x3f003f, RZ, 0xc0, !PT ;  /* 0x003f003f28267812 */ /* 0x000fc400078ec0ff */
[----:B------:R-:W-:Y:S02]  /*1d70*/  SHF.R.U32.HI R39, RZ, 0x6, R40 ;  /* 0x00000006ff277819 */ /* 0x000fe40000011628 */
[----:B------:R-:W-:Y:S02]  /*1d80*/  LOP3.LUT R45, R41, 0x3f003f, RZ, 0xc0, !PT ;  /* 0x003f003f292d7812 */ /* 0x000fe400078ec0ff */
[----:B------:R-:W-:Y:S02]  /*1d90*/  SHF.R.U32.HI R53, RZ, 0x6, R41 ;  /* 0x00000006ff357819 */ /* 0x000fe40000011629 */
[----:B------:R-:W-:Y:S02]  /*1da0*/  LOP3.LUT R58, R42, 0x3f003f, RZ, 0xc0, !PT ;  /* 0x003f003f2a3a7812 */ /* 0x000fe400078ec0ff */
[----:B------:R-:W-:Y:S02]  /*1db0*/  SHF.R.U32.HI R59, RZ, 0x6, R42 ;  /* 0x00000006ff3b7819 */ /* 0x000fe4000001162a */
        /* <DEDUP_REMOVED lines=14> */
[--C-:B------:R-:W-:Y:S02]  /*1ea0*/  SHF.R.U32.HI R43, RZ, 0x8, R30.reuse ;  /* 0x00000008ff2b7819 */ /* 0x100fe4000001161e */
[----:B------:R-:W-:Y:S02]  /*1eb0*/  LOP3.LUT R54, R54, 0xf000f, RZ, 0xc0, !PT ;  /* 0x000f000f36367812 */ /* 0x000fe400078ec0ff */
        /* <DEDUP_REMOVED lines=9> */
[----:B------:R-:W-:Y:S02]  /*1f50*/  SHF.R.U32.HI R57, RZ, 0xa, R29 ;  /* 0x0000000aff397819 */ /* 0x000fe4000001161d */
[----:B------:R-:W-:Y:S02]  /*1f60*/  LOP3.LUT R43, R24, 0x3f003f, RZ, 0xc0, !PT ;  /* 0x003f003f182b7812 */ /* 0x000fe400078ec0ff */
[--C-:B------:R-:W-:Y:S02]  /*1f70*/  SHF.R.U32.HI R44, RZ, 0x6, R24.reuse ;  /* 0x00000006ff2c7819 */ /* 0x100fe40000011618 */
[----:B------:R-:W-:Y:S02]  /*1f80*/  LOP3.LUT R29, R40, 0x300030, R41, 0xf8, !PT ;  /* 0x00300030281d7812 */ /* 0x000fe400078ef829 */
[----:B------:R-:W-:Y:S02]  /*1f90*/  SHF.R.U32.HI R24, RZ, 0xc, R24 ;  /* 0x0000000cff187819 */ /* 0x000fe40000011618 */
[----:B------:R-:W-:-:S02]  /*1fa0*/  LOP3.LUT R28, R55, 0x300030, R60, 0xf8, !PT ;  /* 0x00300030371c7812 */ /* 0x000fc400078ef83c */
[----:B------:R-:W-:Y:S02]  /*1fb0*/  SHF.R.U32.HI R40, RZ, 0xc, R25 ;  /* 0x0000000cff287819 */ /* 0x000fe40000011619 */
[----:B------:R-:W-:Y:S02]  /*1fc0*/  SHF.R.U32.HI R41, RZ, 0xc, R27 ;  /* 0x0000000cff297819 */ /* 0x000fe4000001161b */
[----:B------:R-:W-:Y:S02]  /*1fd0*/  LOP3.LUT R60, R26, 0x3f003f, RZ, 0xc0, !PT ;  /* 0x003f003f1a3c7812 */ /* 0x000fe400078ec0ff */
[----:B------:R-:W-:Y:S02]  /*1fe0*/  SHF.R.U32.HI R61, RZ, 0x6, R26 ;  /* 0x00000006ff3d7819 */ /* 0x000fe4000001161a */
[----:B------:R-:W-:Y:S02]  /*1ff0*/  LOP3.LUT R53, R53, 0x3f003f, RZ, 0xc0, !PT ;  /* 0x003f003f35357812 */ /* 0x000fe400078ec0ff */
[----:B------:R-:W-:-:S02]  /*2000*/  LOP3.LUT R54, R25, 0x3f003f, RZ, 0xc0, !PT ;  /* 0x003f003f19367812 */ /* 0x000fc400078ec0ff */
[----:B------:R-:W-:Y:S02]  /*2010*/  SHF.R.U32.HI R55, RZ, 0x6, R25 ;  /* 0x00000006ff377819 */ /* 0x000fe40000011619 */
[----:B------:R-:W-:Y:S02]  /*2020*/  SHF.R.U32.HI R26, RZ, 0xc, R26 ;  /* 0x0000000cff1a7819 */ /* 0x000fe4000001161a */
[----:B------:R-:W-:Y:S02]  /*2030*/  LOP3.LUT R65, R27, 0x3f003f, RZ, 0xc0, !PT ;  /* 0x003f003f1b417812 */ /* 0x000fe400078ec0ff */
[----:B------:R-:W-:Y:S02]  /*2040*/  LOP3.LUT R25, R24, 0xf000f, RZ, 0xc0, !PT ;  /* 0x000f000f18197812 */ /* 0x000fe400078ec0ff */
        /* <DEDUP_REMOVED lines=14> */
[----:B------:R-:W-:Y:S02]  /*2130*/  LOP3.LUT R26, R25, 0x300030, R42, 0xf8, !PT ;  /* 0x00300030191a7812 */ /* 0x000fe400078ef82a */
[----:B------:R-:W-:Y:S02]  /*2140*/  LOP3.LUT R40, R58, 0x64006400, RZ, 0xfc, !PT ;  /* 0x640064003a287812 */ /* 0x000fe400078efcff */
[----:B------:R-:W-:Y:S01]  /*2150*/  LOP3.LUT R24, R43, 0x64006400, RZ, 0xfc, !PT ;  /* 0x640064002b187812 */ /* 0x000fe200078efcff */
[----:B------:R-:W-:Y:S01]  /*2160*/  HADD2 R43, R53, -1056, -1056 ;  /* 0xe420e420352b7430 */ /* 0x000fe20000000000 */
[----:B------:R-:W-:Y:S02]  /*2170*/  LOP3.LUT R61, R61, 0x3f003f, RZ, 0xc0, !PT ;  /* 0x003f003f3d3d7812 */ /* 0x000fe400078ec0ff */
[----:B------:R-:W-:Y:S02]  /*2180*/  LOP3.LUT R66, R66, 0x3f003f, RZ, 0xc0, !PT ;  /* 0x003f003f42427812 */ /* 0x000fe400078ec0ff */
[----:B------:R-:W-:-:S02]  /*2190*/  LOP3.LUT R67, R46, 0x3f003f, RZ, 0xc0, !PT ;  /* 0x003f003f2e437812 */ /* 0x000fc400078ec0ff */
[----:B------:R-:W-:Y:S02]  /*21a0*/  LOP3.LUT R62, R27, 0x300030, R62, 0xf8, !PT ;  /* 0x003000301b3e7812 */ /* 0x000fe400078ef83e */
        /* <DEDUP_REMOVED lines=104> */
.L_x_4123:
        /* <DEDUP_REMOVED lines=43> */
.L_x_4124:
[----:B-----5:R-:W-:Y:S01]  /*2ae0*/  LOP3.LUT R24, R20, 0x3f003f, RZ, 0xc0, !PT ;  /* 0x003f003f14187812 */ /* 0x020fe200078ec0ff */
[----:B------:R-:W-:Y:S01]  /*2af0*/  @!P1 VIADD R58, R8, 0x1 ;  /* 0x00000001083a9836 */ /* 0x000fe20000000000 */
[--C-:B------:R-:W-:Y:S02]  /*2b00*/  SHF.R.U32.HI R25, RZ, 0x6, R20.reuse ;  /* 0x00000006ff197819 */ /* 0x100fe40000011614 */
[----:B------:R-:W-:Y:S02]  /*2b10*/  SHF.R.U32.HI R20, RZ, 0xc, R20 ;  /* 0x0000000cff147819 */ /* 0x000fe40000011614 */
[----:B------:R-:W-:Y:S02]  /*2b20*/  SHF.R.U32.HI R30, RZ, 0xc, R21 ;  /* 0x0000000cff1e7819 */ /* 0x000fe40000011615 */
[----:B------:R-:W-:Y:S02]  /*2b30*/  SHF.R.U32.HI R43, RZ, 0xc, R23 ;  /* 0x0000000cff2b7819 */ /* 0x000fe40000011617 */
[----:B------:R-:W-:-:S02]  /*2b40*/  LOP3.LUT R28, R21, 0x3f003f, RZ, 0xc0, !PT ;  /* 0x003f003f151c7812 */ /* 0x000fc400078ec0ff */
[----:B------:R-:W-:Y:S02]  /*2b50*/  SHF.R.U32.HI R29, RZ, 0x6, R21 ;  /* 0x00000006ff1d7819 */ /* 0x000fe40000011615 */
        /* <DEDUP_REMOVED lines=25> */
[----:B------:R-:W-:Y:S02]  /*2cf0*/  LOP3.LUT R15, R20, 0x300030, R21, 0xf8, !PT ;  /* 0x00300030140f7812 */ /* 0x000fe400078ef815 */
[----:B------:R-:W-:Y:S02]  /*2d00*/  LOP3.LUT R41, R13, 0x300030, R12, 0xf8, !PT ;  /* 0x003000300d297812 */ /* 0x000fe400078ef80c */
[----:B------:R-:W-:Y:S02]  /*2d10*/  LOP3.LUT R56, R43, 0x300030, R48, 0xf8, !PT ;  /* 0x003000302b387812 */ /* 0x000fe400078ef830 */
[----:B------:R-:W-:-:S02]  /*2d20*/  LOP3.LUT R12, R16, 0x3f003f, RZ, 0xc0, !PT ;  /* 0x003f003f100c7812 */ /* 0x000fc400078ec0ff */
        /* <DEDUP_REMOVED lines=9> */
[----:B------:R-:W-:Y:S02]  /*2dc0*/  LOP3.LUT R47, R14, 0x300030, R23, 0xf8, !PT ;  /* 0x003000300e2f7812 */ /* 0x000fe400078ef817 */
[----:B------:R-:W-:Y:S02]  /*2dd0*/  LOP3.LUT R51, R19, 0x3f003f, RZ, 0xc0, !PT ;  /* 0x003f003f13337812 */ /* 0x000fe400078ec0ff */
        /* <DEDUP_REMOVED lines=19> */
[----:B------:R-:W-:Y:S02]  /*2f10*/  LOP3.LUT R55, R55, 0x3f003f, RZ, 0xc0, !PT ;  /* 0x003f003f37377812 */ /* 0x000fe400078ec0ff */
[----:B------:R-:W-:Y:S01]  /*2f20*/  LOP3.LUT R17, R17, 0x300030, R22, 0xf8, !PT ;  /* 0x0030003011117812 */ /* 0x000fe200078ef816 */
[----:B------:R-:W-:Y:S01]  /*2f30*/  HADD2 R29, R29, -1056, -1056 ;  /* 0xe420e4201d1d7430 */ /* 0x000fe20000000000 */
[----:B------:R-:W-:-:S02]  /*2f40*/  LOP3.LUT R19, R19, 0x300030, R38, 0xf8, !PT ;  /* 0x0030003013137812 */ /* 0x000fc400078ef826 */
[----:B------:R-:W-:Y:S02]  /*2f50*/  LOP3.LUT R48, R21, 0x300030, R46, 0xf8, !PT ;  /* 0x0030003015307812 */ /* 0x000fe400078ef82e */
[----:B------:R-:W-:Y:S02]  /*2f60*/  LOP3.LUT R57, R57, 0x300030, R54, 0xf8, !PT ;  /* 0x0030003039397812 */ /* 0x000fe400078ef836 */
        /* <DEDUP_REMOVED lines=103> */
.L_x_4125:
[----:B------:R-:W-:Y:S01]  /*35e0*/  @!P1 MOV R8, R58 ;  /* 0x0000003a00089202 */ /* 0x000fe20000000f00 */
[----:B------:R-:W-:Y:S01]  /*35f0*/  @!P1 VIADD R3, R37, UR5 ;  /* 0x0000000525039c36 */ /* 0x000fe20008000000 */
        /* <DEDUP_REMOVED lines=43> */
.L_x_4126:
        /* <DEDUP_REMOVED lines=10> */
.L_x_4122:
        /* <DEDUP_REMOVED lines=8> */
[----:B------:R-:W-:-:S04]  /*39d0*/  ISETP.NE.AND P0, PT, R10, RZ, PT ;  /* 0x000000ff0a00720c */ /* 0x000fc80003f05270 */
[----:B------:R-:W-:Y:S01]  /*39e0*/  ISETP.EQ.OR P0, PT, R34, 0x1, !P0 ;  /* 0x000000012200780c */ /* 0x000fe20004702670 */
[----:B0-----:R-:W-:-:S04]  /*39f0*/  UIMAD.WIDE.U32 UR6, UR5, 0x4, UR6 ;  /* 0x00000004050678a5 */ /* 0x001fc8000f8e0006 */
[----:B------:R-:W-:-:S04]  /*3a00*/  UIADD3 UR9, UP0, UPT, UR6, 0x2, URZ ;  /* 0x0000000206097890 */ /* 0x000fc8000ff1e0ff */
[----:B------:R-:W-:Y:S02]  /*3a10*/  UIADD3.X UR6, UPT, UPT, URZ, UR7, URZ, UP0, !UPT ;  /* 0x00000007ff067290 */ /* 0x000fe400087fe4ff */
[----:B------:R-:W-:-:S04]  /*3a20*/  IMAD.U32 R28, RZ, RZ, UR9 ;  /* 0x00000009ff1c7e24 */ /* 0x000fc8000f8e00ff */
[----:B-1----:R-:W-:-:S07]  /*3a30*/  IMAD.U32 R29, RZ, RZ, UR6 ;  /* 0x00000006ff1d7e24 */ /* 0x002fce000f8e00ff */
.L_x_4131:
[----:B------:R-:W-:Y:S01]  /*3a40*/  ISETP.NE.AND P1, PT, R3, UR5, PT ;  /* 0x0000000503007c0c */ /* 0x000fe2000bf25270 */
[----:B------:R-:W-:Y:S01]  /*3a50*/  IMAD.U32 R19, RZ, RZ, UR14 ;  /* 0x0000000eff137e24 */ /* 0x000fe2000f8e00ff */
[----:B------:R-:W2:Y:S11]  /*3a60*/  LDG.E.128.CONSTANT R32, desc[UR12][R24.64] ;  /* 0x0000000c18207981 */ /* 0x000eb6000c1e9d00 */
[----:B------:R-:W-:Y:S01]  /*3a70*/  @!P1 LEA R30, R8, R1, 0x3 ;  /* 0x00000001081e9211 */ /* 0x000fe200078e18ff */
[----:B------:R-:W-:Y:S01]  /*3a80*/  IMAD.WIDE R18, R19, 0x4, R24 ;  /* 0x0000000413127825 */ /* 0x000fe200078e0218 */
[----:B------:R0:W5:Y:S04]  /*3a90*/  @!P1 LDG.E.U16.CONSTANT R26, desc[UR12][R28.64] ;  /* 0x0000000c1c1a9981 */ /* 0x000168000c1e9500 */
[----:B------:R-:W3:Y:S01]  /*3aa0*/  @!P1 LDL.64 R30, [R30+0x8] ;  /* 0x000008001e1e9983 */ /* 0x000ee20000100a00 */
[----:B------:R-:W-:-:S03]  /*3ab0*/  IMAD.U32 R11, RZ, RZ, UR14 ;  /* 0x0000000eff0b7e24 */ /* 0x000fc6000f8e00ff */
[----:B------:R-:W4:Y:S01]  /*3ac0*/  LDG.E.128.CONSTANT R20, desc[UR12][R18.64] ;  /* 0x0000000c12147981 */ /* 0x000f22000c1e9d00 */
[----:B------:R-:W-:-:S05]  /*3ad0*/  IMAD.WIDE R10, R11, 0x4, R18 ;  /* 0x000000040b0a7825 */ /* 0x000fca00078e0212 */
[----:B------:R-:W4:Y:S01]  /*3ae0*/  LDG.E.128.CONSTANT R12, desc[UR12][R10.64] ;  /* 0x0000000c0a0c7981 */ /* 0x000f22000c1e9d00 */
[----:B------:R-:W-:-:S05]  /*3af0*/  @!P1 VIADD R17, R8, 0x1 ;  /* 0x0000000108119836 */ /* 0x000fca0000000000 */
[----:B------:R-:W-:Y:S02]  /*3b00*/  @!P1 MOV R8, R17 ;  /* 0x0000001100089202 */ /* 0x000fe40000000f00 */
[----:B------:R-:W-:Y:S01]  /*3b10*/  MOV R48, 0x3000 ;  /* 0x0000300000307802 */ /* 0x000fe20000000f00 */
[----:B------:R-:W-:Y:S01]  /*3b20*/  IMAD.MOV.U32 R16, RZ, RZ, 0x2400 ;  /* 0x00002400ff107424 */ /* 0x000fe200078e00ff */
[----:B------:R-:W-:Y:S01]  /*3b30*/  UISETP.NE.AND UP0, UPT, UR17, URZ, UPT ;  /* 0x000000ff1100728c */ /* 0x000fe2000bf05270 */
[----:B--2---:R-:W-:Y:S02]  /*3b40*/  LOP3.LUT R71, R32, 0x70007, RZ, 0xc0, !PT ;  /* 0x0007000720477812 */ /* 0x004fe400078ec0ff */
[----:B------:R-:W-:Y:S02]  /*3b50*/  SHF.R.U32.HI R67, RZ, 0x6, R32 ;  /* 0x00000006ff437819 */ /* 0x000fe40000011620 */
[C---:B------:R-:W-:Y:S02]  /*3b60*/  LOP3.LUT R72, R34.reuse, 0x70007, RZ, 0xc0, !PT ;  /* 0x0007000722487812 */ /* 0x040fe400078ec0ff */
[----:B------:R-:W-:-:S02]  /*3b70*/  LOP3.LUT R39, R34, 0x380038, RZ, 0xc0, !PT ;  /* 0x0038003822277812 */ /* 0x000fc400078ec0ff */
[----:B------:R-:W-:Y:S02]  /*3b80*/  SHF.R.U32.HI R68, RZ, 0x6, R34 ;  /* 0x00000006ff447819 */ /* 0x000fe40000011622 */
[----:B------:R-:W-:Y:S02]  /*3b90*/  LOP3.LUT R70, R33, 0x70007, RZ, 0xc0, !PT ;  /* 0x0007000721467812 */ /* 0x000fe400078ec0ff */
[----:B---3--:R-:W-:Y:S02]  /*3ba0*/  @!P1 PRMT R2, R30, 0x7610, R2 ;  /* 0x000076101e029816 */ /* 0x008fe40000000002 */
[----:B------:R-:W-:Y:S02]  /*3bb0*/  @!P1 PRMT R0, R31, 0x7610, R0 ;  /* 0x000076101f009816 */ /* 0x000fe40000000000 */
[----:B------:R-:W-:Y:S02]  /*3bc0*/  @!P1 PRMT R2, R2, 0x7610, R30 ;  /* 0x0000761002029816 */ /* 0x000fe4000000001e */
[----:B------:R-:W-:-:S02]  /*3bd0*/  LOP3.LUT R30, R32, 0x380038, RZ, 0xc0, !PT ;  /* 0x00380038201e7812 */ /* 0x000fc400078ec0ff */
[----:B------:R-:W-:Y:S02]  /*3be0*/  SHF.R.U32.HI R32, RZ, 0xf, R32 ;  /* 0x0000000fff207819 */ /* 0x000fe40000011620 */
[----:B------:R-:W-:Y:S02]  /*3bf0*/  @!P1 PRMT R0, R0, 0x7610, R31 ;  /* 0x0000761000009816 */ /* 0x000fe4000000001f */
[----:B------:R-:W-:Y:S02]  /*3c00*/  LOP3.LUT R36, R33, 0x380038, RZ, 0xc0, !PT ;  /* 0x0038003821247812 */ /* 0x000fe400078ec0ff */
[--C-:B------:R-:W-:Y:S02]  /*3c10*/  SHF.R.U32.HI R66, RZ, 0x6, R33.reuse ;  /* 0x00000006ff427819 */ /* 0x100fe40000011621 */
[----:B------:R-:W-:Y:S02]  /*3c20*/  SHF.R.U32.HI R37, RZ, 0xf, R33 ;  /* 0x0000000fff257819 */ /* 0x000fe40000011621 */
[----:B------:R-:W-:-:S02]  /*3c30*/  SHF.R.U32.HI R34, RZ, 0xf, R34 ;  /* 0x0000000fff227819 */ /* 0x000fc40000011622 */
[C---:B------:R-:W-:Y:S02]  /*3c40*/  LOP3.LUT R73, R35.reuse, 0x70007, RZ, 0xc0, !PT ;  /* 0x0007000723497812 */ /* 0x040fe400078ec0ff */
[----:B------:R-:W-:Y:S02]  /*3c50*/  LOP3.LUT R41, R35, 0x380038, RZ, 0xc0, !PT ;  /* 0x0038003823297812 */ /* 0x000fe400078ec0ff */
[--C-:B------:R-:W-:Y:S02]  /*3c60*/  SHF.R.U32.HI R69, RZ, 0x6, R35.reuse ;  /* 0x00000006ff457819 */ /* 0x100fe40000011623 */
[----:B------:R-:W-:Y:S02]  /*3c70*/  SHF.R.U32.HI R35, RZ, 0xf, R35 ;  /* 0x0000000fff237819 */ /* 0x000fe40000011623 */
        /* <DEDUP_REMOVED lines=19> */
[----:B------:R-:W-:-:S02]  /*3db0*/  LOP3.LUT R34, R32, 0x20002, R31, 0xf8, !PT ;  /* 0x0002000220227812 */ /* 0x000fc400078ef81f */
[----:B------:R-:W-:Y:S02]  /*3dc0*/  LOP3.LUT R31, R23, 0x20002, R46, 0xf8, !PT ;  /* 0x00020002171f7812 */ /* 0x000fe400078ef82e */
[----:B------:R-:W-:Y:S02]  /*3dd0*/  LOP3.LUT R45, R41, 0x64006400, RZ, 0xfc, !PT ;  /* 0x64006400292d7812 */ /* 0x000fe400078efcff */
[----:B------:R-:W-:Y:S02]  /*3de0*/  LOP3.LUT R54, R35, 0x20002, R52, 0xf8, !PT ;  /* 0x0002000223367812 */ /* 0x000fe400078ef834 */
[C---:B------:R-:W-:Y:S02]  /*3df0*/  LOP3.LUT R79, R14.reuse, 0x70007, RZ, 0xc0, !PT ;  /* 0x000700070e4f7812 */ /* 0x040fe400078ec0ff */
[----:B------:R-:W-:Y:S02]  /*3e00*/  LOP3.LUT R46, R14, 0x380038, RZ, 0xc0, !PT ;  /* 0x003800380e2e7812 */ /* 0x000fe400078ec0ff */
[----:B------:R-:W-:-:S02]  /*3e10*/  SHF.R.U32.HI R76, RZ, 0x6, R14 ;  /* 0x00000006ff4c7819 */ /* 0x000fc4000001160e */
[----:B------:R-:W-:Y:S02]  /*3e20*/  LOP3.LUT R41, R68, 0x380038, RZ, 0xc0, !PT ;  /* 0x0038003844297812 */ /* 0x000fe400078ec0ff */
[----:B------:R-:W-:Y:S02]  /*3e30*/  SHF.R.U32.HI R14, RZ, 0xd, R14 ;  /* 0x0000000dff0e7819 */ /* 0x000fe4000001160e */
[----:B------:R-:W-:Y:S02]  /*3e40*/  LOP3.LUT R65, R30, 0x64006400, RZ, 0xfc, !PT ;  /* 0x640064001e417812 */ /* 0x000fe400078efcff */
[----:B------:R-:W-:Y:S02]  /*3e50*/  LOP3.LUT R35, R36, 0x64006400, RZ, 0xfc, !PT ;  /* 0x6400640024237812 */ /* 0x000fe400078efcff */
[----:B------:R-:W-:Y:S02]  /*3e60*/  LOP3.LUT R37, R37, 0x10001, RZ, 0xc0, !PT ;  /* 0x0001000125257812 */ /* 0x000fe400078ec0ff */
[----:B------:R-:W-:-:S02]  /*3e70*/  SHF.R.U32.HI R77, RZ, 0xd, R12 ;  /* 0x0000000dff4d7819 */ /* 0x000fc4000001160c */
[----:B------:R-:W-:Y:S02]  /*3e80*/  LOP3.LUT R30, R67, 0x380038, RZ, 0xc0, !PT ;  /* 0x00380038431e7812 */ /* 0x000fe400078ec0ff */
[----:B------:R-:W-:Y:S02]  /*3e90*/  LOP3.LUT R43, R69, 0x380038, RZ, 0xc0, !PT ;  /* 0x00380038452b7812 */ /* 0x000fe400078ec0ff */
[----:B------:R-:W-:Y:S01]  /*3ea0*/  LOP3.LUT R41, R41, 0x64006400, RZ, 0xfc, !PT ;  /* 0x6400640029297812 */ /* 0x000fe200078efcff */
[----:B------:R-:W-:Y:S01]  /*3eb0*/  HFMA2 R64, R35, R48.H0_H0, -132, -132 ;  /* 0xd820d82023407431 */ /* 0x000fe20000040030 */
[----:B------:R-:W-:Y:S02]  /*3ec0*/  LOP3.LUT R14, R31, 0x40004, R14, 0xf8, !PT ;  /* 0x000400041f0e7812 */ /* 0x000fe400078ef80e */
[----:B------:R-:W-:Y:S02]  /*3ed0*/  LOP3.LUT R36, R66, 0x1c001c0, RZ, 0xc0, !PT ;  /* 0x01c001c042247812 */ /* 0x000fe400078ec0ff */
[----:B------:R-:W-:-:S02]  /*3ee0*/  LOP3.LUT R42, R37, 0x20002, R40, 0xf8, !PT ;  /* 0x00020002252a7812 */ /* 0x000fc400078ef828 */
[C---:B------:R-:W-:Y:S02]  /*3ef0*/  LOP3.LUT R78, R12.reuse, 0x70007, RZ, 0xc0, !PT ;  /* 0x000700070c4e7812 */ /* 0x040fe400078ec0ff */
[----:B------:R-:W-:Y:S02]  /*3f00*/  LOP3.LUT R32, R12, 0x380038, RZ, 0xc0, !PT ;  /* 0x003800380c207812 */ /* 0x000fe400078ec0ff */
[----:B------:R-:W-:Y:S02]  /*3f10*/  SHF.R.U32.HI R23, RZ, 0x6, R12 ;  /* 0x00000006ff177819 */ /* 0x000fe4000001160c */
[----:B------:R-:W-:Y:S02]  /*3f20*/  LOP3.LUT R77, R34, 0x40004, R77, 0xf8, !PT ;  /* 0x00040004224d7812 */ /* 0x000fe400078ef84d */
[----:B------:R-:W-:Y:S02]  /*3f30*/  LOP3.LUT R31, R67, 0x1c001c0, RZ, 0xc0, !PT ;  /* 0x01c001c0431f7812 */ /* 0x000fe400078ec0ff */
[----:B------:R-:W-:-:S02]  /*3f40*/  LOP3.LUT R49, R69, 0x1c001c0, RZ, 0xc0, !PT ;  /* 0x01c001c045317812 */ /* 0x000fc400078ec0ff */
[----:B------:R-:W-:Y:S02]  /*3f50*/  LOP3.LUT R61, R30, 0x64006400, RZ, 0xfc, !PT ;  /* 0x640064001e3d7812 */ /* 0x000fe400078efcff */
[C---:B------:R-:W-:Y:S02]  /*3f60*/  LOP3.LUT R75, R13.reuse, 0x70007, RZ, 0xc0, !PT ;  /* 0x000700070d4b7812 */ /* 0x040fe400078ec0ff */
[----:B------:R-:W-:Y:S02]  /*3f70*/  LOP3.LUT R40, R13, 0x380038, RZ, 0xc0, !PT ;  /* 0x003800380d287812 */ /* 0x000fe400078ec0ff */
[----:B------:R-:W-:Y:S02]  /*3f80*/  SHF.R.U32.HI R12, RZ, 0x6, R13 ;  /* 0x00000006ff0c7819 */ /* 0x000fe4000001160d */
[----:B------:R-:W-:Y:S02]  /*3f90*/  LOP3.LUT R34, R66, 0x380038, RZ, 0xc0, !PT ;  /* 0x0038003842227812 */ /* 0x000fe400078ec0ff */
[----:B------:R-:W-:-:S02]  /*3fa0*/  LOP3.LUT R30, R17, 0x380038, RZ, 0xc0, !PT ;  /* 0x00380038111e7812 */ /* 0x000fc400078ec0ff */
[----:B------:R-:W-:Y:S01]  /*3fb0*/  LOP3.LUT R35, R20, 0x380038, RZ, 0xc0, !PT ;  /* 0x0038003814237812 */ /* 0x000fe200078ec0ff */
[----:B------:R-:W-:Y:S01]  /*3fc0*/  HFMA2 R55, R41, R48.H0_H0, -132, -132 ;  /* 0xd820d82029377431 */ /* 0x000fe20000040030 */
[----:B------:R-:W-:Y:S02]  /*3fd0*/  SHF.R.U32.HI R13, RZ, 0xd, R13 ;  /* 0x0000000dff0d7819 */ /* 0x000fe4000001160d */
[----:B------:R-:W-:Y:S02]  /*3fe0*/  LOP3.LUT R47, R43, 0x64006400, RZ, 0xfc, !PT ;  /* 0x640064002b2f7812 */ /* 0x000fe400078efcff */
[----:B------:R-:W-:Y:S02]  /*3ff0*/  LOP3.LUT R43, R36, 0x64006400, RZ, 0xfc, !PT ;  /* 0x64006400242b7812 */ /* 0x000fe400078efcff */
        /* <DEDUP_REMOVED lines=229> */
.L_x_4129:
[----:B-----5:R-:W-:Y:S01]  /*4e50*/  @!P1 VIADD R3, R26, UR5 ;  /* 0x000000051a039c36 */ /* 0x020fe20008000000 */
[----:B------:R-:W-:Y:S01]  /*4e60*/  MOV R27, R25 ;  /* 0x00000019001b7202 */ /* 0x000fe20000000f00 */
[----:B------:R-:W-:Y:S01]  /*4e70*/  IMAD.MOV.U32 R26, RZ, RZ, R24 ;  /* 0x000000ffff1a7224 */ /* 0x000fe200078e0018 */
        /* <DEDUP_REMOVED lines=77> */
.L_x_4130:
        /* <DEDUP_REMOVED lines=10> */
.L_x_4128:
[----:B------:R-:W0:Y:S02]  /*53f0*/  LDCU UR6, c[0x0][0x3dc] ;  /* 0x00007b80ff0677ac */ /* 0x000e240008000800 */
[----:B0-----:R-:W-:-:S04]  /*5400*/  UISETP.LT.AND UP0, UPT, UR10, UR6, UPT ;  /* 0x000000060a00728c */ /* 0x001fc8000bf01270 */
[----:B------:R-:W-:-:S04]  /*5410*/  USEL UR10, UR10, UR6, UP0 ;  /* 0x000000060a0a7287 */ /* 0x000fc80008000000 */
[----:B------:R-:W-:-:S09]  /*5420*/  UISETP.GT.AND UP0, UPT, UR10, UR5, UPT ;  /* 0x000000050a00728c */ /* 0x000fd2000bf04270 */
[----:B------:R-:W-:Y:S05]  /*5430*/  BRA.U !UP0, `(.L_x_4132) ;  /* 0x0000000d08887547 */ /* 0x000fea000b800000 */
[----:B------:R-:W0:Y:S01]  /*5440*/  S2R R10, SR_CTAID.Y ;  /* 0x00000000000a7919 */ /* 0x000e220000002600 */
[----:B------:R-:W1:Y:S01]  /*5450*/  LDCU.64 UR6, c[0x0][0x3b8] ;  /* 0x00007700ff0677ac */ /* 0x000e620008000a00 */
[----:B------:R-:W0:Y:S01]  /*5460*/  LDC R11, c[0x0][0x3a8] ;  /* 0x0000ea00ff0b7b82 */ /* 0x000e220000000800 */
        /* <DEDUP_REMOVED lines=8> */
[----:B------:R-:W-:Y:S01]  /*54f0*/  IMAD.U32 R11, RZ, RZ, UR6 ;  /* 0x00000006ff0b7e24 */ /* 0x000fe2000f8e00ff */
[----:B------:R-:W-:Y:S01]  /*5500*/  ISETP.EQ.OR P0, PT, R10, 0x1, !P0 ;  /* 0x000000010a00780c */ /* 0x000fe20004702670 */
[----:B--2---:R-:W-:-:S12]  /*5510*/  IMAD.U32 R10, RZ, RZ, UR8 ;  /* 0x00000008ff0a7e24 */ /* 0x004fd8000f8e00ff */
.L_x_4135:
[----:B------:R-:W-:Y:S01]  /*5520*/  ISETP.NE.AND P1, PT, R3, UR5, PT ;  /* 0x0000000503007c0c */ /* 0x000fe2000bf25270 */
[----:B------:R-:W2:-:S12]  /*5530*/  LDG.E.128.CONSTANT R12, desc[UR12][R24.64] ;  /* 0x0000000c180c7981 */ /* 0x000e98000c1e9d00 */
[----:B------:R-:W-:Y:S01]  /*5540*/  @!P1 LEA R18, R8, R1, 0x3 ;  /* 0x0000000108129211 */ /* 0x000fe200078e18ff */
[----:B------:R0:W5:Y:S05]  /*5550*/  @!P1 LDG.E.U16.CONSTANT R20, desc[UR12][R10.64] ;  /* 0x0000000c0a149981 */ /* 0x00016a000c1e9500 */
[----:B------:R-:W3:Y:S01]  /*5560*/  @!P1 LDL.64 R18, [R18+0x8] ;  /* 0x0000080012129983 */ /* 0x000ee20000100a00 */
[----:B------:R-:W-:Y:S01]  /*5570*/  IMAD.MOV.U32 R16, RZ, RZ, 0x3400 ;  /* 0x00003400ff107424 */ /* 0x000fe200078e00ff */
[----:B------:R-:W-:-:S04]  /*5580*/  MOV R17, 0x2400 ;  /* 0x0000240000117802 */ /* 0x000fc80000000f00 */
[----:B------:R-:W-:Y:S01]  /*5590*/  PRMT R16, R17, 0x5410, R16 ;  /* 0x0000541011107816 */ /* 0x000fe20000000010 */
[----:B------:R-:W-:Y:S01]  /*55a0*/  IMAD.MOV.U32 R38, RZ, RZ, 0x2c00 ;  /* 0x00002c00ff267424 */ /* 0x000fe200078e00ff */
[----:B------:R-:W-:Y:S01]  /*55b0*/  UISETP.NE.AND UP0, UPT, UR17, URZ, UPT ;  /* 0x000000ff1100728c */ /* 0x000fe2000bf05270 */
[----:B------:R-:W-:Y:S01]  /*55c0*/  @!P1 VIADD R58, R8, 0x1 ;  /* 0x00000001083a9836 */ /* 0x000fe20000000000 */
[C---:B--2---:R-:W-:Y:S02]  /*55d0*/  LOP3.LUT R47, R13.reuse, 0x30003, RZ, 0xc0, !PT ;  /* 0x000300030d2f7812 */ /* 0x044fe400078ec0ff */
[C---:B------:R-:W-:Y:S02]  /*55e0*/  LOP3.LUT R21, R13.reuse, 0xc000c, RZ, 0xc0, !PT ;  /* 0x000c000c0d157812 */ /* 0x040fe400078ec0ff */
[C---:B------:R-:W-:Y:S02]  /*55f0*/  LOP3.LUT R31, R13.reuse, 0x300030, RZ, 0xc0, !PT ;  /* 0x003000300d1f7812 */ /* 0x040fe400078ec0ff */
[----:B------:R-:W-:-:S02]  /*5600*/  LOP3.LUT R40, R13, 0xc000c0, RZ, 0xc0, !PT ;  /* 0x00c000c00d287812 */ /* 0x000fc400078ec0ff */
[----:B------:R-:W-:Y:S02]  /*5610*/  SHF.R.U32.HI R48, RZ, 0x8, R13 ;  /* 0x00000008ff307819 */ /* 0x000fe4000001160d */
[----:B------:R-:W-:Y:S02]  /*5620*/  SHF.R.U32.HI R50, RZ, 0x8, R14 ;  /* 0x00000008ff327819 */ /* 0x000fe4000001160e */
[----:B------:R-:W-:Y:S02]  /*5630*/  LOP3.LUT R17, R12, 0x30003, RZ, 0xc0, !PT ;  /* 0x000300030c117812 */ /* 0x000fe400078ec0ff */
[----:B---3--:R-:W-:Y:S02]  /*5640*/  @!P1 PRMT R2, R18, 0x7610, R2 ;  /* 0x0000761012029816 */ /* 0x008fe40000000002 */
[----:B------:R-:W-:Y:S02]  /*5650*/  @!P1 PRMT R0, R19, 0x7610, R0 ;  /* 0x0000761013009816 */ /* 0x000fe40000000000 */
[----:B------:R-:W-:-:S02]  /*5660*/  @!P1 PRMT R2, R2, 0x7610, R18 ;  /* 0x0000761002029816 */ /* 0x000fc40000000012 */
[----:B------:R-:W-:Y:S02]  /*5670*/  @!P1 PRMT R0, R0, 0x7610, R19 ;  /* 0x0000761000009816 */ /* 0x000fe40000000013 */
        /* <DEDUP_REMOVED lines=89> */
[----:B------:R-:W-:Y:S02]  /*5c10*/  HADD2 R48, R12, -1026, -1026 ;  /* 0xe402e4020c307430 */ /* 0x000fe40000000000 */
[----:B------:R-:W-:Y:S02]  /*5c20*/  HADD2 R49, R49, -1026, -1026 ;  /* 0xe402e40231317430 */ /* 0x000fe40000000000 */
[----:B------:R-:W-:-:S02]  /*5c30*/  HADD2 R50, R50, -1026, -1026 ;  /* 0xe402e40232327430 */ /* 0x000fc40000000000 */
[----:B------:R-:W-:Y:S01]  /*5c40*/  HADD2 R47, R13, -1026, -1026 ;  /* 0xe402e4020d2f7430 */ /* 0x000fe20000000000 */
[----:B0-----:R-:W-:Y:S06]  /*5c50*/  BRA.U !UP0, `(.L_x_4133) ;  /* 0x0000000108a87547 */ /* 0x001fec000b800000 */
        /* <DEDUP_REMOVED lines=42> */
.L_x_4133:
[----:B------:R-:W-:Y:S01]  /*5f00*/  @!P1 IMAD.MOV.U32 R8, RZ, RZ, R58 ;  /* 0x000000ffff089224 */ /* 0x000fe200078e003a */
[----:B-----5:R-:W-:Y:S01]  /*5f10*/  @!P1 IADD3 R3, PT, PT, R20, UR5, RZ ;  /* 0x0000000514039c10 */ /* 0x020fe2000fffe0ff */
[----:B------:R-:W-:Y:S06]  /*5f20*/  @P0 BRA `(.L_x_4134) ;  /* 0x0000000000ac0947 */ /* 0x000fec0003800000 */
[----:B------:R-:W0:Y:S01]  /*5f30*/  LDS.128 R12, [UR4] ;  /* 0x00000004ff0c7984 */ /* 0x000e220008000c00 */
[----:B------:R-:W-:-:S03]  /*5f40*/  IMAD.MOV.U32 R55, RZ, RZ, R21 ;  /* 0x000000ffff377224 */ /* 0x000fc600078e0015 */
        /* <DEDUP_REMOVED lines=41> */
.L_x_4134:
[----:B------:R-:W-:Y:S01]  /*61e0*/  UIADD3 UR5, UPT, UPT, UR5, 0x10, URZ ;  /* 0x0000001005057890 */ /* 0x000fe2000fffe0ff */
[----:B------:R-:W-:Y:S01]  /*61f0*/  IADD3 R10, P1, PT, R10, 0x40, RZ ;  /* 0x000000400a0a7810 */ /* 0x000fe20007f3e0ff */
[----:B------:R-:W-:Y:S01]  /*6200*/  IMAD.U32 R13, RZ, RZ, UR14 ;  /* 0x0000000eff0d7e24 */ /* 0x000fe2000f8e00ff */
[----:B------:R-:W-:Y:S02]  /*6210*/  UIADD3 UR4, UPT, UPT, UR4, 0x20, URZ ;  /* 0x0000002004047890 */ /* 0x000fe4000fffe0ff */
[----:B------:R-:W-:Y:S01]  /*6220*/  UISETP.GE.AND UP0, UPT, UR5, UR10, UPT ;  /* 0x0000000a0500728c */ /* 0x000fe2000bf06270 */
[----:B------:R-:W-:Y:S01]  /*6230*/  IMAD.WIDE R24, R13, 0x4, R24 ;  /* 0x000000040d187825 */ /* 0x000fe200078e0218 */
[----:B------:R-:W-:-:S07]  /*6240*/  IADD3.X R11, PT, PT, RZ, R11, RZ, P1, !PT ;  /* 0x0000000bff0b7210 */ /* 0x000fce0000ffe4ff */
[----:B------:R-:W-:Y:S05]  /*6250*/  BRA.U !UP0, `(.L_x_4135) ;  /* 0xfffffff108b07547 */ /* 0x000fea000b83ffff */
.L_x_4132:
[----:B------:R-:W0:Y:S01]  /*6260*/  S2R R0, SR_CTAID.X ;  /* 0x0000000000007919 */ /* 0x000e220000002500 */
[----:B------:R-:W1:Y:S01]  /*6270*/  S2UR UR4, SR_CTAID.Y ;  /* 0x00000000000479c3 */ /* 0x000e620000002600 */
[----:B------:R-:W-:Y:S01]  /*6280*/  HMUL2 R7, R7, UR17.H0_H0 ;  /* 0x2000001107077c32 */ /* 0x000fe20008000000 */
[----:B------:R-:W0:Y:S06]  /*6290*/  S2R R3, SR_TID.X ;  /* 0x0000000000037919 */ /* 0x000e2c0000002100 */
[----:B------:R-:W2:Y:S01]  /*62a0*/  LDC.64 R10, c[0x0][0x3a0] ;  /* 0x0000e800ff0a7b82 */ /* 0x000ea20000000a00 */
[----:B-1----:R-:W-:Y:S01]  /*62b0*/  USHF.L.U32 UR4, UR4, 0x1, URZ ;  /* 0x0000000104047899 */ /* 0x002fe200080006ff */
[----:B0-----:R-:W-:-:S05]  /*62c0*/  IMAD R0, R0, 0x40, R3 ;  /* 0x0000004000007824 */ /* 0x001fca00078e0203 */
[----:B------:R-:W-:Y:S01]  /*62d0*/  MOV R3, UR4 ;  /* 0x0000000400037c02 */ /* 0x000fe20008000f00 */
        /* <DEDUP_REMOVED lines=12> */
[----:B------:R-:W-:-:S05]  /*63a0*/  IMAD.MOV.U32 R2, RZ, RZ, R10 ;  /* 0x000000ffff027224 */ /* 0x000fca00078e000a */
[----:B------:R-:W-:-:S07]  /*63b0*/  MOV R0, R2 ;  /* 0x0000000200007202 */ /* 0x000fce0000000f00 */
.L_x_4139:
[----:B------:R-:W0:Y:S02]  /*63c0*/  LDS R2, [R0] ;  /* 0x0000000000027984 */ /* 0x000e240000000800 */
[----:B0-----:R-:W-:-:S05]  /*63d0*/  HFMA2 R3, R2, 1, 1, R7 ;  /* 0x3c003c0002037831 */ /* 0x001fca0000000007 */
[----:B------:R-:W0:Y:S02]  /*63e0*/  ATOMS.CAST.SPIN P1, [R0], R2, R3 ;  /* 0x000000020000758d */ /* 0x000e240001820003 */
[----:B0-----:R-:W-:Y:S05]  /*63f0*/  @!P1 BRA `(.L_x_4139) ;  /* 0xfffffffc00f09947 */ /* 0x001fea000383ffff */
[----:B------:R-:W-:Y:S05]  /*6400*/  BRA `(.L_x_4137) ;  /* 0x00000000000c7947 */ /* 0x000fea0003800000 */
.L_x_4138:
[----:B------:R-:W2:Y:S02]  /*6410*/  LD.E R0, desc[UR12][R10.64] ;  /* 0x0000000c0a007980 */ /* 0x000ea4000c101900 */
[----:B--2---:R-:W-:-:S05]  /*6420*/  IADD3 R3, PT, PT, R7, R0, RZ ;  /* 0x0000000007037210 */ /* 0x004fca0007ffe0ff */
[----:B------:R0:W-:Y:S02]  /*6430*/  ST.E desc[UR12][R10.64], R3 ;  /* 0x000000030a007985 */ /* 0x0001e4000c10190c */
.L_x_4137:
[----:B------:R-:W-:Y:S05]  /*6440*/  BSYNC.RECONVERGENT B0 ;  /* 0x0000000000007941 */ /* 0x000fea0003800200 */
.L_x_4136:
[----:B------:R1:W-:Y:S01]  /*6450*/  ATOM.E.ADD.F16x2.RN.STRONG.GPU P1, RZ, desc[UR12][R10.64+0x4], R13 ;  /* 0x8000040d0aff79a2 */ /* 0x0003e2000c12e10c */
[----:B------:R-:W-:Y:S04]  /*6460*/  BSSY.RECONVERGENT B0, `(.L_x_4140) ;  /* 0x000000e000007945 */ /* 0x000fe80003800200 */
[----:B-1----:R-:W-:Y:S05]  /*6470*/  @P1 BRA `(.L_x_4141) ;  /* 0x0000000000301947 */ /* 0x002fea0003800000 */
[----:B------:R-:W1:Y:S02]  /*6480*/  QSPC.E.S P1, RZ, [R10+0x4] ;  /* 0x000004000aff73aa */ /* 0x000e640000020500 */
[----:B-1----:R-:W-:Y:S05]  /*6490*/  @!P1 BRA `(.L_x_4142) ;  /* 0x00000000001c9947 */ /* 0x002fea0003800000 */
[----:B------:R-:W-:-:S05]  /*64a0*/  IMAD.MOV.U32 R2, RZ, RZ, R10 ;  /* 0x000000ffff027224 */ /* 0x000fca00078e000a */
[----:B------:R-:W-:-:S07]  /*64b0*/  MOV R0, R2 ;  /* 0x0000000200007202 */ /* 0x000fce0000000f00 */
.L_x_4143:
[----:B------:R-:W0:Y:S02]  /*64c0*/  LDS R2, [R0+0x4] ;  /* 0x0000040000027984 */ /* 0x000e240000000800 */
[----:B0-----:R-:W-:-:S05]  /*64d0*/  HADD2 R3, R2, R13 ;  /* 0x0000000d02037230 */ /* 0x001fca0000000000 */
[----:B------:R-:W0:Y:S02]  /*64e0*/  ATOMS.CAST.SPIN P1, [R0+0x4], R2, R3 ;  /* 0x000004020000758d */ /* 0x000e240001820003 */
[----:B0-----:R-:W-:Y:S05]  /*64f0*/  @!P1 BRA `(.L_x_4143) ;  /* 0xfffffffc00f09947 */ /* 0x001fea000383ffff */
[----:B------:R-:W-:Y:S05]  /*6500*/  BRA `(.L_x_4141) ;  /* 0x00000000000c7947 */ /* 0x000fea0003800000 */
.L_x_4142:
[----:B------:R-:W0:Y:S02]  /*6510*/  LD.E R0, desc[UR12][R10.64+0x4] ;  /* 0x0000040c0a007980 */ /* 0x000e24000c101900 */
[----:B0-----:R-:W-:-:S05]  /*6520*/  IMAD.IADD R3, R13, 0x1, R0 ;  /* 0x000000010d037824 */ /* 0x001fca00078e0200 */
[----:B------:R1:W-:Y:S02]  /*6530*/  ST.E desc[UR12][R10.64+0x4], R3 ;  /* 0x000004030a007985 */ /* 0x0003e4000c10190c */
.L_x_4141:
[----:B------:R-:W-:Y:S05]  /*6540*/  BSYNC.RECONVERGENT B0 ;  /* 0x0000000000007941 */ /* 0x000fea0003800200 */
.L_x_4140:
        /* <DEDUP_REMOVED lines=12> */
.L_x_4147:
[----:B------:R-:W0:Y:S02]  /*6610*/  LDS R2, [R0] ;  /* 0x0000000000027984 */ /* 0x000e240000000800 */
[----:B0-----:R-:W-:-:S05]  /*6620*/  HFMA2 R3, R2, 1, 1, R5 ;  /* 0x3c003c0002037831 */ /* 0x001fca0000000005 */
[----:B------:R-:W0:Y:S02]  /*6630*/  ATOMS.CAST.SPIN P0, [R0], R2, R3 ;  /* 0x000000020000758d */ /* 0x000e240001800003 */
[----:B0-----:R-:W-:Y:S05]  /*6640*/  @!P0 BRA `(.L_x_4147) ;  /* 0xfffffffc00f08947 */ /* 0x001fea000383ffff */
[----:B------:R-:W-:Y:S05]  /*6650*/  BRA `(.L_x_4145) ;  /* 0x00000000000c7947 */ /* 0x000fea0003800000 */
.L_x_4146:
[----:B------:R-:W2:Y:S02]  /*6660*/  LD.E R0, desc[UR12][R10.64] ;  /* 0x0000000c0a007980 */ /* 0x000ea4000c101900 */
[----:B--2---:R-:W-:-:S05]  /*6670*/  IMAD.IADD R3, R5, 0x1, R0 ;  /* 0x0000000105037824 */ /* 0x004fca00078e0200 */
[----:B------:R0:W-:Y:S02]  /*6680*/  ST.E desc[UR12][R10.64], R3 ;  /* 0x000000030a007985 */ /* 0x0001e4000c10190c */
.L_x_4145:
[----:B------:R-:W-:Y:S05]  /*6690*/  BSYNC.RECONVERGENT B0 ;  /* 0x0000000000007941 */ /* 0x000fea0003800200 */
.L_x_4144:
[----:B------:R1:W-:Y:S02]  /*66a0*/  ATOM.E.ADD.F16x2.RN.STRONG.GPU P0, RZ, desc[UR12][R10.64+0x4], R9 ;  /* 0x800004090aff79a2 */ /* 0x0003e4000c10e10c */
[----:B-1----:R-:W-:Y:S05]  /*66b0*/  @P0 EXIT ;  /* 0x000000000000094d */ /* 0x002fea0003800000 */
[----:B------:R-:W1:Y:S02]  /*66c0*/  QSPC.E.S P0, RZ, [R10+0x4] ;  /* 0x000004000aff73aa */ /* 0x000e640000000500 */
[----:B-1----:R-:W-:Y:S05]  /*66d0*/  @!P0 BRA `(.L_x_4148) ;  /* 0x00000000001c8947 */ /* 0x002fea0003800000 */
[----:B------:R-:W-:-:S04]  /*66e0*/  MOV R2, R10 ;  /* 0x0000000a00027202 */ /* 0x000fc80000000f00 */
[----:B------:R-:W-:-:S07]  /*66f0*/  MOV R0, R2 ;  /* 0x0000000200007202 */ /* 0x000fce0000000f00 */
.L_x_4149:
[----:B------:R-:W0:Y:S02]  /*6700*/  LDS R2, [R0+0x4] ;  /* 0x0000040000027984 */ /* 0x000e240000000800 */
[----:B0-----:R-:W-:-:S05]  /*6710*/  HADD2 R3, R2, R9 ;  /* 0x0000000902037230 */ /* 0x001fca0000000000 */
[----:B------:R-:W0:Y:S02]  /*6720*/  ATOMS.CAST.SPIN P0, [R0+0x4], R2, R3 ;  /* 0x000004020000758d */ /* 0x000e240001800003 */
[----:B0-----:R-:W-:Y:S05]  /*6730*/  @!P0 BRA `(.L_x_4149) ;  /* 0xfffffffc00f08947 */ /* 0x001fea000383ffff */
[----:B------:R-:W-:Y:S05]  /*6740*/  EXIT ;  /* 0x000000000000794d */ /* 0x000fea0003800000 */
.L_x_4148:
[----:B------:R-:W0:Y:S02]  /*6750*/  LD.E R0, desc[UR12][R10.64+0x4] ;  /* 0x0000040c0a007980 */ /* 0x000e24000c101900 */
[----:B0-----:R-:W-:-:S05]  /*6760*/  IMAD.IADD R3, R9, 0x1, R0 ;  /* 0x0000000109037824 */ /* 0x001fca00078e0200 */
[----:B------:R-:W-:Y:S01]  /*6770*/  ST.E desc[UR12][R10.64+0x4], R3 ;  /* 0x000004030a007985 */ /* 0x000fe2000c10190c */
[----:B------:R-:W-:Y:S05]  /*6780*/  EXIT ;  /* 0x000000000000794d */ /* 0x000fea0003800000 */
.L_x_4150:
        /* <DEDUP_REMOVED lines=15> */
.L_x_5339:


//--------------------- .text._Z23gemm_half_q_half_kernelILi2ELi128ELb1ELb1ELi64EEvPK6__halfPKjS4_S2_PS0_iiiiPKtS7_iiiiiibS2_i --------------------------
	.section	.text._Z23gemm_half_q_half_kernelILi2ELi128ELb1ELb1ELi64EEvPK6__halfPKjS4_S2_PS0_iiiiPKtS7_iiiiiibS2_i,"ax",@progbits
	.align	128
        .global         _Z23gemm_half_q_half_kernelILi2ELi128ELb1ELb1ELi64EEvPK6__halfPKjS4_S2_PS0_iiiiPKtS7_iiiiiibS2_i
        .type           _Z23gemm_half_q_half_kernelILi2ELi128ELb1ELb1ELi64EEvPK6__halfPKjS4_S2_PS0_iiiiPKtS7_iiiiiibS2_i,@function
        .size           _Z23gemm_half_q_half_kernelILi2ELi128ELb1ELb1ELi64EEvPK6__halfPKjS4_S2_PS0_iiiiPKtS7_iiiiiibS2_i,(.L_x_5340 - _Z23gemm_half_q_half_kernelILi2ELi128ELb1ELb1ELi64EEvPK6__halfPKjS4_S2_PS0_iiiiPKtS7_iiiiiibS2_i)
        .other          _Z23gemm_half_q_half_kernelILi2ELi128ELb1ELb1ELi64EEvPK6__halfPKjS4_S2_PS0_iiiiPKtS7_iiiiiibS2_i,@"STO_CUDA_ENTRY STV_DEFAULT"
_Z23gemm_half_q_half_kernelILi2ELi128ELb1ELb1ELi64EEvPK6__halfPKjS4_S2_PS0_iiiiPKtS7_iiiiiibS2_i:
.text._Z23gemm_half_q_half_kernelILi2ELi128ELb1ELb1ELi64EEvPK6__halfPKjS4_S2_PS0_iiiiPKtS7_iiiiiibS2_i:
[----:B------:R-:W0:Y:S01]  /*0000*/  LDC R1, c[0x0][0x37c] ;  /* 0x0000df00ff017b82 */ /* 0x000e220000000800 */
[----:B------:R-:W1:Y:S07]  /*0010*/  S2R R5, SR_CTAID.Y ;  /* 0x0000000000057919 */ /* 0x000e6e0000002600 */
[----:B------:R-:W1:Y:S01]  /*0020*/  LDC R0, c[0x0][0x3a8] ;  /* 0x0000ea00ff007b82 */ /* 0x000e620000000800 */
[----:B0-----:R-:W-:-:S04]  /*0030*/  IADD3 R1, PT, PT, R1, -0x10, RZ ;  /* 0xfffffff001017810 */ /* 0x001fc80007ffe0ff */
[----:B------:R-:W-:Y:S01]  /*0040*/  R2UR UR23, R1 ;  /* 0x00000000011772ca */ /* 0x000fe200000e0000 */
        /* <DEDUP_REMOVED lines=30> */
[----:B---3--:R-:W-:-:S12]  /*0230*/  USHF.L.U32 UR4, UR4, 0x8, URZ ;  /* 0x0000000804047899 */ /* 0x008fd800080006ff */
        /* <DEDUP_REMOVED lines=31> */
.L_x_4156:
        /* <DEDUP_REMOVED lines=32> */
.L_x_4155:
        /* <DEDUP_REMOVED lines=20> */
.L_x_4157:
[----:B------:R-:W-:-:S13]  /*0770*/  ISETP.EQ.AND P1, PT, R16, RZ, PT ;  /* 0x000000ff1000720c */ /* 0x000fda0003f22270 */
[----:B------:R-:W-:Y:S05]  /*0780*/  @!P0 BRA P1, `(.L_x_4152) ;  /* 0x0000000400788947 */ /* 0x000fea0000800000 */
.L_x_4154:
        /* <DEDUP_REMOVED lines=12> */
.L_x_4153:
        /* <DEDUP_REMOVED lines=16> */
.L_x_4160:
        /* <DEDUP_REMOVED lines=32> */
.L_x_4159:
        /* <DEDUP_REMOVED lines=21> */
.L_x_4161:
[----:B------:R-:W-:-:S13]  /*0ca0*/  ISETP.NE.OR P0, PT, R4, RZ, P0 ;  /* 0x000000ff0400720c */ /* 0x000fda0000705670 */
[----:B------:R-:W-:Y:S05]  /*0cb0*/  @!P0 BRA `(.L_x_4152) ;  /* 0x00000000002c8947 */ /* 0x000fea0003800000 */
.L_x_4158:
        /* <DEDUP_REMOVED lines=11> */
.L_x_4152:
[----:B0-----:R-:W-:Y:S05]  /*0d70*/  BSYNC.RECONVERGENT B0 ;  /* 0x0000000000007941 */ /* 0x001fea0003800200 */
.L_x_4151:
[----:B------:R-:W0:Y:S01]  /*0d80*/  LDCU UR14, c[0x0][0x3ac] ;  /* 0x00007580ff0e77ac */ /* 0x000e220008000800 */
[----:B------:R-:W-:-:S04]  /*0d90*/  LEA R4, R2, UR4, 0x2 ;  /* 0x0000000402047c11 */ /* 0x000fc8000f8e10ff */
[----:B0-----:R-:W-:-:S13]  /*0da0*/  ISETP.GE.AND P0, PT, R4, UR14, PT ;  /* 0x0000000e04007c0c */ /* 0x001fda000bf06270 */
[----:B------:R-:W-:Y:S05]  /*0db0*/  @P0 EXIT ;  /* 0x000000000000094d */ /* 0x000fea0003800000 */
[----:B------:R-:W0:Y:S02]  /*0dc0*/  LDCU.U8 UR5, c[0x0][0x3e0] ;  /* 0x00007c00ff0577ac */ /* 0x000e240008000000 */
[----:B0-----:R-:W-:-:S04]  /*0dd0*/  UPRMT UR5, UR5, 0x8880, URZ ;  /* 0x0000888005057896 */ /* 0x001fc800080000ff */
[----:B------:R-:W-:-:S04]  /*0de0*/  UISETP.NE.AND UP0, UPT, UR5, URZ, UPT ;  /* 0x000000ff0500728c */ /* 0x000fc8000bf05270 */
[----:B------:R-:W-:-:S09]  /*0df0*/  UISETP.NE.OR UP0, UPT, UR16, URZ, !UP0 ;  /* 0x000000ff1000728c */ /* 0x000fd2000c705670 */
[----:B------:R-:W-:Y:S05]  /*0e00*/  BRA.U UP0, `(.L_x_4162) ;  /* 0x0000000100c07547 */ /* 0x000fea000b800000 */
        /* <DEDUP_REMOVED lines=12> */
.L_x_4165:
[C---:B--2---:R-:W-:Y:S01]  /*0ed0*/  IADD3 R9, PT, PT, R5.reuse, UR14, RZ ;  /* 0x0000000e05097c10 */ /* 0x044fe2000fffe0ff */
[--C-:B01----:R-:W-:Y:S01]  /*0ee0*/  IMAD.WIDE R6, R5, 0x2, R14.reuse ;  /* 0x0000000205067825 */ /* 0x103fe200078e020e */
[----:B------:R-:W-:Y:S02]  /*0ef0*/  IADD3 R16, PT, PT, R16, 0x4, RZ ;  /* 0x0000000410107810 */ /* 0x000fe40007ffe0ff */
[C---:B------:R-:W-:Y:S01]  /*0f00*/  IADD3 R11, PT, PT, R9.reuse, UR14, RZ ;  /* 0x0000000e090b7c10 */ /* 0x040fe2000fffe0ff */
[--C-:B------:R-:W-:Y:S01]  /*0f10*/  IMAD.WIDE R8, R9, 0x2, R14.reuse ;  /* 0x0000000209087825 */ /* 0x100fe200078e020e */
[----:B------:R2:W-:Y:S01]  /*0f20*/  STG.E.64 desc[UR20][R6.64], RZ ;  /* 0x000000ff06007986 */ /* 0x0005e2000c101b14 */
[----:B------:R-:W-:Y:S02]  /*0f30*/  ISETP.GE.AND P1, PT, R16, -0x3, PT ;  /* 0xfffffffd1000780c */ /* 0x000fe40003f26270 */
[C---:B------:R-:W-:Y:S01]  /*0f40*/  IADD3 R17, PT, PT, R11.reuse, UR14, RZ ;  /* 0x0000000e0b117c10 */ /* 0x040fe2000fffe0ff */
[--C-:B------:R-:W-:Y:S01]  /*0f50*/  IMAD.WIDE R10, R11, 0x2, R14.reuse ;  /* 0x000000020b0a7825 */ /* 0x100fe200078e020e */
[----:B------:R2:W-:Y:S02]  /*0f60*/  STG.E.64 desc[UR20][R8.64], RZ ;  /* 0x000000ff08007986 */ /* 0x0005e4000c101b14 */
[C---:B------:R-:W-:Y:S01]  /*0f70*/  IADD3 R5, PT, PT, R17.reuse, UR14, RZ ;  /* 0x0000000e11057c10 */ /* 0x040fe2000fffe0ff */
[----:B------:R-:W-:Y:S01]  /*0f80*/  IMAD.WIDE R12, R17, 0x2, R14 ;  /* 0x00000002110c7825 */ /* 0x000fe200078e020e */
[----:B------:R2:W-:Y:S04]  /*0f90*/  STG.E.64 desc[UR20][R10.64], RZ ;  /* 0x000000ff0a007986 */ /* 0x0005e8000c101b14 */
[----:B------:R2:W-:Y:S01]  /*0fa0*/  STG.E.64 desc[UR20][R12.64], RZ ;  /* 0x000000ff0c007986 */ /* 0x0005e2000c101b14 */
[----:B------:R-:W-:Y:S05]  /*0fb0*/  @!P1 BRA `(.L_x_4165) ;  /* 0xfffffffc00c49947 */ /* 0x000fea000383ffff */
.L_x_4164:
[----:B--2---:R-:W-:-:S04]  /*0fc0*/  IADD3 R6, PT, PT, RZ, -R16, RZ ;  /* 0x80000010ff067210 */ /* 0x004fc80007ffe0ff */
[----:B------:R-:W-:-:S13]  /*0fd0*/  ISETP.GT.AND P1, PT, R6, 0x1, PT ;  /* 0x000000010600780c */ /* 0x000fda0003f24270 */
[----:B------:R-:W-:Y:S05]  /*0fe0*/  @!P1 BRA `(.L_x_4166) ;  /* 0x0000000000249947 */ /* 0x000fea0003800000 */
[----:B-1----:R-:W0:Y:S01]  /*0ff0*/  LDC.64 R8, c[0x0][0x3a0] ;  /* 0x0000e800ff087b82 */ /* 0x002e220000000a00 */
[C---:B------:R-:W-:Y:S02]  /*1000*/  IADD3 R11, PT, PT, R5.reuse, UR14, RZ ;  /* 0x0000000e050b7c10 */ /* 0x040fe4000fffe0ff */
[----:B------:R-:W-:Y:S02]  /*1010*/  PLOP3.LUT P0, PT, PT, PT, PT, 0x8, 0x80 ;  /* 0x000000000080781c */ /* 0x000fe40003f0e170 */
[----:B------:R-:W-:Y:S01]  /*1020*/  IADD3 R16, PT, PT, R16, 0x2, RZ ;  /* 0x0000000210107810 */ /* 0x000fe20007ffe0ff */
[----:B0-----:R-:W-:Y:S01]  /*1030*/  IMAD.WIDE R6, R5, 0x2, R8 ;  /* 0x0000000205067825 */ /* 0x001fe200078e0208 */
[----:B------:R-:W-:-:S03]  /*1040*/  IADD3 R5, PT, PT, R11, UR14, RZ ;  /* 0x0000000e0b057c10 */ /* 0x000fc6000fffe0ff */
[----:B------:R-:W-:Y:S01]  /*1050*/  IMAD.WIDE R8, R11, 0x2, R8 ;  /* 0x000000020b087825 */ /* 0x000fe200078e0208 */
[----:B------:R0:W-:Y:S04]  /*1060*/  STG.E.64 desc[UR20][R6.64], RZ ;  /* 0x000000ff06007986 */ /* 0x0001e8000c101b14 */
[----:B------:R0:W-:Y:S02]  /*1070*/  STG.E.64 desc[UR20][R8.64], RZ ;  /* 0x000000ff08007986 */ /* 0x0001e4000c101b14 */
.L_x_4166:
[----:B------:R-:W-:-:S13]  /*1080*/  ISETP.NE.OR P0, PT, R16, RZ, P0 ;  /* 0x000000ff1000720c */ /* 0x000fda0000705670 */
[----:B------:R-:W-:Y:S05]  /*1090*/  @!P0 BRA `(.L_x_4162) ;  /* 0x00000000001c8947 */ /* 0x000fea0003800000 */
.L_x_4163:
[----:B01----:R-:W0:Y:S02]  /*10a0*/  LDC.64 R6, c[0x0][0x3a0] ;  /* 0x0000e800ff067b82 */ /* 0x003e240000000a00 */
.L_x_4167:
[C---:B0-----:R-:W-:Y:S01]  /*10b0*/  IMAD.WIDE R8, R5.reuse, 0x2, R6 ;  /* 0x0000000205087825 */ /* 0x041fe200078e0206 */
[----:B------:R-:W-:Y:S02]  /*10c0*/  IADD3 R16, PT, PT, R16, 0x1, RZ ;  /* 0x0000000110107810 */ /* 0x000fe40007ffe0ff */
[----:B------:R-:W-:Y:S02]  /*10d0*/  IADD3 R5, PT, PT, R5, UR14, RZ ;  /* 0x0000000e05057c10 */ /* 0x000fe4000fffe0ff */
[----:B------:R2:W-:Y:S01]  /*10e0*/  STG.E.64 desc[UR20][R8.64], RZ ;  /* 0x000000ff08007986 */ /* 0x0005e2000c101b14 */
[----:B------:R-:W-:-:S13]  /*10f0*/  ISETP.NE.AND P0, PT, R16, RZ, PT ;  /* 0x000000ff1000720c */ /* 0x000fda0003f05270 */
[----:B--2---:R-:W-:Y:S05]  /*1100*/  @P0 BRA `(.L_x_4167) ;  /* 0xfffffffc00e80947 */ /* 0x004fea000383ffff */
.L_x_4162:
        /* <DEDUP_REMOVED lines=33> */
.L_x_4169:
        /* <DEDUP_REMOVED lines=45> */
.L_x_4168:
[----:B------:R-:W-:Y:S01]  /*15f0*/  UISETP.GT.AND UP4, UPT, UR9, UR17, UPT ;  /* 0x000000110900728c */ /* 0x000fe2000bf84270 */
[----:B------:R-:W-:Y:S01]  /*1600*/  UMOV UR4, URZ ;  /* 0x000000ff00047c82 */ /* 0x000fe20008000000 */
[----:B------:R-:W-:Y:S01]  /*1610*/  UMOV UR6, URZ ;  /* 0x000000ff00067c82 */ /* 0x000fe20008000000 */
[----:B------:R-:W-:Y:S01]  /*1620*/  UMOV UR7, URZ ;  /* 0x000000ff00077c82 */ /* 0x000fe20008000000 */
[----:B------:R-:W-:-:S05]  /*1630*/  UMOV UR8, URZ ;  /* 0x000000ff00087c82 */ /* 0x000fca0008000000 */
        /* <DEDUP_REMOVED lines=9> */
.L_x_4170:
        /* <DEDUP_REMOVED lines=9> */
.L_x_4171:
        /* <DEDUP_REMOVED lines=9> */
.L_x_4172:
        /* <DEDUP_REMOVED lines=9> */
.L_x_4173:
        /* <DEDUP_REMOVED lines=9> */
.L_x_4174:
[----:B------:R-:W-:Y:S01]  /*1910*/  VIMNMX R0, PT, PT, R0, UR17, PT ;  /* 0x0000001100007c48 */ /* 0x000fe2000bfe0100 */
[----:B------:R-:W-:Y:S01]  /*1920*/  ULEA UR5, UR19, UR5, 0x3 ;  /* 0x0000000513057291 */ /* 0x000fe2000f8e18ff */
[----:B------:R-:W-:Y:S02]  /*1930*/  PRMT R29, RZ, 0x5410, RZ ;  /* 0x00005410ff1d7816 */ /* 0x000fe400000000ff */
[----:B------:R-:W-:Y:S01]  /*1940*/  ISETP.GT.AND P0, PT, R0, UR9, PT ;  /* 0x0000000900007c0c */ /* 0x000fe2000bf04270 */
[----:B------:R-:W-:Y:S01]  /*1950*/  UIADD3 UR4, UPT, UPT, UR6, UR5, UR4 ;  /* 0x0000000506047290 */ /* 0x000fe2000fffe004 */
[----:B------:R-:W-:Y:S02]  /*1960*/  PRMT R28, RZ, 0x5410, RZ ;  /* 0x00005410ff1c7816 */ /* 0x000fe400000000ff */
[----:B------:R-:W-:Y:S01]  /*1970*/  PRMT R27, RZ, 0x5410, RZ ;  /* 0x00005410ff1b7816 */ /* 0x000fe200000000ff */
[----:B------:R-:W-:Y:S01]  /*1980*/  UIADD3 UR4, UPT, UPT, UR8, UR4, UR7 ;  /* 0x0000000408047290 */ /* 0x000fe2000fffe007 */
[----:B------:R-:W-:-:S03]  /*1990*/  PRMT R26, RZ, 0x5410, RZ ;  /* 0x00005410ff1a7816 */ /* 0x000fc600000000ff */
[----:B------:R-:W-:-:S04]  /*19a0*/  UIMAD UR5, UR4, UR14, URZ ;  /* 0x0000000e040572a4 */ /* 0x000fc8000f8e02ff */
[----:B------:R-:W-:Y:S08]  /*19b0*/  @!P0 BRA `(.L_x_4175) ;  /* 0x0000004c00248947 */ /* 0x000ff00003800000 */
[----:B------:R-:W-:Y:S01]  /*19c0*/  MOV R6, UR12 ;  /* 0x0000000c00067c02 */ /* 0x000fe20008000f00 */
[----:B------:R-:W2:Y:S01]  /*19d0*/  LDL.64 R8, [R1] ;  /* 0x0000000001087983 */ /* 0x000ea20000100a00 */
[----:B------:R-:W-:Y:S01]  /*19e0*/  MOV R7, UR13 ;  /* 0x0000000d00077c02 */ /* 0x000fe20008000f00 */
[----:B------:R-:W0:Y:S01]  /*19f0*/  S2UR UR7, SR_CgaCtaId ;  /* 0x00000000000779c3 */ /* 0x000e220000008800 */
[----:B------:R-:W1:Y:S03]  /*1a00*/  LDCU.64 UR12, c[0x0][0x388] ;  /* 0x00007100ff0c77ac */ /* 0x000e660008000a00 */
[----:B------:R-:W3:Y:S01]  /*1a10*/  LDG.E.U16.CONSTANT R6, desc[UR20][R6.64+0x2] ;  /* 0x0000021406067981 */ /* 0x000ee2000c1e9500 */
[----:B------:R-:W-:Y:S02]  /*1a20*/  USHF.R.S32.HI UR8, URZ, 0x1f, UR5 ;  /* 0x0000001fff087899 */ /* 0x000fe40008011405 */
[----:B------:R-:W-:Y:S01]  /*1a30*/  IADD3 R0, P0, PT, R4, UR5, RZ ;  /* 0x0000000504007c10 */ /* 0x000fe2000ff1e0ff */
[----:B------:R-:W-:Y:S01]  /*1a40*/  UISETP.LT.AND UP0, UPT, UR15, UR17, UPT ;  /* 0x000000110f00728c */ /* 0x000fe2000bf01270 */
[----:B------:R-:W-:Y:S01]  /*1a50*/  PRMT R2, R30, 0x9910, RZ ;  /* 0x000099101e027816 */ /* 0x000fe200000000ff */
[----:B------:R-:W-:Y:S01]  /*1a60*/  UIMAD.WIDE.U32 UR10, UR16, 0x100, UR10 ;  /* 0x00000100100a78a5 */ /* 0x000fe2000f8e000a */
[----:B------:R-:W-:Y:S01]  /*1a70*/  LEA.HI.X.SX32 R5, R4, UR8, 0x1, P0 ;  /* 0x0000000804057c11 */ /* 0x000fe200080f0eff */
[----:B------:R-:W-:Y:S01]  /*1a80*/  UMOV UR6, 0x400 ;  /* 0x0000040000067882 */ /* 0x000fe20000000000 */
[----:B------:R-:W-:Y:S01]  /*1a90*/  ISETP.NE.AND P0, PT, R2, RZ, PT ;  /* 0x000000ff0200720c */ /* 0x000fe20003f05270 */
[----:B------:R-:W-:Y:S01]  /*1aa0*/  USEL UR15, UR15, UR17, UP0 ;  /* 0x000000110f0f7287 */ /* 0x000fe20008000000 */
[----:B------:R-:W-:Y:S01]  /*1ab0*/  PRMT R29, R29, 0x5410, RZ ;  /* 0x000054101d1d7816 */ /* 0x000fe200000000ff */
[----:B------:R-:W-:Y:S01]  /*1ac0*/  UIADD3 UR10, UP0, UPT, UR10, 0x2, URZ ;  /* 0x000000020a0a7890 */ /* 0x000fe2000ff1e0ff */
[----:B------:R-:W4:Y:S01]  /*1ad0*/  LDCU UR14, c[0x0][0x3ac] ;  /* 0x00007580ff0e77ac */ /* 0x000f220008000800 */
[----:B-1----:R-:W-:-:S02]  /*1ae0*/  LEA R4, P1, R0, UR12, 0x2 ;  /* 0x0000000c00047c11 */ /* 0x002fc4000f8210ff */
[----:B------:R-:W-:Y:S02]  /*1af0*/  ISETP.EQ.OR P0, PT, R3, 0x1, !P0 ;  /* 0x000000010300780c */ /* 0x000fe40004702670 */
[----:B------:R-:W-:Y:S01]  /*1b00*/  LEA.HI.X R5, R0, UR13, R5, 0x2, P1 ;  /* 0x0000000d00057c11 */ /* 0x000fe200088f1405 */
[----:B0-----:R-:W-:Y:S02]  /*1b10*/  ULEA UR6, UR7, UR6, 0x18 ;  /* 0x0000000607067291 */ /* 0x001fe4000f8ec0ff */
[----:B------:R-:W-:Y:S02]  /*1b20*/  UIADD3.X UR11, UPT, UPT, URZ, UR11, URZ, UP0, !UPT ;  /* 0x0000000bff0b7290 */ /* 0x000fe400087fe4ff */
[----:B------:R-:W-:Y:S01]  /*1b30*/  UIADD3 UR8, UPT, UPT, UR6, 0x80, URZ ;  /* 0x0000008006087890 */ /* 0x000fe2000fffe0ff */
[----:B---3--:R-:W-:Y:S02]  /*1b40*/  R2UR UR4, R6 ;  /* 0x00000000060472ca */ /* 0x008fe400000e0000 */
[----:B--2---:R-:W-:-:S02]  /*1b50*/  PRMT R13, R8, 0x5432, R8 ;  /* 0x00005432080d7816 */ /* 0x004fc40000000008 */
[----:B------:R-:W-:-:S09]  /*1b60*/  PRMT R12, R9, 0x5432, R9 ;  /* 0x00005432090c7816 */ /* 0x000fd20000000009 */
[----:B------:R-:W-:-:S03]  /*1b70*/  UIADD3 UR5, UPT, UPT, UR9, UR4, URZ ;  /* 0x0000000409057290 */ /* 0x000fc6000fffe0ff */
[----:B----4-:R-:W-:-:S09]  /*1b80*/  UMOV UR4, URZ ;  /* 0x000000ff00047c82 */ /* 0x010fd20008000000 */
.L_x_4184:
[----:B------:R-:W-:Y:S02]  /*1b90*/  MOV R2, R4 ;  /* 0x0000000400027202 */ /* 0x000fe40000000f00 */
[----:B------:R-:W-:-:S05]  /*1ba0*/  MOV R3, R5 ;  /* 0x0000000500037202 */ /* 0x000fca0000000f00 */
[----:B------:R-:W2:Y:S01]  /*1bb0*/  LDG.E.128.CONSTANT R4, desc[UR20][R2.64] ;  /* 0x0000001402047981 */ /* 0x000ea2000c1e9d00 */
[----:B------:R-:W-:-:S05]  /*1bc0*/  MOV R25, UR14 ;  /* 0x0000000e00197c02 */ /* 0x000fca0008000f00 */
[----:B------:R-:W-:-:S05]  /*1bd0*/  IMAD.WIDE R24, R25, 0x4, R2 ;  /* 0x0000000419187825 */ /* 0x000fca00078e0202 */
[----:B------:R0:W3:Y:S01]  /*1be0*/  LDG.E.128.CONSTANT R8, desc[UR20][R24.64] ;  /* 0x0000001418087981 */ /* 0x0000e2000c1e9d00 */
        /* <DEDUP_REMOVED lines=8> */
[----:B------:R-:W4:Y:S01]  /*1c70*/  @!P1 LDL.64 R22, [UR6+0x8] ;  /* 0x00000806ff169983 */ /* 0x000f220008100a00 */
[----:B------:R-:W-:Y:S01]  /*1c80*/  UISETP.NE.AND UP1, UPT, UR22, URZ, UPT ;  /* 0x000000ff1600728c */ /* 0x000fe2000bf25270 */
[----:B------:R-:W-:-:S05]  /*1c90*/  MOV R49, UR14 ;  /* 0x0000000e00317c02 */ /* 0x000fca0008000f00 */
[----:B0-----:R-:W-:Y:S01]  /*1ca0*/  IMAD.WIDE R24, R49, 0x4, R24 ;  /* 0x0000000431187825 */ /* 0x001fe200078e0218 */
[----:B--2---:R-:W-:Y:S02]  /*1cb0*/  LOP3.LUT R2, R4, 0xff, RZ, 0xc0, !PT ;  /* 0x000000ff04027812 */ /* 0x004fe400078ec0ff */
[----:B-----5:R-:W-:Y:S02]  /*1cc0*/  LOP3.LUT R20, R7, 0xff, RZ, 0xc0, !PT ;  /* 0x000000ff07147812 */ /* 0x020fe400078ec0ff */
[----:B-1----:R-:W-:Y:S02]  /*1cd0*/  IADD3 R15, PT, PT, R2, -0x80, RZ ;  /* 0xffffff80020f7810 */ /* 0x002fe40007ffe0ff */
        /* <DEDUP_REMOVED lines=17> */
[----:B------:R-:W-:Y:S01]  /*1df0*/  SHF.R.U32.HI R45, RZ, 0x8, R10 ;  /* 0x00000008ff2d7819 */ /* 0x000fe2000001160a */
[----:B------:R-:W0:Y:S01]  /*1e00*/  I2F.F16 R19, R19 ;  /* 0x0000001300137306 */ /* 0x000e220000200c00 */
        /* <DEDUP_REMOVED lines=17> */
[----:B------:R-:W-:Y:S02]  /*1f20*/  LEA.HI R39, R9, 0xffffff80, RZ, 0x8 ;  /* 0xffffff8009277811 */ /* 0x000fe400078f40ff */
[----:B------:R-:W-:Y:S01]  /*1f30*/  LEA.HI R37, R11, 0xffffff80, RZ, 0x8 ;  /* 0xffffff800b257811 */ /* 0x000fe200078f40ff */
[----:B------:R4:W0:Y:S01]  /*1f40*/  I2F.F16 R41, R7 ;  /* 0x0000000700297306 */ /* 0x0008220000200c00 */
[----:B-1----:R-:W-:Y:S02]  /*1f50*/  LOP3.LUT R6, R8, 0xff, RZ, 0xc0, !PT ;  /* 0x000000ff08067812 */ /* 0x002fe400078ec0ff */
[----:B------:R-:W-:Y:S02]  /*1f60*/  LOP3.LUT R4, R4, 0xff, RZ, 0xc0, !PT ;  /* 0x000000ff04047812 */ /* 0x000fe400078ec0ff */
[----:B------:R-:W-:-:S02]  /*1f70*/  IADD3 R6, PT, PT, R6, -0x80, RZ ;  /* 0xffffff8006067810 */ /* 0x000fc40007ffe0ff */
[----:B------:R-:W-:Y:S01]  /*1f80*/  LOP3.LUT R21, R21, 0xff, RZ, 0xc0, !PT ;  /* 0x000000ff15157812 */ /* 0x000fe200078ec0ff */
[----:B------:R1:W0:Y:S01]  /*1f90*/  I2F.F16 R42, R33 ;  /* 0x00000021002a7306 */ /* 0x0002220000200c00 */
[----:B----4-:R-:W-:Y:S02]  /*1fa0*/  LOP3.LUT R7, R9, 0xff, RZ, 0xc0, !PT ;  /* 0x000000ff09077812 */ /* 0x010fe400078ec0ff */
[----:B------:R-:W-:Y:S02]  /*1fb0*/  LOP3.LUT R5, R5, 0xff, RZ, 0xc0, !PT ;  /* 0x000000ff05057812 */ /* 0x000fe400078ec0ff */
[----:B------:R-:W-:Y:S02]  /*1fc0*/  IADD3 R35, PT, PT, R7, -0x80, RZ ;  /* 0xffffff8007237810 */ /* 0x000fe40007ffe0ff */
[----:B------:R-:W-:Y:S01]  /*1fd0*/  LOP3.LUT R7, R10, 0xff, RZ, 0xc0, !PT ;  /* 0x000000ff0a077812 */ /* 0x000fe200078ec0ff */
[----:B------:R4:W0:Y:S01]  /*1fe0*/  I2F.F16 R36, R6 ;  /* 0x0000000600247306 */ /* 0x0008220000200c00 */
[----:B------:R-:W-:-:S02]  /*1ff0*/  SHF.R.U32.HI R10, RZ, 0x10, R10 ;  /* 0x00000010ff0a7819 */ /* 0x000fc4000001160a */
[----:B------:R-:W-:Y:S02]  /*2000*/  IADD3 R34, PT, PT, R7, -0x80, RZ ;  /* 0xffffff8007227810 */ /* 0x000fe40007ffe0ff */
[--C-:B------:R-:W-:Y:S02]  /*2010*/  SHF.R.U32.HI R7, RZ, 0x8, R8.reuse ;  /* 0x00000008ff077819 */ /* 0x100fe40000011608 */
[----:B------:R-:W-:Y:S01]  /*2020*/  SHF.R.U32.HI R8, RZ, 0x10, R8 ;  /* 0x00000010ff087819 */ /* 0x000fe20000011608 */
[----:B------:R-:W0:Y:S01]  /*2030*/  I2F.F16 R16, R16 ;  /* 0x0000001000107306 */ /* 0x000e220000200c00 */
[----:B------:R-:W-:Y:S02]  /*2040*/  LOP3.LUT R7, R7, 0xff, RZ, 0xc0, !PT ;  /* 0x000000ff07077812 */ /* 0x000fe400078ec0ff */
[----:B------:R-:W-:Y:S02]  /*2050*/  LOP3.LUT R8, R8, 0xff, RZ, 0xc0, !PT ;  /* 0x000000ff08087812 */ /* 0x000fe400078ec0ff */
[----:B-1----:R-:W-:-:S02]  /*2060*/  LOP3.LUT R33, R11, 0xff, RZ, 0xc0, !PT ;  /* 0x000000ff0b217812 */ /* 0x002fc400078ec0ff */
[----:B------:R-:W-:Y:S01]  /*2070*/  IADD3 R8, PT, PT, R8, -0x80, RZ ;  /* 0xffffff8008087810 */ /* 0x000fe20007ffe0ff */
[----:B------:R-:W1:Y:S01]  /*2080*/  I2F.F16 R3, R3 ;  /* 0x0000000300037306 */ /* 0x000e620000200c00 */
[----:B------:R-:W-:Y:S02]  /*2090*/  IADD3 R7, PT, PT, R7, -0x80, RZ ;  /* 0xffffff8007077810 */ /* 0x000fe40007ffe0ff */
[--C-:B----4-:R-:W-:Y:S02]  /*20a0*/  SHF.R.U32.HI R6, RZ, 0x8, R9.reuse ;  /* 0x00000008ff067819 */ /* 0x110fe40000011609 */
[----:B------:R-:W-:Y:S02]  /*20b0*/  SHF.R.U32.HI R9, RZ, 0x10, R9 ;  /* 0x00000010ff097819 */ /* 0x000fe40000011609 */
[----:B------:R-:W-:Y:S01]  /*20c0*/  LOP3.LUT R10, R10, 0xff, RZ, 0xc0, !PT ;  /* 0x000000ff0a0a7812 */ /* 0x000fe200078ec0ff */
[----:B------:R4:W0:Y:S01]  /*20d0*/  I2F.F16 R43, R8 ;  /* 0x00000008002b7306 */ /* 0x0008220000200c00 */
[----:B------:R-:W-:-:S02]  /*20e0*/  @!P1 R2UR UR7, R0 ;  /* 0x00000000000792ca */ /* 0x000fc400000e0000 */
[----:B------:R-:W-:Y:S02]  /*20f0*/  LOP3.LUT R6, R6, 0xff, RZ, 0xc0, !PT ;  /* 0x000000ff06067812 */ /* 0x000fe400078ec0ff */
[----:B------:R-:W-:Y:S02]  /*2100*/  LOP3.LUT R9, R9, 0xff, RZ, 0xc0, !PT ;  /* 0x000000ff09097812 */ /* 0x000fe400078ec0ff */
[----:B------:R-:W-:Y:S01]  /*2110*/  IADD3 R20, PT, PT, R20, -0x80, RZ ;  /* 0xffffff8014147810 */ /* 0x000fe20007ffe0ff */
[----:B------:R3:W0:Y:S01]  /*2120*/  I2F.F16 R44, R7 ;  /* 0x00000007002c7306 */ /* 0x0006220000200c00 */
[--C-:B----4-:R-:W-:Y:S02]  /*2130*/  SHF.R.U32.HI R8, RZ, 0x8, R11.reuse ;  /* 0x00000008ff087819 */ /* 0x110fe4000001160b */
[----:B------:R-:W-:Y:S02]  /*2140*/  SHF.R.U32.HI R11, RZ, 0x10, R11 ;  /* 0x00000010ff0b7819 */ /* 0x000fe4000001160b */
[----:B------:R-:W-:-:S02]  /*2150*/  LOP3.LUT R8, R8, 0xff, RZ, 0xc0, !PT ;  /* 0x000000ff08087812 */ /* 0x000fc400078ec0ff */
[----:B------:R-:W-:Y:S01]  /*2160*/  LOP3.LUT R0, R11, 0xff, RZ, 0xc0, !PT ;  /* 0x000000ff0b007812 */ /* 0x000fe200078ec0ff */
[----:B------:R-:W4:Y:S01]  /*2170*/  I2F.F16 R20, R20 ;  /* 0x0000001400147306 */ /* 0x000f220000200c00 */
[----:B---3--:R-:W-:Y:S02]  /*2180*/  LOP3.LUT R7, R45, 0xff, RZ, 0xc0, !PT ;  /* 0x000000ff2d077812 */ /* 0x008fe400078ec0ff */
[----:B------:R-:W-:Y:S02]  /*2190*/  IADD3 R4, PT, PT, R4, -0x80, RZ ;  /* 0xffffff8004047810 */ /* 0x000fe40007ffe0ff */
[----:B------:R-:W-:Y:S02]  /*21a0*/  IADD3 R21, PT, PT, R21, -0x80, RZ ;  /* 0xffffff8015157810 */ /* 0x000fe40007ffe0ff */
[----:B------:R-:W-:Y:S01]  /*21b0*/  IADD3 R5, PT, PT, R5, -0x80, RZ ;  /* 0xffffff8005057810 */ /* 0x000fe20007ffe0ff */
[----:B------:R-:W3:Y:S01]  /*21c0*/  I2F.F16 R32, R32 ;  /* 0x0000002000207306 */ /* 0x000ee20000200c00 */
[----:B------:R-:W-:-:S02]  /*21d0*/  IADD3 R33, PT, PT, R33, -0x80, RZ ;  /* 0xffffff8021217810 */ /* 0x000fc40007ffe0ff */
[----:B------:R-:W-:Y:S02]  /*21e0*/  IADD3 R10, PT, PT, R10, -0x80, RZ ;  /* 0xffffff800a0a7810 */ /* 0x000fe40007ffe0ff */
[----:B------:R-:W-:Y:S02]  /*21f0*/  @!P1 PRMT R13, R13, 0x5410, R22 ;  /* 0x000054100d0d9816 */ /* 0x000fe40000000016 */
[----:B------:R-:W-:Y:S01]  /*2200*/  IADD3 R6, PT, PT, R6, -0x80, RZ ;  /* 0xffffff8006067810 */ /* 0x000fe20007ffe0ff */
[----:B------:R-:W0:Y:S01]  /*2210*/  I2F.F16 R4, R4 ;  /* 0x0000000400047306 */ /* 0x000e220000200c00 */
[----:B------:R-:W-:Y:S02]  /*2220*/  IADD3 R9, PT, PT, R9, -0x80, RZ ;  /* 0xffffff8009097810 */ /* 0x000fe40007ffe0ff */
[----:B------:R-:W-:Y:S02]  /*2230*/  IADD3 R7, PT, PT, R7, -0x80, RZ ;  /* 0xffffff8007077810 */ /* 0x000fe40007ffe0ff */
[----:B------:R-:W-:-:S02]  /*2240*/  IADD3 R8, PT, PT, R8, -0x80, RZ ;  /* 0xffffff8008087810 */ /* 0x000fc40007ffe0ff */
[----:B------:R-:W-:Y:S01]  /*2250*/  IADD3 R0, PT, PT, R0, -0x80, RZ ;  /* 0xffffff8000007810 */ /* 0x000fe20007ffe0ff */
[----:B------:R-:W0:Y:S01]  /*2260*/  I2F.F16 R21, R21 ;  /* 0x0000001500157306 */ /* 0x000e220000200c00 */
[----:B------:R-:W-:Y:S02]  /*2270*/  @!P1 PRMT R13, R22, 0x7632, R13 ;  /* 0x00007632160d9816 */ /* 0x000fe4000000000d */
[----:B------:R-:W-:-:S04]  /*2280*/  @!P1 PRMT R12, R12, 0x5410, R23 ;  /* 0x000054100c0c9816 */ /* 0x000fc80000000017 */
[----:B------:R-:W-:Y:S01]  /*2290*/  @!P1 PRMT R12, R23, 0x7632, R12 ;  /* 0x00007632170c9816 */ /* 0x000fe2000000000c */
        /* <DEDUP_REMOVED lines=24> */
[----:B-1----:R-:W-:-:S03]  /*2420*/  HADD2.F32 R52, -RZ, R9.H1_H1 ;  /* 0x30000009ff347230 */ /* 0x002fc60000004100 */
        /* <DEDUP_REMOVED lines=11> */
[----:B------:R-:W-:-:S03]  /*24e0*/  HADD2.F32 R50, -RZ, R43.H0_H0 ;  /* 0x2000002bff327230 */ /* 0x000fc60000004100 */
[----:B------:R-:W-:Y:S01]  /*24f0*/  FFMA.FTZ R51, R8, R49, R51 ;  /* 0x0000003108337223 */ /* 0x000fe20000010033 */
[----:B------:R-:W-:Y:S02]  /*2500*/  HADD2.F32 R8, -RZ, R9.H0_H0 ;  /* 0x20000009ff087230 */ /* 0x000fe40000004100 */
        /* <DEDUP_REMOVED lines=8> */
[----:B------:R-:W-:Y:S01]  /*2590*/  F2FP.F16.F32.PACK_AB R9, RZ, R9 ;  /* 0x00000009ff09723e */ /* 0x000fe200000000ff */
[----:B------:R-:W-:Y:S01]  /*25a0*/  FFMA.FTZ R53, R23, R53, R50 ;  /* 0x0000003517357223 */ /* 0x000fe20000010032 */
[----:B------:R-:W-:-:S03]  /*25b0*/  HADD2.F32 R50, -RZ, R18.H0_H0 ;  /* 0x20000012ff327230 */ /* 0x000fc60000004100 */
[----:B------:R-:W-:Y:S01]  /*25c0*/  FFMA.FTZ R51, R6, R51, R53 ;  /* 0x0000003306337223 */ /* 0x000fe20000010035 */
[----:B------:R-:W-:-:S03]  /*25d0*/  HADD2.F32 R53, -RZ, R46.H0_H0 ;  /* 0x2000002eff357230 */ /* 0x000fc60000004100 */
[----:B------:R-:W-:Y:S01]  /*25e0*/  FFMA.FTZ R51, R48, R50, R51 ;  /* 0x0000003230337223 */ /* 0x000fe20000010033 */
[----:B------:R-:W-:-:S05]  /*25f0*/  HADD2.F32 R50, -RZ, R35.H0_H0 ;  /* 0x20000023ff327230 */ /* 0x000fca0000004100 */
[----:B------:R-:W-:Y:S01]  /*2600*/  FFMA.FTZ R50, R7, R50, R51 ;  /* 0x0000003207327223 */ /* 0x000fe20000010033 */
[----:B------:R-:W-:-:S03]  /*2610*/  HADD2.F32 R51, -RZ, R45.H0_H0 ;  /* 0x2000002dff337230 */ /* 0x000fc60000004100 */
[----:B------:R-:W-:Y:S01]  /*2620*/  FFMA.FTZ R53, R49, R53, R50 ;  /* 0x0000003531357223 */ /* 0x000fe20000010032 */
[----:B------:R-:W-:-:S03]  /*2630*/  HADD2.F32 R50, -RZ, R39.H0_H0 ;  /* 0x20000027ff327230 */ /* 0x000fc60000004100 */
[----:B------:R-:W-:-:S04]  /*2640*/  FFMA.FTZ R51, R8, R51, R53 ;  /* 0x0000003308337223 */ /* 0x000fc80000010035 */
[----:B------:R-:W-:Y:S01]  /*2650*/  FFMA.FTZ R50, R52, R50, R51 ;  /* 0x0000003234327223 */ /* 0x000fe20000010033 */
[----:B------:R-:W-:-:S05]  /*2660*/  HADD2.F32 R51, -RZ, R13.H0_H0 ;  /* 0x2000000dff337230 */ /* 0x000fca0000004100 */
[----:B------:R-:W-:Y:S01]  /*2670*/  FMUL.FTZ R50, R50, R51 ;  /* 0x0000003332327220 */ /* 0x000fe20000410000 */
[----:B------:R-:W-:-:S04]  /*2680*/  HADD2.F32 R51, -RZ, R3.H0_H0 ;  /* 0x20000003ff337230 */ /* 0x000fc80000004100 */
[----:B------:R-:W-:-:S04]  /*2690*/  F2FP.F16.F32.PACK_AB R50, RZ, R50 ;  /* 0x00000032ff32723e */ /* 0x000fc800000000ff */
[----:B------:R-:W-:Y:S01]  /*26a0*/  PRMT R9, R9, 0x5410, R50 ;  /* 0x0000541009097816 */ /* 0x000fe20000000032 */
[----:B------:R-:W-:Y:S01]  /*26b0*/  FFMA.FTZ R50, R0, R51, RZ ;  /* 0x0000003300327223 */ /* 0x000fe200000100ff */
[----:B------:R-:W-:-:S03]  /*26c0*/  HADD2.F32 R51, -RZ, R42.H0_H0 ;  /* 0x2000002aff337230 */ /* 0x000fc60000004100 */
[----:B------:R-:W-:Y:S02]  /*26d0*/  HFMA2 R26, R9, 1, 1, R26 ;  /* 0x3c003c00091a7831 */ /* 0x000fe4000000001a */
[----:B------:R-:W-:-:S05]  /*26e0*/  HADD2.F32 R9, -RZ, R2.H0_H0 ;  /* 0x20000002ff097230 */ /* 0x000fca0000004100 */
        /* <DEDUP_REMOVED lines=18> */
[----:B------:R-:W-:-:S05]  /*2810*/  HADD2.F32 R0, -RZ, R47.H0_H0 ;  /* 0x2000002fff007230 */ /* 0x000fca0000004100 */
[C---:B------:R-:W-:Y:S01]  /*2820*/  FFMA.FTZ R7, R49.reuse, R0, R6 ;  /* 0x0000000031077223 */ /* 0x040fe20000010006 */
[----:B------:R-:W-:Y:S02]  /*2830*/  HADD2.F32 R0, -RZ, R10.H0_H0 ;  /* 0x2000000aff007230 */ /* 0x000fe40000004100 */
[----:B------:R-:W-:Y:S01]  /*2840*/  FFMA.FTZ R49, R49, R48, R9 ;  /* 0x0000003031317223 */ /* 0x000fe20000010009 */
[----:B------:R-:W-:Y:S02]  /*2850*/  HADD2.F32 R6, -RZ, R22.H0_H0 ;  /* 0x20000016ff067230 */ /* 0x000fe40000004100 */
[C---:B------:R-:W-:Y:S01]  /*2860*/  FFMA.FTZ R9, R8.reuse, R0, R7 ;  /* 0x0000000008097223 */ /* 0x040fe20000010007 */
[----:B------:R-:W-:Y:S02]  /*2870*/  HADD2.F32 R7, -RZ, R38.H0_H0 ;  /* 0x20000026ff077230 */ /* 0x000fe40000004100 */
[----:B------:R-:W-:Y:S01]  /*2880*/  FFMA.FTZ R6, R8, R6, R49 ;  /* 0x0000000608067223 */ /* 0x000fe20000010031 */
[----:B------:R-:W-:-:S02]  /*2890*/  HADD2.F32 R0, -RZ, R12.H1_H1 ;  /* 0x3000000cff007230 */ /* 0x000fc40000004100 */
[C---:B------:R-:W-:Y:S01]  /*28a0*/  FFMA.FTZ R7, R52.reuse, R7, R9 ;  /* 0x0000000734077223 */ /* 0x040fe20000010009 */
        /* <DEDUP_REMOVED lines=8> */
.L_x_4176:
[----:B------:R-:W-:Y:S05]  /*2930*/  @P0 BRA `(.L_x_4177) ;  /* 0x0000000400680947 */ /* 0x000fea0003800000 */
        /* <DEDUP_REMOVED lines=90> */
.L_x_4177:
[----:B0-----:R-:W2:Y:S01]  /*2ee0*/  LDG.E.128.CONSTANT R4, desc[UR20][R24.64] ;  /* 0x0000001418047981 */ /* 0x001ea2000c1e9d00 */
[----:B------:R-:W-:-:S05]  /*2ef0*/  MOV R49, UR14 ;  /* 0x0000000e00317c02 */ /* 0x000fca0008000f00 */
        /* <DEDUP_REMOVED lines=8> */
[--C-:B------:R-:W-:Y:S02]  /*2f80*/  SHF.R.U32.HI R24, RZ, 0x8, R5.reuse ;  /* 0x00000008ff187819 */ /* 0x100fe40000011605 */
        /* <DEDUP_REMOVED lines=11> */
[----:B------:R-:W-:Y:S01]  /*3040*/  LOP3.LUT R3, R6, 0xff, RZ, 0xc0, !PT ;  /* 0x000000ff06037812 */ /* 0x000fe200078ec0ff */
[----:B------:R4:W0:Y:S01]  /*3050*/  I2F.F16 R32, R0 ;  /* 0x0000000000207306 */ /* 0x0008220000200c00 */
[----:B------:R-:W-:-:S02]  /*3060*/  SHF.R.U32.HI R25, RZ, 0x8, R6 ;  /* 0x00000008ff197819 */ /* 0x000fc40000011606 */
[----:B------:R-:W-:Y:S02]  /*3070*/  SHF.R.U32.HI R6, RZ, 0x10, R6 ;  /* 0x00000010ff067819 */ /* 0x000fe40000011606 */
[----:B------:R-:W-:Y:S02]  /*3080*/  IADD3 R5, PT, PT, R5, -0x80, RZ ;  /* 0xffffff8005057810 */ /* 0x000fe40007ffe0ff */
[----:B------:R-:W-:Y:S01]  /*3090*/  LOP3.LUT R6, R6, 0xff, RZ, 0xc0, !PT ;  /* 0x000000ff06067812 */ /* 0x000fe200078ec0ff */
[----:B------:R3:W0:Y:S01]  /*30a0*/  I2F.F16 R31, R4 ;  /* 0x00000004001f7306 */ /* 0x0006220000200c00 */
[----:B----4-:R-:W-:Y:S02]  /*30b0*/  SHF.R.U32.HI R0, RZ, 0x8, R7 ;  /* 0x00000008ff007819 */ /* 0x010fe40000011607 */
[----:B------:R-:W-:Y:S02]  /*30c0*/  IADD3 R2, PT, PT, R2, -0x80, RZ ;  /* 0xffffff8002027810 */ /* 0x000fe40007ffe0ff */
[----:B------:R-:W-:-:S02]  /*30d0*/  LOP3.LUT R0, R0, 0xff, RZ, 0xc0, !PT ;  /* 0x000000ff00007812 */ /* 0x000fc400078ec0ff */
[----:B------:R-:W-:Y:S01]  /*30e0*/  IADD3 R6, PT, PT, R6, -0x80, RZ ;  /* 0xffffff8006067810 */ /* 0x000fe20007ffe0ff */
[----:B------:R4:W0:Y:S01]  /*30f0*/  I2F.F16 R33, R5 ;  /* 0x0000000500217306 */ /* 0x0008220000200c00 */
[----:B---3--:R-:W-:Y:S02]  /*3100*/  LOP3.LUT R4, R9, 0xff, RZ, 0xc0, !PT ;  /* 0x000000ff09047812 */ /* 0x008fe400078ec0ff */
[----:B------:R-:W-:Y:S02]  /*3110*/  IADD3 R42, PT, PT, R0, -0x80, RZ ;  /* 0xffffff80002a7810 */ /* 0x000fe40007ffe0ff */
[----:B------:R-:W-:Y:S02]  /*3120*/  IADD3 R39, PT, PT, R4, -0x80, RZ ;  /* 0xffffff8004277810 */ /* 0x000fe40007ffe0ff */
[----:B------:R-:W-:Y:S01]  /*3130*/  LOP3.LUT R4, R10, 0xff, RZ, 0xc0, !PT ;  /* 0x000000ff0a047812 */ /* 0x000fe200078ec0ff */
[----:B------:R3:W0:Y:S01]  /*3140*/  I2F.F16 R18, R2 ;  /* 0x0000000200127306 */ /* 0x0006220000200c00 */
[----:B------:R-:W-:-:S02]  /*3150*/  LOP3.LUT R0, R8, 0xff, RZ, 0xc0, !PT ;  /* 0x000000ff08007812 */ /* 0x000fc400078ec0ff */
[----:B------:R-:W-:Y:S02]  /*3160*/  IADD3 R38, PT, PT, R4, -0x80, RZ ;  /* 0xffffff8004267810 */ /* 0x000fe40007ffe0ff */
[----:B----4-:R-:W-:Y:S02]  /*3170*/  LOP3.LUT R5, R11, 0xff, RZ, 0xc0, !PT ;  /* 0x000000ff0b057812 */ /* 0x010fe400078ec0ff */
[----:B------:R-:W-:Y:S01]  /*3180*/  SHF.R.U32.HI R4, RZ, 0x8, R8 ;  /* 0x00000008ff047819 */ /* 0x000fe20000011608 */
[----:B------:R-:W4:Y:S01]  /*3190*/  I2F.F16 R35, R6 ;  /* 0x0000000600237306 */ /* 0x000f220000200c00 */
[----:B------:R-:W-:Y:S02]  /*31a0*/  IADD3 R0, PT, PT, R0, -0x80, RZ ;  /* 0xffffff8000007810 */ /* 0x000fe40007ffe0ff */
[----:B------:R-:W-:Y:S02]  /*31b0*/  IADD3 R17, PT, PT, R3, -0x80, RZ ;  /* 0xffffff8003117810 */ /* 0x000fe40007ffe0ff */
[----:B------:R-:W-:-:S02]  /*31c0*/  LOP3.LUT R3, R7, 0xff, RZ, 0xc0, !PT ;  /* 0x000000ff07037812 */ /* 0x000fc400078ec0ff */
[----:B------:R-:W-:Y:S01]  /*31d0*/  IADD3 R5, PT, PT, R5, -0x80, RZ ;  /* 0xffffff8005057810 */ /* 0x000fe20007ffe0ff */
[----:B------:R5:W0:Y:S01]  /*31e0*/  I2F.F16 R40, R0 ;  /* 0x0000000000287306 */ /* 0x000a220000200c00 */
[----:B------:R-:W-:Y:S02]  /*31f0*/  LOP3.LUT R4, R4, 0xff, RZ, 0xc0, !PT ;  /* 0x000000ff04047812 */ /* 0x000fe400078ec0ff */
[----:B------:R-:W-:Y:S02]  /*3200*/  LEA.HI R15, R8, 0xffffff80, RZ, 0x8 ;  /* 0xffffff80080f7811 */ /* 0x000fe400078f40ff */
[----:B------:R-:W-:Y:S02]  /*3210*/  LEA.HI R14, R9, 0xffffff80, RZ, 0x8 ;  /* 0xffffff80090e7811 */ /* 0x000fe400078f40ff */
[----:B---3--:R-:W-:Y:S01]  /*3220*/  LEA.HI R2, R11, 0xffffff80, RZ, 0x8 ;  /* 0xffffff800b027811 */ /* 0x008fe200078f40ff */
[----:B------:R3:W0:Y:S01]  /*3230*/  I2F.F16 R37, R5 ;  /* 0x0000000500257306 */ /* 0x0006220000200c00 */
[----:B-----5:R-:W-:-:S02]  /*3240*/  SHF.R.U32.HI R0, RZ, 0x8, R9 ;  /* 0x00000008ff007819 */ /* 0x020fc40000011609 */
[----:B------:R-:W-:Y:S02]  /*3250*/  SHF.R.U32.HI R6, RZ, 0x8, R11 ;  /* 0x00000008ff067819 */ /* 0x000fe4000001160b */
[----:B------:R-:W-:Y:S02]  /*3260*/  IADD3 R16, PT, PT, R3, -0x80, RZ ;  /* 0xffffff8003107810 */ /* 0x000fe40007ffe0ff */
[----:B------:R-:W-:Y:S01]  /*3270*/  SHF.R.U32.HI R8, RZ, 0x10, R8 ;  /* 0x00000010ff087819 */ /* 0x000fe20000011608 */
[----:B------:R-:W0:Y:S01]  /*3280*/  I2F.F16 R21, R21 ;  /* 0x0000001500157306 */ /* 0x000e220000200c00 */
[----:B------:R-:W-:Y:S02]  /*3290*/  SHF.R.U32.HI R9, RZ, 0x10, R9 ;  /* 0x00000010ff097819 */ /* 0x000fe40000011609 */
[----:B------:R-:W-:Y:S02]  /*32a0*/  SHF.R.U32.HI R11, RZ, 0x10, R11 ;  /* 0x00000010ff0b7819 */ /* 0x000fe4000001160b */
[----:B------:R-:W-:-:S02]  /*32b0*/  LEA.HI R20, R7, 0xffffff80, RZ, 0x8 ;  /* 0xffffff8007147811 */ /* 0x000fc400078f40ff */
[----:B------:R-:W-:Y:S01]  /*32c0*/  LEA.HI R3, R10, 0xffffff80, RZ, 0x8 ;  /* 0xffffff800a037811 */ /* 0x000fe200078f40ff */
[----:B------:R-:W0:Y:S01]  /*32d0*/  I2F.F16 R17, R17 ;  /* 0x0000001100117306 */ /* 0x000e220000200c00 */
[----:B------:R-:W-:Y:S02]  /*32e0*/  IADD3 R4, PT, PT, R4, -0x80, RZ ;  /* 0xffffff8004047810 */ /* 0x000fe40007ffe0ff */
[--C-:B---3--:R-:W-:Y:S02]  /*32f0*/  SHF.R.U32.HI R5, RZ, 0x8, R10.reuse ;  /* 0x00000008ff057819 */ /* 0x108fe4000001160a */
[----:B------:R-:W-:Y:S02]  /*3300*/  SHF.R.U32.HI R7, RZ, 0x10, R7 ;  /* 0x00000010ff077819 */ /* 0x000fe40000011607 */
        /* <DEDUP_REMOVED lines=9> */
[----:B---3--:R-:W-:-:S02]  /*33a0*/  LOP3.LUT R4, R10, 0xff, RZ, 0xc0, !PT ;  /* 0x000000ff0a047812 */ /* 0x008fc400078ec0ff */
[----:B------:R-:W-:Y:S01]  /*33b0*/  LOP3.LUT R6, R6, 0xff, RZ, 0xc0, !PT ;  /* 0x000000ff06067812 */ /* 0x000fe200078ec0ff */
[----:B------:R-:W3:Y:S01]  /*33c0*/  I2F.F16 R16, R16 ;  /* 0x0000001000107306 */ /* 0x000ee20000200c00 */
[----:B------:R-:W-:Y:S02]  /*33d0*/  IADD3 R8, PT, PT, R8, -0x80, RZ ;  /* 0xffffff8008087810 */ /* 0x000fe40007ffe0ff */
        /* <DEDUP_REMOVED lines=9> */
[----:B------:R-:W-:Y:S02]  /*3470*/  LOP3.LUT R25, R25, 0xff, RZ, 0xc0, !PT ;  /* 0x000000ff19197812 */ /* 0x000fe400078ec0ff */
        /* <DEDUP_REMOVED lines=19> */
[----:B-1----:R-:W-:Y:S01]  /*35b0*/  IMAD.WIDE R24, R25, 0x4, R48 ;  /* 0x0000000419187825 */ /* 0x002fe200078e0230 */
[----:B--234-:R-:W-:Y:S06]  /*35c0*/  BRA.U !UP1, `(.L_x_4178) ;  /* 0x0000000509687547 */ /* 0x01cfec000b800000 */
[----:B------:R-:W1:Y:S01]  /*35d0*/  LDS.64 R4, [UR8+-0x70] ;  /* 0xffff9008ff047984 */ /* 0x000e620008000a00 */
[----:B------:R-:W-:Y:S02]  /*35e0*/  HADD2.F32 R49, -RZ, R19.H0_H0 ;  /* 0x20000013ff317230 */ /* 0x000fe40000004100 */
[----:B0-----:R-:W-:Y:S01]  /*35f0*/  HADD2.F32 R48, -RZ, R31.H0_H0 ;  /* 0x2000001fff307230 */ /* 0x001fe20000004100 */
[----:B------:R-:W0:Y:S01]  /*3600*/  LDS.64 R6, [UR8+-0x68] ;  /* 0xffff9808ff067984 */ /* 0x000e220008000a00 */
[----:B------:R-:W-:Y:S02]  /*3610*/  HADD2.F32 R53, -RZ, R34.H0_H0 ;  /* 0x20000022ff357230 */ /* 0x000fe40000004100 */
[--C-:B-1----:R-:W-:Y:S02]  /*3620*/  HADD2.F32 R0, -RZ, R4.reuse.H0_H0 ;  /* 0x20000004ff007230 */ /* 0x102fe40000004100 */
[----:B------:R-:W-:Y:S02]  /*3630*/  HADD2.F32 R47, -RZ, R4.H1_H1 ;  /* 0x30000004ff2f7230 */ /* 0x000fe40000004100 */
[----:B------:R-:W-:-:S02]  /*3640*/  HADD2.F32 R4, -RZ, R32.H0_H0 ;  /* 0x20000020ff047230 */ /* 0x000fc40000004100 */
[----:B------:R-:W-:Y:S01]  /*3650*/  FFMA.FTZ R49, R49, R0, RZ ;  /* 0x0000000031317223 */ /* 0x000fe200000100ff */
[----:B0-----:R-:W-:-:S03]  /*3660*/  HADD2.F32 R52, -RZ, R7.H1_H1 ;  /* 0x30000007ff347230 */ /* 0x001fc60000004100 */
        /* <DEDUP_REMOVED lines=80> */
.L_x_4178:
        /* <DEDUP_REMOVED lines=25> */
[----:B------:R-:W-:Y:S01]  /*3d00*/  FFMA.FTZ R19, R34, R47, R49 ;  /* 0x0000002f22137223 */ /* 0x000fe20000010031 */
[----:B------:R-:W-:Y:S02]  /*3d10*/  HADD2.F32 R49, -RZ, R36.H0_H0 ;  /* 0x20000024ff317230 */ /* 0x000fe40000004100 */
[----:B------:R-:W-:Y:S02]  /*3d20*/  HADD2.F32 R0, -RZ, R5.H0_H0 ;  /* 0x20000005ff007230 */ /* 0x000fe40000004100 */
[----:B------:R-:W-:-:S02]  /*3d30*/  HADD2.F32 R32, -RZ, R33.H0_H0 ;  /* 0x20000021ff207230 */ /* 0x000fc40000004100 */
[----:B------:R-:W-:Y:S02]  /*3d40*/  HADD2.F32 R18, -RZ, R31.H0_H0 ;  /* 0x2000001fff127230 */ /* 0x000fe40000004100 */
[-C--:B------:R-:W-:Y:S01]  /*3d50*/  FFMA.FTZ R31, R49, R47.reuse, R4 ;  /* 0x0000002f311f7223 */ /* 0x080fe20000010004 */
        /* <DEDUP_REMOVED lines=60> */
.L_x_4179:
[----:B------:R-:W2:Y:S01]  /*4120*/  LDG.E.128.CONSTANT R4, desc[UR20][R24.64] ;  /* 0x0000001418047981 */ /* 0x000ea2000c1e9d00 */
[----:B0-----:R-:W-:-:S05]  /*4130*/  MOV R33, UR14 ;  /* 0x0000000e00217c02 */ /* 0x001fca0008000f00 */
        /* <DEDUP_REMOVED lines=20> */
[----:B------:R-:W-:Y:S01]  /*4280*/  SHF.R.U32.HI R5, RZ, 0x10, R5 ;  /* 0x00000010ff057819 */ /* 0x000fe20000011605 */
[----:B------:R4:W0:Y:S01]  /*4290*/  I2F.F16 R25, R0 ;  /* 0x0000000000197306 */ /* 0x0008220000200c00 */
[----:B------:R-:W-:-:S02]  /*42a0*/  LEA.HI R21, R6, 0xffffff80, RZ, 0x8 ;  /* 0xffffff8006157811 */ /* 0x000fc400078f40ff */
[----:B------:R-:W-:Y:S02]  /*42b0*/  LOP3.LUT R5, R5, 0xff, RZ, 0xc0, !PT ;  /* 0x000000ff05057812 */ /* 0x000fe400078ec0ff */
[----:B------:R-:W-:Y:S02]  /*42c0*/  LOP3.LUT R3, R6, 0xff, RZ, 0xc0, !PT ;  /* 0x000000ff06037812 */ /* 0x000fe400078ec0ff */
[----:B------:R-:W-:Y:S01]  /*42d0*/  SHF.R.U32.HI R6, RZ, 0x10, R6 ;  /* 0x00000010ff067819 */ /* 0x000fe20000011606 */
        /* <DEDUP_REMOVED lines=10> */
[----:B------:R-:W3:Y:S01]  /*4380*/  I2F.F16 R21, R21 ;  /* 0x0000001500157306 */ /* 0x000ee20000200c00 */
[----:B------:R-:W-:-:S02]  /*4390*/  IADD3 R42, PT, PT, R0, -0x80, RZ ;  /* 0xffffff80002a7810 */ /* 0x000fc40007ffe0ff */
[----:B------:R-:W-:Y:S02]  /*43a0*/  LOP3.LUT R6, R6, 0xff, RZ, 0xc0, !PT ;  /* 0x000000ff06067812 */ /* 0x000fe400078ec0ff */
[----:B------:R-:W-:Y:S02]  /*43b0*/  LOP3.LUT R0, R8, 0xff, RZ, 0xc0, !PT ;  /* 0x000000ff08007812 */ /* 0x000fe400078ec0ff */
[----:B------:R-:W-:Y:S01]  /*43c0*/  IADD3 R38, PT, PT, R4, -0x80, RZ ;  /* 0xffffff8004267810 */ /* 0x000fe20007ffe0ff */
[----:B------:R-:W0:Y:S01]  /*43d0*/  I2F.F16 R34, R34 ;  /* 0x0000002200227306 */ /* 0x000e220000200c00 */
[----:B----4-:R-:W-:Y:S02]  /*43e0*/  LOP3.LUT R5, R11, 0xff, RZ, 0xc0, !PT ;  /* 0x000000ff0b057812 */ /* 0x010fe400078ec0ff */
[----:B------:R-:W-:Y:S02]  /*43f0*/  SHF.R.U32.HI R4, RZ, 0x8, R8 ;  /* 0x00000008ff047819 */ /* 0x000fe40000011608 */
[----:B------:R-:W-:-:S02]  /*4400*/  IADD3 R2, PT, PT, R2, -0x80, RZ ;  /* 0xffffff8002027810 */ /* 0x000fc40007ffe0ff */
[----:B------:R-:W-:Y:S01]  /*4410*/  IADD3 R6, PT, PT, R6, -0x80, RZ ;  /* 0xffffff8006067810 */ /* 0x000fe20007ffe0ff */
[----:B------:R-:W4:Y:S01]  /*4420*/  I2F.F16 R36, R36 ;  /* 0x0000002400247306 */ /* 0x000f220000200c00 */
[----:B------:R-:W-:Y:S02]  /*4430*/  IADD3 R0, PT, PT, R0, -0x80, RZ ;  /* 0xffffff8000007810 */ /* 0x000fe40007ffe0ff */
[----:B------:R-:W-:Y:S02]  /*4440*/  IADD3 R17, PT, PT, R3, -0x80, RZ ;  /* 0xffffff8003117810 */ /* 0x000fe40007ffe0ff */
[----:B------:R-:W-:Y:S02]  /*4450*/  LOP3.LUT R3, R7, 0xff, RZ, 0xc0, !PT ;  /* 0x000000ff07037812 */ /* 0x000fe400078ec0ff */
[----:B------:R-:W-:Y:S01]  /*4460*/  IADD3 R5, PT, PT, R5, -0x80, RZ ;  /* 0xffffff8005057810 */ /* 0x000fe20007ffe0ff */
[----:B------:R5:W0:Y:S01]  /*4470*/  I2F.F16 R18, R2 ;  /* 0x0000000200127306 */ /* 0x000a220000200c00 */
[----:B------:R-:W-:-:S02]  /*4480*/  LOP3.LUT R4, R4, 0xff, RZ, 0xc0, !PT ;  /* 0x000000ff04047812 */ /* 0x000fc400078ec0ff */
[----:B------:R-:W-:Y:S02]  /*4490*/  LEA.HI R15, R8, 0xffffff80, RZ, 0x8 ;  /* 0xffffff80080f7811 */ /* 0x000fe400078f40ff */
[----:B------:R-:W-:Y:S02]  /*44a0*/  LEA.HI R14, R9, 0xffffff80, RZ, 0x8 ;  /* 0xffffff80090e7811 */ /* 0x000fe400078f40ff */
[----:B------:R-:W-:Y:S01]  /*44b0*/  IADD3 R16, PT, PT, R3, -0x80, RZ ;  /* 0xffffff8003107810 */ /* 0x000fe20007ffe0ff */
[----:B------:R1:W0:Y:S01]  /*44c0*/  I2F.F16 R35, R6 ;  /* 0x0000000600237306 */ /* 0x0002220000200c00 */
[----:B-----5:R-:W-:Y:S02]  /*44d0*/  LEA.HI R2, R11, 0xffffff80, RZ, 0x8 ;  /* 0xffffff800b027811 */ /* 0x020fe400078f40ff */
[----:B------:R-:W-:Y:S02]  /*44e0*/  SHF.R.U32.HI R8, RZ, 0x10, R8 ;  /* 0x00000010ff087819 */ /* 0x000fe40000011608 */
[----:B------:R-:W-:-:S02]  /*44f0*/  LEA.HI R3, R10, 0xffffff80, RZ, 0x8 ;  /* 0xffffff800a037811 */ /* 0x000fc400078f40ff */
[----:B------:R-:W-:Y:S01]  /*4500*/  IADD3 R4, PT, PT, R4, -0x80, RZ ;  /* 0xffffff8004047810 */ /* 0x000fe20007ffe0ff */
[----:B------:R5:W0:Y:S01]  /*4510*/  I2F.F16 R40, R0 ;  /* 0x0000000000287306 */ /* 0x000a220000200c00 */
[--C-:B-1----:R-:W-:Y:S02]  /*4520*/  SHF.R.U32.HI R6, RZ, 0x8, R11.reuse ;  /* 0x00000008ff067819 */ /* 0x102fe4000001160b */
[----:B------:R-:W-:Y:S02]  /*4530*/  SHF.R.U32.HI R11, RZ, 0x10, R11 ;  /* 0x00000010ff0b7819 */ /* 0x000fe4000001160b */
[----:B------:R-:W-:Y:S02]  /*4540*/  LOP3.LUT R8, R8, 0xff, RZ, 0xc0, !PT ;  /* 0x000000ff08087812 */ /* 0x000fe400078ec0ff */
[----:B------:R-:W-:Y:S01]  /*4550*/  LOP3.LUT R11, R11, 0xff, RZ, 0xc0, !PT ;  /* 0x000000ff0b0b7812 */ /* 0x000fe200078ec0ff */
[----:B------:R1:W0:Y:S01]  /*4560*/  I2F.F16 R37, R5 ;  /* 0x0000000500257306 */ /* 0x0002220000200c00 */
[----:B-----5:R-:W-:-:S02]  /*4570*/  SHF.R.U32.HI R0, RZ, 0x8, R9 ;  /* 0x00000008ff007819 */ /* 0x020fc40000011609 */
[----:B------:R-:W-:Y:S02]  /*4580*/  SHF.R.U32.HI R9, RZ, 0x10, R9 ;  /* 0x00000010ff097819 */ /* 0x000fe40000011609 */
[----:B------:R-:W-:Y:S02]  /*4590*/  LOP3.LUT R0, R0, 0xff, RZ, 0xc0, !PT ;  /* 0x000000ff00007812 */ /* 0x000fe400078ec0ff */
        /* <DEDUP_REMOVED lines=8> */
[----:B------:R-:W-:Y:S02]  /*4620*/  LEA.HI R20, R7, 0xffffff80, RZ, 0x8 ;  /* 0xffffff8007147811 */ /* 0x000fe400078f40ff */
[----:B------:R-:W-:Y:S02]  /*4630*/  SHF.R.U32.HI R7, RZ, 0x10, R7 ;  /* 0x00000010ff077819 */ /* 0x000fe40000011607 */
        /* <DEDUP_REMOVED lines=26> */
[----:B-----5:R-:W-:-:S05]  /*47e0*/  MOV R7, UR14 ;  /* 0x0000000e00077c02 */ /* 0x020fca0008000f00 */
[----:B------:R-:W-:Y:S01]  /*47f0*/  IMAD.WIDE R32, R7, 0x4, R32 ;  /* 0x0000000407207825 */ /* 0x000fe200078e0220 */
[----:B01234-:R-:W-:Y:S06]  /*4800*/  BRA.U !UP1, `(.L_x_4180) ;  /* 0x0000000509687547 */ /* 0x01ffec000b800000 */
        /* <DEDUP_REMOVED lines=90> */
.L_x_4180:
        /* <DEDUP_REMOVED lines=71> */
[--C-:B------:R-:W-:Y:S02]  /*5220*/  HADD2.F32 R5, -RZ, R13.reuse.H0_H0 ;  /* 0x2000000dff057230 */ /* 0x100fe40000004100 */
[-C--:B------:R-:W-:Y:S01]  /*5230*/  FFMA.FTZ R8, R3, R7.reuse, R8 ;  /* 0x0000000703087223 */ /* 0x080fe20000010008 */
[----:B------:R-:W-:Y:S02]  /*5240*/  HADD2.F32 R3, -RZ, R13.H1_H1 ;  /* 0x3000000dff037230 */ /* 0x000fe40000004100 */
[-C--:B------:R-:W-:Y:S01]  /*5250*/  FFMA.FTZ R4, R15, R7.reuse, R4 ;  /* 0x000000070f047223 */ /* 0x080fe20000010004 */
[----:B------:R-:W-:Y:S01]  /*5260*/  FFMA.FTZ R6, R9, R7, R6 ;  /* 0x0000000709067223 */ /* 0x000fe20000010006 */
[----:B------:R-:W-:-:S02]  /*5270*/  HADD2.F32 R9, -RZ, R12.H1_H1 ;  /* 0x3000000cff097230 */ /* 0x000fc40000004100 */
        /* <DEDUP_REMOVED lines=14> */
.L_x_4181:
[----:B------:R-:W2:Y:S01]  /*5360*/  LDG.E.128.CONSTANT R4, desc[UR20][R32.64] ;  /* 0x0000001420047981 */ /* 0x000ea2000c1e9d00 */
[----:B------:R-:W-:-:S05]  /*5370*/  MOV R3, UR14 ;  /* 0x0000000e00037c02 */ /* 0x000fca0008000f00 */
[----:B------:R-:W-:-:S05]  /*5380*/  IMAD.WIDE R2, R3, 0x4, R32 ;  /* 0x0000000403027825 */ /* 0x000fca00078e0220 */
[----:B------:R-:W3:Y:S01]  /*5390*/  LDG.E.128.CONSTANT R8, desc[UR20][R2.64] ;  /* 0x0000001402087981 */ /* 0x000ee2000c1e9d00 */
[----:B------:R-:W-:Y:S02]  /*53a0*/  @!UP0 UIADD3 UR6, UPT, UPT, UR4, 0x1, URZ ;  /* 0x0000000104068890 */ /* 0x000fe4000fffe0ff */
[----:B------:R-:W-:Y:S01]  /*53b0*/  @!UP0 UIADD3 UR5, UPT, UPT, UR7, UR9, URZ ;  /* 0x0000000907058290 */ /* 0x000fe2000fffe0ff */
[----:B--2---:R-:W-:Y:S02]  /*53c0*/  LOP3.LUT R0, R4, 0xff, RZ, 0xc0, !PT ;  /* 0x000000ff04007812 */ /* 0x004fe400078ec0ff */
[----:B------:R-:W-:Y:S02]  /*53d0*/  SHF.R.U32.HI R31, RZ, 0x8, R5 ;  /* 0x00000008ff1f7819 */ /* 0x000fe40000011605 */
[----:B------:R-:W-:Y:S02]  /*53e0*/  IADD3 R0, PT, PT, R0, -0x80, RZ ;  /* 0xffffff8000007810 */ /* 0x000fe40007ffe0ff */
[----:B------:R-:W-:-:S02]  /*53f0*/  LOP3.LUT R33, R31, 0xff, RZ, 0xc0, !PT ;  /* 0x000000ff1f217812 */ /* 0x000fc400078ec0ff */
[----:B------:R0:W1:Y:S01]  /*5400*/  I2F.F16 R21, R0 ;  /* 0x0000000000157306 */ /* 0x0000620000200c00 */
[----:B------:R-:W-:Y:S02]  /*5410*/  LEA.HI R25, R4, 0xffffff80, RZ, 0x8 ;  /* 0xffffff8004197811 */ /* 0x000fe400078f40ff */
[----:B------:R-:W-:Y:S02]  /*5420*/  IADD3 R34, PT, PT, R33, -0x80, RZ ;  /* 0xffffff8021227810 */ /* 0x000fe40007ffe0ff */
[----:B------:R-:W-:Y:S02]  /*5430*/  SHF.R.U32.HI R33, RZ, 0x8, R6 ;  /* 0x00000008ff217819 */ /* 0x000fe40000011606 */
[----:B------:R-:W-:Y:S01]  /*5440*/  LEA.HI R24, R5, 0xffffff80, RZ, 0x8 ;  /* 0xffffff8005187811 */ /* 0x000fe200078f40ff */
        /* <DEDUP_REMOVED lines=12> */
[----:B------:R-:W-:Y:S02]  /*5510*/  IADD3 R19, PT, PT, R15, -0x80, RZ ;  /* 0xffffff800f137810 */ /* 0x000fe40007ffe0ff */
[----:B------:R-:W-:Y:S02]  /*5520*/  LOP3.LUT R5, R5, 0xff, RZ, 0xc0, !PT ;  /* 0x000000ff05057812 */ /* 0x000fe400078ec0ff */
[----:B------:R-:W-:Y:S01]  /*5530*/  LEA.HI R23, R6, 0xffffff80, RZ, 0x8 ;  /* 0xffffff8006177811 */ /* 0x000fe200078f40ff */
[----:B------:R3:W0:Y:S01]  /*5540*/  I2F.F16 R31, R4 ;  /* 0x00000004001f7306 */ /* 0x0006220000200c00 */
[----:B----4-:R-:W-:Y:S02]  /*5550*/  LOP3.LUT R0, R33, 0xff, RZ, 0xc0, !PT ;  /* 0x000000ff21007812 */ /* 0x010fe400078ec0ff */
[----:B------:R-:W-:Y:S02]  /*5560*/  LEA.HI R22, R7, 0xffffff80, RZ, 0x8 ;  /* 0xffffff8007167811 */ /* 0x000fe400078f40ff */
[----:B------:R-:W-:-:S02]  /*5570*/  IADD3 R36, PT, PT, R0, -0x80, RZ ;  /* 0xffffff8000247810 */ /* 0x000fc40007ffe0ff */
[----:B------:R-:W-:Y:S01]  /*5580*/  SHF.R.U32.HI R0, RZ, 0x8, R7 ;  /* 0x00000008ff007819 */ /* 0x000fe20000011607 */
[----:B------:R-:W4:Y:S01]  /*5590*/  I2F.F16 R23, R23 ;  /* 0x0000001700177306 */ /* 0x000f220000200c00 */
[----:B---3--:R-:W-:Y:S02]  /*55a0*/  LOP3.LUT R4, R9, 0xff, RZ, 0xc0, !PT ;  /* 0x000000ff09047812 */ /* 0x008fe400078ec0ff */
[----:B------:R-:W-:Y:S02]  /*55b0*/  LOP3.LUT R0, R0, 0xff, RZ, 0xc0, !PT ;  /* 0x000000ff00007812 */ /* 0x000fe400078ec0ff */
[----:B------:R-:W-:Y:S02]  /*55c0*/  LOP3.LUT R15, R7, 0xff, RZ, 0xc0, !PT ;  /* 0x000000ff070f7812 */ /* 0x000fe400078ec0ff */
[----:B------:R-:W-:Y:S01]  /*55d0*/  IADD3 R42, PT, PT, R0, -0x80, RZ ;  /* 0xffffff80002a7810 */ /* 0x000fe20007ffe0ff */
[----:B------:R-:W3:Y:S01]  /*55e0*/  I2F.F16 R22, R22 ;  /* 0x0000001600167306 */ /* 0x000ee20000200c00 */
[----:B------:R-:W-:-:S02]  /*55f0*/  LOP3.LUT R0, R8, 0xff, RZ, 0xc0, !PT ;  /* 0x000000ff08007812 */ /* 0x000fc400078ec0ff */
[----:B------:R-:W-:Y:S02]  /*5600*/  IADD3 R39, PT, PT, R4, -0x80, RZ ;  /* 0xffffff8004277810 */ /* 0x000fe40007ffe0ff */
[----:B------:R-:W-:Y:S02]  /*5610*/  SHF.R.U32.HI R6, RZ, 0x10, R6 ;  /* 0x00000010ff067819 */ /* 0x000fe40000011606 */
[----:B------:R-:W-:Y:S01]  /*5620*/  SHF.R.U32.HI R7, RZ, 0x10, R7 ;  /* 0x00000010ff077819 */ /* 0x000fe20000011607 */
[----:B------:R-:W0:Y:S01]  /*5630*/  I2F.F16 R19, R19 ;  /* 0x0000001300137306 */ /* 0x000e220000200c00 */
[----:B------:R-:W-:Y:S02]  /*5640*/  IADD3 R0, PT, PT, R0, -0x80, RZ ;  /* 0xffffff8000007810 */ /* 0x000fe40007ffe0ff */
[----:B------:R-:W-:Y:S02]  /*5650*/  LOP3.LUT R4, R10, 0xff, RZ, 0xc0, !PT ;  /* 0x000000ff0a047812 */ /* 0x000fe400078ec0ff */
[----:B------:R-:W-:-:S02]  /*5660*/  IADD3 R5, PT, PT, R5, -0x80, RZ ;  /* 0xffffff8005057810 */ /* 0x000fc40007ffe0ff */
[----:B------:R-:W-:Y:S01]  /*5670*/  LOP3.LUT R6, R6, 0xff, RZ, 0xc0, !PT ;  /* 0x000000ff06067812 */ /* 0x000fe200078ec0ff */
[----:B------:R5:W0:Y:S01]  /*5680*/  I2F.F16 R40, R0 ;  /* 0x0000000000287306 */ /* 0x000a220000200c00 */
[----:B------:R-:W-:Y:S02]  /*5690*/  LOP3.LUT R7, R7, 0xff, RZ, 0xc0, !PT ;  /* 0x000000ff07077812 */ /* 0x000fe400078ec0ff */
[----:B------:R-:W-:Y:S02]  /*56a0*/  IADD3 R38, PT, PT, R4, -0x80, RZ ;  /* 0xffffff8004267810 */ /* 0x000fe40007ffe0ff */
[----:B------:R-:W-:Y:S02]  /*56b0*/  SHF.R.U32.HI R4, RZ, 0x8, R8 ;  /* 0x00000008ff047819 */ /* 0x000fe40000011608 */
[----:B------:R-:W-:Y:S01]  /*56c0*/  IADD3 R14, PT, PT, R14, -0x80, RZ ;  /* 0xffffff800e0e7810 */ /* 0x000fe20007ffe0ff */
[----:B------:R1:W0:Y:S01]  /*56d0*/  I2F.F16 R33, R5 ;  /* 0x0000000500217306 */ /* 0x0002220000200c00 */
[----:B-----5:R-:W-:-:S02]  /*56e0*/  SHF.R.U32.HI R0, RZ, 0x8, R9 ;  /* 0x00000008ff007819 */ /* 0x020fc40000011609 */
[----:B------:R-:W-:Y:S02]  /*56f0*/  IADD3 R6, PT, PT, R6, -0x80, RZ ;  /* 0xffffff8006067810 */ /* 0x000fe40007ffe0ff */
[----:B------:R-:W-:Y:S02]  /*5700*/  IADD3 R7, PT, PT, R7, -0x80, RZ ;  /* 0xffffff8007077810 */ /* 0x000fe40007ffe0ff */
[----:B------:R-:W-:Y:S01]  /*5710*/  LOP3.LUT R4, R4, 0xff, RZ, 0xc0, !PT ;  /* 0x000000ff04047812 */ /* 0x000fe200078ec0ff */
[----:B------:R5:W0:Y:S01]  /*5720*/  I2F.F16 R20, R14 ;  /* 0x0000000e00147306 */ /* 0x000a220000200c00 */
[----:B-1----:R-:W-:Y:S02]  /*5730*/  LOP3.LUT R5, R11, 0xff, RZ, 0xc0, !PT ;  /* 0x000000ff0b057812 */ /* 0x002fe400078ec0ff */
[----:B------:R-:W-:Y:S02]  /*5740*/  LOP3.LUT R0, R0, 0xff, RZ, 0xc0, !PT ;  /* 0x000000ff00007812 */ /* 0x000fe400078ec0ff */
[----:B------:R-:W-:-:S02]  /*5750*/  LEA.HI R16, R9, 0xffffff80, RZ, 0x8 ;  /* 0xffffff8009107811 */ /* 0x000fc400078f40ff */
[----:B------:R-:W-:Y:S01]  /*5760*/  LEA.HI R17, R8, 0xffffff80, RZ, 0x8 ;  /* 0xffffff8008117811 */ /* 0x000fe200078f40ff */
[----:B------:R1:W0:Y:S01]  /*5770*/  I2F.F16 R35, R6 ;  /* 0x0000000600237306 */ /* 0x0002220000200c00 */
[----:B------:R-:W-:Y:S02]  /*5780*/  IADD3 R5, PT, PT, R5, -0x80, RZ ;  /* 0xffffff8005057810 */ /* 0x000fe40007ffe0ff */
[----:B------:R-:W-:Y:S02]  /*5790*/  SHF.R.U32.HI R9, RZ, 0x10, R9 ;  /* 0x00000010ff097819 */ /* 0x000fe40000011609 */
[----:B------:R-:W-:Y:S02]  /*57a0*/  IADD3 R18, PT, PT, R15, -0x80, RZ ;  /* 0xffffff800f127810 */ /* 0x000fe40007ffe0ff */
[----:B------:R-:W-:Y:S01]  /*57b0*/  SHF.R.U32.HI R8, RZ, 0x10, R8 ;  /* 0x00000010ff087819 */ /* 0x000fe20000011608 */
[----:B------:R2:W0:Y:S01]  /*57c0*/  I2F.F16 R41, R7 ;  /* 0x0000000700297306 */ /* 0x0004220000200c00 */
[----:B------:R-:W-:-:S02]  /*57d0*/  LEA.HI R15, R10, 0xffffff80, RZ, 0x8 ;  /* 0xffffff800a0f7811 */ /* 0x000fc400078f40ff */
[----:B-----5:R-:W-:Y:S02]  /*57e0*/  LEA.HI R14, R11, 0xffffff80, RZ, 0x8 ;  /* 0xffffff800b0e7811 */ /* 0x020fe400078f40ff */
[----:B------:R-:W-:Y:S02]  /*57f0*/  IADD3 R4, PT, PT, R4, -0x80, RZ ;  /* 0xffffff8004047810 */ /* 0x000fe40007ffe0ff */
[----:B------:R-:W-:Y:S01]  /*5800*/  IADD3 R0, PT, PT, R0, -0x80, RZ ;  /* 0xffffff8000007810 */ /* 0x000fe20007ffe0ff */
[----:B------:R5:W0:Y:S01]  /*5810*/  I2F.F16 R37, R5 ;  /* 0x0000000500257306 */ /* 0x000a220000200c00 */
[--C-:B-1----:R-:W-:Y:S02]  /*5820*/  SHF.R.U32.HI R6, RZ, 0x8, R10.reuse ;  /* 0x00000008ff067819 */ /* 0x102fe4000001160a */
[----:B--2---:R-:W-:Y:S02]  /*5830*/  SHF.R.U32.HI R7, RZ, 0x8, R11 ;  /* 0x00000008ff077819 */ /* 0x004fe4000001160b */
[----:B------:R-:W-:-:S02]  /*5840*/  SHF.R.U32.HI R10, RZ, 0x10, R10 ;  /* 0x00000010ff0a7819 */ /* 0x000fc4000001160a */
[----:B------:R-:W-:Y:S01]  /*5850*/  SHF.R.U32.HI R11, RZ, 0x10, R11 ;  /* 0x00000010ff0b7819 */ /* 0x000fe2000001160b */
[----:B------:R1:W2:Y:S01]  /*5860*/  I2F.F16 R43, R4 ;  /* 0x00000004002b7306 */ /* 0x0002a20000200c00 */
[----:B------:R-:W-:Y:S02]  /*5870*/  LOP3.LUT R8, R8, 0xff, RZ, 0xc0, !PT ;  /* 0x000000ff08087812 */ /* 0x000fe400078ec0ff */
[----:B-----5:R-:W-:Y:S02]  /*5880*/  LOP3.LUT R5, R9, 0xff, RZ, 0xc0, !PT ;  /* 0x000000ff09057812 */ /* 0x020fe400078ec0ff */
[----:B------:R-:W-:Y:S02]  /*5890*/  LOP3.LUT R6, R6, 0xff, RZ, 0xc0, !PT ;  /* 0x000000ff06067812 */ /* 0x000fe400078ec0ff */
[----:B------:R-:W-:Y:S01]  /*58a0*/  LOP3.LUT R7, R7, 0xff, RZ, 0xc0, !PT ;  /* 0x000000ff07077812 */ /* 0x000fe200078ec0ff */
        /* <DEDUP_REMOVED lines=34> */
[----:B------:R-:W-:-:S04]  /*5ad0*/  FFMA.FTZ R49, R49, R0, RZ ;  /* 0x0000000031317223 */ /* 0x000fc800000100ff */
        /* <DEDUP_REMOVED lines=11> */
[----:B------:R-:W-:-:S03]  /*5b90*/  HADD2.F32 R50, -RZ, R8.H0_H0 ;  /* 0x20000008ff327230 */ /* 0x000fc60000004100 */
[----:B------:R-:W-:Y:S01]  /*5ba0*/  FFMA.FTZ R51, R6, R49, R51 ;  /* 0x0000003106337223 */ /* 0x000fe20000010033 */
[--C-:B------:R-:W-:Y:S02]  /*5bb0*/  HADD2.F32 R6, -RZ, R7.reuse.H0_H0 ;  /* 0x20000007ff067230 */ /* 0x100fe40000004100 */
[----:B------:R-:W-:-:S03]  /*5bc0*/  HADD2.F32 R7, -RZ, R7.H1_H1 ;  /* 0x30000007ff077230 */ /* 0x000fc60000004100 */
[----:B------:R-:W-:Y:S01]  /*5bd0*/  FFMA.FTZ R50, R50, R6, R51 ;  /* 0x0000000632327223 */ /* 0x000fe20000010033 */
[----:B------:R-:W-:-:S05]  /*5be0*/  HADD2.F32 R51, -RZ, R17.H0_H0 ;  /* 0x20000011ff337230 */ /* 0x000fca0000004100 */
[----:B------:R-:W-:Y:S01]  /*5bf0*/  FFMA.FTZ R50, R51, R7, R50 ;  /* 0x0000000733327223 */ /* 0x000fe20000010032 */
[----:B------:R-:W-:-:S05]  /*5c00*/  HADD2.F32 R51, -RZ, R13.H1_H1 ;  /* 0x3000000dff337230 */ /* 0x000fca0000004100 */
[----:B------:R-:W-:Y:S01]  /*5c10*/  FMUL.FTZ R50, R51, R50 ;  /* 0x0000003233327220 */ /* 0x000fe20000410000 */
[----:B------:R-:W-:-:S04]  /*5c20*/  HADD2.F32 R51, -RZ, R20.H0_H0 ;  /* 0x20000014ff337230 */ /* 0x000fc80000004100 */
[----:B------:R-:W-:Y:S01]  /*5c30*/  F2FP.F16.F32.PACK_AB R50, RZ, R50 ;  /* 0x00000032ff32723e */ /* 0x000fe200000000ff */
[----:B------:R-:W-:Y:S01]  /*5c40*/  FFMA.FTZ R52, R0, R51, RZ ;  /* 0x0000003300347223 */ /* 0x000fe200000100ff */
        /* <DEDUP_REMOVED lines=20> */
[C---:B------:R-:W-:Y:S01]  /*5d90*/  FFMA.FTZ R50, R0.reuse, R53, RZ ;  /* 0x0000003500327223 */ /* 0x040fe200000100ff */
[----:B------:R-:W-:Y:S01]  /*5da0*/  FFMA.FTZ R0, R0, R51, RZ ;  /* 0x0000003300007223 */ /* 0x000fe200000100ff */
        /* <DEDUP_REMOVED lines=26> */
[--C-:B------:R-:W-:Y:S02]  /*5f50*/  HADD2.F32 R5, -RZ, R12.reuse.H1_H1 ;  /* 0x3000000cff057230 */ /* 0x100fe40000004100 */
        /* <DEDUP_REMOVED lines=8> */
[----:B------:R-:W-:-:S07]  /*5fe0*/  HFMA2 R27, R0, 1, 1, R27 ;  /* 0x3c003c00001b7831 */ /* 0x000fce000000001b */
.L_x_4182:
[----:B------:R-:W-:Y:S01]  /*5ff0*/  @!UP0 UMOV UR4, UR6 ;  /* 0x0000000600048c82 */ /* 0x000fe20008000000 */
        /* <DEDUP_REMOVED lines=65> */
[----:B------:R-:W-:Y:S02]  /*6410*/  HADD2.F32 R9, -RZ, R16.H0_H0 ;  /* 0x20000010ff097230 */ /* 0x000fe40000004100 */
[----:B------:R-:W-:Y:S01]  /*6420*/  FFMA.FTZ R5, R20, R6, R5 ;  /* 0x0000000614057223 */ /* 0x000fe20000010005 */
[-C--:B------:R-:W-:Y:S01]  /*6430*/  FFMA.FTZ R6, R44, R0.reuse, R21 ;  /* 0x000000002c067223 */ /* 0x080fe20000010015 */
[-C--:B------:R-:W-:Y:S01]  /*6440*/  FFMA.FTZ R4, R4, R0.reuse, R19 ;  /* 0x0000000004047223 */ /* 0x080fe20000010013 */
        /* <DEDUP_REMOVED lines=22> */
.L_x_4183:
        /* <DEDUP_REMOVED lines=10> */
.L_x_4175:
[----:B------:R-:W0:Y:S01]  /*6650*/  S2R R0, SR_CTAID.X ;  /* 0x0000000000007919 */ /* 0x000e220000002500 */
[----:B------:R-:W1:Y:S01]  /*6660*/  S2UR UR4, SR_CTAID.Y ;  /* 0x00000000000479c3 */ /* 0x000e620000002600 */
[----:B------:R-:W-:Y:S01]  /*6670*/  HMUL2 R7, R26, UR22.H0_H0 ;  /* 0x200000161a077c32 */ /* 0x000fe20008000000 */
[----:B------:R-:W0:Y:S06]  /*6680*/  S2R R3, SR_TID.X ;  /* 0x0000000000037919 */ /* 0x000e2c0000002100 */
[----:B------:R-:W2:Y:S01]  /*6690*/  LDC.64 R4, c[0x0][0x3a0] ;  /* 0x0000e800ff047b82 */ /* 0x000ea20000000a00 */
[----:B-1----:R-:W-:Y:S01]  /*66a0*/  USHF.L.U32 UR4, UR4, 0x1, URZ ;  /* 0x0000000104047899 */ /* 0x002fe200080006ff */
[----:B0-----:R-:W-:-:S05]  /*66b0*/  LEA R0, R0, R3, 0x6 ;  /* 0x0000000300007211 */ /* 0x001fca00078e30ff */
[----:B------:R-:W-:Y:S02]  /*66c0*/  MOV R3, UR4 ;  /* 0x0000000400037c02 */ /* 0x000fe40008000f00 */
        /* <DEDUP_REMOVED lines=14> */
.L_x_4188:
[----:B------:R-:W0:Y:S02]  /*67b0*/  LDS R2, [R0] ;  /* 0x0000000000027984 */ /* 0x000e240000000800 */
[----:B0-----:R-:W-:-:S05]  /*67c0*/  HFMA2 R3, R2, 1, 1, R7 ;  /* 0x3c003c0002037831 */ /* 0x001fca0000000007 */
[----:B------:R-:W0:Y:S02]  /*67d0*/  ATOMS.CAST.SPIN P1, [R0], R2, R3 ;  /* 0x000000020000758d */ /* 0x000e240001820003 */
[----:B0-----:R-:W-:Y:S05]  /*67e0*/  @!P1 BRA `(.L_x_4188) ;  /* 0xfffffffc00f09947 */ /* 0x001fea000383ffff */
[----:B------:R-:W-:Y:S05]  /*67f0*/  BRA `(.L_x_4186) ;  /* 0x00000000000c7947 */ /* 0x000fea0003800000 */
.L_x_4187:
[----:B------:R-:W2:Y:S02]  /*6800*/  LD.E R0, desc[UR20][R4.64] ;  /* 0x0000001404007980 */ /* 0x000ea4000c101900 */
[----:B--2---:R-:W-:-:S05]  /*6810*/  IADD3 R3, PT, PT, R7, R0, RZ ;  /* 0x0000000007037210 */ /* 0x004fca0007ffe0ff */
[----:B------:R0:W-:Y:S02]  /*6820*/  ST.E desc[UR20][R4.64], R3 ;  /* 0x0000000304007985 */ /* 0x0001e4000c101914 */
.L_x_4186:
[----:B------:R-:W-:Y:S05]  /*6830*/  BSYNC.RECONVERGENT B0 ;  /* 0x0000000000007941 */ /* 0x000fea0003800200 */
.L_x_4185:
[----:B------:R1:W-:Y:S01]  /*6840*/  ATOM.E.ADD.F16x2.RN.STRONG.GPU P1, RZ, desc[UR20][R4.64+0x4], R27 ;  /* 0x8000041b04ff79a2 */ /* 0x0003e2000c12e114 */
[----:B------:R-:W-:Y:S04]  /*6850*/  BSSY.RECONVERGENT B0, `(.L_x_4189) ;  /* 0x000000e000007945 */ /* 0x000fe80003800200 */
[----:B-1----:R-:W-:Y:S05]  /*6860*/  @P1 BRA `(.L_x_4190) ;  /* 0x0000000000301947 */ /* 0x002fea0003800000 */
[----:B------:R-:W1:Y:S02]  /*6870*/  QSPC.E.S P1, RZ, [R4+0x4] ;  /* 0x0000040004ff73aa */ /* 0x000e640000020500 */
[----:B-1----:R-:W-:Y:S05]  /*6880*/  @!P1 BRA `(.L_x_4191) ;  /* 0x00000000001c9947 */ /* 0x002fea0003800000 */
[----:B------:R-:W-:-:S04]  /*6890*/  MOV R2, R4 ;  /* 0x0000000400027202 */ /* 0x000fc80000000f00 */
[----:B------:R-:W-:-:S07]  /*68a0*/  MOV R0, R2 ;  /* 0x0000000200007202 */ /* 0x000fce0000000f00 */
.L_x_4192:
[----:B------:R-:W0:Y:S02]  /*68b0*/  LDS R2, [R0+0x4] ;  /* 0x0000040000027984 */ /* 0x000e240000000800 */
[----:B0-----:R-:W-:-:S05]  /*68c0*/  HADD2 R3, R2, R27 ;  /* 0x0000001b02037230 */ /* 0x001fca0000000000 */
[----:B------:R-:W0:Y:S02]  /*68d0*/  ATOMS.CAST.SPIN P1, [R0+0x4], R2, R3 ;  /* 0x000004020000758d */ /* 0x000e240001820003 */
[----:B0-----:R-:W-:Y:S05]  /*68e0*/  @!P1 BRA `(.L_x_4192) ;  /* 0xfffffffc00f09947 */ /* 0x001fea000383ffff */
[----:B------:R-:W-:Y:S05]  /*68f0*/  BRA `(.L_x_4190) ;  /* 0x00000000000c7947 */ /* 0x000fea0003800000 */
.L_x_4191:
[----:B------:R-:W0:Y:S02]  /*6900*/  LD.E R0, desc[UR20][R4.64+0x4] ;  /* 0x0000041404007980 */ /* 0x000e24000c101900 */
[----:B0-----:R-:W-:-:S05]  /*6910*/  IADD3 R3, PT, PT, R27, R0, RZ ;  /* 0x000000001b037210 */ /* 0x001fca0007ffe0ff */
[----:B------:R1:W-:Y:S02]  /*6920*/  ST.E desc[UR20][R4.64+0x4], R3 ;  /* 0x0000040304007985 */ /* 0x0003e4000c101914 */
.L_x_4190:
[----:B------:R-:W-:Y:S05]  /*6930*/  BSYNC.RECONVERGENT B0 ;  /* 0x0000000000007941 */ /* 0x000fea0003800200 */
.L_x_4189:
        /* <DEDUP_REMOVED lines=12> */
.L_x_4196:
[----:B------:R-:W0:Y:S02]  /*6a00*/  LDS R2, [R0] ;  /* 0x0000000000027984 */ /* 0x000e240000000800 */
[----:B0-----:R-:W-:-:S05]  /*6a10*/  HFMA2 R3, R2, 1, 1, R7 ;  /* 0x3c003c0002037831 */ /* 0x001fca0000000007 */
[----:B------:R-:W0:Y:S02]  /*6a20*/  ATOMS.CAST.SPIN P0, [R0], R2, R3 ;  /* 0x000000020000758d */ /* 0x000e240001800003 */
[----:B0-----:R-:W-:Y:S05]  /*6a30*/  @!P0 BRA `(.L_x_4196) ;  /* 0xfffffffc00f08947 */ /* 0x001fea000383ffff */
[----:B------:R-:W-:Y:S05]  /*6a40*/  BRA `(.L_x_4194) ;  /* 0x00000000000c7947 */ /* 0x000fea0003800000 */
.L_x_4195:
[----:B------:R-:W2:Y:S02]  /*6a50*/  LD.E R0, desc[UR20][R4.64] ;  /* 0x0000001404007980 */ /* 0x000ea4000c101900 */
[----:B--2---:R-:W-:-:S05]  /*6a60*/  IADD3 R3, PT, PT, R7, R0, RZ ;  /* 0x0000000007037210 */ /* 0x004fca0007ffe0ff */
[----:B------:R0:W-:Y:S02]  /*6a70*/  ST.E desc[UR20][R4.64], R3 ;  /* 0x0000000304007985 */ /* 0x0001e4000c101914 */
.L_x_4194:
[----:B------:R-:W-:Y:S05]  /*6a80*/  BSYNC.RECONVERGENT B0 ;  /* 0x0000000000007941 */ /* 0x000fea0003800200 */
.L_x_4193:
[----:B------:R1:W-:Y:S02]  /*6a90*/  ATOM.E.ADD.F16x2.RN.STRONG.GPU P0, RZ, desc[UR20][R4.64+0x4], R29 ;  /* 0x8000041d04ff79a2 */ /* 0x0003e4000c10e114 */
[----:B-1----:R-:W-:Y:S05]  /*6aa0*/  @P0 EXIT ;  /* 0x000000000000094d */ /* 0x002fea0003800000 */
[----:B------:R-:W1:Y:S02]  /*6ab0*/  QSPC.E.S P0, RZ, [R4+0x4] ;  /* 0x0000040004ff73aa */ /* 0x000e640000000500 */
[----:B-1----:R-:W-:Y:S05]  /*6ac0*/  @!P0 BRA `(.L_x_4197) ;  /* 0x00000000001c8947 */ /* 0x002fea0003800000 */
[----:B------:R-:W-:-:S04]  /*6ad0*/  MOV R2, R4 ;  /* 0x0000000400027202 */ /* 0x000fc80000000f00 */
[----:B------:R-:W-:-:S07]  /*6ae0*/  MOV R0, R2 ;  /* 0x0000000200007202 */ /* 0x000fce0000000f00 */
.L_x_4198:
[----:B------:R-:W0:Y:S02]  /*6af0*/  LDS R2, [R0+0x4] ;  /* 0x0000040000027984 */ /* 0x000e240000000800 */
[----:B0-----:R-:W-:-:S05]  /*6b00*/  HADD2 R3, R2, R29 ;  /* 0x0000001d02037230 */ /* 0x001fca0000000000 */
[----:B------:R-:W0:Y:S02]  /*6b10*/  ATOMS.CAST.SPIN P0, [R0+0x4], R2, R3 ;  /* 0x000004020000758d */ /* 0x000e240001800003 */
[----:B0-----:R-:W-:Y:S05]  /*6b20*/  @!P0 BRA `(.L_x_4198) ;  /* 0xfffffffc00f08947 */ /* 0x001fea000383ffff */
[----:B------:R-:W-:Y:S05]  /*6b30*/  EXIT ;  /* 0x000000000000794d */ /* 0x000fea0003800000 */
.L_x_4197:
[----:B------:R-:W0:Y:S02]  /*6b40*/  LD.E R0, desc[UR20][R4.64+0x4] ;  /* 0x0000041404007980 */ /* 0x000e24000c101900 */
[----:B0-----:R-:W-:-:S05]  /*6b50*/  IADD3 R3, PT, PT, R29, R0, RZ ;  /* 0x000000001d037210 */ /* 0x001fca0007ffe0ff */
[----:B------:R-:W-:Y:S01]  /*6b60*/  ST.E desc[UR20][R4.64+0x4], R3 ;  /* 0x0000040304007985 */ /* 0x000fe2000c101914 */
[----:B------:R-:W-:Y:S05]  /*6b70*/  EXIT ;  /* 0x000000000000794d */ /* 0x000fea0003800000 */
.L_x_4199:
        /* <DEDUP_REMOVED lines=16> */
.L_x_5340:


//--------------------- .text._Z23gemm_half_q_half_kernelILi2ELi190ELb1ELb1ELi32EEvPK6__halfPKjS4_S2_PS0_iiiiPKtS7_iiiiiibS2_i --------------------------
	.section	.text._Z23gemm_half_q_half_kernelILi2ELi190ELb1ELb1ELi32EEvPK6__halfPKjS4_S2_PS0_iiiiPKtS7_iiiiiibS2_i,"ax",@progbits
	.align	128
        .global         _Z23gemm_half_q_half_kernelILi2ELi190ELb1ELb1ELi32EEvPK6__halfPKjS4_S2_PS0_iiiiPKtS7_iiiiiibS2_i
        .type           _Z23gemm_half_q_half_kernelILi2ELi190ELb1ELb1ELi32EEvPK6__halfPKjS4_S2_PS0_iiiiPKtS7_iiiiiibS2_i,@function
        .size           _Z23gemm_half_q_half_kernelILi2ELi190ELb1ELb1ELi32EEvPK6__halfPKjS4_S2_PS0_iiiiPKtS7_iiiiiibS2_i,(.L_x_5341 - _Z23gemm_half_q_half_kernelILi2ELi190ELb1ELb1ELi32EEvPK6__halfPKjS4_S2_PS0_iiiiPKtS7_iiiiiibS2_i)
        .other          _Z23gemm_half_q_half_kernelILi2ELi190ELb1ELb1ELi32EEvPK6__halfPKjS4_S2_PS0_iiiiPKtS7_iiiiiibS2_i,@"STO_CUDA_ENTRY STV_DEFAULT"
_Z23gemm_half_q_half_kernelILi2ELi190ELb1ELb1ELi32EEvPK6__halfPKjS4_S2_PS0_iiiiPKtS7_iiiiiibS2_i:
.text._Z23gemm_half_q_half_kernelILi2ELi190ELb1ELb1ELi32EEvPK6__halfPKjS4_S2_PS0_iiiiPKtS7_iiiiiibS2_i:
[----:B------:R-:W-:Y:S01]  /*0000*/  LDC R1, c[0x0][0x37c] ;  /* 0x0000df00ff017b82 */ /* 0x000fe20000000800 */
[----:B------:R-:W0:Y:S07]  /*0010*/  S2R R4, SR_CTAID.Y ;  /* 0x0000000000047919 */ /* 0x000e2e0000002600 */
[----:B------:R-:W0:Y:S02]  /*0020*/  LDC R3, c[0x0][0x3a8] ;  /* 0x0000ea00ff037b82 */ /* 0x000e240000000800 */
[----:B0-----:R-:W-:-:S05]  /*0030*/  IMAD R34, R4, -0x2, R3 ;  /* 0xfffffffe04227824 */ /* 0x001fca00078e0203 */
        /* <DEDUP_REMOVED lines=17> */
[----:B------:R-:W1:Y:S01]  /*0150*/  LDCU UR7, c[0x0][0x3b0] ;  /* 0x00007600ff0777ac */ /* 0x000e620008000800 */
[----:B------:R-:W2:Y:S01]  /*0160*/  S2UR UR4, SR_CTAID.X ;  /* 0x00000000000479c3 */ /* 0x000ea20000002500 */
[----:B------:R-:W-:Y:S01]  /*0170*/  HFMA2 R14, -RZ, RZ, 0, 1.1920928955078125e-07 ;  /* 0x00000002ff0e7431 */ /* 0x000fe200000001ff */
[----:B------:R-:W3:Y:S01]  /*0180*/  S2R R2, SR_TID.X ;  /* 0x0000000000027919 */ /* 0x000ee20000002100 */
[----:B------:R-:W-:Y:S03]  /*0190*/  BSSY.RECONVERGENT B0, `(.L_x_4200) ;  /* 0x00000bb000007945 */ /* 0x000fe60003800200 */
[----:B------:R-:W-:Y:S01]  /*01a0*/  SEL R14, R14, 0x1, P0 ;  /* 0x000000010e0e7807 */ /* 0x000fe20000000000 */
[----:B--2---:R-:W-:Y:S01]  /*01b0*/  USHF.L.U32 UR4, UR4, 0x7, URZ ;  /* 0x0000000704047899 */ /* 0x004fe200080006ff */
[----:B0-----:R-:W-:-:S04]  /*01c0*/  SHF.L.U32 R5, R3, 0x5, RZ ;  /* 0x0000000503057819 */ /* 0x001fc800000006ff */
[C---:B------:R-:W-:Y:S02]  /*01d0*/  IADD3 R37, PT, PT, R5.reuse, 0x20, RZ ;  /* 0x0000002005257810 */ /* 0x040fe40007ffe0ff */
[----:B---3--:R-:W-:Y:S02]  /*01e0*/  IADD3 R22, PT, PT, R5, R2, RZ ;  /* 0x0000000205167210 */ /* 0x008fe40007ffe0ff */
[----:B-1----:R-:W-:Y:S02]  /*01f0*/  VIMNMX R38, PT, PT, R37, UR7, PT ;  /* 0x0000000725267c48 */ /* 0x002fe4000bfe0100 */
        /* <DEDUP_REMOVED lines=32> */
.L_x_4205:
[C---:B------:R-:W-:Y:S02]  /*0400*/  IADD3 R8, PT, PT, R15.reuse, UR7, RZ ;  /* 0x000000070f087c10 */ /* 0x040fe4000fffe0ff */
[----:B------:R-:W-:Y:S02]  /*0410*/  IADD3 R7, P1, PT, R22, R15, RZ ;  /* 0x0000000f16077210 */ /* 0x000fe40007f3e0ff */
[----:B------:R-:W-:Y:S02]  /*0420*/  IADD3 R9, PT, PT, R8, UR7, RZ ;  /* 0x0000000708097c10 */ /* 0x000fe4000fffe0ff */
[----:B------:R-:W-:Y:S02]  /*0430*/  LEA.HI.X.SX32 R10, R15, RZ, 0x1, P1 ;  /* 0x000000ff0f0a7211 */ /* 0x000fe400008f0eff */
[----:B------:R-:W-:Y:S02]  /*0440*/  LEA R6, P1, R7, UR10, 0x1 ;  /* 0x0000000a07067c11 */ /* 0x000fe4000f8208ff */
        /* <DEDUP_REMOVED lines=27> */
.L_x_4204:
        /* <DEDUP_REMOVED lines=20> */
.L_x_4206:
[----:B------:R-:W-:-:S13]  /*0740*/  ISETP.EQ.AND P1, PT, R16, RZ, PT ;  /* 0x000000ff1000720c */ /* 0x000fda0003f22270 */
[----:B------:R-:W-:Y:S05]  /*0750*/  @!P0 BRA P1, `(.L_x_4201) ;  /* 0x0000000400788947 */ /* 0x000fea0000800000 */
.L_x_4203:
        /* <DEDUP_REMOVED lines=12> */
.L_x_4202:
        /* <DEDUP_REMOVED lines=16> */
.L_x_4209:
        /* <DEDUP_REMOVED lines=32> */
.L_x_4208:
        /* <DEDUP_REMOVED lines=21> */
.L_x_4210:
[----:B------:R-:W-:-:S13]  /*0c70*/  ISETP.NE.OR P0, PT, R16, RZ, P0 ;  /* 0x000000ff1000720c */ /* 0x000fda0000705670 */
[----:B------:R-:W-:Y:S05]  /*0c80*/  @!P0 BRA `(.L_x_4201) ;  /* 0x00000000002c8947 */ /* 0x000fea0003800000 */
.L_x_4207:
        /* <DEDUP_REMOVED lines=11> */
.L_x_4201:
[----:B------:R-:W-:Y:S05]  /*0d40*/  BSYNC.RECONVERGENT B0 ;  /* 0x0000000000007941 */ /* 0x000fea0003800200 */
.L_x_4200:
        /* <DEDUP_REMOVED lines=21> */
.L_x_4214:
        /* <DEDUP_REMOVED lines=15> */
.L_x_4213:
        /* <DEDUP_REMOVED lines=12> */
.L_x_4215:
[----:B------:R-:W-:-:S13]  /*1050*/  ISETP.NE.OR P0, PT, R16, RZ, P0 ;  /* 0x000000ff1000720c */ /* 0x000fda0000705670 */
[----:B------:R-:W-:Y:S05]  /*1060*/  @!P0 BRA `(.L_x_4211) ;  /* 0x00000000001c8947 */ /* 0x000fea0003800000 */
.L_x_4212:
[----:B0-----:R-:W0:Y:S02]  /*1070*/  LDC.64 R6, c[0x0][0x3a0] ;  /* 0x0000e800ff067b82 */ /* 0x001e240000000a00 */
.L_x_4216:
[----:B0-----:R-:W-:Y:S01]  /*1080*/  IMAD.WIDE R8, R4, 0x2, R6 ;  /* 0x0000000204087825 */ /* 0x001fe200078e0206 */
[----:B------:R-:W-:Y:S02]  /*1090*/  IADD3 R16, PT, PT, R16, 0x1, RZ ;  /* 0x0000000110107810 */ /* 0x000fe40007ffe0ff */
[----:B------:R-:W-:Y:S02]  /*10a0*/  IADD3 R4, PT, PT, R4, R39, RZ ;  /* 0x0000002704047210 */ /* 0x000fe40007ffe0ff */
[----:B------:R1:W-:Y:S01]  /*10b0*/  STG.E.64 desc[UR8][R8.64], RZ ;  /* 0x000000ff08007986 */ /* 0x0003e2000c101b08 */
[----:B------:R-:W-:-:S13]  /*10c0*/  ISETP.NE.AND P0, PT, R16, RZ, PT ;  /* 0x000000ff1000720c */ /* 0x000fda0003f05270 */
[----:B-1----:R-:W-:Y:S05]  /*10d0*/  @P0 BRA `(.L_x_4216) ;  /* 0xfffffffc00e80947 */ /* 0x002fea000383ffff */
.L_x_4211:
[----:B------:R-:W1:Y:S01]  /*10e0*/  LDCU UR5, c[0x0][0x3c8] ;  /* 0x00007900ff0577ac */ /* 0x000e620008000800 */
[----:B------:R-:W-:Y:S01]  /*10f0*/  BAR.SYNC.DEFER_BLOCKING 0x0 ;  /* 0x0000000000007b1d */ /* 0x000fe20000010000 */
[----:B------:R-:W-:-:S05]  /*1100*/  ISETP.GE.AND P0, PT, R5, UR7, PT ;  /* 0x0000000705007c0c */ /* 0x000fca000bf06270 */
        /* <DEDUP_REMOVED lines=17> */
.L_x_4218:
        /* <DEDUP_REMOVED lines=42> */
.L_x_4217:
        /* <DEDUP_REMOVED lines=20> */
.L_x_4219:
        /* <DEDUP_REMOVED lines=8> */
.L_x_4220:
        /* <DEDUP_REMOVED lines=8> */
.L_x_4221:
        /* <DEDUP_REMOVED lines=8> */
.L_x_4222:
        /* <DEDUP_REMOVED lines=8> */
.L_x_4223:
[----:B------:R-:W-:Y:S01]  /*1800*/  LEA R2, R11, R2, 0x3 ;  /* 0x000000020b027211 */ /* 0x000fe200078e18ff */
[----:B------:R-:W0:Y:S01]  /*1810*/  LDCU.64 UR10, c[0x0][0x388] ;  /* 0x00007100ff0a77ac */ /* 0x000e220008000a00 */
[----:B------:R-:W1:Y:S01]  /*1820*/  S2UR UR6, SR_CgaCtaId ;  /* 0x00000000000679c3 */ /* 0x000e620000008800 */
[----:B------:R-:W-:Y:S02]  /*1830*/  PRMT R73, RZ, 0x5410, RZ ;  /* 0x00005410ff497816 */ /* 0x000fe400000000ff */
[----:B------:R-:W-:Y:S01]  /*1840*/  IADD3 R2, PT, PT, R7, R2, R4 ;  /* 0x0000000207027210 */ /* 0x000fe20007ffe004 */
[----:B------:R-:W-:Y:S01]  /*1850*/  UISETP.LT.AND UP0, UPT, UR7, UR5, UPT ;  /* 0x000000050700728c */ /* 0x000fe2000bf01270 */
[----:B------:R-:W-:Y:S02]  /*1860*/  PRMT R72, RZ, 0x5410, RZ ;  /* 0x00005410ff487816 */ /* 0x000fe400000000ff */
[----:B------:R-:W-:Y:S01]  /*1870*/  IADD3 R2, PT, PT, R9, R2, R8 ;  /* 0x0000000209027210 */ /* 0x000fe20007ffe008 */
[----:B------:R-:W-:Y:S01]  /*1880*/  USEL UR4, UR7, UR5, UP0 ;  /* 0x0000000507047287 */ /* 0x000fe20008000000 */
[----:B------:R-:W-:-:S02]  /*1890*/  PRMT R117, RZ, 0x5410, RZ ;  /* 0x00005410ff757816 */ /* 0x000fc400000000ff */
[----:B------:R-:W-:Y:S01]  /*18a0*/  UMOV UR5, 0x400 ;  /* 0x0000040000057882 */ /* 0x000fe20000000000 */
[----:B------:R-:W-:Y:S01]  /*18b0*/  IMAD R3, R2, R39, RZ ;  /* 0x0000002702037224 */ /* 0x000fe200078e02ff */
[----:B------:R-:W-:Y:S02]  /*18c0*/  SHF.R.S32.HI R2, RZ, 0x1f, R0 ;  /* 0x0000001fff027819 */ /* 0x000fe40000011400 */
[----:B------:R-:W-:Y:S02]  /*18d0*/  PRMT R118, RZ, 0x5410, RZ ;  /* 0x00005410ff767816 */ /* 0x000fe400000000ff */
[----:B------:R-:W-:-:S04]  /*18e0*/  IADD3 R0, P0, PT, R0, R3, RZ ;  /* 0x0000000300007210 */ /* 0x000fc80007f1e0ff */
[----:B------:R-:W-:Y:S02]  /*18f0*/  LEA.HI.X.SX32 R3, R3, R2, 0x1, P0 ;  /* 0x0000000203037211 */ /* 0x000fe400000f0eff */
        /* <DEDUP_REMOVED lines=9> */
[----:B------:R-:W-:-:S05]  /*1990*/  IMAD.WIDE R16, R39, 0x4, R8 ;  /* 0x0000000427107825 */ /* 0x000fca00078e0208 */
[----:B------:R-:W4:Y:S01]  /*19a0*/  LDG.E.128.CONSTANT R28, desc[UR8][R16.64] ;  /* 0x00000008101c7981 */ /* 0x000f22000c1e9d00 */
[----:B------:R-:W-:-:S05]  /*19b0*/  IMAD.WIDE R10, R39, 0x4, R16 ;  /* 0x00000004270a7825 */ /* 0x000fca00078e0210 */
[----:B------:R-:W4:Y:S01]  /*19c0*/  LDG.E.128.CONSTANT R4, desc[UR8][R10.64] ;  /* 0x000000080a047981 */ /* 0x000f22000c1e9d00 */
[----:B------:R-:W-:-:S05]  /*19d0*/  IMAD.WIDE R2, R39, 0x4, R10 ;  /* 0x0000000427027825 */ /* 0x000fca00078e020a */
[----:B-----5:R0:W4:Y:S02]  /*19e0*/  LDG.E.128.CONSTANT R20, desc[UR8][R2.64] ;  /* 0x0000000802147981 */ /* 0x020124000c1e9d00 */
[----:B0-----:R-:W-:Y:S01]  /*19f0*/  IMAD.WIDE R2, R39, 0x4, R2 ;  /* 0x0000000427027825 */ /* 0x001fe200078e0202 */
[----:B--2---:R-:W-:Y:S02]  /*1a00*/  LOP3.LUT R8, R13, 0xff, RZ, 0xc0, !PT ;  /* 0x000000ff0d087812 */ /* 0x004fe400078ec0ff */
[----:B------:R-:W-:Y:S02]  /*1a10*/  LOP3.LUT R0, R12, 0xff, RZ, 0xc0, !PT ;  /* 0x000000ff0c007812 */ /* 0x000fe400078ec0ff */
[----:B------:R-:W-:Y:S02]  /*1a20*/  IADD3 R8, PT, PT, R8, -0x80, RZ ;  /* 0xffffff8008087810 */ /* 0x000fe40007ffe0ff */
[----:B------:R-:W-:Y:S02]  /*1a30*/  LEA.HI R59, R12, 0xffffff80, RZ, 0x8 ;  /* 0xffffff800c3b7811 */ /* 0x000fe400078f40ff */
[----:B------:R0:W1:Y:S01]  /*1a40*/  I2F.F16 R54, R8 ;  /* 0x0000000800367306 */ /* 0x0000620000200c00 */
[----:B------:R-:W-:-:S02]  /*1a50*/  LOP3.LUT R9, R14, 0xff, RZ, 0xc0, !PT ;  /* 0x000000ff0e097812 */ /* 0x000fc400078ec0ff */
[----:B------:R-:W-:Y:S02]  /*1a60*/  LOP3.LUT R10, R15, 0xff, RZ, 0xc0, !PT ;  /* 0x000000ff0f0a7812 */ /* 0x000fe400078ec0ff */
[----:B------:R-:W-:Y:S02]  /*1a70*/  IADD3 R0, PT, PT, R0, -0x80, RZ ;  /* 0xffffff8000007810 */ /* 0x000fe40007ffe0ff */
[----:B------:R-:W-:Y:S01]  /*1a80*/  LEA.HI R58, R13, 0xffffff80, RZ, 0x8 ;  /* 0xffffff800d3a7811 */ /* 0x000fe200078f40ff */
[----:B------:R-:W2:Y:S01]  /*1a90*/  I2F.F16 R59, R59 ;  /* 0x0000003b003b7306 */ /* 0x000ea20000200c00 */
[----:B0-----:R-:W-:Y:S02]  /*1aa0*/  SHF.R.U32.HI R8, RZ, 0x8, R13 ;  /* 0x00000008ff087819 */ /* 0x001fe4000001160d */
[----:B------:R-:W-:Y:S02]  /*1ab0*/  LEA.HI R57, R14, 0xffffff80, RZ, 0x8 ;  /* 0xffffff800e397811 */ /* 0x000fe400078f40ff */
[----:B------:R-:W-:-:S02]  /*1ac0*/  LOP3.LUT R8, R8, 0xff, RZ, 0xc0, !PT ;  /* 0x000000ff08087812 */ /* 0x000fc400078ec0ff */
[----:B------:R-:W-:Y:S02]  /*1ad0*/  IADD3 R9, PT, PT, R9, -0x80, RZ ;  /* 0xffffff8009097810 */ /* 0x000fe40007ffe0ff */
[----:B------:R-:W-:Y:S01]  /*1ae0*/  IADD3 R10, PT, PT, R10, -0x80, RZ ;  /* 0xffffff800a0a7810 */ /* 0x000fe20007ffe0ff */
[----:B------:R0:W1:Y:S01]  /*1af0*/  I2F.F16 R55, R0 ;  /* 0x0000000000377306 */ /* 0x0000620000200c00 */
[----:B------:R-:W-:Y:S02]  /*1b00*/  IADD3 R71, PT, PT, R8, -0x80, RZ ;  /* 0xffffff8008477810 */ /* 0x000fe40007ffe0ff */
[----:B------:R-:W-:Y:S02]  /*1b10*/  SHF.R.U32.HI R8, RZ, 0x8, R14 ;  /* 0x00000008ff087819 */ /* 0x000fe4000001160e */
[----:B------:R-:W-:Y:S02]  /*1b20*/  LEA.HI R56, R15, 0xffffff80, RZ, 0x8 ;  /* 0xffffff800f387811 */ /* 0x000fe400078f40ff */
[----:B------:R-:W-:Y:S01]  /*1b30*/  LOP3.LUT R8, R8, 0xff, RZ, 0xc0, !PT ;  /* 0x000000ff08087812 */ /* 0x000fe200078ec0ff */
[----:B------:R-:W1:Y:S01]  /*1b40*/  I2F.F16 R53, R9 ;  /* 0x0000000900357306 */ /* 0x000e620000200c00 */
[----:B0-----:R-:W-:-:S02]  /*1b50*/  SHF.R.U32.HI R0, RZ, 0x8, R12 ;  /* 0x00000008ff007819 */ /* 0x001fc4000001160c */
[----:B------:R-:W-:Y:S02]  /*1b60*/  IADD3 R76, PT, PT, R8, -0x80, RZ ;  /* 0xffffff80084c7810 */ /* 0x000fe40007ffe0ff */
[----:B------:R-:W-:-:S03]  /*1b70*/  LOP3.LUT R0, R0, 0xff, RZ, 0xc0, !PT ;  /* 0x000000ff00007812 */ /* 0x000fc600078ec0ff */
[----:B------:R0:W1:Y:S01]  /*1b80*/  I2F.F16 R52, R10 ;  /* 0x0000000a00347306 */ /* 0x0000620000200c00 */
[----:B------:R-:W-:Y:S02]  /*1b90*/  SHF.R.U32.HI R12, RZ, 0x10, R12 ;  /* 0x00000010ff0c7819 */ /* 0x000fe4000001160c */
[----:B------:R-:W-:Y:S02]  /*1ba0*/  IADD3 R0, PT, PT, R0, -0x80, RZ ;  /* 0xffffff8000007810 */ /* 0x000fe40007ffe0ff */
[----:B------:R-:W-:Y:S02]  /*1bb0*/  SHF.R.U32.HI R13, RZ, 0x10, R13 ;  /* 0x00000010ff0d7819 */ /* 0x000fe4000001160d */
[----:B---3--:R-:W-:Y:S01]  /*1bc0*/  LOP3.LUT R44, R26, 0xff, RZ, 0xc0, !PT ;  /* 0x000000ff1a2c7812 */ /* 0x008fe200078ec0ff */
[----:B------:R-:W3:Y:S01]  /*1bd0*/  I2F.F16 R58, R58 ;  /* 0x0000003a003a7306 */ /* 0x000ee20000200c00 */
[----:B0-----:R0:W2:Y:S01]  /*1be0*/  LDG.E.128.CONSTANT R8, desc[UR8][R2.64] ;  /* 0x0000000802087981 */ /* 0x0010a2000c1e9d00 */
[----:B------:R-:W-:-:S02]  /*1bf0*/  LOP3.LUT R12, R12, 0xff, RZ, 0xc0, !PT ;  /* 0x000000ff0c0c7812 */ /* 0x000fc400078ec0ff */
[----:B------:R-:W-:Y:S02]  /*1c00*/  SHF.R.U32.HI R14, RZ, 0x10, R14 ;  /* 0x00000010ff0e7819 */ /* 0x000fe4000001160e */
[----:B------:R-:W-:Y:S02]  /*1c10*/  IADD3 R12, PT, PT, R12, -0x80, RZ ;  /* 0xffffff800c0c7810 */ /* 0x000fe40007ffe0ff */
[----:B------:R4:W1:Y:S01]  /*1c20*/  I2F.F16 R61, R0 ;  /* 0x00000000003d7306 */ /* 0x0008620000200c00 */
[----:B------:R-:W-:Y:S01]  /*1c30*/  LOP3.LUT R13, R13, 0xff, RZ, 0xc0, !PT ;  /* 0x000000ff0d0d7812 */ /* 0x000fe200078ec0ff */
[----:B0-----:R-:W-:Y:S01]  /*1c40*/  IMAD.WIDE R2, R39, 0x4, R2 ;  /* 0x0000000427027825 */ /* 0x001fe200078e0202 */
[----:B------:R-:W-:Y:S02]  /*1c50*/  LOP3.LUT R14, R14, 0xff, RZ, 0xc0, !PT ;  /* 0x000000ff0e0e7812 */ /* 0x000fe400078ec0ff */
[----:B------:R-:W-:Y:S02]  /*1c60*/  LEA.HI R51, R24, 0xffffff80, RZ, 0x8 ;  /* 0xffffff8018337811 */ /* 0x000fe400078f40ff */
[----:B------:R-:W-:Y:S01]  /*1c70*/  LEA.HI R50, R25, 0xffffff80, RZ, 0x8 ;  /* 0xffffff8019327811 */ /* 0x000fe200078f40ff */
[----:B------:R-:W0:Y:S01]  /*1c80*/  I2F.F16 R57, R57 ;  /* 0x0000003900397306 */ /* 0x000e220000200c00 */
[--C-:B----4-:R-:W-:Y:S01]  /*1c90*/  SHF.R.U32.HI R0, RZ, 0x8, R15.reuse ;  /* 0x00000008ff007819 */ /* 0x110fe2000001160f */
[----:B------:R4:W5:Y:S01]  /*1ca0*/  LDG.E.128.CONSTANT R16, desc[UR8][R2.64] ;  /* 0x0000000802107981 */ /* 0x000962000c1e9d00 */
[----:B------:R-:W-:Y:S01]  /*1cb0*/  SHF.R.U32.HI R15, RZ, 0x10, R15 ;  /* 0x00000010ff0f7819 */ /* 0x000fe2000001160f */
[----:B------:R-:W-:Y:S01]  /*1cc0*/  IMAD.WIDE R32, R39, 0x4, R2 ;  /* 0x0000000427207825 */ /* 0x000fe200078e0202 */
[----:B------:R-:W-:-:S02]  /*1cd0*/  IADD3 R13, PT, PT, R13, -0x80, RZ ;  /* 0xffffff800d0d7810 */ /* 0x000fc40007ffe0ff */
[----:B------:R-:W-:Y:S01]  /*1ce0*/  IADD3 R14, PT, PT, R14, -0x80, RZ ;  /* 0xffffff800e0e7810 */ /* 0x000fe20007ffe0ff */
[----:B------:R3:W0:Y:S01]  /*1cf0*/  I2F.F16 R60, R12 ;  /* 0x0000000c003c7306 */ /* 0x0006220000200c00 */
[----:B------:R-:W-:Y:S02]  /*1d00*/  LOP3.LUT R15, R15, 0xff, RZ, 0xc0, !PT ;  /* 0x000000ff0f0f7812 */ /* 0x000fe400078ec0ff */
[----:B---3--:R-:W-:-:S05]  /*1d10*/  LOP3.LUT R12, R25, 0xff, RZ, 0xc0, !PT ;  /* 0x000000ff190c7812 */ /* 0x008fca00078ec0ff */
[----:B------:R-:W3:Y:S01]  /*1d20*/  I2F.F16 R70, R13 ;  /* 0x0000000d00467306 */ /* 0x000ee20000200c00 */
[----:B------:R-:W-:Y:S02]  /*1d30*/  IADD3 R104, PT, PT, R15, -0x80, RZ ;  /* 0xffffff800f687810 */ /* 0x000fe40007ffe0ff */
[----:B------:R-:W-:-:S05]  /*1d40*/  IADD3 R102, PT, PT, R12, -0x80, RZ ;  /* 0xffffff800c667810 */ /* 0x000fca0007ffe0ff */
[----:B------:R1:W0:Y:S02]  /*1d50*/  I2F.F16 R75, R14 ;  /* 0x0000000e004b7306 */ /* 0x0002240000200c00 */
[----:B-1----:R1:W5:Y:S01]  /*1d60*/  LDG.E.128.CONSTANT R12, desc[UR8][R32.64] ;  /* 0x00000008200c7981 */ /* 0x002362000c1e9d00 */
[----:B------:R-:W-:-:S04]  /*1d70*/  LOP3.LUT R0, R0, 0xff, RZ, 0xc0, !PT ;  /* 0x000000ff00007812 */ /* 0x000fc800078ec0ff */
[----:B------:R-:W-:Y:S02]  /*1d80*/  IADD3 R105, PT, PT, R0, -0x80, RZ ;  /* 0xffffff8000697810 */ /* 0x000fe40007ffe0ff */
[----:B------:R-:W-:-:S04]  /*1d90*/  LOP3.LUT R0, R24, 0xff, RZ, 0xc0, !PT ;  /* 0x000000ff18007812 */ /* 0x000fc800078ec0ff */
[----:B------:R-:W-:-:S04]  /*1da0*/  IADD3 R0, PT, PT, R0, -0x80, RZ ;  /* 0xffffff8000007810 */ /* 0x000fc80007ffe0ff */
[----:B------:R4:W0:Y:S02]  /*1db0*/  I2F.F16 R103, R0 ;  /* 0x0000000000677306 */ /* 0x0008240000200c00 */
[----:B----4-:R-:W-:-:S04]  /*1dc0*/  SHF.R.U32.HI R0, RZ, 0x8, R24 ;  /* 0x00000008ff007819 */ /* 0x010fc80000011618 */
[----:B------:R-:W-:-:S04]  /*1dd0*/  LOP3.LUT R0, R0, 0xff, RZ, 0xc0, !PT ;  /* 0x000000ff00007812 */ /* 0x000fc800078ec0ff */
[----:B------:R-:W-:Y:S02]  /*1de0*/  IADD3 R0, PT, PT, R0, -0x80, RZ ;  /* 0xffffff8000007810 */ /* 0x000fe40007ffe0ff */
[----:B------:R-:W-:Y:S02]  /*1df0*/  SHF.R.U32.HI R2, RZ, 0x8, R25 ;  /* 0x00000008ff027819 */ /* 0x000fe40000011619 */
[----:B------:R-:W-:Y:S01]  /*1e00*/  IADD3 R44, PT, PT, R44, -0x80, RZ ;  /* 0xffffff802c2c7810 */ /* 0x000fe20007ffe0ff */
[----:B------:R4:W0:Y:S01]  /*1e10*/  I2F.F16 R107, R0 ;  /* 0x00000000006b7306 */ /* 0x0008220000200c00 */
[----:B------:R-:W-:Y:S02]  /*1e20*/  LEA.HI R3, R31, 0xffffff80, RZ, 0x8 ;  /* 0xffffff801f037811 */ /* 0x000fe400078f40ff */
[----:B------:R-:W-:Y:S02]  /*1e30*/  LOP3.LUT R2, R2, 0xff, RZ, 0xc0, !PT ;  /* 0x000000ff02027812 */ /* 0x000fe400078ec0ff */
[----:B------:R-:W-:-:S02]  /*1e40*/  SHF.R.U32.HI R24, RZ, 0x10, R24 ;  /* 0x00000010ff187819 */ /* 0x000fc40000011618 */
[----:B----4-:R-:W-:Y:S01]  /*1e50*/  LOP3.LUT R0, R28, 0xff, RZ, 0xc0, !PT ;  /* 0x000000ff1c007812 */ /* 0x010fe200078ec0ff */
[----:B------:R-:W4:Y:S01]  /*1e60*/  I2F.F16 R101, R44 ;  /* 0x0000002c00657306 */ /* 0x000f220000200c00 */
[----:B------:R-:W-:Y:S02]  /*1e70*/  SHF.R.U32.HI R25, RZ, 0x10, R25 ;  /* 0x00000010ff197819 */ /* 0x000fe40000011619 */
[----:B------:R-:W-:Y:S02]  /*1e80*/  IADD3 R0, PT, PT, R0, -0x80, RZ ;  /* 0xffffff8000007810 */ /* 0x000fe40007ffe0ff */
[----:B------:R-:W-:-:S03]  /*1e90*/  IADD3 R2, PT, PT, R2, -0x80, RZ ;  /* 0xffffff8002027810 */ /* 0x000fc60007ffe0ff */
[----:B------:R3:W0:Y:S01]  /*1ea0*/  I2F.F16 R44, R3 ;  /* 0x00000003002c7306 */ /* 0x0006220000200c00 */
[----:B------:R-:W-:Y:S02]  /*1eb0*/  LOP3.LUT R24, R24, 0xff, RZ, 0xc0, !PT ;  /* 0x000000ff18187812 */ /* 0x000fe400078ec0ff */
[----:B------:R-:W-:Y:S02]  /*1ec0*/  LOP3.LUT R25, R25, 0xff, RZ, 0xc0, !PT ;  /* 0x000000ff19197812 */ /* 0x000fe400078ec0ff */
[----:B---3--:R-:W-:-:S03]  /*1ed0*/  SHF.R.U32.HI R3, RZ, 0x8, R26 ;  /* 0x00000008ff037819 */ /* 0x008fc6000001161a */
[----:B------:R3:W0:Y:S01]  /*1ee0*/  I2F.F16 R62, R0 ;  /* 0x00000000003e7306 */ /* 0x0006220000200c00 */
[----:B------:R-:W-:Y:S02]  /*1ef0*/  LOP3.LUT R45, R27, 0xff, RZ, 0xc0, !PT ;  /* 0x000000ff1b2d7812 */ /* 0x000fe400078ec0ff */
[----:B------:R-:W-:Y:S02]  /*1f00*/  LOP3.LUT R3, R3, 0xff, RZ, 0xc0, !PT ;  /* 0x000000ff03037812 */ /* 0x000fe400078ec0ff */
[----:B------:R-:W-:-:S03]  /*1f10*/  IADD3 R24, PT, PT, R24, -0x80, RZ ;  /* 0xffffff8018187810 */ /* 0x000fc60007ffe0ff */
[----:B------:R1:W0:Y:S01]  /*1f20*/  I2F.F16 R109, R2 ;  /* 0x00000002006d7306 */ /* 0x0002220000200c00 */
[----:B---3--:R-:W-:Y:S02]  /*1f30*/  SHF.R.U32.HI R0, RZ, 0x8, R28 ;  /* 0x00000008ff007819 */ /* 0x008fe4000001161c */
[----:B------:R-:W-:Y:S02]  /*1f40*/  IADD3 R25, PT, PT, R25, -0x80, RZ ;  /* 0xffffff8019197810 */ /* 0x000fe40007ffe0ff */
[----:B------:R-:W-:Y:S02]  /*1f50*/  LOP3.LUT R0, R0, 0xff, RZ, 0xc0, !PT ;  /* 0x000000ff00007812 */ /* 0x000fe400078ec0ff */
[----:B-1----:R-:W-:Y:S02]  /*1f60*/  LOP3.LUT R2, R29, 0xff, RZ, 0xc0, !PT ;  /* 0x000000ff1d027812 */ /* 0x002fe400078ec0ff */
[----:B------:R-:W-:Y:S02]  /*1f70*/  LEA.HI R47, R28, 0xffffff80, RZ, 0x8 ;  /* 0xffffff801c2f7811 */ /* 0x000fe400078f40ff */
[----:B------:R-:W-:Y:S01]  /*1f80*/  IADD3 R3, PT, PT, R3, -0x80, RZ ;  /* 0xffffff8003037810 */ /* 0x000fe20007ffe0ff */
[----:B------:R1:W3:Y:S01]  /*1f90*/  I2F.F16 R106, R24 ;  /* 0x00000018006a7306 */ /* 0x0002e20000200c00 */
[----:B------:R-:W-:-:S02]  /*1fa0*/  IADD3 R2, PT, PT, R2, -0x80, RZ ;  /* 0xffffff8002027810 */ /* 0x000fc40007ffe0ff */
[----:B------:R-:W-:Y:S02]  /*1fb0*/  SHF.R.U32.HI R28, RZ, 0x10, R28 ;  /* 0x00000010ff1c7819 */ /* 0x000fe4000001161c */
[----:B------:R-:W-:Y:S02]  /*1fc0*/  IADD3 R100, PT, PT, R45, -0x80, RZ ;  /* 0xffffff802d647810 */ /* 0x000fe40007ffe0ff */
[C---:B------:R-:W-:Y:S01]  /*1fd0*/  LEA.HI R45, R30.reuse, 0xffffff80, RZ, 0x8 ;  /* 0xffffff801e2d7811 */ /* 0x040fe200078f40ff */
[----:B------:R4:W0:Y:S01]  /*1fe0*/  I2F.F16 R108, R25 ;  /* 0x00000019006c7306 */ /* 0x0008220000200c00 */
[----:B-1----:R-:W-:Y:S02]  /*1ff0*/  LOP3.LUT R24, R30, 0xff, RZ, 0xc0, !PT ;  /* 0x000000ff1e187812 */ /* 0x002fe400078ec0ff */
[----:B------:R-:W-:-:S05]  /*2000*/  IADD3 R0, PT, PT, R0, -0x80, RZ ;  /* 0xffffff8000007810 */ /* 0x000fca0007ffe0ff */
[----:B------:R1:W0:Y:S01]  /*2010*/  I2F.F16 R111, R3 ;  /* 0x00000003006f7306 */ /* 0x0002220000200c00 */
[--C-:B----4-:R-:W-:Y:S02]  /*2020*/  SHF.R.U32.HI R25, RZ, 0x8, R30.reuse ;  /* 0x00000008ff197819 */ /* 0x110fe4000001161e */
[----:B------:R-:W-:-:S05]  /*2030*/  SHF.R.U32.HI R30, RZ, 0x10, R30 ;  /* 0x00000010ff1e7819 */ /* 0x000fca000001161e */
[----:B------:R4:W0:Y:S01]  /*2040*/  I2F.F16 R63, R2 ;  /* 0x00000002003f7306 */ /* 0x0008220000200c00 */
[----:B-1----:R-:W-:-:S04]  /*2050*/  LOP3.LUT R3, R31, 0xff, RZ, 0xc0, !PT ;  /* 0x000000ff1f037812 */ /* 0x002fc800078ec0ff */
[----:B------:R-:W-:Y:S02]  /*2060*/  IADD3 R3, PT, PT, R3, -0x80, RZ ;  /* 0xffffff8003037810 */ /* 0x000fe40007ffe0ff */
[----:B----4-:R-:W-:Y:S02]  /*2070*/  LOP3.LUT R2, R28, 0xff, RZ, 0xc0, !PT ;  /* 0x000000ff1c027812 */ /* 0x010fe400078ec0ff */
[----:B------:R1:W4:Y:S02]  /*2080*/  I2F.F16 R28, R0 ;  /* 0x00000000001c7306 */ /* 0x0003240000200c00 */
[----:B------:R-:W-:Y:S02]  /*2090*/  IADD3 R2, PT, PT, R2, -0x80, RZ ;  /* 0xffffff8002027810 */ /* 0x000fe40007ffe0ff */
[----:B-1----:R-:W-:-:S04]  /*20a0*/  LOP3.LUT R0, R30, 0xff, RZ, 0xc0, !PT ;  /* 0x000000ff1e007812 */ /* 0x002fc800078ec0ff */
[----:B------:R1:W0:Y:S01]  /*20b0*/  I2F.F16 R65, R3 ;  /* 0x0000000300417306 */ /* 0x0002220000200c00 */
[----:B------:R-:W-:Y:S02]  /*20c0*/  IADD3 R78, PT, PT, R0, -0x80, RZ ;  /* 0xffffff80004e7810 */ /* 0x000fe40007ffe0ff */
[----:B------:R-:W-:Y:S02]  /*20d0*/  LOP3.LUT R0, R4, 0xff, RZ, 0xc0, !PT ;  /* 0x000000ff04007812 */ /* 0x000fe400078ec0ff */
[----:B-1----:R-:W-:-:S03]  /*20e0*/  SHF.R.U32.HI R3, RZ, 0x8, R29 ;  /* 0x00000008ff037819 */ /* 0x002fc6000001161d */
[----:B------:R1:W0:Y:S01]  /*20f0*/  I2F.F16 R74, R2 ;  /* 0x00000002004a7306 */ /* 0x0002220000200c00 */
[----:B------:R-:W-:Y:S02]  /*2100*/  IADD3 R0, PT, PT, R0, -0x80, RZ ;  /* 0xffffff8000007810 */ /* 0x000fe40007ffe0ff */
[----:B------:R-:W-:Y:S02]  /*2110*/  LOP3.LUT R3, R3, 0xff, RZ, 0xc0, !PT ;  /* 0x000000ff03037812 */ /* 0x000fe400078ec0ff */
[----:B------:R-:W-:Y:S02]  /*2120*/  LEA.HI R46, R29, 0xffffff80, RZ, 0x8 ;  /* 0xffffff801d2e7811 */ /* 0x000fe400078f40ff */
[----:B------:R-:W-:Y:S02]  /*2130*/  IADD3 R24, PT, PT, R24, -0x80, RZ ;  /* 0xffffff8018187810 */ /* 0x000fe40007ffe0ff */
[----:B-1----:R-:W-:Y:S01]  /*2140*/  SHF.R.U32.HI R2, RZ, 0x8, R31 ;  /* 0x00000008ff027819 */ /* 0x002fe2000001161f */
[----:B------:R1:W0:Y:S01]  /*2150*/  I2F.F16 R82, R0 ;  /* 0x0000000000527306 */ /* 0x0002220000200c00 */
[----:B------:R-:W-:-:S02]  /*2160*/  SHF.R.U32.HI R29, RZ, 0x10, R29 ;  /* 0x00000010ff1d7819 */ /* 0x000fc4000001161d */
[----:B------:R-:W-:Y:S02]  /*2170*/  IADD3 R3, PT, PT, R3, -0x80, RZ ;  /* 0xffffff8003037810 */ /* 0x000fe40007ffe0ff */
[----:B------:R-:W-:Y:S02]  /*2180*/  LOP3.LUT R2, R2, 0xff, RZ, 0xc0, !PT ;  /* 0x000000ff02027812 */ /* 0x000fe400078ec0ff */
[----:B-1----:R-:W-:Y:S01]  /*2190*/  SHF.R.U32.HI R0, RZ, 0x8, R4 ;  /* 0x00000008ff007819 */ /* 0x002fe20000011604 */
[----:B------:R1:W0:Y:S01]  /*21a0*/  I2F.F16 R64, R24 ;  /* 0x0000001800407306 */ /* 0x0002220000200c00 */
[----:B------:R-:W-:Y:S02]  /*21b0*/  IADD3 R87, PT, PT, R2, -0x80, RZ ;  /* 0xffffff8002577810 */ /* 0x000fe40007ffe0ff */
[----:B------:R-:W-:Y:S02]  /*21c0*/  LOP3.LUT R0, R0, 0xff, RZ, 0xc0, !PT ;  /* 0x000000ff00007812 */ /* 0x000fe400078ec0ff */
[----:B------:R-:W-:-:S02]  /*21d0*/  LOP3.LUT R2, R5, 0xff, RZ, 0xc0, !PT ;  /* 0x000000ff05027812 */ /* 0x000fc400078ec0ff */
[----:B-1----:R-:W-:Y:S02]  /*21e0*/  LOP3.LUT R24, R29, 0xff, RZ, 0xc0, !PT ;  /* 0x000000ff1d187812 */ /* 0x002fe400078ec0ff */
[----:B------:R1:W0:Y:S01]  /*21f0*/  I2F.F16 R29, R3 ;  /* 0x00000003001d7306 */ /* 0x0002220000200c00 */
[----:B------:R-:W-:Y:S02]  /*2200*/  IADD3 R0, PT, PT, R0, -0x80, RZ ;  /* 0xffffff8000007810 */ /* 0x000fe40007ffe0ff */
[----:B------:R-:W-:Y:S02]  /*2210*/  IADD3 R2, PT, PT, R2, -0x80, RZ ;  /* 0xffffff8002027810 */ /* 0x000fe40007ffe0ff */
[----:B-1----:R-:W-:-:S03]  /*2220*/  LOP3.LUT R3, R6, 0xff, RZ, 0xc0, !PT ;  /* 0x000000ff06037812 */ /* 0x002fc600078ec0ff */
[----:B------:R1:W0:Y:S01]  /*2230*/  I2F.F16 R89, R0 ;  /* 0x0000000000597306 */ /* 0x0002220000200c00 */
[----:B------:R-:W-:Y:S02]  /*2240*/  IADD3 R3, PT, PT, R3, -0x80, RZ ;  /* 0xffffff8003037810 */ /* 0x000fe40007ffe0ff */
[----:B------:R-:W-:Y:S02]  /*2250*/  LEA.HI R66, R4, 0xffffff80, RZ, 0x8 ;  /* 0xffffff8004427811 */ /* 0x000fe400078f40ff */
[----:B------:R-:W-:-:S03]  /*2260*/  SHF.R.U32.HI R4, RZ, 0x10, R4 ;  /* 0x00000010ff047819 */ /* 0x000fc60000011604 */
[----:B------:R3:W0:Y:S01]  /*2270*/  I2F.F16 R86, R2 ;  /* 0x0000000200567306 */ /* 0x0006220000200c00 */
[----:B-1----:R-:W-:Y:S02]  /*2280*/  LOP3.LUT R0, R20, 0xff, RZ, 0xc0, !PT ;  /* 0x000000ff14007812 */ /* 0x002fe400078ec0ff */
[----:B------:R-:W-:Y:S02]  /*2290*/  LEA.HI R68, R6, 0xffffff80, RZ, 0x8 ;  /* 0xffffff8006447811 */ /* 0x000fe400078f40ff */
[----:B------:R-:W-:-:S03]  /*22a0*/  SHF.R.U32.HI R31, RZ, 0x10, R31 ;  /* 0x00000010ff1f7819 */ /* 0x000fc6000001161f */
[----:B------:R1:W0:Y:S01]  /*22b0*/  I2F.F16 R85, R3 ;  /* 0x0000000300557306 */ /* 0x0002220000200c00 */
[----:B---3--:R-:W-:Y:S02]  /*22c0*/  SHF.R.U32.HI R2, RZ, 0x8, R5 ;  /* 0x00000008ff027819 */ /* 0x008fe40000011605 */
[----:B------:R-:W-:Y:S02]  /*22d0*/  IADD3 R0, PT, PT, R0, -0x80, RZ ;  /* 0xffffff8000007810 */ /* 0x000fe40007ffe0ff */
[----:B------:R-:W-:Y:S02]  /*22e0*/  LOP3.LUT R4, R4, 0xff, RZ, 0xc0, !PT ;  /* 0x000000ff04047812 */ /* 0x000fe400078ec0ff */
[--C-:B-1----:R-:W-:Y:S02]  /*22f0*/  SHF.R.U32.HI R3, RZ, 0x8, R6.reuse ;  /* 0x00000008ff037819 */ /* 0x102fe40000011606 */
[----:B------:R-:W-:Y:S02]  /*2300*/  SHF.R.U32.HI R6, RZ, 0x10, R6 ;  /* 0x00000010ff067819 */ /* 0x000fe40000011606 */
[----:B------:R-:W-:-:S02]  /*2310*/  LOP3.LUT R2, R2, 0xff, RZ, 0xc0, !PT ;  /* 0x000000ff02027812 */ /* 0x000fc400078ec0ff */
[----:B------:R-:W-:Y:S01]  /*2320*/  LOP3.LUT R3, R3, 0xff, RZ, 0xc0, !PT ;  /* 0x000000ff03037812 */ /* 0x000fe200078ec0ff */
[----:B------:R1:W3:Y:S01]  /*2330*/  I2F.F16 R97, R0 ;  /* 0x0000000000617306 */ /* 0x0002e20000200c00 */
[----:B------:R-:W-:Y:S02]  /*2340*/  LOP3.LUT R31, R31, 0xff, RZ, 0xc0, !PT ;  /* 0x000000ff1f1f7812 */ /* 0x000fe400078ec0ff */
[----:B------:R-:W-:Y:S02]  /*2350*/  LOP3.LUT R6, R6, 0xff, RZ, 0xc0, !PT ;  /* 0x000000ff06067812 */ /* 0x000fe400078ec0ff */
[----:B------:R-:W-:Y:S02]  /*2360*/  LEA.HI R49, R26, 0xffffff80, RZ, 0x8 ;  /* 0xffffff801a317811 */ /* 0x000fe400078f40ff */
[----:B------:R-:W-:Y:S02]  /*2370*/  LEA.HI R48, R27, 0xffffff80, RZ, 0x8 ;  /* 0xffffff801b307811 */ /* 0x000fe400078f40ff */
[----:B------:R-:W-:-:S02]  /*2380*/  IADD3 R24, PT, PT, R24, -0x80, RZ ;  /* 0xffffff8018187810 */ /* 0x000fc40007ffe0ff */
[----:B------:R-:W-:Y:S02]  /*2390*/  IADD3 R4, PT, PT, R4, -0x80, RZ ;  /* 0xffffff8004047810 */ /* 0x000fe40007ffe0ff */
[----:B------:R-:W-:Y:S02]  /*23a0*/  IADD3 R2, PT, PT, R2, -0x80, RZ ;  /* 0xffffff8002027810 */ /* 0x000fe40007ffe0ff */
[----:B------:R-:W-:Y:S02]  /*23b0*/  IADD3 R3, PT, PT, R3, -0x80, RZ ;  /* 0xffffff8003037810 */ /* 0x000fe40007ffe0ff */
[--C-:B-1----:R-:W-:Y:S02]  /*23c0*/  SHF.R.U32.HI R0, RZ, 0x8, R27.reuse ;  /* 0x00000008ff007819 */ /* 0x102fe4000001161b */
[----:B------:R-:W-:Y:S02]  /*23d0*/  SHF.R.U32.HI R26, RZ, 0x10, R26 ;  /* 0x00000010ff1a7819 */ /* 0x000fe4000001161a */
[----:B------:R-:W-:-:S02]  /*23e0*/  SHF.R.U32.HI R27, RZ, 0x10, R27 ;  /* 0x00000010ff1b7819 */ /* 0x000fc4000001161b */
[----:B------:R-:W-:Y:S02]  /*23f0*/  IADD3 R31, PT, PT, R31, -0x80, RZ ;  /* 0xffffff801f1f7810 */ /* 0x000fe40007ffe0ff */
[----:B------:R-:W-:Y:S01]  /*2400*/  IADD3 R6, PT, PT, R6, -0x80, RZ ;  /* 0xffffff8006067810 */ /* 0x000fe20007ffe0ff */
[----:B------:R1:W0:Y:S01]  /*2410*/  I2F.F16 R77, R24 ;  /* 0x00000018004d7306 */ /* 0x0002220000200c00 */
[----:B------:R-:W-:Y:S02]  /*2420*/  LOP3.LUT R26, R26, 0xff, RZ, 0xc0, !PT ;  /* 0x000000ff1a1a7812 */ /* 0x000fe400078ec0ff */
[----:B------:R-:W-:Y:S02]  /*2430*/  LOP3.LUT R25, R25, 0xff, RZ, 0xc0, !PT ;  /* 0x000000ff19197812 */ /* 0x000fe400078ec0ff */
[----:B------:R-:W-:Y:S02]  /*2440*/  LOP3.LUT R0, R0, 0xff, RZ, 0xc0, !PT ;  /* 0x000000ff00007812 */ /* 0x000fe400078ec0ff */
[----:B------:R-:W-:Y:S01]  /*2450*/  LOP3.LUT R27, R27, 0xff, RZ, 0xc0, !PT ;  /* 0x000000ff1b1b7812 */ /* 0x000fe200078ec0ff */
[----:B------:R4:W0:Y:S01]  /*2460*/  I2F.F16 R88, R4 ;  /* 0x0000000400587306 */ /* 0x0008220000200c00 */
[----:B-1----:R-:W-:-:S02]  /*2470*/  LOP3.LUT R24, R7, 0xff, RZ, 0xc0, !PT ;  /* 0x000000ff07187812 */ /* 0x002fc400078ec0ff */
[----:B------:R-:W-:Y:S02]  /*2480*/  LEA.HI R67, R5, 0xffffff80, RZ, 0x8 ;  /* 0xffffff8005437811 */ /* 0x000fe400078f40ff */
[----:B------:R-:W-:-:S03]  /*2490*/  LEA.HI R69, R7, 0xffffff80, RZ, 0x8 ;  /* 0xffffff8007457811 */ /* 0x000fc600078f40ff */
[----:B------:R1:W0:Y:S01]  /*24a0*/  I2F.F16 R90, R2 ;  /* 0x00000002005a7306 */ /* 0x0002220000200c00 */
[C---:B----4-:R-:W-:Y:S02]  /*24b0*/  LOP3.LUT R4, R22.reuse, 0xff, RZ, 0xc0, !PT ;  /* 0x000000ff16047812 */ /* 0x050fe400078ec0ff */
[----:B------:R-:W-:Y:S02]  /*24c0*/  LEA.HI R79, R21, 0xffffff80, RZ, 0x8 ;  /* 0xffffff80154f7811 */ /* 0x000fe400078f40ff */
[----:B------:R-:W-:-:S03]  /*24d0*/  LEA.HI R80, R22, 0xffffff80, RZ, 0x8 ;  /* 0xffffff8016507811 */ /* 0x000fc600078f40ff */
[----:B------:R4:W0:Y:S01]  /*24e0*/  I2F.F16 R99, R3 ;  /* 0x0000000300637306 */ /* 0x0008220000200c00 */
[----:B-1----:R-:W-:Y:S02]  /*24f0*/  LOP3.LUT R2, R21, 0xff, RZ, 0xc0, !PT ;  /* 0x000000ff15027812 */ /* 0x002fe400078ec0ff */
[----:B------:R-:W-:Y:S02]  /*2500*/  LEA.HI R81, R23, 0xffffff80, RZ, 0x8 ;  /* 0xffffff8017517811 */ /* 0x000fe400078f40ff */
[----:B--2---:R-:W-:Y:S02]  /*2510*/  LEA.HI R93, R8, 0xffffff80, RZ, 0x8 ;  /* 0xffffff80085d7811 */ /* 0x004fe400078f40ff */
[----:B------:R-:W-:Y:S01]  /*2520*/  LEA.HI R92, R9, 0xffffff80, RZ, 0x8 ;  /* 0xffffff80095c7811 */ /* 0x000fe200078f40ff */
[----:B------:R1:W2:Y:S01]  /*2530*/  I2F.F16 R83, R31 ;  /* 0x0000001f00537306 */ /* 0x0002a20000200c00 */
[----:B----4-:R-:W-:Y:S02]  /*2540*/  LOP3.LUT R3, R23, 0xff, RZ, 0xc0, !PT ;  /* 0x000000ff17037812 */ /* 0x010fe400078ec0ff */
[----:B------:R-:W-:-:S02]  /*2550*/  IADD3 R26, PT, PT, R26, -0x80, RZ ;  /* 0xffffff801a1a7810 */ /* 0x000fc40007ffe0ff */
[----:B------:R-:W-:-:S03]  /*2560*/  IADD3 R25, PT, PT, R25, -0x80, RZ ;  /* 0xffffff8019197810 */ /* 0x000fc60007ffe0ff */
[----:B------:R4:W0:Y:S01]  /*2570*/  I2F.F16 R98, R6 ;  /* 0x0000000600627306 */ /* 0x0008220000200c00 */
[----:B-1----:R-:W-:Y:S02]  /*2580*/  LEA.HI R31, R20, 0xffffff80, RZ, 0x8 ;  /* 0xffffff80141f7811 */ /* 0x002fe400078f40ff */
[----:B------:R-:W-:Y:S02]  /*2590*/  IADD3 R24, PT, PT, R24, -0x80, RZ ;  /* 0xffffff8018187810 */ /* 0x000fe40007ffe0ff */
[----:B------:R-:W-:Y:S02]  /*25a0*/  IADD3 R2, PT, PT, R2, -0x80, RZ ;  /* 0xffffff8002027810 */ /* 0x000fe40007ffe0ff */
[----:B------:R-:W-:Y:S02]  /*25b0*/  IADD3 R4, PT, PT, R4, -0x80, RZ ;  /* 0xffffff8004047810 */ /* 0x000fe40007ffe0ff */
[----:B----4-:R-:W-:Y:S02]  /*25c0*/  LEA.HI R6, R10, 0xffffff80, RZ, 0x8 ;  /* 0xffffff800a067811 */ /* 0x010fe400078f40ff */
[----:B------:R-:W-:-:S02]  /*25d0*/  IADD3 R3, PT, PT, R3, -0x80, RZ ;  /* 0xffffff8003037810 */ /* 0x000fc40007ffe0ff */
[----:B------:R-:W-:Y:S02]  /*25e0*/  IADD3 R0, PT, PT, R0, -0x80, RZ ;  /* 0xffffff8000007810 */ /* 0x000fe40007ffe0ff */
[----:B------:R-:W-:Y:S02]  /*25f0*/  IADD3 R27, PT, PT, R27, -0x80, RZ ;  /* 0xffffff801b1b7810 */ /* 0x000fe40007ffe0ff */
[----:B------:R-:W-:Y:S01]  /*2600*/  ISETP.NE.AND P1, PT, R36, RZ, PT ;  /* 0x000000ff2400720c */ /* 0x000fe20003f25270 */
[----:B------:R-:W1:Y:S01]  /*2610*/  I2F.F16 R56, R56 ;  /* 0x0000003800387306 */ /* 0x000e620000200c00 */
[----:B------:R-:W-:-:S04]  /*2620*/  SHF.R.U32.HI R5, RZ, 0x10, R5 ;  /* 0x00000010ff057819 */ /* 0x000fc80000011605 */
[----:B------:R-:W-:-:S03]  /*2630*/  LOP3.LUT R5, R5, 0xff, RZ, 0xc0, !PT ;  /* 0x000000ff05057812 */ /* 0x000fc600078ec0ff */
[----:B------:R-:W4:Y:S01]  /*2640*/  I2F.F16 R51, R51 ;  /* 0x0000003300337306 */ /* 0x000f220000200c00 */
        /* <DEDUP_REMOVED lines=34> */
[----:B------:R-:W-:-:S07]  /*2870*/  PRMT R73, RZ, 0x7610, R73 ;  /* 0x00007610ff497816 */ /* 0x000fce0000000049 */
[----:B------:R3:W0:Y:S02]  /*2880*/  I2F.F16 R91, R5 ;  /* 0x00000005005b7306 */ /* 0x0006240000200c00 */
[----:B---3--:R-:W-:Y:S01]  /*2890*/  SHF.R.U32.HI R5, RZ, 0x8, R20 ;  /* 0x00000008ff057819 */ /* 0x008fe20000011614 */
[----:B-12-4-:R-:W-:Y:S06]  /*28a0*/  @!P1 BRA `(.L_x_4225) ;  /* 0x0000000400689947 */ /* 0x016fec0003800000 */
[----:B------:R-:W1:Y:S01]  /*28b0*/  LDS.64 R24, [UR5] ;  /* 0x00000005ff187984 */ /* 0x000e620008000a00 */
        /* <DEDUP_REMOVED lines=8> */
[--C-:B-1----:R-:W-:Y:S02]  /*2940*/  HADD2.F32 R3, -RZ, R24.reuse.H0_H0 ;  /* 0x20000018ff037230 */ /* 0x102fe40000004100 */
[----:B------:R-:W-:Y:S02]  /*2950*/  HADD2.F32 R73, -RZ, R24.H1_H1 ;  /* 0x30000018ff497230 */ /* 0x000fe40000004100 */
[----:B------:R-:W-:Y:S02]  /*2960*/  HADD2.F32 R24, -RZ, R104.H0_H0 ;  /* 0x20000068ff187230 */ /* 0x000fe40000004100 */
[----:B------:R-:W-:Y:S01]  /*2970*/  FFMA.FTZ R115, R0, R3, RZ ;  /* 0x0000000300737223 */ /* 0x000fe200000100ff */
[C---:B------:R-:W-:Y:S01]  /*2980*/  FFMA.FTZ R114, R3.reuse, R114, RZ ;  /* 0x0000007203727223 */ /* 0x040fe200000100ff */
[----:B------:R-:W-:Y:S01]  /*2990*/  FFMA.FTZ R117, R3, R2, RZ ;  /* 0x0000000203757223 */ /* 0x000fe200000100ff */
[----:B------:R-:W-:-:S02]  /*29a0*/  HADD2.F32 R0, -RZ, R105.H0_H0 ;  /* 0x20000069ff007230 */ /* 0x000fc40000004100 */
[----:B------:R-:W-:Y:S01]  /*29b0*/  FFMA.FTZ R3, R3, R4, RZ ;  /* 0x0000000403037223 */ /* 0x000fe200000100ff */
[----:B------:R-:W-:Y:S01]  /*29c0*/  FFMA.FTZ R72, R72, R73, R115 ;  /* 0x0000004948487223 */ /* 0x000fe20000010073 */
[C---:B------:R-:W-:Y:S01]  /*29d0*/  FFMA.FTZ R115, R73.reuse, R116, R114 ;  /* 0x0000007449737223 */ /* 0x040fe20000010072 */
[C---:B------:R-:W-:Y:S01]  /*29e0*/  FFMA.FTZ R117, R73.reuse, R118, R117 ;  /* 0x0000007649757223 */ /* 0x040fe20000010075 */
[----:B------:R-:W-:Y:S01]  /*29f0*/  FFMA.FTZ R73, R73, R0, R3 ;  /* 0x0000000049497223 */ /* 0x000fe20000010003 */
[----:B------:R-:W-:Y:S02]  /*2a00*/  HADD2.F32 R3, -RZ, R60.H0_H0 ;  /* 0x2000003cff037230 */ /* 0x000fe40000004100 */
[----:B------:R-:W-:Y:S02]  /*2a10*/  HADD2.F32 R0, -RZ, R25.H0_H0 ;  /* 0x20000019ff007230 */ /* 0x000fe40000004100 */
[----:B------:R-:W-:Y:S02]  /*2a20*/  HADD2.F32 R2, -RZ, R70.H0_H0 ;  /* 0x20000046ff027230 */ /* 0x000fe40000004100 */
[----:B------:R-:W-:-:S02]  /*2a30*/  HADD2.F32 R4, -RZ, R75.H0_H0 ;  /* 0x2000004bff047230 */ /* 0x000fc40000004100 */
[----:B------:R-:W-:Y:S01]  /*2a40*/  FFMA.FTZ R3, R3, R0, R72 ;  /* 0x0000000003037223 */ /* 0x000fe20000010048 */
[----:B------:R-:W-:Y:S02]  /*2a50*/  HADD2.F32 R25, -RZ, R25.H1_H1 ;  /* 0x30000019ff197230 */ /* 0x000fe40000004100 */
[C---:B------:R-:W-:Y:S01]  /*2a60*/  FFMA.FTZ R72, R0.reuse, R2, R115 ;  /* 0x0000000200487223 */ /* 0x040fe20000010073 */
[C---:B------:R-:W-:Y:S01]  /*2a70*/  FFMA.FTZ R115, R0.reuse, R24, R73 ;  /* 0x0000001800737223 */ /* 0x040fe20000010049 */
[----:B------:R-:W-:Y:S01]  /*2a80*/  FFMA.FTZ R117, R0, R4, R117 ;  /* 0x0000000400757223 */ /* 0x000fe20000010075 */
[----:B------:R-:W-:Y:S02]  /*2a90*/  HADD2.F32 R0, -RZ, R59.H0_H0 ;  /* 0x2000003bff007230 */ /* 0x000fe40000004100 */
[----:B------:R-:W-:Y:S02]  /*2aa0*/  HADD2.F32 R24, -RZ, R58.H0_H0 ;  /* 0x2000003aff187230 */ /* 0x000fe40000004100 */
[----:B------:R-:W-:-:S02]  /*2ab0*/  HADD2.F32 R4, -RZ, R103.H0_H0 ;  /* 0x20000067ff047230 */ /* 0x000fc40000004100 */
[----:B------:R-:W-:Y:S01]  /*2ac0*/  FFMA.FTZ R3, R0, R25, R3 ;  /* 0x0000001900037223 */ /* 0x000fe20000010003 */
[----:B--2---:R-:W-:Y:S02]  /*2ad0*/  HADD2.F32 R2, -RZ, R26.H0_H0 ;  /* 0x2000001aff027230 */ /* 0x004fe40000004100 */
        /* <DEDUP_REMOVED lines=53> */
[----:B------:R-:W-:Y:S02]  /*2e30*/  HFMA2 R73, R2, 1, 1, RZ ;  /* 0x3c003c0002497831 */ /* 0x000fe400000000ff */
[----:B------:R-:W-:-:S07]  /*2e40*/  HADD2 R72, R26, RZ.H0_H0 ;  /* 0x200000ff1a487230 */ /* 0x000fce0000000000 */
.L_x_4225:
[----:B------:R-:W-:Y:S02]  /*2e50*/  SHF.R.U32.HI R0, RZ, 0x8, R21 ;  /* 0x00000008ff007819 */ /* 0x000fe40000011615 */
[--C-:B------:R-:W-:Y:S02]  /*2e60*/  SHF.R.U32.HI R3, RZ, 0x8, R23.reuse ;  /* 0x00000008ff037819 */ /* 0x100fe40000011617 */
[----:B------:R-:W-:Y:S02]  /*2e70*/  LOP3.LUT R0, R0, 0xff, RZ, 0xc0, !PT ;  /* 0x000000ff00007812 */ /* 0x000fe400078ec0ff */
[----:B------:R-:W-:Y:S02]  /*2e80*/  SHF.R.U32.HI R2, RZ, 0x8, R22 ;  /* 0x00000008ff027819 */ /* 0x000fe40000011616 */
[----:B------:R-:W-:Y:S02]  /*2e90*/  IADD3 R0, PT, PT, R0, -0x80, RZ ;  /* 0xffffff8000007810 */ /* 0x000fe40007ffe0ff */
[----:B------:R-:W-:-:S02]  /*2ea0*/  SHF.R.U32.HI R23, RZ, 0x10, R23 ;  /* 0x00000010ff177819 */ /* 0x000fc40000011617 */
[----:B------:R1:W2:Y:S01]  /*2eb0*/  I2F.F16 R26, R0 ;  /* 0x00000000001a7306 */ /* 0x0002a20000200c00 */
[----:B------:R-:W-:Y:S02]  /*2ec0*/  LOP3.LUT R2, R2, 0xff, RZ, 0xc0, !PT ;  /* 0x000000ff02027812 */ /* 0x000fe400078ec0ff */
[----:B------:R-:W-:Y:S02]  /*2ed0*/  SHF.R.U32.HI R20, RZ, 0x10, R20 ;  /* 0x00000010ff147819 */ /* 0x000fe40000011614 */
[----:B------:R-:W-:Y:S02]  /*2ee0*/  IADD3 R2, PT, PT, R2, -0x80, RZ ;  /* 0xffffff8002027810 */ /* 0x000fe40007ffe0ff */
[----:B------:R-:W-:Y:S02]  /*2ef0*/  SHF.R.U32.HI R21, RZ, 0x10, R21 ;  /* 0x00000010ff157819 */ /* 0x000fe40000011615 */
[----:B-1----:R-:W-:Y:S01]  /*2f00*/  LOP3.LUT R0, R23, 0xff, RZ, 0xc0, !PT ;  /* 0x000000ff17007812 */ /* 0x002fe200078ec0ff */
[----:B------:R1:W3:Y:S01]  /*2f10*/  I2F.F16 R27, R2 ;  /* 0x00000002001b7306 */ /* 0x0002e20000200c00 */
[----:B------:R-:W-:-:S02]  /*2f20*/  SHF.R.U32.HI R22, RZ, 0x10, R22 ;  /* 0x00000010ff167819 */ /* 0x000fc40000011616 */
[----:B------:R-:W-:Y:S02]  /*2f30*/  IADD3 R114, PT, PT, R0, -0x80, RZ ;  /* 0xffffff8000727810 */ /* 0x000fe40007ffe0ff */
[----:B------:R-:W-:Y:S02]  /*2f40*/  LOP3.LUT R0, R8, 0xff, RZ, 0xc0, !PT ;  /* 0x000000ff08007812 */ /* 0x000fe400078ec0ff */
[----:B------:R-:W-:Y:S02]  /*2f50*/  LOP3.LUT R20, R20, 0xff, RZ, 0xc0, !PT ;  /* 0x000000ff14147812 */ /* 0x000fe400078ec0ff */
[----:B------:R-:W-:Y:S01]  /*2f60*/  IADD3 R115, PT, PT, R0, -0x80, RZ ;  /* 0xffffff8000737810 */ /* 0x000fe20007ffe0ff */
[----:B------:R-:W4:Y:S01]  /*2f70*/  I2F.F16 R114, R114 ;  /* 0x0000007200727306 */ /* 0x000f220000200c00 */
[----:B-1----:R-:W-:Y:S02]  /*2f80*/  PRMT R2, R35, 0x9910, RZ ;  /* 0x0000991023027816 */ /* 0x002fe400000000ff */
[----:B------:R-:W-:-:S02]  /*2f90*/  LOP3.LUT R21, R21, 0xff, RZ, 0xc0, !PT ;  /* 0x000000ff15157812 */ /* 0x000fc400078ec0ff */
[----:B------:R-:W-:Y:S02]  /*2fa0*/  LOP3.LUT R22, R22, 0xff, RZ, 0xc0, !PT ;  /* 0x000000ff16167812 */ /* 0x000fe400078ec0ff */
[----:B------:R-:W-:Y:S01]  /*2fb0*/  LOP3.LUT R0, R9, 0xff, RZ, 0xc0, !PT ;  /* 0x000000ff09007812 */ /* 0x000fe200078ec0ff */
[----:B------:R-:W1:Y:S01]  /*2fc0*/  I2F.F16 R115, R115 ;  /* 0x0000007300737306 */ /* 0x000e620000200c00 */
[----:B------:R-:W-:Y:S02]  /*2fd0*/  LOP3.LUT R5, R5, 0xff, RZ, 0xc0, !PT ;  /* 0x000000ff05057812 */ /* 0x000fe400078ec0ff */
[----:B------:R-:W-:Y:S02]  /*2fe0*/  LOP3.LUT R3, R3, 0xff, RZ, 0xc0, !PT ;  /* 0x000000ff03037812 */ /* 0x000fe400078ec0ff */
[----:B------:R-:W-:Y:S02]  /*2ff0*/  ISETP.NE.AND P0, PT, R2, RZ, PT ;  /* 0x000000ff0200720c */ /* 0x000fe40003f05270 */
[----:B------:R-:W-:-:S02]  /*3000*/  LEA.HI R24, R11, 0xffffff80, RZ, 0x8 ;  /* 0xffffff800b187811 */ /* 0x000fc400078f40ff */
[----:B------:R-:W-:Y:S02]  /*3010*/  IADD3 R20, PT, PT, R20, -0x80, RZ ;  /* 0xffffff8014147810 */ /* 0x000fe40007ffe0ff */
[----:B------:R-:W-:Y:S02]  /*3020*/  IADD3 R21, PT, PT, R21, -0x80, RZ ;  /* 0xffffff8015157810 */ /* 0x000fe40007ffe0ff */
[----:B------:R-:W-:Y:S01]  /*3030*/  IADD3 R22, PT, PT, R22, -0x80, RZ ;  /* 0xffffff8016167810 */ /* 0x000fe20007ffe0ff */
[----:B------:R-:W0:Y:S01]  /*3040*/  I2F.F16 R24, R24 ;  /* 0x0000001800187306 */ /* 0x000e220000200c00 */
[----:B------:R-:W-:Y:S02]  /*3050*/  IADD3 R116, PT, PT, R0, -0x80, RZ ;  /* 0xffffff8000747810 */ /* 0x000fe40007ffe0ff */
[----:B------:R-:W-:Y:S02]  /*3060*/  IADD3 R5, PT, PT, R5, -0x80, RZ ;  /* 0xffffff8005057810 */ /* 0x000fe40007ffe0ff */
[----:B------:R-:W-:-:S02]  /*3070*/  IADD3 R3, PT, PT, R3, -0x80, RZ ;  /* 0xffffff8003037810 */ /* 0x000fc40007ffe0ff */
[----:B------:R-:W-:Y:S01]  /*3080*/  ISETP.EQ.OR P0, PT, R34, 0x1, !P0 ;  /* 0x000000012200780c */ /* 0x000fe20004702670 */
[----:B------:R0:W0:Y:S01]  /*3090*/  I2F.F16 R25, R5 ;  /* 0x0000000500197306 */ /* 0x0000220000200c00 */
[----:B------:R-:W-:Y:S02]  /*30a0*/  PRMT R117, RZ, 0x5410, RZ ;  /* 0x00005410ff757816 */ /* 0x000fe400000000ff */
[----:B------:R-:W-:Y:S02]  /*30b0*/  PRMT R118, RZ, 0x5410, RZ ;  /* 0x00005410ff767816 */ /* 0x000fe400000000ff */
[----:B------:R-:W-:-:S03]  /*30c0*/  LOP3.LUT R0, R10, 0xff, RZ, 0xc0, !PT ;  /* 0x000000ff0a007812 */ /* 0x000fc600078ec0ff */
[----:B------:R-:W0:Y:S08]  /*30d0*/  I2F.F16 R20, R20 ;  /* 0x0000001400147306 */ /* 0x000e300000200c00 */
[----:B------:R-:W0:Y:S08]  /*30e0*/  I2F.F16 R21, R21 ;  /* 0x0000001500157306 */ /* 0x000e300000200c00 */
[----:B------:R-:W0:Y:S08]  /*30f0*/  I2F.F16 R22, R22 ;  /* 0x0000001600167306 */ /* 0x000e300000200c00 */
[----:B------:R0:W0:Y:S08]  /*3100*/  I2F.F16 R23, R3 ;  /* 0x0000000300177306 */ /* 0x0000300000200c00 */
        /* <DEDUP_REMOVED lines=92> */
.L_x_4226:
[----:B------:R-:W-:Y:S02]  /*36d0*/  IADD3 R53, PT, PT, R0, -0x80, RZ ;  /* 0xffffff8000357810 */ /* 0x000fe40007ffe0ff */
[----:B------:R-:W-:Y:S02]  /*36e0*/  LOP3.LUT R0, R11, 0xff, RZ, 0xc0, !PT ;  /* 0x000000ff0b007812 */ /* 0x000fe400078ec0ff */
[----:B------:R-:W-:Y:S02]  /*36f0*/  SHF.R.U32.HI R2, RZ, 0x8, R9 ;  /* 0x00000008ff027819 */ /* 0x000fe40000011609 */
[----:B------:R-:W-:Y:S01]  /*3700*/  IADD3 R52, PT, PT, R0, -0x80, RZ ;  /* 0xffffff8000347810 */ /* 0x000fe20007ffe0ff */
[----:B------:R-:W1:Y:S01]  /*3710*/  I2F.F16 R53, R53 ;  /* 0x0000003500357306 */ /* 0x000e620000200c00 */
[----:B------:R-:W-:Y:S02]  /*3720*/  SHF.R.U32.HI R0, RZ, 0x8, R8 ;  /* 0x00000008ff007819 */ /* 0x000fe40000011608 */
[----:B------:R-:W-:-:S02]  /*3730*/  LOP3.LUT R2, R2, 0xff, RZ, 0xc0, !PT ;  /* 0x000000ff02027812 */ /* 0x000fc400078ec0ff */
[----:B------:R-:W-:Y:S02]  /*3740*/  LOP3.LUT R0, R0, 0xff, RZ, 0xc0, !PT ;  /* 0x000000ff00007812 */ /* 0x000fe400078ec0ff */
[----:B------:R-:W-:Y:S01]  /*3750*/  IADD3 R2, PT, PT, R2, -0x80, RZ ;  /* 0xffffff8002027810 */ /* 0x000fe20007ffe0ff */
[----:B------:R-:W2:Y:S01]  /*3760*/  I2F.F16 R52, R52 ;  /* 0x0000003400347306 */ /* 0x000ea20000200c00 */
[----:B------:R-:W-:Y:S02]  /*3770*/  IADD3 R0, PT, PT, R0, -0x80, RZ ;  /* 0xffffff8000007810 */ /* 0x000fe40007ffe0ff */
[----:B0-----:R-:W-:Y:S02]  /*3780*/  SHF.R.U32.HI R3, RZ, 0x8, R10 ;  /* 0x00000008ff037819 */ /* 0x001fe4000001160a */
[----:B-----5:R-:W-:Y:S02]  /*3790*/  LEA.HI R51, R16, 0xffffff80, RZ, 0x8 ;  /* 0xffffff8010337811 */ /* 0x020fe400078f40ff */
[----:B------:R-:W-:Y:S01]  /*37a0*/  LOP3.LUT R3, R3, 0xff, RZ, 0xc0, !PT ;  /* 0x000000ff03037812 */ /* 0x000fe200078ec0ff */
[----:B------:R0:W3:Y:S01]  /*37b0*/  I2F.F16 R55, R0 ;  /* 0x0000000000377306 */ /* 0x0000e20000200c00 */
[----:B------:R-:W-:-:S02]  /*37c0*/  LEA.HI R50, R17, 0xffffff80, RZ, 0x8 ;  /* 0xffffff8011327811 */ /* 0x000fc400078f40ff */
[----:B------:R-:W-:Y:S02]  /*37d0*/  IADD3 R3, PT, PT, R3, -0x80, RZ ;  /* 0xffffff8003037810 */ /* 0x000fe40007ffe0ff */
[----:B------:R-:W-:Y:S02]  /*37e0*/  LEA.HI R49, R18, 0xffffff80, RZ, 0x8 ;  /* 0xffffff8012317811 */ /* 0x000fe400078f40ff */
[----:B------:R-:W-:Y:S01]  /*37f0*/  LOP3.LUT R4, R17, 0xff, RZ, 0xc0, !PT ;  /* 0x000000ff11047812 */ /* 0x000fe200078ec0ff */
[----:B------:R4:W1:Y:S01]  /*3800*/  I2F.F16 R57, R2 ;  /* 0x0000000200397306 */ /* 0x0008620000200c00 */
[----:B0-----:R-:W-:Y:S02]  /*3810*/  SHF.R.U32.HI R0, RZ, 0x8, R11 ;  /* 0x00000008ff007819 */ /* 0x001fe4000001160b */
[----:B------:R-:W-:Y:S02]  /*3820*/  SHF.R.U32.HI R8, RZ, 0x10, R8 ;  /* 0x00000010ff087819 */ /* 0x000fe40000011608 */
[----:B------:R-:W-:-:S02]  /*3830*/  LOP3.LUT R0, R0, 0xff, RZ, 0xc0, !PT ;  /* 0x000000ff00007812 */ /* 0x000fc400078ec0ff */
[----:B------:R-:W-:Y:S01]  /*3840*/  SHF.R.U32.HI R9, RZ, 0x10, R9 ;  /* 0x00000010ff097819 */ /* 0x000fe20000011609 */
[----:B------:R0:W1:Y:S01]  /*3850*/  I2F.F16 R102, R3 ;  /* 0x0000000300667306 */ /* 0x0000620000200c00 */
[----:B------:R-:W-:Y:S02]  /*3860*/  IADD3 R0, PT, PT, R0, -0x80, RZ ;  /* 0xffffff8000007810 */ /* 0x000fe40007ffe0ff */
[----:B----4-:R-:W-:Y:S02]  /*3870*/  LOP3.LUT R2, R16, 0xff, RZ, 0xc0, !PT ;  /* 0x000000ff10027812 */ /* 0x010fe400078ec0ff */
[----:B------:R-:W-:Y:S02]  /*3880*/  SHF.R.U32.HI R10, RZ, 0x10, R10 ;  /* 0x00000010ff0a7819 */ /* 0x000fe4000001160a */
[----:B------:R-:W-:Y:S01]  /*3890*/  IADD3 R2, PT, PT, R2, -0x80, RZ ;  /* 0xffffff8002027810 */ /* 0x000fe20007ffe0ff */
[----:B------:R4:W1:Y:S01]  /*38a0*/  I2F.F16 R100, R0 ;  /* 0x0000000000647306 */ /* 0x0008620000200c00 */
[----:B0-----:R-:W-:-:S02]  /*38b0*/  LOP3.LUT R3, R18, 0xff, RZ, 0xc0, !PT ;  /* 0x000000ff12037812 */ /* 0x001fc400078ec0ff */
[----:B------:R-:W-:Y:S02]  /*38c0*/  LOP3.LUT R8, R8, 0xff, RZ, 0xc0, !PT ;  /* 0x000000ff08087812 */ /* 0x000fe400078ec0ff */
[----:B------:R-:W-:Y:S02]  /*38d0*/  IADD3 R3, PT, PT, R3, -0x80, RZ ;  /* 0xffffff8003037810 */ /* 0x000fe40007ffe0ff */
[----:B------:R-:W-:Y:S01]  /*38e0*/  LOP3.LUT R9, R9, 0xff, RZ, 0xc0, !PT ;  /* 0x000000ff09097812 */ /* 0x000fe200078ec0ff */
[----:B------:R0:W1:Y:S01]  /*38f0*/  I2F.F16 R76, R2 ;  /* 0x00000002004c7306 */ /* 0x0000620000200c00 */
[--C-:B----4-:R-:W-:Y:S02]  /*3900*/  SHF.R.U32.HI R0, RZ, 0x8, R16.reuse ;  /* 0x00000008ff007819 */ /* 0x110fe40000011610 */
[----:B------:R-:W-:Y:S02]  /*3910*/  SHF.R.U32.HI R16, RZ, 0x10, R16 ;  /* 0x00000010ff107819 */ /* 0x000fe40000011610 */
[----:B------:R-:W-:-:S02]  /*3920*/  LOP3.LUT R0, R0, 0xff, RZ, 0xc0, !PT ;  /* 0x000000ff00007812 */ /* 0x000fc400078ec0ff */
[----:B------:R-:W-:Y:S01]  /*3930*/  LOP3.LUT R16, R16, 0xff, RZ, 0xc0, !PT ;  /* 0x000000ff10107812 */ /* 0x000fe200078ec0ff */
[----:B------:R4:W1:Y:S01]  /*3940*/  I2F.F16 R71, R3 ;  /* 0x0000000300477306 */ /* 0x0008620000200c00 */
[--C-:B0-----:R-:W-:Y:S02]  /*3950*/  SHF.R.U32.HI R2, RZ, 0x8, R17.reuse ;  /* 0x00000008ff027819 */ /* 0x101fe40000011611 */
[----:B------:R-:W-:Y:S02]  /*3960*/  IADD3 R0, PT, PT, R0, -0x80, RZ ;  /* 0xffffff8000007810 */ /* 0x000fe40007ffe0ff */
[----:B------:R-:W-:Y:S02]  /*3970*/  LOP3.LUT R2, R2, 0xff, RZ, 0xc0, !PT ;  /* 0x000000ff02027812 */ /* 0x000fe400078ec0ff */
[----:B------:R-:W-:Y:S01]  /*3980*/  SHF.R.U32.HI R17, RZ, 0x10, R17 ;  /* 0x00000010ff117819 */ /* 0x000fe20000011611 */
[----:B------:R0:W1:Y:S01]  /*3990*/  I2F.F16 R103, R0 ;  /* 0x0000000000677306 */ /* 0x0000620000200c00 */
[----:B------:R-:W-:-:S02]  /*39a0*/  IADD3 R2, PT, PT, R2, -0x80, RZ ;  /* 0xffffff8002027810 */ /* 0x000fc40007ffe0ff */
[--C-:B----4-:R-:W-:Y:S02]  /*39b0*/  SHF.R.U32.HI R3, RZ, 0x8, R18.reuse ;  /* 0x00000008ff037819 */ /* 0x110fe40000011612 */
[----:B------:R-:W-:Y:S02]  /*39c0*/  SHF.R.U32.HI R18, RZ, 0x10, R18 ;  /* 0x00000010ff127819 */ /* 0x000fe40000011612 */
[----:B------:R-:W-:Y:S01]  /*39d0*/  LOP3.LUT R17, R17, 0xff, RZ, 0xc0, !PT ;  /* 0x000000ff11117812 */ /* 0x000fe200078ec0ff */
[----:B------:R4:W1:Y:S01]  /*39e0*/  I2F.F16 R104, R2 ;  /* 0x0000000200687306 */ /* 0x0008620000200c00 */
[----:B0-----:R-:W-:Y:S02]  /*39f0*/  SHF.R.U32.HI R0, RZ, 0x8, R19 ;  /* 0x00000008ff007819 */ /* 0x001fe40000011613 */
[----:B------:R-:W-:Y:S02]  /*3a00*/  LOP3.LUT R18, R18, 0xff, RZ, 0xc0, !PT ;  /* 0x000000ff12127812 */ /* 0x000fe400078ec0ff */
[----:B------:R-:W-:-:S02]  /*3a10*/  LOP3.LUT R10, R10, 0xff, RZ, 0xc0, !PT ;  /* 0x000000ff0a0a7812 */ /* 0x000fc400078ec0ff */
[----:B------:R-:W-:Y:S01]  /*3a20*/  LOP3.LUT R5, R19, 0xff, RZ, 0xc0, !PT ;  /* 0x000000ff13057812 */ /* 0x000fe200078ec0ff */
[----:B------:R-:W0:Y:S01]  /*3a30*/  I2F.F16 R51, R51 ;  /* 0x0000003300337306 */ /* 0x000e220000200c00 */
[----:B----4-:R-:W-:Y:S02]  /*3a40*/  LOP3.LUT R2, R0, 0xff, RZ, 0xc0, !PT ;  /* 0x000000ff00027812 */ /* 0x010fe400078ec0ff */
[--C-:B------:R-:W-:Y:S02]  /*3a50*/  SHF.R.U32.HI R0, RZ, 0x8, R7.reuse ;  /* 0x00000008ff007819 */ /* 0x100fe40000011607 */
[----:B------:R-:W-:Y:S02]  /*3a60*/  SHF.R.U32.HI R7, RZ, 0x10, R7 ;  /* 0x00000010ff077819 */ /* 0x000fe40000011607 */
[----:B------:R-:W-:Y:S01]  /*3a70*/  LOP3.LUT R3, R3, 0xff, RZ, 0xc0, !PT ;  /* 0x000000ff03037812 */ /* 0x000fe200078ec0ff */
[----:B------:R-:W4:Y:S01]  /*3a80*/  I2F.F16 R50, R50 ;  /* 0x0000003200327306 */ /* 0x000f220000200c00 */
[----:B------:R-:W-:-:S02]  /*3a90*/  LOP3.LUT R7, R7, 0xff, RZ, 0xc0, !PT ;  /* 0x000000ff07077812 */ /* 0x000fc400078ec0ff */
[----:B------:R-:W-:Y:S02]  /*3aa0*/  LOP3.LUT R0, R0, 0xff, RZ, 0xc0, !PT ;  /* 0x000000ff00007812 */ /* 0x000fe400078ec0ff */
[----:B------:R-:W-:Y:S02]  /*3ab0*/  LEA.HI R48, R19, 0xffffff80, RZ, 0x8 ;  /* 0xffffff8013307811 */ /* 0x000fe400078f40ff */
[----:B------:R-:W-:Y:S01]  /*3ac0*/  LEA.HI R61, R12, 0xffffff80, RZ, 0x8 ;  /* 0xffffff800c3d7811 */ /* 0x000fe200078f40ff */
[----:B------:R-:W0:Y:S01]  /*3ad0*/  I2F.F16 R49, R49 ;  /* 0x0000003100317306 */ /* 0x000e220000200c00 */
[----:B------:R-:W-:Y:S02]  /*3ae0*/  LEA.HI R60, R13, 0xffffff80, RZ, 0x8 ;  /* 0xffffff800d3c7811 */ /* 0x000fe400078f40ff */
[----:B------:R-:W-:Y:S02]  /*3af0*/  LEA.HI R59, R14, 0xffffff80, RZ, 0x8 ;  /* 0xffffff800e3b7811 */ /* 0x000fe400078f40ff */
[----:B------:R-:W-:-:S02]  /*3b00*/  LEA.HI R58, R15, 0xffffff80, RZ, 0x8 ;  /* 0xffffff800f3a7811 */ /* 0x000fc400078f40ff */
        /* <DEDUP_REMOVED lines=11> */
[----:B------:R0:W0:Y:S01]  /*3bc0*/  I2F.F16 R54, R8 ;  /* 0x0000000800367306 */ /* 0x0000220000200c00 */
[----:B------:R-:W-:Y:S02]  /*3bd0*/  IADD3 R3, PT, PT, R3, -0x80, RZ ;  /* 0xffffff8003037810 */ /* 0x000fe40007ffe0ff */
[----:B------:R-:W-:Y:S02]  /*3be0*/  IADD3 R2, PT, PT, R2, -0x80, RZ ;  /* 0xffffff8002027810 */ /* 0x000fe40007ffe0ff */
[----:B------:R-:W-:-:S02]  /*3bf0*/  IADD3 R0, PT, PT, R0, -0x80, RZ ;  /* 0xffffff8000007810 */ /* 0x000fc40007ffe0ff */
[----:B------:R-:W-:Y:S01]  /*3c00*/  SHF.R.U32.HI R19, RZ, 0x10, R19 ;  /* 0x00000010ff137819 */ /* 0x000fe20000011613 */
[----:B------:R0:W0:Y:S03]  /*3c10*/  I2F.F16 R56, R9 ;  /* 0x0000000900387306 */ /* 0x0000260000200c00 */
[----:B------:R-:W-:-:S04]  /*3c20*/  LOP3.LUT R19, R19, 0xff, RZ, 0xc0, !PT ;  /* 0x000000ff13137812 */ /* 0x000fc800078ec0ff */
[----:B------:R-:W-:Y:S01]  /*3c30*/  IADD3 R7, PT, PT, R19, -0x80, RZ ;  /* 0xffffff8013077810 */ /* 0x000fe20007ffe0ff */
[----:B------:R0:W0:Y:S08]  /*3c40*/  I2F.F16 R101, R10 ;  /* 0x0000000a00657306 */ /* 0x0000300000200c00 */
        /* <DEDUP_REMOVED lines=103> */
.L_x_4227:
[----:B0-----:R-:W-:Y:S01]  /*42c0*/  LOP3.LUT R2, R13, 0xff, RZ, 0xc0, !PT ;  /* 0x000000ff0d027812 */ /* 0x001fe200078ec0ff */
[----:B------:R-:W0:Y:S01]  /*42d0*/  I2F.F16 R7, R7 ;  /* 0x0000000700077306 */ /* 0x000e220000200c00 */
[----:B------:R-:W-:Y:S01]  /*42e0*/  LOP3.LUT R0, R12, 0xff, RZ, 0xc0, !PT ;  /* 0x000000ff0c007812 */ /* 0x000fe200078ec0ff */
[----:B------:R-:W-:Y:S01]  /*42f0*/  UIADD3 UR4, UPT, UPT, UR5, 0x40, URZ ;  /* 0x0000004005047890 */ /* 0x000fe2000fffe0ff */
[----:B------:R-:W-:Y:S02]  /*4300*/  IADD3 R19, PT, PT, R2, -0x80, RZ ;  /* 0xffffff8002137810 */ /* 0x000fe40007ffe0ff */
[----:B------:R-:W-:Y:S02]  /*4310*/  LOP3.LUT R2, R14, 0xff, RZ, 0xc0, !PT ;  /* 0x000000ff0e027812 */ /* 0x000fe400078ec0ff */
[----:B------:R-:W-:Y:S02]  /*4320*/  LOP3.LUT R3, R15, 0xff, RZ, 0xc0, !PT ;  /* 0x000000ff0f037812 */ /* 0x000fe400078ec0ff */
[----:B------:R-:W-:Y:S01]  /*4330*/  IADD3 R107, PT, PT, R2, -0x80, RZ ;  /* 0xffffff80026b7810 */ /* 0x000fe20007ffe0ff */
[----:B------:R-:W1:Y:S01]  /*4340*/  I2F.F16 R19, R19 ;  /* 0x0000001300137306 */ /* 0x000e620000200c00 */
[----:B------:R-:W-:-:S02]  /*4350*/  SHF.R.U32.HI R2, RZ, 0x8, R12 ;  /* 0x00000008ff027819 */ /* 0x000fc4000001160c */
[----:B------:R-:W-:Y:S02]  /*4360*/  IADD3 R0, PT, PT, R0, -0x80, RZ ;  /* 0xffffff8000007810 */ /* 0x000fe40007ffe0ff */
[----:B------:R-:W-:Y:S02]  /*4370*/  LOP3.LUT R2, R2, 0xff, RZ, 0xc0, !PT ;  /* 0x000000ff02027812 */ /* 0x000fe400078ec0ff */
[----:B------:R-:W-:Y:S01]  /*4380*/  IADD3 R3, PT, PT, R3, -0x80, RZ ;  /* 0xffffff8003037810 */ /* 0x000fe20007ffe0ff */
[----:B------:R2:W3:Y:S01]  /*4390*/  I2F.F16 R10, R0 ;  /* 0x00000000000a7306 */ /* 0x0004e20000200c00 */
[----:B------:R-:W-:Y:S02]  /*43a0*/  IADD3 R2, PT, PT, R2, -0x80, RZ ;  /* 0xffffff8002027810 */ /* 0x000fe40007ffe0ff */
[----:B------:R-:W-:Y:S02]  /*43b0*/  SHF.R.U32.HI R12, RZ, 0x10, R12 ;  /* 0x00000010ff0c7819 */ /* 0x000fe4000001160c */
[----:B------:R-:W-:-:S02]  /*43c0*/  SHF.R.U32.HI R8, RZ, 0x10, R15 ;  /* 0x00000010ff087819 */ /* 0x000fc4000001160f */
[----:B------:R-:W-:Y:S01]  /*43d0*/  LOP3.LUT R12, R12, 0xff, RZ, 0xc0, !PT ;  /* 0x000000ff0c0c7812 */ /* 0x000fe200078ec0ff */
[----:B------:R4:W0:Y:S01]  /*43e0*/  I2F.F16 R108, R3 ;  /* 0x00000003006c7306 */ /* 0x0008220000200c00 */
[--C-:B--2---:R-:W-:Y:S02]  /*43f0*/  SHF.R.U32.HI R0, RZ, 0x8, R13.reuse ;  /* 0x00000008ff007819 */ /* 0x104fe4000001160d */
[----:B------:R-:W-:Y:S02]  /*4400*/  SHF.R.U32.HI R13, RZ, 0x10, R13 ;  /* 0x00000010ff0d7819 */ /* 0x000fe4000001160d */
[----:B------:R-:W-:Y:S02]  /*4410*/  LOP3.LUT R0, R0, 0xff, RZ, 0xc0, !PT ;  /* 0x000000ff00007812 */ /* 0x000fe400078ec0ff */
[----:B------:R-:W-:Y:S01]  /*4420*/  LOP3.LUT R13, R13, 0xff, RZ, 0xc0, !PT ;  /* 0x000000ff0d0d7812 */ /* 0x000fe200078ec0ff */
[----:B------:R2:W0:Y:S01]  /*4430*/  I2F.F16 R109, R2 ;  /* 0x00000002006d7306 */ /* 0x0004220000200c00 */
[----:B----4-:R-:W-:-:S02]  /*4440*/  SHF.R.U32.HI R3, RZ, 0x8, R14 ;  /* 0x00000008ff037819 */ /* 0x010fc4000001160e */
[----:B------:R-:W-:Y:S02]  /*4450*/  SHF.R.U32.HI R14, RZ, 0x10, R14 ;  /* 0x00000010ff0e7819 */ /* 0x000fe4000001160e */
[----:B------:R-:W-:Y:S02]  /*4460*/  LOP3.LUT R3, R3, 0xff, RZ, 0xc0, !PT ;  /* 0x000000ff03037812 */ /* 0x000fe400078ec0ff */
[----:B------:R-:W-:Y:S01]  /*4470*/  LOP3.LUT R14, R14, 0xff, RZ, 0xc0, !PT ;  /* 0x000000ff0e0e7812 */ /* 0x000fe200078ec0ff */
[----:B------:R-:W4:Y:S01]  /*4480*/  I2F.F16 R107, R107 ;  /* 0x0000006b006b7306 */ /* 0x000f220000200c00 */
[----:B--2---:R-:W-:Y:S02]  /*4490*/  SHF.R.U32.HI R2, RZ, 0x8, R15 ;  /* 0x00000008ff027819 */ /* 0x004fe4000001160f */
[----:B------:R-:W-:Y:S02]  /*44a0*/  IADD3 R12, PT, PT, R12, -0x80, RZ ;  /* 0xffffff800c0c7810 */ /* 0x000fe40007ffe0ff */
[----:B------:R-:W-:-:S02]  /*44b0*/  LOP3.LUT R2, R2, 0xff, RZ, 0xc0, !PT ;  /* 0x000000ff02027812 */ /* 0x000fc400078ec0ff */
[----:B------:R-:W-:Y:S02]  /*44c0*/  IADD3 R0, PT, PT, R0, -0x80, RZ ;  /* 0xffffff8000007810 */ /* 0x000fe40007ffe0ff */
[----:B------:R-:W-:Y:S01]  /*44d0*/  IADD3 R13, PT, PT, R13, -0x80, RZ ;  /* 0xffffff800d0d7810 */ /* 0x000fe20007ffe0ff */
[----:B------:R-:W2:Y:S01]  /*44e0*/  I2F.F16 R12, R12 ;  /* 0x0000000c000c7306 */ /* 0x000ea20000200c00 */
[----:B------:R-:W-:Y:S02]  /*44f0*/  IADD3 R14, PT, PT, R14, -0x80, RZ ;  /* 0xffffff800e0e7810 */ /* 0x000fe40007ffe0ff */
[----:B------:R-:W-:Y:S02]  /*4500*/  IADD3 R3, PT, PT, R3, -0x80, RZ ;  /* 0xffffff8003037810 */ /* 0x000fe40007ffe0ff */
[----:B------:R-:W-:Y:S02]  /*4510*/  IADD3 R2, PT, PT, R2, -0x80, RZ ;  /* 0xffffff8002027810 */ /* 0x000fe40007ffe0ff */
[----:B------:R-:W-:Y:S01]  /*4520*/  LOP3.LUT R8, R8, 0xff, RZ, 0xc0, !PT ;  /* 0x000000ff08087812 */ /* 0x000fe200078ec0ff */
[----:B------:R5:W0:Y:S08]  /*4530*/  I2F.F16 R110, R0 ;  /* 0x00000000006e7306 */ /* 0x000a300000200c00 */
[----:B------:R-:W0:Y:S01]  /*4540*/  I2F.F16 R13, R13 ;  /* 0x0000000d000d7306 */ /* 0x000e220000200c00 */
[----:B-----5:R-:W-:-:S04]  /*4550*/  SHF.R.U32.HI R0, RZ, 0x10, R11 ;  /* 0x00000010ff007819 */ /* 0x020fc8000001160b */
[----:B------:R-:W-:-:S03]  /*4560*/  LOP3.LUT R0, R0, 0xff, RZ, 0xc0, !PT ;  /* 0x000000ff00007812 */ /* 0x000fc600078ec0ff */
[----:B------:R0:W0:Y:S01]  /*4570*/  I2F.F16 R113, R3 ;  /* 0x0000000300717306 */ /* 0x0000220000200c00 */
[----:B------:R-:W-:-:S07]  /*4580*/  IADD3 R0, PT, PT, R0, -0x80, RZ ;  /* 0xffffff8000007810 */ /* 0x000fce0007ffe0ff */
        /* <DEDUP_REMOVED lines=93> */
.L_x_4228:
[----:B------:R1:W2:Y:S01]  /*4b60*/  I2F.F16 R28, R0 ;  /* 0x00000000001c7306 */ /* 0x0002a20000200c00 */
[----:B------:R-:W-:Y:S01]  /*4b70*/  IADD3 R15, PT, PT, R8, -0x80, RZ ;  /* 0xffffff80080f7810 */ /* 0x000fe20007ffe0ff */
[----:B------:R-:W-:Y:S06]  /*4b80*/  @!P1 BRA `(.L_x_4229) ;  /* 0x0000000400689947 */ /* 0x000fec0003800000 */
[----:B------:R-:W3:Y:S01]  /*4b90*/  LDS.64 R8, [UR5+0x20] ;  /* 0x00002005ff087984 */ /* 0x000ee20008000a00 */
[----:B-1----:R-:W-:Y:S02]  /*4ba0*/  HADD2.F32 R0, -RZ, R97.H0_H0 ;  /* 0x20000061ff007230 */ /* 0x002fe40000004100 */
[----:B------:R-:W-:Y:S01]  /*4bb0*/  HADD2.F32 R44, -RZ, R96.H0_H0 ;  /* 0x20000060ff2c7230 */ /* 0x000fe20000004100 */
[----:B------:R-:W1:Y:S01]  /*4bc0*/  LDS.64 R4, [UR5+0x28] ;  /* 0x00002805ff047984 */ /* 0x000e620008000a00 */
[----:B0-----:R-:W-:Y:S02]  /*4bd0*/  HADD2.F32 R2, -RZ, R95.H0_H0 ;  /* 0x2000005fff027230 */ /* 0x001fe40000004100 */
[----:B------:R-:W-:Y:S02]  /*4be0*/  HADD2.F32 R47, -RZ, R26.H0_H0 ;  /* 0x2000001aff2f7230 */ /* 0x000fe40000004100 */
[----:B---3--:R-:W-:Y:S02]  /*4bf0*/  HADD2.F32 R3, -RZ, R8.H0_H0 ;  /* 0x20000008ff037230 */ /* 0x008fe40000004100 */
        /* <DEDUP_REMOVED lines=54> */
[----:B--2---:R-:W-:-:S02]  /*4f60*/  HADD2.F32 R44, -RZ, R28.H0_H0 ;  /* 0x2000001cff2c7230 */ /* 0x004fc40000004100 */
        /* <DEDUP_REMOVED lines=28> */
.L_x_4229:
[----:B------:R-:W-:Y:S05]  /*5130*/  @P0 BRA `(.L_x_4230) ;  /* 0x0000000400680947 */ /* 0x000fea0003800000 */
[----:B0-----:R-:W1:Y:S01]  /*5140*/  LDS.64 R2, [UR5+0x60] ;  /* 0x00006005ff027984 */ /* 0x001e620008000a00 */
[----:B------:R-:W-:Y:S02]  /*5150*/  HADD2.F32 R96, -RZ, R96.H0_H0 ;  /* 0x20000060ff607230 */ /* 0x000fe40000004100 */
        /* <DEDUP_REMOVED lines=15> */
[----:B--2---:R-:W-:Y:S02]  /*5250*/  HADD2.F32 R28, -RZ, R28.H0_H0 ;  /* 0x2000001cff1c7230 */ /* 0x004fe40000004100 */
[----:B------:R-:W-:Y:S02]  /*5260*/  HADD2.F32 R92, -RZ, R92.H0_H0 ;  /* 0x2000005cff5c7230 */ /* 0x000fe40000004100 */
[----:B------:R-:W-:-:S02]  /*5270*/  HADD2.F32 R6, -RZ, R6.H0_H0 ;  /* 0x20000006ff067230 */ /* 0x000fc40000004100 */
        /* <DEDUP_REMOVED lines=11> */
[----:B------:R-:W-:Y:S02]  /*5330*/  HADD2.F32 R30, -RZ, R23.H0_H0 ;  /* 0x20000017ff1e7230 */ /* 0x000fe40000004100 */
[----:B------:R-:W-:Y:S02]  /*5340*/  HADD2.F32 R0, -RZ, R20.H0_H0 ;  /* 0x20000014ff007230 */ /* 0x000fe40000004100 */
[-C--:B------:R-:W-:Y:S01]  /*5350*/  FFMA.FTZ R95, R26, R2.reuse, R95 ;  /* 0x000000021a5f7223 */ /* 0x080fe2000001005f */
[----:B------:R-:W-:Y:S02]  /*5360*/  HADD2.F32 R20, -RZ, R21.H0_H0 ;  /* 0x20000015ff147230 */ /* 0x000fe40000004100 */
[----:B------:R-:W-:Y:S01]  /*5370*/  FFMA.FTZ R25, R30, R2, R25 ;  /* 0x000000021e197223 */ /* 0x000fe20000010019 */
[----:B------:R-:W-:Y:S02]  /*5380*/  HADD2.F32 R3, -RZ, R3.H1_H1 ;  /* 0x30000003ff037230 */ /* 0x000fe40000004100 */
[-C--:B------:R-:W-:Y:S01]  /*5390*/  FFMA.FTZ R0, R0, R8.reuse, R97 ;  /* 0x0000000800007223 */ /* 0x080fe20000010061 */
[-C--:B------:R-:W-:Y:S01]  /*53a0*/  FFMA.FTZ R22, R22, R8.reuse, R95 ;  /* 0x0000000816167223 */ /* 0x080fe2000001005f */
[----:B------:R-:W-:Y:S01]  /*53b0*/  FFMA.FTZ R2, R20, R8, R9 ;  /* 0x0000000814027223 */ /* 0x000fe20000010009 */
[----:B------:R-:W-:-:S02]  /*53c0*/  HADD2.F32 R9, -RZ, R80.H0_H0 ;  /* 0x20000050ff097230 */ /* 0x000fc40000004100 */
[----:B------:R-:W-:Y:S01]  /*53d0*/  FFMA.FTZ R8, R114, R8, R25 ;  /* 0x0000000872087223 */ /* 0x000fe20000010019 */
[-C--:B------:R-:W-:Y:S01]  /*53e0*/  FFMA.FTZ R0, R31, R3.reuse, R0 ;  /* 0x000000031f007223 */ /* 0x080fe20000010000 */
[-C--:B------:R-:W-:Y:S01]  /*53f0*/  FFMA.FTZ R20, R79, R3.reuse, R2 ;  /* 0x000000034f147223 */ /* 0x080fe20000010002 */
[--C-:B0-----:R-:W-:Y:S02]  /*5400*/  HADD2.F32 R2, -RZ, R5.reuse.H0_H0 ;  /* 0x20000005ff027230 */ /* 0x101fe40000004100 */
        /* <DEDUP_REMOVED lines=45> */
.L_x_4230:
[----:B------:R-:W3:Y:S01]  /*56e0*/  I2F.F16 R15, R15 ;  /* 0x0000000f000f7306 */ /* 0x000ee20000200c00 */
[----:B------:R-:W-:Y:S05]  /*56f0*/  @!P1 BRA `(.L_x_4231) ;  /* 0x0000000400689947 */ /* 0x000fea0003800000 */
[----:B------:R-:W4:Y:S01]  /*5700*/  LDS.64 R4, [UR5+0x30] ;  /* 0x00003005ff047984 */ /* 0x000f220008000a00 */
[----:B-1----:R-:W-:Y:S02]  /*5710*/  HADD2.F32 R0, -RZ, R76.H0_H0 ;  /* 0x2000004cff007230 */ /* 0x002fe40000004100 */
[----:B------:R-:W-:Y:S01]  /*5720*/  HADD2.F32 R22, -RZ, R75.H0_H0 ;  /* 0x2000004bff167230 */ /* 0x000fe20000004100 */
[----:B------:R-:W1:Y:S01]  /*5730*/  LDS.64 R8, [UR5+0x38] ;  /* 0x00003805ff087984 */ /* 0x000e620008000a00 */
[----:B------:R-:W-:Y:S02]  /*5740*/  HADD2.F32 R23, -RZ, R104.H0_H0 ;  /* 0x20000068ff177230 */ /* 0x000fe40000004100 */
[----:B0-----:R-:W-:Y:S02]  /*5750*/  HADD2.F32 R2, -RZ, R71.H0_H0 ;  /* 0x20000047ff027230 */ /* 0x001fe40000004100 */
[----:B------:R-:W-:Y:S02]  /*5760*/  HADD2.F32 R24, -RZ, R48.H0_H0 ;  /* 0x20000030ff187230 */ /* 0x000fe40000004100 */
[----:B----4-:R-:W-:-:S02]  /*5770*/  HADD2.F32 R3, -RZ, R4.H0_H0 ;  /* 0x20000004ff037230 */ /* 0x010fc40000004100 */
[--C-:B------:R-:W-:Y:S02]  /*5780*/  HADD2.F32 R20, -RZ, R5.reuse.H0_H0 ;  /* 0x20000005ff147230 */ /* 0x100fe40000004100 */
[----:B------:R-:W-:Y:S02]  /*5790*/  HADD2.F32 R21, -RZ, R5.H1_H1 ;  /* 0x30000005ff157230 */ /* 0x000fe40000004100 */
[----:B------:R-:W-:Y:S01]  /*57a0*/  FFMA.FTZ R0, R0, R3, RZ ;  /* 0x0000000300007223 */ /* 0x000fe200000100ff */
[----:B------:R-:W-:Y:S02]  /*57b0*/  HADD2.F32 R6, -RZ, R4.H1_H1 ;  /* 0x30000004ff067230 */ /* 0x000fe40000004100 */
[C---:B------:R-:W-:Y:S01]  /*57c0*/  FFMA.FTZ R25, R3.reuse, R22, RZ ;  /* 0x0000001603197223 */ /* 0x040fe200000100ff */
[----:B------:R-:W-:Y:S02]  /*57d0*/  HADD2.F32 R5, -RZ, R103.H0_H0 ;  /* 0x20000067ff057230 */ /* 0x000fe40000004100 */
[----:B------:R-:W-:Y:S01]  /*57e0*/  FFMA.FTZ R27, R3, R2, RZ ;  /* 0x00000002031b7223 */ /* 0x000fe200000100ff */
[----:B------:R-:W-:-:S02]  /*57f0*/  HADD2.F32 R4, -RZ, R70.H0_H0 ;  /* 0x20000046ff047230 */ /* 0x000fc40000004100 */
[C---:B------:R-:W-:Y:S01]  /*5800*/  FFMA.FTZ R23, R6.reuse, R23, R25 ;  /* 0x0000001706177223 */ /* 0x040fe20000010019 */
[----:B------:R-:W-:Y:S02]  /*5810*/  HADD2.F32 R25, -RZ, R18.H0_H0 ;  /* 0x20000012ff197230 */ /* 0x000fe40000004100 */
[----:B------:R-:W-:Y:S01]  /*5820*/  FFMA.FTZ R0, R5, R6, R0 ;  /* 0x0000000605007223 */ /* 0x000fe20000010000 */
[----:B------:R-:W-:Y:S02]  /*5830*/  HADD2.F32 R5, -RZ, R106.H0_H0 ;  /* 0x2000006aff057230 */ /* 0x000fe40000004100 */
[----:B------:R-:W-:Y:S01]  /*5840*/  FFMA.FTZ R4, R3, R4, RZ ;  /* 0x0000000403047223 */ /* 0x000fe200000100ff */
[----:B------:R-:W-:Y:S02]  /*5850*/  HADD2.F32 R3, -RZ, R16.H0_H0 ;  /* 0x20000010ff037230 */ /* 0x000fe40000004100 */
[----:B------:R-:W-:Y:S02]  /*5860*/  HADD2.F32 R2, -RZ, R17.H0_H0 ;  /* 0x20000011ff027230 */ /* 0x000fe40000004100 */
[----:B------:R-:W-:Y:S01]  /*5870*/  FFMA.FTZ R5, R6, R5, R27 ;  /* 0x0000000506057223 */ /* 0x000fe2000001001b */
[----:B------:R-:W-:-:S02]  /*5880*/  HADD2.F32 R22, -RZ, R105.H0_H0 ;  /* 0x20000069ff167230 */ /* 0x000fc40000004100 */
[----:B------:R-:W-:Y:S01]  /*5890*/  FFMA.FTZ R25, R6, R25, R4 ;  /* 0x0000001906197223 */ /* 0x000fe20000010004 */
[----:B------:R-:W-:Y:S01]  /*58a0*/  FFMA.FTZ R3, R3, R20, R0 ;  /* 0x0000001403037223 */ /* 0x000fe20000010000 */
        /* <DEDUP_REMOVED lines=37> */
[----:B---3--:R-:W-:Y:S02]  /*5b00*/  HADD2.F32 R20, -RZ, R15.H0_H0 ;  /* 0x2000000fff147230 */ /* 0x008fe40000004100 */
        /* <DEDUP_REMOVED lines=25> */
.L_x_4231:
[----:B------:R-:W-:Y:S01]  /*5ca0*/  MOV R5, R37 ;  /* 0x0000002500057202 */ /* 0x000fe20000000f00 */
[----:B------:R-:W-:Y:S01]  /*5cb0*/  IMAD.WIDE R20, R39, 0x4, R32 ;  /* 0x0000000427147825 */ /* 0x000fe200078e0220 */
[----:B------:R-:W-:Y:S06]  /*5cc0*/  @P0 BRA `(.L_x_4224) ;  /* 0x0000000400680947 */ /* 0x000fec0003800000 */
[----:B------:R-:W1:Y:S01]  /*5cd0*/  LDS.64 R8, [UR5+0x70] ;  /* 0x00007005ff087984 */ /* 0x000e620008000a00 */
[----:B------:R-:W-:Y:S02]  /*5ce0*/  HADD2.F32 R76, -RZ, R76.H0_H0 ;  /* 0x2000004cff4c7230 */ /* 0x000fe40000004100 */
[----:B------:R-:W-:Y:S01]  /*5cf0*/  HADD2.F32 R75, -RZ, R75.H0_H0 ;  /* 0x2000004bff4b7230 */ /* 0x000fe20000004100 */
[----:B0-----:R-:W0:Y:S01]  /*5d00*/  LDS.64 R2, [UR5+0x78] ;  /* 0x00007805ff027984 */ /* 0x001e220008000a00 */
        /* <DEDUP_REMOVED lines=18> */
[-C--:B------:R-:W-:Y:S01]  /*5e30*/  FFMA.FTZ R9, R76, R0.reuse, RZ ;  /* 0x000000004c097223 */ /* 0x080fe200000100ff */
[-C--:B------:R-:W-:Y:S01]  /*5e40*/  FFMA.FTZ R71, R71, R0.reuse, RZ ;  /* 0x0000000047477223 */ /* 0x080fe200000100ff */
[----:B------:R-:W-:Y:S01]  /*5e50*/  FFMA.FTZ R23, R70, R0, RZ ;  /* 0x0000000046177223 */ /* 0x000fe200000100ff */
[----:B------:R-:W-:Y:S02]  /*5e60*/  HADD2.F32 R0, -RZ, R17.H0_H0 ;  /* 0x20000011ff007230 */ /* 0x000fe40000004100 */
[-C--:B------:R-:W-:Y:S01]  /*5e70*/  FFMA.FTZ R9, R22, R8.reuse, R9 ;  /* 0x0000000816097223 */ /* 0x080fe20000010009 */
        /* <DEDUP_REMOVED lines=14> */
[--C-:B0-----:R-:W-:Y:S02]  /*5f60*/  HADD2.F32 R0, -RZ, R2.reuse.H0_H0 ;  /* 0x20000002ff007230 */ /* 0x101fe40000004100 */
        /* <DEDUP_REMOVED lines=20> */
[----:B------:R-:W-:Y:S02]  /*60b0*/  HADD2.F32 R6, -RZ, R14.H0_H0 ;  /* 0x2000000eff067230 */ /* 0x000fe40000004100 */
[----:B------:R-:W-:-:S02]  /*60c0*/  HADD2.F32 R3, -RZ, R3.H1_H1 ;  /* 0x30000003ff037230 */ /* 0x000fc40000004100 */
[-C--:B------:R-:W-:Y:S01]  /*60d0*/  FFMA.FTZ R0, R0, R4.reuse, R9 ;  /* 0x0000000400007223 */ /* 0x080fe20000010009 */
[----:B---3--:R-:W-:Y:S02]  /*60e0*/  HADD2.F32 R8, -RZ, R15.H0_H0 ;  /* 0x2000000fff087230 */ /* 0x008fe40000004100 */
        /* <DEDUP_REMOVED lines=24> */
.L_x_4224:
[----:B-1----:R-:W-:-:S04]  /*6270*/  VIMNMX R0, PT, PT, R38, UR12, PT ;  /* 0x0000000c26007c48 */ /* 0x002fc8000bfe0100 */
[----:B------:R-:W-:-:S13]  /*6280*/  ISETP.GT.AND P0, PT, R0, R5, PT ;  /* 0x000000050000720c */ /* 0x000fda0003f04270 */
[----:B------:R-:W-:Y:S05]  /*6290*/  @!P0 BRA `(.L_x_4232) ;  /* 0x0000001c00608947 */ /* 0x000fea0003800000 */
[----:B------:R-:W-:Y:S02]  /*62a0*/  PRMT R0, R35, 0x9910, RZ ;  /* 0x0000991023007816 */ /* 0x000fe400000000ff */
[----:B------:R-:W-:Y:S02]  /*62b0*/  MOV R6, R20 ;  /* 0x0000001400067202 */ /* 0x000fe40000000f00 */
[----:B------:R-:W-:Y:S02]  /*62c0*/  ISETP.NE.AND P0, PT, R0, RZ, PT ;  /* 0x000000ff0000720c */ /* 0x000fe40003f05270 */
[----:B0-----:R-:W-:Y:S02]  /*62d0*/  MOV R7, R21 ;  /* 0x0000001500077202 */ /* 0x001fe40000000f00 */
[----:B------:R-:W-:Y:S02]  /*62e0*/  ISETP.EQ.OR P0, PT, R34, 0x1, !P0 ;  /* 0x000000012200780c */ /* 0x000fe40004702670 */
[----:B------:R-:W-:-:S11]  /*62f0*/  VIMNMX.U32 R0, PT, PT, R38, UR12, PT ;  /* 0x0000000c26007c48 */ /* 0x000fd6000bfe0000 */
.L_x_4237:
[----:B------:R-:W0:Y:S01]  /*6300*/  LDC R39, c[0x0][0x3ac] ;  /* 0x0000eb00ff277b82 */ /* 0x000e220000000800 */
[----:B--2---:R-:W2:Y:S01]  /*6310*/  LDG.E.128.CONSTANT R28, desc[UR8][R6.64] ;  /* 0x00000008061c7981 */ /* 0x004ea2000c1e9d00 */
[----:B0-----:R-:W-:-:S04]  /*6320*/  IMAD.WIDE R20, R39, 0x4, R6 ;  /* 0x0000000427147825 */ /* 0x001fc800078e0206 */
[C---:B------:R-:W-:Y:S02]  /*6330*/  IMAD.WIDE R32, R39.reuse, 0x4, R20 ;  /* 0x0000000427207825 */ /* 0x040fe400078e0214 */
[----:B-----5:R-:W4:Y:S04]  /*6340*/  LDG.E.128.CONSTANT R20, desc[UR8][R20.64] ;  /* 0x0000000814147981 */ /* 0x020f28000c1e9d00 */
[----:B------:R2:W4:Y:S01]  /*6350*/  LDG.E.128.CONSTANT R24, desc[UR8][R32.64] ;  /* 0x0000000820187981 */ /* 0x000522000c1e9d00 */
[----:B------:R-:W-:-:S04]  /*6360*/  IMAD.WIDE R16, R39, 0x4, R32 ;  /* 0x0000000427107825 */ /* 0x000fc800078e0220 */
[C---:B------:R-:W-:Y:S02]  /*6370*/  IMAD.WIDE R12, R39.reuse, 0x4, R16 ;  /* 0x00000004270c7825 */ /* 0x040fe400078e0210 */
[----:B------:R-:W5:Y:S02]  /*6380*/  LDG.E.128.CONSTANT R16, desc[UR8][R16.64] ;  /* 0x0000000810107981 */ /* 0x000f64000c1e9d00 */
[----:B------:R-:W-:Y:S02]  /*6390*/  IMAD.WIDE R2, R39, 0x4, R12 ;  /* 0x0000000427027825 */ /* 0x000fe400078e020c */
[----:B---3--:R-:W5:Y:S04]  /*63a0*/  LDG.E.128.CONSTANT R12, desc[UR8][R12.64] ;  /* 0x000000080c0c7981 */ /* 0x008f68000c1e9d00 */
[----:B------:R0:W5:Y:S01]  /*63b0*/  LDG.E.128.CONSTANT R8, desc[UR8][R2.64] ;  /* 0x0000000802087981 */ /* 0x000162000c1e9d00 */
[----:B------:R-:W-:-:S02]  /*63c0*/  ISETP.NE.AND P1, PT, R36, RZ, PT ;  /* 0x000000ff2400720c */ /* 0x000fc40003f25270 */
[--C-:B--2---:R-:W-:Y:S02]  /*63d0*/  SHF.R.U32.HI R32, RZ, 0xc, R29.reuse ;  /* 0x0000000cff207819 */ /* 0x104fe4000001161d */
        /* <DEDUP_REMOVED lines=24> */
[----:B------:R-:W-:Y:S02]  /*6560*/  LOP3.LUT R32, R33, 0xf000f, RZ, 0xc0, !PT ;  /* 0x000f000f21207812 */ /* 0x000fe400078ec0ff */
        /* <DEDUP_REMOVED lines=13> */
[----:B------:R-:W-:Y:S02]  /*6640*/  SHF.R.U32.HI R22, RZ, 0xc, R22 ;  /* 0x0000000cff167819 */ /* 0x000fe40000011616 */
[----:B------:R-:W-:Y:S02]  /*6650*/  LOP3.LUT R25, R28, 0x300030, R29, 0xf8, !PT ;  /* 0x003000301c197812 */ /* 0x000fe400078ef81d */
[----:B------:R-:W-:-:S02]  /*6660*/  LOP3.LUT R24, R52, 0x300030, R55, 0xf8, !PT ;  /* 0x0030003034187812 */ /* 0x000fc400078ef837 */
[----:B------:R-:W-:Y:S02]  /*6670*/  LOP3.LUT R50, R50, 0x3f003f, RZ, 0xc0, !PT ;  /* 0x003f003f32327812 */ /* 0x000fe400078ec0ff */
        /* <DEDUP_REMOVED lines=10> */
[----:B------:R-:W-:-:S02]  /*6720*/  LOP3.LUT R28, R28, 0xf000f, RZ, 0xc0, !PT ;  /* 0x000f000f1c1c7812 */ /* 0x000fc400078ec0ff */
[----:B------:R-:W-:Y:S02]  /*6730*/  LOP3.LUT R68, R23, 0xf000f, RZ, 0xc0, !PT ;  /* 0x000f000f17447812 */ /* 0x000fe400078ec0ff */
[----:B------:R-:W-:Y:S02]  /*6740*/  LOP3.LUT R62, R20, 0x300030, R61, 0xf8, !PT ;  /* 0x00300030143e7812 */ /* 0x000fe400078ef83d */
[----:B------:R-:W-:Y:S02]  /*6750*/  LOP3.LUT R44, R44, 0x3f003f, RZ, 0xc0, !PT ;  /* 0x003f003f2c2c7812 */ /* 0x000fe400078ec0ff */
[----:B------:R-:W-:Y:S01]  /*6760*/  LOP3.LUT R20, R32, 0x64006400, RZ, 0xfc, !PT ;  /* 0x6400640020147812 */ /* 0x000fe200078efcff */
[----:B------:R-:W-:Y:S01]  /*6770*/  HADD2 R32, R50, -1056, -1056 ;  /* 0xe420e42032207430 */ /* 0x000fe20000000000 */
        /* <DEDUP_REMOVED lines=73> */
[----:B0-----:R-:W-:Y:S06]  /*6c10*/  @!P1 BRA `(.L_x_4233) ;  /* 0x0000000000b09947 */ /* 0x001fec0003800000 */
        /* <DEDUP_REMOVED lines=44> */
.L_x_4233:
        /* <DEDUP_REMOVED lines=46> */
.L_x_4234:
[----:B-----5:R-:W-:Y:S02]  /*71c0*/  LOP3.LUT R4, R16, 0x3f003f, RZ, 0xc0, !PT ;  /* 0x003f003f10047812 */ /* 0x020fe400078ec0ff */
        /* <DEDUP_REMOVED lines=25> */
[----:B------:R-:W-:Y:S02]  /*7360*/  LOP3.LUT R10, R30, 0xf000f, RZ, 0xc0, !PT ;  /* 0x000f000f1e0a7812 */ /* 0x000fe400078ec0ff */
[--C-:B------:R-:W-:Y:S02]  /*7370*/  SHF.R.U32.HI R47, RZ, 0x8, R11.reuse ;  /* 0x00000008ff2f7819 */ /* 0x100fe4000001160b */
[----:B------:R-:W-:Y:S02]  /*7380*/  LOP3.LUT R50, R11, 0x3f003f, RZ, 0xc0, !PT ;  /* 0x003f003f0b327812 */ /* 0x000fe400078ec0ff */
[----:B------:R-:W-:-:S02]  /*7390*/  SHF.R.U32.HI R51, RZ, 0x6, R11 ;  /* 0x00000006ff337819 */ /* 0x000fc4000001160b */
[----:B------:R-:W-:Y:S02]  /*73a0*/  SHF.R.U32.HI R53, RZ, 0xa, R11 ;  /* 0x0000000aff357819 */ /* 0x000fe4000001160b */
[----:B------:R-:W-:Y:S02]  /*73b0*/  LOP3.LUT R11, R16, 0x300030, R17, 0xf8, !PT ;  /* 0x00300030100b7812 */ /* 0x000fe400078ef811 */
[----:B------:R-:W-:Y:S02]  /*73c0*/  LOP3.LUT R30, R25, 0x300030, R8, 0xf8, !PT ;  /* 0x00300030191e7812 */ /* 0x000fe400078ef808 */
[----:B------:R-:W-:Y:S02]  /*73d0*/  LOP3.LUT R37, R10, 0x300030, R9, 0xf8, !PT ;  /* 0x003000300a257812 */ /* 0x000fe400078ef809 */
        /* <DEDUP_REMOVED lines=8> */
[----:B------:R-:W-:Y:S02]  /*7460*/  SHF.R.U32.HI R49, RZ, 0xc, R15 ;  /* 0x0000000cff317819 */ /* 0x000fe4000001160f */
[----:B------:R-:W-:Y:S02]  /*7470*/  LOP3.LUT R16, R16, 0xf000f, RZ, 0xc0, !PT ;  /* 0x000f000f10107812 */ /* 0x000fe400078ec0ff */
[----:B------:R-:W-:Y:S02]  /*7480*/  LOP3.LUT R52, R48, 0x300030, R47, 0xf8, !PT ;  /* 0x0030003030347812 */ /* 0x000fe400078ef82f */
        /* <DEDUP_REMOVED lines=20> */
[----:B------:R-:W-:Y:S02]  /*75d0*/  LOP3.LUT R54, R12, 0x300030, R53, 0xf8, !PT ;  /* 0x003000300c367812 */ /* 0x000fe400078ef835 */
[----:B------:R-:W-:Y:S02]  /*75e0*/  LOP3.LUT R24, R10, 0x64006400, RZ, 0xfc, !PT ;  /* 0x640064000a187812 */ /* 0x000fe400078efcff */
[----:B------:R-:W-:Y:S02]  /*75f0*/  LOP3.LUT R48, R48, 0x3f003f, RZ, 0xc0, !PT ;  /* 0x003f003f30307812 */ /* 0x000fe400078ec0ff */
[----:B------:R-:W-:Y:S01]  /*7600*/  LOP3.LUT R13, R13, 0x300030, R18, 0xf8, !PT ;  /* 0x003000300d0d7812 */ /* 0x000fe200078ef812 */
[----:B------:R-:W-:Y:S01]  /*7610*/  HADD2 R24, R24, -1056, -1056 ;  /* 0xe420e42018187430 */ /* 0x000fe20000000000 */
[----:B------:R-:W-:-:S02]  /*7620*/  LOP3.LUT R44, R15, 0x300030, R44, 0xf8, !PT ;  /* 0x003000300f2c7812 */ /* 0x000fc400078ef82c */
        /* <DEDUP_REMOVED lines=106> */
.L_x_4235:
[----:B------:R-:W-:Y:S02]  /*7cd0*/  MOV R32, R6 ;  /* 0x0000000600207202 */ /* 0x000fe40000000f00 */
[----:B------:R-:W-:Y:S01]  /*7ce0*/  MOV R33, R7 ;  /* 0x0000000700217202 */ /* 0x000fe20000000f00 */
        /* <DEDUP_REMOVED lines=45> */
.L_x_4236:
[----:B------:R-:W-:Y:S01]  /*7fc0*/  IADD3 R5, PT, PT, R5, 0x20, RZ ;  /* 0x0000002005057810 */ /* 0x000fe20007ffe0ff */
[----:B------:R-:W-:Y:S01]  /*7fd0*/  UIADD3 UR4, UPT, UPT, UR4, 0x40, URZ ;  /* 0x0000004004047890 */ /* 0x000fe2000fffe0ff */
[----:B------:R-:W-:Y:S02]  /*7fe0*/  IMAD.WIDE R6, R39, 0x4, R2 ;  /* 0x0000000427067825 */ /* 0x000fe400078e0202 */
[----:B------:R-:W-:-:S13]  /*7ff0*/  ISETP.GE.AND P1, PT, R5, R0, PT ;  /* 0x000000000500720c */ /* 0x000fda0003f26270 */
[----:B------:R-:W-:Y:S05]  /*8000*/  @!P1 BRA `(.L_x_4237) ;  /* 0xffffffe000bc9947 */ /* 0x000fea000383ffff */
[----:B------:R-:W-:-:S07]  /*8010*/  IMAD.WIDE R20, R39, 0x18, R32 ;  /* 0x0000001827147825 */ /* 0x000fce00078e0220 */
.L_x_4232:
[----:B------:R-:W1:Y:S02]  /*8020*/  LDCU UR5, c[0x0][0x3d0] ;  /* 0x00007a00ff0577ac */ /* 0x000e640008000800 */
[----:B-1----:R-:W-:-:S04]  /*8030*/  VIMNMX R0, PT, PT, R38, UR5, PT ;  /* 0x0000000526007c48 */ /* 0x002fc8000bfe0100 */
[----:B------:R-:W-:-:S13]  /*8040*/  ISETP.GT.AND P0, PT, R0, R5, PT ;  /* 0x000000050000720c */ /* 0x000fda0003f04270 */
[----:B------:R-:W-:Y:S05]  /*8050*/  @!P0 BRA `(.L_x_4238) ;  /* 0x0000001800bc8947 */ /* 0x000fea0003800000 */
[----:B0-----:R-:W-:Y:S02]  /*8060*/  PRMT R2, R35, 0x9910, RZ ;  /* 0x0000991023027816 */ /* 0x001fe400000000ff */
[----:B------:R-:W-:Y:S02]  /*8070*/  MOV R6, R20 ;  /* 0x0000001400067202 */ /* 0x000fe40000000f00 */
[----:B------:R-:W-:Y:S02]  /*8080*/  ISETP.NE.AND P0, PT, R2, RZ, PT ;  /* 0x000000ff0200720c */ /* 0x000fe40003f05270 */
[----:B------:R-:W-:Y:S02]  /*8090*/  MOV R7, R21 ;  /* 0x0000001500077202 */ /* 0x000fe40000000f00 */
[----:B------:R-:W-:-:S13]  /*80a0*/  ISETP.EQ.OR P0, PT, R34, 0x1, !P0 ;  /* 0x000000012200780c */ /* 0x000fda0004702670 */
.L_x_4241:
[----:B------:R-:W0:Y:S01]  /*80b0*/  LDC R39, c[0x0][0x3ac] ;  /* 0x0000eb00ff277b82 */ /* 0x000e220000000800 */
[----:B------:R-:W4:Y:S01]  /*80c0*/  LDG.E.128.CONSTANT R24, desc[UR8][R6.64] ;  /* 0x0000000806187981 */ /* 0x000f22000c1e9d00 */
[----:B0-----:R-:W-:-:S05]  /*80d0*/  IMAD.WIDE R30, R39, 0x4, R6 ;  /* 0x00000004271e7825 */ /* 0x001fca00078e0206 */
[----:B-----5:R4:W2:Y:S01]  /*80e0*/  LDG.E.128.CONSTANT R20, desc[UR8][R30.64] ;  /* 0x000000081e147981 */ /* 0x0208a2000c1e9d00 */
[----:B------:R-:W-:-:S05]  /*80f0*/  IMAD.WIDE R32, R39, 0x4, R30 ;  /* 0x0000000427207825 */ /* 0x000fca00078e021e */
[----:B------:R0:W2:Y:S01]  /*8100*/  LDG.E.128.CONSTANT R16, desc[UR8][R32.64] ;  /* 0x0000000820107981 */ /* 0x0000a2000c1e9d00 */
[----:B------:R-:W-:-:S05]  /*8110*/  IMAD.WIDE R44, R39, 0x4, R32 ;  /* 0x00000004272c7825 */ /* 0x000fca00078e0220 */
[----:B---3--:R2:W3:Y:S01]  /*8120*/  LDG.E.128.CONSTANT R12, desc[UR8][R44.64] ;  /* 0x000000082c0c7981 */ /* 0x0084e2000c1e9d00 */
[----:B------:R-:W-:-:S05]  /*8130*/  IMAD.WIDE R2, R39, 0x4, R44 ;  /* 0x0000000427027825 */ /* 0x000fca00078e022c */
[----:B------:R-:W3:Y:S01]  /*8140*/  LDG.E.128.CONSTANT R8, desc[UR8][R2.64] ;  /* 0x0000000802087981 */ /* 0x000ee2000c1e9d00 */
[----:B------:R-:W-:Y:S01]  /*8150*/  HFMA2 R29, -RZ, RZ, 0, 0.03125 ;  /* 0x00002800ff1d7431 */ /* 0x000fe200000001ff */
[----:B------:R-:W-:Y:S02]  /*8160*/  ISETP.NE.AND P1, PT, R36, RZ, PT ;  /* 0x000000ff2400720c */ /* 0x000fe40003f25270 */
[----:B----4-:R-:W-:Y:S02]  /*8170*/  SHF.R.U32.HI R31, RZ, 0xf, R24 ;  /* 0x0000000fff1f7819 */ /* 0x010fe40000011618 */
[--C-:B0-----:R-:W-:Y:S02]  /*8180*/  SHF.R.U32.HI R33, RZ, 0xf, R25.reuse ;  /* 0x0000000fff217819 */ /* 0x101fe40000011619 */
        /* <DEDUP_REMOVED lines=11> */
[----:B------:R-:W-:Y:S02]  /*8240*/  LOP3.LUT R31, R31, 0x10001, RZ, 0xc0, !PT ;  /* 0x000100011f1f7812 */ /* 0x000fe400078ec0ff */
[----:B--2---:R-:W-:Y:S02]  /*8250*/  LOP3.LUT R45, R20, 0x1f001f, RZ, 0xc0, !PT ;  /* 0x001f001f142d7812 */ /* 0x004fe400078ec0ff */
        /* <DEDUP_REMOVED lines=19> */
[----:B------:R-:W-:Y:S02]  /*8390*/  LOP3.LUT R46, R46, 0x10001, RZ, 0xc0, !PT ;  /* 0x000100012e2e7812 */ /* 0x000fe400078ec0ff */
[----:B------:R-:W-:Y:S02]  /*83a0*/  LOP3.LUT R33, R31, 0x20002, R32, 0xf8, !PT ;  /* 0x000200021f217812 */ /* 0x000fe400078ef820 */
[----:B------:R-:W-:Y:S02]  /*83b0*/  LOP3.LUT R32, R22, 0x20002, R27, 0xf8, !PT ;  /* 0x0002000216207812 */ /* 0x000fe400078ef81b */
[----:B------:R-:W-:Y:S02]  /*83c0*/  LOP3.LUT R34, R34, 0x10001, RZ, 0xc0, !PT ;  /* 0x0001000122227812 */ /* 0x000fe400078ec0ff */
        /* <DEDUP_REMOVED lines=18> */
[----:B---3--:R-:W-:Y:S02]  /*84f0*/  LOP3.LUT R61, R12, 0x1f001f, RZ, 0xc0, !PT ;  /* 0x001f001f0c3d7812 */ /* 0x008fe400078ec0ff */
[----:B------:R-:W-:-:S02]  /*8500*/  SHF.R.U32.HI R62, RZ, 0xa, R12 ;  /* 0x0000000aff3e7819 */ /* 0x000fc4000001160c */
[----:B------:R-:W-:Y:S02]  /*8510*/  LOP3.LUT R81, R12, 0x3e003e0, RZ, 0xc0, !PT ;  /* 0x03e003e00c517812 */ /* 0x000fe400078ec0ff */
[C---:B------:R-:W-:Y:S02]  /*8520*/  LOP3.LUT R63, R13.reuse, 0x1f001f, RZ, 0xc0, !PT ;  /* 0x001f001f0d3f7812 */ /* 0x040fe400078ec0ff */
[----:B------:R-:W-:Y:S02]  /*8530*/  SHF.R.U32.HI R64, RZ, 0xa, R13 ;  /* 0x0000000aff407819 */ /* 0x000fe4000001160d */
[----:B------:R-:W-:Y:S02]  /*8540*/  LOP3.LUT R82, R13, 0x3e003e0, RZ, 0xc0, !PT ;  /* 0x03e003e00d527812 */ /* 0x000fe400078ec0ff */
[----:B------:R-:W-:Y:S02]  /*8550*/  LOP3.LUT R33, R33, 0x40004, R16, 0xf8, !PT ;  /* 0x0004000421217812 */ /* 0x000fe400078ef810 */
[----:B------:R-:W-:-:S02]  /*8560*/  LOP3.LUT R32, R32, 0x40004, R17, 0xf8, !PT ;  /* 0x0004000420207812 */ /* 0x000fc400078ef811 */
        /* <DEDUP_REMOVED lines=10> */
[----:B------:R-:W-:Y:S02]  /*8610*/  SHF.R.U32.HI R14, RZ, 0xc, R14 ;  /* 0x0000000cff0e7819 */ /* 0x000fe4000001160e */
[----:B------:R-:W-:-:S02]  /*8620*/  SHF.R.U32.HI R15, RZ, 0xc, R15 ;  /* 0x0000000cff0f7819 */ /* 0x000fc4000001160f */
        /* <DEDUP_REMOVED lines=12> */
[----:B------:R-:W-:Y:S02]  /*86f0*/  LOP3.LUT R24, R24, 0x64006400, RZ, 0xfc, !PT ;  /* 0x6400640018187812 */ /* 0x000fe400078efcff */
[----:B------:R-:W-:Y:S02]  /*8700*/  LOP3.LUT R37, R37, 0x80008, R14, 0xf8, !PT ;  /* 0x0008000825257812 */ /* 0x000fe400078ef80e */
[----:B------:R-:W-:Y:S02]  /*8710*/  LOP3.LUT R34, R46, 0x80008, R15, 0xf8, !PT ;  /* 0x000800082e227812 */ /* 0x000fe400078ef80f */
[----:B------:R-:W-:Y:S02]  /*8720*/  SHF.R.U32.HI R10, RZ, 0xb, R10 ;  /* 0x0000000bff0a7819 */ /* 0x000fe4000001160a */
[----:B------:R-:W-:Y:S02]  /*8730*/  SHF.R.U32.HI R11, RZ, 0xb, R11 ;  /* 0x0000000bff0b7819 */ /* 0x000fe4000001160b */
[----:B------:R-:W-:-:S02]  /*8740*/  LOP3.LUT R26, R26, 0x64006400, RZ, 0xfc, !PT ;  /* 0x640064001a1a7812 */ /* 0x000fc400078efcff */
[----:B------:R-:W-:Y:S02]  /*8750*/  LOP3.LUT R4, R4, 0x64006400, RZ, 0xfc, !PT ;  /* 0x6400640004047812 */ /* 0x000fe400078efcff */
[C---:B------:R-:W-:Y:S02]  /*8760*/  LOP3.LUT R15, R9.reuse, 0x1f001f, RZ, 0xc0, !PT ;  /* 0x001f001f090f7812 */ /* 0x040fe400078ec0ff */
[--C-:B------:R-:W-:Y:S02]  /*8770*/  SHF.R.U32.HI R14, RZ, 0xa, R9.reuse ;  /* 0x0000000aff0e7819 */ /* 0x100fe40000011609 */
[----:B------:R-:W-:Y:S02]  /*8780*/  LOP3.LUT R86, R9, 0x3e003e0, RZ, 0xc0, !PT ;  /* 0x03e003e009567812 */ /* 0x000fe400078ec0ff */
[----:B------:R-:W-:Y:S02]  /*8790*/  SHF.R.U32.HI R9, RZ, 0xb, R9 ;  /* 0x0000000bff097819 */ /* 0x000fe40000011609 */
[----:B------:R-:W-:Y:S01]  /*87a0*/  LOP3.LUT R8, R33, 0x100010, R8, 0xf8, !PT ;  /* 0x0010001021087812 */ /* 0x000fe200078ef808 */
[----:B------:R-:W-:Y:S01]  /*87b0*/  HFMA2 R33, R24, R29.H0_H0, -48, -48 ;  /* 0xd200d20018217431 */ /* 0x000fe2000004001d */
[----:B------:R-:W-:-:S02]  /*87c0*/  LOP3.LUT R20, R20, 0x64006400, RZ, 0xfc, !PT ;  /* 0x6400640014147812 */ /* 0x000fc400078efcff */
[----:B------:R-:W-:Y:S01]  /*87d0*/  LOP3.LUT R10, R37, 0x100010, R10, 0xf8, !PT ;  /* 0x00100010250a7812 */ /* 0x000fe200078ef80a */
[-C--:B------:R-:W-:Y:S01]  /*87e0*/  HFMA2 R37, R26, R29.reuse.H0_H0, -48, -48 ;  /* 0xd200d2001a257431 */ /* 0x080fe2000004001d */
[----:B------:R-:W-:Y:S02]  /*87f0*/  LOP3.LUT R30, R30, 0x64006400, RZ, 0xfc, !PT ;  /* 0x640064001e1e7812 */ /* 0x000fe400078efcff */
        /* <DEDUP_REMOVED lines=222> */
.L_x_4239:
        /* <DEDUP_REMOVED lines=81> */
.L_x_4240:
[----:B------:R-:W-:Y:S01]  /*9af0*/  IADD3 R5, PT, PT, R5, 0x20, RZ ;  /* 0x0000002005057810 */ /* 0x000fe20007ffe0ff */
[----:B------:R-:W-:Y:S01]  /*9b00*/  UIADD3 UR4, UPT, UPT, UR4, 0x40, URZ ;  /* 0x0000004004047890 */ /* 0x000fe2000fffe0ff */
[----:B------:R-:W-:Y:S02]  /*9b10*/  IMAD.WIDE R6, R39, 0x4, R2 ;  /* 0x0000000427067825 */ /* 0x000fe400078e0202 */
[----:B------:R-:W-:-:S13]  /*9b20*/  ISETP.GE.AND P1, PT, R5, R0, PT ;  /* 0x000000000500720c */ /* 0x000fda0003f26270 */
[----:B------:R-:W-:Y:S05]  /*9b30*/  @!P1 BRA `(.L_x_4241) ;  /* 0xffffffe4005c9947 */ /* 0x000fea000383ffff */
[----:B------:R-:W-:-:S07]  /*9b40*/  IMAD.WIDE R20, R39, 0x14, R44 ;  /* 0x0000001427147825 */ /* 0x000fce00078e022c */
.L_x_4238:
[----:B------:R-:W1:Y:S01]  /*9b50*/  LDCU UR5, c[0x0][0x3d4] ;  /* 0x00007a80ff0577ac */ /* 0x000e620008000800 */
[----:B------:R-:W4:Y:S01]  /*9b60*/  S2R R23, SR_CTAID.Y ;  /* 0x0000000000177919 */ /* 0x000f220000002600 */
[----:B------:R-:W4:Y:S01]  /*9b70*/  LDC R0, c[0x0][0x3a8] ;  /* 0x0000ea00ff007b82 */ /* 0x000f220000000800 */
[----:B-1----:R-:W-:-:S04]  /*9b80*/  VIMNMX R24, PT, PT, R38, UR5, PT ;  /* 0x0000000526187c48 */ /* 0x002fc8000bfe0100 */
[----:B------:R-:W-:Y:S01]  /*9b90*/  ISETP.GT.AND P0, PT, R24, R5, PT ;  /* 0x000000051800720c */ /* 0x000fe20003f04270 */
[----:B----4-:R-:W-:-:S12]  /*9ba0*/  IMAD R23, R23, -0x2, R0 ;  /* 0xfffffffe17177824 */ /* 0x010fd800078e0200 */
[----:B------:R-:W-:Y:S05]  /*9bb0*/  @!P0 BRA `(.L_x_4242) ;  /* 0x0000003800f48947 */ /* 0x000fea0003800000 */
[----:B------:R-:W-:-:S04]  /*9bc0*/  PRMT R0, R35, 0x9910, RZ ;  /* 0x0000991023007816 */ /* 0x000fc800000000ff */
[----:B------:R-:W-:-:S04]  /*9bd0*/  ISETP.NE.AND P0, PT, R0, RZ, PT ;  /* 0x000000ff0000720c */ /* 0x000fc80003f05270 */
[----:B------:R-:W-:-:S13]  /*9be0*/  ISETP.EQ.OR P0, PT, R23, 0x1, !P0 ;  /* 0x000000011700780c */ /* 0x000fda0004702670 */
.L_x_4251:
[----:B------:R-:W1:Y:S01]  /*9bf0*/  LDC R39, c[0x0][0x3ac] ;  /* 0x0000eb00ff277b82 */ /* 0x000e620000000800 */
[----:B--2---:R-:W2:Y:S01]  /*9c00*/  LDG.E.128.CONSTANT R28, desc[UR8][R20.64] ;  /* 0x00000008141c7981 */ /* 0x004ea2000c1e9d00 */
[----:B-1----:R-:W-:-:S04]  /*9c10*/  IMAD.WIDE R16, R39, 0x4, R20 ;  /* 0x0000000427107825 */ /* 0x002fc800078e0214 */
[C---:B0-----:R-:W-:Y:S02]  /*9c20*/  IMAD.WIDE R12, R39.reuse, 0x4, R16 ;  /* 0x00000004270c7825 */ /* 0x041fe400078e0210 */
[----:B-----5:R-:W5:Y:S02]  /*9c30*/  LDG.E.128.CONSTANT R16, desc[UR8][R16.64] ;  /* 0x0000000810107981 */ /* 0x020f64000c1e9d00 */
[----:B------:R-:W-:Y:S02]  /*9c40*/  IMAD.WIDE R6, R39, 0x4, R12 ;  /* 0x0000000427067825 */ /* 0x000fe400078e020c */
[----:B---3--:R-:W5:Y:S04]  /*9c50*/  LDG.E.128.CONSTANT R12, desc[UR8][R12.64] ;  /* 0x000000080c0c7981 */ /* 0x008f68000c1e9d00 */
[----:B------:R0:W5:Y:S01]  /*9c60*/  LDG.E.128.CONSTANT R8, desc[UR8][R6.64] ;  /* 0x0000000806087981 */ /* 0x000162000c1e9d00 */
[----:B------:R-:W-:-:S02]  /*9c70*/  ISETP.NE.AND P1, PT, R36, RZ, PT ;  /* 0x000000ff2400720c */ /* 0x000fc40003f25270 */
[----:B------:R-:W-:Y:S02]  /*9c80*/  MOV R22, 0x2c00 ;  /* 0x00002c0000167802 */ /* 0x000fe40000000f00 */
        /* <DEDUP_REMOVED lines=8> */
[----:B------:R-:W-:Y:S02]  /*9d10*/  LOP3.LUT R27, R26, 0x64006400, RZ, 0xfc, !PT ;  /* 0x640064001a1b7812 */ /* 0x000fe400078efcff */
[----:B------:R-:W-:Y:S02]  /*9d20*/  SHF.R.U32.HI R28, RZ, 0x8, R28 ;  /* 0x00000008ff1c7819 */ /* 0x000fe4000001161c */
[----:B------:R-:W-:-:S02]  /*9d30*/  LOP3.LUT R34, R31, 0xf000f, RZ, 0xc0, !PT ;  /* 0x000f000f1f227812 */ /* 0x000fc400078ec0ff */
[----:B------:R-:W-:Y:S02]  /*9d40*/  LOP3.LUT R37, R31, 0xf000f0, RZ, 0xc0, !PT ;  /* 0x00f000f01f257812 */ /* 0x000fe400078ec0ff */
        /* <DEDUP_REMOVED lines=25> */
[-C--:B------:R-:W-:Y:S02]  /*9ee0*/  HFMA2 R32, R33, R22.reuse.H0_H0, -72, -72 ;  /* 0xd480d48021207431 */ /* 0x080fe40000040016 */
[----:B------:R-:W-:Y:S02]  /*9ef0*/  HADD2 R47, R48, -1032, -1032 ;  /* 0xe408e408302f7430 */ /* 0x000fe40000000000 */
[----:B------:R-:W-:Y:S02]  /*9f00*/  HADD2 R33, R34, -1032, -1032 ;  /* 0xe408e40822217430 */ /* 0x000fe40000000000 */
[-C--:B------:R-:W-:Y:S02]  /*9f10*/  HFMA2 R48, R49, R22.reuse.H0_H0, -72, -72 ;  /* 0xd480d48031307431 */ /* 0x080fe40000040016 */
[----:B------:R-:W-:Y:S02]  /*9f20*/  HFMA2 R34, R37, R22.H0_H0, -72, -72 ;  /* 0xd480d48025227431 */ /* 0x000fe40000040016 */
[----:B------:R-:W-:-:S02]  /*9f30*/  HADD2 R49, R50, -1032, -1032 ;  /* 0xe408e40832317430 */ /* 0x000fc40000000000 */
        /* <DEDUP_REMOVED lines=9> */
[----:B0-----:R-:W-:Y:S06]  /*9fd0*/  @!P1 BRA `(.L_x_4243) ;  /* 0x0000000400689947 */ /* 0x001fec0003800000 */
        /* <DEDUP_REMOVED lines=90> */
.L_x_4243:
        /* <DEDUP_REMOVED lines=91> */
.L_x_4244:
[C---:B-----5:R-:W-:Y:S02]  /*ab30*/  LOP3.LUT R0, R16.reuse, 0xf000f, RZ, 0xc0, !PT ;  /* 0x000f000f10007812 */ /* 0x060fe400078ec0ff */
        /* <DEDUP_REMOVED lines=22> */
[----:B------:R-:W-:Y:S01]  /*aca0*/  HFMA2 R29, R29, R22.H0_H0, -72, -72 ;  /* 0xd480d4801d1d7431 */ /* 0x000fe20000040016 */
        /* <DEDUP_REMOVED lines=120> */
.L_x_4245:
        /* <DEDUP_REMOVED lines=12> */
[----:B------:R-:W-:Y:S02]  /*b4f0*/  HADD2.F32 R2, -RZ, R25.H0_H0 ;  /* 0x20000019ff027230 */ /* 0x000fe40000004100 */
[----:B------:R-:W-:Y:S01]  /*b500*/  FFMA.FTZ R25, R0, R49, RZ ;  /* 0x0000003100197223 */ /* 0x000fe200000100ff */
[--C-:B------:R-:W-:Y:S02]  /*b510*/  HADD2.F32 R3, -RZ, R28.reuse.H0_H0 ;  /* 0x2000001cff037230 */ /* 0x100fe40000004100 */
        /* <DEDUP_REMOVED lines=17> */
[-C--:B------:R-:W-:Y:S01]  /*b630*/  FFMA.FTZ R4, R4, R50.reuse, R3 ;  /* 0x0000003204047223 */ /* 0x080fe20000010003 */
[----:B------:R-:W-:Y:S01]  /*b640*/  FFMA.FTZ R50, R26, R50, R49 ;  /* 0x000000321a327223 */ /* 0x000fe20000010031 */
[-C--:B------:R-:W-:Y:S01]  /*b650*/  FFMA.FTZ R0, R19, R51.reuse, R0 ;  /* 0x0000003313007223 */ /* 0x080fe20000010000 */
[-C--:B------:R-:W-:Y:S01]  /*b660*/  FFMA.FTZ R26, R27, R51.reuse, R2 ;  /* 0x000000331b1a7223 */ /* 0x080fe20000010002 */
[----:B------:R-:W-:Y:S01]  /*b670*/  FFMA.FTZ R28, R29, R51, R4 ;  /* 0x000000331d1c7223 */ /* 0x000fe20000010004 */
[----:B-1----:R-:W-:-:S02]  /*b680*/  HADD2.F32 R3, -RZ, R16.H0_H0 ;  /* 0x20000010ff037230 */ /* 0x002fc40000004100 */
[----:B------:R-:W-:Y:S02]  /*b690*/  HADD2.F32 R19, -RZ, R34.H0_H0 ;  /* 0x20000022ff137230 */ /* 0x000fe40000004100 */
[--C-:B------:R-:W-:Y:S02]  /*b6a0*/  HADD2.F32 R2, -RZ, R17.reuse.H0_H0 ;  /* 0x20000011ff027230 */ /* 0x100fe40000004100 */
[----:B------:R-:W-:Y:S02]  /*b6b0*/  HADD2.F32 R4, -RZ, R17.H1_H1 ;  /* 0x30000011ff047230 */ /* 0x000fe40000004100 */
[----:B------:R-:W-:Y:S01]  /*b6c0*/  FFMA.FTZ R19, R19, R3, R26 ;  /* 0x0000000313137223 */ /* 0x000fe2000001001a */
[----:B------:R-:W-:Y:S02]  /*b6d0*/  HADD2.F32 R17, -RZ, R32.H0_H0 ;  /* 0x20000020ff117230 */ /* 0x000fe40000004100 */
[----:B------:R-:W-:Y:S02]  /*b6e0*/  HADD2.F32 R31, -RZ, R31.H1_H1 ;  /* 0x3000001fff1f7230 */ /* 0x000fe40000004100 */
[----:B------:R-:W-:-:S02]  /*b6f0*/  HADD2.F32 R16, -RZ, R16.H1_H1 ;  /* 0x30000010ff107230 */ /* 0x000fc40000004100 */
[----:B------:R-:W-:Y:S01]  /*b700*/  FFMA.FTZ R17, R17, R3, R0 ;  /* 0x0000000311117223 */ /* 0x000fe20000010000 */
[----:B------:R-:W-:Y:S02]  /*b710*/  HADD2.F32 R34, -RZ, R34.H1_H1 ;  /* 0x30000022ff227230 */ /* 0x000fe40000004100 */
[----:B------:R-:W-:Y:S01]  /*b720*/  FFMA.FTZ R50, R31, R51, R50 ;  /* 0x000000331f327223 */ /* 0x000fe20000010032 */
[----:B------:R-:W-:Y:S02]  /*b730*/  HADD2.F32 R25, -RZ, R44.H0_H0 ;  /* 0x2000002cff197230 */ /* 0x000fe40000004100 */
[----:B------:R-:W-:Y:S02]  /*b740*/  HADD2.F32 R32, -RZ, R32.H1_H1 ;  /* 0x30000020ff207230 */ /* 0x000fe40000004100 */
[----:B------:R-:W-:Y:S01]  /*b750*/  FFMA.FTZ R19, R34, R16, R19 ;  /* 0x0000001022137223 */ /* 0x000fe20000010013 */
[----:B------:R-:W-:Y:S02]  /*b760*/  HADD2.F32 R27, -RZ, R46.H0_H0 ;  /* 0x2000002eff1b7230 */ /* 0x000fe40000004100 */
        /* <DEDUP_REMOVED lines=39> */
.L_x_4246:
        /* <DEDUP_REMOVED lines=23> */
[----:B------:R-:W-:Y:S02]  /*bb50*/  LOP3.LUT R17, R14, 0xf000f, RZ, 0xc0, !PT ;  /* 0x000f000f0e117812 */ /* 0x000fe400078ec0ff */
[----:B------:R-:W-:Y:S02]  /*bb60*/  LOP3.LUT R31, R15, 0xf000f0, RZ, 0xc0, !PT ;  /* 0x00f000f00f1f7812 */ /* 0x000fe400078ec0ff */
        /* <DEDUP_REMOVED lines=23> */
[C---:B------:R-:W-:Y:S01]  /*bce0*/  LOP3.LUT R14, R8.reuse, 0xf000f, RZ, 0xc0, !PT ;  /* 0x000f000f080e7812 */ /* 0x040fe200078ec0ff */
[----:B------:R-:W-:Y:S01]  /*bcf0*/  HADD2 R31, R4, -1032, -1032 ;  /* 0xe408e408041f7430 */ /* 0x000fe20000000000 */
[----:B------:R-:W-:Y:S01]  /*bd00*/  LOP3.LUT R15, R8, 0xf000f0, RZ, 0xc0, !PT ;  /* 0x00f000f0080f7812 */ /* 0x000fe200078ec0ff */
[----:B------:R-:W-:-:S02]  /*bd10*/  HADD2 R33, R12, -1032, -1032 ;  /* 0xe408e4080c217430 */ /* 0x000fc40000000000 */
        /* <DEDUP_REMOVED lines=92> */
.L_x_4247:
[----:B------:R-:W-:Y:S05]  /*c2e0*/  @P0 BRA `(.L_x_4248) ;  /* 0x0000000400680947 */ /* 0x000fea0003800000 */
[----:B------:R-:W0:Y:S01]  /*c2f0*/  LDS.64 R2, [UR4+0x60] ;  /* 0x00006004ff027984 */ /* 0x000e220008000a00 */
[--C-:B------:R-:W-:Y:S02]  /*c300*/  HADD2.F32 R0, -RZ, R18.reuse.H0_H0 ;  /* 0x20000012ff007230 */ /* 0x100fe40000004100 */
        /* <DEDUP_REMOVED lines=10> */
[--C-:B------:R-:W-:Y:S02]  /*c3b0*/  HADD2.F32 R3, -RZ, R25.reuse.H0_H0 ;  /* 0x20000019ff037230 */ /* 0x100fe40000004100 */
[----:B------:R-:W-:Y:S02]  /*c3c0*/  HADD2.F32 R0, -RZ, R16.H0_H0 ;  /* 0x20000010ff007230 */ /* 0x000fe40000004100 */
[-C--:B------:R-:W-:Y:S01]  /*c3d0*/  FFMA.FTZ R49, R2, R45.reuse, RZ ;  /* 0x0000002d02317223 */ /* 0x080fe200000100ff */
[----:B------:R-:W-:Y:S01]  /*c3e0*/  FFMA.FTZ R17, R18, R46, R17 ;  /* 0x0000002e12117223 */ /* 0x000fe20000010011 */
[-C--:B------:R-:W-:Y:S01]  /*c3f0*/  FFMA.FTZ R3, R3, R45.reuse, RZ ;  /* 0x0000002d03037223 */ /* 0x080fe200000100ff */
[----:B------:R-:W-:Y:S01]  /*c400*/  FFMA.FTZ R45, R4, R45, RZ ;  /* 0x0000002d042d7223 */ /* 0x000fe200000100ff */
[----:B------:R-:W-:-:S02]  /*c410*/  HADD2.F32 R4, -RZ, R25.H1_H1 ;  /* 0x30000019ff047230 */ /* 0x000fc40000004100 */
[----:B------:R-:W-:Y:S01]  /*c420*/  FFMA.FTZ R49, R50, R46, R49 ;  /* 0x0000002e32317223 */ /* 0x000fe20000010031 */
[----:B------:R-:W-:Y:S02]  /*c430*/  HADD2.F32 R18, -RZ, R26.H0_H0 ;  /* 0x2000001aff127230 */ /* 0x000fe40000004100 */
[----:B------:R-:W-:Y:S01]  /*c440*/  FFMA.FTZ R0, R0, R48, R17 ;  /* 0x0000003000007223 */ /* 0x000fe20000010011 */
[----:B------:R-:W-:Y:S02]  /*c450*/  HADD2.F32 R50, -RZ, R27.H1_H1 ;  /* 0x3000001bff327230 */ /* 0x000fe40000004100 */
[----:B------:R-:W-:Y:S01]  /*c460*/  FFMA.FTZ R3, R4, R46, R3 ;  /* 0x0000002e04037223 */ /* 0x000fe20000010003 */
[--C-:B------:R-:W-:Y:S02]  /*c470*/  HADD2.F32 R2, -RZ, R19.reuse.H0_H0 ;  /* 0x20000013ff027230 */ /* 0x100fe40000004100 */
[----:B------:R-:W-:Y:S02]  /*c480*/  HADD2.F32 R19, -RZ, R19.H1_H1 ;  /* 0x30000013ff137230 */ /* 0x000fe40000004100 */
        /* <DEDUP_REMOVED lines=8> */
[-C--:B------:R-:W-:Y:S01]  /*c510*/  FFMA.FTZ R16, R19, R47.reuse, R2 ;  /* 0x0000002f13107223 */ /* 0x080fe20000010002 */
[-C--:B------:R-:W-:Y:S01]  /*c520*/  FFMA.FTZ R18, R17, R47.reuse, R4 ;  /* 0x0000002f11127223 */ /* 0x080fe20000010004 */
[----:B------:R-:W-:Y:S01]  /*c530*/  FFMA.FTZ R0, R3, R47, R0 ;  /* 0x0000002f03007223 */ /* 0x000fe20000010000 */
[----:B-1----:R-:W-:-:S02]  /*c540*/  HADD2.F32 R2, -RZ, R13.H0_H0 ;  /* 0x2000000dff027230 */ /* 0x002fc40000004100 */
[----:B------:R-:W-:Y:S01]  /*c550*/  FFMA.FTZ R48, R25, R47, R48 ;  /* 0x0000002f19307223 */ /* 0x000fe20000010030 */
[----:B------:R-:W-:Y:S02]  /*c560*/  HADD2.F32 R4, -RZ, R13.H1_H1 ;  /* 0x3000000dff047230 */ /* 0x000fe40000004100 */
[--C-:B------:R-:W-:Y:S02]  /*c570*/  HADD2.F32 R3, -RZ, R12.reuse.H0_H0 ;  /* 0x2000000cff037230 */ /* 0x100fe40000004100 */
[----:B------:R-:W-:Y:S02]  /*c580*/  HADD2.F32 R13, -RZ, R29.H0_H0 ;  /* 0x2000001dff0d7230 */ /* 0x000fe40000004100 */
[----:B------:R-:W-:Y:S02]  /*c590*/  HADD2.F32 R12, -RZ, R12.H1_H1 ;  /* 0x3000000cff0c7230 */ /* 0x000fe40000004100 */
[----:B------:R-:W-:Y:S02]  /*c5a0*/  HADD2.F32 R17, -RZ, R31.H0_H0 ;  /* 0x2000001fff117230 */ /* 0x000fe40000004100 */
        /* <DEDUP_REMOVED lines=46> */
.L_x_4248:
[C---:B------:R-:W-:Y:S02]  /*c890*/  LOP3.LUT R2, R9.reuse, 0xf000f, RZ, 0xc0, !PT ;  /* 0x000f000f09027812 */ /* 0x040fe400078ec0ff */
[----:B------:R-:W-:Y:S02]  /*c8a0*/  LOP3.LUT R0, R9, 0xf000f0, RZ, 0xc0, !PT ;  /* 0x00f000f009007812 */ /* 0x000fe400078ec0ff */
[----:B------:R-:W-:Y:S02]  /*c8b0*/  LOP3.LUT R4, R11, 0xf000f0, RZ, 0xc0, !PT ;  /* 0x00f000f00b047812 */ /* 0x000fe400078ec0ff */
[----:B------:R-:W-:Y:S02]  /*c8c0*/  SHF.R.U32.HI R9, RZ, 0x8, R9 ;  /* 0x00000008ff097819 */ /* 0x000fe40000011609 */
[----:B------:R-:W-:Y:S02]  /*c8d0*/  SHF.R.U32.HI R19, RZ, 0x8, R10 ;  /* 0x00000008ff137819 */ /* 0x000fe4000001160a */
[----:B------:R-:W-:-:S02]  /*c8e0*/  SHF.R.U32.HI R8, RZ, 0x8, R8 ;  /* 0x00000008ff087819 */ /* 0x000fc40000011608 */
[----:B------:R-:W-:Y:S02]  /*c8f0*/  LOP3.LUT R27, R4, 0x64006400, RZ, 0xfc, !PT ;  /* 0x64006400041b7812 */ /* 0x000fe400078efcff */
[C---:B------:R-:W-:Y:S02]  /*c900*/  LOP3.LUT R18, R10.reuse, 0xf000f, RZ, 0xc0, !PT ;  /* 0x000f000f0a127812 */ /* 0x040fe400078ec0ff */
[----:B------:R-:W-:Y:S02]  /*c910*/  LOP3.LUT R3, R10, 0xf000f0, RZ, 0xc0, !PT ;  /* 0x00f000f00a037812 */ /* 0x000fe400078ec0ff */
[----:B------:R-:W-:Y:S02]  /*c920*/  LOP3.LUT R26, R11, 0xf000f, RZ, 0xc0, !PT ;  /* 0x000f000f0b1a7812 */ /* 0x000fe400078ec0ff */
[----:B------:R-:W-:Y:S02]  /*c930*/  SHF.R.U32.HI R28, RZ, 0x8, R11 ;  /* 0x00000008ff1c7819 */ /* 0x000fe4000001160b */
        /* <DEDUP_REMOVED lines=130> */
.L_x_4249:
[----:B------:R-:W-:Y:S02]  /*d160*/  MOV R8, R20 ;  /* 0x0000001400087202 */ /* 0x000fe40000000f00 */
[----:B------:R-:W-:Y:S01]  /*d170*/  MOV R9, R21 ;  /* 0x0000001500097202 */ /* 0x000fe20000000f00 */
[----:B------:R-:W-:Y:S06]  /*d180*/  @P0 BRA `(.L_x_4250) ;  /* 0x0000000400680947 */ /* 0x000fec0003800000 */
        /* <DEDUP_REMOVED lines=10> */
[----:B------:R-:W-:Y:S02]  /*d230*/  HADD2.F32 R2, -RZ, R14.H0_H0 ;  /* 0x2000000eff027230 */ /* 0x000fe40000004100 */
        /* <DEDUP_REMOVED lines=15> */
[--C-:B------:R-:W-:Y:S02]  /*d330*/  HADD2.F32 R4, -RZ, R13.reuse.H0_H0 ;  /* 0x2000000dff047230 */ /* 0x100fe40000004100 */
        /* <DEDUP_REMOVED lines=17> */
[-C--:B------:R-:W-:Y:S01]  /*d450*/  FFMA.FTZ R11, R11, R3.reuse, R0 ;  /* 0x000000030b0b7223 */ /* 0x080fe20000010000 */
        /* <DEDUP_REMOVED lines=45> */
.L_x_4250:
[----:B------:R-:W-:Y:S01]  /*d730*/  IADD3 R5, PT, PT, R5, 0x20, RZ ;  /* 0x0000002005057810 */ /* 0x000fe20007ffe0ff */
[----:B------:R-:W-:Y:S01]  /*d740*/  UIADD3 UR4, UPT, UPT, UR4, 0x40, URZ ;  /* 0x0000004004047890 */ /* 0x000fe2000fffe0ff */
[----:B------:R-:W-:Y:S02]  /*d750*/  IMAD.WIDE R20, R39, 0x4, R6 ;  /* 0x0000000427147825 */ /* 0x000fe400078e0206 */
[----:B------:R-:W-:-:S13]  /*d760*/  ISETP.GE.AND P1, PT, R5, R24, PT ;  /* 0x000000180500720c */ /* 0x000fda0003f26270 */
[----:B------:R-:W-:Y:S05]  /*d770*/  @!P1 BRA `(.L_x_4251) ;  /* 0xffffffc4001c9947 */ /* 0x000fea000383ffff */
[----:B------:R-:W-:-:S07]  /*d780*/  IMAD.WIDE R20, R39, 0x10, R8 ;  /* 0x0000001027147825 */ /* 0x000fce00078e0208 */
.L_x_4242:
        /* <DEDUP_REMOVED lines=9> */
.L_x_4255:
[----:B------:R-:W0:Y:S01]  /*d820*/  LDC R39, c[0x0][0x3ac] ;  /* 0x0000eb00ff277b82 */ /* 0x000e220000000800 */
[----:B------:R-:W4:Y:S01]  /*d830*/  LDG.E.128.CONSTANT R16, desc[UR8][R6.64] ;  /* 0x0000000806107981 */ /* 0x000f22000c1e9d00 */
[----:B0-----:R-:W-:-:S05]  /*d840*/  IMAD.WIDE R20, R39, 0x4, R6 ;  /* 0x0000000427147825 */ /* 0x001fca00078e0206 */
[----:B---3--:R-:W3:Y:S01]  /*d850*/  LDG.E.128.CONSTANT R12, desc[UR8][R20.64] ;  /* 0x00000008140c7981 */ /* 0x008ee2000c1e9d00 */
[----:B------:R-:W-:-:S05]  /*d860*/  IMAD.WIDE R2, R39, 0x4, R20 ;  /* 0x0000000427027825 */ /* 0x000fca00078e0214 */
[----:B------:R-:W2:Y:S01]  /*d870*/  LDG.E.128.CONSTANT R8, desc[UR8][R2.64] ;  /* 0x0000000802087981 */ /* 0x000ea2000c1e9d00 */
[----:B------:R-:W-:Y:S01]  /*d880*/  HFMA2 R48, -RZ, RZ, 0, 0.125 ;  /* 0x00003000ff307431 */ /* 0x000fe200000001ff */
[----:B------:R-:W-:Y:S02]  /*d890*/  MOV R4, 0x2400 ;  /* 0x0000240000047802 */ /* 0x000fe40000000f00 */
[----:B------:R-:W-:Y:S02]  /*d8a0*/  ISETP.NE.AND P1, PT, R36, RZ, PT ;  /* 0x000000ff2400720c */ /* 0x000fe40003f25270 */
[----:B----4-:R-:W-:Y:S02]  /*d8b0*/  SHF.R.U32.HI R23, RZ, 0xf, R16 ;  /* 0x0000000fff177819 */ /* 0x010fe40000011610 */
[C---:B------:R-:W-:Y:S02]  /*d8c0*/  LOP3.LUT R80, R19.reuse, 0x70007, RZ, 0xc0, !PT ;  /* 0x0007000713507812 */ /* 0x040fe400078ec0ff */
[----:B------:R-:W-:-:S02]  /*d8d0*/  LOP3.LUT R33, R19, 0x380038, RZ, 0xc0, !PT ;  /* 0x0038003813217812 */ /* 0x000fc400078ec0ff */
[--C-:B------:R-:W-:Y:S02]  /*d8e0*/  SHF.R.U32.HI R68, RZ, 0x6, R19.reuse ;  /* 0x00000006ff447819 */ /* 0x100fe40000011613 */
[----:B------:R-:W-:Y:S02]  /*d8f0*/  LOP3.LUT R23, R23, 0x10001, RZ, 0xc0, !PT ;  /* 0x0001000117177812 */ /* 0x000fe400078ec0ff */
[----:B------:R-:W-:Y:S02]  /*d900*/  SHF.R.U32.HI R29, RZ, 0xf, R18 ;  /* 0x0000000fff1d7819 */ /* 0x000fe40000011612 */
[----:B------:R-:W-:Y:S02]  /*d910*/  SHF.R.U32.HI R19, RZ, 0xf, R19 ;  /* 0x0000000fff137819 */ /* 0x000fe40000011613 */
[C---:B------:R-:W-:Y:S02]  /*d920*/  LOP3.LUT R74, R16.reuse, 0x70007, RZ, 0xc0, !PT ;  /* 0x00070007104a7812 */ /* 0x040fe400078ec0ff */
[----:B-----5:R-:W-:-:S02]  /*d930*/  LOP3.LUT R22, R16, 0x380038, RZ, 0xc0, !PT ;  /* 0x0038003810167812 */ /* 0x020fc400078ec0ff */
[----:B------:R-:W-:Y:S02]  /*d940*/  SHF.R.U32.HI R67, RZ, 0x6, R16 ;  /* 0x00000006ff437819 */ /* 0x000fe40000011610 */
[C---:B------:R-:W-:Y:S02]  /*d950*/  LOP3.LUT R79, R18.reuse, 0x70007, RZ, 0xc0, !PT ;  /* 0x00070007124f7812 */ /* 0x040fe400078ec0ff */
[----:B------:R-:W-:Y:S02]  /*d960*/  LOP3.LUT R27, R18, 0x380038, RZ, 0xc0, !PT ;  /* 0x00380038121b7812 */ /* 0x000fe400078ec0ff */
[----:B------:R-:W-:Y:S02]  /*d970*/  SHF.R.U32.HI R66, RZ, 0x6, R18 ;  /* 0x00000006ff427819 */ /* 0x000fe40000011612 */
[----:B------:R-:W-:Y:S02]  /*d980*/  LOP3.LUT R78, R17, 0x70007, RZ, 0xc0, !PT ;  /* 0x00070007114e7812 */ /* 0x000fe400078ec0ff */
[----:B---3--:R-:W-:-:S02]  /*d990*/  SHF.R.U32.HI R26, RZ, 0xe, R12 ;  /* 0x0000000eff1a7819 */ /* 0x008fc4000001160c */
[----:B------:R-:W-:Y:S02]  /*d9a0*/  LOP3.LUT R25, R17, 0x380038, RZ, 0xc0, !PT ;  /* 0x0038003811197812 */ /* 0x000fe400078ec0ff */
[--C-:B------:R-:W-:Y:S02]  /*d9b0*/  SHF.R.U32.HI R65, RZ, 0x6, R17.reuse ;  /* 0x00000006ff417819 */ /* 0x100fe40000011611 */
[----:B------:R-:W-:Y:S02]  /*d9c0*/  SHF.R.U32.HI R21, RZ, 0xf, R17 ;  /* 0x0000000fff157819 */ /* 0x000fe40000011611 */
[C---:B------:R-:W-:Y:S02]  /*d9d0*/  LOP3.LUT R18, R12.reuse, 0x70007, RZ, 0xc0, !PT ;  /* 0x000700070c127812 */ /* 0x040fe400078ec0ff */
[----:B------:R-:W-:Y:S02]  /*d9e0*/  LOP3.LUT R24, R12, 0x380038, RZ, 0xc0, !PT ;  /* 0x003800380c187812 */ /* 0x000fe400078ec0ff */
[----:B------:R-:W-:-:S02]  /*d9f0*/  SHF.R.U32.HI R16, RZ, 0x6, R12 ;  /* 0x00000006ff107819 */ /* 0x000fc4000001160c */
[C---:B------:R-:W-:Y:S02]  /*da00*/  LOP3.LUT R17, R13.reuse, 0x70007, RZ, 0xc0, !PT ;  /* 0x000700070d117812 */ /* 0x040fe400078ec0ff */
[----:B--2---:R-:W-:Y:S02]  /*da10*/  LOP3.LUT R28, R13, 0x380038, RZ, 0xc0, !PT ;  /* 0x003800380d1c7812 */ /* 0x004fe400078ec0ff */
        /* <DEDUP_REMOVED lines=9> */
[----:B------:R-:W-:-:S02]  /*dab0*/  LOP3.LUT R23, R23, 0x20002, R26, 0xf8, !PT ;  /* 0x0002000217177812 */ /* 0x000fc400078ef81a */
[----:B------:R-:W-:Y:S02]  /*dac0*/  SHF.R.U32.HI R14, RZ, 0xe, R14 ;  /* 0x0000000eff0e7819 */ /* 0x000fe4000001160e */
[----:B------:R-:W-:Y:S02]  /*dad0*/  LOP3.LUT R29, R29, 0x10001, RZ, 0xc0, !PT ;  /* 0x000100011d1d7812 */ /* 0x000fe400078ec0ff */
[----:B------:R-:W-:Y:S02]  /*dae0*/  LOP3.LUT R19, R19, 0x10001, RZ, 0xc0, !PT ;  /* 0x0001000113137812 */ /* 0x000fe400078ec0ff */
[C---:B------:R-:W-:Y:S02]  /*daf0*/  LOP3.LUT R15, R8.reuse, 0x70007, RZ, 0xc0, !PT ;  /* 0x00070007080f7812 */ /* 0x040fe400078ec0ff */
[----:B------:R-:W-:Y:S02]  /*db00*/  LOP3.LUT R26, R8, 0x380038, RZ, 0xc0, !PT ;  /* 0x00380038081a7812 */ /* 0x000fe400078ec0ff */
[----:B------:R-:W-:-:S02]  /*db10*/  SHF.R.U32.HI R13, RZ, 0x6, R8 ;  /* 0x00000006ff0d7819 */ /* 0x000fc40000011608 */
[----:B------:R-:W-:Y:S02]  /*db20*/  SHF.R.U32.HI R8, RZ, 0xd, R8 ;  /* 0x0000000dff087819 */ /* 0x000fe40000011608 */
[----:B------:R-:W-:Y:S02]  /*db30*/  LOP3.LUT R21, R21, 0x10001, RZ, 0xc0, !PT ;  /* 0x0001000115157812 */ /* 0x000fe400078ec0ff */
        /* <DEDUP_REMOVED lines=10> */
[----:B------:R-:W-:Y:S02]  /*dbe0*/  LOP3.LUT R30, R21, 0x20002, R30, 0xf8, !PT ;  /* 0x00020002151e7812 */ /* 0x000fe400078ef81e */
[----:B------:R-:W-:Y:S02]  /*dbf0*/  SHF.R.U32.HI R9, RZ, 0xd, R9 ;  /* 0x0000000dff097819 */ /* 0x000fe40000011609 */
[----:B------:R-:W-:Y:S02]  /*dc00*/  SHF.R.U32.HI R31, RZ, 0xd, R10 ;  /* 0x0000000dff1f7819 */ /* 0x000fe4000001160a */
[----:B------:R-:W-:Y:S02]  /*dc10*/  LOP3.LUT R23, R22, 0x64006400, RZ, 0xfc, !PT ;  /* 0x6400640016177812 */ /* 0x000fe400078efcff */
[----:B------:R-:W-:Y:S02]  /*dc20*/  LOP3.LUT R22, R67, 0x380038, RZ, 0xc0, !PT ;  /* 0x0038003843167812 */ /* 0x000fe400078ec0ff */
[C---:B------:R-:W-:Y:S01]  /*dc30*/  LOP3.LUT R75, R10.reuse, 0x70007, RZ, 0xc0, !PT ;  /* 0x000700070a4b7812 */ /* 0x040fe200078ec0ff */
[----:B------:R-:W-:Y:S01]  /*dc40*/  HFMA2 R64, R23, R48.H0_H0, -132, -132 ;  /* 0xd820d82017407431 */ /* 0x000fe20000040030 */
[----:B------:R-:W-:-:S02]  /*dc50*/  LOP3.LUT R34, R10, 0x380038, RZ, 0xc0, !PT ;  /* 0x003800380a227812 */ /* 0x000fc400078ec0ff */
[----:B------:R-:W-:Y:S02]  /*dc60*/  SHF.R.U32.HI R21, RZ, 0x6, R10 ;  /* 0x00000006ff157819 */ /* 0x000fe4000001160a */
[----:B------:R-:W-:Y:S02]  /*dc70*/  LOP3.LUT R10, R30, 0x40004, R9, 0xf8, !PT ;  /* 0x000400041e0a7812 */ /* 0x000fe400078ef809 */
[----:B------:R-:W-:Y:S02]  /*dc80*/  LOP3.LUT R8, R44, 0x40004, R31, 0xf8, !PT ;  /* 0x000400042c087812 */ /* 0x000fe400078ef81f */
[----:B------:R-:W-:Y:S02]  /*dc90*/  LOP3.LUT R63, R25, 0x64006400, RZ, 0xfc, !PT ;  /* 0x64006400193f7812 */ /* 0x000fe400078efcff */
[----:B------:R-:W-:Y:S02]  /*dca0*/  LOP3.LUT R9, R50, 0x40004, R37, 0xf8, !PT ;  /* 0x0004000432097812 */ /* 0x000fe400078ef825 */
        /* <DEDUP_REMOVED lines=239> */
.L_x_4253:
        /* <DEDUP_REMOVED lines=81> */
.L_x_4254:
[----:B------:R-:W-:Y:S01]  /*f0b0*/  IADD3 R5, PT, PT, R5, 0x20, RZ ;  /* 0x0000002005057810 */ /* 0x000fe20007ffe0ff */
[----:B------:R-:W-:Y:S01]  /*f0c0*/  UIADD3 UR4, UPT, UPT, UR4, 0x40, URZ ;  /* 0x0000004004047890 */ /* 0x000fe2000fffe0ff */
[----:B------:R-:W-:Y:S02]  /*f0d0*/  IMAD.WIDE R6, R39, 0x4, R2 ;  /* 0x0000000427067825 */ /* 0x000fe400078e0202 */
[----:B------:R-:W-:-:S13]  /*f0e0*/  ISETP.GE.AND P1, PT, R5, R0, PT ;  /* 0x000000000500720c */ /* 0x000fda0003f26270 */
[----:B------:R-:W-:Y:S05]  /*f0f0*/  @!P1 BRA `(.L_x_4255) ;  /* 0xffffffe400c89947 */ /* 0x000fea000383ffff */
[----:B------:R-:W-:-:S07]  /*f100*/  IMAD.WIDE R20, R39, 0xc, R20 ;  /* 0x0000000c27147825 */ /* 0x000fce00078e0214 */
.L_x_4252:
[----:B------:R-:W1:Y:S01]  /*f110*/  LDCU UR5, c[0x0][0x3dc] ;  /* 0x00007b80ff0577ac */ /* 0x000e620008000800 */
[----:B0-----:R-:W0:Y:S01]  /*f120*/  S2R R2, SR_CTAID.Y ;  /* 0x0000000000027919 */ /* 0x001e220000002600 */
[----:B------:R-:W0:Y:S01]  /*f130*/  LDC R3, c[0x0][0x3a8] ;  /* 0x0000ea00ff037b82 */ /* 0x000e220000000800 */
[----:B-1----:R-:W-:-:S04]  /*f140*/  VIMNMX R38, PT, PT, R38, UR5, PT ;  /* 0x0000000526267c48 */ /* 0x002fc8000bfe0100 */
[----:B------:R-:W-:Y:S01]  /*f150*/  ISETP.GT.AND P0, PT, R38, R5, PT ;  /* 0x000000052600720c */ /* 0x000fe20003f04270 */
[----:B0-----:R-:W-:-:S12]  /*f160*/  IMAD R0, R2, -0x2, R3 ;  /* 0xfffffffe02007824 */ /* 0x001fd800078e0203 */
[----:B------:R-:W-:Y:S05]  /*f170*/  @!P0 BRA `(.L_x_4256) ;  /* 0x0000000c003c8947 */ /* 0x000fea0003800000 */
[----:B------:R-:W-:Y:S01]  /*f180*/  PRMT R3, R35, 0x9910, RZ ;  /* 0x0000991023037816 */ /* 0x000fe200000000ff */
[----:B------:R-:W-:-:S03]  /*f190*/  UIADD3 UR4, UPT, UPT, UR4, 0x40, URZ ;  /* 0x0000004004047890 */ /* 0x000fc6000fffe0ff */
[----:B------:R-:W-:-:S04]  /*f1a0*/  ISETP.NE.AND P0, PT, R3, RZ, PT ;  /* 0x000000ff0300720c */ /* 0x000fc80003f05270 */
[----:B------:R-:W-:-:S13]  /*f1b0*/  ISETP.EQ.OR P0, PT, R0, 0x1, !P0 ;  /* 0x000000010000780c */ /* 0x000fda0004702670 */
.L_x_4259:
[----:B------:R-:W3:Y:S01]  /*f1c0*/  LDG.E.128.CONSTANT R8, desc[UR8][R20.64] ;  /* 0x0000000814087981 */ /* 0x000ee2000c1e9d00 */
[----:B------:R-:W-:Y:S01]  /*f1d0*/  MOV R3, 0x3400 ;  /* 0x0000340000037802 */ /* 0x000fe20000000f00 */
[----:B------:R-:W-:Y:S01]  /*f1e0*/  HFMA2 R32, -RZ, RZ, 0, 0.0625 ;  /* 0x00002c00ff207431 */ /* 0x000fe200000001ff */
[----:B------:R-:W-:Y:S02]  /*f1f0*/  MOV R4, 0x2400 ;  /* 0x0000240000047802 */ /* 0x000fe40000000f00 */
[----:B------:R-:W-:Y:S02]  /*f200*/  ISETP.NE.AND P1, PT, R36, RZ, PT ;  /* 0x000000ff2400720c */ /* 0x000fe40003f25270 */
[----:B------:R-:W-:Y:S02]  /*f210*/  PRMT R3, R4, 0x5410, R3 ;  /* 0x0000541004037816 */ /* 0x000fe40000000003 */
[C---:B---3--:R-:W-:Y:S02]  /*f220*/  LOP3.LUT R15, R9.reuse, 0x30003, RZ, 0xc0, !PT ;  /* 0x00030003090f7812 */ /* 0x048fe400078ec0ff */
[----:B------:R-:W-:-:S02]  /*f230*/  LOP3.LUT R6, R9, 0xc000c, RZ, 0xc0, !PT ;  /* 0x000c000c09067812 */ /* 0x000fc400078ec0ff */
[C---:B------:R-:W-:Y:S02]  /*f240*/  LOP3.LUT R23, R9.reuse, 0x300030, RZ, 0xc0, !PT ;  /* 0x0030003009177812 */ /* 0x040fe400078ec0ff */
[----:B------:R-:W-:Y:S02]  /*f250*/  LOP3.LUT R31, R9, 0xc000c0, RZ, 0xc0, !PT ;  /* 0x00c000c0091f7812 */ /* 0x000fe400078ec0ff */
[----:B------:R-:W-:Y:S02]  /*f260*/  SHF.R.U32.HI R45, RZ, 0x8, R9 ;  /* 0x00000008ff2d7819 */ /* 0x000fe40000011609 */
[----:B------:R-:W-:Y:S02]  /*f270*/  LOP3.LUT R9, R10, 0xc000c, RZ, 0xc0, !PT ;  /* 0x000c000c0a097812 */ /* 0x000fe400078ec0ff */
[----:B------:R-:W-:Y:S02]  /*f280*/  SHF.R.U32.HI R47, RZ, 0x8, R10 ;  /* 0x00000008ff2f7819 */ /* 0x000fe4000001160a */
[----:B------:R-:W-:-:S02]  /*f290*/  LOP3.LUT R12, R8, 0x30003, RZ, 0xc0, !PT ;  /* 0x00030003080c7812 */ /* 0x000fc400078ec0ff */
[C---:B------:R-:W-:Y:S02]  /*f2a0*/  LOP3.LUT R4, R8.reuse, 0xc000c, RZ, 0xc0, !PT ;  /* 0x000c000c08047812 */ /* 0x040fe400078ec0ff */
[C---:B------:R-:W-:Y:S02]  /*f2b0*/  LOP3.LUT R13, R8.reuse, 0x300030, RZ, 0xc0, !PT ;  /* 0x00300030080d7812 */ /* 0x040fe400078ec0ff */
[----:B------:R-:W-:Y:S02]  /*f2c0*/  LOP3.LUT R14, R8, 0xc000c0, RZ, 0xc0, !PT ;  /* 0x00c000c0080e7812 */ /* 0x000fe400078ec0ff */
[C---:B------:R-:W-:Y:S02]  /*f2d0*/  LOP3.LUT R46, R10.reuse, 0x30003, RZ, 0xc0, !PT ;  /* 0x000300030a2e7812 */ /* 0x040fe400078ec0ff */
[C---:B------:R-:W-:Y:S02]  /*f2e0*/  LOP3.LUT R25, R10.reuse, 0x300030, RZ, 0xc0, !PT ;  /* 0x003000300a197812 */ /* 0x040fe400078ec0ff */
[----:B------:R-:W-:-:S02]  /*f2f0*/  LOP3.LUT R33, R10, 0xc000c0, RZ, 0xc0, !PT ;  /* 0x00c000c00a217812 */ /* 0x000fc400078ec0ff */
[C---:B------:R-:W-:Y:S02]  /*f300*/  LOP3.LUT R49, R11.reuse, 0x30003, RZ, 0xc0, !PT ;  /* 0x000300030b317812 */ /* 0x040fe400078ec0ff */
[C---:B------:R-:W-:Y:S02]  /*f310*/  LOP3.LUT R16, R11.reuse, 0xc000c, RZ, 0xc0, !PT ;  /* 0x000c000c0b107812 */ /* 0x040fe400078ec0ff */
[C---:B------:R-:W-:Y:S02]  /*f320*/  LOP3.LUT R26, R11.reuse, 0x300030, RZ, 0xc0, !PT ;  /* 0x003000300b1a7812 */ /* 0x040fe400078ec0ff */
[----:B------:R-:W-:Y:S02]  /*f330*/  LOP3.LUT R37, R11, 0xc000c0, RZ, 0xc0, !PT ;  /* 0x00c000c00b257812 */ /* 0x000fe400078ec0ff */
        /* <DEDUP_REMOVED lines=13> */
[----:B-----5:R-:W-:Y:S01]  /*f410*/  LOP3.LUT R22, R18, 0x64006400, RZ, 0xfc, !PT ;  /* 0x6400640012167812 */ /* 0x020fe200078efcff */
[-C--:B------:R-:W-:Y:S01]  /*f420*/  HFMA2 R7, R10, R3.reuse.H1_H1, -258, -258 ;  /* 0xdc08dc080a077431 */ /* 0x080fe20000060003 */
[----:B------:R-:W-:Y:S01]  /*f430*/  LOP3.LUT R24, R23, 0x64006400, RZ, 0xfc, !PT ;  /* 0x6400640017187812 */ /* 0x000fe200078efcff */
[-C--:B------:R-:W-:Y:S01]  /*f440*/  HFMA2 R18, R9, R3.reuse.H1_H1, -258, -258 ;  /* 0xdc08dc0809127431 */ /* 0x080fe20000060003 */
[----:B------:R-:W-:Y:S01]  /*f450*/  LOP3.LUT R11, R47, 0x300030, RZ, 0xc0, !PT ;  /* 0x003000302f0b7812 */ /* 0x000fe200078ec0ff */
[-C--:B------:R-:W-:Y:S01]  /*f460*/  HFMA2 R17, R17, R3.reuse.H1_H1, -258, -258 ;  /* 0xdc08dc0811117431 */ /* 0x080fe20000060003 */
[----:B------:R-:W-:Y:S01]  /*f470*/  LOP3.LUT R9, R8, 0x300030, RZ, 0xc0, !PT ;  /* 0x0030003008097812 */ /* 0x000fe200078ec0ff */
[----:B------:R-:W-:Y:S01]  /*f480*/  HFMA2 R24, R24, R32.H0_H0, -66, -66 ;  /* 0xd420d42018187431 */ /* 0x000fe20000040020 */
[----:B------:R-:W-:Y:S01]  /*f490*/  LOP3.LUT R10, R45, 0x300030, RZ, 0xc0, !PT ;  /* 0x003000302d0a7812 */ /* 0x000fe200078ec0ff */
[----:B------:R-:W-:Y:S01]  /*f4a0*/  HFMA2 R22, R22, R3.H1_H1, -258, -258 ;  /* 0xdc08dc0816167431 */ /* 0x000fe20000060003 */
        /* <DEDUP_REMOVED lines=15> */
[-C--:B--2---:R-:W-:Y:S01]  /*f5a0*/  HFMA2 R28, R10, R32.reuse.H0_H0, -66, -66 ;  /* 0xd420d4200a1c7431 */ /* 0x084fe20000040020 */
[----:B------:R-:W-:Y:S01]  /*f5b0*/  LOP3.LUT R13, R47, 0xc000c0, RZ, 0xc0, !PT ;  /* 0x00c000c02f0d7812 */ /* 0x000fe200078ec0ff */
[----:B------:R-:W-:Y:S01]  /*f5c0*/  HFMA2 R30, R30, R32.H0_H0, -66, -66 ;  /* 0xd420d4201e1e7431 */ /* 0x000fe20000040020 */
        /* <DEDUP_REMOVED lines=86> */
.L_x_4257:
[----:B------:R-:W-:Y:S05]  /*fb30*/  @P0 BRA `(.L_x_4258) ;  /* 0x0000000000b40947 */ /* 0x000fea0003800000 */
[----:B------:R-:W0:Y:S01]  /*fb40*/  LDS.128 R8, [UR4] ;  /* 0x00000004ff087984 */ /* 0x000e220008000c00 */
        /* <DEDUP_REMOVED lines=44> */
.L_x_4258:
[----:B------:R-:W0:Y:S01]  /*fe10*/  LDC R39, c[0x0][0x3ac] ;  /* 0x0000eb00ff277b82 */ /* 0x000e220000000800 */
[----:B------:R-:W-:Y:S01]  /*fe20*/  IADD3 R5, PT, PT, R5, 0x10, RZ ;  /* 0x0000001005057810 */ /* 0x000fe20007ffe0ff */
[----:B------:R-:W-:-:S03]  /*fe30*/  UIADD3 UR4, UPT, UPT, UR4, 0x20, URZ ;  /* 0x0000002004047890 */ /* 0x000fc6000fffe0ff */
[----:B------:R-:W-:Y:S01]  /*fe40*/  ISETP.GE.AND P1, PT, R5, R38, PT ;  /* 0x000000260500720c */ /* 0x000fe20003f26270 */
[----:B0-----:R-:W-:-:S12]  /*fe50*/  IMAD.WIDE R20, R39, 0x4, R20 ;  /* 0x0000000427147825 */ /* 0x001fd800078e0214 */
[----:B------:R-:W-:Y:S05]  /*fe60*/  @!P1 BRA `(.L_x_4259) ;  /* 0xfffffff000d49947 */ /* 0x000fea000383ffff */
.L_x_4256:
[----:B------:R-:W0:Y:S01]  /*fe70*/  S2R R6, SR_CTAID.X ;  /* 0x0000000000067919 */ /* 0x000e220000002500 */
[----:B------:R-:W1:Y:S01]  /*fe80*/  LDC.64 R4, c[0x0][0x3a0] ;  /* 0x0000e800ff047b82 */ /* 0x000e620000000a00 */
[----:B------:R-:W-:Y:S02]  /*fe90*/  IMAD R3, R2, R39, RZ ;  /* 0x0000002702037224 */ /* 0x000fe400078e02ff */
[----:B------:R-:W-:Y:S01]  /*fea0*/  HMUL2 R73, R73, R36.H0_H0 ;  /* 0x2000002449497232 */ /* 0x000fe20000000000 */
[----:B------:R-:W0:Y:S02]  /*feb0*/  S2R R7, SR_TID.X ;  /* 0x0000000000077919 */ /* 0x000e240000002100 */
[----:B0-----:R-:W-:-:S04]  /*fec0*/  LEA R2, R6, R7, 0x5 ;  /* 0x0000000706027211 */ /* 0x001fc800078e28ff */
        /* <DEDUP_REMOVED lines=12> */
.L_x_4263:
[----:B------:R-:W0:Y:S02]  /*ff90*/  LDS R2, [R0] ;  /* 0x0000000000027984 */ /* 0x000e240000000800 */
[----:B0-----:R-:W-:-:S05]  /*ffa0*/  HADD2 R3, R2, R73 ;  /* 0x0000004902037230 */ /* 0x001fca0000000000 */
[----:B------:R-:W0:Y:S02]  /*ffb0*/  ATOMS.CAST.SPIN P1, [R0], R2, R3 ;  /* 0x000000020000758d */ /* 0x000e240001820003 */
[----:B0-----:R-:W-:Y:S05]  /*ffc0*/  @!P1 BRA `(.L_x_4263) ;  /* 0xfffffffc00f09947 */ /* 0x001fea000383ffff */
[----:B------:R-:W-:Y:S05]  /*ffd0*/  BRA `(.L_x_4261) ;  /* 0x00000000000c7947 */ /* 0x000fea0003800000 */
.L_x_4262:
[----:B------:R-:W4:Y:S02]  /*ffe0*/  LD.E R0, desc[UR8][R4.64] ;  /* 0x0000000804007980 */ /* 0x000f24000c101900 */
[----:B----4-:R-:W-:-:S05]  /*fff0*/  IADD3 R3, PT, PT, R73, R0, RZ ;  /* 0x0000000049037210 */ /* 0x010fca0007ffe0ff */
[----:B------:R0:W-:Y:S02]  /*10000*/  ST.E desc[UR8][R4.64], R3 ;  /* 0x0000000304007985 */ /* 0x0001e4000c101908 */
.L_x_4261:
[----:B------:R-:W-:Y:S05]  /*10010*/  BSYNC.RECONVERGENT B0 ;  /* 0x0000000000007941 */ /* 0x000fea0003800200 */
.L_x_4260:
[----:B------:R1:W-:Y:S01]  /*10020*/  ATOM.E.ADD.F16x2.RN.STRONG.GPU P1, RZ, desc[UR8][R4.64+0x4], R7 ;  /* 0x8000040704ff79a2 */ /* 0x0003e2000c12e108 */
[----:B------:R-:W-:Y:S04]  /*10030*/  BSSY.RECONVERGENT B0, `(.L_x_4264) ;  /* 0x000000e000007945 */ /* 0x000fe80003800200 */
[----:B-1----:R-:W-:Y:S05]  /*10040*/  @P1 BRA `(.L_x_4265) ;  /* 0x0000000000301947 */ /* 0x002fea0003800000 */
[----:B------:R-:W1:Y:S02]  /*10050*/  QSPC.E.S P1, RZ, [R4+0x4] ;  /* 0x0000040004ff73aa */ /* 0x000e640000020500 */
[----:B-1----:R-:W-:Y:S05]  /*10060*/  @!P1 BRA `(.L_x_4266) ;  /* 0x00000000001c9947 */ /* 0x002fea0003800000 */
[----:B------:R-:W-:-:S04]  /*10070*/  MOV R2, R4 ;  /* 0x0000000400027202 */ /* 0x000fc80000000f00 */
[----:B------:R-:W-:-:S07]  /*10080*/  MOV R0, R2 ;  /* 0x0000000200007202 */ /* 0x000fce0000000f00 */
.L_x_4267:
[----:B------:R-:W0:Y:S02]  /*10090*/  LDS R2, [R0+0x4] ;  /* 0x0000040000027984 */ /* 0x000e240000000800 */
[----:B0-----:R-:W-:-:S05]  /*100a0*/  HFMA2 R3, R2, 1, 1, R7 ;  /* 0x3c003c0002037831 */ /* 0x001fca0000000007 */
[----:B------:R-:W0:Y:S02]  /*100b0*/  ATOMS.CAST.SPIN P1, [R0+0x4], R2, R3 ;  /* 0x000004020000758d */ /* 0x000e240001820003 */
[----:B0-----:R-:W-:Y:S05]  /*100c0*/  @!P1 BRA `(.L_x_4267) ;  /* 0xfffffffc00f09947 */ /* 0x001fea000383ffff */
[----:B------:R-:W-:Y:S05]  /*100d0*/  BRA `(.L_x_4265) ;  /* 0x00000000000c7947 */ /* 0x000fea0003800000 */
.L_x_4266:
[----:B------:R-:W0:Y:S02]  /*100e0*/  LD.E R0, desc[UR8][R4.64+0x4] ;  /* 0x0000040804007980 */ /* 0x000e24000c101900 */
[----:B0-----:R-:W-:-:S05]  /*100f0*/  IADD3 R3, PT, PT, R7, R0, RZ ;  /* 0x0000000007037210 */ /* 0x001fca0007ffe0ff */
[----:B------:R1:W-:Y:S02]  /*10100*/  ST.E desc[UR8][R4.64+0x4], R3 ;  /* 0x0000040304007985 */ /* 0x0003e4000c101908 */
.L_x_4265:
[----:B------:R-:W-:Y:S05]  /*10110*/  BSYNC.RECONVERGENT B0 ;  /* 0x0000000000007941 */ /* 0x000fea0003800200 */
.L_x_4264:
        /* <DEDUP_REMOVED lines=11> */
.L_x_4271:
[----:B------:R-:W0:Y:S02]  /*101d0*/  LDS R2, [R0] ;  /* 0x0000000000027984 */ /* 0x000e240000000800 */
[----:B0-----:R-:W-:-:S05]  /*101e0*/  HADD2 R3, R2, R117 ;  /* 0x0000007502037230 */ /* 0x001fca0000000000 */
[----:B------:R-:W0:Y:S02]  /*101f0*/  ATOMS.CAST.SPIN P0, [R0], R2, R3 ;  /* 0x000000020000758d */ /* 0x000e240001800003 */
[----:B0-----:R-:W-:Y:S05]  /*10200*/  @!P0 BRA `(.L_x_4271) ;  /* 0xfffffffc00f08947 */ /* 0x001fea000383ffff */
[----:B------:R-:W-:Y:S05]  /*10210*/  BRA `(.L_x_4269) ;  /* 0x00000000000c7947 */ /* 0x000fea0003800000 */
.L_x_4270:
[----:B------:R-:W4:Y:S02]  /*10220*/  LD.E R0, desc[UR8][R4.64] ;  /* 0x0000000804007980 */ /* 0x000f24000c101900 */
[----:B----4-:R-:W-:-:S05]  /*10230*/  IADD3 R3, PT, PT, R117, R0, RZ ;  /* 0x0000000075037210 */ /* 0x010fca0007ffe0ff */
[----:B------:R0:W-:Y:S02]  /*10240*/  ST.E desc[UR8][R4.64], R3 ;  /* 0x0000000304007985 */ /* 0x0001e4000c101908 */
.L_x_4269:
[----:B------:R-:W-:Y:S05]  /*10250*/  BSYNC.RECONVERGENT B0 ;  /* 0x0000000000007941 */ /* 0x000fea0003800200 */
.L_x_4268:
[----:B------:R1:W-:Y:S02]  /*10260*/  ATOM.E.ADD.F16x2.RN.STRONG.GPU P0, RZ, desc[UR8][R4.64+0x4], R35 ;  /* 0x8000042304ff79a2 */ /* 0x0003e4000c10e108 */
[----:B-1----:R-:W-:Y:S05]  /*10270*/  @P0 EXIT ;  /* 0x000000000000094d */ /* 0x002fea0003800000 */
[----:B------:R-:W1:Y:S02]  /*10280*/  QSPC.E.S P0, RZ, [R4+0x4] ;  /* 0x0000040004ff73aa */ /* 0x000e640000000500 */
[----:B-1----:R-:W-:Y:S05]  /*10290*/  @!P0 BRA `(.L_x_4272) ;  /* 0x00000000001c8947 */ /* 0x002fea0003800000 */
[----:B------:R-:W-:-:S04]  /*102a0*/  MOV R2, R4 ;  /* 0x0000000400027202 */ /* 0x000fc80000000f00 */
[----:B------:R-:W-:-:S07]  /*102b0*/  MOV R0, R2 ;  /* 0x0000000200007202 */ /* 0x000fce0000000f00 */
.L_x_4273:
[----:B------:R-:W0:Y:S02]  /*102c0*/  LDS R2, [R0+0x4] ;  /* 0x0000040000027984 */ /* 0x000e240000000800 */
[----:B0-----:R-:W-:-:S05]  /*102d0*/  HFMA2 R3, R2, 1, 1, R35 ;  /* 0x3c003c0002037831 */ /* 0x001fca0000000023 */
[----:B------:R-:W0:Y:S02]  /*102e0*/  ATOMS.CAST.SPIN P0, [R0+0x4], R2, R3 ;  /* 0x000004020000758d */ /* 0x000e240001800003 */
[----:B0-----:R-:W-:Y:S05]  /*102f0*/  @!P0 BRA `(.L_x_4273) ;  /* 0xfffffffc00f08947 */ /* 0x001fea000383ffff */
[----:B------:R-:W-:Y:S05]  /*10300*/  EXIT ;  /* 0x000000000000794d */ /* 0x000fea0003800000 */
.L_x_4272:
[----:B------:R-:W0:Y:S02]  /*10310*/  LD.E R0, desc[UR8][R4.64+0x4] ;  /* 0x0000040804007980 */ /* 0x000e24000c101900 */
[----:B0-----:R-:W-:-:S05]  /*10320*/  IADD3 R3, PT, PT, R35, R0, RZ ;  /* 0x0000000023037210 */ /* 0x001fca0007ffe0ff */
[----:B------:R-:W-:Y:S01]  /*10330*/  ST.E desc[UR8][R4.64+0x4], R3 ;  /* 0x0000040304007985 */ /* 0x000fe2000c101908 */
[----:B------:R-:W-:Y:S05]  /*10340*/  EXIT ;  /* 0x000000000000794d */ /* 0x000fea0003800000 */
.L_x_4274:
        /* <DEDUP_REMOVED lines=11> */
.L_x_5341:


//--------------------- .text._Z23gemm_half_q_half_kernelILi2ELi160ELb1ELb1ELi32EEvPK6__halfPKjS4_S2_PS0_iiiiPKtS7_iiiiiibS2_i --------------------------
	.section	.text._Z23gemm_half_q_half_kernelILi2ELi160ELb1ELb1ELi32EEvPK6__halfPKjS4_S2_PS0_iiiiPKtS7_iiiiiibS2_i,"ax",@progbits
	.align	128
        .global         _Z23gemm_half_q_half_kernelILi2ELi160ELb1ELb1ELi32EEvPK6__halfPKjS4_S2_PS0_iiiiPKtS7_iiiiiibS2_i
        .type           _Z23gemm_half_q_half_kernelILi2ELi160ELb1ELb1ELi32EEvPK6__halfPKjS4_S2_PS0_iiiiPKtS7_iiiiiibS2_i,@function
        .size           _Z23gemm_half_q_half_kernelILi2ELi160ELb1ELb1ELi32EEvPK6__halfPKjS4_S2_PS0_iiiiPKtS7_iiiiiibS2_i,(.L_x_5342 - _Z23gemm_half_q_half_kernelILi2ELi160ELb1ELb1ELi32EEvPK6__halfPKjS4_S2_PS0_iiiiPKtS7_iiiiiibS2_i)
        .other          _Z23gemm_half_q_half_kernelILi2ELi160ELb1ELb1ELi32EEvPK6__halfPKjS4_S2_PS0_iiiiPKtS7_iiiiiibS2_i,@"STO_CUDA_ENTRY STV_DEFAULT"
_Z23gemm_half_q_half_kernelILi2ELi160ELb1ELb1ELi32EEvPK6__halfPKjS4_S2_PS0_iiiiPKtS7_iiiiiibS2_i:
.text._Z23gemm_half_q_half_kernelILi2ELi160ELb1ELb1ELi32EEvPK6__halfPKjS4_S2_PS0_iiiiPKtS7_iiiiiibS2_i:
        /* <DEDUP_REMOVED lines=9> */
[----:B------:R-:W-:-:S06]  /*0090*/  UISETP.NE.AND UP0, UPT, UR5, 0x1, UPT ;  /* 0x000000010500788c */ /* 0x000fcc000bf05270 */
[----:B------:R-:W1:Y:S08]  /*00a0*/  LDC R7, c[0x0][0x3f0] ;  /* 0x0000fc00ff077b82 */ /* 0x000e700000000800 */
[----:B------:R-:W1:Y:S01]  /*00b0*/  LDC.64 R4, c[0x0][0x3e8] ;  /* 0x0000fa00ff047b82 */ /* 0x000e620000000a00 */
[----:B------:R-:W-:Y:S01]  /*00c0*/  PLOP3.LUT P0, PT, PT, PT, UP0, 0x80, 0x8 ;  /* 0x000000000008781c */ /* 0x000fe20003f0f008 */
        /* <DEDUP_REMOVED lines=12> */
[----:B------:R-:W2:Y:S01]  /*0190*/  LDCU UR9, c[0x0][0x3b0] ;  /* 0x00007600ff0977ac */ /* 0x000ea20008000800 */
[----:B------:R-:W-:Y:S01]  /*01a0*/  BSSY.RECONVERGENT B0, `(.L_x_4275) ;  /* 0x00000bf000007945 */ /* 0x000fe20003800200 */
[----:B------:R-:W-:-:S04]  /*01b0*/  UMOV UR10, 0x2 ;  /* 0x00000002000a7882 */ /* 0x000fc80000000000 */
[----:B------:R-:W3:Y:S01]  /*01c0*/  S2UR UR4, SR_CTAID.X ;  /* 0x00000000000479c3 */ /* 0x000ee20000002500 */
[----:B------:R-:W-:Y:S02]  /*01d0*/  USEL UR10, UR10, 0x1, UP0 ;  /* 0x000000010a0a7887 */ /* 0x000fe40008000000 */
[----:B0-----:R-:W-:-:S04]  /*01e0*/  USHF.L.U32 UR6, UR16, 0x5, URZ ;  /* 0x0000000510067899 */ /* 0x001fc800080006ff */
[----:B------:R-:W-:-:S04]  /*01f0*/  UIADD3 UR8, UPT, UPT, UR6, 0x20, URZ ;  /* 0x0000002006087890 */ /* 0x000fc8000fffe0ff */
[----:B--2---:R-:W-:Y:S01]  /*0200*/  UISETP.LT.AND UP1, UPT, UR8, UR9, UPT ;  /* 0x000000090800728c */ /* 0x004fe2000bf21270 */
[----:B-1----:R-:W-:Y:S01]  /*0210*/  IADD3 R2, PT, PT, R0, UR6, RZ ;  /* 0x0000000600027c10 */ /* 0x002fe2000fffe0ff */
[----:B---3--:R-:W-:Y:S02]  /*0220*/  USHF.L.U32 UR4, UR4, 0x7, URZ ;  /* 0x0000000704047899 */ /* 0x008fe400080006ff */
[----:B------:R-:W-:-:S04]  /*0230*/  USEL UR7, UR8, UR9, UP1 ;  /* 0x0000000908077287 */ /* 0x000fc80008800000 */
        /* <DEDUP_REMOVED lines=11> */
[----:B------:R-:W-:Y:S01]  /*02f0*/  UIMAD UR11, UR13, UR9, URZ ;  /* 0x000000090d0b72a4 */ /* 0x000fe2000f8e02ff */
[----:B------:R-:W0:Y:S05]  /*0300*/  LDCU.64 UR18, c[0x0][0x380] ;  /* 0x00007000ff1277ac */ /* 0x000e2a0008000a00 */
[----:B------:R-:W-:-:S04]  /*0310*/  MOV R9, UR11 ;  /* 0x0000000b00097c02 */ /* 0x000fc80008000f00 */
        /* <DEDUP_REMOVED lines=12> */
[----:B0-----:R-:W-:-:S06]  /*03e0*/  IADD3 R3, PT, PT, R9, UR9, RZ ;  /* 0x0000000909037c10 */ /* 0x001fcc000fffe0ff */
[----:B------:R-:W-:Y:S05]  /*03f0*/  BRA.U UP0, `(.L_x_4278) ;  /* 0x0000000100ec7547 */ /* 0x000fea000b800000 */
[----:B------:R-:W-:Y:S01]  /*0400*/  UIADD3 UR12, UPT, UPT, URZ, -UR11, URZ ;  /* 0x8000000bff0c7290 */ /* 0x000fe2000fffe0ff */
[----:B------:R-:W-:-:S03]  /*0410*/  PLOP3.LUT P0, PT, PT, PT, PT, 0x80, 0x8 ;  /* 0x000000000008781c */ /* 0x000fc60003f0f070 */
[----:B------:R-:W-:-:S09]  /*0420*/  UISETP.GT.AND UP0, UPT, UR12, 0x3, UPT ;  /* 0x000000030c00788c */ /* 0x000fd2000bf04270 */
[----:B------:R-:W-:Y:S05]  /*0430*/  BRA.U !UP0, `(.L_x_4279) ;  /* 0x0000000108847547 */ /* 0x000fea000b800000 */
[----:B------:R-:W-:-:S13]  /*0440*/  PLOP3.LUT P0, PT, PT, PT, PT, 0x8, 0x80 ;  /* 0x000000000080781c */ /* 0x000fda0003f0e170 */
.L_x_4280:
[C---:B------:R-:W-:Y:S02]  /*0450*/  IADD3 R7, P1, PT, R2.reuse, R3, RZ ;  /* 0x0000000302077210 */ /* 0x040fe40007f3e0ff */
        /* <DEDUP_REMOVED lines=31> */
.L_x_4279:
        /* <DEDUP_REMOVED lines=20> */
.L_x_4281:
[----:B------:R-:W-:-:S13]  /*0790*/  ISETP.EQ.AND P1, PT, RZ, UR11, PT ;  /* 0x0000000bff007c0c */ /* 0x000fda000bf22270 */
[----:B------:R-:W-:Y:S05]  /*07a0*/  @!P0 BRA P1, `(.L_x_4276) ;  /* 0x0000000400788947 */ /* 0x000fea0000800000 */
.L_x_4278:
        /* <DEDUP_REMOVED lines=12> */
.L_x_4277:
[C---:B------:R-:W-:Y:S01]  /*0870*/  LEA R6, P0, R2.reuse, UR18, 0x1 ;  /* 0x0000001202067c11 */ /* 0x040fe2000f8008ff */
[----:B------:R-:W-:Y:S01]  /*0880*/  UIMAD UR12, UR13, UR9, URZ ;  /* 0x000000090d0c72a4 */ /* 0x000fe2000f8e02ff */
[----:B------:R-:W0:Y:S02]  /*0890*/  LDCU.64 UR22, c[0x0][0x380] ;  /* 0x00007000ff1677ac */ /* 0x000e240008000a00 */
[----:B------:R-:W-:-:S05]  /*08a0*/  LEA.HI.X R7, R2, UR19, RZ, 0x1, P0 ;  /* 0x0000001302077c11 */ /* 0x000fca00080f0cff */
[----:B------:R1:W5:Y:S01]  /*08b0*/  LDG.E.U16.CONSTANT R15, desc[UR14][R6.64] ;  /* 0x0000000e060f7981 */ /* 0x000362000c1e9500 */
[----:B------:R-:W-:Y:S01]  /*08c0*/  UIADD3 UR11, UPT, UPT, URZ, -UR10, URZ ;  /* 0x8000000aff0b7290 */ /* 0x000fe2000fffe0ff */
[----:B------:R-:W-:-:S03]  /*08d0*/  MOV R2, UR12 ;  /* 0x0000000c00027c02 */ /* 0x000fc60008000f00 */
[----:B------:R-:W-:Y:S01]  /*08e0*/  UISETP.GE.AND UP0, UPT, UR11, URZ, UPT ;  /* 0x000000ff0b00728c */ /* 0x000fe2000bf06270 */
[----:B------:R-:W-:-:S08]  /*08f0*/  SHF.L.U32 R2, R2, 0x1, RZ ;  /* 0x0000000102027819 */ /* 0x000fd000000006ff */
[----:B01----:R-:W-:Y:S05]  /*0900*/  BRA.U UP0, `(.L_x_4282) ;  /* 0x0000000100f47547 */ /* 0x003fea000b800000 */
[----:B------:R-:W-:Y:S02]  /*0910*/  UIADD3 UR12, UPT, UPT, URZ, -UR11, URZ ;  /* 0x8000000bff0c7290 */ /* 0x000fe4000fffe0ff */
[----:B------:R-:W-:Y:S02]  /*0920*/  UPLOP3.LUT UP0, UPT, UPT, UPT, UPT, 0x80, 0x8 ;  /* 0x000000000008789c */ /* 0x000fe40003f0f070 */
[----:B------:R-:W-:-:S09]  /*0930*/  UISETP.GT.AND UP1, UPT, UR12, 0x3, UPT ;  /* 0x000000030c00788c */ /* 0x000fd2000bf24270 */
[----:B------:R-:W-:Y:S05]  /*0940*/  BRA.U !UP1, `(.L_x_4283) ;  /* 0x0000000109887547 */ /* 0x000fea000b800000 */
[----:B------:R-:W0:Y:S01]  /*0950*/  LDCU.64 UR18, c[0x0][0x380] ;  /* 0x00007000ff1277ac */ /* 0x000e220008000a00 */
[----:B------:R-:W-:-:S11]  /*0960*/  UPLOP3.LUT UP0, UPT, UPT, UPT, UPT, 0x40, 0x4 ;  /* 0x000000000004789c */ /* 0x000fd60003f0e870 */
.L_x_4284:
        /* <DEDUP_REMOVED lines=32> */
.L_x_4283:
        /* <DEDUP_REMOVED lines=21> */
.L_x_4285:
[----:B------:R-:W-:-:S09]  /*0cc0*/  UISETP.NE.OR UP0, UPT, UR11, URZ, UP0 ;  /* 0x000000ff0b00728c */ /* 0x000fd20008705670 */
[----:B------:R-:W-:Y:S05]  /*0cd0*/  BRA.U !UP0, `(.L_x_4276) ;  /* 0x00000001082c7547 */ /* 0x000fea000b800000 */
.L_x_4282:
        /* <DEDUP_REMOVED lines=11> */
.L_x_4276:
[----:B------:R-:W-:Y:S05]  /*0d90*/  BSYNC.RECONVERGENT B0 ;  /* 0x0000000000007941 */ /* 0x000fea0003800200 */
.L_x_4275:
        /* <DEDUP_REMOVED lines=10> */
[----:B------:R-:W-:-:S04]  /*0e40*/  UISETP.GE.AND UP0, UPT, UR10, URZ, UPT ;  /* 0x000000ff0a00728c */ /* 0x000fc8000bf06270 */
[----:B0-----:R-:W-:-:S04]  /*0e50*/  MOV R3, UR11 ;  /* 0x0000000b00037c02 */ /* 0x001fc80008000f00 */
[----:B------:R-:W-:-:S04]  /*0e60*/  LEA R3, R3, UR4, 0x1 ;  /* 0x0000000403037c11 */ /* 0x000fc8000f8e08ff */
[----:B-----5:R-:W-:Y:S01]  /*0e70*/  LEA R15, R0, R3, 0x2 ;  /* 0x00000003000f7211 */ /* 0x020fe200078e10ff */
[----:B------:R-:W-:Y:S06]  /*0e80*/  BRA.U UP0, `(.L_x_4287) ;  /* 0x00000001008c7547 */ /* 0x000fec000b800000 */
[----:B------:R-:W-:Y:S02]  /*0e90*/  UIADD3 UR4, UPT, UPT, URZ, -UR10, URZ ;  /* 0x8000000aff047290 */ /* 0x000fe4000fffe0ff */
[----:B------:R-:W-:Y:S02]  /*0ea0*/  UPLOP3.LUT UP0, UPT, UPT, UPT, UPT, 0x80, 0x8 ;  /* 0x000000000008789c */ /* 0x000fe40003f0f070 */
[----:B------:R-:W-:-:S09]  /*0eb0*/  UISETP.GT.AND UP1, UPT, UR4, 0x3, UPT ;  /* 0x000000030400788c */ /* 0x000fd2000bf24270 */
[----:B------:R-:W-:Y:S05]  /*0ec0*/  BRA.U !UP1, `(.L_x_4288) ;  /* 0x0000000109447547 */ /* 0x000fea000b800000 */
[----:B------:R-:W0:Y:S01]  /*0ed0*/  LDC.64 R12, c[0x0][0x3a0] ;  /* 0x0000e800ff0c7b82 */ /* 0x000e220000000a00 */
[----:B------:R-:W-:-:S11]  /*0ee0*/  UPLOP3.LUT UP0, UPT, UPT, UPT, UPT, 0x40, 0x4 ;  /* 0x000000000004789c */ /* 0x000fd60003f0e870 */
.L_x_4289:
        /* <DEDUP_REMOVED lines=15> */
.L_x_4288:
        /* <DEDUP_REMOVED lines=12> */
.L_x_4290:
[----:B------:R-:W-:-:S09]  /*10a0*/  UISETP.NE.OR UP0, UPT, UR10, URZ, UP0 ;  /* 0x000000ff0a00728c */ /* 0x000fd20008705670 */
[----:B------:R-:W-:Y:S05]  /*10b0*/  BRA.U !UP0, `(.L_x_4286) ;  /* 0x00000001081c7547 */ /* 0x000fea000b800000 */
.L_x_4287:
[----:B01----:R-:W0:Y:S02]  /*10c0*/  LDC.64 R2, c[0x0][0x3a0] ;  /* 0x0000e800ff027b82 */ /* 0x003e240000000a00 */
.L_x_4291:
[C---:B0-----:R-:W-:Y:S01]  /*10d0*/  IMAD.WIDE R6, R15.reuse, 0x2, R2 ;  /* 0x000000020f067825 */ /* 0x041fe200078e0202 */
[----:B------:R-:W-:Y:S01]  /*10e0*/  UIADD3 UR10, UPT, UPT, UR10, 0x1, URZ ;  /* 0x000000010a0a7890 */ /* 0x000fe2000fffe0ff */
[----:B------:R-:W-:-:S03]  /*10f0*/  IADD3 R15, PT, PT, R15, UR17, RZ ;  /* 0x000000110f0f7c10 */ /* 0x000fc6000fffe0ff */
[----:B------:R2:W-:Y:S01]  /*1100*/  STG.E.64 desc[UR14][R6.64], RZ ;  /* 0x000000ff06007986 */ /* 0x0005e2000c101b0e */
[----:B------:R-:W-:-:S09]  /*1110*/  UISETP.NE.AND UP0, UPT, UR10, URZ, UPT ;  /* 0x000000ff0a00728c */ /* 0x000fd2000bf05270 */
[----:B--2---:R-:W-:Y:S05]  /*1120*/  BRA.U UP0, `(.L_x_4291) ;  /* 0xfffffffd00e87547 */ /* 0x004fea000b83ffff */
.L_x_4286:
        /* <DEDUP_REMOVED lines=29> */
[----:B-----5:R-:W-:Y:S02]  /*1300*/  LOP3.LUT R15, R0, 0x10, RZ, 0xc0, !PT ;  /* 0x00000010000f7812 */ /* 0x020fe400078ec0ff */
[----:B------:R-:W-:-:S07]  /*1310*/  SHF.R.S32.HI R16, RZ, 0x3, R4 ;  /* 0x00000003ff107819 */ /* 0x000fce0000011404 */
.L_x_4293:
[----:B------:R-:W-:-:S05]  /*1320*/  IADD3 R11, PT, PT, R14, UR4, RZ ;  /* 0x000000040e0b7c10 */ /* 0x000fca000fffe0ff */
[----:B------:R-:W-:-:S05]  /*1330*/  IMAD R0, R11, UR17, RZ ;  /* 0x000000110b007c24 */ /* 0x000fca000f8e02ff */
[----:B0-----:R-:W-:-:S04]  /*1340*/  SHF.R.S32.HI R3, RZ, 0x1f, R0 ;  /* 0x0000001fff037819 */ /* 0x001fc80000011400 */
        /* <DEDUP_REMOVED lines=24> */
[----:B----4-:R-:W-:Y:S02]  /*14d0*/  R2UR UR10, R18 ;  /* 0x00000000120a72ca */ /* 0x010fe400000e0000 */
[----:B------:R-:W-:Y:S01]  /*14e0*/  IADD3 R12, PT, PT, R2, 0x1, R3 ;  /* 0x00000001020c7810 */ /* 0x000fe20007ffe003 */
[C---:B------:R-:W-:Y:S01]  /*14f0*/  IMAD R3, R0.reuse, R0, R0 ;  /* 0x0000000000037224 */ /* 0x040fe200078e0200 */
[----:B------:R-:W-:Y:S01]  /*1500*/  IADD3 R4, PT, PT, R17, 0x1, R4 ;  /* 0x0000000111047810 */ /* 0x000fe20007ffe004 */
[----:B------:R-:W2:Y:S03]  /*1510*/  I2F.F16 R19, R19 ;  /* 0x0000001300137306 */ /* 0x000ea60000200c00 */
[----:B------:R-:W-:-:S05]  /*1520*/  IADD3 R17, PT, PT, R0, 0x1, R3 ;  /* 0x0000000100117810 */ /* 0x000fca0007ffe003 */
[----:B0-----:R2:W0:Y:S01]  /*1530*/  I2F.F16 R11, R4 ;  /* 0x00000004000b7306 */ /* 0x0014220000200c00 */
[----:B------:R-:W-:-:S04]  /*1540*/  UIADD3 UR12, UPT, UPT, UR10, UR12, URZ ;  /* 0x0000000c0a0c7290 */ /* 0x000fc8000fffe0ff */
[----:B------:R-:W-:-:S03]  /*1550*/  UISETP.GE.AND UP4, UPT, UR12, UR7, UPT ;  /* 0x000000070c00728c */ /* 0x000fc6000bf86270 */
[----:B------:R-:W1:Y:S01]  /*1560*/  I2F.F16 R13, R12 ;  /* 0x0000000c000d7306 */ /* 0x000e620000200c00 */
[-C--:B--2---:R-:W-:Y:S02]  /*1570*/  HMUL2 R4, R19.H0_H0, R10.reuse.H0_H0 ;  /* 0x2000000a13047232 */ /* 0x084fe40000000800 */
[----:B0-----:R-:W-:-:S05]  /*1580*/  HMUL2 R3, R11.H0_H0, R10.H0_H0 ;  /* 0x2000000a0b037232 */ /* 0x001fca0000000800 */
[----:B------:R-:W0:Y:S01]  /*1590*/  I2F.F16 R17, R17 ;  /* 0x0000001100117306 */ /* 0x000e220000200c00 */
[-C--:B-1----:R-:W-:Y:S02]  /*15a0*/  HMUL2 R2, R13.H0_H0, R10.reuse.H0_H0 ;  /* 0x2000000a0d027232 */ /* 0x082fe40000000800 */
[----:B0-----:R-:W-:Y:S01]  /*15b0*/  HMUL2 R0, R17.H0_H0, R10.H0_H0 ;  /* 0x2000000a11007232 */ /* 0x001fe20000000800 */
[----:B------:R-:W-:Y:S06]  /*15c0*/  BRA.U !UP4, `(.L_x_4293) ;  /* 0xfffffffd0c547547 */ /* 0x000fec000b83ffff */
.L_x_4292:
[----:B------:R-:W-:Y:S01]  /*15d0*/  UISETP.GT.AND UP4, UPT, UR6, UR18, UPT ;  /* 0x000000120600728c */ /* 0x000fe2000bf84270 */
[----:B------:R-:W-:Y:S01]  /*15e0*/  HFMA2 R6, -RZ, RZ, 0, 0 ;  /* 0x00000000ff067431 */ /* 0x000fe200000001ff */
[----:B------:R-:W-:Y:S02]  /*15f0*/  MOV R9, RZ ;  /* 0x000000ff00097202 */ /* 0x000fe40000000f00 */
[----:B------:R-:W-:Y:S01]  /*1600*/  CS2R R10, SRZ ;  /* 0x00000000000a7805 */ /* 0x000fe2000001ff00 */
        /* <DEDUP_REMOVED lines=11> */
.L_x_4294:
        /* <DEDUP_REMOVED lines=8> */
.L_x_4295:
        /* <DEDUP_REMOVED lines=8> */
.L_x_4296:
        /* <DEDUP_REMOVED lines=8> */
.L_x_4297:
        /* <DEDUP_REMOVED lines=8> */
.L_x_4298:
[----:B------:R-:W-:Y:S01]  /*18c0*/  ULEA UR4, UR13, UR4, 0x3 ;  /* 0x000000040d047291 */ /* 0x000fe2000f8e18ff */
[----:B------:R-:W0:Y:S01]  /*18d0*/  S2UR UR10, SR_CgaCtaId ;  /* 0x00000000000a79c3 */ /* 0x000e220000008800 */
[----:B------:R-:W1:Y:S01]  /*18e0*/  LDCU.64 UR12, c[0x0][0x388] ;  /* 0x00007100ff0c77ac */ /* 0x000e620008000a00 */
[----:B------:R-:W-:Y:S02]  /*18f0*/  SHF.R.S32.HI R7, RZ, 0x1f, R5 ;  /* 0x0000001fff077819 */ /* 0x000fe40000011405 */
[----:B------:R-:W-:Y:S01]  /*1900*/  PRMT R48, RZ, 0x5410, RZ ;  /* 0x00005410ff307816 */ /* 0x000fe200000000ff */
[----:B------:R-:W-:Y:S01]  /*1910*/  UISETP.LT.AND UP0, UPT, UR9, UR18, UPT ;  /* 0x000000120900728c */ /* 0x000fe2000bf01270 */
[----:B------:R-:W-:Y:S01]  /*1920*/  IADD3 R6, PT, PT, R9, UR4, R6 ;  /* 0x0000000409067c10 */ /* 0x000fe2000fffe006 */
[----:B------:R-:W-:Y:S01]  /*1930*/  UMOV UR4, 0x400 ;  /* 0x0000040000047882 */ /* 0x000fe20000000000 */
[----:B------:R-:W-:Y:S01]  /*1940*/  PRMT R47, RZ, 0x5410, RZ ;  /* 0x00005410ff2f7816 */ /* 0x000fe200000000ff */
[----:B------:R-:W-:Y:S01]  /*1950*/  USEL UR9, UR9, UR18, UP0 ;  /* 0x0000001209097287 */ /* 0x000fe20008000000 */
[----:B------:R-:W-:-:S02]  /*1960*/  IADD3 R6, PT, PT, R11, R6, R10 ;  /* 0x000000060b067210 */ /* 0x000fc40007ffe00a */
[----:B------:R-:W-:Y:S01]  /*1970*/  PRMT R46, RZ, 0x5410, RZ ;  /* 0x00005410ff2e7816 */ /* 0x000fe200000000ff */
[----:B------:R-:W-:Y:S02]  /*1980*/  UISETP.GT.AND UP0, UPT, UR9, UR6, UPT ;  /* 0x000000060900728c */ /* 0x000fe4000bf04270 */
[----:B------:R-:W-:-:S05]  /*1990*/  IMAD R6, R6, UR17, RZ ;  /* 0x0000001106067c24 */ /* 0x000fca000f8e02ff */
[----:B------:R-:W-:-:S04]  /*19a0*/  IADD3 R5, P0, PT, R5, R6, RZ ;  /* 0x0000000605057210 */ /* 0x000fc80007f1e0ff */
[----:B------:R-:W-:Y:S01]  /*19b0*/  LEA.HI.X.SX32 R6, R6, R7, 0x1, P0 ;  /* 0x0000000706067211 */ /* 0x000fe200000f0eff */
[----:B0-----:R-:W-:Y:S01]  /*19c0*/  ULEA UR10, UR10, UR4, 0x18 ;  /* 0x000000040a0a7291 */ /* 0x001fe2000f8ec0ff */
[----:B-1----:R-:W-:-:S04]  /*19d0*/  LEA R52, P0, R5, UR12, 0x2 ;  /* 0x0000000c05347c11 */ /* 0x002fc8000f8010ff */
[----:B------:R-:W-:Y:S02]  /*19e0*/  LEA.HI.X R53, R5, UR13, R6, 0x2, P0 ;  /* 0x0000000d05357c11 */ /* 0x000fe400080f1406 */
[----:B------:R-:W-:Y:S01]  /*19f0*/  PRMT R5, RZ, 0x5410, RZ ;  /* 0x00005410ff057816 */ /* 0x000fe200000000ff */
[----:B------:R-:W-:Y:S01]  /*1a00*/  UMOV UR4, UR10 ;  /* 0x0000000a00047c82 */ /* 0x000fe20008000000 */
[----:B------:R-:W-:Y:S05]  /*1a10*/  BRA.U !UP0, `(.L_x_4299) ;  /* 0x00000049086c7547 */ /* 0x000fea000b800000 */
[----:B------:R-:W2:Y:S01]  /*1a20*/  LDG.E.128.CONSTANT R8, desc[UR14][R52.64] ;  /* 0x0000000e34087981 */ /* 0x000ea2000c1e9d00 */
[----:B------:R-:W-:-:S05]  /*1a30*/  MOV R7, UR17 ;  /* 0x0000001100077c02 */ /* 0x000fca0008000f00 */
[----:B------:R-:W-:-:S05]  /*1a40*/  IMAD.WIDE R6, R7, 0x4, R52 ;  /* 0x0000000407067825 */ /* 0x000fca00078e0234 */
[----:B-----5:R-:W3:Y:S01]  /*1a50*/  LDG.E.128.CONSTANT R12, desc[UR14][R6.64] ;  /* 0x0000000e060c7981 */ /* 0x020ee2000c1e9d00 */
[----:B------:R-:W-:Y:S01]  /*1a60*/  UISETP.NE.AND UP1, UPT, UR20, URZ, UPT ;  /* 0x000000ff1400728c */ /* 0x000fe2000bf25270 */
[----:B------:R-:W-:Y:S02]  /*1a70*/  PRMT R46, RZ, 0x5410, RZ ;  /* 0x00005410ff2e7816 */ /* 0x000fe400000000ff */
[----:B--2---:R-:W-:Y:S02]  /*1a80*/  LOP3.LUT R16, R9, 0xff, RZ, 0xc0, !PT ;  /* 0x000000ff09107812 */ /* 0x004fe400078ec0ff */
[----:B------:R-:W-:Y:S02]  /*1a90*/  LEA.HI R23, R8, 0xffffff80, RZ, 0x8 ;  /* 0xffffff8008177811 */ /* 0x000fe400078f40ff */
[----:B------:R-:W-:Y:S02]  /*1aa0*/  IADD3 R18, PT, PT, R16, -0x80, RZ ;  /* 0xffffff8010127810 */ /* 0x000fe40007ffe0ff */
[----:B------:R-:W-:-:S02]  /*1ab0*/  LOP3.LUT R16, R10, 0xff, RZ, 0xc0, !PT ;  /* 0x000000ff0a107812 */ /* 0x000fc400078ec0ff */
[----:B------:R-:W-:Y:S01]  /*1ac0*/  LOP3.LUT R5, R8, 0xff, RZ, 0xc0, !PT ;  /* 0x000000ff08057812 */ /* 0x000fe200078ec0ff */
[----:B------:R-:W0:Y:S01]  /*1ad0*/  I2F.F16 R23, R23 ;  /* 0x0000001700177306 */ /* 0x000e220000200c00 */
[----:B------:R-:W-:Y:S02]  /*1ae0*/  IADD3 R17, PT, PT, R16, -0x80, RZ ;  /* 0xffffff8010117810 */ /* 0x000fe40007ffe0ff */
[--C-:B------:R-:W-:Y:S02]  /*1af0*/  SHF.R.U32.HI R16, RZ, 0x8, R8.reuse ;  /* 0x00000008ff107819 */ /* 0x100fe40000011608 */
[----:B------:R-:W-:Y:S02]  /*1b00*/  SHF.R.U32.HI R8, RZ, 0x10, R8 ;  /* 0x00000010ff087819 */ /* 0x000fe40000011608 */
[----:B------:R-:W-:Y:S01]  /*1b10*/  LOP3.LUT R24, R11, 0xff, RZ, 0xc0, !PT ;  /* 0x000000ff0b187812 */ /* 0x000fe200078ec0ff */
[----:B------:R-:W1:Y:S01]  /*1b20*/  I2F.F16 R18, R18 ;  /* 0x0000001200127306 */ /* 0x000e620000200c00 */
[----:B------:R-:W-:-:S02]  /*1b30*/  IADD3 R5, PT, PT, R5, -0x80, RZ ;  /* 0xffffff8005057810 */ /* 0x000fc40007ffe0ff */
[----:B------:R-:W-:Y:S02]  /*1b40*/  LOP3.LUT R8, R8, 0xff, RZ, 0xc0, !PT ;  /* 0x000000ff08087812 */ /* 0x000fe400078ec0ff */
[----:B------:R-:W-:Y:S02]  /*1b50*/  IADD3 R26, PT, PT, R24, -0x80, RZ ;  /* 0xffffff80181a7810 */ /* 0x000fe40007ffe0ff */
[----:B------:R-:W-:Y:S01]  /*1b60*/  LOP3.LUT R24, R16, 0xff, RZ, 0xc0, !PT ;  /* 0x000000ff10187812 */ /* 0x000fe200078ec0ff */
[----:B------:R2:W4:Y:S01]  /*1b70*/  I2F.F16 R19, R5 ;  /* 0x0000000500137306 */ /* 0x0005220000200c00 */
[----:B------:R-:W-:Y:S02]  /*1b80*/  IADD3 R8, PT, PT, R8, -0x80, RZ ;  /* 0xffffff8008087810 */ /* 0x000fe40007ffe0ff */
[----:B------:R-:W-:Y:S02]  /*1b90*/  IADD3 R25, PT, PT, R24, -0x80, RZ ;  /* 0xffffff8018197810 */ /* 0x000fe40007ffe0ff */
[----:B------:R-:W-:-:S02]  /*1ba0*/  LEA.HI R22, R9, 0xffffff80, RZ, 0x8 ;  /* 0xffffff8009167811 */ /* 0x000fc400078f40ff */
[----:B------:R-:W-:Y:S01]  /*1bb0*/  LEA.HI R21, R10, 0xffffff80, RZ, 0x8 ;  /* 0xffffff800a157811 */ /* 0x000fe200078f40ff */
[----:B------:R3:W0:Y:S01]  /*1bc0*/  I2F.F16 R24, R8 ;  /* 0x0000000800187306 */ /* 0x0006220000200c00 */
[--C-:B--2---:R-:W-:Y:S02]  /*1bd0*/  SHF.R.U32.HI R5, RZ, 0x8, R9.reuse ;  /* 0x00000008ff057819 */ /* 0x104fe40000011609 */
[----:B------:R-:W-:Y:S02]  /*1be0*/  SHF.R.U32.HI R9, RZ, 0x10, R9 ;  /* 0x00000010ff097819 */ /* 0x000fe40000011609 */
[----:B------:R-:W-:Y:S02]  /*1bf0*/  LOP3.LUT R5, R5, 0xff, RZ, 0xc0, !PT ;  /* 0x000000ff05057812 */ /* 0x000fe400078ec0ff */
[----:B------:R-:W-:Y:S01]  /*1c00*/  LOP3.LUT R9, R9, 0xff, RZ, 0xc0, !PT ;  /* 0x000000ff09097812 */ /* 0x000fe200078ec0ff */
[----:B------:R2:W0:Y:S01]  /*1c10*/  I2F.F16 R16, R26 ;  /* 0x0000001a00107306 */ /* 0x0004220000200c00 */
[----:B---3--:R-:W-:-:S02]  /*1c20*/  SHF.R.U32.HI R8, RZ, 0x8, R11 ;  /* 0x00000008ff087819 */ /* 0x008fc4000001160b */
[----:B------:R-:W-:Y:S02]  /*1c30*/  IADD3 R5, PT, PT, R5, -0x80, RZ ;  /* 0xffffff8005057810 */ /* 0x000fe40007ffe0ff */
[----:B------:R-:W-:Y:S02]  /*1c40*/  LOP3.LUT R8, R8, 0xff, RZ, 0xc0, !PT ;  /* 0x000000ff08087812 */ /* 0x000fe400078ec0ff */
[----:B------:R-:W-:Y:S01]  /*1c50*/  IADD3 R9, PT, PT, R9, -0x80, RZ ;  /* 0xffffff8009097810 */ /* 0x000fe20007ffe0ff */
[----:B------:R3:W0:Y:S01]  /*1c60*/  I2F.F16 R27, R5 ;  /* 0x00000005001b7306 */ /* 0x0006220000200c00 */
[----:B------:R-:W-:Y:S02]  /*1c70*/  IADD3 R8, PT, PT, R8, -0x80, RZ ;  /* 0xffffff8008087810 */ /* 0x000fe40007ffe0ff */
[--C-:B--2---:R-:W-:Y:S02]  /*1c80*/  SHF.R.U32.HI R26, RZ, 0x8, R10.reuse ;  /* 0x00000008ff1a7819 */ /* 0x104fe4000001160a */
[----:B------:R-:W-:-:S02]  /*1c90*/  SHF.R.U32.HI R10, RZ, 0x10, R10 ;  /* 0x00000010ff0a7819 */ /* 0x000fc4000001160a */
[----:B------:R-:W-:Y:S01]  /*1ca0*/  LOP3.LUT R28, R26, 0xff, RZ, 0xc0, !PT ;  /* 0x000000ff1a1c7812 */ /* 0x000fe200078ec0ff */
[----:B------:R2:W0:Y:S01]  /*1cb0*/  I2F.F16 R39, R8 ;  /* 0x0000000800277306 */ /* 0x0004220000200c00 */
[----:B---3--:R-:W-:Y:S02]  /*1cc0*/  LOP3.LUT R5, R12, 0xff, RZ, 0xc0, !PT ;  /* 0x000000ff0c057812 */ /* 0x008fe400078ec0ff */
[----:B------:R-:W-:Y:S02]  /*1cd0*/  LOP3.LUT R10, R10, 0xff, RZ, 0xc0, !PT ;  /* 0x000000ff0a0a7812 */ /* 0x000fe400078ec0ff */
[----:B------:R-:W-:Y:S02]  /*1ce0*/  IADD3 R5, PT, PT, R5, -0x80, RZ ;  /* 0xffffff8005057810 */ /* 0x000fe40007ffe0ff */
[----:B------:R-:W-:Y:S01]  /*1cf0*/  IADD3 R10, PT, PT, R10, -0x80, RZ ;  /* 0xffffff800a0a7810 */ /* 0x000fe20007ffe0ff */
[----:B------:R3:W0:Y:S01]  /*1d00*/  I2F.F16 R26, R9 ;  /* 0x00000009001a7306 */ /* 0x0006220000200c00 */
[----:B--2---:R-:W-:-:S02]  /*1d10*/  LOP3.LUT R8, R13, 0xff, RZ, 0xc0, !PT ;  /* 0x000000ff0d087812 */ /* 0x004fc400078ec0ff */
[----:B------:R-:W-:Y:S02]  /*1d20*/  IADD3 R29, PT, PT, R28, -0x80, RZ ;  /* 0xffffff801c1d7810 */ /* 0x000fe40007ffe0ff */
[----:B------:R-:W-:Y:S02]  /*1d30*/  IADD3 R32, PT, PT, R8, -0x80, RZ ;  /* 0xffffff8008207810 */ /* 0x000fe40007ffe0ff */
[----:B------:R-:W-:Y:S01]  /*1d40*/  LOP3.LUT R8, R14, 0xff, RZ, 0xc0, !PT ;  /* 0x000000ff0e087812 */ /* 0x000fe200078ec0ff */
[----:B------:R2:W0:Y:S01]  /*1d50*/  I2F.F16 R33, R5 ;  /* 0x0000000500217306 */ /* 0x0004220000200c00 */
[----:B---3--:R-:W-:Y:S02]  /*1d60*/  LOP3.LUT R9, R15, 0xff, RZ, 0xc0, !PT ;  /* 0x000000ff0f097812 */ /* 0x008fe400078ec0ff */
        /* <DEDUP_REMOVED lines=9> */
[----:B------:R-:W-:-:S02]  /*1e00*/  IADD3 R5, PT, PT, R5, -0x80, RZ ;  /* 0xffffff8005057810 */ /* 0x000fc40007ffe0ff */
[----:B---3--:R-:W-:Y:S02]  /*1e10*/  PRMT R10, R49, 0x9910, RZ ;  /* 0x00009910310a7816 */ /* 0x008fe400000000ff */
[----:B------:R-:W-:Y:S02]  /*1e20*/  LEA.HI R36, R13, 0xffffff80, RZ, 0x8 ;  /* 0xffffff800d247811 */ /* 0x000fe400078f40ff */
[----:B------:R-:W-:Y:S01]  /*1e30*/  SHF.R.U32.HI R12, RZ, 0x10, R12 ;  /* 0x00000010ff0c7819 */ /* 0x000fe2000001160c */
[----:B------:R3:W0:Y:S01]  /*1e40*/  I2F.F16 R41, R5 ;  /* 0x0000000500297306 */ /* 0x0006220000200c00 */
[----:B------:R-:W-:Y:S02]  /*1e50*/  SHF.R.U32.HI R13, RZ, 0x10, R13 ;  /* 0x00000010ff0d7819 */ /* 0x000fe4000001160d */
[----:B------:R-:W-:Y:S02]  /*1e60*/  LEA.HI R35, R14, 0xffffff80, RZ, 0x8 ;  /* 0xffffff800e237811 */ /* 0x000fe400078f40ff */
[----:B------:R-:W-:-:S02]  /*1e70*/  IADD3 R8, PT, PT, R8, -0x80, RZ ;  /* 0xffffff8008087810 */ /* 0x000fc40007ffe0ff */
[--C-:B--2---:R-:W-:Y:S01]  /*1e80*/  SHF.R.U32.HI R9, RZ, 0x8, R14.reuse ;  /* 0x00000008ff097819 */ /* 0x104fe2000001160e */
[----:B------:R-:W2:Y:S01]  /*1e90*/  I2F.F16 R22, R22 ;  /* 0x0000001600167306 */ /* 0x000ea20000200c00 */
[--C-:B---3--:R-:W-:Y:S02]  /*1ea0*/  SHF.R.U32.HI R5, RZ, 0x8, R15.reuse ;  /* 0x00000008ff057819 */ /* 0x108fe4000001160f */
[----:B------:R-:W-:Y:S02]  /*1eb0*/  ISETP.NE.AND P0, PT, R10, RZ, PT ;  /* 0x000000ff0a00720c */ /* 0x000fe40003f05270 */
        /* <DEDUP_REMOVED lines=8> */
[----:B---3--:R-:W-:Y:S01]  /*1f40*/  LOP3.LUT R8, R14, 0xff, RZ, 0xc0, !PT ;  /* 0x000000ff0e087812 */ /* 0x008fe200078ec0ff */
[----:B------:R-:W-:Y:S01]  /*1f50*/  VOTEU.ANY UP0, P0 ;  /* 0x0000000000ff7886 */ /* 0x000fe20000000100 */
[----:B------:R-:W-:Y:S01]  /*1f60*/  LOP3.LUT R10, R10, 0xff, RZ, 0xc0, !PT ;  /* 0x000000ff0a0a7812 */ /* 0x000fe200078ec0ff */
[----:B------:R-:W-:Y:S01]  /*1f70*/  UISETP.EQ.OR UP0, UPT, UR5, 0x1, !UP0 ;  /* 0x000000010500788c */ /* 0x000fe2000c702670 */
[----:B------:R-:W-:-:S02]  /*1f80*/  LEA.HI R20, R11, 0xffffff80, RZ, 0x8 ;  /* 0xffffff800b147811 */ /* 0x000fc400078f40ff */
[----:B------:R-:W-:Y:S01]  /*1f90*/  LEA.HI R34, R15, 0xffffff80, RZ, 0x8 ;  /* 0xffffff800f227811 */ /* 0x000fe200078f40ff */
[----:B------:R-:W3:Y:S01]  /*1fa0*/  I2F.F16 R17, R17 ;  /* 0x0000001100117306 */ /* 0x000ee20000200c00 */
[----:B------:R-:W-:Y:S02]  /*1fb0*/  SHF.R.U32.HI R11, RZ, 0x10, R11 ;  /* 0x00000010ff0b7819 */ /* 0x000fe4000001160b */
[----:B------:R-:W-:Y:S02]  /*1fc0*/  IADD3 R12, PT, PT, R12, -0x80, RZ ;  /* 0xffffff800c0c7810 */ /* 0x000fe40007ffe0ff */
[----:B------:R-:W-:Y:S02]  /*1fd0*/  IADD3 R13, PT, PT, R13, -0x80, RZ ;  /* 0xffffff800d0d7810 */ /* 0x000fe40007ffe0ff */
[----:B------:R-:W-:Y:S01]  /*1fe0*/  IADD3 R15, PT, PT, R5, -0x80, RZ ;  /* 0xffffff80050f7810 */ /* 0x000fe20007ffe0ff */
[----:B------:R-:W0:Y:S01]  /*1ff0*/  I2F.F16 R20, R20 ;  /* 0x0000001400147306 */ /* 0x000e220000200c00 */
[----:B------:R-:W-:-:S02]  /*2000*/  IADD3 R9, PT, PT, R9, -0x80, RZ ;  /* 0xffffff8009097810 */ /* 0x000fc40007ffe0ff */
[----:B------:R-:W-:Y:S02]  /*2010*/  IADD3 R8, PT, PT, R8, -0x80, RZ ;  /* 0xffffff8008087810 */ /* 0x000fe40007ffe0ff */
[----:B------:R-:W-:Y:S02]  /*2020*/  IADD3 R10, PT, PT, R10, -0x80, RZ ;  /* 0xffffff800a0a7810 */ /* 0x000fe40007ffe0ff */
[----:B------:R-:W-:Y:S01]  /*2030*/  LOP3.LUT R11, R11, 0xff, RZ, 0xc0, !PT ;  /* 0x000000ff0b0b7812 */ /* 0x000fe200078ec0ff */
[----:B------:R-:W0:Y:S01]  /*2040*/  I2F.F16 R25, R25 ;  /* 0x0000001900197306 */ /* 0x000e220000200c00 */
[----:B------:R-:W-:Y:S02]  /*2050*/  PRMT R5, RZ, 0x5410, RZ ;  /* 0x00005410ff057816 */ /* 0x000fe400000000ff */
        /* <DEDUP_REMOVED lines=15> */
[----:B-1----:R-:W-:-:S05]  /*2150*/  MOV R11, UR17 ;  /* 0x00000011000b7c02 */ /* 0x002fca0008000f00 */
[----:B------:R-:W-:Y:S01]  /*2160*/  IMAD.WIDE R6, R11, 0x4, R6 ;  /* 0x000000040b067825 */ /* 0x000fe200078e0206 */
[----:B0-234-:R-:W-:Y:S06]  /*2170*/  BRA.U !UP1, `(.L_x_4300) ;  /* 0x0000000509687547 */ /* 0x01dfec000b800000 */
        /* <DEDUP_REMOVED lines=40> */
[----:B-1----:R-:W-:Y:S02]  /*2400*/  HADD2.F32 R8, -RZ, R10.H0_H0 ;  /* 0x2000000aff087230 */ /* 0x002fe40000004100 */
[----:B------:R-:W-:Y:S02]  /*2410*/  HADD2.F32 R48, -RZ, R31.H0_H0 ;  /* 0x2000001fff307230 */ /* 0x000fe40000004100 */
[----:B------:R-:W-:Y:S02]  /*2420*/  HADD2.F32 R50, -RZ, R30.H0_H0 ;  /* 0x2000001eff327230 */ /* 0x000fe40000004100 */
[----:B------:R-:W-:Y:S01]  /*2430*/  FFMA.FTZ R5, R44, R8, R5 ;  /* 0x000000082c057223 */ /* 0x000fe20000010005 */
[C---:B------:R-:W-:Y:S01]  /*2440*/  FFMA.FTZ R45, R8.reuse, R46, R45 ;  /* 0x0000002e082d7223 */ /* 0x040fe2000001002d */
        /* <DEDUP_REMOVED lines=45> */
.L_x_4300:
[----:B------:R-:W-:Y:S02]  /*2720*/  PRMT R48, RZ, 0x5410, RZ ;  /* 0x00005410ff307816 */ /* 0x000fe400000000ff */
[----:B------:R-:W-:Y:S01]  /*2730*/  PRMT R47, RZ, 0x5410, RZ ;  /* 0x00005410ff2f7816 */ /* 0x000fe200000000ff */
[----:B------:R-:W-:Y:S06]  /*2740*/  BRA.U UP0, `(.L_x_4301) ;  /* 0x0000000500687547 */ /* 0x000fec000b800000 */
        /* <DEDUP_REMOVED lines=64> */
[----:B------:R-:W-:Y:S01]  /*2b50*/  FFMA.FTZ R12, R14, R8, R19 ;  /* 0x000000080e0c7223 */ /* 0x000fe20000010013 */
[----:B------:R-:W-:Y:S02]  /*2b60*/  HADD2.F32 R14, -RZ, R42.H0_H0 ;  /* 0x2000002aff0e7230 */ /* 0x000fe40000004100 */
[----:B------:R-:W-:Y:S01]  /*2b70*/  FFMA.FTZ R10, R37, R11, R10 ;  /* 0x0000000b250a7223 */ /* 0x000fe2000001000a */
[----:B------:R-:W-:-:S02]  /*2b80*/  HADD2.F32 R13, -RZ, R36.H0_H0 ;  /* 0x20000024ff0d7230 */ /* 0x000fc40000004100 */
[----:B------:R-:W-:Y:S02]  /*2b90*/  HADD2.F32 R17, -RZ, R34.H0_H0 ;  /* 0x20000022ff117230 */ /* 0x000fe40000004100 */
[-C--:B------:R-:W-:Y:S01]  /*2ba0*/  FFMA.FTZ R14, R14, R8.reuse, R21 ;  /* 0x000000080e0e7223 */ /* 0x080fe20000010015 */
[----:B------:R-:W-:Y:S01]  /*2bb0*/  FFMA.FTZ R8, R16, R8, R9 ;  /* 0x0000000810087223 */ /* 0x000fe20000010009 */
        /* <DEDUP_REMOVED lines=19> */
.L_x_4301:
        /* <DEDUP_REMOVED lines=119> */
[----:B------:R-:W-:Y:S02]  /*3460*/  HADD2.F32 R8, -RZ, R30.H0_H0 ;  /* 0x2000001eff087230 */ /* 0x000fe40000004100 */
        /* <DEDUP_REMOVED lines=16> */
[----:B------:R-:W-:-:S03]  /*3570*/  HADD2.F32 R11, -RZ, R4.H0_H0 ;  /* 0x20000004ff0b7230 */ /* 0x000fc60000004100 */
        /* <DEDUP_REMOVED lines=64> */
.L_x_4302:
        /* <DEDUP_REMOVED lines=76> */
[----:B------:R-:W-:Y:S01]  /*3e40*/  FMUL.FTZ R10, R9, R10 ;  /* 0x0000000a090a7220 */ /* 0x000fe20000410000 */
[----:B------:R-:W-:Y:S02]  /*3e50*/  HADD2.F32 R13, -RZ, R2.H0_H0 ;  /* 0x20000002ff0d7230 */ /* 0x000fe40000004100 */
[----:B------:R-:W-:Y:S01]  /*3e60*/  FFMA.FTZ R6, R15, R11, R6 ;  /* 0x0000000b0f067223 */ /* 0x000fe20000010006 */
[----:B------:R-:W-:-:S02]  /*3e70*/  HADD2.F32 R17, -RZ, R0.H0_H0 ;  /* 0x20000000ff117230 */ /* 0x000fc40000004100 */
[----:B------:R-:W-:Y:S01]  /*3e80*/  FMUL.FTZ R8, R7, R8 ;  /* 0x0000000807087220 */ /* 0x000fe20000410000 */
[----:B------:R-:W-:Y:S01]  /*3e90*/  F2FP.F16.F32.PACK_AB R10, RZ, R10 ;  /* 0x0000000aff0a723e */ /* 0x000fe200000000ff */
[----:B------:R-:W-:Y:S01]  /*3ea0*/  FMUL.FTZ R12, R13, R12 ;  /* 0x0000000c0d0c7220 */ /* 0x000fe20000410000 */
        /* <DEDUP_REMOVED lines=8> */
.L_x_4303:
[----:B------:R-:W2:Y:S01]  /*3f30*/  LDG.E.128.CONSTANT R8, desc[UR14][R28.64] ;  /* 0x0000000e1c087981 */ /* 0x000ea2000c1e9d00 */
[----:B------:R-:W-:-:S05]  /*3f40*/  MOV R51, UR17 ;  /* 0x0000001100337c02 */ /* 0x000fca0008000f00 */
[----:B------:R-:W-:-:S05]  /*3f50*/  IMAD.WIDE R50, R51, 0x4, R28 ;  /* 0x0000000433327825 */ /* 0x000fca00078e021c */
[----:B------:R-:W3:Y:S01]  /*3f60*/  LDG.E.128.CONSTANT R12, desc[UR14][R50.64] ;  /* 0x0000000e320c7981 */ /* 0x000ee2000c1e9d00 */
[C---:B--2---:R-:W-:Y:S02]  /*3f70*/  LOP3.LUT R6, R8.reuse, 0xff, RZ, 0xc0, !PT ;  /* 0x000000ff08067812 */ /* 0x044fe400078ec0ff */
[----:B------:R-:W-:Y:S02]  /*3f80*/  LEA.HI R26, R8, 0xffffff80, RZ, 0x8 ;  /* 0xffffff80081a7811 */ /* 0x000fe400078f40ff */
[----:B------:R-:W-:Y:S02]  /*3f90*/  IADD3 R6, PT, PT, R6, -0x80, RZ ;  /* 0xffffff8006067810 */ /* 0x000fe40007ffe0ff */
[----:B------:R-:W-:Y:S02]  /*3fa0*/  SHF.R.U32.HI R27, RZ, 0x8, R9 ;  /* 0x00000008ff1b7819 */ /* 0x000fe40000011609 */
[----:B------:R0:W1:Y:S01]  /*3fb0*/  I2F.F16 R22, R6 ;  /* 0x0000000600167306 */ /* 0x0000620000200c00 */
[----:B------:R-:W-:-:S02]  /*3fc0*/  LEA.HI R25, R9, 0xffffff80, RZ, 0x8 ;  /* 0xffffff8009197811 */ /* 0x000fc400078f40ff */
[----:B------:R-:W-:Y:S02]  /*3fd0*/  LOP3.LUT R7, R9, 0xff, RZ, 0xc0, !PT ;  /* 0x000000ff09077812 */ /* 0x000fe400078ec0ff */
[----:B------:R-:W-:Y:S02]  /*3fe0*/  SHF.R.U32.HI R9, RZ, 0x10, R9 ;  /* 0x00000010ff097819 */ /* 0x000fe40000011609 */
[----:B------:R-:W-:Y:S01]  /*3ff0*/  LOP3.LUT R28, R27, 0xff, RZ, 0xc0, !PT ;  /* 0x000000ff1b1c7812 */ /* 0x000fe200078ec0ff */
        /* <DEDUP_REMOVED lines=9> */
[C---:B------:R-:W-:Y:S01]  /*4090*/  LEA.HI R24, R10.reuse, 0xffffff80, RZ, 0x8 ;  /* 0xffffff800a187811 */ /* 0x040fe200078f40ff */
[----:B------:R4:W0:Y:S01]  /*40a0*/  I2F.F16 R30, R6 ;  /* 0x00000006001e7306 */ /* 0x0008220000200c00 */
[----:B------:R-:W-:-:S02]  /*40b0*/  LOP3.LUT R16, R10, 0xff, RZ, 0xc0, !PT ;  /* 0x000000ff0a107812 */ /* 0x000fc400078ec0ff */
[--C-:B------:R-:W-:Y:S02]  /*40c0*/  SHF.R.U32.HI R29, RZ, 0x8, R10.reuse ;  /* 0x00000008ff1d7819 */ /* 0x100fe4000001160a */
[----:B------:R-:W-:Y:S02]  /*40d0*/  SHF.R.U32.HI R10, RZ, 0x10, R10 ;  /* 0x00000010ff0a7819 */ /* 0x000fe4000001160a */
[----:B------:R-:W-:Y:S01]  /*40e0*/  IADD3 R9, PT, PT, R9, -0x80, RZ ;  /* 0xffffff8009097810 */ /* 0x000fe20007ffe0ff */
[----:B------:R3:W0:Y:S01]  /*40f0*/  I2F.F16 R27, R8 ;  /* 0x00000008001b7306 */ /* 0x0006220000200c00 */
[----:B----4-:R-:W-:Y:S02]  /*4100*/  SHF.R.U32.HI R6, RZ, 0x8, R11 ;  /* 0x00000008ff067819 */ /* 0x010fe4000001160b */
[----:B------:R-:W-:Y:S02]  /*4110*/  LOP3.LUT R10, R10, 0xff, RZ, 0xc0, !PT ;  /* 0x000000ff0a0a7812 */ /* 0x000fe400078ec0ff */
        /* <DEDUP_REMOVED lines=15> */
[----:B------:R-:W-:-:S02]  /*4210*/  IADD3 R20, PT, PT, R16, -0x80, RZ ;  /* 0xffffff8010147810 */ /* 0x000fc40007ffe0ff */
[----:B------:R-:W-:Y:S01]  /*4220*/  LOP3.LUT R16, R11, 0xff, RZ, 0xc0, !PT ;  /* 0x000000ff0b107812 */ /* 0x000fe200078ec0ff */
[----:B------:R5:W0:Y:S01]  /*4230*/  I2F.F16 R33, R10 ;  /* 0x0000000a00217306 */ /* 0x000a220000200c00 */
[----:B------:R-:W-:Y:S02]  /*4240*/  IADD3 R9, PT, PT, R9, -0x80, RZ ;  /* 0xffffff8009097810 */ /* 0x000fe40007ffe0ff */
[----:B------:R-:W-:Y:S02]  /*4250*/  LOP3.LUT R8, R8, 0xff, RZ, 0xc0, !PT ;  /* 0x000000ff08087812 */ /* 0x000fe400078ec0ff */
[----:B------:R-:W-:Y:S02]  /*4260*/  LEA.HI R18, R12, 0xffffff80, RZ, 0x8 ;  /* 0xffffff800c127811 */ /* 0x000fe400078f40ff */
[----:B------:R-:W-:Y:S01]  /*4270*/  LEA.HI R17, R13, 0xffffff80, RZ, 0x8 ;  /* 0xffffff800d117811 */ /* 0x000fe200078f40ff */
[----:B------:R1:W0:Y:S01]  /*4280*/  I2F.F16 R38, R6 ;  /* 0x0000000600267306 */ /* 0x0002220000200c00 */
[----:B---3--:R-:W-:-:S02]  /*4290*/  LEA.HI R7, R15, 0xffffff80, RZ, 0x8 ;  /* 0xffffff800f077811 */ /* 0x008fc400078f40ff */
[----:B-----5:R-:W-:Y:S02]  /*42a0*/  SHF.R.U32.HI R10, RZ, 0x8, R15 ;  /* 0x00000008ff0a7819 */ /* 0x020fe4000001160f */
[----:B------:R-:W-:Y:S02]  /*42b0*/  IADD3 R19, PT, PT, R16, -0x80, RZ ;  /* 0xffffff8010137810 */ /* 0x000fe40007ffe0ff */
[----:B------:R-:W-:Y:S01]  /*42c0*/  SHF.R.U32.HI R12, RZ, 0x10, R12 ;  /* 0x00000010ff0c7819 */ /* 0x000fe2000001160c */
[----:B------:R3:W0:Y:S01]  /*42d0*/  I2F.F16 R35, R9 ;  /* 0x0000000900237306 */ /* 0x0006220000200c00 */
[--C-:B-1----:R-:W-:Y:S02]  /*42e0*/  SHF.R.U32.HI R6, RZ, 0x8, R13.reuse ;  /* 0x00000008ff067819 */ /* 0x102fe4000001160d */
[----:B------:R-:W-:Y:S02]  /*42f0*/  SHF.R.U32.HI R13, RZ, 0x10, R13 ;  /* 0x00000010ff0d7819 */ /* 0x000fe4000001160d */
[----:B------:R-:W-:-:S02]  /*4300*/  SHF.R.U32.HI R15, RZ, 0x10, R15 ;  /* 0x00000010ff0f7819 */ /* 0x000fc4000001160f */
[----:B------:R-:W-:Y:S01]  /*4310*/  LEA.HI R23, R11, 0xffffff80, RZ, 0x8 ;  /* 0xffffff800b177811 */ /* 0x000fe200078f40ff */
[----:B------:R-:W1:Y:S01]  /*4320*/  I2F.F16 R20, R20 ;  /* 0x0000001400147306 */ /* 0x000e620000200c00 */
[----:B------:R-:W-:Y:S02]  /*4330*/  LEA.HI R16, R14, 0xffffff80, RZ, 0x8 ;  /* 0xffffff800e107811 */ /* 0x000fe400078f40ff */
[----:B------:R-:W-:Y:S02]  /*4340*/  IADD3 R8, PT, PT, R8, -0x80, RZ ;  /* 0xffffff8008087810 */ /* 0x000fe40007ffe0ff */
[--C-:B---3--:R-:W-:Y:S02]  /*4350*/  SHF.R.U32.HI R9, RZ, 0x8, R14.reuse ;  /* 0x00000008ff097819 */ /* 0x108fe4000001160e */
[----:B------:R-:W-:Y:S01]  /*4360*/  SHF.R.U32.HI R11, RZ, 0x10, R11 ;  /* 0x00000010ff0b7819 */ /* 0x000fe2000001160b */
[----:B------:R3:W0:Y:S01]  /*4370*/  I2F.F16 R41, R8 ;  /* 0x0000000800297306 */ /* 0x0006220000200c00 */
[----:B------:R-:W-:-:S02]  /*4380*/  SHF.R.U32.HI R14, RZ, 0x10, R14 ;  /* 0x00000010ff0e7819 */ /* 0x000fc4000001160e */
[----:B------:R-:W-:Y:S02]  /*4390*/  LOP3.LUT R12, R12, 0xff, RZ, 0xc0, !PT ;  /* 0x000000ff0c0c7812 */ /* 0x000fe400078ec0ff */
[----:B------:R-:W-:Y:S02]  /*43a0*/  LOP3.LUT R13, R13, 0xff, RZ, 0xc0, !PT ;  /* 0x000000ff0d0d7812 */ /* 0x000fe400078ec0ff */
[----:B------:R-:W-:Y:S01]  /*43b0*/  LOP3.LUT R15, R15, 0xff, RZ, 0xc0, !PT ;  /* 0x000000ff0f0f7812 */ /* 0x000fe200078ec0ff */
[----:B------:R-:W0:Y:S01]  /*43c0*/  I2F.F16 R23, R23 ;  /* 0x0000001700177306 */ /* 0x000e220000200c00 */
[----:B------:R-:W-:Y:S02]  /*43d0*/  LOP3.LUT R11, R11, 0xff, RZ, 0xc0, !PT ;  /* 0x000000ff0b0b7812 */ /* 0x000fe400078ec0ff */
[----:B------:R-:W-:Y:S02]  /*43e0*/  LOP3.LUT R6, R6, 0xff, RZ, 0xc0, !PT ;  /* 0x000000ff06067812 */ /* 0x000fe400078ec0ff */
[----:B------:R-:W-:-:S02]  /*43f0*/  LOP3.LUT R9, R9, 0xff, RZ, 0xc0, !PT ;  /* 0x000000ff09097812 */ /* 0x000fc400078ec0ff */
[----:B---3--:R-:W-:Y:S01]  /*4400*/  LOP3.LUT R8, R14, 0xff, RZ, 0xc0, !PT ;  /* 0x000000ff0e087812 */ /* 0x008fe200078ec0ff */
[----:B------:R-:W3:Y:S01]  /*4410*/  I2F.F16 R19, R19 ;  /* 0x0000001300137306 */ /* 0x000ee20000200c00 */
[----:B------:R-:W-:Y:S02]  /*4420*/  LOP3.LUT R10, R10, 0xff, RZ, 0xc0, !PT ;  /* 0x000000ff0a0a7812 */ /* 0x000fe400078ec0ff */
        /* <DEDUP_REMOVED lines=29> */
[----:B--2---:R-:W-:Y:S01]  /*4600*/  IMAD.WIDE R28, R29, 0x4, R50 ;  /* 0x000000041d1c7825 */ /* 0x004fe200078e0232 */
[----:B-1-34-:R-:W-:Y:S06]  /*4610*/  BRA.U !UP1, `(.L_x_4304) ;  /* 0x0000000509687547 */ /* 0x01afec000b800000 */
[----:B------:R-:W1:Y:S01]  /*4620*/  LDS.64 R8, [UR10+0x20] ;  /* 0x0000200aff087984 */ /* 0x000e620008000a00 */
[----:B------:R-:W-:Y:S02]  /*4630*/  HADD2.F32 R51, -RZ, R22.H0_H0 ;  /* 0x20000016ff337230 */ /* 0x000fe40000004100 */
[----:B0-----:R-:W-:Y:S01]  /*4640*/  HADD2.F32 R50, -RZ, R27.H0_H0 ;  /* 0x2000001bff327230 */ /* 0x001fe20000004100 */
[----:B------:R-:W0:Y:S01]  /*4650*/  LDS.64 R10, [UR10+0x28] ;  /* 0x0000280aff0a7984 */ /* 0x000e220008000a00 */
[----:B------:R-:W-:Y:S02]  /*4660*/  HADD2.F32 R55, -RZ, R32.H0_H0 ;  /* 0x20000020ff377230 */ /* 0x000fe40000004100 */
[----:B------:R-:W-:Y:S02]  /*4670*/  HADD2.F32 R56, -RZ, R25.H0_H0 ;  /* 0x20000019ff387230 */ /* 0x000fe40000004100 */
[--C-:B-1----:R-:W-:Y:S02]  /*4680*/  HADD2.F32 R6, -RZ, R8.reuse.H0_H0 ;  /* 0x20000008ff067230 */ /* 0x102fe40000004100 */
[----:B------:R-:W-:-:S02]  /*4690*/  HADD2.F32 R45, -RZ, R8.H1_H1 ;  /* 0x30000008ff2d7230 */ /* 0x000fc40000004100 */
[----:B------:R-:W-:Y:S02]  /*46a0*/  HADD2.F32 R8, -RZ, R30.H0_H0 ;  /* 0x2000001eff087230 */ /* 0x000fe40000004100 */
        /* <DEDUP_REMOVED lines=81> */
.L_x_4304:
[----:B------:R-:W-:Y:S05]  /*4bc0*/  BRA.U UP0, `(.L_x_4305) ;  /* 0x0000000500687547 */ /* 0x000fea000b800000 */
        /* <DEDUP_REMOVED lines=44> */
[----:B0-----:R-:W-:-:S02]  /*4e90*/  HADD2.F32 R9, -RZ, R10.H0_H0 ;  /* 0x2000000aff097230 */ /* 0x001fc40000004100 */
        /* <DEDUP_REMOVED lines=45> */
.L_x_4305:
[----:B------:R-:W2:Y:S01]  /*5170*/  LDG.E.128.CONSTANT R8, desc[UR14][R28.64] ;  /* 0x0000000e1c087981 */ /* 0x000ea2000c1e9d00 */
[----:B------:R-:W-:-:S05]  /*5180*/  MOV R53, UR17 ;  /* 0x0000001100357c02 */ /* 0x000fca0008000f00 */
[----:B------:R-:W-:-:S05]  /*5190*/  IMAD.WIDE R52, R53, 0x4, R28 ;  /* 0x0000000435347825 */ /* 0x000fca00078e021c */
[----:B0-----:R-:W3:Y:S01]  /*51a0*/  LDG.E.128.CONSTANT R12, desc[UR14][R52.64] ;  /* 0x0000000e340c7981 */ /* 0x001ee2000c1e9d00 */
[----:B------:R-:W-:Y:S01]  /*51b0*/  UIADD3 UR4, UPT, UPT, UR10, 0x40, URZ ;  /* 0x000000400a047890 */ /* 0x000fe2000fffe0ff */
        /* <DEDUP_REMOVED lines=23> */
[----:B------:R-:W-:Y:S01]  /*5330*/  IADD3 R9, PT, PT, R9, -0x80, RZ ;  /* 0xffffff8009097810 */ /* 0x000fe20007ffe0ff */
[----:B------:R3:W0:Y:S01]  /*5340*/  I2F.F16 R27, R8 ;  /* 0x00000008001b7306 */ /* 0x0006220000200c00 */
[----:B----4-:R-:W-:Y:S02]  /*5350*/  LOP3.LUT R6, R29, 0xff, RZ, 0xc0, !PT ;  /* 0x000000ff1d067812 */ /* 0x010fe400078ec0ff */
[----:B------:R-:W-:Y:S02]  /*5360*/  SHF.R.U32.HI R10, RZ, 0x10, R10 ;  /* 0x00000010ff0a7819 */ /* 0x000fe4000001160a */
        /* <DEDUP_REMOVED lines=11> */
[----:B------:R-:W-:Y:S01]  /*5420*/  LOP3.LUT R10, R10, 0xff, RZ, 0xc0, !PT ;  /* 0x000000ff0a0a7812 */ /* 0x000fe200078ec0ff */
[----:B------:R-:W0:Y:S01]  /*5430*/  I2F.F16 R30, R30 ;  /* 0x0000001e001e7306 */ /* 0x000e220000200c00 */
[----:B------:R-:W-:Y:S02]  /*5440*/  IADD3 R34, PT, PT, R8, -0x80, RZ ;  /* 0xffffff8008227810 */ /* 0x000fe40007ffe0ff */
[----:B----4-:R-:W-:Y:S02]  /*5450*/  LOP3.LUT R9, R15, 0xff, RZ, 0xc0, !PT ;  /* 0x000000ff0f097812 */ /* 0x010fe400078ec0ff */
[----:B------:R-:W-:-:S02]  /*5460*/  SHF.R.U32.HI R8, RZ, 0x8, R12 ;  /* 0x00000008ff087819 */ /* 0x000fc4000001160c */
[----:B------:R-:W-:Y:S01]  /*5470*/  IADD3 R20, PT, PT, R16, -0x80, RZ ;  /* 0xffffff8010147810 */ /* 0x000fe20007ffe0ff */
[----:B------:R4:W0:Y:S01]  /*5480*/  I2F.F16 R36, R6 ;  /* 0x0000000600247306 */ /* 0x0008220000200c00 */
[----:B------:R-:W-:Y:S02]  /*5490*/  IADD3 R7, PT, PT, R7, -0x80, RZ ;  /* 0xffffff8007077810 */ /* 0x000fe40007ffe0ff */
[----:B------:R-:W-:Y:S02]  /*54a0*/  LOP3.LUT R16, R11, 0xff, RZ, 0xc0, !PT ;  /* 0x000000ff0b107812 */ /* 0x000fe400078ec0ff */
[----:B------:R-:W-:Y:S02]  /*54b0*/  IADD3 R10, PT, PT, R10, -0x80, RZ ;  /* 0xffffff800a0a7810 */ /* 0x000fe40007ffe0ff */
[----:B------:R-:W-:Y:S01]  /*54c0*/  IADD3 R9, PT, PT, R9, -0x80, RZ ;  /* 0xffffff8009097810 */ /* 0x000fe20007ffe0ff */
[----:B------:R5:W0:Y:S01]  /*54d0*/  I2F.F16 R21, R7 ;  /* 0x0000000700157306 */ /* 0x000a220000200c00 */
[----:B----4-:R-:W-:-:S02]  /*54e0*/  SHF.R.U32.HI R6, RZ, 0x8, R13 ;  /* 0x00000008ff067819 */ /* 0x010fc4000001160d */
[----:B------:R-:W-:Y:S02]  /*54f0*/  LOP3.LUT R8, R8, 0xff, RZ, 0xc0, !PT ;  /* 0x000000ff08087812 */ /* 0x000fe400078ec0ff */
[----:B------:R-:W-:Y:S02]  /*5500*/  LOP3.LUT R6, R6, 0xff, RZ, 0xc0, !PT ;  /* 0x000000ff06067812 */ /* 0x000fe400078ec0ff */
[----:B------:R-:W-:Y:S01]  /*5510*/  LEA.HI R18, R12, 0xffffff80, RZ, 0x8 ;  /* 0xffffff800c127811 */ /* 0x000fe200078f40ff */
[----:B------:R-:W4:Y:S01]  /*5520*/  I2F.F16 R31, R10 ;  /* 0x0000000a001f7306 */ /* 0x000f220000200c00 */
[----:B------:R-:W-:Y:S02]  /*5530*/  LEA.HI R17, R13, 0xffffff80, RZ, 0x8 ;  /* 0xffffff800d117811 */ /* 0x000fe400078f40ff */
[----:B------:R-:W-:Y:S02]  /*5540*/  IADD3 R19, PT, PT, R16, -0x80, RZ ;  /* 0xffffff8010137810 */ /* 0x000fe40007ffe0ff */
[----:B------:R-:W-:-:S02]  /*5550*/  SHF.R.U32.HI R12, RZ, 0x10, R12 ;  /* 0x00000010ff0c7819 */ /* 0x000fc4000001160c */
[----:B------:R-:W-:Y:S01]  /*5560*/  SHF.R.U32.HI R13, RZ, 0x10, R13 ;  /* 0x00000010ff0d7819 */ /* 0x000fe2000001160d */
[----:B------:R1:W0:Y:S01]  /*5570*/  I2F.F16 R33, R9 ;  /* 0x0000000900217306 */ /* 0x0002220000200c00 */
[----:B------:R-:W-:Y:S02]  /*5580*/  LEA.HI R16, R14, 0xffffff80, RZ, 0x8 ;  /* 0xffffff800e107811 */ /* 0x000fe400078f40ff */
[----:B-----5:R-:W-:Y:S02]  /*5590*/  LEA.HI R7, R15, 0xffffff80, RZ, 0x8 ;  /* 0xffffff800f077811 */ /* 0x020fe400078f40ff */
[----:B------:R-:W-:Y:S02]  /*55a0*/  IADD3 R8, PT, PT, R8, -0x80, RZ ;  /* 0xffffff8008087810 */ /* 0x000fe40007ffe0ff */
[----:B------:R-:W-:Y:S01]  /*55b0*/  IADD3 R6, PT, PT, R6, -0x80, RZ ;  /* 0xffffff8006067810 */ /* 0x000fe20007ffe0ff */
[----:B------:R-:W0:Y:S01]  /*55c0*/  I2F.F16 R20, R20 ;  /* 0x0000001400147306 */ /* 0x000e220000200c00 */
[----:B-1----:R-:W-:-:S02]  /*55d0*/  SHF.R.U32.HI R9, RZ, 0x8, R14 ;  /* 0x00000008ff097819 */ /* 0x002fc4000001160e */
[--C-:B------:R-:W-:Y:S02]  /*55e0*/  SHF.R.U32.HI R10, RZ, 0x8, R15.reuse ;  /* 0x00000008ff0a7819 */ /* 0x100fe4000001160f */
[----:B------:R-:W-:Y:S02]  /*55f0*/  SHF.R.U32.HI R14, RZ, 0x10, R14 ;  /* 0x00000010ff0e7819 */ /* 0x000fe4000001160e */
[----:B------:R-:W-:Y:S01]  /*5600*/  SHF.R.U32.HI R15, RZ, 0x10, R15 ;  /* 0x00000010ff0f7819 */ /* 0x000fe2000001160f */
[----:B------:R1:W0:Y:S01]  /*5610*/  I2F.F16 R39, R8 ;  /* 0x0000000800277306 */ /* 0x0002220000200c00 */
[----:B------:R-:W-:Y:S02]  /*5620*/  LOP3.LUT R12, R12, 0xff, RZ, 0xc0, !PT ;  /* 0x000000ff0c0c7812 */ /* 0x000fe400078ec0ff */
[----:B------:R-:W-:Y:S02]  /*5630*/  LOP3.LUT R13, R13, 0xff, RZ, 0xc0, !PT ;  /* 0x000000ff0d0d7812 */ /* 0x000fe400078ec0ff */
[----:B------:R-:W-:-:S02]  /*5640*/  LOP3.LUT R9, R9, 0xff, RZ, 0xc0, !PT ;  /* 0x000000ff09097812 */ /* 0x000fc400078ec0ff */
[----:B------:R-:W-:Y:S01]  /*5650*/  LOP3.LUT R10, R10, 0xff, RZ, 0xc0, !PT ;  /* 0x000000ff0a0a7812 */ /* 0x000fe200078ec0ff */
[----:B------:R5:W0:Y:S01]  /*5660*/  I2F.F16 R40, R6 ;  /* 0x0000000600287306 */ /* 0x000a220000200c00 */
[----:B-1----:R-:W-:Y:S02]  /*5670*/  LOP3.LUT R8, R14, 0xff, RZ, 0xc0, !PT ;  /* 0x000000ff0e087812 */ /* 0x002fe400078ec0ff */
[----:B------:R-:W-:Y:S02]  /*5680*/  LEA.HI R23, R11, 0xffffff80, RZ, 0x8 ;  /* 0xffffff800b177811 */ /* 0x000fe400078f40ff */
[----:B------:R-:W-:Y:S02]  /*5690*/  SHF.R.U32.HI R11, RZ, 0x10, R11 ;  /* 0x00000010ff0b7819 */ /* 0x000fe4000001160b */
[----:B------:R-:W-:Y:S01]  /*56a0*/  IADD3 R12, PT, PT, R12, -0x80, RZ ;  /* 0xffffff800c0c7810 */ /* 0x000fe20007ffe0ff */
[----:B------:R-:W1:Y:S01]  /*56b0*/  I2F.F16 R19, R19 ;  /* 0x0000001300137306 */ /* 0x000e620000200c00 */
[----:B-----5:R-:W-:-:S02]  /*56c0*/  LOP3.LUT R6, R15, 0xff, RZ, 0xc0, !PT ;  /* 0x000000ff0f067812 */ /* 0x020fc400078ec0ff */
        /* <DEDUP_REMOVED lines=116> */
.L_x_4306:
[----:B------:R-:W-:Y:S01]  /*5e10*/  UMOV UR6, UR8 ;  /* 0x0000000800067c82 */ /* 0x000fe20008000000 */
        /* <DEDUP_REMOVED lines=91> */
.L_x_4299:
        /* <DEDUP_REMOVED lines=8> */
[----:B------:R-:W-:Y:S02]  /*6450*/  USEL UR7, UR7, UR19, UP0 ;  /* 0x0000001307077287 */ /* 0x000fe40008000000 */
[----:B------:R-:W-:-:S10]  /*6460*/  UIADD3 UR4, UPT, UPT, UR4, 0x40, URZ ;  /* 0x0000004004047890 */ /* 0x000fd4000fffe0ff */
[----:B------:R-:W-:Y:S01]  /*6470*/  VOTEU.ANY UP0, P0 ;  /* 0x0000000000ff7886 */ /* 0x000fe20000000100 */
[----:B------:R-:W-:-:S11]  /*6480*/  UISETP.EQ.OR UP0, UPT, UR5, 0x1, !UP0 ;  /* 0x000000010500788c */ /* 0x000fd6000c702670 */
.L_x_4312:
[----:B0-----:R-:W-:Y:S01]  /*6490*/  MOV R17, UR17 ;  /* 0x0000001100117c02 */ /* 0x001fe20008000f00 */
[----:B------:R-:W2:Y:S01]  /*64a0*/  LDG.E.128.CONSTANT R8, desc[UR14][R52.64] ;  /* 0x0000000e34087981 */ /* 0x000ea2000c1e9d00 */
[----:B------:R-:W-:-:S03]  /*64b0*/  MOV R21, UR17 ;  /* 0x0000001100157c02 */ /* 0x000fc60008000f00 */
[----:B------:R-:W-:-:S04]  /*64c0*/  IMAD.WIDE R16, R17, 0x4, R52 ;  /* 0x0000000411107825 */ /* 0x000fc800078e0234 */
[----:B------:R-:W-:Y:S02]  /*64d0*/  IMAD.WIDE R20, R21, 0x4, R16 ;  /* 0x0000000415147825 */ /* 0x000fe400078e0210 */
[----:B------:R-:W3:Y:S04]  /*64e0*/  LDG.E.128.CONSTANT R16, desc[UR14][R16.64] ;  /* 0x0000000e10107981 */ /* 0x000ee8000c1e9d00 */
[----:B-----5:R0:W4:Y:S01]  /*64f0*/  LDG.E.128.CONSTANT R12, desc[UR14][R20.64] ;  /* 0x0000000e140c7981 */ /* 0x020122000c1e9d00 */
[----:B------:R-:W-:-:S05]  /*6500*/  MOV R51, UR17 ;  /* 0x0000001100337c02 */ /* 0x000fca0008000f00 */
[----:B------:R-:W-:Y:S01]  /*6510*/  IMAD.WIDE R50, R51, 0x4, R20 ;  /* 0x0000000433327825 */ /* 0x000fe200078e0214 */
[----:B------:R-:W-:Y:S01]  /*6520*/  UISETP.NE.AND UP1, UPT, UR20, URZ, UPT ;  /* 0x000000ff1400728c */ /* 0x000fe2000bf25270 */
[----:B--2---:R-:W-:Y:S02]  /*6530*/  SHF.R.U32.HI R22, RZ, 0xc, R8 ;  /* 0x0000000cff167819 */ /* 0x004fe40000011608 */
[----:B0-----:R-:W-:Y:S02]  /*6540*/  SHF.R.U32.HI R20, RZ, 0xc, R10 ;  /* 0x0000000cff147819 */ /* 0x001fe4000001160a */
[----:B------:R-:W-:Y:S02]  /*6550*/  SHF.R.U32.HI R27, RZ, 0xc, R9 ;  /* 0x0000000cff1b7819 */ /* 0x000fe40000011609 */
[----:B------:R-:W-:Y:S02]  /*6560*/  LOP3.LUT R22, R22, 0xf000f, RZ, 0xc0, !PT ;  /* 0x000f000f16167812 */ /* 0x000fe400078ec0ff */
[----:B------:R-:W-:-:S02]  /*6570*/  LOP3.LUT R20, R20, 0xf000f, RZ, 0xc0, !PT ;  /* 0x000f000f14147812 */ /* 0x000fc400078ec0ff */
[----:B------:R-:W-:Y:S02]  /*6580*/  LOP3.LUT R7, R8, 0x3f003f, RZ, 0xc0, !PT ;  /* 0x003f003f08077812 */ /* 0x000fe400078ec0ff */
[----:B------:R-:W-:Y:S02]  /*6590*/  SHF.R.U32.HI R6, RZ, 0x6, R8 ;  /* 0x00000006ff067819 */ /* 0x000fe40000011608 */
[----:B----4-:R-:W-:Y:S02]  /*65a0*/  SHF.R.U32.HI R31, RZ, 0x8, R12 ;  /* 0x00000008ff1f7819 */ /* 0x010fe4000001160c */
[----:B------:R-:W-:Y:S02]  /*65b0*/  SHF.R.U32.HI R35, RZ, 0x8, R14 ;  /* 0x00000008ff237819 */ /* 0x000fe4000001160e */
[----:B------:R-:W-:Y:S02]  /*65c0*/  LOP3.LUT R44, R9, 0x3f003f, RZ, 0xc0, !PT ;  /* 0x003f003f092c7812 */ /* 0x000fe400078ec0ff */
[----:B------:R-:W-:-:S02]  /*65d0*/  SHF.R.U32.HI R8, RZ, 0x6, R9 ;  /* 0x00000006ff087819 */ /* 0x000fc40000011609 */
[----:B------:R-:W-:Y:S02]  /*65e0*/  LOP3.LUT R23, R12, 0x3f003f, RZ, 0xc0, !PT ;  /* 0x003f003f0c177812 */ /* 0x000fe400078ec0ff */
[--C-:B------:R-:W-:Y:S02]  /*65f0*/  SHF.R.U32.HI R32, RZ, 0x6, R12.reuse ;  /* 0x00000006ff207819 */ /* 0x100fe4000001160c */
[----:B------:R-:W-:Y:S02]  /*6600*/  SHF.R.U32.HI R39, RZ, 0xa, R12 ;  /* 0x0000000aff277819 */ /* 0x000fe4000001160c */
[----:B------:R-:W-:Y:S02]  /*6610*/  LOP3.LUT R45, R10, 0x3f003f, RZ, 0xc0, !PT ;  /* 0x003f003f0a2d7812 */ /* 0x000fe400078ec0ff */
[----:B------:R-:W-:Y:S02]  /*6620*/  SHF.R.U32.HI R9, RZ, 0x6, R10 ;  /* 0x00000006ff097819 */ /* 0x000fe4000001160a */
[----:B------:R-:W-:-:S02]  /*6630*/  LOP3.LUT R12, R27, 0xf000f, RZ, 0xc0, !PT ;  /* 0x000f000f1b0c7812 */ /* 0x000fc400078ec0ff */
[----:B------:R-:W-:Y:S02]  /*6640*/  LOP3.LUT R31, R22, 0x300030, R31, 0xf8, !PT ;  /* 0x00300030161f7812 */ /* 0x000fe400078ef81f */
[----:B------:R-:W-:Y:S02]  /*6650*/  LOP3.LUT R35, R20, 0x300030, R35, 0xf8, !PT ;  /* 0x0030003014237812 */ /* 0x000fe400078ef823 */
[----:B------:R-:W-:Y:S02]  /*6660*/  LOP3.LUT R52, R11, 0x3f003f, RZ, 0xc0, !PT ;  /* 0x003f003f0b347812 */ /* 0x000fe400078ec0ff */
[----:B------:R-:W-:Y:S02]  /*6670*/  SHF.R.U32.HI R10, RZ, 0x6, R11 ;  /* 0x00000006ff0a7819 */ /* 0x000fe4000001160b */
        /* <DEDUP_REMOVED lines=30> */
[----:B------:R-:W-:Y:S02]  /*6860*/  LOP3.LUT R33, R12, 0x300030, R33, 0xf8, !PT ;  /* 0x003000300c217812 */ /* 0x000fe400078ef821 */
        /* <DEDUP_REMOVED lines=125> */
.L_x_4308:
[----:B------:R-:W-:Y:S05]  /*7040*/  BRA.U UP0, `(.L_x_4309) ;  /* 0x0000000100b07547 */ /* 0x000fea000b800000 */
        /* <DEDUP_REMOVED lines=44> */
.L_x_4309:
[----:B------:R-:W-:Y:S01]  /*7310*/  MOV R17, UR17 ;  /* 0x0000001100117c02 */ /* 0x000fe20008000f00 */
[----:B------:R-:W2:Y:S01]  /*7320*/  LDG.E.128.CONSTANT R8, desc[UR14][R50.64] ;  /* 0x0000000e32087981 */ /* 0x000ea2000c1e9d00 */
[----:B------:R-:W-:-:S03]  /*7330*/  MOV R53, UR17 ;  /* 0x0000001100357c02 */ /* 0x000fc60008000f00 */
        /* <DEDUP_REMOVED lines=8> */
[----:B------:R-:W-:Y:S02]  /*73c0*/  SHF.R.U32.HI R7, RZ, 0x6, R8 ;  /* 0x00000006ff077819 */ /* 0x000fe40000011608 */
[--C-:B------:R-:W-:Y:S02]  /*73d0*/  SHF.R.U32.HI R24, RZ, 0xc, R9.reuse ;  /* 0x0000000cff187819 */ /* 0x100fe40000011609 */
[----:B------:R-:W-:Y:S02]  /*73e0*/  LOP3.LUT R21, R9, 0x3f003f, RZ, 0xc0, !PT ;  /* 0x003f003f09157812 */ /* 0x000fe400078ec0ff */
[----:B------:R-:W-:Y:S02]  /*73f0*/  SHF.R.U32.HI R8, RZ, 0x6, R9 ;  /* 0x00000006ff087819 */ /* 0x000fe40000011609 */
[----:B----4-:R-:W-:-:S02]  /*7400*/  SHF.R.U32.HI R34, RZ, 0x8, R12 ;  /* 0x00000008ff227819 */ /* 0x010fc4000001160c */
        /* <DEDUP_REMOVED lines=10> */
[----:B------:R-:W-:Y:S02]  /*74b0*/  SHF.R.U32.HI R10, RZ, 0x6, R11 ;  /* 0x00000006ff0a7819 */ /* 0x000fe4000001160b */
[----:B------:R-:W-:-:S02]  /*74c0*/  LOP3.LUT R26, R12, 0x3f003f, RZ, 0xc0, !PT ;  /* 0x003f003f0c1a7812 */ /* 0x000fc400078ec0ff */
[--C-:B------:R-:W-:Y:S02]  /*74d0*/  SHF.R.U32.HI R35, RZ, 0x6, R12.reuse ;  /* 0x00000006ff237819 */ /* 0x100fe4000001160c */
[----:B------:R-:W-:Y:S02]  /*74e0*/  SHF.R.U32.HI R42, RZ, 0xa, R12 ;  /* 0x0000000aff2a7819 */ /* 0x000fe4000001160c */
[----:B------:R-:W-:Y:S02]  /*74f0*/  LOP3.LUT R13, R30, 0xf000f, RZ, 0xc0, !PT ;  /* 0x000f000f1e0d7812 */ /* 0x000fe400078ec0ff */
[----:B------:R-:W-:Y:S02]  /*7500*/  LOP3.LUT R11, R24, 0xf000f, RZ, 0xc0, !PT ;  /* 0x000f000f180b7812 */ /* 0x000fe400078ec0ff */
[----:B---3--:R-:W-:Y:S02]  /*7510*/  LOP3.LUT R12, R16, 0x3f003f, RZ, 0xc0, !PT ;  /* 0x003f003f100c7812 */ /* 0x008fe400078ec0ff */
[----:B------:R-:W-:-:S02]  /*7520*/  SHF.R.U32.HI R30, RZ, 0x6, R16 ;  /* 0x00000006ff1e7819 */ /* 0x000fc40000011610 */
[----:B------:R-:W-:Y:S02]  /*7530*/  LOP3.LUT R34, R23, 0x300030, R34, 0xf8, !PT ;  /* 0x0030003017227812 */ /* 0x000fe400078ef822 */
[----:B------:R-:W-:Y:S02]  /*7540*/  SHF.R.U32.HI R16, RZ, 0xc, R16 ;  /* 0x0000000cff107819 */ /* 0x000fe40000011610 */
[----:B------:R-:W-:Y:S02]  /*7550*/  SHF.R.U32.HI R40, RZ, 0x8, R15 ;  /* 0x00000008ff287819 */ /* 0x000fe4000001160f */
[----:B------:R-:W-:Y:S02]  /*7560*/  LOP3.LUT R38, R25, 0x300030, R38, 0xf8, !PT ;  /* 0x0030003019267812 */ /* 0x000fe400078ef826 */
        /* <DEDUP_REMOVED lines=8> */
[----:B------:R-:W-:Y:S02]  /*75f0*/  LOP3.LUT R36, R11, 0x300030, R36, 0xf8, !PT ;  /* 0x003000300b247812 */ /* 0x000fe400078ef824 */
[----:B------:R-:W-:Y:S02]  /*7600*/  SHF.R.U32.HI R19, RZ, 0xc, R19 ;  /* 0x0000000cff137819 */ /* 0x000fe40000011613 */
[----:B------:R-:W-:Y:S02]  /*7610*/  LOP3.LUT R11, R16, 0xf000f, RZ, 0xc0, !PT ;  /* 0x000f000f100b7812 */ /* 0x000fe400078ec0ff */
[----:B------:R-:W-:Y:S02]  /*7620*/  LOP3.LUT R28, R14, 0x3f003f, RZ, 0xc0, !PT ;  /* 0x003f003f0e1c7812 */ /* 0x000fe400078ec0ff */
[--C-:B------:R-:W-:Y:S02]  /*7630*/  SHF.R.U32.HI R39, RZ, 0x6, R14.reuse ;  /* 0x00000006ff277819 */ /* 0x100fe4000001160e */
[----:B------:R-:W-:-:S02]  /*7640*/  SHF.R.U32.HI R44, RZ, 0xa, R14 ;  /* 0x0000000aff2c7819 */ /* 0x000fc4000001160e */
[----:B------:R-:W-:Y:S02]  /*7650*/  LOP3.LUT R40, R13, 0x300030, R40, 0xf8, !PT ;  /* 0x003000300d287812 */ /* 0x000fe400078ef828 */
[----:B------:R-:W-:Y:S02]  /*7660*/  LOP3.LUT R14, R17, 0xf000f, RZ, 0xc0, !PT ;  /* 0x000f000f110e7812 */ /* 0x000fe400078ec0ff */
[----:B------:R-:W-:Y:S02]  /*7670*/  LOP3.LUT R13, R18, 0xf000f, RZ, 0xc0, !PT ;  /* 0x000f000f120d7812 */ /* 0x000fe400078ec0ff */
[--C-:B------:R-:W-:Y:S02]  /*7680*/  SHF.R.U32.HI R41, RZ, 0x6, R15.reuse ;  /* 0x00000006ff297819 */ /* 0x100fe4000001160f */
[----:B------:R-:W-:Y:S02]  /*7690*/  SHF.R.U32.HI R45, RZ, 0xa, R15 ;  /* 0x0000000aff2d7819 */ /* 0x000fe4000001160f */
[----:B------:R-:W-:-:S02]  /*76a0*/  LOP3.LUT R16, R19, 0xf000f, RZ, 0xc0, !PT ;  /* 0x000f000f13107812 */ /* 0x000fc400078ec0ff */
[----:B------:R-:W-:Y:S02]  /*76b0*/  LOP3.LUT R42, R11, 0x300030, R42, 0xf8, !PT ;  /* 0x003000300b2a7812 */ /* 0x000fe400078ef82a */
[----:B------:R-:W-:Y:S02]  /*76c0*/  LOP3.LUT R11, R7, 0x3f003f, RZ, 0xc0, !PT ;  /* 0x003f003f070b7812 */ /* 0x000fe400078ec0ff */
[----:B------:R-:W-:Y:S02]  /*76d0*/  LOP3.LUT R43, R14, 0x300030, R43, 0xf8, !PT ;  /* 0x003000300e2b7812 */ /* 0x000fe400078ef82b */
[----:B------:R-:W-:Y:S02]  /*76e0*/  LOP3.LUT R44, R13, 0x300030, R44, 0xf8, !PT ;  /* 0x003000300d2c7812 */ /* 0x000fe400078ef82c */
        /* <DEDUP_REMOVED lines=122> */
.L_x_4310:
        /* <DEDUP_REMOVED lines=45> */
.L_x_4311:
[----:B------:R-:W-:Y:S01]  /*8160*/  UIADD3 UR6, UPT, UPT, UR6, 0x20, URZ ;  /* 0x0000002006067890 */ /* 0x000fe2000fffe0ff */
[----:B------:R-:W-:Y:S01]  /*8170*/  MOV R7, UR17 ;  /* 0x0000001100077c02 */ /* 0x000fe20008000f00 */
[----:B------:R-:W-:Y:S02]  /*8180*/  UIADD3 UR4, UPT, UPT, UR4, 0x40, URZ ;  /* 0x0000004004047890 */ /* 0x000fe4000fffe0ff */
[----:B------:R-:W-:Y:S02]  /*8190*/  UISETP.GE.AND UP1, UPT, UR6, UR7, UPT ;  /* 0x000000070600728c */ /* 0x000fe4000bf26270 */
[----:B------:R-:W-:-:S07]  /*81a0*/  IMAD.WIDE R52, R7, 0x4, R52 ;  /* 0x0000000407347825 */ /* 0x000fce00078e0234 */
[----:B------:R-:W-:Y:S05]  /*81b0*/  BRA.U !UP1, `(.L_x_4312) ;  /* 0xffffffe109b47547 */ /* 0x000fea000b83ffff */
.L_x_4307:
[----:B------:R-:W0:Y:S01]  /*81c0*/  S2R R0, SR_CTAID.X ;  /* 0x0000000000007919 */ /* 0x000e220000002500 */
[----:B------:R-:W1:Y:S01]  /*81d0*/  S2UR UR4, SR_CTAID.Y ;  /* 0x00000000000479c3 */ /* 0x000e620000002600 */
[----:B------:R-:W-:Y:S01]  /*81e0*/  HMUL2 R9, R5, UR20.H0_H0 ;  /* 0x2000001405097c32 */ /* 0x000fe20008000000 */
[----:B------:R-:W0:Y:S06]  /*81f0*/  S2R R7, SR_TID.X ;  /* 0x0000000000077919 */ /* 0x000e2c0000002100 */
[----:B------:R-:W2:Y:S01]  /*8200*/  LDC.64 R2, c[0x0][0x3a0] ;  /* 0x0000e800ff027b82 */ /* 0x000ea20000000a00 */
[----:B-1----:R-:W-:Y:S01]  /*8210*/  UIMAD UR4, UR4, UR17, URZ ;  /* 0x00000011040472a4 */ /* 0x002fe2000f8e02ff */
[----:B0-----:R-:W-:-:S05]  /*8220*/  LEA R0, R0, R7, 0x5 ;  /* 0x0000000700007211 */ /* 0x001fca00078e28ff */
[----:B------:R-:W-:-:S04]  /*8230*/  LEA R0, R0, UR4, 0x1 ;  /* 0x0000000400007c11 */ /* 0x000fc8000f8e08ff */
[----:B------:R-:W-:-:S05]  /*8240*/  SHF.L.U32 R7, R0, 0x1, RZ ;  /* 0x0000000100077819 */ /* 0x000fca00000006ff */
[----:B--2---:R-:W-:-:S05]  /*8250*/  IMAD.WIDE R4, R7, 0x2, R2 ;  /* 0x0000000207047825 */ /* 0x004fca00078e0202 */
        /* <DEDUP_REMOVED lines=9> */
.L_x_4316:
[----:B------:R-:W0:Y:S02]  /*82f0*/  LDS R2, [R0] ;  /* 0x0000000000027984 */ /* 0x000e240000000800 */
[----:B0-----:R-:W-:-:S05]  /*8300*/  HADD2 R3, R2, R9 ;  /* 0x0000000902037230 */ /* 0x001fca0000000000 */
[----:B------:R-:W0:Y:S02]  /*8310*/  ATOMS.CAST.SPIN P0, [R0], R2, R3 ;  /* 0x000000020000758d */ /* 0x000e240001800003 */
[----:B0-----:R-:W-:Y:S05]  /*8320*/  @!P0 BRA `(.L_x_4316) ;  /* 0xfffffffc00f08947 */ /* 0x001fea000383ffff */
[----:B------:R-:W-:Y:S05]  /*8330*/  BRA `(.L_x_4314) ;  /* 0x00000000000c7947 */ /* 0x000fea0003800000 */
.L_x_4315:
[----:B------:R-:W2:Y:S02]  /*8340*/  LD.E R0, desc[UR14][R4.64] ;  /* 0x0000000e04007980 */ /* 0x000ea4000c101900 */
[----:B--2---:R-:W-:-:S05]  /*8350*/  IADD3 R3, PT, PT, R9, R0, RZ ;  /* 0x0000000009037210 */ /* 0x004fca0007ffe0ff */
[----:B------:R0:W-:Y:S02]  /*8360*/  ST.E desc[UR14][R4.64], R3 ;  /* 0x0000000304007985 */ /* 0x0001e4000c10190e */
.L_x_4314:
[----:B------:R-:W-:Y:S05]  /*8370*/  BSYNC.RECONVERGENT B0 ;  /* 0x0000000000007941 */ /* 0x000fea0003800200 */
.L_x_4313:
[----:B------:R1:W-:Y:S01]  /*8380*/  ATOM.E.ADD.F16x2.RN.STRONG.GPU P0, RZ, desc[UR14][R4.64+0x4], R7 ;  /* 0x8000040704ff79a2 */ /* 0x0003e2000c10e10e */
[----:B------:R-:W-:Y:S04]  /*8390*/  BSSY.RECONVERGENT B0, `(.L_x_4317) ;  /* 0x000000e000007945 */ /* 0x000fe80003800200 */
[----:B-1----:R-:W-:Y:S05]  /*83a0*/  @P0 BRA `(.L_x_4318) ;  /* 0x0000000000300947 */ /* 0x002fea0003800000 */
[----:B------:R-:W1:Y:S02]  /*83b0*/  QSPC.E.S P0, RZ, [R4+0x4] ;  /* 0x0000040004ff73aa */ /* 0x000e640000000500 */
[----:B-1----:R-:W-:Y:S05]  /*83c0*/  @!P0 BRA `(.L_x_4319) ;  /* 0x00000000001c8947 */ /* 0x002fea0003800000 */
[----:B------:R-:W-:-:S04]  /*83d0*/  MOV R2, R4 ;  /* 0x0000000400027202 */ /* 0x000fc80000000f00 */
[----:B------:R-:W-:-:S07]  /*83e0*/  MOV R0, R2 ;  /* 0x0000000200007202 */ /* 0x000fce0000000f00 */
.L_x_4320:
[----:B------:R-:W0:Y:S02]  /*83f0*/  LDS R2, [R0+0x4] ;  /* 0x0000040000027984 */ /* 0x000e240000000800 */
[----:B0-----:R-:W-:-:S05]  /*8400*/  HFMA2 R3, R2, 1, 1, R7 ;  /* 0x3c003c0002037831 */ /* 0x001fca0000000007 */
[----:B------:R-:W0:Y:S02]  /*8410*/  ATOMS.CAST.SPIN P0, [R0+0x4], R2, R3 ;  /* 0x000004020000758d */ /* 0x000e240001800003 */
[----:B0-----:R-:W-:Y:S05]  /*8420*/  @!P0 BRA `(.L_x_4320) ;  /* 0xfffffffc00f08947 */ /* 0x001fea000383ffff */
[----:B------:R-:W-:Y:S05]  /*8430*/  BRA `(.L_x_4318) ;  /* 0x00000000000c7947 */ /* 0x000fea0003800000 */
.L_x_4319:
[----:B------:R-:W0:Y:S02]  /*8440*/  LD.E R0, desc[UR14][R4.64+0x4] ;  /* 0x0000040e04007980 */ /* 0x000e24000c101900 */
[----:B0-----:R-:W-:-:S05]  /*8450*/  IADD3 R3, PT, PT, R7, R0, RZ ;  /* 0x0000000007037210 */ /* 0x001fca0007ffe0ff */
[----:B------:R1:W-:Y:S02]  /*8460*/  ST.E desc[UR14][R4.64+0x4], R3 ;  /* 0x0000040304007985 */ /* 0x0003e4000c10190e */
.L_x_4318:
[----:B------:R-:W-:Y:S05]  /*8470*/  BSYNC.RECONVERGENT B0 ;  /* 0x0000000000007941 */ /* 0x000fea0003800200 */
.L_x_4317:
        /* <DEDUP_REMOVED lines=13> */
.L_x_4324:
[----:B------:R-:W0:Y:S02]  /*8550*/  LDS R2, [R0] ;  /* 0x0000000000027984 */ /* 0x000e240000000800 */
[----:B0-----:R-:W-:-:S05]  /*8560*/  HADD2 R3, R2, R47 ;  /* 0x0000002f02037230 */ /* 0x001fca0000000000 */
[----:B------:R-:W0:Y:S02]  /*8570*/  ATOMS.CAST.SPIN P0, [R0], R2, R3 ;  /* 0x000000020000758d */ /* 0x000e240001800003 */
[----:B0-----:R-:W-:Y:S05]  /*8580*/  @!P0 BRA `(.L_x_4324) ;  /* 0xfffffffc00f08947 */ /* 0x001fea000383ffff */
[----:B------:R-:W-:Y:S05]  /*8590*/  BRA `(.L_x_4322) ;  /* 0x00000000000c7947 */ /* 0x000fea0003800000 */
.L_x_4323:
[----:B------:R-:W2:Y:S02]  /*85a0*/  LD.E R0, desc[UR14][R4.64] ;  /* 0x0000000e04007980 */ /* 0x000ea4000c101900 */
[----:B--2---:R-:W-:-:S05]  /*85b0*/  IADD3 R3, PT, PT, R47, R0, RZ ;  /* 0x000000002f037210 */ /* 0x004fca0007ffe0ff */
[----:B------:R0:W-:Y:S02]  /*85c0*/  ST.E desc[UR14][R4.64], R3 ;  /* 0x0000000304007985 */ /* 0x0001e4000c10190e */
.L_x_4322:
[----:B------:R-:W-:Y:S05]  /*85d0*/  BSYNC.RECONVERGENT B0 ;  /* 0x0000000000007941 */ /* 0x000fea0003800200 */
.L_x_4321:
[----:B------:R1:W-:Y:S02]  /*85e0*/  ATOM.E.ADD.F16x2.RN.STRONG.GPU P0, RZ, desc[UR14][R4.64+0x4], R49 ;  /* 0x8000043104ff79a2 */ /* 0x0003e4000c10e10e */
[----:B-1----:R-:W-:Y:S05]  /*85f0*/  @P0 EXIT ;  /* 0x000000000000094d */ /* 0x002fea0003800000 */
[----:B------:R-:W1:Y:S02]  /*8600*/  QSPC.E.S P0, RZ, [R4+0x4] ;  /* 0x0000040004ff73aa */ /* 0x000e640000000500 */
[----:B-1----:R-:W-:Y:S05]  /*8610*/  @!P0 BRA `(.L_x_4325) ;  /* 0x00000000001c8947 */ /* 0x002fea0003800000 */
[----:B------:R-:W-:-:S04]  /*8620*/  MOV R2, R4 ;  /* 0x0000000400027202 */ /* 0x000fc80000000f00 */
[----:B------:R-:W-:-:S07]  /*8630*/  MOV R0, R2 ;  /* 0x0000000200007202 */ /* 0x000fce0000000f00 */
.L_x_4326:
[----:B------:R-:W0:Y:S02]  /*8640*/  LDS R2, [R0+0x4] ;  /* 0x0000040000027984 */ /* 0x000e240000000800 */
[----:B0-----:R-:W-:-:S05]  /*8650*/  HFMA2 R3, R2, 1, 1, R49 ;  /* 0x3c003c0002037831 */ /* 0x001fca0000000031 */
[----:B------:R-:W0:Y:S02]  /*8660*/  ATOMS.CAST.SPIN P0, [R0+0x4], R2, R3 ;  /* 0x000004020000758d */ /* 0x000e240001800003 */
[----:B0-----:R-:W-:Y:S05]  /*8670*/  @!P0 BRA `(.L_x_4326) ;  /* 0xfffffffc00f08947 */ /* 0x001fea000383ffff */
[----:B------:R-:W-:Y:S05]  /*8680*/  EXIT ;  /* 0x000000000000794d */ /* 0x000fea0003800000 */
.L_x_4325:
[----:B------:R-:W0:Y:S02]  /*8690*/  LD.E R0, desc[UR14][R4.64+0x4] ;  /* 0x0000040e04007980 */ /* 0x000e24000c101900 */
[----:B0-----:R-:W-:-:S05]  /*86a0*/  IADD3 R3, PT, PT, R49, R0, RZ ;  /* 0x0000000031037210 */ /* 0x001fca0007ffe0ff */
[----:B------:R-:W-:Y:S01]  /*86b0*/  ST.E desc[UR14][R4.64+0x4], R3 ;  /* 0x0000040304007985 */ /* 0x000fe2000c10190e */
[----:B------:R-:W-:Y:S05]  /*86c0*/  EXIT ;  /* 0x000000000000794d */ /* 0x000fea0003800000 */
.L_x_4327:
        /* <DEDUP_REMOVED lines=11> */
.L_x_5342:


//--------------------- .text._Z23gemm_half_q_half_kernelILi2ELi40ELb1ELb1ELi32EEvPK6__halfPKjS4_S2_PS0_iiiiPKtS7_iiiiiibS2_i --------------------------
	.section	.text._Z23gemm_half_q_half_kernelILi2ELi40ELb1ELb1ELi32EEvPK6__halfPKjS4_S2_PS0_iiiiPKtS7_iiiiiibS2_i,"ax",@progbits
	.align	128
        .global         _Z23gemm_half_q_half_kernelILi2ELi40ELb1ELb1ELi32EEvPK6__halfPKjS4_S2_PS0_iiiiPKtS7_iiiiiibS2_i
        .type           _Z23gemm_half_q_half_kernelILi2ELi40ELb1ELb1ELi32EEvPK6__halfPKjS4_S2_PS0_iiiiPKtS7_iiiiiibS2_i,@function
        .size           _Z23gemm_half_q_half_kernelILi2ELi40ELb1ELb1ELi32EEvPK6__halfPKjS4_S2_PS0_iiiiPKtS7_iiiiiibS2_i,(.L_x_5343 - _Z23gemm_half_q_half_kernelILi2ELi40ELb1ELb1ELi32EEvPK6__halfPKjS4_S2_PS0_iiiiPKtS7_iiiiiibS2_i)
        .other          _Z23gemm_half_q_half_kernelILi2ELi40ELb1ELb1ELi32EEvPK6__halfPKjS4_S2_PS0_iiiiPKtS7_iiiiiibS2_i,@"STO_CUDA_ENTRY STV_DEFAULT"
_Z23gemm_half_q_half_kernelILi2ELi40ELb1ELb1ELi32EEvPK6__halfPKjS4_S2_PS0_iiiiPKtS7_iiiiiibS2_i:
.text._Z23gemm_half_q_half_kernelILi2ELi40ELb1ELb1ELi32EEvPK6__halfPKjS4_S2_PS0_iiiiPKtS7_iiiiiibS2_i:
[----:B------:R-:W-:Y:S08]  /*0000*/  LDC R1, c[0x0][0x37c] ;  /* 0x0000df00ff017b82 */ /* 0x000ff00000000800 */
[----:B------:R-:W0:Y:S01]  /*0010*/  S2UR UR16, SR_CTAID.Y ;  /* 0x00000000001079c3 */ /* 0x000e220000002600 */
[----:B------:R-:W1:Y:S01]  /*0020*/  LDCU UR5, c[0x0][0x3a8] ;  /* 0x00007500ff0577ac */ /* 0x000e620008000800 */
[----:B0-----:R-:W-:-:S04]  /*0030*/  USHF.L.U32 UR21, UR16, 0x1, URZ ;  /* 0x0000000110157899 */ /* 0x001fc800080006ff */
[----:B-1----:R-:W-:-:S04]  /*0040*/  UIADD3 UR5, UPT, UPT, -UR21, UR5, URZ ;  /* 0x0000000515057290 */ /* 0x002fc8000fffe1ff */
        /* <DEDUP_REMOVED lines=22> */
[----:B------:R-:W2:Y:S01]  /*01b0*/  LDCU UR9, c[0x0][0x3b0] ;  /* 0x00007600ff0977ac */ /* 0x000ea20008000800 */
[----:B------:R-:W-:Y:S01]  /*01c0*/  PRMT R49, RZ, 0x7610, R49 ;  /* 0x00007610ff317816 */ /* 0x000fe20000000031 */
[----:B------:R-:W-:Y:S01]  /*01d0*/  BSSY.RECONVERGENT B0, `(.L_x_4328) ;  /* 0x00000c3000007945 */ /* 0x000fe20003800200 */
[----:B------:R-:W-:Y:S01]  /*01e0*/  @P1 MOV R3, UR11 ;  /* 0x0000000b00031c02 */ /* 0x000fe20008000f00 */
[----:B------:R-:W-:Y:S02]  /*01f0*/  UMOV UR10, 0x2 ;  /* 0x00000002000a7882 */ /* 0x000fe40000000000 */
[----:B------:R-:W3:Y:S01]  /*0200*/  S2UR UR4, SR_CTAID.X ;  /* 0x00000000000479c3 */ /* 0x000ee20000002500 */
[----:B------:R-:W-:Y:S01]  /*0210*/  USEL UR10, UR10, 0x1, UP0 ;  /* 0x000000010a0a7887 */ /* 0x000fe20008000000 */
[----:B------:R-:W-:Y:S01]  /*0220*/  @P1 PRMT R49, R3, 0x7610, R49 ;  /* 0x0000761003311816 */ /* 0x000fe20000000031 */
        /* <DEDUP_REMOVED lines=19> */
[----:B------:R-:W-:-:S06]  /*0360*/  USHF.L.U32 UR11, UR11, 0x1, URZ ;  /* 0x000000010b0b7899 */ /* 0x000fcc00080006ff */
        /* <DEDUP_REMOVED lines=21> */
.L_x_4333:
        /* <DEDUP_REMOVED lines=32> */
.L_x_4332:
        /* <DEDUP_REMOVED lines=20> */
.L_x_4334:
[----:B------:R-:W-:-:S13]  /*0800*/  ISETP.EQ.AND P1, PT, RZ, UR11, PT ;  /* 0x0000000bff007c0c */ /* 0x000fda000bf22270 */
[----:B------:R-:W-:Y:S05]  /*0810*/  @!P0 BRA P1, `(.L_x_4329) ;  /* 0x0000000400788947 */ /* 0x000fea0000800000 */
.L_x_4331:
        /* <DEDUP_REMOVED lines=12> */
.L_x_4330:
[C---:B------:R-:W-:Y:S01]  /*08e0*/  LEA R6, P0, R2.reuse, UR18, 0x1 ;  /* 0x0000001202067c11 */ /* 0x040fe2000f8008ff */
[----:B------:R-:W0:Y:S03]  /*08f0*/  LDCU.64 UR24, c[0x0][0x380] ;  /* 0x00007000ff1877ac */ /* 0x000e260008000a00 */
[----:B------:R-:W-:-:S05]  /*0900*/  LEA.HI.X R7, R2, UR19, RZ, 0x1, P0 ;  /* 0x0000001302077c11 */ /* 0x000fca00080f0cff */
[----:B------:R1:W5:Y:S01]  /*0910*/  LDG.E.U16.CONSTANT R15, desc[UR14][R6.64] ;  /* 0x0000000e060f7981 */ /* 0x000362000c1e9500 */
[----:B------:R-:W-:Y:S02]  /*0920*/  UIADD3 UR12, UPT, UPT, URZ, -UR10, URZ ;  /* 0x8000000aff0c7290 */ /* 0x000fe4000fffe0ff */
[----:B------:R-:W-:Y:S02]  /*0930*/  UIMAD UR11, UR16, UR9, URZ ;  /* 0x00000009100b72a4 */ /* 0x000fe4000f8e02ff */
[----:B------:R-:W-:Y:S02]  /*0940*/  UISETP.GE.AND UP0, UPT, UR12, URZ, UPT ;  /* 0x000000ff0c00728c */ /* 0x000fe4000bf06270 */
[----:B------:R-:W-:-:S06]  /*0950*/  USHF.L.U32 UR11, UR11, 0x1, URZ ;  /* 0x000000010b0b7899 */ /* 0x000fcc00080006ff */
        /* <DEDUP_REMOVED lines=8> */
.L_x_4337:
        /* <DEDUP_REMOVED lines=32> */
.L_x_4336:
        /* <DEDUP_REMOVED lines=21> */
.L_x_4338:
[----:B------:R-:W-:-:S09]  /*0d30*/  UISETP.NE.OR UP0, UPT, UR12, URZ, UP0 ;  /* 0x000000ff0c00728c */ /* 0x000fd20008705670 */
[----:B------:R-:W-:Y:S05]  /*0d40*/  BRA.U !UP0, `(.L_x_4329) ;  /* 0x00000001082c7547 */ /* 0x000fea000b800000 */
.L_x_4335:
        /* <DEDUP_REMOVED lines=11> */
.L_x_4329:
[----:B------:R-:W-:Y:S05]  /*0e00*/  BSYNC.RECONVERGENT B0 ;  /* 0x0000000000007941 */ /* 0x000fea0003800200 */
.L_x_4328:
        /* <DEDUP_REMOVED lines=12> */
[----:B-----5:R-:W-:Y:S01]  /*0ed0*/  LEA R15, R0, UR11, 0x2 ;  /* 0x0000000b000f7c11 */ /* 0x020fe2000f8e10ff */
[----:B------:R-:W-:Y:S06]  /*0ee0*/  BRA.U UP0, `(.L_x_4340) ;  /* 0x00000001008c7547 */ /* 0x000fec000b800000 */
[----:B------:R-:W-:Y:S02]  /*0ef0*/  UIADD3 UR4, UPT, UPT, URZ, -UR10, URZ ;  /* 0x8000000aff047290 */ /* 0x000fe4000fffe0ff */
[----:B------:R-:W-:Y:S02]  /*0f00*/  UPLOP3.LUT UP0, UPT, UPT, UPT, UPT, 0x80, 0x8 ;  /* 0x000000000008789c */ /* 0x000fe40003f0f070 */
[----:B------:R-:W-:-:S09]  /*0f10*/  UISETP.GT.AND UP1, UPT, UR4, 0x3, UPT ;  /* 0x000000030400788c */ /* 0x000fd2000bf24270 */
[----:B------:R-:W-:Y:S05]  /*0f20*/  BRA.U !UP1, `(.L_x_4341) ;  /* 0x0000000109447547 */ /* 0x000fea000b800000 */
[----:B------:R-:W1:Y:S01]  /*0f30*/  LDC.64 R12, c[0x0][0x3a0] ;  /* 0x0000e800ff0c7b82 */ /* 0x000e620000000a00 */
[----:B------:R-:W-:-:S11]  /*0f40*/  UPLOP3.LUT UP0, UPT, UPT, UPT, UPT, 0x40, 0x4 ;  /* 0x000000000004789c */ /* 0x000fd60003f0e870 */
.L_x_4342:
[C---:B--2---:R-:W-:Y:S01]  /*0f50*/  IADD3 R7, PT, PT, R15.reuse, UR18, RZ ;  /* 0x000000120f077c10 */ /* 0x044fe2000fffe0ff */
[--C-:B01----:R-:W-:Y:S01]  /*0f60*/  IMAD.WIDE R2, R15, 0x2, R12.reuse ;  /* 0x000000020f027825 */ /* 0x103fe200078e020c */
        /* <DEDUP_REMOVED lines=13> */
.L_x_4341:
[----:B------:R-:W-:-:S04]  /*1040*/  UIADD3 UR4, UPT, UPT, URZ, -UR10, URZ ;  /* 0x8000000aff047290 */ /* 0x000fc8000fffe0ff */
[----:B------:R-:W-:-:S09]  /*1050*/  UISETP.GT.AND UP1, UPT, UR4, 0x1, UPT ;  /* 0x000000010400788c */ /* 0x000fd2000bf24270 */
[----:B------:R-:W-:Y:S05]  /*1060*/  BRA.U !UP1, `(.L_x_4343) ;  /* 0x0000000109247547 */ /* 0x000fea000b800000 */
[----:B0-2---:R-:W0:Y:S01]  /*1070*/  LDC.64 R6, c[0x0][0x3a0] ;  /* 0x0000e800ff067b82 */ /* 0x005e220000000a00 */
        /* <DEDUP_REMOVED lines=8> */
.L_x_4343:
[----:B------:R-:W-:-:S09]  /*1100*/  UISETP.NE.OR UP0, UPT, UR10, URZ, UP0 ;  /* 0x000000ff0a00728c */ /* 0x000fd20008705670 */
[----:B------:R-:W-:Y:S05]  /*1110*/  BRA.U !UP0, `(.L_x_4339) ;  /* 0x00000001081c7547 */ /* 0x000fea000b800000 */
.L_x_4340:
[----:B012---:R-:W0:Y:S02]  /*1120*/  LDC.64 R2, c[0x0][0x3a0] ;  /* 0x0000e800ff027b82 */ /* 0x007e240000000a00 */
.L_x_4344:
[C---:B0-----:R-:W-:Y:S01]  /*1130*/  IMAD.WIDE R6, R15.reuse, 0x2, R2 ;  /* 0x000000020f067825 */ /* 0x041fe200078e0202 */
[----:B------:R-:W-:Y:S01]  /*1140*/  UIADD3 UR10, UPT, UPT, UR10, 0x1, URZ ;  /* 0x000000010a0a7890 */ /* 0x000fe2000fffe0ff */
[----:B------:R-:W-:-:S03]  /*1150*/  IADD3 R15, PT, PT, R15, UR18, RZ ;  /* 0x000000120f0f7c10 */ /* 0x000fc6000fffe0ff */
[----:B------:R3:W-:Y:S01]  /*1160*/  STG.E.64 desc[UR14][R6.64], RZ ;  /* 0x000000ff06007986 */ /* 0x0007e2000c101b0e */
[----:B------:R-:W-:-:S09]  /*1170*/  UISETP.NE.AND UP0, UPT, UR10, URZ, UPT ;  /* 0x000000ff0a00728c */ /* 0x000fd2000bf05270 */
[----:B---3--:R-:W-:Y:S05]  /*1180*/  BRA.U UP0, `(.L_x_4344) ;  /* 0xfffffffd00e87547 */ /* 0x008fea000b83ffff */
.L_x_4339:
[----:B------:R-:W3:Y:S01]  /*1190*/  LDCU UR16, c[0x0][0x3c8] ;  /* 0x00007900ff1077ac */ /* 0x000ee20008000800 */
[----:B------:R-:W4:Y:S01]  /*11a0*/  LDCU UR19, c[0x0][0x3cc] ;  /* 0x00007980ff1377ac */ /* 0x000f220008000800 */
[----:B------:R-:W0:Y:S01]  /*11b0*/  LDCU UR23, c[0x0][0x3d0] ;  /* 0x00007a00ff1777ac */ /* 0x000e220008000800 */
[----:B------:R-:W1:Y:S01]  /*11c0*/  LDCU UR20, c[0x0][0x3d4] ;  /* 0x00007a80ff1477ac */ /* 0x000e620008000800 */
[----:B------:R-:W2:Y:S01]  /*11d0*/  LDCU UR26, c[0x0][0x3d8] ;  /* 0x00007b00ff1a77ac */ /* 0x000ea20008000800 */
[----:B------:R-:W-:Y:S02]  /*11e0*/  UISETP.GE.AND UP4, UPT, UR6, UR9, UPT ;  /* 0x000000090600728c */ /* 0x000fe4000bf86270 */
[----:B---3--:R-:W-:-:S04]  /*11f0*/  UISETP.LT.AND UP0, UPT, UR6, UR16, UPT ;  /* 0x000000100600728c */ /* 0x008fc8000bf01270 */
[----:B------:R-:W-:Y:S02]  /*1200*/  USEL UR4, UR6, UR16, UP0 ;  /* 0x0000001006047287 */ /* 0x000fe40008000000 */
[----:B----4-:R-:W-:Y:S02]  /*1210*/  UISETP.GT.AND UP0, UPT, UR6, UR19, UPT ;  /* 0x000000130600728c */ /* 0x010fe4000bf04270 */
[----:B------:R-:W-:Y:S02]  /*1220*/  USHF.R.S32.HI UR10, URZ, 0x1f, UR4 ;  /* 0x0000001fff0a7899 */ /* 0x000fe40008011404 */
[----:B0-----:R-:W-:Y:S02]  /*1230*/  UISETP.GT.AND UP1, UPT, UR6, UR23, UPT ;  /* 0x000000170600728c */ /* 0x001fe4000bf24270 */
[----:B-1----:R-:W-:Y:S02]  /*1240*/  UISETP.GT.AND UP2, UPT, UR6, UR20, UPT ;  /* 0x000000140600728c */ /* 0x002fe4000bf44270 */
[----:B--2---:R-:W-:-:S02]  /*1250*/  UISETP.GT.AND UP3, UPT, UR6, UR26, UPT ;  /* 0x0000001a0600728c */ /* 0x004fc4000bf64270 */
        /* <DEDUP_REMOVED lines=18> */
.L_x_4346:
        /* <DEDUP_REMOVED lines=43> */
.L_x_4345:
        /* <DEDUP_REMOVED lines=15> */
.L_x_4347:
        /* <DEDUP_REMOVED lines=8> */
.L_x_4348:
        /* <DEDUP_REMOVED lines=8> */
.L_x_4349:
        /* <DEDUP_REMOVED lines=8> */
.L_x_4350:
        /* <DEDUP_REMOVED lines=8> */
.L_x_4351:
        /* <DEDUP_REMOVED lines=22> */
[----:B------:R-:W-:Y:S01]  /*1a80*/  MOV R9, UR18 ;  /* 0x0000001200097c02 */ /* 0x000fe20008000f00 */
[----:B------:R-:W2:Y:S01]  /*1a90*/  LDG.E.128.CONSTANT R16, desc[UR14][R50.64] ;  /* 0x0000000e32107981 */ /* 0x000ea2000c1e9d00 */
[----:B------:R-:W-:-:S03]  /*1aa0*/  MOV R23, UR18 ;  /* 0x0000001200177c02 */ /* 0x000fc60008000f00 */
[----:B------:R-:W-:-:S04]  /*1ab0*/  IMAD.WIDE R8, R9, 0x4, R50 ;  /* 0x0000000409087825 */ /* 0x000fc800078e0232 */
[----:B------:R-:W-:Y:S02]  /*1ac0*/  IMAD.WIDE R22, R23, 0x4, R8 ;  /* 0x0000000417167825 */ /* 0x000fe400078e0208 */
[----:B------:R-:W3:Y:S04]  /*1ad0*/  LDG.E.128.CONSTANT R8, desc[UR14][R8.64] ;  /* 0x0000000e08087981 */ /* 0x000ee8000c1e9d00 */
[----:B-----5:R0:W4:Y:S01]  /*1ae0*/  LDG.E.128.CONSTANT R12, desc[UR14][R22.64] ;  /* 0x0000000e160c7981 */ /* 0x020122000c1e9d00 */
[----:B------:R-:W-:Y:S02]  /*1af0*/  PRMT R5, R49, 0x9910, RZ ;  /* 0x0000991031057816 */ /* 0x000fe400000000ff */
[----:B------:R-:W-:Y:S02]  /*1b00*/  MOV R53, UR18 ;  /* 0x0000001200357c02 */ /* 0x000fe40008000f00 */
[----:B------:R-:W-:-:S03]  /*1b10*/  ISETP.NE.AND P0, PT, R5, RZ, PT ;  /* 0x000000ff0500720c */ /* 0x000fc60003f05270 */
[----:B------:R-:W-:Y:S01]  /*1b20*/  IMAD.WIDE R52, R53, 0x4, R22 ;  /* 0x0000000435347825 */ /* 0x000fe200078e0216 */
[----:B------:R-:W-:Y:S01]  /*1b30*/  UISETP.NE.AND UP1, UPT, UR22, URZ, UPT ;  /* 0x000000ff1600728c */ /* 0x000fe2000bf25270 */
[----:B------:R-:W-:-:S08]  /*1b40*/  PRMT R46, RZ, 0x5410, RZ ;  /* 0x00005410ff2e7816 */ /* 0x000fd000000000ff */
[----:B------:R-:W-:Y:S01]  /*1b50*/  VOTEU.ANY UP0, P0 ;  /* 0x0000000000ff7886 */ /* 0x000fe20000000100 */
[----:B------:R-:W-:Y:S01]  /*1b60*/  UISETP.EQ.OR UP0, UPT, UR5, 0x1, !UP0 ;  /* 0x000000010500788c */ /* 0x000fe2000c702670 */
[----:B--2---:R-:W-:Y:S02]  /*1b70*/  LOP3.LUT R7, R16, 0x3f003f, RZ, 0xc0, !PT ;  /* 0x003f003f10077812 */ /* 0x004fe400078ec0ff */
[--C-:B------:R-:W-:Y:S02]  /*1b80*/  SHF.R.U32.HI R20, RZ, 0x6, R16.reuse ;  /* 0x00000006ff147819 */ /* 0x100fe40000011610 */
[----:B------:R-:W-:Y:S02]  /*1b90*/  SHF.R.U32.HI R5, RZ, 0xc, R16 ;  /* 0x0000000cff057819 */ /* 0x000fe40000011610 */
[----:B------:R-:W-:Y:S02]  /*1ba0*/  LOP3.LUT R21, R17, 0x3f003f, RZ, 0xc0, !PT ;  /* 0x003f003f11157812 */ /* 0x000fe400078ec0ff */
[----:B------:R-:W-:-:S02]  /*1bb0*/  SHF.R.U32.HI R16, RZ, 0x6, R17 ;  /* 0x00000006ff107819 */ /* 0x000fc40000011611 */
[----:B0-----:R-:W-:Y:S02]  /*1bc0*/  SHF.R.U32.HI R22, RZ, 0xc, R17 ;  /* 0x0000000cff167819 */ /* 0x001fe40000011611 */
[--C-:B------:R-:W-:Y:S02]  /*1bd0*/  SHF.R.U32.HI R28, RZ, 0xc, R18.reuse ;  /* 0x0000000cff1c7819 */ /* 0x100fe40000011612 */
[----:B------:R-:W-:Y:S02]  /*1be0*/  LOP3.LUT R27, R18, 0x3f003f, RZ, 0xc0, !PT ;  /* 0x003f003f121b7812 */ /* 0x000fe400078ec0ff */
[----:B------:R-:W-:Y:S02]  /*1bf0*/  SHF.R.U32.HI R17, RZ, 0x6, R18 ;  /* 0x00000006ff117819 */ /* 0x000fe40000011612 */
[----:B------:R-:W-:Y:S02]  /*1c00*/  LOP3.LUT R30, R19, 0x3f003f, RZ, 0xc0, !PT ;  /* 0x003f003f131e7812 */ /* 0x000fe400078ec0ff */
[----:B------:R-:W-:-:S02]  /*1c10*/  SHF.R.U32.HI R18, RZ, 0x6, R19 ;  /* 0x00000006ff127819 */ /* 0x000fc40000011613 */
[----:B------:R-:W-:Y:S02]  /*1c20*/  SHF.R.U32.HI R19, RZ, 0xc, R19 ;  /* 0x0000000cff137819 */ /* 0x000fe40000011613 */
[----:B----4-:R-:W-:Y:S02]  /*1c30*/  SHF.R.U32.HI R35, RZ, 0x8, R14 ;  /* 0x00000008ff237819 */ /* 0x010fe4000001160e */
[----:B------:R-:W-:Y:S02]  /*1c40*/  LOP3.LUT R28, R28, 0xf000f, RZ, 0xc0, !PT ;  /* 0x000f000f1c1c7812 */ /* 0x000fe400078ec0ff */
        /* <DEDUP_REMOVED lines=9> */
[----:B------:R-:W-:Y:S02]  /*1ce0*/  LOP3.LUT R24, R13, 0x3f003f, RZ, 0xc0, !PT ;  /* 0x003f003f0d187812 */ /* 0x000fe400078ec0ff */
[--C-:B------:R-:W-:Y:S02]  /*1cf0*/  SHF.R.U32.HI R34, RZ, 0x6, R13.reuse ;  /* 0x00000006ff227819 */ /* 0x100fe4000001160d */
[----:B------:R-:W-:Y:S02]  /*1d00*/  SHF.R.U32.HI R40, RZ, 0xa, R13 ;  /* 0x0000000aff287819 */ /* 0x000fe4000001160d */
[----:B------:R-:W-:Y:S02]  /*1d10*/  LOP3.LUT R35, R28, 0x300030, R35, 0xf8, !PT ;  /* 0x003000301c237812 */ /* 0x000fe400078ef823 */
[----:B---3--:R-:W-:Y:S02]  /*1d20*/  LOP3.LUT R13, R9, 0x3f003f, RZ, 0xc0, !PT ;  /* 0x003f003f090d7812 */ /* 0x008fe400078ec0ff */
[----:B------:R-:W-:-:S02]  /*1d30*/  SHF.R.U32.HI R28, RZ, 0x6, R9 ;  /* 0x00000006ff1c7819 */ /* 0x000fc40000011609 */
[----:B------:R-:W-:Y:S02]  /*1d40*/  LOP3.LUT R25, R14, 0x3f003f, RZ, 0xc0, !PT ;  /* 0x003f003f0e197812 */ /* 0x000fe400078ec0ff */
[--C-:B------:R-:W-:Y:S02]  /*1d50*/  SHF.R.U32.HI R36, RZ, 0x6, R14.reuse ;  /* 0x00000006ff247819 */ /* 0x100fe4000001160e */
[----:B------:R-:W-:Y:S02]  /*1d60*/  SHF.R.U32.HI R41, RZ, 0xa, R14 ;  /* 0x0000000aff297819 */ /* 0x000fe4000001160e */
[----:B------:R-:W-:Y:S02]  /*1d70*/  LOP3.LUT R31, R6, 0x300030, R31, 0xf8, !PT ;  /* 0x00300030061f7812 */ /* 0x000fe400078ef81f */
[----:B------:R-:W-:Y:S02]  /*1d80*/  LOP3.LUT R33, R22, 0x300030, R33, 0xf8, !PT ;  /* 0x0030003016217812 */ /* 0x000fe400078ef821 */
[----:B------:R-:W-:-:S02]  /*1d90*/  SHF.R.U32.HI R5, RZ, 0xc, R8 ;  /* 0x0000000cff057819 */ /* 0x000fc40000011608 */
[----:B------:R-:W-:Y:S02]  /*1da0*/  SHF.R.U32.HI R9, RZ, 0xc, R9 ;  /* 0x0000000cff097819 */ /* 0x000fe40000011609 */
[----:B------:R-:W-:Y:S02]  /*1db0*/  LOP3.LUT R37, R12, 0x300030, R37, 0xf8, !PT ;  /* 0x003000300c257812 */ /* 0x000fe400078ef825 */
        /* <DEDUP_REMOVED lines=8> */
[----:B------:R-:W-:Y:S02]  /*1e40*/  LOP3.LUT R10, R5, 0xf000f, RZ, 0xc0, !PT ;  /* 0x000f000f050a7812 */ /* 0x000fe400078ec0ff */
[----:B------:R-:W-:-:S02]  /*1e50*/  LOP3.LUT R9, R9, 0xf000f, RZ, 0xc0, !PT ;  /* 0x000f000f09097812 */ /* 0x000fc400078ec0ff */
[----:B------:R-:W-:Y:S02]  /*1e60*/  LOP3.LUT R14, R14, 0xf000f, RZ, 0xc0, !PT ;  /* 0x000f000f0e0e7812 */ /* 0x000fe400078ec0ff */
[--C-:B------:R-:W-:Y:S02]  /*1e70*/  SHF.R.U32.HI R38, RZ, 0x6, R15.reuse ;  /* 0x00000006ff267819 */ /* 0x100fe4000001160f */
[----:B------:R-:W-:Y:S02]  /*1e80*/  SHF.R.U32.HI R42, RZ, 0xa, R15 ;  /* 0x0000000aff2a7819 */ /* 0x000fe4000001160f */
[----:B------:R-:W-:Y:S02]  /*1e90*/  LOP3.LUT R11, R11, 0xf000f, RZ, 0xc0, !PT ;  /* 0x000f000f0b0b7812 */ /* 0x000fe400078ec0ff */
[----:B------:R-:W-:Y:S02]  /*1ea0*/  LOP3.LUT R39, R10, 0x300030, R39, 0xf8, !PT ;  /* 0x003000300a277812 */ /* 0x000fe400078ef827 */
[----:B------:R-:W-:-:S02]  /*1eb0*/  LOP3.LUT R40, R9, 0x300030, R40, 0xf8, !PT ;  /* 0x0030003009287812 */ /* 0x000fc400078ef828 */
[----:B------:R-:W-:Y:S02]  /*1ec0*/  LOP3.LUT R26, R15, 0x3f003f, RZ, 0xc0, !PT ;  /* 0x003f003f0f1a7812 */ /* 0x000fe400078ec0ff */
[----:B------:R-:W-:Y:S02]  /*1ed0*/  LOP3.LUT R41, R14, 0x300030, R41, 0xf8, !PT ;  /* 0x003000300e297812 */ /* 0x000fe400078ef829 */
        /* <DEDUP_REMOVED lines=123> */
.L_x_4353:
[----:B------:R-:W-:Y:S02]  /*2690*/  PRMT R48, RZ, 0x5410, RZ ;  /* 0x00005410ff307816 */ /* 0x000fe400000000ff */
[----:B------:R-:W-:Y:S01]  /*26a0*/  PRMT R47, RZ, 0x5410, RZ ;  /* 0x00005410ff2f7816 */ /* 0x000fe200000000ff */
[----:B------:R-:W-:Y:S06]  /*26b0*/  BRA.U UP0, `(.L_x_4354) ;  /* 0x0000000100bc7547 */ /* 0x000fec000b800000 */
[----:B------:R-:W0:Y:S01]  /*26c0*/  LDS.128 R12, [UR10+0x40] ;  /* 0x0000400aff0c7984 */ /* 0x000e220008000c00 */
[----:B------:R-:W-:Y:S02]  /*26d0*/  MOV R47, R11 ;  /* 0x0000000b002f7202 */ /* 0x000fe40000000f00 */
[----:B------:R-:W-:Y:S01]  /*26e0*/  MOV R51, R10 ;  /* 0x0000000a00337202 */ /* 0x000fe20000000f00 */
[----:B------:R-:W1:Y:S01]  /*26f0*/  LDS.128 R16, [UR10+0x50] ;  /* 0x0000500aff107984 */ /* 0x000e620008000c00 */
[----:B------:R-:W-:Y:S02]  /*2700*/  MOV R48, R9 ;  /* 0x0000000900307202 */ /* 0x000fe40000000f00 */
[----:B------:R-:W-:Y:S02]  /*2710*/  PRMT R4, R4, 0x5410, R3 ;  /* 0x0000541004047816 */ /* 0x000fe40000000003 */
[----:B------:R-:W-:Y:S01]  /*2720*/  PRMT R2, R2, 0x5410, R0 ;  /* 0x0000541002027816 */ /* 0x000fe20000000000 */
[----:B0-----:R-:W-:-:S02]  /*2730*/  HFMA2 R11, R45, R12, RZ ;  /* 0x0000000c2d0b7231 */ /* 0x001fc400000000ff */
[-C--:B------:R-:W-:Y:S02]  /*2740*/  HFMA2 R10, R47, R12.reuse, RZ.H0_H0 ;  /* 0x0000000c2f0a7231 */ /* 0x080fe400000400ff */
[-C--:B------:R-:W-:Y:S02]  /*2750*/  HFMA2 R9, R51, R12.reuse, RZ ;  /* 0x0000000c33097231 */ /* 0x080fe400000000ff */
[----:B------:R-:W-:Y:S02]  /*2760*/  HFMA2 R12, R48, R12, RZ.H0_H0 ;  /* 0x0000000c300c7231 */ /* 0x000fe400000400ff */
        /* <DEDUP_REMOVED lines=12> */
[-C--:B-1----:R-:W-:Y:S02]  /*2830*/  HFMA2 R8, R23, R16.reuse, R8 ;  /* 0x0000001017087231 */ /* 0x082fe40000000008 */
        /* <DEDUP_REMOVED lines=23> */
.L_x_4354:
[----:B------:R-:W-:Y:S01]  /*29b0*/  MOV R17, UR18 ;  /* 0x0000001200117c02 */ /* 0x000fe20008000f00 */
[----:B------:R-:W2:Y:S01]  /*29c0*/  LDG.E.128.CONSTANT R8, desc[UR14][R52.64] ;  /* 0x0000000e34087981 */ /* 0x000ea2000c1e9d00 */
[----:B------:R-:W-:-:S03]  /*29d0*/  MOV R25, UR18 ;  /* 0x0000001200197c02 */ /* 0x000fc60008000f00 */
[----:B------:R-:W-:-:S04]  /*29e0*/  IMAD.WIDE R16, R17, 0x4, R52 ;  /* 0x0000000411107825 */ /* 0x000fc800078e0234 */
[----:B------:R-:W-:Y:S02]  /*29f0*/  IMAD.WIDE R24, R25, 0x4, R16 ;  /* 0x0000000419187825 */ /* 0x000fe400078e0210 */
[----:B------:R-:W3:Y:S04]  /*2a00*/  LDG.E.128.CONSTANT R16, desc[UR14][R16.64] ;  /* 0x0000000e10107981 */ /* 0x000ee8000c1e9d00 */
[----:B------:R2:W4:Y:S01]  /*2a10*/  LDG.E.128.CONSTANT R12, desc[UR14][R24.64] ;  /* 0x0000000e180c7981 */ /* 0x000522000c1e9d00 */
[----:B------:R-:W-:-:S05]  /*2a20*/  MOV R51, UR18 ;  /* 0x0000001200337c02 */ /* 0x000fca0008000f00 */
[----:B------:R-:W-:Y:S01]  /*2a30*/  IMAD.WIDE R50, R51, 0x4, R24 ;  /* 0x0000000433327825 */ /* 0x000fe200078e0218 */
[----:B------:R-:W-:Y:S01]  /*2a40*/  UIADD3 UR4, UPT, UPT, UR10, 0x40, URZ ;  /* 0x000000400a047890 */ /* 0x000fe2000fffe0ff */
[----:B--2---:R-:W-:Y:S02]  /*2a50*/  SHF.R.U32.HI R25, RZ, 0xc, R11 ;  /* 0x0000000cff197819 */ /* 0x004fe4000001160b */
[--C-:B------:R-:W-:Y:S02]  /*2a60*/  SHF.R.U32.HI R23, RZ, 0xc, R8.reuse ;  /* 0x0000000cff177819 */ /* 0x100fe40000011608 */
[----:B------:R-:W-:Y:S02]  /*2a70*/  LOP3.LUT R6, R8, 0x3f003f, RZ, 0xc0, !PT ;  /* 0x003f003f08067812 */ /* 0x000fe400078ec0ff */
[----:B------:R-:W-:Y:S02]  /*2a80*/  SHF.R.U32.HI R7, RZ, 0x6, R8 ;  /* 0x00000006ff077819 */ /* 0x000fe40000011608 */
[----:B------:R-:W-:-:S02]  /*2a90*/  SHF.R.U32.HI R30, RZ, 0xc, R9 ;  /* 0x0000000cff1e7819 */ /* 0x000fc40000011609 */
[----:B------:R-:W-:Y:S02]  /*2aa0*/  LOP3.LUT R21, R9, 0x3f003f, RZ, 0xc0, !PT ;  /* 0x003f003f09157812 */ /* 0x000fe400078ec0ff */
[----:B------:R-:W-:Y:S02]  /*2ab0*/  SHF.R.U32.HI R8, RZ, 0x6, R9 ;  /* 0x00000006ff087819 */ /* 0x000fe40000011609 */
[--C-:B----4-:R-:W-:Y:S02]  /*2ac0*/  SHF.R.U32.HI R34, RZ, 0x8, R12.reuse ;  /* 0x00000008ff227819 */ /* 0x110fe4000001160c */
[----:B------:R-:W-:Y:S02]  /*2ad0*/  LOP3.LUT R26, R12, 0x3f003f, RZ, 0xc0, !PT ;  /* 0x003f003f0c1a7812 */ /* 0x000fe400078ec0ff */
[--C-:B------:R-:W-:Y:S02]  /*2ae0*/  SHF.R.U32.HI R35, RZ, 0x6, R12.reuse ;  /* 0x00000006ff237819 */ /* 0x100fe4000001160c */
        /* <DEDUP_REMOVED lines=8> */
[----:B------:R-:W-:Y:S02]  /*2b70*/  SHF.R.U32.HI R10, RZ, 0x6, R11 ;  /* 0x00000006ff0a7819 */ /* 0x000fe4000001160b */
[----:B------:R-:W-:Y:S02]  /*2b80*/  LOP3.LUT R11, R30, 0xf000f, RZ, 0xc0, !PT ;  /* 0x000f000f1e0b7812 */ /* 0x000fe400078ec0ff */
[----:B------:R-:W-:Y:S02]  /*2b90*/  LOP3.LUT R39, R12, 0x300030, R39, 0xf8, !PT ;  /* 0x003000300c277812 */ /* 0x000fe400078ef827 */
[----:B------:R-:W-:Y:S02]  /*2ba0*/  SHF.R.U32.HI R36, RZ, 0x8, R13 ;  /* 0x00000008ff247819 */ /* 0x000fe4000001160d */
[----:B------:R-:W-:-:S02]  /*2bb0*/  LOP3.LUT R27, R13, 0x3f003f, RZ, 0xc0, !PT ;  /* 0x003f003f0d1b7812 */ /* 0x000fc400078ec0ff */
[--C-:B------:R-:W-:Y:S02]  /*2bc0*/  SHF.R.U32.HI R37, RZ, 0x6, R13.reuse ;  /* 0x00000006ff257819 */ /* 0x100fe4000001160d */
[----:B------:R-:W-:Y:S02]  /*2bd0*/  SHF.R.U32.HI R43, RZ, 0xa, R13 ;  /* 0x0000000aff2b7819 */ /* 0x000fe4000001160d */
[----:B---3--:R-:W-:Y:S02]  /*2be0*/  LOP3.LUT R12, R16, 0x3f003f, RZ, 0xc0, !PT ;  /* 0x003f003f100c7812 */ /* 0x008fe400078ec0ff */
[----:B------:R-:W-:Y:S02]  /*2bf0*/  SHF.R.U32.HI R30, RZ, 0x6, R16 ;  /* 0x00000006ff1e7819 */ /* 0x000fe40000011610 */
[----:B------:R-:W-:Y:S02]  /*2c00*/  LOP3.LUT R13, R24, 0xf000f, RZ, 0xc0, !PT ;  /* 0x000f000f180d7812 */ /* 0x000fe400078ec0ff */
[----:B------:R-:W-:-:S02]  /*2c10*/  LOP3.LUT R34, R23, 0x300030, R34, 0xf8, !PT ;  /* 0x0030003017227812 */ /* 0x000fc400078ef822 */
        /* <DEDUP_REMOVED lines=10> */
[----:B------:R-:W-:Y:S02]  /*2cc0*/  LOP3.LUT R36, R11, 0x300030, R36, 0xf8, !PT ;  /* 0x003000300b247812 */ /* 0x000fe400078ef824 */
[----:B------:R-:W-:-:S02]  /*2cd0*/  SHF.R.U32.HI R19, RZ, 0xc, R19 ;  /* 0x0000000cff137819 */ /* 0x000fc40000011613 */
[----:B------:R-:W-:Y:S02]  /*2ce0*/  LOP3.LUT R11, R16, 0xf000f, RZ, 0xc0, !PT ;  /* 0x000f000f100b7812 */ /* 0x000fe400078ec0ff */
[--C-:B------:R-:W-:Y:S02]  /*2cf0*/  SHF.R.U32.HI R44, RZ, 0xa, R14.reuse ;  /* 0x0000000aff2c7819 */ /* 0x100fe4000001160e */
[----:B------:R-:W-:Y:S02]  /*2d00*/  LOP3.LUT R29, R14, 0x3f003f, RZ, 0xc0, !PT ;  /* 0x003f003f0e1d7812 */ /* 0x000fe400078ec0ff */
[----:B------:R-:W-:Y:S02]  /*2d10*/  SHF.R.U32.HI R41, RZ, 0x6, R14 ;  /* 0x00000006ff297819 */ /* 0x000fe4000001160e */
[----:B------:R-:W-:Y:S02]  /*2d20*/  LOP3.LUT R38, R13, 0x300030, R38, 0xf8, !PT ;  /* 0x003000300d267812 */ /* 0x000fe400078ef826 */
[----:B------:R-:W-:-:S02]  /*2d30*/  LOP3.LUT R14, R17, 0xf000f, RZ, 0xc0, !PT ;  /* 0x000f000f110e7812 */ /* 0x000fc400078ec0ff */
[----:B------:R-:W-:Y:S02]  /*2d40*/  LOP3.LUT R13, R18, 0xf000f, RZ, 0xc0, !PT ;  /* 0x000f000f120d7812 */ /* 0x000fe400078ec0ff */
[--C-:B------:R-:W-:Y:S02]  /*2d50*/  SHF.R.U32.HI R40, RZ, 0x6, R15.reuse ;  /* 0x00000006ff287819 */ /* 0x100fe4000001160f */
[----:B------:R-:W-:Y:S02]  /*2d60*/  SHF.R.U32.HI R45, RZ, 0xa, R15 ;  /* 0x0000000aff2d7819 */ /* 0x000fe4000001160f */
[----:B------:R-:W-:Y:S02]  /*2d70*/  LOP3.LUT R16, R19, 0xf000f, RZ, 0xc0, !PT ;  /* 0x000f000f13107812 */ /* 0x000fe400078ec0ff */
[----:B------:R-:W-:Y:S02]  /*2d80*/  LOP3.LUT R42, R11, 0x300030, R42, 0xf8, !PT ;  /* 0x003000300b2a7812 */ /* 0x000fe400078ef82a */
[----:B------:R-:W-:-:S02]  /*2d90*/  LOP3.LUT R11, R7, 0x3f003f, RZ, 0xc0, !PT ;  /* 0x003f003f070b7812 */ /* 0x000fc400078ec0ff */
[----:B------:R-:W-:Y:S02]  /*2da0*/  LOP3.LUT R43, R14, 0x300030, R43, 0xf8, !PT ;  /* 0x003000300e2b7812 */ /* 0x000fe400078ef82b */
        /* <DEDUP_REMOVED lines=79> */
[----:B------:R-:W0:Y:S01]  /*32a0*/  LDS.128 R12, [UR10+0x20] ;  /* 0x0000200aff0c7984 */ /* 0x000e220008000c00 */
        /* <DEDUP_REMOVED lines=9> */
[----:B------:R-:W0:Y:S01]  /*3340*/  LDS.128 R16, [UR10+0x30] ;  /* 0x0000300aff107984 */ /* 0x000e220008000c00 */
        /* <DEDUP_REMOVED lines=33> */
.L_x_4355:
[----:B------:R-:W-:Y:S01]  /*3560*/  UMOV UR6, UR8 ;  /* 0x0000000800067c82 */ /* 0x000fe20008000000 */
        /* <DEDUP_REMOVED lines=45> */
.L_x_4352:
        /* <DEDUP_REMOVED lines=12> */
.L_x_4365:
[----:B-----5:R-:W2:Y:S01]  /*3900*/  LDG.E.128.CONSTANT R12, desc[UR14][R50.64] ;  /* 0x0000000e320c7981 */ /* 0x020ea2000c1e9d00 */
[----:B0-----:R-:W-:Y:S02]  /*3910*/  MOV R7, UR18 ;  /* 0x0000001200077c02 */ /* 0x001fe40008000f00 */
[----:B------:R-:W-:Y:S02]  /*3920*/  MOV R16, 0x2c00 ;  /* 0x00002c0000107802 */ /* 0x000fe40000000f00 */
[----:B------:R-:W-:Y:S01]  /*3930*/  MOV R17, UR18 ;  /* 0x0000001200117c02 */ /* 0x000fe20008000f00 */
[----:B------:R-:W-:Y:S01]  /*3940*/  IMAD.WIDE R6, R7, 0x4, R50 ;  /* 0x0000000407067825 */ /* 0x000fe200078e0232 */
[----:B------:R-:W-:Y:S01]  /*3950*/  PRMT R0, R0, 0x5410, R16 ;  /* 0x0000541000007816 */ /* 0x000fe20000000010 */
[----:B------:R-:W-:-:S03]  /*3960*/  UISETP.NE.AND UP1, UPT, UR22, URZ, UPT ;  /* 0x000000ff1600728c */ /* 0x000fc6000bf25270 */
[----:B------:R0:W5:Y:S01]  /*3970*/  LDG.E.128.CONSTANT R8, desc[UR14][R6.64] ;  /* 0x0000000e06087981 */ /* 0x000162000c1e9d00 */
[----:B------:R-:W-:Y:S01]  /*3980*/  IMAD.WIDE R16, R17, 0x4, R6 ;  /* 0x0000000411107825 */ /* 0x000fe200078e0206 */
[C---:B--2---:R-:W-:Y:S02]  /*3990*/  LOP3.LUT R18, R12.reuse, 0xf000f, RZ, 0xc0, !PT ;  /* 0x000f000f0c127812 */ /* 0x044fe400078ec0ff */
[----:B------:R-:W-:Y:S02]  /*39a0*/  LOP3.LUT R19, R12, 0xf000f0, RZ, 0xc0, !PT ;  /* 0x00f000f00c137812 */ /* 0x000fe400078ec0ff */
[----:B------:R-:W-:Y:S02]  /*39b0*/  LOP3.LUT R20, R13, 0xf000f, RZ, 0xc0, !PT ;  /* 0x000f000f0d147812 */ /* 0x000fe400078ec0ff */
[----:B------:R-:W-:Y:S02]  /*39c0*/  SHF.R.U32.HI R12, RZ, 0x8, R12 ;  /* 0x00000008ff0c7819 */ /* 0x000fe4000001160c */
[----:B------:R-:W-:-:S02]  /*39d0*/  SHF.R.U32.HI R26, RZ, 0x8, R14 ;  /* 0x00000008ff1a7819 */ /* 0x000fc4000001160e */
[----:B------:R-:W-:Y:S02]  /*39e0*/  LOP3.LUT R22, R13, 0xf000f0, RZ, 0xc0, !PT ;  /* 0x00f000f00d167812 */ /* 0x000fe400078ec0ff */
[----:B------:R-:W-:Y:S02]  /*39f0*/  SHF.R.U32.HI R23, RZ, 0x8, R13 ;  /* 0x00000008ff177819 */ /* 0x000fe4000001160d */
[C---:B------:R-:W-:Y:S02]  /*3a00*/  LOP3.LUT R27, R15.reuse, 0xf000f, RZ, 0xc0, !PT ;  /* 0x000f000f0f1b7812 */ /* 0x040fe400078ec0ff */
[----:B------:R-:W-:Y:S02]  /*3a10*/  LOP3.LUT R28, R15, 0xf000f0, RZ, 0xc0, !PT ;  /* 0x00f000f00f1c7812 */ /* 0x000fe400078ec0ff */
[----:B------:R-:W-:Y:S02]  /*3a20*/  SHF.R.U32.HI R15, RZ, 0x8, R15 ;  /* 0x00000008ff0f7819 */ /* 0x000fe4000001160f */
[----:B0-----:R-:W-:-:S02]  /*3a30*/  LOP3.LUT R7, R14, 0xf000f, RZ, 0xc0, !PT ;  /* 0x000f000f0e077812 */ /* 0x001fc400078ec0ff */
[----:B------:R-:W-:Y:S02]  /*3a40*/  LOP3.LUT R21, R20, 0x64006400, RZ, 0xfc, !PT ;  /* 0x6400640014157812 */ /* 0x000fe400078efcff */
[----:B------:R-:W-:Y:S02]  /*3a50*/  LOP3.LUT R25, R14, 0xf000f0, RZ, 0xc0, !PT ;  /* 0x00f000f00e197812 */ /* 0x000fe400078ec0ff */
[----:B------:R-:W-:Y:S01]  /*3a60*/  LOP3.LUT R6, R12, 0xf000f, RZ, 0xc0, !PT ;  /* 0x000f000f0c067812 */ /* 0x000fe200078ec0ff */
[----:B------:R-:W-:Y:S01]  /*3a70*/  HADD2 R21, R21, -1032, -1032 ;  /* 0xe408e40815157430 */ /* 0x000fe20000000000 */
[----:B------:R-:W-:Y:S02]  /*3a80*/  LOP3.LUT R20, R26, 0xf000f, RZ, 0xc0, !PT ;  /* 0x000f000f1a147812 */ /* 0x000fe400078ec0ff */
[----:B------:R-:W-:Y:S02]  /*3a90*/  LOP3.LUT R12, R12, 0xf000f0, RZ, 0xc0, !PT ;  /* 0x00f000f00c0c7812 */ /* 0x000fe400078ec0ff */
[----:B------:R-:W-:-:S02]  /*3aa0*/  LOP3.LUT R13, R22, 0x64006400, RZ, 0xfc, !PT ;  /* 0x64006400160d7812 */ /* 0x000fc400078efcff */
[C---:B------:R-:W-:Y:S02]  /*3ab0*/  LOP3.LUT R14, R23.reuse, 0xf000f, RZ, 0xc0, !PT ;  /* 0x000f000f170e7812 */ /* 0x040fe400078ec0ff */
        /* <DEDUP_REMOVED lines=31> */
[----:B------:R-:W-:Y:S02]  /*3cb0*/  HADD2 R33, R12, -1032, -1032 ;  /* 0xe408e4080c217430 */ /* 0x000fe40000000000 */
[----:B------:R-:W-:Y:S01]  /*3cc0*/  HFMA2 R34, R37, R0.H1_H1, -72, -72 ;  /* 0xd480d48025227431 */ /* 0x000fe20000060000 */
[----:B------:R-:W-:Y:S06]  /*3cd0*/  BRA.U !UP1, `(.L_x_4357) ;  /* 0x0000000509687547 */ /* 0x000fec000b800000 */
        /* <DEDUP_REMOVED lines=90> */
.L_x_4357:
[----:B------:R0:W5:Y:S01]  /*4280*/  LDG.E.128.CONSTANT R12, desc[UR14][R16.64] ;  /* 0x0000000e100c7981 */ /* 0x000162000c1e9d00 */
[----:B------:R-:W-:-:S05]  /*4290*/  MOV R51, UR18 ;  /* 0x0000001200337c02 */ /* 0x000fca0008000f00 */
[----:B------:R-:W-:Y:S01]  /*42a0*/  IMAD.WIDE R50, R51, 0x4, R16 ;  /* 0x0000000433327825 */ /* 0x000fe200078e0210 */
[----:B------:R-:W-:Y:S06]  /*42b0*/  BRA.U UP0, `(.L_x_4358) ;  /* 0x0000000500687547 */ /* 0x000fec000b800000 */
[----:B------:R-:W1:Y:S01]  /*42c0*/  LDS.64 R6, [UR4] ;  /* 0x00000004ff067984 */ /* 0x000e620008000a00 */
[----:B------:R-:W-:Y:S02]  /*42d0*/  HADD2.F32 R40, -RZ, R35.H1_H1 ;  /* 0x30000023ff287230 */ /* 0x000fe40000004100 */
[----:B0-----:R-:W-:Y:S01]  /*42e0*/  HADD2.F32 R16, -RZ, R23.H0_H0 ;  /* 0x20000017ff107230 */ /* 0x001fe20000004100 */
[----:B------:R-:W0:Y:S01]  /*42f0*/  LDS.64 R18, [UR4+0x8] ;  /* 0x00000804ff127984 */ /* 0x000e220008000a00 */
[----:B------:R-:W-:Y:S02]  /*4300*/  HADD2.F32 R42, -RZ, R21.H1_H1 ;  /* 0x30000015ff2a7230 */ /* 0x000fe40000004100 */
[----:B------:R-:W-:Y:S02]  /*4310*/  HADD2.F32 R17, -RZ, R25.H0_H0 ;  /* 0x20000019ff117230 */ /* 0x000fe40000004100 */
[--C-:B-1----:R-:W-:Y:S02]  /*4320*/  HADD2.F32 R39, -RZ, R6.reuse.H0_H0 ;  /* 0x20000006ff277230 */ /* 0x102fe40000004100 */
[----:B------:R-:W-:-:S02]  /*4330*/  HADD2.F32 R38, -RZ, R6.H1_H1 ;  /* 0x30000006ff267230 */ /* 0x000fc40000004100 */
[--C-:B------:R-:W-:Y:S02]  /*4340*/  HADD2.F32 R37, -RZ, R7.reuse.H0_H0 ;  /* 0x20000007ff257230 */ /* 0x100fe40000004100 */
[----:B------:R-:W-:Y:S01]  /*4350*/  FFMA.FTZ R17, R17, R39, RZ ;  /* 0x0000002711117223 */ /* 0x000fe200000100ff */
[----:B------:R-:W-:Y:S02]  /*4360*/  HADD2.F32 R36, -RZ, R7.H1_H1 ;  /* 0x30000007ff247230 */ /* 0x000fe40000004100 */
[----:B------:R-:W-:Y:S02]  /*4370*/  HADD2.F32 R6, -RZ, R35.H0_H0 ;  /* 0x20000023ff067230 */ /* 0x000fe40000004100 */
[----:B------:R-:W-:-:S03]  /*4380*/  HADD2.F32 R7, -RZ, R21.H0_H0 ;  /* 0x20000015ff077230 */ /* 0x000fc60000004100 */
[-C--:B------:R-:W-:Y:S02]  /*4390*/  FFMA.FTZ R21, R6, R39.reuse, RZ ;  /* 0x0000002706157223 */ /* 0x080fe400000100ff */
[-C--:B------:R-:W-:Y:S01]  /*43a0*/  FFMA.FTZ R35, R7, R39.reuse, RZ ;  /* 0x0000002707237223 */ /* 0x080fe200000100ff */
[----:B------:R-:W-:Y:S01]  /*43b0*/  FFMA.FTZ R7, R16, R39, RZ ;  /* 0x0000002710077223 */ /* 0x000fe200000100ff */
        /* <DEDUP_REMOVED lines=20> */
[----:B0-----:R-:W-:-:S02]  /*4500*/  HADD2.F32 R16, -RZ, R18.H0_H0 ;  /* 0x20000012ff107230 */ /* 0x001fc40000004100 */
        /* <DEDUP_REMOVED lines=53> */
.L_x_4358:
[C---:B-----5:R-:W-:Y:S02]  /*4860*/  LOP3.LUT R6, R8.reuse, 0xf000f, RZ, 0xc0, !PT ;  /* 0x000f000f08067812 */ /* 0x060fe400078ec0ff */
[----:B------:R-:W-:Y:S02]  /*4870*/  LOP3.LUT R7, R8, 0xf000f0, RZ, 0xc0, !PT ;  /* 0x00f000f008077812 */ /* 0x000fe400078ec0ff */
[----:B------:R-:W-:Y:S02]  /*4880*/  LOP3.LUT R20, R10, 0xf000f0, RZ, 0xc0, !PT ;  /* 0x00f000f00a147812 */ /* 0x000fe400078ec0ff */
[----:B------:R-:W-:Y:S02]  /*4890*/  SHF.R.U32.HI R8, RZ, 0x8, R8 ;  /* 0x00000008ff087819 */ /* 0x000fe40000011608 */
[----:B------:R-:W-:Y:S02]  /*48a0*/  SHF.R.U32.HI R18, RZ, 0x8, R9 ;  /* 0x00000008ff127819 */ /* 0x000fe40000011609 */
[----:B------:R-:W-:-:S02]  /*48b0*/  SHF.R.U32.HI R21, RZ, 0x8, R10 ;  /* 0x00000008ff157819 */ /* 0x000fc4000001160a */
[----:B------:R-:W-:Y:S02]  /*48c0*/  SHF.R.U32.HI R24, RZ, 0x8, R11 ;  /* 0x00000008ff187819 */ /* 0x000fe4000001160b */
[C---:B0-----:R-:W-:Y:S02]  /*48d0*/  LOP3.LUT R16, R9.reuse, 0xf000f, RZ, 0xc0, !PT ;  /* 0x000f000f09107812 */ /* 0x041fe400078ec0ff */
[----:B------:R-:W-:Y:S02]  /*48e0*/  LOP3.LUT R17, R9, 0xf000f0, RZ, 0xc0, !PT ;  /* 0x00f000f009117812 */ /* 0x000fe400078ec0ff */
        /* <DEDUP_REMOVED lines=39> */
[-C--:B------:R-:W-:Y:S02]  /*4b60*/  HFMA2 R31, R31, R0.reuse.H1_H1, -72, -72 ;  /* 0xd480d4801f1f7431 */ /* 0x080fe40000060000 */
[----:B------:R-:W-:Y:S02]  /*4b70*/  HADD2 R32, R11, -1032, -1032 ;  /* 0xe408e4080b207430 */ /* 0x000fe40000000000 */
[-C--:B------:R-:W-:Y:S02]  /*4b80*/  HFMA2 R33, R33, R0.reuse.H1_H1, -72, -72 ;  /* 0xd480d48021217431 */ /* 0x080fe40000060000 */
[----:B------:R-:W-:Y:S01]  /*4b90*/  HFMA2 R20, R37, R0.H1_H1, -72, -72 ;  /* 0xd480d48025147431 */ /* 0x000fe20000060000 */
[----:B------:R-:W-:Y:S06]  /*4ba0*/  BRA.U !UP1, `(.L_x_4359) ;  /* 0x0000000509687547 */ /* 0x000fec000b800000 */
[----:B------:R-:W0:Y:S01]  /*4bb0*/  LDS.64 R8, [UR4+-0x30] ;  /* 0xffffd004ff087984 */ /* 0x000e220008000a00 */
[--C-:B------:R-:W-:Y:S02]  /*4bc0*/  HADD2.F32 R6, -RZ, R35.reuse.H0_H0 ;  /* 0x20000023ff067230 */ /* 0x100fe40000004100 */
[----:B------:R-:W-:Y:S01]  /*4bd0*/  HADD2.F32 R36, -RZ, R22.H0_H0 ;  /* 0x20000016ff247230 */ /* 0x000fe20000004100 */
[----:B------:R-:W1:Y:S01]  /*4be0*/  LDS.64 R16, [UR4+-0x28] ;  /* 0xffffd804ff107984 */ /* 0x000e620008000a00 */
        /* <DEDUP_REMOVED lines=86> */
.L_x_4359:
[----:B------:R0:W5:Y:S01]  /*5150*/  LDG.E.128.CONSTANT R8, desc[UR14][R50.64] ;  /* 0x0000000e32087981 */ /* 0x000162000c1e9d00 */
[----:B------:R-:W-:Y:S01]  /*5160*/  LOP3.LUT R36, R12, 0xf000f, RZ, 0xc0, !PT ;  /* 0x000f000f0c247812 */ /* 0x000fe200078ec0ff */
[----:B------:R-:W-:Y:S06]  /*5170*/  BRA.U UP0, `(.L_x_4360) ;  /* 0x0000000500687547 */ /* 0x000fec000b800000 */
[----:B------:R-:W1:Y:S01]  /*5180*/  LDS.64 R6, [UR4+0x10] ;  /* 0x00001004ff067984 */ /* 0x000e620008000a00 */
[----:B------:R-:W-:Y:S02]  /*5190*/  HADD2.F32 R16, -RZ, R24.H0_H0 ;  /* 0x20000018ff107230 */ /* 0x000fe40000004100 */
[----:B------:R-:W-:Y:S01]  /*51a0*/  HADD2.F32 R17, -RZ, R26.H0_H0 ;  /* 0x2000001aff117230 */ /* 0x000fe20000004100 */
[----:B------:R-:W2:Y:S01]  /*51b0*/  LDS.64 R18, [UR4+0x18] ;  /* 0x00001804ff127984 */ /* 0x000ea20008000a00 */
[----:B------:R-:W-:Y:S02]  /*51c0*/  HADD2.F32 R41, -RZ, R22.H1_H1 ;  /* 0x30000016ff297230 */ /* 0x000fe40000004100 */
[--C-:B-1----:R-:W-:Y:S02]  /*51d0*/  HADD2.F32 R40, -RZ, R6.reuse.H0_H0 ;  /* 0x20000006ff287230 */ /* 0x102fe40000004100 */
        /* <DEDUP_REMOVED lines=84> */
.L_x_4360:
        /* <DEDUP_REMOVED lines=14> */
[----:B------:R-:W-:Y:S01]  /*5800*/  HFMA2 R25, R25, R0.H1_H1, -72, -72 ;  /* 0xd480d48019197431 */ /* 0x000fe20000060000 */
[----:B------:R-:W-:-:S02]  /*5810*/  LOP3.LUT R6, R12, 0xf000f, RZ, 0xc0, !PT ;  /* 0x000f000f0c067812 */ /* 0x000fc400078ec0ff */
[----:B------:R-:W-:Y:S02]  /*5820*/  LOP3.LUT R23, R16, 0x64006400, RZ, 0xfc, !PT ;  /* 0x6400640010177812 */ /* 0x000fe400078efcff */
[C---:B------:R-:W-:Y:S02]  /*5830*/  LOP3.LUT R14, R13.reuse, 0xf000f, RZ, 0xc0, !PT ;  /* 0x000f000f0d0e7812 */ /* 0x040fe400078ec0ff */
        /* <DEDUP_REMOVED lines=30> */
[C---:B-----5:R-:W-:Y:S01]  /*5a20*/  LOP3.LUT R19, R8.reuse, 0xf000f, RZ, 0xc0, !PT ;  /* 0x000f000f08137812 */ /* 0x060fe200078ec0ff */
[----:B------:R-:W-:Y:S01]  /*5a30*/  HADD2 R32, R15, -1032, -1032 ;  /* 0xe408e4080f207430 */ /* 0x000fe20000000000 */
[----:B------:R-:W-:Y:S01]  /*5a40*/  LOP3.LUT R20, R8, 0xf000f0, RZ, 0xc0, !PT ;  /* 0x00f000f008147812 */ /* 0x000fe200078ec0ff */
[----:B------:R-:W-:-:S02]  /*5a50*/  HFMA2 R33, R33, R0.H1_H1, -72, -72 ;  /* 0xd480d48021217431 */ /* 0x000fc40000060000 */
[----:B------:R-:W-:Y:S01]  /*5a60*/  HFMA2 R18, R37, R0.H1_H1, -72, -72 ;  /* 0xd480d48025127431 */ /* 0x000fe20000060000 */
[----:B------:R-:W-:Y:S06]  /*5a70*/  BRA.U !UP1, `(.L_x_4361) ;  /* 0x0000000509687547 */ /* 0x000fec000b800000 */
[----:B------:R-:W1:Y:S01]  /*5a80*/  LDS.64 R12, [UR4+-0x20] ;  /* 0xffffe004ff0c7984 */ /* 0x000e620008000a00 */
[----:B------:R-:W-:Y:S02]  /*5a90*/  HADD2.F32 R38, -RZ, R22.H0_H0 ;  /* 0x20000016ff267230 */ /* 0x000fe40000004100 */
[--C-:B------:R-:W-:Y:S01]  /*5aa0*/  HADD2.F32 R6, -RZ, R35.reuse.H0_H0 ;  /* 0x20000023ff067230 */ /* 0x100fe20000004100 */
[----:B------:R-:W2:Y:S01]  /*5ab0*/  LDS.64 R16, [UR4+-0x18] ;  /* 0xffffe804ff107984 */ /* 0x000ea20008000a00 */
[----:B------:R-:W-:Y:S02]  /*5ac0*/  HADD2.F32 R14, -RZ, R26.H0_H0 ;  /* 0x2000001aff0e7230 */ /* 0x000fe40000004100 */
[----:B------:R-:W-:Y:S02]  /*5ad0*/  HADD2.F32 R41, -RZ, R22.H1_H1 ;  /* 0x30000016ff297230 */ /* 0x000fe40000004100 */
[----:B------:R-:W-:Y:S02]  /*5ae0*/  HADD2.F32 R39, -RZ, R35.H1_H1 ;  /* 0x30000023ff277230 */ /* 0x000fe40000004100 */
[----:B-1----:R-:W-:-:S02]  /*5af0*/  HADD2.F32 R7, -RZ, R12.H0_H0 ;  /* 0x2000000cff077230 */ /* 0x002fc40000004100 */
[----:B------:R-:W-:Y:S02]  /*5b00*/  HADD2.F32 R36, -RZ, R12.H1_H1 ;  /* 0x3000000cff247230 */ /* 0x000fe40000004100 */
[--C-:B------:R-:W-:Y:S02]  /*5b10*/  HADD2.F32 R12, -RZ, R24.reuse.H0_H0 ;  /* 0x20000018ff0c7230 */ /* 0x100fe40000004100 */
[C---:B------:R-:W-:Y:S01]  /*5b20*/  FFMA.FTZ R43, R7.reuse, R38, RZ ;  /* 0x00000026072b7223 */ /* 0x040fe200000100ff */
[----:B------:R-:W-:Y:S01]  /*5b30*/  FFMA.FTZ R6, R6, R7, RZ ;  /* 0x0000000706067223 */ /* 0x000fe200000100ff */
[C---:B------:R-:W-:Y:S01]  /*5b40*/  FFMA.FTZ R40, R7.reuse, R14, RZ ;  /* 0x0000000e07287223 */ /* 0x040fe200000100ff */
[----:B------:R-:W-:Y:S02]  /*5b50*/  HADD2.F32 R38, -RZ, R24.H1_H1 ;  /* 0x30000018ff267230 */ /* 0x000fe40000004100 */
[----:B------:R-:W-:Y:S01]  /*5b60*/  FFMA.FTZ R37, R7, R12, RZ ;  /* 0x0000000c07257223 */ /* 0x000fe200000100ff */
        /* <DEDUP_REMOVED lines=75> */
.L_x_4361:
        /* <DEDUP_REMOVED lines=91> */
.L_x_4362:
[C---:B------:R-:W-:Y:S02]  /*65d0*/  LOP3.LUT R6, R9.reuse, 0xf000f0, RZ, 0xc0, !PT ;  /* 0x00f000f009067812 */ /* 0x040fe400078ec0ff */
[----:B------:R-:W-:Y:S02]  /*65e0*/  SHF.R.U32.HI R8, RZ, 0x8, R8 ;  /* 0x00000008ff087819 */ /* 0x000fe40000011608 */
        /* <DEDUP_REMOVED lines=49> */
[----:B------:R-:W1:Y:S01]  /*6900*/  LDS.64 R8, [UR4+-0x10] ;  /* 0xfffff004ff087984 */ /* 0x000e620008000a00 */
[----:B------:R-:W-:Y:S02]  /*6910*/  HADD2.F32 R6, -RZ, R25.H0_H0 ;  /* 0x20000019ff067230 */ /* 0x000fe40000004100 */
[----:B------:R-:W-:Y:S01]  /*6920*/  HADD2.F32 R32, -RZ, R19.H0_H0 ;  /* 0x20000013ff207230 */ /* 0x000fe20000004100 */
[----:B------:R-:W2:Y:S01]  /*6930*/  LDS.64 R12, [UR4+-0x8] ;  /* 0xfffff804ff0c7984 */ /* 0x000ea20008000a00 */
[----:B------:R-:W-:Y:S02]  /*6940*/  HADD2.F32 R10, -RZ, R26.H0_H0 ;  /* 0x2000001aff0a7230 */ /* 0x000fe40000004100 */
        /* <DEDUP_REMOVED lines=85> */
.L_x_4363:
[----:B------:R-:W-:Y:S05]  /*6ea0*/  BRA.U UP0, `(.L_x_4364) ;  /* 0x0000000500687547 */ /* 0x000fea000b800000 */
[----:B------:R-:W1:Y:S01]  /*6eb0*/  LDS.64 R6, [UR4+0x30] ;  /* 0x00003004ff067984 */ /* 0x000e620008000a00 */
[----:B------:R-:W-:Y:S02]  /*6ec0*/  HADD2.F32 R8, -RZ, R24.H0_H0 ;  /* 0x20000018ff087230 */ /* 0x000fe40000004100 */
[--C-:B------:R-:W-:Y:S01]  /*6ed0*/  HADD2.F32 R9, -RZ, R26.reuse.H0_H0 ;  /* 0x2000001aff097230 */ /* 0x100fe20000004100 */
[----:B------:R-:W2:Y:S01]  /*6ee0*/  LDS.64 R10, [UR4+0x38] ;  /* 0x00003804ff0a7984 */ /* 0x000ea20008000a00 */
[----:B------:R-:W-:Y:S02]  /*6ef0*/  HADD2.F32 R33, -RZ, R26.H1_H1 ;  /* 0x3000001aff217230 */ /* 0x000fe40000004100 */
        /* <DEDUP_REMOVED lines=8> */
[----:B------:R-:W-:Y:S02]  /*6f80*/  HADD2.F32 R19, -RZ, R19.H1_H1 ;  /* 0x30000013ff137230 */ /* 0x000fe40000004100 */
[----:B------:R-:W-:-:S02]  /*6f90*/  HADD2.F32 R25, -RZ, R25.H1_H1 ;  /* 0x30000019ff197230 */ /* 0x000fc40000004100 */
[-C--:B------:R-:W-:Y:S01]  /*6fa0*/  FFMA.FTZ R6, R6, R30.reuse, RZ ;  /* 0x0000001e06067223 */ /* 0x080fe200000100ff */
[----:B------:R-:W-:Y:S01]  /*6fb0*/  FFMA.FTZ R30, R9, R30, RZ ;  /* 0x0000001e091e7223 */ /* 0x000fe200000100ff */
        /* <DEDUP_REMOVED lines=12> */
[-C--:B------:R-:W-:Y:S01]  /*7080*/  FFMA.FTZ R9, R9, R13.reuse, R32 ;  /* 0x0000000d09097223 */ /* 0x080fe20000010020 */
[----:B------:R-:W-:Y:S02]  /*7090*/  HADD2.F32 R20, -RZ, R20.H1_H1 ;  /* 0x30000014ff147230 */ /* 0x000fe40000004100 */
[----:B------:R-:W-:Y:S02]  /*70a0*/  HADD2.F32 R6, -RZ, R21.H1_H1 ;  /* 0x30000015ff067230 */ /* 0x000fe40000004100 */
[----:B------:R-:W-:Y:S01]  /*70b0*/  FFMA.FTZ R13, R25, R13, R30 ;  /* 0x0000000d190d7223 */ /* 0x000fe2000001001e */
[----:B------:R-:W-:-:S02]  /*70c0*/  HADD2.F32 R22, -RZ, R22.H1_H1 ;  /* 0x30000016ff167230 */ /* 0x000fc40000004100 */
[-C--:B------:R-:W-:Y:S01]  /*70d0*/  FFMA.FTZ R7, R18, R12.reuse, R7 ;  /* 0x0000000c12077223 */ /* 0x080fe20000010007 */
[-C--:B------:R-:W-:Y:S01]  /*70e0*/  FFMA.FTZ R9, R20, R12.reuse, R9 ;  /* 0x0000000c14097223 */ /* 0x080fe20000010009 */
[-C--:B------:R-:W-:Y:S01]  /*70f0*/  FFMA.FTZ R19, R6, R12.reuse, R19 ;  /* 0x0000000c06137223 */ /* 0x080fe20000010013 */
[--C-:B--2---:R-:W-:Y:S02]  /*7100*/  HADD2.F32 R8, -RZ, R10.reuse.H0_H0 ;  /* 0x2000000aff087230 */ /* 0x104fe40000004100 */
[----:B------:R-:W-:Y:S01]  /*7110*/  FFMA.FTZ R13, R22, R12, R13 ;  /* 0x0000000c160d7223 */ /* 0x000fe2000001000d */
[----:B------:R-:W-:Y:S02]  /*7120*/  HADD2.F32 R12, -RZ, R23.H0_H0 ;  /* 0x20000017ff0c7230 */ /* 0x000fe40000004100 */
[----:B------:R-:W-:Y:S02]  /*7130*/  HADD2.F32 R20, -RZ, R27.H0_H0 ;  /* 0x2000001bff147230 */ /* 0x000fe40000004100 */
[----:B------:R-:W-:-:S02]  /*7140*/  HADD2.F32 R10, -RZ, R10.H1_H1 ;  /* 0x3000000aff0a7230 */ /* 0x000fc40000004100 */
[-C--:B------:R-:W-:Y:S01]  /*7150*/  FFMA.FTZ R7, R12, R8.reuse, R7 ;  /* 0x000000080c077223 */ /* 0x080fe20000010007 */
[--C-:B------:R-:W-:Y:S02]  /*7160*/  HADD2.F32 R22, -RZ, R28.reuse.H0_H0 ;  /* 0x2000001cff167230 */ /* 0x100fe40000004100 */
[-C--:B------:R-:W-:Y:S01]  /*7170*/  FFMA.FTZ R9, R20, R8.reuse, R9 ;  /* 0x0000000814097223 */ /* 0x080fe20000010009 */
[----:B------:R-:W-:Y:S02]  /*7180*/  HADD2.F32 R24, -RZ, R29.H0_H0 ;  /* 0x2000001dff187230 */ /* 0x000fe40000004100 */
        /* <DEDUP_REMOVED lines=44> */
.L_x_4364:
[----:B------:R-:W-:Y:S01]  /*7450*/  UIADD3 UR6, UPT, UPT, UR6, 0x20, URZ ;  /* 0x0000002006067890 */ /* 0x000fe2000fffe0ff */
[----:B------:R-:W-:Y:S01]  /*7460*/  MOV R7, UR18 ;  /* 0x0000001200077c02 */ /* 0x000fe20008000f00 */
[----:B------:R-:W-:Y:S02]  /*7470*/  UIADD3 UR4, UPT, UPT, UR4, 0x40, URZ ;  /* 0x0000004004047890 */ /* 0x000fe4000fffe0ff */
[----:B------:R-:W-:Y:S02]  /*7480*/  UISETP.GE.AND UP1, UPT, UR6, UR7, UPT ;  /* 0x000000070600728c */ /* 0x000fe4000bf26270 */
[----:B0-----:R-:W-:-:S07]  /*7490*/  IMAD.WIDE R50, R7, 0x4, R50 ;  /* 0x0000000407327825 */ /* 0x001fce00078e0232 */
[----:B------:R-:W-:Y:S05]  /*74a0*/  BRA.U !UP1, `(.L_x_4365) ;  /* 0xffffffc509147547 */ /* 0x000fea000b83ffff */
.L_x_4356:
[----:B------:R-:W0:Y:S01]  /*74b0*/  S2R R0, SR_CTAID.X ;  /* 0x0000000000007919 */ /* 0x000e220000002500 */
[----:B------:R-:W1:Y:S01]  /*74c0*/  LDC.64 R2, c[0x0][0x3a0] ;  /* 0x0000e800ff027b82 */ /* 0x000e620000000a00 */
        /* <DEDUP_REMOVED lines=16> */
.L_x_4369:
[----:B------:R-:W0:Y:S02]  /*75d0*/  LDS R2, [R0] ;  /* 0x0000000000027984 */ /* 0x000e240000000800 */
[----:B0-----:R-:W-:-:S05]  /*75e0*/  HFMA2 R3, R2, 1, 1, R9 ;  /* 0x3c003c0002037831 */ /* 0x001fca0000000009 */
[----:B------:R-:W0:Y:S02]  /*75f0*/  ATOMS.CAST.SPIN P0, [R0], R2, R3 ;  /* 0x000000020000758d */ /* 0x000e240001800003 */
[----:B0-----:R-:W-:Y:S05]  /*7600*/  @!P0 BRA `(.L_x_4369) ;  /* 0xfffffffc00f08947 */ /* 0x001fea000383ffff */
[----:B------:R-:W-:Y:S05]  /*7610*/  BRA `(.L_x_4367) ;  /* 0x00000000000c7947 */ /* 0x000fea0003800000 */
.L_x_4368:
[----:B------:R-:W2:Y:S02]  /*7620*/  LD.E R0, desc[UR14][R4.64] ;  /* 0x0000000e04007980 */ /* 0x000ea4000c101900 */
[----:B--2---:R-:W-:-:S05]  /*7630*/  IADD3 R3, PT, PT, R9, R0, RZ ;  /* 0x0000000009037210 */ /* 0x004fca0007ffe0ff */
[----:B------:R0:W-:Y:S02]  /*7640*/  ST.E desc[UR14][R4.64], R3 ;  /* 0x0000000304007985 */ /* 0x0001e4000c10190e */
.L_x_4367:
[----:B------:R-:W-:Y:S05]  /*7650*/  BSYNC.RECONVERGENT B0 ;  /* 0x0000000000007941 */ /* 0x000fea0003800200 */
.L_x_4366:
[----:B------:R1:W-:Y:S01]  /*7660*/  ATOM.E.ADD.F16x2.RN.STRONG.GPU P0, RZ, desc[UR14][R4.64+0x4], R7 ;  /* 0x8000040704ff79a2 */ /* 0x0003e2000c10e10e */
[----:B------:R-:W-:Y:S04]  /*7670*/  BSSY.RECONVERGENT B0, `(.L_x_4370) ;  /* 0x000000e000007945 */ /* 0x000fe80003800200 */
[----:B-1----:R-:W-:Y:S05]  /*7680*/  @P0 BRA `(.L_x_4371) ;  /* 0x0000000000300947 */ /* 0x002fea0003800000 */
[----:B------:R-:W1:Y:S02]  /*7690*/  QSPC.E.S P0, RZ, [R4+0x4] ;  /* 0x0000040004ff73aa */ /* 0x000e640000000500 */
[----:B-1----:R-:W-:Y:S05]  /*76a0*/  @!P0 BRA `(.L_x_4372) ;  /* 0x00000000001c8947 */ /* 0x002fea0003800000 */
[----:B------:R-:W-:-:S04]  /*76b0*/  MOV R2, R4 ;  /* 0x0000000400027202 */ /* 0x000fc80000000f00 */
[----:B------:R-:W-:-:S07]  /*76c0*/  MOV R0, R2 ;  /* 0x0000000200007202 */ /* 0x000fce0000000f00 */
.L_x_4373:
[----:B------:R-:W0:Y:S02]  /*76d0*/  LDS R2, [R0+0x4] ;  /* 0x0000040000027984 */ /* 0x000e240000000800 */
[----:B0-----:R-:W-:-:S05]  /*76e0*/  HADD2 R3, R2, R7 ;  /* 0x0000000702037230 */ /* 0x001fca0000000000 */
[----:B------:R-:W0:Y:S02]  /*76f0*/  ATOMS.CAST.SPIN P0, [R0+0x4], R2, R3 ;  /* 0x000004020000758d */ /* 0x000e240001800003 */
[----:B0-----:R-:W-:Y:S05]  /*7700*/  @!P0 BRA `(.L_x_4373) ;  /* 0xfffffffc00f08947 */ /* 0x001fea000383ffff */
[----:B------:R-:W-:Y:S05]  /*7710*/  BRA `(.L_x_4371) ;  /* 0x00000000000c7947 */ /* 0x000fea0003800000 */
.L_x_4372:
[----:B------:R-:W0:Y:S02]  /*7720*/  LD.E R0, desc[UR14][R4.64+0x4] ;  /* 0x0000040e04007980 */ /* 0x000e24000c101900 */
[----:B0-----:R-:W-:-:S05]  /*7730*/  IADD3 R3, PT, PT, R7, R0, RZ ;  /* 0x0000000007037210 */ /* 0x001fca0007ffe0ff */
[----:B------:R1:W-:Y:S02]  /*7740*/  ST.E desc[UR14][R4.64+0x4], R3 ;  /* 0x0000040304007985 */ /* 0x0003e4000c10190e */
.L_x_4371:
[----:B------:R-:W-:Y:S05]  /*7750*/  BSYNC.RECONVERGENT B0 ;  /* 0x0000000000007941 */ /* 0x000fea0003800200 */
.L_x_4370:
        /* <DEDUP_REMOVED lines=13> */
.L_x_4377:
[----:B------:R-:W0:Y:S02]  /*7830*/  LDS R2, [R0] ;  /* 0x0000000000027984 */ /* 0x000e240000000800 */
[----:B0-----:R-:W-:-:S05]  /*7840*/  HFMA2 R3, R2, 1, 1, R47 ;  /* 0x3c003c0002037831 */ /* 0x001fca000000002f */
[----:B------:R-:W0:Y:S02]  /*7850*/  ATOMS.CAST.SPIN P0, [R0], R2, R3 ;  /* 0x000000020000758d */ /* 0x000e240001800003 */
[----:B0-----:R-:W-:Y:S05]  /*7860*/  @!P0 BRA `(.L_x_4377) ;  /* 0xfffffffc00f08947 */ /* 0x001fea000383ffff */
[----:B------:R-:W-:Y:S05]  /*7870*/  BRA `(.L_x_4375) ;  /* 0x00000000000c7947 */ /* 0x000fea0003800000 */
.L_x_4376:
[----:B------:R-:W2:Y:S02]  /*7880*/  LD.E R0, desc[UR14][R4.64] ;  /* 0x0000000e04007980 */ /* 0x000ea4000c101900 */
[----:B--2---:R-:W-:-:S05]  /*7890*/  IADD3 R3, PT, PT, R47, R0, RZ ;  /* 0x000000002f037210 */ /* 0x004fca0007ffe0ff */
[----:B------:R0:W-:Y:S02]  /*78a0*/  ST.E desc[UR14][R4.64], R3 ;  /* 0x0000000304007985 */ /* 0x0001e4000c10190e */
.L_x_4375:
[----:B------:R-:W-:Y:S05]  /*78b0*/  BSYNC.RECONVERGENT B0 ;  /* 0x0000000000007941 */ /* 0x000fea0003800200 */
.L_x_4374:
[----:B------:R1:W-:Y:S02]  /*78c0*/  ATOM.E.ADD.F16x2.RN.STRONG.GPU P0, RZ, desc[UR14][R4.64+0x4], R49 ;  /* 0x8000043104ff79a2 */ /* 0x0003e4000c10e10e */
[----:B-1----:R-:W-:Y:S05]  /*78d0*/  @P0 EXIT ;  /* 0x000000000000094d */ /* 0x002fea0003800000 */
[----:B------:R-:W1:Y:S02]  /*78e0*/  QSPC.E.S P0, RZ, [R4+0x4] ;  /* 0x0000040004ff73aa */ /* 0x000e640000000500 */
[----:B-1----:R-:W-:Y:S05]  /*78f0*/  @!P0 BRA `(.L_x_4378) ;  /* 0x00000000001c8947 */ /* 0x002fea0003800000 */
[----:B------:R-:W-:-:S04]  /*7900*/  MOV R2, R4 ;  /* 0x0000000400027202 */ /* 0x000fc80000000f00 */
[----:B------:R-:W-:-:S07]  /*7910*/  MOV R0, R2 ;  /* 0x0000000200007202 */ /* 0x000fce0000000f00 */
.L_x_4379:
[----:B------:R-:W0:Y:S02]  /*7920*/  LDS R2, [R0+0x4] ;  /* 0x0000040000027984 */ /* 0x000e240000000800 */
[----:B0-----:R-:W-:-:S05]  /*7930*/  HADD2 R3, R2, R49 ;  /* 0x0000003102037230 */ /* 0x001fca0000000000 */
[----:B------:R-:W0:Y:S02]  /*7940*/  ATOMS.CAST.SPIN P0, [R0+0x4], R2, R3 ;  /* 0x000004020000758d */ /* 0x000e240001800003 */
[----:B0-----:R-:W-:Y:S05]  /*7950*/  @!P0 BRA `(.L_x_4379) ;  /* 0xfffffffc00f08947 */ /* 0x001fea000383ffff */
[----:B------:R-:W-:Y:S05]  /*7960*/  EXIT ;  /* 0x000000000000794d */ /* 0x000fea0003800000 */
.L_x_4378:
[----:B------:R-:W0:Y:S02]  /*7970*/  LD.E R0, desc[UR14][R4.64+0x4] ;  /* 0x0000040e04007980 */ /* 0x000e24000c101900 */
[----:B0-----:R-:W-:-:S05]  /*7980*/  IADD3 R3, PT, PT, R49, R0, RZ ;  /* 0x0000000031037210 */ /* 0x001fca0007ffe0ff */
[----:B------:R-:W-:Y:S01]  /*7990*/  ST.E desc[UR14][R4.64+0x4], R3 ;  /* 0x0000040304007985 */ /* 0x000fe2000c10190e */
[----:B------:R-:W-:Y:S05]  /*79a0*/  EXIT ;  /* 0x000000000000794d */ /* 0x000fea0003800000 */
.L_x_4380:
        /* <DEDUP_REMOVED lines=13> */
.L_x_5343:


//--------------------- .text._Z23gemm_half_q_half_kernelILi2ELi10ELb1ELb1ELi32EEvPK6__halfPKjS4_S2_PS0_iiiiPKtS7_iiiiiibS2_i --------------------------
	.section	.text._Z23gemm_half_q_half_kernelILi2ELi10ELb1ELb1ELi32EEvPK6__halfPKjS4_S2_PS0_iiiiPKtS7_iiiiiibS2_i,"ax",@progbits
	.align	128
        .global         _Z23gemm_half_q_half_kernelILi2ELi10ELb1ELb1ELi32EEvPK6__halfPKjS4_S2_PS0_iiiiPKtS7_iiiiiibS2_i
        .type           _Z23gemm_half_q_half_kernelILi2ELi10ELb1ELb1ELi32EEvPK6__halfPKjS4_S2_PS0_iiiiPKtS7_iiiiiibS2_i,@function
        .size           _Z23gemm_half_q_half_kernelILi2ELi10ELb1ELb1ELi32EEvPK6__halfPKjS4_S2_PS0_iiiiPKtS7_iiiiiibS2_i,(.L_x_5344 - _Z23gemm_half_q_half_kernelILi2ELi10ELb1ELb1ELi32EEvPK6__halfPKjS4_S2_PS0_iiiiPKtS7_iiiiiibS2_i)
        .other          _Z23gemm_half_q_half_kernelILi2ELi10ELb1ELb1ELi32EEvPK6__halfPKjS4_S2_PS0_iiiiPKtS7_iiiiiibS2_i,@"STO_CUDA_ENTRY STV_DEFAULT"
_Z23gemm_half_q_half_kernelILi2ELi10ELb1ELb1ELi32EEvPK6__halfPKjS4_S2_PS0_iiiiPKtS7_iiiiiibS2_i:
.text._Z23gemm_half_q_half_kernelILi2ELi10ELb1ELb1ELi32EEvPK6__halfPKjS4_S2_PS0_iiiiPKtS7_iiiiiibS2_i:
        /* <DEDUP_REMOVED lines=57> */
[----:B------:R-:W-:-:S09]  /*0390*/  IADD3 R20, PT, PT, R14, UR7, RZ ;  /* 0x000000070e147c10 */ /* 0x000fd2000fffe0ff */
[----:B------:R-:W-:Y:S05]  /*03a0*/  @P0 BRA `(.L_x_4384) ;  /* 0x0000000000ec0947 */ /* 0x000fea0003800000 */
[----:B0-----:R-:W-:Y:S02]  /*03b0*/  IADD3 R10, PT, PT, RZ, -R18, RZ ;  /* 0x80000012ff0a7210 */ /* 0x001fe40007ffe0ff */
[----:B------:R-:W-:Y:S02]  /*03c0*/  PLOP3.LUT P0, PT, PT, PT, PT, 0x80, 0x8 ;  /* 0x000000000008781c */ /* 0x000fe40003f0f070 */
[----:B------:R-:W-:-:S13]  /*03d0*/  ISETP.GT.AND P1, PT, R10, 0x3, PT ;  /* 0x000000030a00780c */ /* 0x000fda0003f24270 */
[----:B------:R-:W-:Y:S05]  /*03e0*/  @!P1 BRA `(.L_x_4385) ;  /* 0x0000000000849947 */ /* 0x000fea0003800000 */
[----:B------:R-:W-:-:S13]  /*03f0*/  PLOP3.LUT P0, PT, PT, PT, PT, 0x8, 0x80 ;  /* 0x000000000080781c */ /* 0x000fda0003f0e170 */
.L_x_4386:
        /* <DEDUP_REMOVED lines=32> */
.L_x_4385:
        /* <DEDUP_REMOVED lines=20> */
.L_x_4387:
[----:B------:R-:W-:-:S13]  /*0740*/  ISETP.EQ.AND P1, PT, R18, RZ, PT ;  /* 0x000000ff1200720c */ /* 0x000fda0003f22270 */
[----:B------:R-:W-:Y:S05]  /*0750*/  @!P0 BRA P1, `(.L_x_4382) ;  /* 0x0000000400788947 */ /* 0x000fea0000800000 */
.L_x_4384:
[----:B------:R-:W-:-:S04]  /*0760*/  IADD3 R11, P0, PT, R9, R20, RZ ;  /* 0x00000014090b7210 */ /* 0x000fc80007f1e0ff */
[----:B------:R-:W-:Y:S02]  /*0770*/  LEA.HI.X.SX32 R12, R20, RZ, 0x1, P0 ;  /* 0x000000ff140c7211 */ /* 0x000fe400000f0eff */
[----:B0-----:R-:W-:-:S04]  /*0780*/  LEA R10, P0, R11, UR10, 0x1 ;  /* 0x0000000a0b0a7c11 */ /* 0x001fc8000f8008ff */
        /* <DEDUP_REMOVED lines=9> */
.L_x_4383:
        /* <DEDUP_REMOVED lines=16> */
.L_x_4390:
        /* <DEDUP_REMOVED lines=32> */
.L_x_4389:
        /* <DEDUP_REMOVED lines=21> */
.L_x_4391:
[----:B------:R-:W-:-:S13]  /*0c70*/  ISETP.NE.OR P0, PT, R9, RZ, P0 ;  /* 0x000000ff0900720c */ /* 0x000fda0000705670 */
[----:B------:R-:W-:Y:S05]  /*0c80*/  @!P0 BRA `(.L_x_4382) ;  /* 0x00000000002c8947 */ /* 0x000fea0003800000 */
.L_x_4388:
        /* <DEDUP_REMOVED lines=11> */
.L_x_4382:
[----:B------:R-:W-:Y:S05]  /*0d40*/  BSYNC.RECONVERGENT B0 ;  /* 0x0000000000007941 */ /* 0x000fea0003800200 */
.L_x_4381:
        /* <DEDUP_REMOVED lines=21> */
.L_x_4395:
        /* <DEDUP_REMOVED lines=15> */
.L_x_4394:
[----:B------:R-:W-:-:S04]  /*0f90*/  IADD3 R4, PT, PT, RZ, -R9, RZ ;  /* 0x80000009ff047210 */ /* 0x000fc80007ffe0ff */
[----:B------:R-:W-:-:S13]  /*0fa0*/  ISETP.GT.AND P1, PT, R4, 0x1, PT ;  /* 0x000000010400780c */ /* 0x000fda0003f24270 */
[----:B------:R-:W-:Y:S05]  /*0fb0*/  @!P1 BRA `(.L_x_4396) ;  /* 0x0000000000249947 */ /* 0x000fea0003800000 */
[----:B0-2---:R-:W0:Y:S01]  /*0fc0*/  LDC.64 R12, c[0x0][0x3a0] ;  /* 0x0000e800ff0c7b82 */ /* 0x005e220000000a00 */
        /* <DEDUP_REMOVED lines=8> */
.L_x_4396:
[----:B------:R-:W-:-:S13]  /*1050*/  ISETP.NE.OR P0, PT, R9, RZ, P0 ;  /* 0x000000ff0900720c */ /* 0x000fda0000705670 */
[----:B------:R-:W-:Y:S05]  /*1060*/  @!P0 BRA `(.L_x_4392) ;  /* 0x00000000001c8947 */ /* 0x000fea0003800000 */
.L_x_4393:
[----:B012---:R-:W0:Y:S02]  /*1070*/  LDC.64 R10, c[0x0][0x3a0] ;  /* 0x0000e800ff0a7b82 */ /* 0x007e240000000a00 */
.L_x_4397:
[----:B0-----:R-:W-:Y:S01]  /*1080*/  IMAD.WIDE R12, R3, 0x2, R10 ;  /* 0x00000002030c7825 */ /* 0x001fe200078e020a */
[----:B------:R-:W-:Y:S02]  /*1090*/  IADD3 R9, PT, PT, R9, 0x1, RZ ;  /* 0x0000000109097810 */ /* 0x000fe40007ffe0ff */
[----:B------:R-:W-:Y:S02]  /*10a0*/  IADD3 R3, PT, PT, R3, R27, RZ ;  /* 0x0000001b03037210 */ /* 0x000fe40007ffe0ff */
[----:B------:R3:W-:Y:S01]  /*10b0*/  STG.E.64 desc[UR8][R12.64], RZ ;  /* 0x000000ff0c007986 */ /* 0x0007e2000c101b08 */
[----:B------:R-:W-:-:S13]  /*10c0*/  ISETP.NE.AND P0, PT, R9, RZ, PT ;  /* 0x000000ff0900720c */ /* 0x000fda0003f05270 */
[----:B---3--:R-:W-:Y:S05]  /*10d0*/  @P0 BRA `(.L_x_4397) ;  /* 0xfffffffc00e80947 */ /* 0x008fea000383ffff */
.L_x_4392:
        /* <DEDUP_REMOVED lines=9> */
[----:B012---:R-:W0:Y:S01]  /*1170*/  LDC.64 R10, c[0x0][0x3b8] ;  /* 0x0000ee00ff0a7b82 */ /* 0x007e220000000a00 */
        /* <DEDUP_REMOVED lines=10> */
.L_x_4399:
[----:B------:R-:W0:Y:S01]  /*1220*/  LDC.64 R2, c[0x0][0x390] ;  /* 0x0000e400ff027b82 */ /* 0x000e220000000a00 */
[----:B-----5:R-:W-:-:S05]  /*1230*/  IADD3 R0, PT, PT, R12, UR4, RZ ;  /* 0x000000040c007c10 */ /* 0x020fca000fffe0ff */
[----:B------:R-:W-:Y:S02]  /*1240*/  IMAD R4, R0, R27, RZ ;  /* 0x0000001b00047224 */ /* 0x000fe400078e02ff */
        /* <DEDUP_REMOVED lines=24> */
[----:B0-----:R-:W-:Y:S01]  /*13d0*/  IADD3 R15, PT, PT, R2, 0x1, R3 ;  /* 0x00000001020f7810 */ /* 0x001fe20007ffe003 */
[----:B------:R-:W-:Y:S01]  /*13e0*/  IMAD R3, R0, R0, R0 ;  /* 0x0000000000037224 */ /* 0x000fe200078e0200 */
[----:B---3--:R-:W-:Y:S02]  /*13f0*/  IADD3 R21, PT, PT, R20, R21, RZ ;  /* 0x0000001514157210 */ /* 0x008fe40007ffe0ff */
[----:B------:R-:W-:Y:S01]  /*1400*/  IADD3 R13, PT, PT, R13, 0x1, R4 ;  /* 0x000000010d0d7810 */ /* 0x000fe20007ffe004 */
[----:B------:R-:W4:Y:S01]  /*1410*/  I2F.F16 R23, R23 ;  /* 0x0000001700177306 */ /* 0x000f220000200c00 */
[----:B------:R-:W-:Y:S02]  /*1420*/  IADD3 R16, PT, PT, R0, 0x1, R3 ;  /* 0x0000000100107810 */ /* 0x000fe40007ffe003 */
        /* <DEDUP_REMOVED lines=9> */
.L_x_4398:
[C---:B------:R-:W-:Y:S01]  /*14c0*/  ISETP.GT.AND P0, PT, R5.reuse, UR6, PT ;  /* 0x0000000605007c0c */ /* 0x040fe2000bf04270 */
[----:B-12---:R-:W-:Y:S01]  /*14d0*/  HFMA2 R11, -RZ, RZ, 0, 0 ;  /* 0x00000000ff0b7431 */ /* 0x006fe200000001ff */
[----:B0-----:R-:W-:Y:S02]  /*14e0*/  SHF.R.S32.HI R10, RZ, 0x1f, R9 ;  /* 0x0000001fff0a7819 */ /* 0x001fe40000011409 */
[----:B------:R-:W-:Y:S02]  /*14f0*/  CS2R R14, SRZ ;  /* 0x00000000000e7805 */ /* 0x000fe4000001ff00 */
[C---:B----4-:R-:W-:Y:S02]  /*1500*/  ISETP.GT.AND P1, PT, R5.reuse, UR10, PT ;  /* 0x0000000a05007c0c */ /* 0x050fe4000bf24270 */
[----:B------:R-:W-:Y:S01]  /*1510*/  LEA.HI R10, R10, R9, RZ, 0x5 ;  /* 0x000000090a0a7211 */ /* 0x000fe200078f28ff */
[----:B------:R-:W-:Y:S01]  /*1520*/  HFMA2 R9, -RZ, RZ, 0, 0 ;  /* 0x00000000ff097431 */ /* 0x000fe200000001ff */
[----:B------:R-:W-:-:S02]  /*1530*/  ISETP.GT.AND P2, PT, R5, UR11, PT ;  /* 0x0000000b05007c0c */ /* 0x000fc4000bf44270 */
[C---:B------:R-:W-:Y:S02]  /*1540*/  ISETP.GT.AND P3, PT, R5.reuse, UR5, PT ;  /* 0x0000000505007c0c */ /* 0x040fe4000bf64270 */
[----:B---3--:R-:W-:Y:S02]  /*1550*/  ISETP.GT.AND P4, PT, R5, UR12, PT ;  /* 0x0000000c05007c0c */ /* 0x008fe4000bf84270 */
        /* <DEDUP_REMOVED lines=10> */
.L_x_4400:
        /* <DEDUP_REMOVED lines=8> */
.L_x_4401:
        /* <DEDUP_REMOVED lines=8> */
.L_x_4402:
        /* <DEDUP_REMOVED lines=8> */
.L_x_4403:
        /* <DEDUP_REMOVED lines=8> */
.L_x_4404:
[----:B------:R-:W-:Y:S01]  /*1800*/  LEA R9, R16, R9, 0x3 ;  /* 0x0000000910097211 */ /* 0x000fe200078e18ff */
[----:B------:R-:W0:Y:S01]  /*1810*/  LDCU.64 UR10, c[0x0][0x388] ;  /* 0x00007100ff0a77ac */ /* 0x000e220008000a00 */
[----:B------:R-:W1:Y:S01]  /*1820*/  S2UR UR6, SR_CgaCtaId ;  /* 0x00000000000679c3 */ /* 0x000e620000008800 */
[----:B------:R-:W-:Y:S02]  /*1830*/  SHF.R.S32.HI R10, RZ, 0x1f, R8 ;  /* 0x0000001fff0a7819 */ /* 0x000fe40000011408 */
[----:B------:R-:W-:Y:S01]  /*1840*/  IADD3 R9, PT, PT, R12, R9, R11 ;  /* 0x000000090c097210 */ /* 0x000fe20007ffe00b */
[----:B------:R-:W-:Y:S01]  /*1850*/  UISETP.LT.AND UP0, UPT, UR7, UR5, UPT ;  /* 0x000000050700728c */ /* 0x000fe2000bf01270 */
[----:B------:R-:W-:Y:S02]  /*1860*/  PRMT R11, RZ, 0x5410, RZ ;  /* 0x00005410ff0b7816 */ /* 0x000fe400000000ff */
[----:B------:R-:W-:Y:S01]  /*1870*/  IADD3 R14, PT, PT, R15, R9, R14 ;  /* 0x000000090f0e7210 */ /* 0x000fe20007ffe00e */
[----:B------:R-:W-:-:S03]  /*1880*/  USEL UR4, UR7, UR5, UP0 ;  /* 0x0000000507047287 */ /* 0x000fc60008000000 */
[----:B------:R-:W-:Y:S01]  /*1890*/  UMOV UR5, 0x400 ;  /* 0x0000040000057882 */ /* 0x000fe20000000000 */
[----:B------:R-:W-:-:S05]  /*18a0*/  IMAD R9, R14, R27, RZ ;  /* 0x0000001b0e097224 */ /* 0x000fca00078e02ff */
        /* <DEDUP_REMOVED lines=12> */
[----:B------:R-:W-:-:S04]  /*1970*/  IMAD.WIDE R12, R27, 0x4, R54 ;  /* 0x000000041b0c7825 */ /* 0x000fc800078e0236 */
[C---:B------:R-:W-:Y:S02]  /*1980*/  IMAD.WIDE R16, R27.reuse, 0x4, R12 ;  /* 0x000000041b107825 */ /* 0x040fe400078e020c */
[----:B------:R-:W5:Y:S02]  /*1990*/  LDG.E.128.CONSTANT R12, desc[UR8][R12.64] ;  /* 0x000000080c0c7981 */ /* 0x000f64000c1e9d00 */
[----:B------:R-:W-:Y:S02]  /*19a0*/  IMAD.WIDE R24, R27, 0x4, R16 ;  /* 0x000000041b187825 */ /* 0x000fe400078e0210 */
[----:B------:R-:W5:Y:S04]  /*19b0*/  LDG.E.128.CONSTANT R16, desc[UR8][R16.64] ;  /* 0x0000000810107981 */ /* 0x000f68000c1e9d00 */
[----:B------:R0:W5:Y:S01]  /*19c0*/  LDG.E.128.CONSTANT R20, desc[UR8][R24.64] ;  /* 0x0000000818147981 */ /* 0x000162000c1e9d00 */
[----:B------:R-:W-:Y:S01]  /*19d0*/  PRMT R5, R7, 0x9910, RZ ;  /* 0x0000991007057816 */ /* 0x000fe200000000ff */
[----:B------:R-:W-:Y:S01]  /*19e0*/  HFMA2 R10, -RZ, RZ, 0, 0.0625 ;  /* 0x00002c00ff0a7431 */ /* 0x000fe200000001ff */
[----:B------:R-:W-:-:S02]  /*19f0*/  ISETP.NE.AND P1, PT, R6, RZ, PT ;  /* 0x000000ff0600720c */ /* 0x000fc40003f25270 */
[----:B------:R-:W-:Y:S02]  /*1a00*/  ISETP.NE.AND P0, PT, R5, RZ, PT ;  /* 0x000000ff0500720c */ /* 0x000fe40003f05270 */
[----:B------:R-:W-:Y:S02]  /*1a10*/  PRMT R0, R0, 0x5410, R10 ;  /* 0x0000541000007816 */ /* 0x000fe4000000000a */
[----:B------:R-:W-:Y:S02]  /*1a20*/  PRMT R8, RZ, 0x7610, R8 ;  /* 0x00007610ff087816 */ /* 0x000fe40000000008 */
[----:B------:R-:W-:Y:S02]  /*1a30*/  ISETP.EQ.OR P0, PT, R32, 0x1, !P0 ;  /* 0x000000012000780c */ /* 0x000fe40004702670 */
[C---:B--2--5:R-:W-:Y:S02]  /*1a40*/  LOP3.LUT R26, R28.reuse, 0xf000f, RZ, 0xc0, !PT ;  /* 0x000f000f1c1a7812 */ /* 0x064fe400078ec0ff */
[----:B------:R-:W-:-:S02]  /*1a50*/  LOP3.LUT R5, R28, 0xf000f0, RZ, 0xc0, !PT ;  /* 0x00f000f01c057812 */ /* 0x000fc400078ec0ff */
[C---:B------:R-:W-:Y:S02]  /*1a60*/  LOP3.LUT R36, R30.reuse, 0xf000f, RZ, 0xc0, !PT ;  /* 0x000f000f1e247812 */ /* 0x040fe400078ec0ff */
[----:B------:R-:W-:Y:S02]  /*1a70*/  SHF.R.U32.HI R28, RZ, 0x8, R28 ;  /* 0x00000008ff1c7819 */ /* 0x000fe4000001161c */
[----:B------:R-:W-:Y:S02]  /*1a80*/  SHF.R.U32.HI R35, RZ, 0x8, R29 ;  /* 0x00000008ff237819 */ /* 0x000fe4000001161d */
[----:B------:R-:W-:Y:S02]  /*1a90*/  LOP3.LUT R38, R30, 0xf000f0, RZ, 0xc0, !PT ;  /* 0x00f000f01e267812 */ /* 0x000fe400078ec0ff */
[----:B------:R-:W-:Y:S02]  /*1aa0*/  SHF.R.U32.HI R40, RZ, 0x8, R30 ;  /* 0x00000008ff287819 */ /* 0x000fe4000001161e */
[----:B------:R-:W-:-:S02]  /*1ab0*/  SHF.R.U32.HI R44, RZ, 0x8, R31 ;  /* 0x00000008ff2c7819 */ /* 0x000fc4000001161f */
[C---:B------:R-:W-:Y:S02]  /*1ac0*/  LOP3.LUT R41, R31.reuse, 0xf000f, RZ, 0xc0, !PT ;  /* 0x000f000f1f297812 */ /* 0x040fe400078ec0ff */
        /* <DEDUP_REMOVED lines=27> */
[-C--:B------:R-:W-:Y:S02]  /*1c80*/  HFMA2 R38, R39, R0.reuse.H1_H1, -72, -72 ;  /* 0xd480d48027267431 */ /* 0x080fe40000060000 */
[----:B------:R-:W-:Y:S02]  /*1c90*/  HFMA2 R40, R43, R0.H1_H1, -72, -72 ;  /* 0xd480d4802b287431 */ /* 0x000fe40000060000 */
[----:B------:R-:W-:-:S02]  /*1ca0*/  HADD2 R39, R41, -1032, -1032 ;  /* 0xe408e40829277430 */ /* 0x000fc40000000000 */
[----:B------:R-:W-:Y:S02]  /*1cb0*/  HADD2 R43, R30, -1032, -1032 ;  /* 0xe408e4081e2b7430 */ /* 0x000fe40000000000 */
[-C--:B------:R-:W-:Y:S02]  /*1cc0*/  HFMA2 R44, R45, R0.reuse.H1_H1, -72, -72 ;  /* 0xd480d4802d2c7431 */ /* 0x080fe40000060000 */
[-C--:B------:R-:W-:Y:S02]  /*1cd0*/  HFMA2 R46, R47, R0.reuse.H1_H1, -72, -72 ;  /* 0xd480d4802f2e7431 */ /* 0x080fe40000060000 */
[----:B------:R-:W-:Y:S02]  /*1ce0*/  HADD2 R26, R26, -1032, -1032 ;  /* 0xe408e4081a1a7430 */ /* 0x000fe40000000000 */
[----:B------:R-:W-:Y:S02]  /*1cf0*/  HFMA2 R31, R31, R0.H1_H1, -72, -72 ;  /* 0xd480d4801f1f7431 */ /* 0x000fe40000060000 */
[----:B------:R-:W-:-:S02]  /*1d00*/  HADD2 R35, R10, -1032, -1032 ;  /* 0xe408e4080a237430 */ /* 0x000fc40000000000 */
[-C--:B------:R-:W-:Y:S02]  /*1d10*/  HFMA2 R36, R29, R0.reuse.H1_H1, -72, -72 ;  /* 0xd480d4801d247431 */ /* 0x080fe40000060000 */
[----:B------:R-:W-:Y:S02]  /*1d20*/  HADD2 R37, R37, -1032, -1032 ;  /* 0xe408e40825257430 */ /* 0x000fe40000000000 */
[----:B------:R-:W-:Y:S02]  /*1d30*/  HADD2 R41, R5, -1032, -1032 ;  /* 0xe408e40805297430 */ /* 0x000fe40000000000 */
[----:B------:R-:W-:Y:S02]  /*1d40*/  HFMA2 R42, R11, R0.H1_H1, -72, -72 ;  /* 0xd480d4800b2a7431 */ /* 0x000fe40000060000 */
[----:B------:R-:W-:Y:S02]  /*1d50*/  HADD2 R45, R28, -1032, -1032 ;  /* 0xe408e4081c2d7430 */ /* 0x000fe40000000000 */
[----:B------:R-:W-:-:S02]  /*1d60*/  HADD2 R47, R48, -1032, -1032 ;  /* 0xe408e408302f7430 */ /* 0x000fc40000000000 */
[----:B------:R-:W-:Y:S01]  /*1d70*/  HFMA2 R30, R49, R0.H1_H1, -72, -72 ;  /* 0xd480d480311e7431 */ /* 0x000fe20000060000 */
[----:B0-----:R-:W-:Y:S06]  /*1d80*/  @!P1 BRA `(.L_x_4406) ;  /* 0x0000000400689947 */ /* 0x001fec0003800000 */
[----:B------:R-:W0:Y:S01]  /*1d90*/  LDS.64 R10, [UR5] ;  /* 0x00000005ff0a7984 */ /* 0x000e220008000a00 */
        /* <DEDUP_REMOVED lines=10> */
[----:B------:R-:W-:Y:S02]  /*1e40*/  HADD2.F32 R10, -RZ, R11.H1_H1 ;  /* 0x3000000bff0a7230 */ /* 0x000fe40000004100 */
[----:B------:R-:W-:Y:S01]  /*1e50*/  FFMA.FTZ R54, R8, R51, RZ ;  /* 0x0000003308367223 */ /* 0x000fe200000100ff */
[----:B------:R-:W-:Y:S02]  /*1e60*/  HADD2.F32 R11, -RZ, R39.H0_H0 ;  /* 0x20000027ff0b7230 */ /* 0x000fe40000004100 */
[----:B------:R-:W-:Y:S01]  /*1e70*/  FFMA.FTZ R5, R50, R49, R5 ;  /* 0x0000003132057223 */ /* 0x000fe20000010005 */
[----:B------:R-:W-:Y:S01]  /*1e80*/  FFMA.FTZ R56, R8, R9, RZ ;  /* 0x0000000908387223 */ /* 0x000fe200000100ff */
[----:B------:R-:W-:-:S02]  /*1e90*/  HADD2.F32 R50, -RZ, R37.H1_H1 ;  /* 0x30000025ff327230 */ /* 0x000fc40000004100 */
[C---:B------:R-:W-:Y:S01]  /*1ea0*/  FFMA.FTZ R9, R49.reuse, R52, R54 ;  /* 0x0000003431097223 */ /* 0x040fe20000010036 */
[----:B------:R-:W-:Y:S02]  /*1eb0*/  HADD2.F32 R54, -RZ, R39.H1_H1 ;  /* 0x30000027ff367230 */ /* 0x000fe40000004100 */
[----:B------:R-:W-:Y:S01]  /*1ec0*/  FFMA.FTZ R53, R8, R11, RZ ;  /* 0x0000000b08357223 */ /* 0x000fe200000100ff */
        /* <DEDUP_REMOVED lines=20> */
[----:B-1----:R-:W-:-:S02]  /*2010*/  HADD2.F32 R10, -RZ, R28.H0_H0 ;  /* 0x2000001cff0a7230 */ /* 0x002fc40000004100 */
        /* <DEDUP_REMOVED lines=49> */
.L_x_4406:
[----:B------:R-:W-:Y:S02]  /*2330*/  PRMT R10, RZ, 0x5410, RZ ;  /* 0x00005410ff0a7816 */ /* 0x000fe400000000ff */
[----:B------:R-:W-:Y:S01]  /*2340*/  PRMT R11, RZ, 0x5410, RZ ;  /* 0x00005410ff0b7816 */ /* 0x000fe200000000ff */
[----:B------:R-:W-:Y:S06]  /*2350*/  @P0 BRA `(.L_x_4407) ;  /* 0x0000000400680947 */ /* 0x000fec0003800000 */
[----:B------:R-:W0:Y:S01]  /*2360*/  LDS.64 R10, [UR5+0x40] ;  /* 0x00004005ff0a7984 */ /* 0x000e220008000a00 */
[--C-:B------:R-:W-:Y:S02]  /*2370*/  HADD2.F32 R5, -RZ, R26.reuse.H0_H0 ;  /* 0x2000001aff057230 */ /* 0x100fe40000004100 */
        /* <DEDUP_REMOVED lines=14> */
[----:B------:R-:W-:Y:S02]  /*2460*/  HADD2.F32 R5, -RZ, R31.H0_H0 ;  /* 0x2000001fff057230 */ /* 0x000fe40000004100 */
[-C--:B------:R-:W-:Y:S01]  /*2470*/  FFMA.FTZ R11, R11, R51.reuse, RZ ;  /* 0x000000330b0b7223 */ /* 0x080fe200000100ff */
[----:B------:R-:W-:Y:S01]  /*2480*/  FFMA.FTZ R51, R26, R51, RZ ;  /* 0x000000331a337223 */ /* 0x000fe200000100ff */
        /* <DEDUP_REMOVED lines=71> */
.L_x_4407:
[----:B------:R-:W-:Y:S02]  /*2900*/  LOP3.LUT R35, R14, 0xf000f, RZ, 0xc0, !PT ;  /* 0x000f000f0e237812 */ /* 0x000fe400078ec0ff */
[C---:B------:R-:W-:Y:S02]  /*2910*/  LOP3.LUT R5, R12.reuse, 0xf000f, RZ, 0xc0, !PT ;  /* 0x000f000f0c057812 */ /* 0x040fe400078ec0ff */
[----:B------:R-:W-:Y:S02]  /*2920*/  LOP3.LUT R26, R12, 0xf000f0, RZ, 0xc0, !PT ;  /* 0x00f000f00c1a7812 */ /* 0x000fe400078ec0ff */
[----:B------:R-:W-:Y:S02]  /*2930*/  SHF.R.U32.HI R38, RZ, 0x8, R14 ;  /* 0x00000008ff267819 */ /* 0x000fe4000001160e */
[----:B------:R-:W-:Y:S02]  /*2940*/  SHF.R.U32.HI R12, RZ, 0x8, R12 ;  /* 0x00000008ff0c7819 */ /* 0x000fe4000001160c */
[----:B------:R-:W-:-:S02]  /*2950*/  SHF.R.U32.HI R30, RZ, 0x8, R13 ;  /* 0x00000008ff1e7819 */ /* 0x000fc4000001160d */
[----:B------:R-:W-:Y:S02]  /*2960*/  LOP3.LUT R36, R14, 0xf000f0, RZ, 0xc0, !PT ;  /* 0x00f000f00e247812 */ /* 0x000fe400078ec0ff */
[C---:B------:R-:W-:Y:S02]  /*2970*/  LOP3.LUT R40, R15.reuse, 0xf000f, RZ, 0xc0, !PT ;  /* 0x000f000f0f287812 */ /* 0x040fe400078ec0ff */
[----:B------:R-:W-:Y:S02]  /*2980*/  LOP3.LUT R41, R15, 0xf000f0, RZ, 0xc0, !PT ;  /* 0x00f000f00f297812 */ /* 0x000fe400078ec0ff */
[----:B------:R-:W-:Y:S02]  /*2990*/  SHF.R.U32.HI R15, RZ, 0x8, R15 ;  /* 0x00000008ff0f7819 */ /* 0x000fe4000001160f */
[----:B------:R-:W-:Y:S02]  /*29a0*/  LOP3.LUT R37, R35, 0x64006400, RZ, 0xfc, !PT ;  /* 0x6400640023257812 */ /* 0x000fe400078efcff */
[----:B------:R-:W-:-:S02]  /*29b0*/  LOP3.LUT R28, R13, 0xf000f, RZ, 0xc0, !PT ;  /* 0x000f000f0d1c7812 */ /* 0x000fc400078ec0ff */
[----:B------:R-:W-:Y:S01]  /*29c0*/  LOP3.LUT R29, R13, 0xf000f0, RZ, 0xc0, !PT ;  /* 0x00f000f00d1d7812 */ /* 0x000fe200078ec0ff */
[----:B------:R-:W-:Y:S01]  /*29d0*/  HADD2 R37, R37, -1032, -1032 ;  /* 0xe408e40825257430 */ /* 0x000fe20000000000 */
[----:B------:R-:W-:Y:S02]  /*29e0*/  LOP3.LUT R31, R26, 0x64006400, RZ, 0xfc, !PT ;  /* 0x640064001a1f7812 */ /* 0x000fe400078efcff */
[----:B------:R-:W-:Y:S02]  /*29f0*/  LOP3.LUT R35, R38, 0xf000f, RZ, 0xc0, !PT ;  /* 0x000f000f26237812 */ /* 0x000fe400078ec0ff */
[----:B------:R-:W-:Y:S01]  /*2a00*/  LOP3.LUT R13, R12, 0xf000f, RZ, 0xc0, !PT ;  /* 0x000f000f0c0d7812 */ /* 0x000fe200078ec0ff */
[----:B------:R-:W-:Y:S01]  /*2a10*/  HFMA2 R31, R31, R0.H1_H1, -72, -72 ;  /* 0xd480d4801f1f7431 */ /* 0x000fe20000060000 */
        /* <DEDUP_REMOVED lines=31> */
[----:B------:R-:W-:Y:S02]  /*2c10*/  HFMA2 R42, R15, R0.H1_H1, -72, -72 ;  /* 0xd480d4800f2a7431 */ /* 0x000fe40000060000 */
[----:B------:R-:W-:Y:S02]  /*2c20*/  HADD2 R43, R14, -1032, -1032 ;  /* 0xe408e4080e2b7430 */ /* 0x000fe40000000000 */
[----:B------:R-:W-:-:S02]  /*2c30*/  HADD2 R45, R12, -1032, -1032 ;  /* 0xe408e4080c2d7430 */ /* 0x000fc40000000000 */
        /* <DEDUP_REMOVED lines=12> */
[C---:B------:R-:W-:Y:S01]  /*2d00*/  FFMA.FTZ R53, R12.reuse, R53, RZ ;  /* 0x000000350c357223 */ /* 0x040fe200000100ff */
[----:B------:R-:W-:Y:S02]  /*2d10*/  HADD2.F32 R14, -RZ, R15.H1_H1 ;  /* 0x3000000fff0e7230 */ /* 0x000fe40000004100 */
[----:B------:R-:W-:Y:S01]  /*2d20*/  FFMA.FTZ R52, R5, R12, RZ ;  /* 0x0000000c05347223 */ /* 0x000fe200000100ff */
[--C-:B------:R-:W-:Y:S02]  /*2d30*/  HADD2.F32 R15, -RZ, R39.reuse.H0_H0 ;  /* 0x20000027ff0f7230 */ /* 0x100fe40000004100 */
[----:B------:R-:W-:Y:S01]  /*2d40*/  FFMA.FTZ R13, R12, R13, RZ ;  /* 0x0000000d0c0d7223 */ /* 0x000fe200000100ff */
[----:B------:R-:W-:Y:S01]  /*2d50*/  FFMA.FTZ R54, R50, R55, R53 ;  /* 0x0000003732367223 */ /* 0x000fe20000010035 */
[----:B------:R-:W-:-:S02]  /*2d60*/  HADD2.F32 R53, -RZ, R39.H1_H1 ;  /* 0x30000027ff357230 */ /* 0x000fc40000004100 */
[----:B------:R-:W-:Y:S01]  /*2d70*/  FFMA.FTZ R52, R51, R50, R52 ;  /* 0x0000003233347223 */ /* 0x000fe20000010034 */
[----:B------:R-:W-:Y:S01]  /*2d80*/  FFMA.FTZ R58, R12, R15, RZ ;  /* 0x0000000f0c3a7223 */ /* 0x000fe200000100ff */
[----:B------:R-:W-:Y:S02]  /*2d90*/  HADD2.F32 R12, -RZ, R37.H1_H1 ;  /* 0x30000025ff0c7230 */ /* 0x000fe40000004100 */
        /* <DEDUP_REMOVED lines=14> */
[----:B------:R-:W-:Y:S02]  /*2e80*/  HADD2.F32 R53, -RZ, R40.H1_H1 ;  /* 0x30000028ff357230 */ /* 0x000fe40000004100 */
[----:B------:R-:W-:Y:S01]  /*2e90*/  FFMA.FTZ R12, R5, R14, R12 ;  /* 0x0000000e050c7223 */ /* 0x000fe2000001000c */
[----:B------:R-:W-:Y:S02]  /*2ea0*/  HADD2.F32 R49, -RZ, R41.H0_H0 ;  /* 0x20000029ff317230 */ /* 0x000fe40000004100 */
[C---:B------:R-:W-:Y:S01]  /*2eb0*/  FFMA.FTZ R15, R14.reuse, R51, R56 ;  /* 0x000000330e0f7223 */ /* 0x040fe20000010038 */
[----:B------:R-:W-:Y:S02]  /*2ec0*/  HADD2.F32 R52, -RZ, R45.H0_H0 ;  /* 0x2000002dff347230 */ /* 0x000fe40000004100 */
[----:B------:R-:W-:Y:S01]  /*2ed0*/  FFMA.FTZ R53, R14, R53, R50 ;  /* 0x000000350e357223 */ /* 0x000fe20000010032 */
[----:B-1----:R-:W-:-:S02]  /*2ee0*/  HADD2.F32 R14, -RZ, R28.H0_H0 ;  /* 0x2000001cff0e7230 */ /* 0x002fc40000004100 */
[----:B------:R-:W-:Y:S02]  /*2ef0*/  HADD2.F32 R28, -RZ, R28.H1_H1 ;  /* 0x3000001cff1c7230 */ /* 0x000fe40000004100 */
[----:B------:R-:W-:Y:S02]  /*2f00*/  HADD2.F32 R50, -RZ, R43.H0_H0 ;  /* 0x2000002bff327230 */ /* 0x000fe40000004100 */
[----:B------:R-:W-:Y:S01]  /*2f10*/  FFMA.FTZ R12, R49, R14, R12 ;  /* 0x0000000e310c7223 */ /* 0x000fe2000001000c */
[----:B------:R-:W-:Y:S02]  /*2f20*/  HADD2.F32 R51, -RZ, R41.H1_H1 ;  /* 0x30000029ff337230 */ /* 0x000fe40000004100 */
[C---:B------:R-:W-:Y:S01]  /*2f30*/  FFMA.FTZ R52, R14.reuse, R52, R15 ;  /* 0x000000340e347223 */ /* 0x040fe2000001000f */
        /* <DEDUP_REMOVED lines=15> */
[----:B------:R-:W-:Y:S02]  /*3030*/  HADD2.F32 R29, -RZ, R29.H1_H1 ;  /* 0x3000001dff1d7230 */ /* 0x000fe40000004100 */
[C---:B------:R-:W-:Y:S01]  /*3040*/  FFMA.FTZ R15, R5.reuse, R15, R52 ;  /* 0x0000000f050f7223 */ /* 0x040fe20000010034 */
[----:B------:R-:W-:Y:S02]  /*3050*/  HADD2.F32 R28, -RZ, R46.H1_H1 ;  /* 0x3000002eff1c7230 */ /* 0x000fe40000004100 */
[----:B------:R-:W-:Y:S01]  /*3060*/  FFMA.FTZ R50, R5, R50, R14 ;  /* 0x0000003205327223 */ /* 0x000fe2000001000e */
[----:B------:R-:W-:-:S02]  /*3070*/  HADD2.F32 R49, -RZ, R26.H0_H0 ;  /* 0x2000001aff317230 */ /* 0x000fc40000004100 */
[----:B------:R-:W-:Y:S02]  /*3080*/  HADD2.F32 R12, -RZ, R42.H1_H1 ;  /* 0x3000002aff0c7230 */ /* 0x000fe40000004100 */
        /* <DEDUP_REMOVED lines=23> */
.L_x_4408:
        /* <DEDUP_REMOVED lines=39> */
[----:B-1----:R-:W-:Y:S02]  /*3470*/  HADD2.F32 R13, -RZ, R28.H0_H0 ;  /* 0x2000001cff0d7230 */ /* 0x002fe40000004100 */
[----:B------:R-:W-:Y:S01]  /*3480*/  FFMA.FTZ R50, R37, R15, R50 ;  /* 0x0000000f25327223 */ /* 0x000fe20000010032 */
[----:B------:R-:W-:-:S02]  /*3490*/  HADD2.F32 R15, -RZ, R41.H0_H0 ;  /* 0x20000029ff0f7230 */ /* 0x000fc40000004100 */
        /* <DEDUP_REMOVED lines=49> */
.L_x_4409:
[----:B------:R-:W-:Y:S02]  /*37b0*/  LOP3.LUT R5, R16, 0xf000f0, RZ, 0xc0, !PT ;  /* 0x00f000f010057812 */ /* 0x000fe400078ec0ff */
[C---:B------:R-:W-:Y:S02]  /*37c0*/  LOP3.LUT R13, R17.reuse, 0xf000f, RZ, 0xc0, !PT ;  /* 0x000f000f110d7812 */ /* 0x040fe400078ec0ff */
[----:B------:R-:W-:Y:S02]  /*37d0*/  LOP3.LUT R14, R17, 0xf000f0, RZ, 0xc0, !PT ;  /* 0x00f000f0110e7812 */ /* 0x000fe400078ec0ff */
        /* <DEDUP_REMOVED lines=17> */
[----:B------:R-:W-:Y:S01]  /*38f0*/  LOP3.LUT R17, R17, 0xf000f0, RZ, 0xc0, !PT ;  /* 0x00f000f011117812 */ /* 0x000fe200078ec0ff */
[----:B------:R-:W-:Y:S01]  /*3900*/  HADD2 R43, R43, -1032, -1032 ;  /* 0xe408e4082b2b7430 */ /* 0x000fe20000000000 */
[----:B------:R-:W-:Y:S02]  /*3910*/  LOP3.LUT R28, R18, 0xf000f0, RZ, 0xc0, !PT ;  /* 0x00f000f0121c7812 */ /* 0x000fe400078ec0ff */
[C---:B------:R-:W-:Y:S02]  /*3920*/  LOP3.LUT R31, R19.reuse, 0xf000f, RZ, 0xc0, !PT ;  /* 0x000f000f131f7812 */ /* 0x040fe400078ec0ff */
        /* <DEDUP_REMOVED lines=8> */
[-C--:B------:R-:W-:Y:S01]  /*39b0*/  HFMA2 R39, R35, R0.reuse.H1_H1, -72, -72 ;  /* 0xd480d48023277431 */ /* 0x080fe20000060000 */
        /* <DEDUP_REMOVED lines=14> */
[C---:B------:R-:W-:Y:S01]  /*3aa0*/  LOP3.LUT R19, R20.reuse, 0xf000f, RZ, 0xc0, !PT ;  /* 0x000f000f14137812 */ /* 0x040fe200078ec0ff */
[-C--:B------:R-:W-:Y:S01]  /*3ab0*/  HFMA2 R29, R17, R0.reuse.H1_H1, -72, -72 ;  /* 0xd480d480111d7431 */ /* 0x080fe20000060000 */
[----:B------:R-:W-:Y:S01]  /*3ac0*/  LOP3.LUT R18, R20, 0xf000f0, RZ, 0xc0, !PT ;  /* 0x00f000f014127812 */ /* 0x000fe200078ec0ff */
[----:B------:R-:W-:-:S02]  /*3ad0*/  HFMA2 R26, R47, R0.H1_H1, -72, -72 ;  /* 0xd480d4802f1a7431 */ /* 0x000fc40000060000 */
        /* <DEDUP_REMOVED lines=19> */
[----:B------:R-:W-:Y:S01]  /*3c10*/  FFMA.FTZ R5, R48, R47, R5 ;  /* 0x0000002f30057223 */ /* 0x000fe20000010005 */
[C---:B------:R-:W-:Y:S01]  /*3c20*/  FFMA.FTZ R13, R47.reuse, R50, R52 ;  /* 0x000000322f0d7223 */ /* 0x040fe20000010034 */
[----:B------:R-:W-:Y:S02]  /*3c30*/  HADD2.F32 R48, -RZ, R31.H1_H1 ;  /* 0x3000001fff307230 */ /* 0x000fe40000004100 */
[----:B------:R-:W-:Y:S01]  /*3c40*/  FFMA.FTZ R51, R12, R15, RZ ;  /* 0x0000000f0c337223 */ /* 0x000fe200000100ff */
[----:B------:R-:W-:Y:S02]  /*3c50*/  HADD2.F32 R52, -RZ, R43.H1_H1 ;  /* 0x3000002bff347230 */ /* 0x000fe40000004100 */
        /* <DEDUP_REMOVED lines=13> */
[C---:B------:R-:W-:Y:S01]  /*3d30*/  FFMA.FTZ R47, R46.reuse, R13, R15 ;  /* 0x0000000d2e2f7223 */ /* 0x040fe2000001000f */
[----:B------:R-:W-:Y:S02]  /*3d40*/  HADD2.F32 R13, -RZ, R35.H0_H0 ;  /* 0x20000023ff0d7230 */ /* 0x000fe40000004100 */
[----:B------:R-:W-:Y:S01]  /*3d50*/  FFMA.FTZ R53, R46, R53, R14 ;  /* 0x000000352e357223 */ /* 0x000fe2000001000e */
        /* <DEDUP_REMOVED lines=21> */
[--C-:B------:R-:W-:Y:S02]  /*3eb0*/  HADD2.F32 R15, -RZ, R26.reuse.H0_H0 ;  /* 0x2000001aff0f7230 */ /* 0x100fe40000004100 */
        /* <DEDUP_REMOVED lines=31> */
.L_x_4410:
        /* <DEDUP_REMOVED lines=10> */
[--C-:B------:R-:W-:Y:S02]  /*4150*/  HADD2.F32 R46, -RZ, R13.reuse.H0_H0 ;  /* 0x2000000dff2e7230 */ /* 0x100fe40000004100 */
[-C--:B------:R-:W-:Y:S01]  /*4160*/  FFMA.FTZ R14, R14, R48.reuse, RZ ;  /* 0x000000300e0e7223 */ /* 0x080fe200000100ff */
[----:B------:R-:W-:Y:S02]  /*4170*/  HADD2.F32 R15, -RZ, R13.H1_H1 ;  /* 0x3000000dff0f7230 */ /* 0x000fe40000004100 */
[----:B------:R-:W-:Y:S02]  /*4180*/  HADD2.F32 R12, -RZ, R44.H0_H0 ;  /* 0x2000002cff0c7230 */ /* 0x000fe40000004100 */
[----:B------:R-:W-:Y:S01]  /*4190*/  FFMA.FTZ R44, R5, R48, RZ ;  /* 0x00000030052c7223 */ /* 0x000fe200000100ff */
[----:B------:R-:W-:-:S02]  /*41a0*/  HADD2.F32 R13, -RZ, R31.H0_H0 ;  /* 0x2000001fff0d7230 */ /* 0x000fc40000004100 */
[----:B------:R-:W-:Y:S02]  /*41b0*/  HADD2.F32 R31, -RZ, R31.H1_H1 ;  /* 0x3000001fff1f7230 */ /* 0x000fe40000004100 */
[-C--:B------:R-:W-:Y:S01]  /*41c0*/  FFMA.FTZ R12, R12, R48.reuse, RZ ;  /* 0x000000300c0c7223 */ /* 0x080fe200000100ff */
[-C--:B------:R-:W-:Y:S01]  /*41d0*/  FFMA.FTZ R5, R45, R47.reuse, R44 ;  /* 0x0000002f2d057223 */ /* 0x080fe2000001002c */
[----:B------:R-:W-:Y:S01]  /*41e0*/  FFMA.FTZ R50, R13, R48, RZ ;  /* 0x000000300d327223 */ /* 0x000fe200000100ff */
        /* <DEDUP_REMOVED lines=39> */
[-C--:B------:R-:W-:Y:S01]  /*4460*/  FFMA.FTZ R36, R38, R16.reuse, R35 ;  /* 0x0000001026247223 */ /* 0x080fe20000010023 */
[----:B------:R-:W-:Y:S02]  /*4470*/  HADD2.F32 R17, -RZ, R17.H1_H1 ;  /* 0x30000011ff117230 */ /* 0x000fe40000004100 */
[----:B------:R-:W-:Y:S01]  /*4480*/  FFMA.FTZ R16, R40, R16, R13 ;  /* 0x0000001028107223 */ /* 0x000fe2000001000d */
[----:B------:R-:W-:Y:S02]  /*4490*/  HADD2.F32 R15, -RZ, R26.H0_H0 ;  /* 0x2000001aff0f7230 */ /* 0x000fe40000004100 */
[-C--:B------:R-:W-:Y:S01]  /*44a0*/  FFMA.FTZ R14, R37, R5.reuse, R14 ;  /* 0x00000005250e7223 */ /* 0x080fe2000001000e */
        /* <DEDUP_REMOVED lines=27> */
.L_x_4411:
[----:B------:R-:W-:Y:S01]  /*4660*/  SHF.R.U32.HI R31, RZ, 0x8, R22 ;  /* 0x00000008ff1f7819 */ /* 0x000fe20000011616 */
[----:B------:R-:W-:Y:S01]  /*4670*/  UIADD3 UR4, UPT, UPT, UR5, 0x40, URZ ;  /* 0x0000004005047890 */ /* 0x000fe2000fffe0ff */
        /* <DEDUP_REMOVED lines=140> */
.L_x_4412:
[----:B------:R-:W-:Y:S01]  /*4f40*/  MOV R5, R33 ;  /* 0x0000002100057202 */ /* 0x000fe20000000f00 */
[----:B------:R-:W-:Y:S01]  /*4f50*/  IMAD.WIDE R54, R27, 0x4, R24 ;  /* 0x000000041b367825 */ /* 0x000fe200078e0218 */
[----:B------:R-:W-:Y:S06]  /*4f60*/  @P0 BRA `(.L_x_4405) ;  /* 0x0000000400680947 */ /* 0x000fec0003800000 */
[----:B------:R-:W0:Y:S01]  /*4f70*/  LDS.64 R12, [UR5+0x70] ;  /* 0x00007005ff0c7984 */ /* 0x000e220008000a00 */
[--C-:B------:R-:W-:Y:S02]  /*4f80*/  HADD2.F32 R14, -RZ, R30.reuse.H0_H0 ;  /* 0x2000001eff0e7230 */ /* 0x100fe40000004100 */
[----:B------:R-:W-:Y:S01]  /*4f90*/  HADD2.F32 R42, -RZ, R31.H1_H1 ;  /* 0x3000001fff2a7230 */ /* 0x000fe20000004100 */
[----:B------:R-:W1:Y:S01]  /*4fa0*/  LDS.64 R16, [UR5+0x78] ;  /* 0x00007805ff107984 */ /* 0x000e620008000a00 */
[----:B------:R-:W-:Y:S02]  /*4fb0*/  HADD2.F32 R44, -RZ, R19.H1_H1 ;  /* 0x30000013ff2c7230 */ /* 0x000fe40000004100 */
[----:B------:R-:W-:Y:S02]  /*4fc0*/  HADD2.F32 R15, -RZ, R35.H0_H0 ;  /* 0x20000023ff0f7230 */ /* 0x000fe40000004100 */
        /* <DEDUP_REMOVED lines=9> */
[-C--:B------:R-:W-:Y:S01]  /*5060*/  FFMA.FTZ R19, R12, R33.reuse, RZ ;  /* 0x000000210c137223 */ /* 0x080fe200000100ff */
[-C--:B------:R-:W-:Y:S02]  /*5070*/  FFMA.FTZ R30, R30, R40.reuse, R31 ;  /* 0x000000281e1e7223 */ /* 0x080fe4000001001f */
[----:B------:R-:W-:Y:S01]  /*5080*/  FFMA.FTZ R13, R13, R33, RZ ;  /* 0x000000210d0d7223 */ /* 0x000fe200000100ff */
[----:B------:R-:W-:Y:S02]  /*5090*/  HADD2.F32 R33, -RZ, R26.H0_H0 ;  /* 0x2000001aff217230 */ /* 0x000fe40000004100 */
[-C--:B------:R-:W-:Y:S01]  /*50a0*/  FFMA.FTZ R12, R42, R40.reuse, R19 ;  /* 0x000000282a0c7223 */ /* 0x080fe20000010013 */
        /* <DEDUP_REMOVED lines=70> */
.L_x_4405:
[----:B------:R-:W0:Y:S02]  /*5510*/  LDCU UR5, c[0x0][0x3dc] ;  /* 0x00007b80ff0577ac */ /* 0x000e240008000800 */
[----:B0-----:R-:W-:-:S04]  /*5520*/  VIMNMX R12, PT, PT, R34, UR5, PT ;  /* 0x00000005220c7c48 */ /* 0x001fc8000bfe0100 */
[----:B------:R-:W-:-:S13]  /*5530*/  ISETP.GT.AND P0, PT, R12, R5, PT ;  /* 0x000000050c00720c */ /* 0x000fda0003f04270 */
[----:B------:R-:W-:Y:S05]  /*5540*/  @!P0 BRA `(.L_x_4413) ;  /* 0x0000000c003c8947 */ /* 0x000fea0003800000 */
[----:B------:R-:W-:Y:S01]  /*5550*/  PRMT R12, R7, 0x9910, RZ ;  /* 0x00009910070c7816 */ /* 0x000fe200000000ff */
[----:B------:R-:W-:-:S03]  /*5560*/  UIADD3 UR4, UPT, UPT, UR4, 0x40, URZ ;  /* 0x0000004004047890 */ /* 0x000fc6000fffe0ff */
[----:B------:R-:W-:Y:S02]  /*5570*/  ISETP.NE.AND P0, PT, R12, RZ, PT ;  /* 0x000000ff0c00720c */ /* 0x000fe40003f05270 */
[----:B------:R-:W-:Y:S02]  /*5580*/  VIMNMX.U32 R12, PT, PT, R34, UR5, PT ;  /* 0x00000005220c7c48 */ /* 0x000fe4000bfe0000 */
[----:B------:R-:W-:-:S13]  /*5590*/  ISETP.EQ.OR P0, PT, R32, 0x1, !P0 ;  /* 0x000000012000780c */ /* 0x000fda0004702670 */
.L_x_4416:
[----:B------:R-:W2:Y:S01]  /*55a0*/  LDG.E.128.CONSTANT R16, desc[UR8][R54.64] ;  /* 0x0000000836107981 */ /* 0x000ea2000c1e9d00 */
[----:B------:R-:W-:Y:S01]  /*55b0*/  MOV R28, 0x3400 ;  /* 0x00003400001c7802 */ /* 0x000fe20000000f00 */
[----:B------:R-:W-:Y:S01]  /*55c0*/  HFMA2 R36, -RZ, RZ, 0, 0.0625 ;  /* 0x00002c00ff247431 */ /* 0x000fe200000001ff */
[----:B------:R-:W-:Y:S02]  /*55d0*/  ISETP.NE.AND P1, PT, R6, RZ, PT ;  /* 0x000000ff0600720c */ /* 0x000fe40003f25270 */
[----:B------:R-:W-:Y:S02]  /*55e0*/  MOV R44, 0x2400 ;  /* 0x00002400002c7802 */ /* 0x000fe40000000f00 */
[C---:B--2---:R-:W-:Y:S02]  /*55f0*/  LOP3.LUT R21, R17.reuse, 0x30003, RZ, 0xc0, !PT ;  /* 0x0003000311157812 */ /* 0x044fe400078ec0ff */
[C---:B------:R-:W-:Y:S02]  /*5600*/  LOP3.LUT R14, R17.reuse, 0xc000c, RZ, 0xc0, !PT ;  /* 0x000c000c110e7812 */ /* 0x040fe400078ec0ff */
[----:B------:R-:W-:-:S02]  /*5610*/  LOP3.LUT R30, R17, 0x300030, RZ, 0xc0, !PT ;  /* 0x00300030111e7812 */ /* 0x000fc400078ec0ff */
[----:B------:R-:W-:Y:S02]  /*5620*/  LOP3.LUT R37, R17, 0xc000c0, RZ, 0xc0, !PT ;  /* 0x00c000c011257812 */ /* 0x000fe400078ec0ff */
[----:B------:R-:W-:Y:S02]  /*5630*/  LOP3.LUT R24, R18, 0xc000c, RZ, 0xc0, !PT ;  /* 0x000c000c12187812 */ /* 0x000fe400078ec0ff */
[C---:B------:R-:W-:Y:S02]  /*5640*/  LOP3.LUT R20, R16.reuse, 0x30003, RZ, 0xc0, !PT ;  /* 0x0003000310147812 */ /* 0x040fe400078ec0ff */
[C---:B------:R-:W-:Y:S02]  /*5650*/  LOP3.LUT R13, R16.reuse, 0xc000c, RZ, 0xc0, !PT ;  /* 0x000c000c100d7812 */ /* 0x040fe400078ec0ff */
[C---:B------:R-:W-:Y:S02]  /*5660*/  LOP3.LUT R29, R16.reuse, 0x300030, RZ, 0xc0, !PT ;  /* 0x00300030101d7812 */ /* 0x040fe400078ec0ff */
[----:B------:R-:W-:-:S02]  /*5670*/  LOP3.LUT R38, R16, 0xc000c0, RZ, 0xc0, !PT ;  /* 0x00c000c010267812 */ /* 0x000fc400078ec0ff */
[----:B------:R-:W-:Y:S02]  /*5680*/  SHF.R.U32.HI R17, RZ, 0x8, R17 ;  /* 0x00000008ff117819 */ /* 0x000fe40000011611 */
[C---:B------:R-:W-:Y:S02]  /*5690*/  LOP3.LUT R22, R18.reuse, 0x30003, RZ, 0xc0, !PT ;  /* 0x0003000312167812 */ /* 0x040fe400078ec0ff */
[C---:B------:R-:W-:Y:S02]  /*56a0*/  LOP3.LUT R32, R18.reuse, 0x300030, RZ, 0xc0, !PT ;  /* 0x0030003012207812 */ /* 0x040fe400078ec0ff */
[----:B------:R-:W-:Y:S02]  /*56b0*/  LOP3.LUT R39, R18, 0xc000c0, RZ, 0xc0, !PT ;  /* 0x00c000c012277812 */ /* 0x000fe400078ec0ff */
[----:B------:R-:W-:Y:S02]  /*56c0*/  SHF.R.U32.HI R16, RZ, 0x8, R16 ;  /* 0x00000008ff107819 */ /* 0x000fe40000011610 */
[----:B------:R-:W-:-:S02]  /*56d0*/  SHF.R.U32.HI R18, RZ, 0x8, R18 ;  /* 0x00000008ff127819 */ /* 0x000fc40000011612 */
[C---:B------:R-:W-:Y:S02]  /*56e0*/  LOP3.LUT R23, R19.reuse, 0x30003, RZ, 0xc0, !PT ;  /* 0x0003000313177812 */ /* 0x040fe400078ec0ff */
[C---:B------:R-:W-:Y:S02]  /*56f0*/  LOP3.LUT R25, R19.reuse, 0xc000c, RZ, 0xc0, !PT ;  /* 0x000c000c13197812 */ /* 0x040fe400078ec0ff */
[C---:B------:R-:W-:Y:S02]  /*5700*/  LOP3.LUT R34, R19.reuse, 0x300030, RZ, 0xc0, !PT ;  /* 0x0030003013227812 */ /* 0x040fe400078ec0ff */
[----:B------:R-:W-:Y:S02]  /*5710*/  LOP3.LUT R40, R19, 0xc000c0, RZ, 0xc0, !PT ;  /* 0x00c000c013287812 */ /* 0x000fe400078ec0ff */
[----:B------:R-:W-:Y:S02]  /*5720*/  SHF.R.U32.HI R19, RZ, 0x8, R19 ;  /* 0x00000008ff137819 */ /* 0x000fe40000011613 */
[----:B------:R-:W-:-:S02]  /*5730*/  LOP3.LUT R31, R24, 0x64006400, RZ, 0xfc, !PT ;  /* 0x64006400181f7812 */ /* 0x000fc400078efcff */
[----:B------:R-:W-:Y:S02]  /*5740*/  LOP3.LUT R15, R14, 0x64006400, RZ, 0xfc, !PT ;  /* 0x640064000e0f7812 */ /* 0x000fe400078efcff */
[----:B------:R-:W-:Y:S02]  /*5750*/  LOP3.LUT R24, R17, 0xc000c, RZ, 0xc0, !PT ;  /* 0x000c000c11187812 */ /* 0x000fe400078ec0ff */
[----:B------:R-:W-:Y:S02]  /*5760*/  LOP3.LUT R14, R16, 0xc000c, RZ, 0xc0, !PT ;  /* 0x000c000c100e7812 */ /* 0x000fe400078ec0ff */
[----:B-----5:R-:W-:Y:S02]  /*5770*/  LOP3.LUT R26, R18, 0xc000c, RZ, 0xc0, !PT ;  /* 0x000c000c121a7812 */ /* 0x020fe400078ec0ff */
        /* <DEDUP_REMOVED lines=120> */
.L_x_4414:
        /* <DEDUP_REMOVED lines=46> */
.L_x_4415:
[----:B------:R-:W0:Y:S01]  /*61e0*/  LDC R27, c[0x0][0x3ac] ;  /* 0x0000eb00ff1b7b82 */ /* 0x000e220000000800 */
[----:B------:R-:W-:Y:S01]  /*61f0*/  IADD3 R5, PT, PT, R5, 0x10, RZ ;  /* 0x0000001005057810 */ /* 0x000fe20007ffe0ff */
[----:B------:R-:W-:-:S03]  /*6200*/  UIADD3 UR4, UPT, UPT, UR4, 0x20, URZ ;  /* 0x0000002004047890 */ /* 0x000fc6000fffe0ff */
[----:B------:R-:W-:Y:S01]  /*6210*/  ISETP.GE.AND P1, PT, R5, R12, PT ;  /* 0x0000000c0500720c */ /* 0x000fe20003f26270 */
[----:B0-----:R-:W-:-:S12]  /*6220*/  IMAD.WIDE R54, R27, 0x4, R54 ;  /* 0x000000041b367825 */ /* 0x001fd800078e0236 */
[----:B------:R-:W-:Y:S05]  /*6230*/  @!P1 BRA `(.L_x_4416) ;  /* 0xfffffff000d89947 */ /* 0x000fea000383ffff */
.L_x_4413:
        /* <DEDUP_REMOVED lines=21> */
.L_x_4420:
[----:B------:R-:W0:Y:S02]  /*6390*/  LDS R2, [R0] ;  /* 0x0000000000027984 */ /* 0x000e240000000800 */
[----:B0-----:R-:W-:-:S05]  /*63a0*/  HADD2 R3, R2, R13 ;  /* 0x0000000d02037230 */ /* 0x001fca0000000000 */
[----:B------:R-:W0:Y:S02]  /*63b0*/  ATOMS.CAST.SPIN P1, [R0], R2, R3 ;  /* 0x000000020000758d */ /* 0x000e240001820003 */
[----:B0-----:R-:W-:Y:S05]  /*63c0*/  @!P1 BRA `(.L_x_4420) ;  /* 0xfffffffc00f09947 */ /* 0x001fea000383ffff */
[----:B------:R-:W-:Y:S05]  /*63d0*/  BRA `(.L_x_4418) ;  /* 0x00000000000c7947 */ /* 0x000fea0003800000 */
.L_x_4419:
[----:B------:R-:W2:Y:S02]  /*63e0*/  LD.E R0, desc[UR8][R4.64] ;  /* 0x0000000804007980 */ /* 0x000ea4000c101900 */
[----:B--2---:R-:W-:-:S05]  /*63f0*/  IADD3 R3, PT, PT, R13, R0, RZ ;  /* 0x000000000d037210 */ /* 0x004fca0007ffe0ff */
[----:B------:R0:W-:Y:S02]  /*6400*/  ST.E desc[UR8][R4.64], R3 ;  /* 0x0000000304007985 */ /* 0x0001e4000c101908 */
.L_x_4418:
[----:B------:R-:W-:Y:S05]  /*6410*/  BSYNC.RECONVERGENT B0 ;  /* 0x0000000000007941 */ /* 0x000fea0003800200 */
.L_x_4417:
[----:B------:R1:W-:Y:S01]  /*6420*/  ATOM.E.ADD.F16x2.RN.STRONG.GPU P1, RZ, desc[UR8][R4.64+0x4], R9 ;  /* 0x8000040904ff79a2 */ /* 0x0003e2000c12e108 */
[----:B------:R-:W-:Y:S04]  /*6430*/  BSSY.RECONVERGENT B0, `(.L_x_4421) ;  /* 0x000000e000007945 */ /* 0x000fe80003800200 */
[----:B-1----:R-:W-:Y:S05]  /*6440*/  @P1 BRA `(.L_x_4422) ;  /* 0x0000000000301947 */ /* 0x002fea0003800000 */
[----:B------:R-:W1:Y:S02]  /*6450*/  QSPC.E.S P1, RZ, [R4+0x4] ;  /* 0x0000040004ff73aa */ /* 0x000e640000020500 */
[----:B-1----:R-:W-:Y:S05]  /*6460*/  @!P1 BRA `(.L_x_4423) ;  /* 0x00000000001c9947 */ /* 0x002fea0003800000 */
[----:B------:R-:W-:-:S04]  /*6470*/  MOV R2, R4 ;  /* 0x0000000400027202 */ /* 0x000fc80000000f00 */
[----:B------:R-:W-:-:S07]  /*6480*/  MOV R0, R2 ;  /* 0x0000000200007202 */ /* 0x000fce0000000f00 */
.L_x_4424:
[----:B------:R-:W0:Y:S02]  /*6490*/  LDS R2, [R0+0x4] ;  /* 0x0000040000027984 */ /* 0x000e240000000800 */
[----:B0-----:R-:W-:-:S05]  /*64a0*/  HFMA2 R3, R2, 1, 1, R9 ;  /* 0x3c003c0002037831 */ /* 0x001fca0000000009 */
[----:B------:R-:W0:Y:S02]  /*64b0*/  ATOMS.CAST.SPIN P1, [R0+0x4], R2, R3 ;  /* 0x000004020000758d */ /* 0x000e240001820003 */
[----:B0-----:R-:W-:Y:S05]  /*64c0*/  @!P1 BRA `(.L_x_4424) ;  /* 0xfffffffc00f09947 */ /* 0x001fea000383ffff */
[----:B------:R-:W-:Y:S05]  /*64d0*/  BRA `(.L_x_4422) ;  /* 0x00000000000c7947 */ /* 0x000fea0003800000 */
.L_x_4423:
[----:B------:R-:W0:Y:S02]  /*64e0*/  LD.E R0, desc[UR8][R4.64+0x4] ;  /* 0x0000040804007980 */ /* 0x000e24000c101900 */
[----:B0-----:R-:W-:-:S05]  /*64f0*/  IADD3 R3, PT, PT, R9, R0, RZ ;  /* 0x0000000009037210 */ /* 0x001fca0007ffe0ff */
[----:B------:R1:W-:Y:S02]  /*6500*/  ST.E desc[UR8][R4.64+0x4], R3 ;  /* 0x0000040304007985 */ /* 0x0003e4000c101908 */
.L_x_4422:
[----:B------:R-:W-:Y:S05]  /*6510*/  BSYNC.RECONVERGENT B0 ;  /* 0x0000000000007941 */ /* 0x000fea0003800200 */
.L_x_4421:
        /* <DEDUP_REMOVED lines=11> */
.L_x_4428:
[----:B------:R-:W0:Y:S02]  /*65d0*/  LDS R2, [R0] ;  /* 0x0000000000027984 */ /* 0x000e240000000800 */
[----:B0-----:R-:W-:-:S05]  /*65e0*/  HADD2 R3, R2, R9 ;  /* 0x0000000902037230 */ /* 0x001fca0000000000 */
[----:B------:R-:W0:Y:S02]  /*65f0*/  ATOMS.CAST.SPIN P0, [R0], R2, R3 ;  /* 0x000000020000758d */ /* 0x000e240001800003 */
[----:B0-----:R-:W-:Y:S05]  /*6600*/  @!P0 BRA `(.L_x_4428) ;  /* 0xfffffffc00f08947 */ /* 0x001fea000383ffff */
[----:B------:R-:W-:Y:S05]  /*6610*/  BRA `(.L_x_4426) ;  /* 0x00000000000c7947 */ /* 0x000fea0003800000 */
.L_x_4427:
[----:B------:R-:W2:Y:S02]  /*6620*/  LD.E R0, desc[UR8][R4.64] ;  /* 0x0000000804007980 */ /* 0x000ea4000c101900 */
[----:B--2---:R-:W-:-:S05]  /*6630*/  IADD3 R3, PT, PT, R9, R0, RZ ;  /* 0x0000000009037210 */ /* 0x004fca0007ffe0ff */
[----:B------:R0:W-:Y:S02]  /*6640*/  ST.E desc[UR8][R4.64], R3 ;  /* 0x0000000304007985 */ /* 0x0001e4000c101908 */
.L_x_4426:
[----:B------:R-:W-:Y:S05]  /*6650*/  BSYNC.RECONVERGENT B0 ;  /* 0x0000000000007941 */ /* 0x000fea0003800200 */
.L_x_4425:
[----:B------:R1:W-:Y:S02]  /*6660*/  ATOM.E.ADD.F16x2.RN.STRONG.GPU P0, RZ, desc[UR8][R4.64+0x4], R7 ;  /* 0x8000040704ff79a2 */ /* 0x0003e4000c10e108 */
[----:B-1----:R-:W-:Y:S05]  /*6670*/  @P0 EXIT ;  /* 0x000000000000094d */ /* 0x002fea0003800000 */
[----:B------:R-:W1:Y:S02]  /*6680*/  QSPC.E.S P0, RZ, [R4+0x4] ;  /* 0x0000040004ff73aa */ /* 0x000e640000000500 */
[----:B-1----:R-:W-:Y:S05]  /*6690*/  @!P0 BRA `(.L_x_4429) ;  /* 0x00000000001c8947 */ /* 0x002fea0003800000 */
[----:B------:R-:W-:-:S04]  /*66a0*/  MOV R2, R4 ;  /* 0x0000000400027202 */ /* 0x000fc80000000f00 */
[----:B------:R-:W-:-:S07]  /*66b0*/  MOV R0, R2 ;  /* 0x0000000200007202 */ /* 0x000fce0000000f00 */
.L_x_4430:
[----:B------:R-:W0:Y:S02]  /*66c0*/  LDS R2, [R0+0x4] ;  /* 0x0000040000027984 */ /* 0x000e240000000800 */
[----:B0-----:R-:W-:-:S05]  /*66d0*/  HFMA2 R3, R2, 1, 1, R7 ;  /* 0x3c003c0002037831 */ /* 0x001fca0000000007 */
[----:B------:R-:W0:Y:S02]  /*66e0*/  ATOMS.CAST.SPIN P0, [R0+0x4], R2, R3 ;  /* 0x000004020000758d */ /* 0x000e240001800003 */
[----:B0-----:R-:W-:Y:S05]  /*66f0*/  @!P0 BRA `(.L_x_4430) ;  /* 0xfffffffc00f08947 */ /* 0x001fea000383ffff */
[----:B------:R-:W-:Y:S05]  /*6700*/  EXIT ;  /* 0x000000000000794d */ /* 0x000fea0003800000 */
.L_x_4429:
[----:B------:R-:W0:Y:S02]  /*6710*/  LD.E R0, desc[UR8][R4.64+0x4] ;  /* 0x0000040804007980 */ /* 0x000e24000c101900 */
[----:B0-----:R-:W-:-:S05]  /*6720*/  IADD3 R3, PT, PT, R7, R0, RZ ;  /* 0x0000000007037210 */ /* 0x001fca0007ffe0ff */
[----:B------:R-:W-:Y:S01]  /*6730*/  ST.E desc[UR8][R4.64+0x4], R3 ;  /* 0x0000040304007985 */ /* 0x000fe2000c101908 */
[----:B------:R-:W-:Y:S05]  /*6740*/  EXIT ;  /* 0x000000000000794d */ /* 0x000fea0003800000 */
.L_x_4431:
        /* <DEDUP_REMOVED lines=11> */
.L_x_5344:


//--------------------- .text._Z23gemm_half_q_half_kernelILi2ELi172ELb1ELb1ELi32EEvPK6__halfPKjS4_S2_PS0_iiiiPKtS7_iiiiiibS2_i --------------------------
	.section	.text._Z23gemm_half_q_half_kernelILi2ELi172ELb1ELb1ELi32EEvPK6__halfPKjS4_S2_PS0_iiiiPKtS7_iiiiiibS2_i,"ax",@progbits
	.align	128
        .global         _Z23gemm_half_q_half_kernelILi2ELi172ELb1ELb1ELi32EEvPK6__halfPKjS4_S2_PS0_iiiiPKtS7_iiiiiibS2_i
        .type           _Z23gemm_half_q_half_kernelILi2ELi172ELb1ELb1ELi32EEvPK6__halfPKjS4_S2_PS0_iiiiPKtS7_iiiiiibS2_i,@function
        .size           _Z23gemm_half_q_half_kernelILi2ELi172ELb1ELb1ELi32EEvPK6__halfPKjS4_S2_PS0_iiiiPKtS7_iiiiiibS2_i,(.L_x_5345 - _Z23gemm_half_q_half_kernelILi2ELi172ELb1ELb1ELi32EEvPK6__halfPKjS4_S2_PS0_iiiiPKtS7_iiiiiibS2_i)
        .other          _Z23gemm_half_q_half_kernelILi2ELi172ELb1ELb1ELi32EEvPK6__halfPKjS4_S2_PS0_iiiiPKtS7_iiiiiibS2_i,@"STO_CUDA_ENTRY STV_DEFAULT"
_Z23gemm_half_q_half_kernelILi2ELi172ELb1ELb1ELi32EEvPK6__halfPKjS4_S2_PS0_iiiiPKtS7_iiiiiibS2_i:
.text._Z23gemm_half_q_half_kernelILi2ELi172ELb1ELb1ELi32EEvPK6__halfPKjS4_S2_PS0_iiiiPKtS7_iiiiiibS2_i:
        /* <DEDUP_REMOVED lines=64> */
.L_x_4437:
        /* <DEDUP_REMOVED lines=32> */
.L_x_4436:
        /* <DEDUP_REMOVED lines=20> */
.L_x_4438:
[----:B------:R-:W-:-:S13]  /*0740*/  ISETP.EQ.AND P1, PT, R15, RZ, PT ;  /* 0x000000ff0f00720c */ /* 0x000fda0003f22270 */
[----:B------:R-:W-:Y:S05]  /*0750*/  @!P0 BRA P1, `(.L_x_4433) ;  /* 0x0000000400788947 */ /* 0x000fea0000800000 */
.L_x_4435:
        /* <DEDUP_REMOVED lines=12> */
.L_x_4434:
        /* <DEDUP_REMOVED lines=16> */
.L_x_4441:
        /* <DEDUP_REMOVED lines=32> */
.L_x_4440:
        /* <DEDUP_REMOVED lines=21> */
.L_x_4442:
[----:B------:R-:W-:-:S13]  /*0c70*/  ISETP.NE.OR P0, PT, R15, RZ, P0 ;  /* 0x000000ff0f00720c */ /* 0x000fda0000705670 */
[----:B------:R-:W-:Y:S05]  /*0c80*/  @!P0 BRA `(.L_x_4433) ;  /* 0x00000000002c8947 */ /* 0x000fea0003800000 */
.L_x_4439:
        /* <DEDUP_REMOVED lines=11> */
.L_x_4433:
[----:B------:R-:W-:Y:S05]  /*0d40*/  BSYNC.RECONVERGENT B0 ;  /* 0x0000000000007941 */ /* 0x000fea0003800200 */
.L_x_4432:
        /* <DEDUP_REMOVED lines=21> */
.L_x_4446:
        /* <DEDUP_REMOVED lines=15> */
.L_x_4445:
        /* <DEDUP_REMOVED lines=12> */
.L_x_4447:
[----:B------:R-:W-:-:S13]  /*1050*/  ISETP.NE.OR P0, PT, R16, RZ, P0 ;  /* 0x000000ff1000720c */ /* 0x000fda0000705670 */
[----:B------:R-:W-:Y:S05]  /*1060*/  @!P0 BRA `(.L_x_4443) ;  /* 0x00000000001c8947 */ /* 0x000fea0003800000 */
.L_x_4444:
[----:B0-----:R-:W0:Y:S02]  /*1070*/  LDC.64 R6, c[0x0][0x3a0] ;  /* 0x0000e800ff067b82 */ /* 0x001e240000000a00 */
.L_x_4448:
[----:B0-----:R-:W-:Y:S01]  /*1080*/  IMAD.WIDE R8, R4, 0x2, R6 ;  /* 0x0000000204087825 */ /* 0x001fe200078e0206 */
[----:B------:R-:W-:Y:S02]  /*1090*/  IADD3 R16, PT, PT, R16, 0x1, RZ ;  /* 0x0000000110107810 */ /* 0x000fe40007ffe0ff */
[----:B------:R-:W-:Y:S02]  /*10a0*/  IADD3 R4, PT, PT, R4, R39, RZ ;  /* 0x0000002704047210 */ /* 0x000fe40007ffe0ff */
[----:B------:R1:W-:Y:S01]  /*10b0*/  STG.E.64 desc[UR8][R8.64], RZ ;  /* 0x000000ff08007986 */ /* 0x0003e2000c101b08 */
[----:B------:R-:W-:-:S13]  /*10c0*/  ISETP.NE.AND P0, PT, R16, RZ, PT ;  /* 0x000000ff1000720c */ /* 0x000fda0003f05270 */
[----:B-1----:R-:W-:Y:S05]  /*10d0*/  @P0 BRA `(.L_x_4448) ;  /* 0xfffffffc00e80947 */ /* 0x002fea000383ffff */
.L_x_4443:
        /* <DEDUP_REMOVED lines=20> */
.L_x_4450:
        /* <DEDUP_REMOVED lines=25> */
[----:B------:R-:W-:Y:S02]  /*13b0*/  IADD3 R2, PT, PT, R2, 0x1, R3 ;  /* 0x0000000102027810 */ /* 0x000fe40007ffe003 */
[----:B------:R-:W-:Y:S01]  /*13c0*/  IADD3 R19, PT, PT, R16, 0x1, R19 ;  /* 0x0000000110137810 */ /* 0x000fe20007ffe013 */
[----:B------:R-:W-:Y:S01]  /*13d0*/  IMAD R3, R14, R14, R14 ;  /* 0x0000000e0e037224 */ /* 0x000fe200078e020e */
[----:B---3--:R-:W-:Y:S01]  /*13e0*/  IADD3 R15, PT, PT, R8, R15, RZ ;  /* 0x0000000f080f7210 */ /* 0x008fe20007ffe0ff */
[----:B------:R-:W-:Y:S01]  /*13f0*/  IMAD R16, R17, R17, R17 ;  /* 0x0000001111107224 */ /* 0x000fe200078e0211 */
[----:B------:R-:W4:Y:S02]  /*1400*/  I2F.F16 R37, R19 ;  /* 0x0000001300257306 */ /* 0x000f240000200c00 */
[----:B------:R-:W-:-:S02]  /*1410*/  IADD3 R3, PT, PT, R14, 0x1, R3 ;  /* 0x000000010e037810 */ /* 0x000fc40007ffe003 */
[----:B------:R-:W-:Y:S02]  /*1420*/  IADD3 R16, PT, PT, R17, 0x1, R16 ;  /* 0x0000000111107810 */ /* 0x000fe40007ffe010 */
[----:B------:R-:W-:Y:S02]  /*1430*/  ISETP.GE.AND P0, PT, R15, R38, PT ;  /* 0x000000260f00720c */ /* 0x000fe40003f06270 */
[----:B0-----:R-:W0:Y:S01]  /*1440*/  I2F.F16 R7, R16 ;  /* 0x0000001000077306 */ /* 0x001e220000200c00 */
[----:B----4-:R-:W-:-:S07]  /*1450*/  HMUL2 R37, R37.H0_H0, R6.H0_H0 ;  /* 0x2000000625257232 */ /* 0x010fce0000000800 */
[----:B------:R-:W2:Y:S01]  /*1460*/  I2F.F16 R35, R2 ;  /* 0x0000000200237306 */ /* 0x000ea20000200c00 */
[----:B0-----:R-:W-:-:S07]  /*1470*/  HMUL2 R36, R7.H0_H0, R6.H0_H0 ;  /* 0x2000000607247232 */ /* 0x001fce0000000800 */
[----:B------:R-:W0:Y:S01]  /*1480*/  I2F.F16 R3, R3 ;  /* 0x0000000300037306 */ /* 0x000e220000200c00 */
[-C--:B--2---:R-:W-:Y:S02]  /*1490*/  HMUL2 R35, R35.H0_H0, R6.reuse.H0_H0 ;  /* 0x2000000623237232 */ /* 0x084fe40000000800 */
[----:B0-----:R-:W-:Y:S01]  /*14a0*/  HMUL2 R34, R3.H0_H0, R6.H0_H0 ;  /* 0x2000000603227232 */ /* 0x001fe20000000800 */
[----:B------:R-:W-:Y:S06]  /*14b0*/  @!P0 BRA `(.L_x_4450) ;  /* 0xfffffffc00588947 */ /* 0x000fec000383ffff */
.L_x_4449:
        /* <DEDUP_REMOVED lines=20> */
.L_x_4451:
        /* <DEDUP_REMOVED lines=8> */
.L_x_4452:
        /* <DEDUP_REMOVED lines=8> */
.L_x_4453:
        /* <DEDUP_REMOVED lines=8> */
.L_x_4454:
        /* <DEDUP_REMOVED lines=8> */
.L_x_4455:
        /* <DEDUP_REMOVED lines=30> */
[----:B------:R0:W4:Y:S02]  /*19e0*/  LDG.E.128.CONSTANT R20, desc[UR8][R2.64] ;  /* 0x0000000802147981 */ /* 0x000124000c1e9d00 */
        /* <DEDUP_REMOVED lines=43> */
[----:B-----5:R4:W5:Y:S01]  /*1ca0*/  LDG.E.128.CONSTANT R16, desc[UR8][R2.64] ;  /* 0x0000000802107981 */ /* 0x020962000c1e9d00 */
        /* <DEDUP_REMOVED lines=21> */
[----:B------:R4:W0:Y:S01]  /*1e00*/  I2F.F16 R109, R0 ;  /* 0x00000000006d7306 */ /* 0x0008220000200c00 */
[----:B------:R-:W-:Y:S02]  /*1e10*/  IADD3 R45, PT, PT, R45, -0x80, RZ ;  /* 0xffffff802d2d7810 */ /* 0x000fe40007ffe0ff */
[----:B------:R-:W-:Y:S02]  /*1e20*/  LOP3.LUT R2, R2, 0xff, RZ, 0xc0, !PT ;  /* 0x000000ff02027812 */ /* 0x000fe400078ec0ff */
[----:B------:R-:W-:Y:S02]  /*1e30*/  LEA.HI R3, R31, 0xffffff80, RZ, 0x8 ;  /* 0xffffff801f037811 */ /* 0x000fe400078f40ff */
[----:B----4-:R-:W-:-:S02]  /*1e40*/  LOP3.LUT R0, R28, 0xff, RZ, 0xc0, !PT ;  /* 0x000000ff1c007812 */ /* 0x010fc400078ec0ff */
[----:B------:R-:W-:Y:S02]  /*1e50*/  SHF.R.U32.HI R24, RZ, 0x10, R24 ;  /* 0x00000010ff187819 */ /* 0x000fe40000011618 */
[----:B------:R-:W-:Y:S02]  /*1e60*/  SHF.R.U32.HI R25, RZ, 0x10, R25 ;  /* 0x00000010ff197819 */ /* 0x000fe40000011619 */
[----:B------:R-:W-:Y:S01]  /*1e70*/  IADD3 R0, PT, PT, R0, -0x80, RZ ;  /* 0xffffff8000007810 */ /* 0x000fe20007ffe0ff */
[----:B------:R-:W4:Y:S01]  /*1e80*/  I2F.F16 R80, R45 ;  /* 0x0000002d00507306 */ /* 0x000f220000200c00 */
[----:B------:R-:W-:Y:S02]  /*1e90*/  IADD3 R2, PT, PT, R2, -0x80, RZ ;  /* 0xffffff8002027810 */ /* 0x000fe40007ffe0ff */
[----:B------:R-:W-:Y:S02]  /*1ea0*/  LOP3.LUT R24, R24, 0xff, RZ, 0xc0, !PT ;  /* 0x000000ff18187812 */ /* 0x000fe400078ec0ff */
[----:B------:R-:W-:-:S03]  /*1eb0*/  LOP3.LUT R25, R25, 0xff, RZ, 0xc0, !PT ;  /* 0x000000ff19197812 */ /* 0x000fc600078ec0ff */
[----:B------:R3:W0:Y:S01]  /*1ec0*/  I2F.F16 R45, R3 ;  /* 0x00000003002d7306 */ /* 0x0006220000200c00 */
[----:B------:R-:W-:Y:S02]  /*1ed0*/  LOP3.LUT R46, R27, 0xff, RZ, 0xc0, !PT ;  /* 0x000000ff1b2e7812 */ /* 0x000fe400078ec0ff */
[----:B------:R-:W-:-:S05]  /*1ee0*/  IADD3 R24, PT, PT, R24, -0x80, RZ ;  /* 0xffffff8018187810 */ /* 0x000fca0007ffe0ff */
[----:B------:R1:W0:Y:S01]  /*1ef0*/  I2F.F16 R63, R0 ;  /* 0x00000000003f7306 */ /* 0x0002220000200c00 */
[----:B---3--:R-:W-:Y:S02]  /*1f00*/  SHF.R.U32.HI R3, RZ, 0x8, R26 ;  /* 0x00000008ff037819 */ /* 0x008fe4000001161a */
[----:B------:R-:W-:Y:S02]  /*1f10*/  IADD3 R25, PT, PT, R25, -0x80, RZ ;  /* 0xffffff8019197810 */ /* 0x000fe40007ffe0ff */
[----:B------:R-:W-:-:S03]  /*1f20*/  LOP3.LUT R3, R3, 0xff, RZ, 0xc0, !PT ;  /* 0x000000ff03037812 */ /* 0x000fc600078ec0ff */
[----:B------:R3:W0:Y:S01]  /*1f30*/  I2F.F16 R111, R2 ;  /* 0x00000002006f7306 */ /* 0x0006220000200c00 */
[--C-:B-1----:R-:W-:Y:S02]  /*1f40*/  SHF.R.U32.HI R0, RZ, 0x8, R28.reuse ;  /* 0x00000008ff007819 */ /* 0x102fe4000001161c */
[----:B------:R-:W-:Y:S02]  /*1f50*/  LEA.HI R48, R28, 0xffffff80, RZ, 0x8 ;  /* 0xffffff801c307811 */ /* 0x000fe400078f40ff */
[----:B------:R-:W-:Y:S02]  /*1f60*/  LOP3.LUT R0, R0, 0xff, RZ, 0xc0, !PT ;  /* 0x000000ff00007812 */ /* 0x000fe400078ec0ff */
[----:B---3--:R-:W-:Y:S01]  /*1f70*/  LOP3.LUT R2, R29, 0xff, RZ, 0xc0, !PT ;  /* 0x000000ff1d027812 */ /* 0x008fe200078ec0ff */
[----:B------:R1:W3:Y:S01]  /*1f80*/  I2F.F16 R108, R24 ;  /* 0x00000018006c7306 */ /* 0x0002e20000200c00 */
[----:B------:R-:W-:Y:S02]  /*1f90*/  SHF.R.U32.HI R28, RZ, 0x10, R28 ;  /* 0x00000010ff1c7819 */ /* 0x000fe4000001161c */
[----:B------:R-:W-:-:S02]  /*1fa0*/  IADD3 R2, PT, PT, R2, -0x80, RZ ;  /* 0xffffff8002027810 */ /* 0x000fc40007ffe0ff */
[----:B------:R-:W-:Y:S02]  /*1fb0*/  IADD3 R79, PT, PT, R46, -0x80, RZ ;  /* 0xffffff802e4f7810 */ /* 0x000fe40007ffe0ff */
[----:B------:R-:W-:Y:S01]  /*1fc0*/  IADD3 R3, PT, PT, R3, -0x80, RZ ;  /* 0xffffff8003037810 */ /* 0x000fe20007ffe0ff */
[----:B------:R4:W0:Y:S01]  /*1fd0*/  I2F.F16 R110, R25 ;  /* 0x00000019006e7306 */ /* 0x0008220000200c00 */
[C---:B------:R-:W-:Y:S02]  /*1fe0*/  LEA.HI R46, R30.reuse, 0xffffff80, RZ, 0x8 ;  /* 0xffffff801e2e7811 */ /* 0x040fe400078f40ff */
[----:B-1----:R-:W-:Y:S02]  /*1ff0*/  LOP3.LUT R24, R30, 0xff, RZ, 0xc0, !PT ;  /* 0x000000ff1e187812 */ /* 0x002fe400078ec0ff */
[----:B------:R-:W-:Y:S02]  /*2000*/  IADD3 R0, PT, PT, R0, -0x80, RZ ;  /* 0xffffff8000007810 */ /* 0x000fe40007ffe0ff */
[--C-:B----4-:R-:W-:Y:S01]  /*2010*/  SHF.R.U32.HI R25, RZ, 0x8, R30.reuse ;  /* 0x00000008ff197819 */ /* 0x110fe2000001161e */
[----:B------:R1:W4:Y:S01]  /*2020*/  I2F.F16 R64, R2 ;  /* 0x0000000200407306 */ /* 0x0003220000200c00 */
[----:B------:R-:W-:-:S07]  /*2030*/  SHF.R.U32.HI R30, RZ, 0x10, R30 ;  /* 0x00000010ff1e7819 */ /* 0x000fce000001161e */
[----:B------:R3:W0:Y:S01]  /*2040*/  I2F.F16 R113, R3 ;  /* 0x0000000300717306 */ /* 0x0006220000200c00 */
[----:B-1----:R-:W-:-:S07]  /*2050*/  LOP3.LUT R2, R28, 0xff, RZ, 0xc0, !PT ;  /* 0x000000ff1c027812 */ /* 0x002fce00078ec0ff */
[----:B------:R1:W0:Y:S01]  /*2060*/  I2F.F16 R28, R0 ;  /* 0x00000000001c7306 */ /* 0x0002220000200c00 */
[----:B---3--:R-:W-:-:S04]  /*2070*/  LOP3.LUT R3, R31, 0xff, RZ, 0xc0, !PT ;  /* 0x000000ff1f037812 */ /* 0x008fc800078ec0ff */
[----:B------:R-:W-:Y:S02]  /*2080*/  IADD3 R3, PT, PT, R3, -0x80, RZ ;  /* 0xffffff8003037810 */ /* 0x000fe40007ffe0ff */
[----:B-1----:R-:W-:Y:S02]  /*2090*/  LOP3.LUT R0, R30, 0xff, RZ, 0xc0, !PT ;  /* 0x000000ff1e007812 */ /* 0x002fe400078ec0ff */
[----:B------:R1:W3:Y:S02]  /*20a0*/  I2F.F16 R66, R3 ;  /* 0x0000000300427306 */ /* 0x0002e40000200c00 */
[----:B------:R-:W-:Y:S02]  /*20b0*/  IADD3 R85, PT, PT, R0, -0x80, RZ ;  /* 0xffffff8000557810 */ /* 0x000fe40007ffe0ff */
[----:B------:R-:W-:Y:S02]  /*20c0*/  LOP3.LUT R0, R4, 0xff, RZ, 0xc0, !PT ;  /* 0x000000ff04007812 */ /* 0x000fe400078ec0ff */
[----:B------:R-:W-:-:S02]  /*20d0*/  IADD3 R2, PT, PT, R2, -0x80, RZ ;  /* 0xffffff8002027810 */ /* 0x000fc40007ffe0ff */
[--C-:B-1----:R-:W-:Y:S02]  /*20e0*/  SHF.R.U32.HI R3, RZ, 0x8, R29.reuse ;  /* 0x00000008ff037819 */ /* 0x102fe4000001161d */
[----:B------:R-:W-:Y:S01]  /*20f0*/  IADD3 R0, PT, PT, R0, -0x80, RZ ;  /* 0xffffff8000007810 */ /* 0x000fe20007ffe0ff */
[----:B------:R1:W0:Y:S01]  /*2100*/  I2F.F16 R75, R2 ;  /* 0x00000002004b7306 */ /* 0x0002220000200c00 */
[----:B------:R-:W-:Y:S02]  /*2110*/  LOP3.LUT R3, R3, 0xff, RZ, 0xc0, !PT ;  /* 0x000000ff03037812 */ /* 0x000fe400078ec0ff */
[----:B------:R-:W-:Y:S02]  /*2120*/  LEA.HI R47, R29, 0xffffff80, RZ, 0x8 ;  /* 0xffffff801d2f7811 */ /* 0x000fe400078f40ff */
[----:B------:R-:W-:Y:S02]  /*2130*/  IADD3 R24, PT, PT, R24, -0x80, RZ ;  /* 0xffffff8018187810 */ /* 0x000fe40007ffe0ff */
[----:B------:R-:W-:Y:S01]  /*2140*/  SHF.R.U32.HI R29, RZ, 0x10, R29 ;  /* 0x00000010ff1d7819 */ /* 0x000fe2000001161d */
[----:B------:R4:W0:Y:S01]  /*2150*/  I2F.F16 R89, R0 ;  /* 0x0000000000597306 */ /* 0x0008220000200c00 */
[----:B-1----:R-:W-:-:S02]  /*2160*/  SHF.R.U32.HI R2, RZ, 0x8, R31 ;  /* 0x00000008ff027819 */ /* 0x002fc4000001161f */
[----:B------:R-:W-:Y:S02]  /*2170*/  IADD3 R3, PT, PT, R3, -0x80, RZ ;  /* 0xffffff8003037810 */ /* 0x000fe40007ffe0ff */
[----:B------:R-:W-:Y:S02]  /*2180*/  LOP3.LUT R2, R2, 0xff, RZ, 0xc0, !PT ;  /* 0x000000ff02027812 */ /* 0x000fe400078ec0ff */
[----:B----4-:R-:W-:Y:S01]  /*2190*/  SHF.R.U32.HI R0, RZ, 0x8, R4 ;  /* 0x00000008ff007819 */ /* 0x010fe20000011604 */
[----:B------:R1:W4:Y:S01]  /*21a0*/  I2F.F16 R65, R24 ;  /* 0x0000001800417306 */ /* 0x0003220000200c00 */
        /* <DEDUP_REMOVED lines=11> */
[----:B-1----:R-:W-:-:S03]  /*2260*/  LOP3.LUT R0, R20, 0xff, RZ, 0xc0, !PT ;  /* 0x000000ff14007812 */ /* 0x002fc600078ec0ff */
[----:B------:R1:W0:Y:S01]  /*2270*/  I2F.F16 R94, R2 ;  /* 0x00000002005e7306 */ /* 0x0002220000200c00 */
[----:B------:R-:W-:Y:S02]  /*2280*/  SHF.R.U32.HI R4, RZ, 0x10, R4 ;  /* 0x00000010ff047819 */ /* 0x000fe40000011604 */
[----:B------:R-:W-:Y:S02]  /*2290*/  LEA.HI R69, R6, 0xffffff80, RZ, 0x8 ;  /* 0xffffff8006457811 */ /* 0x000fe400078f40ff */
[----:B------:R-:W-:-:S03]  /*22a0*/  IADD3 R0, PT, PT, R0, -0x80, RZ ;  /* 0xffffff8000007810 */ /* 0x000fc60007ffe0ff */
[----:B------:R3:W0:Y:S01]  /*22b0*/  I2F.F16 R93, R3 ;  /* 0x00000003005d7306 */ /* 0x0006220000200c00 */
[----:B-1----:R-:W-:Y:S02]  /*22c0*/  SHF.R.U32.HI R2, RZ, 0x8, R5 ;  /* 0x00000008ff027819 */ /* 0x002fe40000011605 */
[----:B------:R-:W-:Y:S02]  /*22d0*/  SHF.R.U32.HI R31, RZ, 0x10, R31 ;  /* 0x00000010ff1f7819 */ /* 0x000fe4000001161f */
[----:B------:R-:W-:Y:S02]  /*22e0*/  LOP3.LUT R4, R4, 0xff, RZ, 0xc0, !PT ;  /* 0x000000ff04047812 */ /* 0x000fe400078ec0ff */
[--C-:B---3--:R-:W-:Y:S02]  /*22f0*/  SHF.R.U32.HI R3, RZ, 0x8, R6.reuse ;  /* 0x00000008ff037819 */ /* 0x108fe40000011606 */
[----:B------:R-:W-:Y:S01]  /*2300*/  SHF.R.U32.HI R6, RZ, 0x10, R6 ;  /* 0x00000010ff067819 */ /* 0x000fe20000011606 */
[----:B------:R1:W3:Y:S01]  /*2310*/  I2F.F16 R99, R0 ;  /* 0x0000000000637306 */ /* 0x0002e20000200c00 */
[----:B------:R-:W-:-:S02]  /*2320*/  LOP3.LUT R2, R2, 0xff, RZ, 0xc0, !PT ;  /* 0x000000ff02027812 */ /* 0x000fc400078ec0ff */
[----:B------:R-:W-:Y:S02]  /*2330*/  LOP3.LUT R3, R3, 0xff, RZ, 0xc0, !PT ;  /* 0x000000ff03037812 */ /* 0x000fe400078ec0ff */
[----:B------:R-:W-:Y:S02]  /*2340*/  LEA.HI R49, R27, 0xffffff80, RZ, 0x8 ;  /* 0xffffff801b317811 */ /* 0x000fe400078f40ff */
[----:B------:R-:W-:Y:S02]  /*2350*/  LOP3.LUT R31, R31, 0xff, RZ, 0xc0, !PT ;  /* 0x000000ff1f1f7812 */ /* 0x000fe400078ec0ff */
[----:B------:R-:W-:Y:S02]  /*2360*/  LOP3.LUT R6, R6, 0xff, RZ, 0xc0, !PT ;  /* 0x000000ff06067812 */ /* 0x000fe400078ec0ff */
[--C-:B-1----:R-:W-:Y:S02]  /*2370*/  SHF.R.U32.HI R0, RZ, 0x8, R27.reuse ;  /* 0x00000008ff007819 */ /* 0x102fe4000001161b */
[----:B------:R-:W-:-:S02]  /*2380*/  SHF.R.U32.HI R27, RZ, 0x10, R27 ;  /* 0x00000010ff1b7819 */ /* 0x000fc4000001161b */
[----:B------:R-:W-:Y:S02]  /*2390*/  LEA.HI R50, R26, 0xffffff80, RZ, 0x8 ;  /* 0xffffff801a327811 */ /* 0x000fe400078f40ff */
[----:B------:R-:W-:Y:S02]  /*23a0*/  LEA.HI R68, R5, 0xffffff80, RZ, 0x8 ;  /* 0xffffff8005447811 */ /* 0x000fe400078f40ff */
[----:B------:R-:W-:Y:S02]  /*23b0*/  IADD3 R24, PT, PT, R24, -0x80, RZ ;  /* 0xffffff8018187810 */ /* 0x000fe40007ffe0ff */
[----:B------:R-:W-:Y:S02]  /*23c0*/  IADD3 R4, PT, PT, R4, -0x80, RZ ;  /* 0xffffff8004047810 */ /* 0x000fe40007ffe0ff */
[----:B------:R-:W-:Y:S02]  /*23d0*/  IADD3 R2, PT, PT, R2, -0x80, RZ ;  /* 0xffffff8002027810 */ /* 0x000fe40007ffe0ff */
[----:B------:R-:W-:-:S02]  /*23e0*/  IADD3 R3, PT, PT, R3, -0x80, RZ ;  /* 0xffffff8003037810 */ /* 0x000fc40007ffe0ff */
[----:B------:R-:W-:Y:S02]  /*23f0*/  SHF.R.U32.HI R26, RZ, 0x10, R26 ;  /* 0x00000010ff1a7819 */ /* 0x000fe4000001161a */
[----:B------:R-:W-:Y:S02]  /*2400*/  SHF.R.U32.HI R5, RZ, 0x10, R5 ;  /* 0x00000010ff057819 */ /* 0x000fe40000011605 */
[----:B------:R-:W-:Y:S02]  /*2410*/  IADD3 R31, PT, PT, R31, -0x80, RZ ;  /* 0xffffff801f1f7810 */ /* 0x000fe40007ffe0ff */
[----:B------:R-:W-:Y:S01]  /*2420*/  IADD3 R6, PT, PT, R6, -0x80, RZ ;  /* 0xffffff8006067810 */ /* 0x000fe20007ffe0ff */
[----:B------:R1:W0:Y:S01]  /*2430*/  I2F.F16 R78, R24 ;  /* 0x00000018004e7306 */ /* 0x0002220000200c00 */
[----:B------:R-:W-:Y:S02]  /*2440*/  LOP3.LUT R27, R27, 0xff, RZ, 0xc0, !PT ;  /* 0x000000ff1b1b7812 */ /* 0x000fe400078ec0ff */
[----:B------:R-:W-:-:S02]  /*2450*/  LOP3.LUT R26, R26, 0xff, RZ, 0xc0, !PT ;  /* 0x000000ff1a1a7812 */ /* 0x000fc400078ec0ff */
[----:B------:R-:W-:Y:S02]  /*2460*/  LOP3.LUT R25, R25, 0xff, RZ, 0xc0, !PT ;  /* 0x000000ff19197812 */ /* 0x000fe400078ec0ff */
[----:B------:R-:W-:Y:S01]  /*2470*/  LOP3.LUT R5, R5, 0xff, RZ, 0xc0, !PT ;  /* 0x000000ff05057812 */ /* 0x000fe200078ec0ff */
[----:B------:R4:W0:Y:S01]  /*2480*/  I2F.F16 R95, R4 ;  /* 0x00000004005f7306 */ /* 0x0008220000200c00 */
[C---:B-1----:R-:W-:Y:S02]  /*2490*/  LOP3.LUT R24, R7.reuse, 0xff, RZ, 0xc0, !PT ;  /* 0x000000ff07187812 */ /* 0x042fe400078ec0ff */
[----:B------:R-:W-:Y:S02]  /*24a0*/  LOP3.LUT R0, R0, 0xff, RZ, 0xc0, !PT ;  /* 0x000000ff00007812 */ /* 0x000fe400078ec0ff */
        /* <DEDUP_REMOVED lines=12> */
[----:B------:R-:W-:-:S02]  /*2570*/  LEA.HI R105, R10, 0xffffff80, RZ, 0x8 ;  /* 0xffffff800a697811 */ /* 0x000fc400078f40ff */
[----:B------:R-:W-:-:S03]  /*2580*/  IADD3 R26, PT, PT, R26, -0x80, RZ ;  /* 0xffffff801a1a7810 */ /* 0x000fc60007ffe0ff */
[----:B------:R4:W0:Y:S01]  /*2590*/  I2F.F16 R106, R6 ;  /* 0x00000006006a7306 */ /* 0x0008220000200c00 */
[----:B-1----:R-:W-:Y:S02]  /*25a0*/  LEA.HI R31, R20, 0xffffff80, RZ, 0x8 ;  /* 0xffffff80141f7811 */ /* 0x002fe400078f40ff */
[----:B------:R-:W-:Y:S02]  /*25b0*/  IADD3 R25, PT, PT, R25, -0x80, RZ ;  /* 0xffffff8019197810 */ /* 0x000fe40007ffe0ff */
[----:B------:R-:W-:Y:S02]  /*25c0*/  IADD3 R24, PT, PT, R24, -0x80, RZ ;  /* 0xffffff8018187810 */ /* 0x000fe40007ffe0ff */
[----:B------:R-:W-:Y:S02]  /*25d0*/  IADD3 R5, PT, PT, R5, -0x80, RZ ;  /* 0xffffff8005057810 */ /* 0x000fe40007ffe0ff */
[----:B----4-:R-:W-:Y:S02]  /*25e0*/  IADD3 R6, PT, PT, R27, -0x80, RZ ;  /* 0xffffff801b067810 */ /* 0x010fe40007ffe0ff */
[----:B------:R-:W-:-:S02]  /*25f0*/  IADD3 R2, PT, PT, R2, -0x80, RZ ;  /* 0xffffff8002027810 */ /* 0x000fc40007ffe0ff */
[----:B------:R-:W-:Y:S02]  /*2600*/  IADD3 R4, PT, PT, R4, -0x80, RZ ;  /* 0xffffff8004047810 */ /* 0x000fe40007ffe0ff */
[----:B------:R-:W-:Y:S02]  /*2610*/  IADD3 R3, PT, PT, R3, -0x80, RZ ;  /* 0xffffff8003037810 */ /* 0x000fe40007ffe0ff */
[----:B------:R-:W-:Y:S02]  /*2620*/  IADD3 R0, PT, PT, R0, -0x80, RZ ;  /* 0xffffff8000007810 */ /* 0x000fe40007ffe0ff */
[----:B------:R-:W-:Y:S01]  /*2630*/  ISETP.NE.AND P1, PT, R41, RZ, PT ;  /* 0x000000ff2900720c */ /* 0x000fe20003f25270 */
        /* <DEDUP_REMOVED lines=35> */
[----:B------:R-:W0:Y:S01]  /*2870*/  I2F.F16 R6, R6 ;  /* 0x0000000600067306 */ /* 0x000e220000200c00 */
[----:B------:R-:W-:Y:S01]  /*2880*/  PRMT R74, RZ, 0x7610, R74 ;  /* 0x00007610ff4a7816 */ /* 0x000fe2000000004a */
        /* <DEDUP_REMOVED lines=35> */
[----:B------:R-:W-:Y:S01]  /*2ac0*/  FFMA.FTZ R3, R0, R25, R3 ;  /* 0x0000001900037223 */ /* 0x000fe20000010003 */
[----:B-1----:R-:W-:Y:S02]  /*2ad0*/  HADD2.F32 R2, -RZ, R26.H0_H0 ;  /* 0x2000001aff027230 */ /* 0x002fe40000004100 */
        /* <DEDUP_REMOVED lines=54> */
.L_x_4457:
[----:B0-----:R-:W-:Y:S02]  /*2e40*/  SHF.R.U32.HI R0, RZ, 0x8, R20 ;  /* 0x00000008ff007819 */ /* 0x001fe40000011614 */
[----:B------:R-:W-:Y:S02]  /*2e50*/  SHF.R.U32.HI R2, RZ, 0x8, R21 ;  /* 0x00000008ff027819 */ /* 0x000fe40000011615 */
[----:B------:R-:W-:Y:S02]  /*2e60*/  LOP3.LUT R0, R0, 0xff, RZ, 0xc0, !PT ;  /* 0x000000ff00007812 */ /* 0x000fe400078ec0ff */
[----:B------:R-:W-:Y:S02]  /*2e70*/  SHF.R.U32.HI R3, RZ, 0x8, R22 ;  /* 0x00000008ff037819 */ /* 0x000fe40000011616 */
[----:B------:R-:W-:Y:S02]  /*2e80*/  IADD3 R0, PT, PT, R0, -0x80, RZ ;  /* 0xffffff8000007810 */ /* 0x000fe40007ffe0ff */
[----:B------:R-:W-:-:S02]  /*2e90*/  LOP3.LUT R2, R2, 0xff, RZ, 0xc0, !PT ;  /* 0x000000ff02027812 */ /* 0x000fc400078ec0ff */
[----:B------:R0:W1:Y:S01]  /*2ea0*/  I2F.F16 R25, R0 ;  /* 0x0000000000197306 */ /* 0x0000620000200c00 */
[----:B------:R-:W-:Y:S02]  /*2eb0*/  LOP3.LUT R3, R3, 0xff, RZ, 0xc0, !PT ;  /* 0x000000ff03037812 */ /* 0x000fe400078ec0ff */
[----:B------:R-:W-:Y:S02]  /*2ec0*/  IADD3 R2, PT, PT, R2, -0x80, RZ ;  /* 0xffffff8002027810 */ /* 0x000fe40007ffe0ff */
[----:B------:R-:W-:Y:S02]  /*2ed0*/  IADD3 R3, PT, PT, R3, -0x80, RZ ;  /* 0xffffff8003037810 */ /* 0x000fe40007ffe0ff */
[----:B------:R-:W-:Y:S01]  /*2ee0*/  SHF.R.U32.HI R20, RZ, 0x10, R20 ;  /* 0x00000010ff147819 */ /* 0x000fe20000011614 */
[----:B------:R2:W3:Y:S01]  /*2ef0*/  I2F.F16 R26, R2 ;  /* 0x00000002001a7306 */ /* 0x0004e20000200c00 */
[----:B0-----:R-:W-:Y:S02]  /*2f00*/  SHF.R.U32.HI R0, RZ, 0x8, R23 ;  /* 0x00000008ff007819 */ /* 0x001fe40000011617 */
[----:B------:R-:W-:-:S02]  /*2f10*/  SHF.R.U32.HI R21, RZ, 0x10, R21 ;  /* 0x00000010ff157819 */ /* 0x000fc40000011615 */
[----:B------:R-:W-:Y:S02]  /*2f20*/  LOP3.LUT R0, R0, 0xff, RZ, 0xc0, !PT ;  /* 0x000000ff00007812 */ /* 0x000fe400078ec0ff */
[----:B------:R-:W-:Y:S01]  /*2f30*/  SHF.R.U32.HI R22, RZ, 0x10, R22 ;  /* 0x00000010ff167819 */ /* 0x000fe20000011616 */
[----:B------:R0:W4:Y:S01]  /*2f40*/  I2F.F16 R27, R3 ;  /* 0x00000003001b7306 */ /* 0x0001220000200c00 */
[----:B--2---:R-:W-:Y:S02]  /*2f50*/  SHF.R.U32.HI R2, RZ, 0x10, R23 ;  /* 0x00000010ff027819 */ /* 0x004fe40000011617 */
[----:B------:R-:W-:Y:S02]  /*2f60*/  IADD3 R23, PT, PT, R0, -0x80, RZ ;  /* 0xffffff8000177810 */ /* 0x000fe40007ffe0ff */
[----:B------:R-:W-:Y:S02]  /*2f70*/  LOP3.LUT R20, R20, 0xff, RZ, 0xc0, !PT ;  /* 0x000000ff14147812 */ /* 0x000fe400078ec0ff */
[----:B------:R-:W-:-:S02]  /*2f80*/  LOP3.LUT R21, R21, 0xff, RZ, 0xc0, !PT ;  /* 0x000000ff15157812 */ /* 0x000fc400078ec0ff */
[----:B0-----:R-:W-:Y:S01]  /*2f90*/  PRMT R3, R42, 0x9910, RZ ;  /* 0x000099102a037816 */ /* 0x001fe200000000ff */
[----:B------:R-:W0:Y:S01]  /*2fa0*/  I2F.F16 R23, R23 ;  /* 0x0000001700177306 */ /* 0x000e220000200c00 */
[----:B------:R-:W-:Y:S02]  /*2fb0*/  LOP3.LUT R22, R22, 0xff, RZ, 0xc0, !PT ;  /* 0x000000ff16167812 */ /* 0x000fe400078ec0ff */
[----:B------:R-:W-:Y:S02]  /*2fc0*/  LOP3.LUT R0, R8, 0xff, RZ, 0xc0, !PT ;  /* 0x000000ff08007812 */ /* 0x000fe400078ec0ff */
[----:B------:R-:W-:Y:S02]  /*2fd0*/  LOP3.LUT R2, R2, 0xff, RZ, 0xc0, !PT ;  /* 0x000000ff02027812 */ /* 0x000fe400078ec0ff */
[----:B------:R-:W-:Y:S02]  /*2fe0*/  ISETP.NE.AND P0, PT, R3, RZ, PT ;  /* 0x000000ff0300720c */ /* 0x000fe40003f05270 */
[----:B------:R-:W-:-:S02]  /*2ff0*/  LEA.HI R24, R11, 0xffffff80, RZ, 0x8 ;  /* 0xffffff800b187811 */ /* 0x000fc400078f40ff */
[----:B------:R-:W-:Y:S02]  /*3000*/  IADD3 R20, PT, PT, R20, -0x80, RZ ;  /* 0xffffff8014147810 */ /* 0x000fe40007ffe0ff */
[----:B------:R-:W-:Y:S02]  /*3010*/  IADD3 R21, PT, PT, R21, -0x80, RZ ;  /* 0xffffff8015157810 */ /* 0x000fe40007ffe0ff */
[----:B------:R-:W-:Y:S01]  /*3020*/  IADD3 R22, PT, PT, R22, -0x80, RZ ;  /* 0xffffff8016167810 */ /* 0x000fe20007ffe0ff */
[----:B------:R-:W2:Y:S01]  /*3030*/  I2F.F16 R24, R24 ;  /* 0x0000001800187306 */ /* 0x000ea20000200c00 */
[----:B------:R-:W-:Y:S02]  /*3040*/  IADD3 R116, PT, PT, R0, -0x80, RZ ;  /* 0xffffff8000747810 */ /* 0x000fe40007ffe0ff */
[----:B------:R-:W-:Y:S02]  /*3050*/  IADD3 R2, PT, PT, R2, -0x80, RZ ;  /* 0xffffff8002027810 */ /* 0x000fe40007ffe0ff */
[----:B------:R-:W-:-:S02]  /*3060*/  ISETP.EQ.OR P0, PT, R43, 0x1, !P0 ;  /* 0x000000012b00780c */ /* 0x000fc40004702670 */
[----:B------:R-:W-:Y:S01]  /*3070*/  PRMT R117, RZ, 0x5410, RZ ;  /* 0x00005410ff757816 */ /* 0x000fe200000000ff */
[----:B------:R-:W0:Y:S01]  /*3080*/  I2F.F16 R20, R20 ;  /* 0x0000001400147306 */ /* 0x000e220000200c00 */
[----:B------:R-:W-:Y:S02]  /*3090*/  PRMT R118, RZ, 0x5410, RZ ;  /* 0x00005410ff767816 */ /* 0x000fe400000000ff */
[----:B------:R-:W-:-:S05]  /*30a0*/  LOP3.LUT R0, R9, 0xff, RZ, 0xc0, !PT ;  /* 0x000000ff09007812 */ /* 0x000fca00078ec0ff */
        /* <DEDUP_REMOVED lines=33> */
[--C-:B------:R-:W-:Y:S02]  /*32c0*/  HADD2.F32 R53, -RZ, R3.reuse.H0_H0 ;  /* 0x20000003ff357230 */ /* 0x100fe40000004100 */
[-C--:B------:R-:W-:Y:S01]  /*32d0*/  FFMA.FTZ R56, R117, R2.reuse, R56 ;  /* 0x0000000275387223 */ /* 0x080fe20000010038 */
[-C--:B------:R-:W-:Y:S01]  /*32e0*/  FFMA.FTZ R54, R72, R2.reuse, R121 ;  /* 0x0000000248367223 */ /* 0x080fe20000010079 */
[-C--:B------:R-:W-:Y:S01]  /*32f0*/  FFMA.FTZ R62, R62, R2.reuse, R55 ;  /* 0x000000023e3e7223 */ /* 0x080fe20000010037 */
        /* <DEDUP_REMOVED lines=25> */
[--C-:B------:R-:W-:Y:S02]  /*3490*/  HADD2.F32 R2, -RZ, R5.reuse.H0_H0 ;  /* 0x20000005ff027230 */ /* 0x100fe40000004100 */
        /* <DEDUP_REMOVED lines=32> */
.L_x_4458:
[----:B------:R-:W-:Y:S02]  /*36a0*/  IADD3 R0, PT, PT, R0, -0x80, RZ ;  /* 0xffffff8000007810 */ /* 0x000fe40007ffe0ff */
[----:B0-----:R-:W-:Y:S02]  /*36b0*/  LOP3.LUT R2, R10, 0xff, RZ, 0xc0, !PT ;  /* 0x000000ff0a027812 */ /* 0x001fe400078ec0ff */
[----:B------:R0:W1:Y:S01]  /*36c0*/  I2F.F16 R55, R0 ;  /* 0x0000000000377306 */ /* 0x0000620000200c00 */
[----:B------:R-:W-:Y:S02]  /*36d0*/  LOP3.LUT R3, R11, 0xff, RZ, 0xc0, !PT ;  /* 0x000000ff0b037812 */ /* 0x000fe400078ec0ff */
[----:B------:R-:W-:Y:S02]  /*36e0*/  IADD3 R2, PT, PT, R2, -0x80, RZ ;  /* 0xffffff8002027810 */ /* 0x000fe40007ffe0ff */
[----:B------:R-:W-:Y:S02]  /*36f0*/  IADD3 R3, PT, PT, R3, -0x80, RZ ;  /* 0xffffff8003037810 */ /* 0x000fe40007ffe0ff */
[----:B-----5:R-:W-:Y:S01]  /*3700*/  LEA.HI R52, R16, 0xffffff80, RZ, 0x8 ;  /* 0xffffff8010347811 */ /* 0x020fe200078f40ff */
[----:B------:R2:W3:Y:S01]  /*3710*/  I2F.F16 R54, R2 ;  /* 0x0000000200367306 */ /* 0x0004e20000200c00 */
[----:B0-----:R-:W-:-:S02]  /*3720*/  SHF.R.U32.HI R0, RZ, 0x8, R8 ;  /* 0x00000008ff007819 */ /* 0x001fc40000011608 */
[----:B------:R-:W-:Y:S02]  /*3730*/  LEA.HI R51, R17, 0xffffff80, RZ, 0x8 ;  /* 0xffffff8011337811 */ /* 0x000fe400078f40ff */
[----:B------:R-:W-:Y:S02]  /*3740*/  LOP3.LUT R0, R0, 0xff, RZ, 0xc0, !PT ;  /* 0x000000ff00007812 */ /* 0x000fe400078ec0ff */
[----:B------:R-:W-:Y:S01]  /*3750*/  LEA.HI R50, R18, 0xffffff80, RZ, 0x8 ;  /* 0xffffff8012327811 */ /* 0x000fe200078f40ff */
[----:B------:R0:W4:Y:S01]  /*3760*/  I2F.F16 R53, R3 ;  /* 0x0000000300357306 */ /* 0x0001220000200c00 */
[----:B--2---:R-:W-:Y:S02]  /*3770*/  SHF.R.U32.HI R2, RZ, 0x8, R9 ;  /* 0x00000008ff027819 */ /* 0x004fe40000011609 */
[----:B------:R-:W-:Y:S02]  /*3780*/  IADD3 R0, PT, PT, R0, -0x80, RZ ;  /* 0xffffff8000007810 */ /* 0x000fe40007ffe0ff */
[----:B------:R-:W-:-:S02]  /*3790*/  LOP3.LUT R2, R2, 0xff, RZ, 0xc0, !PT ;  /* 0x000000ff02027812 */ /* 0x000fc400078ec0ff */
[----:B------:R-:W-:Y:S01]  /*37a0*/  LOP3.LUT R4, R18, 0xff, RZ, 0xc0, !PT ;  /* 0x000000ff12047812 */ /* 0x000fe200078ec0ff */
        /* <DEDUP_REMOVED lines=9> */
[----:B------:R-:W-:Y:S01]  /*3840*/  LOP3.LUT R10, R10, 0xff, RZ, 0xc0, !PT ;  /* 0x000000ff0a0a7812 */ /* 0x000fe200078ec0ff */
[----:B------:R2:W1:Y:S01]  /*3850*/  I2F.F16 R79, R3 ;  /* 0x00000003004f7306 */ /* 0x0004620000200c00 */
[----:B0-----:R-:W-:Y:S02]  /*3860*/  LOP3.LUT R2, R17, 0xff, RZ, 0xc0, !PT ;  /* 0x000000ff11027812 */ /* 0x001fe400078ec0ff */
[----:B------:R-:W-:Y:S02]  /*3870*/  SHF.R.U32.HI R9, RZ, 0x10, R9 ;  /* 0x00000010ff097819 */ /* 0x000fe40000011609 */
[----:B------:R-:W-:-:S02]  /*3880*/  IADD3 R2, PT, PT, R2, -0x80, RZ ;  /* 0xffffff8002027810 */ /* 0x000fc40007ffe0ff */
[----:B------:R-:W-:Y:S01]  /*3890*/  SHF.R.U32.HI R8, RZ, 0x10, R8 ;  /* 0x00000010ff087819 */ /* 0x000fe20000011608 */
[----:B------:R0:W1:Y:S01]  /*38a0*/  I2F.F16 R76, R0 ;  /* 0x00000000004c7306 */ /* 0x0000620000200c00 */
[----:B--2---:R-:W-:Y:S02]  /*38b0*/  LOP3.LUT R3, R19, 0xff, RZ, 0xc0, !PT ;  /* 0x000000ff13037812 */ /* 0x004fe400078ec0ff */
[----:B------:R-:W-:Y:S02]  /*38c0*/  IADD3 R10, PT, PT, R10, -0x80, RZ ;  /* 0xffffff800a0a7810 */ /* 0x000fe40007ffe0ff */
[----:B------:R-:W-:Y:S02]  /*38d0*/  IADD3 R3, PT, PT, R3, -0x80, RZ ;  /* 0xffffff8003037810 */ /* 0x000fe40007ffe0ff */
[----:B------:R-:W-:Y:S01]  /*38e0*/  LOP3.LUT R9, R9, 0xff, RZ, 0xc0, !PT ;  /* 0x000000ff09097812 */ /* 0x000fe200078ec0ff */
        /* <DEDUP_REMOVED lines=9> */
[----:B------:R-:W-:Y:S01]  /*3980*/  SHF.R.U32.HI R17, RZ, 0x10, R17 ;  /* 0x00000010ff117819 */ /* 0x000fe20000011611 */
[----:B------:R2:W1:Y:S01]  /*3990*/  I2F.F16 R80, R0 ;  /* 0x0000000000507306 */ /* 0x0004620000200c00 */
[----:B------:R-:W-:Y:S02]  /*39a0*/  IADD3 R2, PT, PT, R2, -0x80, RZ ;  /* 0xffffff8002027810 */ /* 0x000fe40007ffe0ff */
[--C-:B0-----:R-:W-:Y:S02]  /*39b0*/  SHF.R.U32.HI R3, RZ, 0x8, R18.reuse ;  /* 0x00000008ff037819 */ /* 0x101fe40000011612 */
[----:B------:R-:W-:Y:S02]  /*39c0*/  SHF.R.U32.HI R18, RZ, 0x10, R18 ;  /* 0x00000010ff127819 */ /* 0x000fe40000011612 */
[----:B------:R-:W-:Y:S01]  /*39d0*/  LOP3.LUT R17, R17, 0xff, RZ, 0xc0, !PT ;  /* 0x000000ff11117812 */ /* 0x000fe200078ec0ff */
[----:B------:R0:W1:Y:S01]  /*39e0*/  I2F.F16 R81, R2 ;  /* 0x0000000200517306 */ /* 0x0000620000200c00 */
[----:B--2---:R-:W-:-:S02]  /*39f0*/  SHF.R.U32.HI R0, RZ, 0x8, R19 ;  /* 0x00000008ff007819 */ /* 0x004fc40000011613 */
[----:B------:R-:W-:Y:S02]  /*3a00*/  LOP3.LUT R18, R18, 0xff, RZ, 0xc0, !PT ;  /* 0x000000ff12127812 */ /* 0x000fe400078ec0ff */
[----:B------:R-:W-:Y:S02]  /*3a10*/  LOP3.LUT R8, R8, 0xff, RZ, 0xc0, !PT ;  /* 0x000000ff08087812 */ /* 0x000fe400078ec0ff */
[----:B------:R-:W-:Y:S01]  /*3a20*/  LOP3.LUT R3, R3, 0xff, RZ, 0xc0, !PT ;  /* 0x000000ff03037812 */ /* 0x000fe200078ec0ff */
[----:B------:R2:W1:Y:S01]  /*3a30*/  I2F.F16 R77, R10 ;  /* 0x0000000a004d7306 */ /* 0x0004620000200c00 */
[----:B0-----:R-:W-:Y:S02]  /*3a40*/  LOP3.LUT R2, R0, 0xff, RZ, 0xc0, !PT ;  /* 0x000000ff00027812 */ /* 0x001fe400078ec0ff */
[--C-:B------:R-:W-:Y:S02]  /*3a50*/  SHF.R.U32.HI R0, RZ, 0x8, R7.reuse ;  /* 0x00000008ff007819 */ /* 0x100fe40000011607 */
[----:B------:R-:W-:-:S02]  /*3a60*/  SHF.R.U32.HI R7, RZ, 0x10, R7 ;  /* 0x00000010ff077819 */ /* 0x000fc40000011607 */
[----:B------:R-:W-:Y:S01]  /*3a70*/  LOP3.LUT R0, R0, 0xff, RZ, 0xc0, !PT ;  /* 0x000000ff00007812 */ /* 0x000fe200078ec0ff */
[----:B------:R-:W0:Y:S01]  /*3a80*/  I2F.F16 R52, R52 ;  /* 0x0000003400347306 */ /* 0x000e220000200c00 */
[----:B------:R-:W-:Y:S02]  /*3a90*/  LOP3.LUT R7, R7, 0xff, RZ, 0xc0, !PT ;  /* 0x000000ff07077812 */ /* 0x000fe400078ec0ff */
[----:B------:R-:W-:Y:S02]  /*3aa0*/  LEA.HI R49, R19, 0xffffff80, RZ, 0x8 ;  /* 0xffffff8013317811 */ /* 0x000fe400078f40ff */
[----:B------:R-:W-:Y:S02]  /*3ab0*/  IADD3 R9, PT, PT, R9, -0x80, RZ ;  /* 0xffffff8009097810 */ /* 0x000fe40007ffe0ff */
[----:B------:R-:W-:Y:S01]  /*3ac0*/  LEA.HI R61, R12, 0xffffff80, RZ, 0x8 ;  /* 0xffffff800c3d7811 */ /* 0x000fe200078f40ff */
[----:B------:R-:W0:Y:S01]  /*3ad0*/  I2F.F16 R51, R51 ;  /* 0x0000003300337306 */ /* 0x000e220000200c00 */
[----:B------:R-:W-:-:S02]  /*3ae0*/  LEA.HI R60, R13, 0xffffff80, RZ, 0x8 ;  /* 0xffffff800d3c7811 */ /* 0x000fc400078f40ff */
[----:B------:R-:W-:Y:S02]  /*3af0*/  LEA.HI R59, R14, 0xffffff80, RZ, 0x8 ;  /* 0xffffff800e3b7811 */ /* 0x000fe400078f40ff */
[----:B--2---:R-:W-:Y:S02]  /*3b00*/  LEA.HI R10, R15, 0xffffff80, RZ, 0x8 ;  /* 0xffffff800f0a7811 */ /* 0x004fe400078f40ff */
        /* <DEDUP_REMOVED lines=11> */
[----:B------:R0:W0:Y:S01]  /*3bc0*/  I2F.F16 R56, R8 ;  /* 0x0000000800387306 */ /* 0x0000220000200c00 */
[----:B------:R-:W-:-:S04]  /*3bd0*/  SHF.R.U32.HI R19, RZ, 0x10, R19 ;  /* 0x00000010ff137819 */ /* 0x000fc80000011613 */
[----:B------:R-:W-:-:S03]  /*3be0*/  LOP3.LUT R19, R19, 0xff, RZ, 0xc0, !PT ;  /* 0x000000ff13137812 */ /* 0x000fc600078ec0ff */
[----:B------:R-:W0:Y:S01]  /*3bf0*/  I2F.F16 R9, R9 ;  /* 0x0000000900097306 */ /* 0x000e220000200c00 */
[----:B------:R-:W-:-:S07]  /*3c00*/  IADD3 R109, PT, PT, R19, -0x80, RZ ;  /* 0xffffff80136d7810 */ /* 0x000fce0007ffe0ff */
[----:B------:R0:W0:Y:S08]  /*3c10*/  I2F.F16 R71, R4 ;  /* 0x0000000400477306 */ /* 0x0000300000200c00 */
        /* <DEDUP_REMOVED lines=102> */
.L_x_4459:
[----:B0-----:R-:W-:Y:S01]  /*4280*/  LOP3.LUT R2, R13, 0xff, RZ, 0xc0, !PT ;  /* 0x000000ff0d027812 */ /* 0x001fe200078ec0ff */
[----:B------:R-:W0:Y:S01]  /*4290*/  I2F.F16 R8, R109 ;  /* 0x0000006d00087306 */ /* 0x000e220000200c00 */
[----:B------:R-:W-:Y:S02]  /*42a0*/  LOP3.LUT R0, R12, 0xff, RZ, 0xc0, !PT ;  /* 0x000000ff0c007812 */ /* 0x000fe400078ec0ff */
[----:B------:R-:W-:Y:S02]  /*42b0*/  IADD3 R84, PT, PT, R2, -0x80, RZ ;  /* 0xffffff8002547810 */ /* 0x000fe40007ffe0ff */
[----:B------:R-:W-:Y:S02]  /*42c0*/  LOP3.LUT R2, R14, 0xff, RZ, 0xc0, !PT ;  /* 0x000000ff0e027812 */ /* 0x000fe400078ec0ff */
[----:B------:R-:W-:Y:S02]  /*42d0*/  LOP3.LUT R3, R15, 0xff, RZ, 0xc0, !PT ;  /* 0x000000ff0f037812 */ /* 0x000fe400078ec0ff */
[----:B------:R-:W-:Y:S01]  /*42e0*/  IADD3 R108, PT, PT, R2, -0x80, RZ ;  /* 0xffffff80026c7810 */ /* 0x000fe20007ffe0ff */
[----:B------:R-:W1:Y:S01]  /*42f0*/  I2F.F16 R84, R84 ;  /* 0x0000005400547306 */ /* 0x000e620000200c00 */
[----:B------:R-:W-:-:S02]  /*4300*/  SHF.R.U32.HI R2, RZ, 0x8, R12 ;  /* 0x00000008ff027819 */ /* 0x000fc4000001160c */
[----:B------:R-:W-:Y:S02]  /*4310*/  IADD3 R0, PT, PT, R0, -0x80, RZ ;  /* 0xffffff8000007810 */ /* 0x000fe40007ffe0ff */
[----:B------:R-:W-:Y:S02]  /*4320*/  IADD3 R3, PT, PT, R3, -0x80, RZ ;  /* 0xffffff8003037810 */ /* 0x000fe40007ffe0ff */
[----:B------:R-:W-:Y:S01]  /*4330*/  LOP3.LUT R2, R2, 0xff, RZ, 0xc0, !PT ;  /* 0x000000ff02027812 */ /* 0x000fe200078ec0ff */
[----:B------:R2:W3:Y:S01]  /*4340*/  I2F.F16 R19, R0 ;  /* 0x0000000000137306 */ /* 0x0004e20000200c00 */
[----:B------:R-:W-:Y:S02]  /*4350*/  SHF.R.U32.HI R12, RZ, 0x10, R12 ;  /* 0x00000010ff0c7819 */ /* 0x000fe4000001160c */
[----:B------:R-:W-:Y:S02]  /*4360*/  IADD3 R2, PT, PT, R2, -0x80, RZ ;  /* 0xffffff8002027810 */ /* 0x000fe40007ffe0ff */
[----:B------:R-:W-:-:S03]  /*4370*/  LOP3.LUT R12, R12, 0xff, RZ, 0xc0, !PT ;  /* 0x000000ff0c0c7812 */ /* 0x000fc600078ec0ff */
[----:B------:R4:W0:Y:S01]  /*4380*/  I2F.F16 R109, R3 ;  /* 0x00000003006d7306 */ /* 0x0008220000200c00 */
[--C-:B--2---:R-:W-:Y:S02]  /*4390*/  SHF.R.U32.HI R0, RZ, 0x8, R13.reuse ;  /* 0x00000008ff007819 */ /* 0x104fe4000001160d */
[----:B------:R-:W-:Y:S02]  /*43a0*/  SHF.R.U32.HI R13, RZ, 0x10, R13 ;  /* 0x00000010ff0d7819 */ /* 0x000fe4000001160d */
[----:B------:R-:W-:Y:S02]  /*43b0*/  IADD3 R12, PT, PT, R12, -0x80, RZ ;  /* 0xffffff800c0c7810 */ /* 0x000fe40007ffe0ff */
[----:B------:R-:W-:Y:S01]  /*43c0*/  LOP3.LUT R13, R13, 0xff, RZ, 0xc0, !PT ;  /* 0x000000ff0d0d7812 */ /* 0x000fe200078ec0ff */
[----:B------:R2:W0:Y:S01]  /*43d0*/  I2F.F16 R110, R2 ;  /* 0x00000002006e7306 */ /* 0x0004220000200c00 */
[--C-:B----4-:R-:W-:Y:S02]  /*43e0*/  SHF.R.U32.HI R3, RZ, 0x8, R14.reuse ;  /* 0x00000008ff037819 */ /* 0x110fe4000001160e */
[----:B------:R-:W-:-:S02]  /*43f0*/  SHF.R.U32.HI R14, RZ, 0x10, R14 ;  /* 0x00000010ff0e7819 */ /* 0x000fc4000001160e */
[----:B------:R-:W-:Y:S02]  /*4400*/  LOP3.LUT R3, R3, 0xff, RZ, 0xc0, !PT ;  /* 0x000000ff03037812 */ /* 0x000fe400078ec0ff */
[----:B------:R-:W-:Y:S01]  /*4410*/  IADD3 R13, PT, PT, R13, -0x80, RZ ;  /* 0xffffff800d0d7810 */ /* 0x000fe20007ffe0ff */
[----:B------:R-:W4:Y:S01]  /*4420*/  I2F.F16 R108, R108 ;  /* 0x0000006c006c7306 */ /* 0x000f220000200c00 */
[----:B--2---:R-:W-:Y:S02]  /*4430*/  LOP3.LUT R2, R14, 0xff, RZ, 0xc0, !PT ;  /* 0x000000ff0e027812 */ /* 0x004fe400078ec0ff */
[----:B------:R-:W-:Y:S02]  /*4440*/  IADD3 R3, PT, PT, R3, -0x80, RZ ;  /* 0xffffff8003037810 */ /* 0x000fe40007ffe0ff */
[----:B------:R-:W-:Y:S02]  /*4450*/  IADD3 R2, PT, PT, R2, -0x80, RZ ;  /* 0xffffff8002027810 */ /* 0x000fe40007ffe0ff */
[----:B------:R-:W-:Y:S01]  /*4460*/  LOP3.LUT R0, R0, 0xff, RZ, 0xc0, !PT ;  /* 0x000000ff00007812 */ /* 0x000fe200078ec0ff */
[----:B------:R-:W2:Y:S03]  /*4470*/  I2F.F16 R12, R12 ;  /* 0x0000000c000c7306 */ /* 0x000ea60000200c00 */
[----:B------:R-:W-:-:S05]  /*4480*/  IADD3 R0, PT, PT, R0, -0x80, RZ ;  /* 0xffffff8000007810 */ /* 0x000fca0007ffe0ff */
[----:B------:R-:W0:Y:S08]  /*4490*/  I2F.F16 R13, R13 ;  /* 0x0000000d000d7306 */ /* 0x000e300000200c00 */
[----:B------:R-:W0:Y:S08]  /*44a0*/  I2F.F16 R14, R3 ;  /* 0x00000003000e7306 */ /* 0x000e300000200c00 */
[----:B------:R-:W0:Y:S08]  /*44b0*/  I2F.F16 R114, R2 ;  /* 0x0000000200727306 */ /* 0x000e300000200c00 */
[----:B------:R5:W0:Y:S02]  /*44c0*/  I2F.F16 R111, R0 ;  /* 0x00000000006f7306 */ /* 0x000a240000200c00 */
[----:B-----5:R-:W-:-:S04]  /*44d0*/  SHF.R.U32.HI R0, RZ, 0x8, R15 ;  /* 0x00000008ff007819 */ /* 0x020fc8000001160f */
[----:B------:R-:W-:Y:S01]  /*44e0*/  LOP3.LUT R0, R0, 0xff, RZ, 0xc0, !PT ;  /* 0x000000ff00007812 */ /* 0x000fe200078ec0ff */
[----:B-1234-:R-:W-:Y:S06]  /*44f0*/  @P0 BRA `(.L_x_4460) ;  /* 0x0000000400680947 */ /* 0x01efec0003800000 */
        /* <DEDUP_REMOVED lines=26> */
[----:B------:R-:W-:Y:S02]  /*46a0*/  HADD2.F32 R66, -RZ, R91.H0_H0 ;  /* 0x2000005bff427230 */ /* 0x000fe40000004100 */
[----:B------:R-:W-:Y:S01]  /*46b0*/  FFMA.FTZ R65, R30, R2, R65 ;  /* 0x000000021e417223 */ /* 0x000fe20000010041 */
[----:B------:R-:W-:Y:S02]  /*46c0*/  HADD2.F32 R6, -RZ, R3.H0_H0 ;  /* 0x20000003ff067230 */ /* 0x000fe40000004100 */
        /* <DEDUP_REMOVED lines=15> */
[----:B--2---:R-:W-:Y:S02]  /*47c0*/  HADD2.F32 R3, -RZ, R4.H0_H0 ;  /* 0x20000004ff037230 */ /* 0x004fe40000004100 */
        /* <DEDUP_REMOVED lines=23> */
[----:B------:R-:W-:Y:S02]  /*4940*/  HADD2.F32 R45, -RZ, R70.H0_H0 ;  /* 0x20000046ff2d7230 */ /* 0x000fe40000004100 */
        /* <DEDUP_REMOVED lines=21> */
.L_x_4460:
[--C-:B------:R-:W-:Y:S01]  /*4aa0*/  SHF.R.U32.HI R2, RZ, 0x8, R11.reuse ;  /* 0x00000008ff027819 */ /* 0x100fe2000001160b */
[----:B------:R-:W-:Y:S01]  /*4ab0*/  UIADD3 UR4, UPT, UPT, UR5, 0x40, URZ ;  /* 0x0000004005047890 */ /* 0x000fe2000fffe0ff */
[----:B------:R-:W-:Y:S02]  /*4ac0*/  SHF.R.U32.HI R11, RZ, 0x10, R11 ;  /* 0x00000010ff0b7819 */ /* 0x000fe4000001160b */
[----:B------:R-:W-:Y:S02]  /*4ad0*/  IADD3 R28, PT, PT, R0, -0x80, RZ ;  /* 0xffffff80001c7810 */ /* 0x000fe40007ffe0ff */
[----:B------:R-:W-:Y:S02]  /*4ae0*/  LOP3.LUT R2, R2, 0xff, RZ, 0xc0, !PT ;  /* 0x000000ff02027812 */ /* 0x000fe400078ec0ff */
[----:B------:R-:W-:Y:S02]  /*4af0*/  LOP3.LUT R0, R11, 0xff, RZ, 0xc0, !PT ;  /* 0x000000ff0b007812 */ /* 0x000fe400078ec0ff */
[----:B------:R-:W-:Y:S01]  /*4b00*/  IADD3 R2, PT, PT, R2, -0x80, RZ ;  /* 0xffffff8002027810 */ /* 0x000fe20007ffe0ff */
[----:B------:R-:W1:Y:S01]  /*4b10*/  I2F.F16 R28, R28 ;  /* 0x0000001c001c7306 */ /* 0x000e620000200c00 */
[----:B------:R-:W-:-:S02]  /*4b20*/  IADD3 R0, PT, PT, R0, -0x80, RZ ;  /* 0xffffff8000007810 */ /* 0x000fc40007ffe0ff */
[----:B------:R-:W-:-:S04]  /*4b30*/  SHF.R.U32.HI R15, RZ, 0x10, R15 ;  /* 0x00000010ff0f7819 */ /* 0x000fc8000001160f */
[----:B------:R-:W-:Y:S01]  /*4b40*/  LOP3.LUT R15, R15, 0xff, RZ, 0xc0, !PT ;  /* 0x000000ff0f0f7812 */ /* 0x000fe200078ec0ff */
[----:B------:R2:W3:Y:S03]  /*4b50*/  I2F.F16 R11, R2 ;  /* 0x00000002000b7306 */ /* 0x0004e60000200c00 */
[----:B------:R-:W-:-:S05]  /*4b60*/  IADD3 R15, PT, PT, R15, -0x80, RZ ;  /* 0xffffff800f0f7810 */ /* 0x000fca0007ffe0ff */
[----:B------:R2:W4:Y:S01]  /*4b70*/  I2F.F16 R29, R0 ;  /* 0x00000000001d7306 */ /* 0x0005220000200c00 */
[----:B-1----:R-:W-:Y:S05]  /*4b80*/  @!P1 BRA `(.L_x_4461) ;  /* 0x0000000400689947 */ /* 0x002fea0003800000 */
[----:B------:R-:W1:Y:S01]  /*4b90*/  LDS.64 R6, [UR5+0x20] ;  /* 0x00002005ff067984 */ /* 0x000e620008000a00 */
[----:B--2---:R-:W-:Y:S02]  /*4ba0*/  HADD2.F32 R0, -RZ, R99.H0_H0 ;  /* 0x20000063ff007230 */ /* 0x004fe40000004100 */
[----:B------:R-:W-:Y:S01]  /*4bb0*/  HADD2.F32 R46, -RZ, R100.H0_H0 ;  /* 0x20000064ff2e7230 */ /* 0x000fe20000004100 */
[----:B------:R-:W2:Y:S01]  /*4bc0*/  LDS.64 R4, [UR5+0x28] ;  /* 0x00002805ff047984 */ /* 0x000ea20008000a00 */
[----:B------:R-:W-:Y:S02]  /*4bd0*/  HADD2.F32 R2, -RZ, R101.H0_H0 ;  /* 0x20000065ff027230 */ /* 0x000fe40000004100 */
[----:B------:R-:W-:Y:S02]  /*4be0*/  HADD2.F32 R63, -RZ, R26.H0_H0 ;  /* 0x2000001aff3f7230 */ /* 0x000fe40000004100 */
[----:B-1----:R-:W-:Y:S02]  /*4bf0*/  HADD2.F32 R3, -RZ, R6.H0_H0 ;  /* 0x20000006ff037230 */ /* 0x002fe40000004100 */
        /* <DEDUP_REMOVED lines=45> */
[----:B---3--:R-:W-:-:S02]  /*4ed0*/  HADD2.F32 R48, -RZ, R11.H0_H0 ;  /* 0x2000000bff307230 */ /* 0x008fc40000004100 */
        /* <DEDUP_REMOVED lines=8> */
[----:B----4-:R-:W-:-:S02]  /*4f60*/  HADD2.F32 R46, -RZ, R29.H0_H0 ;  /* 0x2000001dff2e7230 */ /* 0x010fc40000004100 */
        /* <DEDUP_REMOVED lines=28> */
.L_x_4461:
[----:B------:R-:W-:Y:S05]  /*5130*/  @P0 BRA `(.L_x_4462) ;  /* 0x0000000400680947 */ /* 0x000fea0003800000 */
[----:B--2---:R-:W1:Y:S01]  /*5140*/  LDS.64 R2, [UR5+0x60] ;  /* 0x00006005ff027984 */ /* 0x004e620008000a00 */
        /* <DEDUP_REMOVED lines=42> */
[----:B--2---:R-:W-:-:S02]  /*53f0*/  HADD2.F32 R2, -RZ, R5.H0_H0 ;  /* 0x20000005ff027230 */ /* 0x004fc40000004100 */
[----:B------:R-:W-:Y:S01]  /*5400*/  FFMA.FTZ R26, R21, R3, R6 ;  /* 0x00000003151a7223 */ /* 0x000fe20000010006 */
[----:B------:R-:W-:Y:S02]  /*5410*/  HADD2.F32 R3, -RZ, R4.H0_H0 ;  /* 0x20000004ff037230 */ /* 0x000fe40000004100 */
[----:B------:R-:W-:Y:S02]  /*5420*/  HADD2.F32 R6, -RZ, R5.H1_H1 ;  /* 0x30000005ff067230 */ /* 0x000fe40000004100 */
[----:B------:R-:W-:Y:S02]  /*5430*/  HADD2.F32 R7, -RZ, R55.H0_H0 ;  /* 0x20000037ff077230 */ /* 0x000fe40000004100 */
[----:B------:R-:W-:Y:S02]  /*5440*/  HADD2.F32 R21, -RZ, R54.H0_H0 ;  /* 0x20000036ff157230 */ /* 0x000fe40000004100 */
[----:B------:R-:W-:Y:S02]  /*5450*/  HADD2.F32 R5, -RZ, R116.H0_H0 ;  /* 0x20000074ff057230 */ /* 0x000fe40000004100 */
[----:B------:R-:W-:Y:S01]  /*5460*/  FFMA.FTZ R7, R7, R3, R20 ;  /* 0x0000000307077223 */ /* 0x000fe20000010014 */
[----:B------:R-:W-:-:S02]  /*5470*/  HADD2.F32 R4, -RZ, R4.H1_H1 ;  /* 0x30000004ff047230 */ /* 0x000fc40000004100 */
[-C--:B------:R-:W-:Y:S01]  /*5480*/  FFMA.FTZ R21, R21, R3.reuse, R22 ;  /* 0x0000000315157223 */ /* 0x080fe20000010016 */
[----:B------:R-:W-:Y:S02]  /*5490*/  HADD2.F32 R20, -RZ, R79.H0_H0 ;  /* 0x2000004fff147230 */ /* 0x000fe40000004100 */
[-C--:B------:R-:W-:Y:S01]  /*54a0*/  FFMA.FTZ R5, R5, R3.reuse, R0 ;  /* 0x0000000305057223 */ /* 0x080fe20000010000 */
[----:B---3--:R-:W-:Y:S02]  /*54b0*/  HADD2.F32 R22, -RZ, R11.H0_H0 ;  /* 0x2000000bff167230 */ /* 0x008fe40000004100 */
        /* <DEDUP_REMOVED lines=8> */
[----:B----4-:R-:W-:Y:S02]  /*5540*/  HADD2.F32 R22, -RZ, R29.H0_H0 ;  /* 0x2000001dff167230 */ /* 0x010fe40000004100 */
        /* <DEDUP_REMOVED lines=25> */
.L_x_4462:
[----:B------:R-:W1:Y:S01]  /*56e0*/  I2F.F16 R15, R15 ;  /* 0x0000000f000f7306 */ /* 0x000e620000200c00 */
[----:B------:R-:W-:Y:S05]  /*56f0*/  @!P1 BRA `(.L_x_4463) ;  /* 0x0000000400689947 */ /* 0x000fea0003800000 */
[----:B------:R-:W5:Y:S01]  /*5700*/  LDS.64 R4, [UR5+0x30] ;  /* 0x00003005ff047984 */ /* 0x000f620008000a00 */
[----:B--2---:R-:W-:Y:S02]  /*5710*/  HADD2.F32 R0, -RZ, R76.H0_H0 ;  /* 0x2000004cff007230 */ /* 0x004fe40000004100 */
[----:B------:R-:W-:Y:S01]  /*5720*/  HADD2.F32 R22, -RZ, R72.H0_H0 ;  /* 0x20000048ff167230 */ /* 0x000fe20000004100 */
[----:B------:R-:W2:Y:S01]  /*5730*/  LDS.64 R6, [UR5+0x38] ;  /* 0x00003805ff067984 */ /* 0x000ea20008000a00 */
[----:B------:R-:W-:Y:S02]  /*5740*/  HADD2.F32 R2, -RZ, R71.H0_H0 ;  /* 0x20000047ff027230 */ /* 0x000fe40000004100 */
[----:B------:R-:W-:Y:S02]  /*5750*/  HADD2.F32 R21, -RZ, R81.H0_H0 ;  /* 0x20000051ff157230 */ /* 0x000fe40000004100 */
[----:B-----5:R-:W-:Y:S02]  /*5760*/  HADD2.F32 R3, -RZ, R4.H0_H0 ;  /* 0x20000004ff037230 */ /* 0x020fe40000004100 */
[----:B------:R-:W-:-:S02]  /*5770*/  HADD2.F32 R9, -RZ, R5.H0_H0 ;  /* 0x20000005ff097230 */ /* 0x000fc40000004100 */
[----:B---3--:R-:W-:Y:S02]  /*5780*/  HADD2.F32 R11, -RZ, R5.H1_H1 ;  /* 0x30000005ff0b7230 */ /* 0x008fe40000004100 */
        /* <DEDUP_REMOVED lines=16> */
[----:B0-----:R-:W-:-:S02]  /*5890*/  HADD2.F32 R5, -RZ, R8.H0_H0 ;  /* 0x20000008ff057230 */ /* 0x001fc40000004100 */
        /* <DEDUP_REMOVED lines=10> */
[--C-:B--2---:R-:W-:Y:S02]  /*5940*/  HADD2.F32 R4, -RZ, R6.reuse.H0_H0 ;  /* 0x20000006ff047230 */ /* 0x104fe40000004100 */
        /* <DEDUP_REMOVED lines=53> */
.L_x_4463:
[----:B------:R-:W-:Y:S01]  /*5ca0*/  MOV R5, R40 ;  /* 0x0000002800057202 */ /* 0x000fe20000000f00 */
[----:B------:R-:W-:Y:S01]  /*5cb0*/  IMAD.WIDE R20, R39, 0x4, R32 ;  /* 0x0000000427147825 */ /* 0x000fe200078e0220 */
[----:B------:R-:W-:Y:S06]  /*5cc0*/  @P0 BRA `(.L_x_4456) ;  /* 0x0000000400680947 */ /* 0x000fec0003800000 */
[----:B------:R-:W5:Y:S01]  /*5cd0*/  LDS.64 R6, [UR5+0x70] ;  /* 0x00007005ff067984 */ /* 0x000f620008000a00 */
[----:B------:R-:W-:Y:S02]  /*5ce0*/  HADD2.F32 R72, -RZ, R72.H0_H0 ;  /* 0x20000048ff487230 */ /* 0x000fe40000004100 */
[----:B------:R-:W-:Y:S01]  /*5cf0*/  HADD2.F32 R22, -RZ, R81.H0_H0 ;  /* 0x20000051ff167230 */ /* 0x000fe20000004100 */
[----:B--2---:R-:W2:Y:S01]  /*5d00*/  LDS.64 R2, [UR5+0x78] ;  /* 0x00007805ff027984 */ /* 0x004ea20008000a00 */
        /* <DEDUP_REMOVED lines=18> */
[--C-:B-----5:R-:W-:Y:S02]  /*5e30*/  HADD2.F32 R9, -RZ, R6.reuse.H0_H0 ;  /* 0x20000006ff097230 */ /* 0x120fe40000004100 */
[----:B------:R-:W-:Y:S02]  /*5e40*/  HADD2.F32 R6, -RZ, R6.H1_H1 ;  /* 0x30000006ff067230 */ /* 0x000fe40000004100 */
[--C-:B------:R-:W-:Y:S02]  /*5e50*/  HADD2.F32 R0, -RZ, R7.reuse.H0_H0 ;  /* 0x20000007ff007230 */ /* 0x100fe40000004100 */
[----:B---3--:R-:W-:Y:S01]  /*5e60*/  FFMA.FTZ R11, R72, R9, RZ ;  /* 0x00000009480b7223 */ /* 0x008fe200000100ff */
[----:B------:R-:W-:-:S02]  /*5e70*/  HADD2.F32 R4, -RZ, R7.H1_H1 ;  /* 0x30000007ff047230 */ /* 0x000fc40000004100 */
[-C--:B------:R-:W-:Y:S01]  /*5e80*/  FFMA.FTZ R7, R76, R9.reuse, RZ ;  /* 0x000000094c077223 */ /* 0x080fe200000100ff */
[-C--:B------:R-:W-:Y:S01]  /*5e90*/  FFMA.FTZ R71, R71, R9.reuse, RZ ;  /* 0x0000000947477223 */ /* 0x080fe200000100ff */
[-C--:B------:R-:W-:Y:S01]  /*5ea0*/  FFMA.FTZ R11, R22, R6.reuse, R11 ;  /* 0x00000006160b7223 */ /* 0x080fe2000001000b */
[----:B------:R-:W-:Y:S02]  /*5eb0*/  HADD2.F32 R22, -RZ, R83.H0_H0 ;  /* 0x20000053ff167230 */ /* 0x000fe40000004100 */
[----:B------:R-:W-:Y:S01]  /*5ec0*/  FFMA.FTZ R9, R62, R9, RZ ;  /* 0x000000093e097223 */ /* 0x000fe200000100ff */
[----:B------:R-:W-:Y:S01]  /*5ed0*/  FFMA.FTZ R7, R80, R6, R7 ;  /* 0x0000000650077223 */ /* 0x000fe20000010007 */
[----:B------:R-:W-:Y:S01]  /*5ee0*/  FFMA.FTZ R11, R18, R0, R11 ;  /* 0x00000000120b7223 */ /* 0x000fe2000001000b */
[-C--:B------:R-:W-:Y:S01]  /*5ef0*/  FFMA.FTZ R71, R22, R6.reuse, R71 ;  /* 0x0000000616477223 */ /* 0x080fe20000010047 */
[----:B------:R-:W-:Y:S01]  /*5f00*/  FFMA.FTZ R9, R24, R6, R9 ;  /* 0x0000000618097223 */ /* 0x000fe20000010009 */
[----:B------:R-:W-:-:S02]  /*5f10*/  HADD2.F32 R6, -RZ, R51.H0_H0 ;  /* 0x20000033ff067230 */ /* 0x000fc40000004100 */
[-C--:B------:R-:W-:Y:S01]  /*5f20*/  FFMA.FTZ R7, R16, R0.reuse, R7 ;  /* 0x0000000010077223 */ /* 0x080fe20000010007 */
[-C--:B------:R-:W-:Y:S01]  /*5f30*/  FFMA.FTZ R71, R82, R0.reuse, R71 ;  /* 0x0000000052477223 */ /* 0x080fe20000010047 */
[----:B------:R-:W-:Y:S01]  /*5f40*/  FFMA.FTZ R9, R8, R0, R9 ;  /* 0x0000000008097223 */ /* 0x000fe20000010009 */
[----:B------:R-:W-:Y:S02]  /*5f50*/  HADD2.F32 R16, -RZ, R49.H0_H0 ;  /* 0x20000031ff107230 */ /* 0x000fe40000004100 */
[-C--:B------:R-:W-:Y:S01]  /*5f60*/  FFMA.FTZ R11, R6, R4.reuse, R11 ;  /* 0x00000004060b7223 */ /* 0x080fe2000001000b */
[----:B--2---:R-:W-:Y:S02]  /*5f70*/  HADD2.F32 R0, -RZ, R2.H0_H0 ;  /* 0x20000002ff007230 */ /* 0x004fe40000004100 */
        /* <DEDUP_REMOVED lines=19> */
[----:B------:R-:W-:Y:S02]  /*60b0*/  HADD2.F32 R6, -RZ, R114.H0_H0 ;  /* 0x20000072ff067230 */ /* 0x000fe40000004100 */
[----:B------:R-:W-:Y:S01]  /*60c0*/  FFMA.FTZ R2, R8, R4, R11 ;  /* 0x0000000408027223 */ /* 0x000fe2000001000b */
[----:B------:R-:W-:Y:S02]  /*60d0*/  HADD2.F32 R3, -RZ, R3.H1_H1 ;  /* 0x30000003ff037230 */ /* 0x000fe40000004100 */
        /* <DEDUP_REMOVED lines=25> */
.L_x_4456:
[----:B--2---:R-:W-:-:S04]  /*6270*/  VIMNMX R0, PT, PT, R38, UR12, PT ;  /* 0x0000000c26007c48 */ /* 0x004fc8000bfe0100 */
        /* <DEDUP_REMOVED lines=8> */
.L_x_4469:
[----:B------:R-:W2:Y:S01]  /*6300*/  LDC R39, c[0x0][0x3ac] ;  /* 0x0000eb00ff277b82 */ /* 0x000ea20000000800 */
[----:B----4-:R-:W4:Y:S01]  /*6310*/  LDG.E.128.CONSTANT R28, desc[UR8][R6.64] ;  /* 0x00000008061c7981 */ /* 0x010f22000c1e9d00 */
[----:B--2---:R-:W-:-:S04]  /*6320*/  IMAD.WIDE R20, R39, 0x4, R6 ;  /* 0x0000000427147825 */ /* 0x004fc800078e0206 */
[C---:B------:R-:W-:Y:S02]  /*6330*/  IMAD.WIDE R32, R39.reuse, 0x4, R20 ;  /* 0x0000000427207825 */ /* 0x040fe400078e0214 */
[----:B------:R-:W2:Y:S04]  /*6340*/  LDG.E.128.CONSTANT R20, desc[UR8][R20.64] ;  /* 0x0000000814147981 */ /* 0x000ea8000c1e9d00 */
[----:B------:R4:W2:Y:S01]  /*6350*/  LDG.E.128.CONSTANT R24, desc[UR8][R32.64] ;  /* 0x0000000820187981 */ /* 0x0008a2000c1e9d00 */
[----:B------:R-:W-:-:S04]  /*6360*/  IMAD.WIDE R16, R39, 0x4, R32 ;  /* 0x0000000427107825 */ /* 0x000fc800078e0220 */
[C---:B0-----:R-:W-:Y:S02]  /*6370*/  IMAD.WIDE R12, R39.reuse, 0x4, R16 ;  /* 0x00000004270c7825 */ /* 0x041fe400078e0210 */
[----:B-----5:R-:W5:Y:S02]  /*6380*/  LDG.E.128.CONSTANT R16, desc[UR8][R16.64] ;  /* 0x0000000810107981 */ /* 0x020f64000c1e9d00 */
[----:B------:R-:W-:Y:S02]  /*6390*/  IMAD.WIDE R2, R39, 0x4, R12 ;  /* 0x0000000427027825 */ /* 0x000fe400078e020c */
[----:B-1----:R-:W5:Y:S04]  /*63a0*/  LDG.E.128.CONSTANT R12, desc[UR8][R12.64] ;  /* 0x000000080c0c7981 */ /* 0x002f68000c1e9d00 */
[----:B---3--:R0:W5:Y:S01]  /*63b0*/  LDG.E.128.CONSTANT R8, desc[UR8][R2.64] ;  /* 0x0000000802087981 */ /* 0x008162000c1e9d00 */
[----:B------:R-:W-:-:S02]  /*63c0*/  ISETP.NE.AND P1, PT, R41, RZ, PT ;  /* 0x000000ff2900720c */ /* 0x000fc40003f25270 */
[--C-:B----4-:R-:W-:Y:S02]  /*63d0*/  SHF.R.U32.HI R32, RZ, 0xc, R29.reuse ;  /* 0x0000000cff207819 */ /* 0x110fe4000001161d */
        /* <DEDUP_REMOVED lines=13> */
[--C-:B--2---:R-:W-:Y:S02]  /*64b0*/  SHF.R.U32.HI R29, RZ, 0x8, R24.reuse ;  /* 0x00000008ff1d7819 */ /* 0x104fe40000011618 */
        /* <DEDUP_REMOVED lines=162> */
.L_x_4465:
        /* <DEDUP_REMOVED lines=46> */
.L_x_4466:
        /* <DEDUP_REMOVED lines=31> */
[----:B------:R-:W-:Y:S02]  /*73b0*/  LOP3.LUT R48, R31, 0xf000f, RZ, 0xc0, !PT ;  /* 0x000f000f1f307812 */ /* 0x000fe400078ec0ff */
[----:B------:R-:W-:Y:S02]  /*73c0*/  LOP3.LUT R11, R16, 0x300030, R17, 0xf8, !PT ;  /* 0x00300030100b7812 */ /* 0x000fe400078ef811 */
[----:B------:R-:W-:Y:S02]  /*73d0*/  LOP3.LUT R30, R25, 0x300030, R8, 0xf8, !PT ;  /* 0x00300030191e7812 */ /* 0x000fe400078ef808 */
[----:B------:R-:W-:Y:S02]  /*73e0*/  LOP3.LUT R40, R10, 0x300030, R9, 0xf8, !PT ;  /* 0x003000300a287812 */ /* 0x000fe400078ef809 */
[----:B------:R-:W-:-:S02]  /*73f0*/  SHF.R.U32.HI R16, RZ, 0xc, R13 ;  /* 0x0000000cff107819 */ /* 0x000fc4000001160d */
[----:B------:R-:W-:Y:S02]  /*7400*/  LOP3.LUT R8, R12, 0x3f003f, RZ, 0xc0, !PT ;  /* 0x003f003f0c087812 */ /* 0x000fe400078ec0ff */
[--C-:B------:R-:W-:Y:S02]  /*7410*/  SHF.R.U32.HI R9, RZ, 0x6, R12.reuse ;  /* 0x00000006ff097819 */ /* 0x100fe4000001160c */
        /* <DEDUP_REMOVED lines=139> */
.L_x_4467:
        /* <DEDUP_REMOVED lines=47> */
.L_x_4468:
[----:B------:R-:W-:Y:S01]  /*7fc0*/  IADD3 R5, PT, PT, R5, 0x20, RZ ;  /* 0x0000002005057810 */ /* 0x000fe20007ffe0ff */
[----:B------:R-:W-:Y:S01]  /*7fd0*/  UIADD3 UR4, UPT, UPT, UR4, 0x40, URZ ;  /* 0x0000004004047890 */ /* 0x000fe2000fffe0ff */
[----:B------:R-:W-:Y:S02]  /*7fe0*/  IMAD.WIDE R6, R39, 0x4, R2 ;  /* 0x0000000427067825 */ /* 0x000fe400078e0202 */
[----:B------:R-:W-:-:S13]  /*7ff0*/  ISETP.GE.AND P1, PT, R5, R0, PT ;  /* 0x000000000500720c */ /* 0x000fda0003f26270 */
[----:B------:R-:W-:Y:S05]  /*8000*/  @!P1 BRA `(.L_x_4469) ;  /* 0xffffffe000bc9947 */ /* 0x000fea000383ffff */
[----:B------:R-:W-:-:S07]  /*8010*/  IMAD.WIDE R20, R39, 0x18, R32 ;  /* 0x0000001827147825 */ /* 0x000fce00078e0220 */
.L_x_4464:
[----:B------:R-:W2:Y:S01]  /*8020*/  LDCU UR5, c[0x0][0x3d4] ;  /* 0x00007a80ff0577ac */ /* 0x000ea20008000800 */
[----:B------:R-:W0:Y:S01]  /*8030*/  LDC R3, c[0x0][0x3a8] ;  /* 0x0000ea00ff037b82 */ /* 0x000e220000000800 */
[----:B--2---:R-:W-:-:S04]  /*8040*/  VIMNMX R24, PT, PT, R38, UR5, PT ;  /* 0x0000000526187c48 */ /* 0x004fc8000bfe0100 */
[----:B------:R-:W-:Y:S01]  /*8050*/  ISETP.GT.AND P0, PT, R24, R5, PT ;  /* 0x000000051800720c */ /* 0x000fe20003f04270 */
[----:B0-----:R-:W-:-:S12]  /*8060*/  IMAD R44, R44, -0x2, R3 ;  /* 0xfffffffe2c2c7824 */ /* 0x001fd800078e0203 */
[----:B------:R-:W-:Y:S05]  /*8070*/  @!P0 BRA `(.L_x_4470) ;  /* 0x0000003800f48947 */ /* 0x000fea0003800000 */
[----:B------:R-:W-:-:S04]  /*8080*/  PRMT R0, R42, 0x9910, RZ ;  /* 0x000099102a007816 */ /* 0x000fc800000000ff */
[----:B------:R-:W-:-:S04]  /*8090*/  ISETP.NE.AND P0, PT, R0, RZ, PT ;  /* 0x000000ff0000720c */ /* 0x000fc80003f05270 */
[----:B------:R-:W-:-:S13]  /*80a0*/  ISETP.EQ.OR P0, PT, R44, 0x1, !P0 ;  /* 0x000000012c00780c */ /* 0x000fda0004702670 */
.L_x_4479:
[----:B------:R-:W0:Y:S01]  /*80b0*/  LDC R39, c[0x0][0x3ac] ;  /* 0x0000eb00ff277b82 */ /* 0x000e220000000800 */
[----:B----4-:R-:W2:Y:S01]  /*80c0*/  LDG.E.128.CONSTANT R28, desc[UR8][R20.64] ;  /* 0x00000008141c7981 */ /* 0x010ea2000c1e9d00 */
[----:B0-----:R-:W-:-:S04]  /*80d0*/  IMAD.WIDE R16, R39, 0x4, R20 ;  /* 0x0000000427107825 */ /* 0x001fc800078e0214 */
[C---:B------:R-:W-:Y:S02]  /*80e0*/  IMAD.WIDE R12, R39.reuse, 0x4, R16 ;  /* 0x00000004270c7825 */ /* 0x040fe400078e0210 */
[----:B-----5:R-:W5:Y:S02]  /*80f0*/  LDG.E.128.CONSTANT R16, desc[UR8][R16.64] ;  /* 0x0000000810107981 */ /* 0x020f64000c1e9d00 */
[----:B------:R-:W-:Y:S02]  /*8100*/  IMAD.WIDE R6, R39, 0x4, R12 ;  /* 0x0000000427067825 */ /* 0x000fe400078e020c */
[----:B-1----:R-:W5:Y:S04]  /*8110*/  LDG.E.128.CONSTANT R12, desc[UR8][R12.64] ;  /* 0x000000080c0c7981 */ /* 0x002f68000c1e9d00 */
[----:B---3--:R0:W5:Y:S01]  /*8120*/  LDG.E.128.CONSTANT R8, desc[UR8][R6.64] ;  /* 0x0000000806087981 */ /* 0x008162000c1e9d00 */
[----:B------:R-:W-:-:S02]  /*8130*/  ISETP.NE.AND P1, PT, R41, RZ, PT ;  /* 0x000000ff2900720c */ /* 0x000fc40003f25270 */
[----:B------:R-:W-:Y:S02]  /*8140*/  MOV R22, 0x2c00 ;  /* 0x00002c0000167802 */ /* 0x000fe40000000f00 */
[C---:B--2---:R-:W-:Y:S02]  /*8150*/  LOP3.LUT R26, R30.reuse, 0xf000f, RZ, 0xc0, !PT ;  /* 0x000f000f1e1a7812 */ /* 0x044fe400078ec0ff */
[----:B------:R-:W-:Y:S02]  /*8160*/  LOP3.LUT R27, R30, 0xf000f0, RZ, 0xc0, !PT ;  /* 0x00f000f01e1b7812 */ /* 0x000fe400078ec0ff */
[----:B------:R-:W-:Y:S02]  /*8170*/  SHF.R.U32.HI R30, RZ, 0x8, R30 ;  /* 0x00000008ff1e7819 */ /* 0x000fe4000001161e */
[C---:B------:R-:W-:Y:S02]  /*8180*/  LOP3.LUT R0, R28.reuse, 0xf000f, RZ, 0xc0, !PT ;  /* 0x000f000f1c007812 */ /* 0x040fe400078ec0ff */
[----:B------:R-:W-:-:S02]  /*8190*/  LOP3.LUT R2, R28, 0xf000f0, RZ, 0xc0, !PT ;  /* 0x00f000f01c027812 */ /* 0x000fc400078ec0ff */
[----:B------:R-:W-:Y:S02]  /*81a0*/  LOP3.LUT R4, R29, 0xf000f0, RZ, 0xc0, !PT ;  /* 0x00f000f01d047812 */ /* 0x000fe400078ec0ff */
        /* <DEDUP_REMOVED lines=32> */
[-C--:B------:R-:W-:Y:S02]  /*83b0*/  HFMA2 R33, R45, R22.reuse.H0_H0, -72, -72 ;  /* 0xd480d4802d217431 */ /* 0x080fe40000040016 */
        /* <DEDUP_REMOVED lines=104> */
.L_x_4471:
        /* <DEDUP_REMOVED lines=91> */
.L_x_4472:
[C---:B-----5:R-:W-:Y:S02]  /*8ff0*/  LOP3.LUT R0, R16.reuse, 0xf000f, RZ, 0xc0, !PT ;  /* 0x000f000f10007812 */ /* 0x060fe400078ec0ff */
[----:B------:R-:W-:Y:S02]  /*9000*/  LOP3.LUT R2, R16, 0xf000f0, RZ, 0xc0, !PT ;  /* 0x00f000f010027812 */ /* 0x000fe400078ec0ff */
        /* <DEDUP_REMOVED lines=8> */
[C---:B------:R-:W-:Y:S02]  /*9090*/  LOP3.LUT R30, R19.reuse, 0xf000f, RZ, 0xc0, !PT ;  /* 0x000f000f131e7812 */ /* 0x040fe400078ec0ff */
[----:B------:R-:W-:-:S02]  /*90a0*/  LOP3.LUT R31, R19, 0xf000f0, RZ, 0xc0, !PT ;  /* 0x00f000f0131f7812 */ /* 0x000fc400078ec0ff */
[----:B------:R-:W-:Y:S02]  /*90b0*/  LOP3.LUT R19, R2, 0x64006400, RZ, 0xfc, !PT ;  /* 0x6400640002137812 */ /* 0x000fe400078efcff */
[----:B------:R-:W-:Y:S02]  /*90c0*/  LOP3.LUT R17, R4, 0x64006400, RZ, 0xfc, !PT ;  /* 0x6400640004117812 */ /* 0x000fe400078efcff */
[C---:B------:R-:W-:Y:S01]  /*90d0*/  LOP3.LUT R2, R16.reuse, 0xf000f, RZ, 0xc0, !PT ;  /* 0x000f000f10027812 */ /* 0x040fe200078ec0ff */
[----:B------:R-:W-:Y:S01]  /*90e0*/  HFMA2 R19, R19, R22.H0_H0, -72, -72 ;  /* 0xd480d48013137431 */ /* 0x000fe20000040016 */
[C---:B------:R-:W-:Y:S02]  /*90f0*/  LOP3.LUT R4, R25.reuse, 0xf000f, RZ, 0xc0, !PT ;  /* 0x000f000f19047812 */ /* 0x040fe400078ec0ff */
[----:B------:R-:W-:Y:S02]  /*9100*/  LOP3.LUT R16, R16, 0xf000f0, RZ, 0xc0, !PT ;  /* 0x00f000f010107812 */ /* 0x000fe400078ec0ff */
[----:B------:R-:W-:-:S02]  /*9110*/  LOP3.LUT R25, R25, 0xf000f0, RZ, 0xc0, !PT ;  /* 0x00f000f019197812 */ /* 0x000fc400078ec0ff */
[----:B------:R-:W-:Y:S02]  /*9120*/  LOP3.LUT R27, R26, 0x64006400, RZ, 0xfc, !PT ;  /* 0x640064001a1b7812 */ /* 0x000fe400078efcff */
[----:B------:R-:W-:Y:S02]  /*9130*/  LOP3.LUT R29, R28, 0x64006400, RZ, 0xfc, !PT ;  /* 0x640064001c1d7812 */ /* 0x000fe400078efcff */
[----:B------:R-:W-:Y:S01]  /*9140*/  LOP3.LUT R33, R32, 0xf000f, RZ, 0xc0, !PT ;  /* 0x000f000f20217812 */ /* 0x000fe200078ec0ff */
[----:B------:R-:W-:Y:S01]  /*9150*/  HADD2 R27, R27, -1032, -1032 ;  /* 0xe408e4081b1b7430 */ /* 0x000fe20000000000 */
        /* <DEDUP_REMOVED lines=121> */
.L_x_4473:
        /* <DEDUP_REMOVED lines=28> */
[----:B------:R-:W-:-:S02]  /*9ab0*/  HADD2.F32 R3, -RZ, R26.H1_H1 ;  /* 0x3000001aff037230 */ /* 0x000fc40000004100 */
[----:B------:R-:W-:Y:S01]  /*9ac0*/  FFMA.FTZ R2, R2, R50, R25 ;  /* 0x0000003202027223 */ /* 0x000fe20000010019 */
[----:B------:R-:W-:Y:S01]  /*9ad0*/  FFMA.FTZ R49, R54, R48, R49 ;  /* 0x0000003036317223 */ /* 0x000fe20000010031 */
[----:B------:R-:W-:Y:S02]  /*9ae0*/  HADD2.F32 R48, -RZ, R30.H0_H0 ;  /* 0x2000001eff307230 */ /* 0x000fe40000004100 */
[-C--:B------:R-:W-:Y:S01]  /*9af0*/  FFMA.FTZ R28, R23, R51.reuse, R4 ;  /* 0x00000033171c7223 */ /* 0x080fe20000010004 */
[----:B------:R-:W-:Y:S02]  /*9b00*/  HADD2.F32 R19, -RZ, R19.H1_H1 ;  /* 0x30000013ff137230 */ /* 0x000fe40000004100 */
[----:B------:R-:W-:Y:S01]  /*9b10*/  FFMA.FTZ R26, R3, R51, R2 ;  /* 0x00000033031a7223 */ /* 0x000fe20000010002 */
[--C-:B-1----:R-:W-:Y:S02]  /*9b20*/  HADD2.F32 R2, -RZ, R17.reuse.H0_H0 ;  /* 0x20000011ff027230 */ /* 0x102fe40000004100 */
[----:B------:R-:W-:Y:S01]  /*9b30*/  FFMA.FTZ R50, R48, R50, R49 ;  /* 0x0000003230327223 */ /* 0x000fe20000010031 */
[----:B------:R-:W-:-:S02]  /*9b40*/  HADD2.F32 R4, -RZ, R17.H1_H1 ;  /* 0x30000011ff047230 */ /* 0x000fc40000004100 */
[-C--:B------:R-:W-:Y:S01]  /*9b50*/  FFMA.FTZ R0, R19, R51.reuse, R0 ;  /* 0x0000003313007223 */ /* 0x080fe20000010000 */
[----:B------:R-:W-:Y:S02]  /*9b60*/  HADD2.F32 R25, -RZ, R30.H1_H1 ;  /* 0x3000001eff197230 */ /* 0x000fe40000004100 */
[--C-:B------:R-:W-:Y:S02]  /*9b70*/  HADD2.F32 R3, -RZ, R16.reuse.H0_H0 ;  /* 0x20000010ff037230 */ /* 0x100fe40000004100 */
        /* <DEDUP_REMOVED lines=50> */
.L_x_4474:
[----:B------:R-:W-:Y:S02]  /*9ea0*/  LOP3.LUT R0, R12, 0xf000f0, RZ, 0xc0, !PT ;  /* 0x00f000f00c007812 */ /* 0x000fe400078ec0ff */
[C---:B------:R-:W-:Y:S02]  /*9eb0*/  LOP3.LUT R2, R13.reuse, 0xf000f, RZ, 0xc0, !PT ;  /* 0x000f000f0d027812 */ /* 0x040fe400078ec0ff */
[----:B------:R-:W-:Y:S02]  /*9ec0*/  LOP3.LUT R4, R13, 0xf000f0, RZ, 0xc0, !PT ;  /* 0x00f000f00d047812 */ /* 0x000fe400078ec0ff */
[----:B------:R-:W-:Y:S02]  /*9ed0*/  SHF.R.U32.HI R12, RZ, 0x8, R12 ;  /* 0x00000008ff0c7819 */ /* 0x000fe4000001160c */
[----:B------:R-:W-:Y:S02]  /*9ee0*/  SHF.R.U32.HI R13, RZ, 0x8, R13 ;  /* 0x00000008ff0d7819 */ /* 0x000fe4000001160d */
[----:B------:R-:W-:-:S02]  /*9ef0*/  LOP3.LUT R16, R14, 0xf000f, RZ, 0xc0, !PT ;  /* 0x000f000f0e107812 */ /* 0x000fc400078ec0ff */
[----:B------:R-:W-:Y:S02]  /*9f00*/  LOP3.LUT R17, R14, 0xf000f0, RZ, 0xc0, !PT ;  /* 0x00f000f00e117812 */ /* 0x000fe400078ec0ff */
[C---:B------:R-:W-:Y:S02]  /*9f10*/  LOP3.LUT R26, R15.reuse, 0xf000f, RZ, 0xc0, !PT ;  /* 0x000f000f0f1a7812 */ /* 0x040fe400078ec0ff */
[----:B------:R-:W-:Y:S02]  /*9f20*/  LOP3.LUT R27, R15, 0xf000f0, RZ, 0xc0, !PT ;  /* 0x00f000f00f1b7812 */ /* 0x000fe400078ec0ff */
[----:B------:R-:W-:Y:S02]  /*9f30*/  SHF.R.U32.HI R14, RZ, 0x8, R14 ;  /* 0x00000008ff0e7819 */ /* 0x000fe4000001160e */
        /* <DEDUP_REMOVED lines=9> */
[----:B------:R-:W-:Y:S01]  /*9fd0*/  HADD2 R23, R23, -1032, -1032 ;  /* 0xe408e40817177430 */ /* 0x000fe20000000000 */
[----:B------:R-:W-:Y:S01]  /*9fe0*/  LOP3.LUT R13, R13, 0xf000f0, RZ, 0xc0, !PT ;  /* 0x00f000f00d0d7812 */ /* 0x000fe200078ec0ff */
[----:B------:R-:W-:Y:S01]  /*9ff0*/  HFMA2 R25, R25, R22.H0_H0, -72, -72 ;  /* 0xd480d48019197431 */ /* 0x000fe20000040016 */
[----:B------:R-:W-:-:S02]  /*a000*/  LOP3.LUT R16, R14, 0xf000f, RZ, 0xc0, !PT ;  /* 0x000f000f0e107812 */ /* 0x000fc400078ec0ff */
[----:B------:R-:W-:Y:S02]  /*a010*/  LOP3.LUT R17, R14, 0xf000f0, RZ, 0xc0, !PT ;  /* 0x00f000f00e117812 */ /* 0x000fe400078ec0ff */
[C---:B------:R-:W-:Y:S02]  /*a020*/  LOP3.LUT R28, R15.reuse, 0xf000f, RZ, 0xc0, !PT ;  /* 0x000f000f0f1c7812 */ /* 0x040fe400078ec0ff */
        /* <DEDUP_REMOVED lines=21> */
[C---:B------:R-:W-:Y:S01]  /*a180*/  LOP3.LUT R14, R8.reuse, 0xf000f, RZ, 0xc0, !PT ;  /* 0x000f000f080e7812 */ /* 0x040fe200078ec0ff */
[----:B------:R-:W-:Y:S01]  /*a190*/  HFMA2 R31, R13, R22.H0_H0, -72, -72 ;  /* 0xd480d4800d1f7431 */ /* 0x000fe20000040016 */
[----:B------:R-:W-:Y:S01]  /*a1a0*/  LOP3.LUT R15, R8, 0xf000f0, RZ, 0xc0, !PT ;  /* 0x00f000f0080f7812 */ /* 0x000fe200078ec0ff */
[----:B------:R-:W-:-:S02]  /*a1b0*/  HADD2 R32, R32, -1032, -1032 ;  /* 0xe408e40820207430 */ /* 0x000fc40000000000 */
        /* <DEDUP_REMOVED lines=94> */
.L_x_4475:
        /* <DEDUP_REMOVED lines=14> */
[----:B------:R-:W-:Y:S02]  /*a880*/  HADD2.F32 R3, -RZ, R23.H0_H0 ;  /* 0x20000017ff037230 */ /* 0x000fe40000004100 */
[----:B------:R-:W-:-:S02]  /*a890*/  HADD2.F32 R0, -RZ, R16.H0_H0 ;  /* 0x20000010ff007230 */ /* 0x000fc40000004100 */
[-C--:B------:R-:W-:Y:S01]  /*a8a0*/  FFMA.FTZ R49, R2, R45.reuse, RZ ;  /* 0x0000002d02317223 */ /* 0x080fe200000100ff */
[-C--:B------:R-:W-:Y:S01]  /*a8b0*/  FFMA.FTZ R17, R18, R46.reuse, R17 ;  /* 0x0000002e12117223 */ /* 0x080fe20000010011 */
[-C--:B------:R-:W-:Y:S01]  /*a8c0*/  FFMA.FTZ R3, R3, R45.reuse, RZ ;  /* 0x0000002d03037223 */ /* 0x080fe200000100ff */
[----:B------:R-:W-:Y:S01]  /*a8d0*/  FFMA.FTZ R45, R4, R45, RZ ;  /* 0x0000002d042d7223 */ /* 0x000fe200000100ff */
[----:B------:R-:W-:Y:S02]  /*a8e0*/  HADD2.F32 R4, -RZ, R23.H1_H1 ;  /* 0x30000017ff047230 */ /* 0x000fe40000004100 */
        /* <DEDUP_REMOVED lines=23> */
[----:B------:R-:W-:Y:S02]  /*aa60*/  HADD2.F32 R12, -RZ, R12.H1_H1 ;  /* 0x3000000cff0c7230 */ /* 0x000fe40000004100 */
[----:B------:R-:W-:Y:S01]  /*aa70*/  FFMA.FTZ R13, R13, R3, R0 ;  /* 0x000000030d0d7223 */ /* 0x000fe20000010000 */
[----:B------:R-:W-:Y:S02]  /*aa80*/  HADD2.F32 R30, -RZ, R30.H1_H1 ;  /* 0x3000001eff1e7230 */ /* 0x000fe40000004100 */
        /* <DEDUP_REMOVED lines=44> */
.L_x_4476:
[C---:B------:R-:W-:Y:S02]  /*ad50*/  LOP3.LUT R2, R9.reuse, 0xf000f, RZ, 0xc0, !PT ;  /* 0x000f000f09027812 */ /* 0x040fe400078ec0ff */
[----:B------:R-:W-:Y:S02]  /*ad60*/  LOP3.LUT R0, R9, 0xf000f0, RZ, 0xc0, !PT ;  /* 0x00f000f009007812 */ /* 0x000fe400078ec0ff */
[----:B------:R-:W-:Y:S02]  /*ad70*/  LOP3.LUT R4, R11, 0xf000f0, RZ, 0xc0, !PT ;  /* 0x00f000f00b047812 */ /* 0x000fe400078ec0ff */
[----:B------:R-:W-:Y:S02]  /*ad80*/  SHF.R.U32.HI R9, RZ, 0x8, R9 ;  /* 0x00000008ff097819 */ /* 0x000fe40000011609 */
[----:B------:R-:W-:Y:S02]  /*ad90*/  SHF.R.U32.HI R19, RZ, 0x8, R10 ;  /* 0x00000008ff137819 */ /* 0x000fe4000001160a */
[----:B------:R-:W-:-:S02]  /*ada0*/  LOP3.LUT R27, R4, 0x64006400, RZ, 0xfc, !PT ;  /* 0x64006400041b7812 */ /* 0x000fc400078efcff */
[C---:B------:R-:W-:Y:S02]  /*adb0*/  LOP3.LUT R18, R10.reuse, 0xf000f, RZ, 0xc0, !PT ;  /* 0x000f000f0a127812 */ /* 0x040fe400078ec0ff */
[----:B------:R-:W-:Y:S02]  /*adc0*/  LOP3.LUT R3, R10, 0xf000f0, RZ, 0xc0, !PT ;  /* 0x00f000f00a037812 */ /* 0x000fe400078ec0ff */
[----:B------:R-:W-:Y:S02]  /*add0*/  SHF.R.U32.HI R26, RZ, 0x8, R11 ;  /* 0x00000008ff1a7819 */ /* 0x000fe4000001160b */
[----:B------:R-:W-:Y:S02]  /*ade0*/  LOP3.LUT R4, R9, 0xf000f0, RZ, 0xc0, !PT ;  /* 0x00f000f009047812 */ /* 0x000fe400078ec0ff */
        /* <DEDUP_REMOVED lines=9> */
[C---:B------:R-:W-:Y:S01]  /*ae80*/  LOP3.LUT R0, R8.reuse, 0xf000f0, RZ, 0xc0, !PT ;  /* 0x00f000f008007812 */ /* 0x040fe200078ec0ff */
        /* <DEDUP_REMOVED lines=121> */
.L_x_4477:
        /* <DEDUP_REMOVED lines=57> */
[----:B------:R-:W-:Y:S02]  /*b9b0*/  HADD2.F32 R0, -RZ, R15.H0_H0 ;  /* 0x2000000fff007230 */ /* 0x000fe40000004100 */
[----:B------:R-:W-:Y:S01]  /*b9c0*/  FFMA.FTZ R19, R10, R20, R19 ;  /* 0x000000140a137223 */ /* 0x000fe20000010013 */
[----:B------:R-:W-:-:S02]  /*b9d0*/  HADD2.F32 R28, -RZ, R28.H1_H1 ;  /* 0x3000001cff1c7230 */ /* 0x000fc40000004100 */
[----:B------:R-:W-:Y:S02]  /*b9e0*/  HADD2.F32 R4, -RZ, R16.H0_H0 ;  /* 0x20000010ff047230 */ /* 0x000fe40000004100 */
[----:B------:R-:W-:Y:S01]  /*b9f0*/  FFMA.FTZ R0, R0, R2, R11 ;  /* 0x0000000200007223 */ /* 0x000fe2000001000b */
[----:B------:R-:W-:Y:S02]  /*ba00*/  HADD2.F32 R21, -RZ, R21.H1_H1 ;  /* 0x30000015ff157230 */ /* 0x000fe40000004100 */
[----:B------:R-:W-:Y:S01]  /*ba10*/  FFMA.FTZ R3, R28, R20, R3 ;  /* 0x000000141c037223 */ /* 0x000fe20000010003 */
[----:B------:R-:W-:Y:S02]  /*ba20*/  HADD2.F32 R10, -RZ, R17.H0_H0 ;  /* 0x20000011ff0a7230 */ /* 0x000fe40000004100 */
[----:B------:R-:W-:Y:S01]  /*ba30*/  FFMA.FTZ R4, R4, R2, R13 ;  /* 0x0000000204047223 */ /* 0x000fe2000001000d */
[----:B------:R-:W-:Y:S02]  /*ba40*/  HADD2.F32 R15, -RZ, R15.H1_H1 ;  /* 0x3000000fff0f7230 */ /* 0x000fe40000004100 */
        /* <DEDUP_REMOVED lines=26> */
.L_x_4478:
[----:B------:R-:W-:Y:S01]  /*bbf0*/  IADD3 R5, PT, PT, R5, 0x20, RZ ;  /* 0x0000002005057810 */ /* 0x000fe20007ffe0ff */
[----:B------:R-:W-:Y:S01]  /*bc00*/  UIADD3 UR4, UPT, UPT, UR4, 0x40, URZ ;  /* 0x0000004004047890 */ /* 0x000fe2000fffe0ff */
[----:B------:R-:W-:Y:S02]  /*bc10*/  IMAD.WIDE R20, R39, 0x4, R6 ;  /* 0x0000000427147825 */ /* 0x000fe400078e0206 */
[----:B------:R-:W-:-:S13]  /*bc20*/  ISETP.GE.AND P1, PT, R5, R24, PT ;  /* 0x000000180500720c */ /* 0x000fda0003f26270 */
[----:B------:R-:W-:Y:S05]  /*bc30*/  @!P1 BRA `(.L_x_4479) ;  /* 0xffffffc4001c9947 */ /* 0x000fea000383ffff */
[----:B------:R-:W-:-:S07]  /*bc40*/  IMAD.WIDE R20, R39, 0x10, R8 ;  /* 0x0000001027147825 */ /* 0x000fce00078e0208 */
.L_x_4470:
        /* <DEDUP_REMOVED lines=8> */
.L_x_4483:
[----:B------:R-:W0:Y:S01]  /*bcd0*/  LDC R39, c[0x0][0x3ac] ;  /* 0x0000eb00ff277b82 */ /* 0x000e220000000800 */
[----:B-----5:R-:W2:Y:S01]  /*bce0*/  LDG.E.128.CONSTANT R16, desc[UR8][R20.64] ;  /* 0x0000000814107981 */ /* 0x020ea2000c1e9d00 */
[----:B0-----:R-:W-:-:S05]  /*bcf0*/  IMAD.WIDE R6, R39, 0x4, R20 ;  /* 0x0000000427067825 */ /* 0x001fca00078e0214 */
[----:B-1----:R0:W4:Y:S01]  /*bd00*/  LDG.E.128.CONSTANT R12, desc[UR8][R6.64] ;  /* 0x00000008060c7981 */ /* 0x002122000c1e9d00 */
[----:B------:R-:W-:-:S05]  /*bd10*/  IMAD.WIDE R2, R39, 0x4, R6 ;  /* 0x0000000427027825 */ /* 0x000fca00078e0206 */
[----:B---3--:R-:W3:Y:S01]  /*bd20*/  LDG.E.128.CONSTANT R8, desc[UR8][R2.64] ;  /* 0x0000000802087981 */ /* 0x008ee2000c1e9d00 */
[----:B------:R-:W-:Y:S01]  /*bd30*/  MOV R43, 0x3000 ;  /* 0x00003000002b7802 */ /* 0x000fe20000000f00 */
[----:B------:R-:W-:Y:S01]  /*bd40*/  HFMA2 R0, -RZ, RZ, 0, 0.015625 ;  /* 0x00002400ff007431 */ /* 0x000fe200000001ff */
[----:B------:R-:W-:Y:S02]  /*bd50*/  ISETP.NE.AND P1, PT, R41, RZ, PT ;  /* 0x000000ff2900720c */ /* 0x000fe40003f25270 */
[----:B--2---:R-:W-:Y:S02]  /*bd60*/  SHF.R.U32.HI R20, RZ, 0xf, R16 ;  /* 0x0000000fff147819 */ /* 0x004fe40000011610 */
[----:B------:R-:W-:Y:S02]  /*bd70*/  SHF.R.U32.HI R23, RZ, 0xf, R18 ;  /* 0x0000000fff177819 */ /* 0x000fe40000011612 */
[----:B------:R-:W-:Y:S02]  /*bd80*/  SHF.R.U32.HI R21, RZ, 0xf, R17 ;  /* 0x0000000fff157819 */ /* 0x000fe40000011611 */
[----:B------:R-:W-:-:S02]  /*bd90*/  SHF.R.U32.HI R28, RZ, 0xf, R19 ;  /* 0x0000000fff1c7819 */ /* 0x000fc40000011613 */
[C---:B------:R-:W-:Y:S02]  /*bda0*/  LOP3.LUT R75, R16.reuse, 0x70007, RZ, 0xc0, !PT ;  /* 0x00070007104b7812 */ /* 0x040fe400078ec0ff */
[----:B------:R-:W-:Y:S02]  /*bdb0*/  LOP3.LUT R4, R16, 0x380038, RZ, 0xc0, !PT ;  /* 0x0038003810047812 */ /* 0x000fe400078ec0ff */
[----:B------:R-:W-:Y:S02]  /*bdc0*/  SHF.R.U32.HI R60, RZ, 0x6, R16 ;  /* 0x00000006ff3c7819 */ /* 0x000fe40000011610 */
[C---:B------:R-:W-:Y:S02]  /*bdd0*/  LOP3.LUT R72, R17.reuse, 0x70007, RZ, 0xc0, !PT ;  /* 0x0007000711487812 */ /* 0x040fe400078ec0ff */
[----:B0-----:R-:W-:Y:S02]  /*bde0*/  LOP3.LUT R6, R17, 0x380038, RZ, 0xc0, !PT ;  /* 0x0038003811067812 */ /* 0x001fe400078ec0ff */
[----:B------:R-:W-:-:S02]  /*bdf0*/  SHF.R.U32.HI R62, RZ, 0x6, R17 ;  /* 0x00000006ff3e7819 */ /* 0x000fc40000011611 */
[C---:B------:R-:W-:Y:S02]  /*be00*/  LOP3.LUT R77, R19.reuse, 0x70007, RZ, 0xc0, !PT ;  /* 0x00070007134d7812 */ /* 0x040fe400078ec0ff */
[----:B------:R-:W-:Y:S02]  /*be10*/  LOP3.LUT R26, R19, 0x380038, RZ, 0xc0, !PT ;  /* 0x00380038131a7812 */ /* 0x000fe400078ec0ff */
[----:B------:R-:W-:Y:S02]  /*be20*/  SHF.R.U32.HI R63, RZ, 0x6, R19 ;  /* 0x00000006ff3f7819 */ /* 0x000fe40000011613 */
[----:B------:R-:W-:Y:S02]  /*be30*/  LOP3.LUT R76, R18, 0x70007, RZ, 0xc0, !PT ;  /* 0x00070007124c7812 */ /* 0x000fe400078ec0ff */
[C---:B----4-:R-:W-:Y:S02]  /*be40*/  LOP3.LUT R68, R14.reuse, 0x70007, RZ, 0xc0, !PT ;  /* 0x000700070e447812 */ /* 0x050fe400078ec0ff */
[----:B------:R-:W-:-:S02]  /*be50*/  LOP3.LUT R27, R14, 0x380038, RZ, 0xc0, !PT ;  /* 0x003800380e1b7812 */ /* 0x000fc400078ec0ff */
[----:B------:R-:W-:Y:S02]  /*be60*/  SHF.R.U32.HI R65, RZ, 0x6, R14 ;  /* 0x00000006ff417819 */ /* 0x000fe4000001160e */
[----:B------:R-:W-:Y:S02]  /*be70*/  LOP3.LUT R25, R18, 0x380038, RZ, 0xc0, !PT ;  /* 0x0038003812197812 */ /* 0x000fe400078ec0ff */
[----:B------:R-:W-:Y:S02]  /*be80*/  SHF.R.U32.HI R61, RZ, 0x6, R18 ;  /* 0x00000006ff3d7819 */ /* 0x000fe40000011612 */
[C---:B------:R-:W-:Y:S02]  /*be90*/  LOP3.LUT R19, R12.reuse, 0x70007, RZ, 0xc0, !PT ;  /* 0x000700070c137812 */ /* 0x040fe400078ec0ff */
[----:B------:R-:W-:Y:S02]  /*bea0*/  LOP3.LUT R7, R12, 0x380038, RZ, 0xc0, !PT ;  /* 0x003800380c077812 */ /* 0x000fe400078ec0ff */
[----:B------:R-:W-:-:S02]  /*beb0*/  SHF.R.U32.HI R16, RZ, 0x6, R12 ;  /* 0x00000006ff107819 */ /* 0x000fc4000001160c */
[----:B------:R-:W-:Y:S02]  /*bec0*/  SHF.R.U32.HI R17, RZ, 0xe, R12 ;  /* 0x0000000eff117819 */ /* 0x000fe4000001160c */
[----:B------:R-:W-:Y:S02]  /*bed0*/  SHF.R.U32.HI R14, RZ, 0xe, R14 ;  /* 0x0000000eff0e7819 */ /* 0x000fe4000001160e */
[----:B------:R-:W-:Y:S02]  /*bee0*/  LOP3.LUT R20, R20, 0x10001, RZ, 0xc0, !PT ;  /* 0x0001000114147812 */ /* 0x000fe400078ec0ff */
[----:B------:R-:W-:Y:S02]  /*bef0*/  LOP3.LUT R23, R23, 0x10001, RZ, 0xc0, !PT ;  /* 0x0001000117177812 */ /* 0x000fe400078ec0ff */
        /* <DEDUP_REMOVED lines=8> */
[----:B------:R-:W-:Y:S02]  /*bf80*/  LOP3.LUT R13, R21, 0x10001, RZ, 0xc0, !PT ;  /* 0x00010001150d7812 */ /* 0x000fe400078ec0ff */
[----:B------:R-:W-:Y:S02]  /*bf90*/  LOP3.LUT R28, R28, 0x10001, RZ, 0xc0, !PT ;  /* 0x000100011c1c7812 */ /* 0x000fe400078ec0ff */
[----:B------:R-:W-:Y:S02]  /*bfa0*/  LOP3.LUT R21, R20, 0x20002, R17, 0xf8, !PT ;  /* 0x0002000214157812 */ /* 0x000fe400078ef811 */
[----:B------:R-:W-:Y:S02]  /*bfb0*/  LOP3.LUT R31, R23, 0x20002, R14, 0xf8, !PT ;  /* 0x00020002171f7812 */ /* 0x000fe400078ef80e */
[C---:B---3--:R-:W-:Y:S02]  /*bfc0*/  LOP3.LUT R17, R9.reuse, 0x70007, RZ, 0xc0, !PT ;  /* 0x0007000709117812 */ /* 0x048fe400078ec0ff */
[----:B------:R-:W-:-:S02]  /*bfd0*/  LOP3.LUT R23, R9, 0x380038, RZ, 0xc0, !PT ;  /* 0x0038003809177812 */ /* 0x000fc400078ec0ff */
[----:B------:R-:W-:Y:S02]  /*bfe0*/  SHF.R.U32.HI R14, RZ, 0x6, R9 ;  /* 0x00000006ff0e7819 */ /* 0x000fe40000011609 */
[----:B------:R-:W-:Y:S02]  /*bff0*/  LOP3.LUT R24, R13, 0x20002, R24, 0xf8, !PT ;  /* 0x000200020d187812 */ /* 0x000fe400078ef818 */
[----:B------:R-:W-:Y:S02]  /*c000*/  LOP3.LUT R45, R28, 0x20002, R15, 0xf8, !PT ;  /* 0x000200021c2d7812 */ /* 0x000fe400078ef80f */
[----:B------:R-:W-:Y:S02]  /*c010*/  SHF.R.U32.HI R9, RZ, 0xd, R9 ;  /* 0x0000000dff097819 */ /* 0x000fe40000011609 */
[C---:B------:R-:W-:Y:S02]  /*c020*/  LOP3.LUT R15, R8.reuse, 0x70007, RZ, 0xc0, !PT ;  /* 0x00070007080f7812 */ /* 0x040fe400078ec0ff */
[----:B------:R-:W-:-:S02]  /*c030*/  LOP3.LUT R20, R8, 0x380038, RZ, 0xc0, !PT ;  /* 0x0038003808147812 */ /* 0x000fc400078ec0ff */
[--C-:B------:R-:W-:Y:S02]  /*c040*/  SHF.R.U32.HI R13, RZ, 0x6, R8.reuse ;  /* 0x00000006ff0d7819 */ /* 0x100fe40000011608 */
[----:B------:R-:W-:Y:S02]  /*c050*/  SHF.R.U32.HI R8, RZ, 0xd, R8 ;  /* 0x0000000dff087819 */ /* 0x000fe40000011608 */
[----:B------:R-:W-:Y:S02]  /*c060*/  LOP3.LUT R9, R24, 0x40004, R9, 0xf8, !PT ;  /* 0x0004000418097812 */ /* 0x000fe400078ef809 */
[C---:B------:R-:W-:Y:S02]  /*c070*/  LOP3.LUT R70, R11.reuse, 0x70007, RZ, 0xc0, !PT ;  /* 0x000700070b467812 */ /* 0x040fe400078ec0ff */
[----:B------:R-:W-:Y:S02]  /*c080*/  LOP3.LUT R33, R11, 0x380038, RZ, 0xc0, !PT ;  /* 0x003800380b217812 */ /* 0x000fe400078ec0ff */
[----:B------:R-:W-:-:S02]  /*c090*/  SHF.R.U32.HI R66, RZ, 0x6, R11 ;  /* 0x00000006ff427819 */ /* 0x000fc4000001160b */
[----:B------:R-:W-:Y:S02]  /*c0a0*/  SHF.R.U32.HI R28, RZ, 0xd, R11 ;  /* 0x0000000dff1c7819 */ /* 0x000fe4000001160b */
[----:B------:R-:W-:Y:S02]  /*c0b0*/  LOP3.LUT R24, R25, 0x64006400, RZ, 0xfc, !PT ;  /* 0x6400640019187812 */ /* 0x000fe400078efcff */
[----:B------:R-:W-:Y:S02]  /*c0c0*/  LOP3.LUT R11, R21, 0x40004, R8, 0xf8, !PT ;  /* 0x00040004150b7812 */ /* 0x000fe400078ef808 */
[----:B------:R-:W-:Y:S01]  /*c0d0*/  LOP3.LUT R25, R61, 0x380038, RZ, 0xc0, !PT ;  /* 0x003800383d197812 */ /* 0x000fe200078ec0ff */
[----:B------:R-:W-:Y:S01]  /*c0e0*/  HFMA2 R57, R24, R43.H0_H0, -132, -132 ;  /* 0xd820d82018397431 */ /* 0x000fe2000004002b */
        /* <DEDUP_REMOVED lines=28> */
[C---:B------:R-:W-:Y:S02]  /*c2b0*/  LOP3.LUT R67, R10.reuse, 0x70007, RZ, 0xc0, !PT ;  /* 0x000700070a437812 */ /* 0x040fe400078ec0ff */
[----:B------:R-:W-:Y:S01]  /*c2c0*/  LOP3.LUT R29, R10, 0x380038, RZ, 0xc0, !PT ;  /* 0x003800380a1d7812 */ /* 0x000fe200078ec0ff */
[----:B------:R-:W-:Y:S01]  /*c2d0*/  HFMA2 R45, R24, R43.H0_H0, -132, -132 ;  /* 0xd820d820182d7431 */ /* 0x000fe2000004002b */
[----:B------:R-:W-:Y:S02]  /*c2e0*/  SHF.R.U32.HI R64, RZ, 0x6, R10 ;  /* 0x00000006ff407819 */ /* 0x000fe4000001160a */
[----:B------:R-:W-:Y:S02]  /*c2f0*/  LOP3.LUT R22, R22, 0x64006400, RZ, 0xfc, !PT ;  /* 0x6400640016167812 */ /* 0x000fe400078efcff */
[----:B------:R-:W-:-:S02]  /*c300*/  LOP3.LUT R27, R69, 0x380038, RZ, 0xc0, !PT ;  /* 0x00380038451b7812 */ /* 0x000fc400078ec0ff */
[----:B------:R-:W-:Y:S01]  /*c310*/  LOP3.LUT R6, R7, 0x64006400, RZ, 0xfc, !PT ;  /* 0x6400640007067812 */ /* 0x000fe200078efcff */
[-C--:B------:R-:W-:Y:S01]  /*c320*/  HFMA2 R46, R22, R43.reuse.H0_H0, -132, -132 ;  /* 0xd820d820162e7431 */ /* 0x080fe2000004002b */
[----:B------:R-:W-:Y:S02]  /*c330*/  SHF.R.U32.HI R10, RZ, 0xd, R10 ;  /* 0x0000000dff0a7819 */ /* 0x000fe4000001160a */
        /* <DEDUP_REMOVED lines=209> */
.L_x_4481:
[----:B------:R-:W-:Y:S05]  /*d050*/  @P0 BRA `(.L_x_4482) ;  /* 0x0000000400380947 */ /* 0x000fea0003800000 */
        /* <DEDUP_REMOVED lines=78> */
.L_x_4482:
[----:B------:R-:W-:Y:S01]  /*d540*/  IADD3 R5, PT, PT, R5, 0x20, RZ ;  /* 0x0000002005057810 */ /* 0x000fe20007ffe0ff */
[----:B------:R-:W-:Y:S01]  /*d550*/  UIADD3 UR4, UPT, UPT, UR4, 0x40, URZ ;  /* 0x0000004004047890 */ /* 0x000fe2000fffe0ff */
[----:B------:R-:W-:Y:S02]  /*d560*/  IMAD.WIDE R20, R39, 0x4, R2 ;  /* 0x0000000427147825 */ /* 0x000fe400078e0202 */
[----:B------:R-:W-:-:S13]  /*d570*/  ISETP.GE.AND P1, PT, R5, R38, PT ;  /* 0x000000260500720c */ /* 0x000fda0003f26270 */
[----:B------:R-:W-:Y:S05]  /*d580*/  @!P1 BRA `(.L_x_4483) ;  /* 0xffffffe400d09947 */ /* 0x000fea000383ffff */
.L_x_4480:
[----:B------:R-:W0:Y:S01]  /*d590*/  S2R R0, SR_CTAID.X ;  /* 0x0000000000007919 */ /* 0x000e220000002500 */
[----:B------:R-:W2:Y:S01]  /*d5a0*/  S2UR UR4, SR_CTAID.Y ;  /* 0x00000000000479c3 */ /* 0x000ea20000002600 */
[----:B------:R-:W-:Y:S01]  /*d5b0*/  HMUL2 R7, R74, R41.H0_H0 ;  /* 0x200000294a077232 */ /* 0x000fe20000000000 */
[----:B------:R-:W0:Y:S06]  /*d5c0*/  S2R R3, SR_TID.X ;  /* 0x0000000000037919 */ /* 0x000e2c0000002100 */
[----:B------:R-:W1:Y:S01]  /*d5d0*/  LDC.64 R4, c[0x0][0x3a0] ;  /* 0x0000e800ff047b82 */ /* 0x000e620000000a00 */
[----:B--2---:R-:W-:Y:S01]  /*d5e0*/  USHF.L.U32 UR4, UR4, 0x1, URZ ;  /* 0x0000000104047899 */ /* 0x004fe200080006ff */
[----:B0-----:R-:W-:-:S04]  /*d5f0*/  LEA R0, R0, R3, 0x5 ;  /* 0x0000000300007211 */ /* 0x001fc800078e28ff */
[----:B------:R-:W-:-:S05]  /*d600*/  SHF.L.U32 R0, R0, 0x2, RZ ;  /* 0x0000000200007819 */ /* 0x000fca00000006ff */
[----:B------:R-:W-:Y:S02]  /*d610*/  IMAD R3, R39, UR4, R0 ;  /* 0x0000000427037c24 */ /* 0x000fe4000f8e0200 */
[----:B------:R-:W0:Y:S02]  /*d620*/  LDC R0, c[0x0][0x3a8] ;  /* 0x0000ea00ff007b82 */ /* 0x000e240000000800 */
        /* <DEDUP_REMOVED lines=11> */
.L_x_4487:
[----:B------:R-:W0:Y:S02]  /*d6e0*/  LDS R2, [R0] ;  /* 0x0000000000027984 */ /* 0x000e240000000800 */
[----:B0-----:R-:W-:-:S05]  /*d6f0*/  HADD2 R3, R2, R7 ;  /* 0x0000000702037230 */ /* 0x001fca0000000000 */
[----:B------:R-:W0:Y:S02]  /*d700*/  ATOMS.CAST.SPIN P1, [R0], R2, R3 ;  /* 0x000000020000758d */ /* 0x000e240001820003 */
[----:B0-----:R-:W-:Y:S05]  /*d710*/  @!P1 BRA `(.L_x_4487) ;  /* 0xfffffffc00f09947 */ /* 0x001fea000383ffff */
[----:B------:R-:W-:Y:S05]  /*d720*/  BRA `(.L_x_4485) ;  /* 0x00000000000c7947 */ /* 0x000fea0003800000 */
.L_x_4486:
[----:B------:R-:W2:Y:S02]  /*d730*/  LD.E R0, desc[UR8][R4.64] ;  /* 0x0000000804007980 */ /* 0x000ea4000c101900 */
[----:B--2---:R-:W-:-:S05]  /*d740*/  IADD3 R3, PT, PT, R7, R0, RZ ;  /* 0x0000000007037210 */ /* 0x004fca0007ffe0ff */
[----:B------:R0:W-:Y:S02]  /*d750*/  ST.E desc[UR8][R4.64], R3 ;  /* 0x0000000304007985 */ /* 0x0001e4000c101908 */
.L_x_4485:
[----:B------:R-:W-:Y:S05]  /*d760*/  BSYNC.RECONVERGENT B0 ;  /* 0x0000000000007941 */ /* 0x000fea0003800200 */
.L_x_4484:
[----:B------:R1:W-:Y:S01]  /*d770*/  ATOM.E.ADD.F16x2.RN.STRONG.GPU P1, RZ, desc[UR8][R4.64+0x4], R41 ;  /* 0x8000042904ff79a2 */ /* 0x0003e2000c12e108 */
[----:B------:R-:W-:Y:S04]  /*d780*/  BSSY.RECONVERGENT B0, `(.L_x_4488) ;  /* 0x000000e000007945 */ /* 0x000fe80003800200 */
[----:B-1----:R-:W-:Y:S05]  /*d790*/  @P1 BRA `(.L_x_4489) ;  /* 0x0000000000301947 */ /* 0x002fea0003800000 */
[----:B------:R-:W1:Y:S02]  /*d7a0*/  QSPC.E.S P1, RZ, [R4+0x4] ;  /* 0x0000040004ff73aa */ /* 0x000e640000020500 */
[----:B-1----:R-:W-:Y:S05]  /*d7b0*/  @!P1 BRA `(.L_x_4490) ;  /* 0x00000000001c9947 */ /* 0x002fea0003800000 */
[----:B------:R-:W-:-:S04]  /*d7c0*/  MOV R2, R4 ;  /* 0x0000000400027202 */ /* 0x000fc80000000f00 */
[----:B------:R-:W-:-:S07]  /*d7d0*/  MOV R0, R2 ;  /* 0x0000000200007202 */ /* 0x000fce0000000f00 */
.L_x_4491:
[----:B------:R-:W0:Y:S02]  /*d7e0*/  LDS R2, [R0+0x4] ;  /* 0x0000040000027984 */ /* 0x000e240000000800 */
[----:B0-----:R-:W-:-:S05]  /*d7f0*/  HFMA2 R3, R2, 1, 1, R41 ;  /* 0x3c003c0002037831 */ /* 0x001fca0000000029 */
[----:B------:R-:W0:Y:S02]  /*d800*/  ATOMS.CAST.SPIN P1, [R0+0x4], R2, R3 ;  /* 0x000004020000758d */ /* 0x000e240001820003 */
[----:B0-----:R-:W-:Y:S05]  /*d810*/  @!P1 BRA `(.L_x_4491) ;  /* 0xfffffffc00f09947 */ /* 0x001fea000383ffff */
[----:B------:R-:W-:Y:S05]  /*d820*/  BRA `(.L_x_4489) ;  /* 0x00000000000c7947 */ /* 0x000fea0003800000 */
.L_x_4490:
[----:B------:R-:W0:Y:S02]  /*d830*/  LD.E R0, desc[UR8][R4.64+0x4] ;  /* 0x0000040804007980 */ /* 0x000e24000c101900 */
[----:B0-----:R-:W-:-:S05]  /*d840*/  IADD3 R3, PT, PT, R41, R0, RZ ;  /* 0x0000000029037210 */ /* 0x001fca0007ffe0ff */
[----:B------:R1:W-:Y:S02]  /*d850*/  ST.E desc[UR8][R4.64+0x4], R3 ;  /* 0x0000040304007985 */ /* 0x0003e4000c101908 */
.L_x_4489:
[----:B------:R-:W-:Y:S05]  /*d860*/  BSYNC.RECONVERGENT B0 ;  /* 0x0000000000007941 */ /* 0x000fea0003800200 */
.L_x_4488:
        /* <DEDUP_REMOVED lines=11> */
.L_x_4495:
[----:B------:R-:W0:Y:S02]  /*d920*/  LDS R2, [R0] ;  /* 0x0000000000027984 */ /* 0x000e240000000800 */
[----:B0-----:R-:W-:-:S05]  /*d930*/  HADD2 R3, R2, R117 ;  /* 0x0000007502037230 */ /* 0x001fca0000000000 */
[----:B------:R-:W0:Y:S02]  /*d940*/  ATOMS.CAST.SPIN P0, [R0], R2, R3 ;  /* 0x000000020000758d */ /* 0x000e240001800003 */
[----:B0-----:R-:W-:Y:S05]  /*d950*/  @!P0 BRA `(.L_x_4495) ;  /* 0xfffffffc00f08947 */ /* 0x001fea000383ffff */
[----:B------:R-:W-:Y:S05]  /*d960*/  BRA `(.L_x_4493) ;  /* 0x00000000000c7947 */ /* 0x000fea0003800000 */
.L_x_4494:
[----:B------:R-:W2:Y:S02]  /*d970*/  LD.E R0, desc[UR8][R4.64] ;  /* 0x0000000804007980 */ /* 0x000ea4000c101900 */
[----:B--2---:R-:W-:-:S05]  /*d980*/  IADD3 R3, PT, PT, R117, R0, RZ ;  /* 0x0000000075037210 */ /* 0x004fca0007ffe0ff */
[----:B------:R0:W-:Y:S02]  /*d990*/  ST.E desc[UR8][R4.64], R3 ;  /* 0x0000000304007985 */ /* 0x0001e4000c101908 */
.L_x_4493:
[----:B------:R-:W-:Y:S05]  /*d9a0*/  BSYNC.RECONVERGENT B0 ;  /* 0x0000000000007941 */ /* 0x000fea0003800200 */
.L_x_4492:
[----:B------:R1:W-:Y:S02]  /*d9b0*/  ATOM.E.ADD.F16x2.RN.STRONG.GPU P0, RZ, desc[UR8][R4.64+0x4], R7 ;  /* 0x8000040704ff79a2 */ /* 0x0003e4000c10e108 */
[----:B-1----:R-:W-:Y:S05]  /*d9c0*/  @P0 EXIT ;  /* 0x000000000000094d */ /* 0x002fea0003800000 */
[----:B------:R-:W1:Y:S02]  /*d9d0*/  QSPC.E.S P0, RZ, [R4+0x4] ;  /* 0x0000040004ff73aa */ /* 0x000e640000000500 */
[----:B-1----:R-:W-:Y:S05]  /*d9e0*/  @!P0 BRA `(.L_x_4496) ;  /* 0x00000000001c8947 */ /* 0x002fea0003800000 */
[----:B------:R-:W-:-:S04]  /*d9f0*/  MOV R2, R4 ;  /* 0x0000000400027202 */ /* 0x000fc80000000f00 */
[----:B------:R-:W-:-:S07]  /*da00*/  MOV R0, R2 ;  /* 0x0000000200007202 */ /* 0x000fce0000000f00 */
.L_x_4497:
[----:B------:R-:W0:Y:S02]  /*da10*/  LDS R2, [R0+0x4] ;  /* 0x0000040000027984 */ /* 0x000e240000000800 */
[----:B0-----:R-:W-:-:S05]  /*da20*/  HFMA2 R3, R2, 1, 1, R7 ;  /* 0x3c003c0002037831 */ /* 0x001fca0000000007 */
[----:B------:R-:W0:Y:S02]  /*da30*/  ATOMS.CAST.SPIN P0, [R0+0x4], R2, R3 ;  /* 0x000004020000758d */ /* 0x000e240001800003 */
[----:B0-----:R-:W-:Y:S05]  /*da40*/  @!P0 BRA `(.L_x_4497) ;  /* 0xfffffffc00f08947 */ /* 0x001fea000383ffff */
[----:B------:R-:W-:Y:S05]  /*da50*/  EXIT ;  /* 0x000000000000794d */ /* 0x000fea0003800000 */
.L_x_4496:
[----:B------:R-:W0:Y:S02]  /*da60*/  LD.E R0, desc[UR8][R4.64+0x4] ;  /* 0x0000040804007980 */ /* 0x000e24000c101900 */
[----:B0-----:R-:W-:-:S05]  /*da70*/  IADD3 R3, PT, PT, R7, R0, RZ ;  /* 0x0000000007037210 */ /* 0x001fca0007ffe0ff */
[----:B------:R-:W-:Y:S01]  /*da80*/  ST.E desc[UR8][R4.64+0x4], R3 ;  /* 0x0000040304007985 */ /* 0x000fe2000c101908 */
[----:B------:R-:W-:Y:S05]  /*da90*/  EXIT ;  /* 0x000000000000794d */ /* 0x000fea0003800000 */
.L_x_4498:
        /* <DEDUP_REMOVED lines=14> */
.L_x_5345:


//--------------------- .text._Z23gemm_half_q_half_kernelILi2ELi176ELb1ELb1ELi32EEvPK6__halfPKjS4_S2_PS0_iiiiPKtS7_iiiiiibS2_i --------------------------
	.section	.text._Z23gemm_half_q_half_kernelILi2ELi176ELb1ELb1ELi32EEvPK6__halfPKjS4_S2_PS0_iiiiPKtS7_iiiiiibS2_i,"ax",@progbits
	.align	128
        .global         _Z23gemm_half_q_half_kernelILi2ELi176ELb1ELb1ELi32EEvPK6__halfPKjS4_S2_PS0_iiiiPKtS7_iiiiiibS2_i
        .type           _Z23gemm_half_q_half_kernelILi2ELi176ELb1ELb1ELi32EEvPK6__halfPKjS4_S2_PS0_iiiiPKtS7_iiiiiibS2_i,@function
        .size           _Z23gemm_half_q_half_kernelILi2ELi176ELb1ELb1ELi32EEvPK6__halfPKjS4_S2_PS0_iiiiPKtS7_iiiiiibS2_i,(.L_x_5346 - _Z23gemm_half_q_half_kernelILi2ELi176ELb1ELb1ELi32EEvPK6__halfPKjS4_S2_PS0_iiiiPKtS7_iiiiiibS2_i)
        .other          _Z23gemm_half_q_half_kernelILi2ELi176ELb1ELb1ELi32EEvPK6__halfPKjS4_S2_PS0_iiiiPKtS7_iiiiiibS2_i,@"STO_CUDA_ENTRY STV_DEFAULT"
_Z23gemm_half_q_half_kernelILi2ELi176ELb1ELb1ELi32EEvPK6__halfPKjS4_S2_PS0_iiiiPKtS7_iiiiiibS2_i:
.text._Z23gemm_half_q_half_kernelILi2ELi176ELb1ELb1ELi32EEvPK6__halfPKjS4_S2_PS0_iiiiPKtS7_iiiiiibS2_i:
        /* <DEDUP_REMOVED lines=64> */
.L_x_4504:
        /* <DEDUP_REMOVED lines=32> */
.L_x_4503:
[----:B------:R-:W-:-:S04]  /*0600*/  IADD3 R8, PT, PT, RZ, -R16, RZ ;  /* 0x80000010ff087210 */ /* 0x000fc80007ffe0ff */
[----:B------:R-:W-:-:S13]  /*0610*/  ISETP.GT.AND P1, PT, R8, 0x1, PT ;  /* 0x000000010800780c */ /* 0x000fda0003f24270 */
[----:B------:R-:W-:Y:S05]  /*0620*/  @!P1 BRA `(.L_x_4505) ;  /* 0x0000000000449947 */ /* 0x000fea0003800000 */
[----:B------:R-:W-:Y:S02]  /*0630*/  IADD3 R12, PT, PT, R7, UR7, RZ ;  /* 0x00000007070c7c10 */ /* 0x000fe4000fffe0ff */
        /* <DEDUP_REMOVED lines=16> */
.L_x_4505:
[----:B------:R-:W-:-:S13]  /*0740*/  ISETP.EQ.AND P1, PT, R16, RZ, PT ;  /* 0x000000ff1000720c */ /* 0x000fda0003f22270 */
[----:B------:R-:W-:Y:S05]  /*0750*/  @!P0 BRA P1, `(.L_x_4500) ;  /* 0x0000000400788947 */ /* 0x000fea0000800000 */
.L_x_4502:
        /* <DEDUP_REMOVED lines=12> */
.L_x_4501:
        /* <DEDUP_REMOVED lines=16> */
.L_x_4508:
        /* <DEDUP_REMOVED lines=32> */
.L_x_4507:
        /* <DEDUP_REMOVED lines=21> */
.L_x_4509:
[----:B------:R-:W-:-:S13]  /*0c70*/  ISETP.NE.OR P0, PT, R16, RZ, P0 ;  /* 0x000000ff1000720c */ /* 0x000fda0000705670 */
[----:B------:R-:W-:Y:S05]  /*0c80*/  @!P0 BRA `(.L_x_4500) ;  /* 0x00000000002c8947 */ /* 0x000fea0003800000 */
.L_x_4506:
        /* <DEDUP_REMOVED lines=11> */
.L_x_4500:
[----:B------:R-:W-:Y:S05]  /*0d40*/  BSYNC.RECONVERGENT B0 ;  /* 0x0000000000007941 */ /* 0x000fea0003800200 */
.L_x_4499:
        /* <DEDUP_REMOVED lines=21> */
.L_x_4513:
        /* <DEDUP_REMOVED lines=15> */
.L_x_4512:
        /* <DEDUP_REMOVED lines=12> */
.L_x_4514:
[----:B------:R-:W-:-:S13]  /*1050*/  ISETP.NE.OR P0, PT, R5, RZ, P0 ;  /* 0x000000ff0500720c */ /* 0x000fda0000705670 */
[----:B------:R-:W-:Y:S05]  /*1060*/  @!P0 BRA `(.L_x_4510) ;  /* 0x00000000001c8947 */ /* 0x000fea0003800000 */
.L_x_4511:
[----:B01----:R-:W0:Y:S02]  /*1070*/  LDC.64 R6, c[0x0][0x3a0] ;  /* 0x0000e800ff067b82 */ /* 0x003e240000000a00 */
.L_x_4515:
[C---:B0-----:R-:W-:Y:S01]  /*1080*/  IMAD.WIDE R8, R16.reuse, 0x2, R6 ;  /* 0x0000000210087825 */ /* 0x041fe200078e0206 */
[----:B------:R-:W-:Y:S02]  /*1090*/  IADD3 R5, PT, PT, R5, 0x1, RZ ;  /* 0x0000000105057810 */ /* 0x000fe40007ffe0ff */
[----:B------:R-:W-:Y:S02]  /*10a0*/  IADD3 R16, PT, PT, R16, R39, RZ ;  /* 0x0000002710107210 */ /* 0x000fe40007ffe0ff */
[----:B------:R2:W-:Y:S01]  /*10b0*/  STG.E.64 desc[UR8][R8.64], RZ ;  /* 0x000000ff08007986 */ /* 0x0005e2000c101b08 */
[----:B------:R-:W-:-:S13]  /*10c0*/  ISETP.NE.AND P0, PT, R5, RZ, PT ;  /* 0x000000ff0500720c */ /* 0x000fda0003f05270 */
[----:B--2---:R-:W-:Y:S05]  /*10d0*/  @P0 BRA `(.L_x_4515) ;  /* 0xfffffffc00e80947 */ /* 0x004fea000383ffff */
.L_x_4510:
        /* <DEDUP_REMOVED lines=9> */
[----:B------:R-:W1:Y:S01]  /*1170*/  LDC.64 R10, c[0x0][0x3b8] ;  /* 0x0000ee00ff0a7b82 */ /* 0x000e620000000a00 */
[----:B------:R-:W-:-:S05]  /*1180*/  SHF.L.U32 R5, R4, 0x6, RZ ;  /* 0x0000000604057819 */ /* 0x000fca00000006ff */
[----:B-1----:R-:W-:-:S05]  /*1190*/  IMAD.WIDE.U32 R4, R5, 0x2, R10 ;  /* 0x0000000205047825 */ /* 0x002fca00078e000a */
[----:B------:R1:W5:Y:S01]  /*11a0*/  LDG.E.U16.CONSTANT R12, desc[UR8][R4.64] ;  /* 0x00000008040c7981 */ /* 0x000362000c1e9500 */
[----:B0-----:R-:W-:Y:S01]  /*11b0*/  SHF.R.S32.HI R7, RZ, 0x1f, R2 ;  /* 0x0000001fff077819 */ /* 0x001fe20000011402 */
[----:B------:R-:W-:Y:S01]  /*11c0*/  UMOV UR4, URZ ;  /* 0x000000ff00047c82 */ /* 0x000fe20008000000 */
[----:B------:R-:W-:Y:S02]  /*11d0*/  SHF.L.U32 R3, R3, 0x4, RZ ;  /* 0x0000000403037819 */ /* 0x000fe400000006ff */
[----:B------:R-:W-:Y:S02]  /*11e0*/  LEA.HI R7, R7, R2, RZ, 0x3 ;  /* 0x0000000207077211 */ /* 0x000fe400078f18ff */
[----:B------:R-:W-:Y:S02]  /*11f0*/  MOV R15, R0 ;  /* 0x00000000000f7202 */ /* 0x000fe40000000f00 */
[----:B------:R-:W-:Y:S02]  /*1200*/  LOP3.LUT R3, R3, 0x10, RZ, 0xc0, !PT ;  /* 0x0000001003037812 */ /* 0x000fe400078ec0ff */
[----:B-1----:R-:W-:-:S07]  /*1210*/  SHF.R.S32.HI R13, RZ, 0x3, R7 ;  /* 0x00000003ff0d7819 */ /* 0x002fce0000011407 */
.L_x_4517:
        /* <DEDUP_REMOVED lines=42> */
.L_x_4516:
[C---:B------:R-:W-:Y:S01]  /*14c0*/  ISETP.GT.AND P0, PT, R0.reuse, UR5, PT ;  /* 0x0000000500007c0c */ /* 0x040fe2000bf04270 */
[----:B------:R-:W-:Y:S01]  /*14d0*/  HFMA2 R5, -RZ, RZ, 0, 0 ;  /* 0x00000000ff057431 */ /* 0x000fe200000001ff */
[----:B------:R-:W-:Y:S02]  /*14e0*/  SHF.R.S32.HI R3, RZ, 0x1f, R18 ;  /* 0x0000001fff037819 */ /* 0x000fe40000011412 */
[----:B01----:R-:W-:Y:S02]  /*14f0*/  CS2R R8, SRZ ;  /* 0x0000000000087805 */ /* 0x003fe4000001ff00 */
[C---:B---3--:R-:W-:Y:S02]  /*1500*/  ISETP.GT.AND P1, PT, R0.reuse, UR12, PT ;  /* 0x0000000c00007c0c */ /* 0x048fe4000bf24270 */
        /* <DEDUP_REMOVED lines=15> */
.L_x_4518:
        /* <DEDUP_REMOVED lines=8> */
.L_x_4519:
        /* <DEDUP_REMOVED lines=8> */
.L_x_4520:
        /* <DEDUP_REMOVED lines=8> */
.L_x_4521:
        /* <DEDUP_REMOVED lines=8> */
.L_x_4522:
        /* <DEDUP_REMOVED lines=12> */
[----:B------:R-:W-:Y:S02]  /*18c0*/  PRMT R117, RZ, 0x5410, RZ ;  /* 0x00005410ff757816 */ /* 0x000fe400000000ff */
        /* <DEDUP_REMOVED lines=344> */
.L_x_4524:
        /* <DEDUP_REMOVED lines=136> */
.L_x_4525:
        /* <DEDUP_REMOVED lines=191> */
.L_x_4526:
        /* <DEDUP_REMOVED lines=138> */
.L_x_4527:
        /* <DEDUP_REMOVED lines=93> */
.L_x_4528:
        /* <DEDUP_REMOVED lines=91> */
.L_x_4529:
        /* <DEDUP_REMOVED lines=92> */
.L_x_4530:
[----:B-1----:R-:W-:Y:S01]  /*5ca0*/  MOV R0, R37 ;  /* 0x0000002500007202 */ /* 0x002fe20000000f00 */
        /* <DEDUP_REMOVED lines=20> */
[--C-:B------:R-:W-:Y:S02]  /*5df0*/  HADD2.F32 R8, -RZ, R5.reuse.H0_H0 ;  /* 0x20000005ff087230 */ /* 0x100fe40000004100 */
[----:B------:R-:W-:Y:S01]  /*5e00*/  FFMA.FTZ R71, R71, R6, RZ ;  /* 0x0000000647477223 */ /* 0x000fe200000100ff */
[----:B------:R-:W-:-:S02]  /*5e10*/  HADD2.F32 R9, -RZ, R5.H1_H1 ;  /* 0x30000005ff097230 */ /* 0x000fc40000004100 */
        /* <DEDUP_REMOVED lines=10> */
[-C--:B------:R-:W-:Y:S01]  /*5ec0*/  FFMA.FTZ R4, R16, R8.reuse, R5 ;  /* 0x0000000810047223 */ /* 0x080fe20000010005 */
        /* <DEDUP_REMOVED lines=9> */
[----:B0-----:R-:W-:-:S02]  /*5f60*/  HADD2.F32 R6, -RZ, R3.H0_H0 ;  /* 0x20000003ff067230 */ /* 0x001fc40000004100 */
[----:B------:R-:W-:Y:S01]  /*5f70*/  FFMA.FTZ R18, R7, R9, R18 ;  /* 0x0000000907127223 */ /* 0x000fe20000010012 */
[----:B------:R-:W-:Y:S02]  /*5f80*/  HADD2.F32 R7, -RZ, R3.H1_H1 ;  /* 0x30000003ff077230 */ /* 0x000fe40000004100 */
[----:B------:R-:W-:Y:S02]  /*5f90*/  HADD2.F32 R5, -RZ, R2.H0_H0 ;  /* 0x20000002ff057230 */ /* 0x000fe40000004100 */
[----:B------:R-:W-:Y:S02]  /*5fa0*/  HADD2.F32 R3, -RZ, R10.H0_H0 ;  /* 0x2000000aff037230 */ /* 0x000fe40000004100 */
[----:B------:R-:W-:Y:S02]  /*5fb0*/  HADD2.F32 R2, -RZ, R2.H1_H1 ;  /* 0x30000002ff027230 */ /* 0x000fe40000004100 */
        /* <DEDUP_REMOVED lines=13> */
[-C--:B------:R-:W-:Y:S01]  /*6090*/  FFMA.FTZ R17, R8, R2.reuse, R17 ;  /* 0x0000000208117223 */ /* 0x080fe20000010011 */
[----:B------:R-:W-:Y:S01]  /*60a0*/  FFMA.FTZ R5, R10, R2, R5 ;  /* 0x000000020a057223 */ /* 0x000fe20000010005 */
[-C--:B------:R-:W-:Y:S01]  /*60b0*/  FFMA.FTZ R2, R12, R6.reuse, R3 ;  /* 0x000000060c027223 */ /* 0x080fe20000010003 */
[----:B------:R-:W-:Y:S02]  /*60c0*/  HADD2.F32 R8, -RZ, R14.H0_H0 ;  /* 0x2000000eff087230 */ /* 0x000fe40000004100 */
[----:B------:R-:W-:Y:S01]  /*60d0*/  FFMA.FTZ R4, R4, R6, R9 ;  /* 0x0000000604047223 */ /* 0x000fe20000010009 */
[----:B---3--:R-:W-:Y:S02]  /*60e0*/  HADD2.F32 R10, -RZ, R15.H0_H0 ;  /* 0x2000000fff0a7230 */ /* 0x008fe40000004100 */
        /* <DEDUP_REMOVED lines=24> */
.L_x_4523:
        /* <DEDUP_REMOVED lines=9> */
.L_x_4536:
[----:B------:R-:W0:Y:S01]  /*6300*/  LDC R39, c[0x0][0x3ac] ;  /* 0x0000eb00ff277b82 */ /* 0x000e220000000800 */
[----:B--2---:R-:W2:Y:S01]  /*6310*/  LDG.E.128.CONSTANT R28, desc[UR8][R24.64] ;  /* 0x00000008181c7981 */ /* 0x004ea2000c1e9d00 */
[----:B0-----:R-:W-:-:S04]  /*6320*/  IMAD.WIDE R16, R39, 0x4, R24 ;  /* 0x0000000427107825 */ /* 0x001fc800078e0218 */
[C---:B------:R-:W-:Y:S02]  /*6330*/  IMAD.WIDE R32, R39.reuse, 0x4, R16 ;  /* 0x0000000427207825 */ /* 0x040fe400078e0210 */
[----:B------:R-:W4:Y:S04]  /*6340*/  LDG.E.128.CONSTANT R16, desc[UR8][R16.64] ;  /* 0x0000000810107981 */ /* 0x000f28000c1e9d00 */
[----:B-----5:R2:W4:Y:S01]  /*6350*/  LDG.E.128.CONSTANT R20, desc[UR8][R32.64] ;  /* 0x0000000820147981 */ /* 0x020522000c1e9d00 */
[----:B------:R-:W-:-:S04]  /*6360*/  IMAD.WIDE R12, R39, 0x4, R32 ;  /* 0x00000004270c7825 */ /* 0x000fc800078e0220 */
[C---:B------:R-:W-:Y:S02]  /*6370*/  IMAD.WIDE R8, R39.reuse, 0x4, R12 ;  /* 0x0000000427087825 */ /* 0x040fe400078e020c */
[----:B---3--:R-:W5:Y:S02]  /*6380*/  LDG.E.128.CONSTANT R12, desc[UR8][R12.64] ;  /* 0x000000080c0c7981 */ /* 0x008f64000c1e9d00 */
[----:B------:R-:W-:Y:S02]  /*6390*/  IMAD.WIDE R2, R39, 0x4, R8 ;  /* 0x0000000427027825 */ /* 0x000fe400078e0208 */
[----:B------:R-:W5:Y:S04]  /*63a0*/  LDG.E.128.CONSTANT R8, desc[UR8][R8.64] ;  /* 0x0000000808087981 */ /* 0x000f68000c1e9d00 */
        /* <DEDUP_REMOVED lines=179> */
.L_x_4532:
        /* <DEDUP_REMOVED lines=46> */
.L_x_4533:
[----:B-----5:R-:W-:Y:S02]  /*71c0*/  LOP3.LUT R16, R12, 0x3f003f, RZ, 0xc0, !PT ;  /* 0x003f003f0c107812 */ /* 0x020fe400078ec0ff */
[--C-:B------:R-:W-:Y:S02]  /*71d0*/  SHF.R.U32.HI R17, RZ, 0x6, R12.reuse ;  /* 0x00000006ff117819 */ /* 0x100fe4000001160c */
[----:B------:R-:W-:Y:S02]  /*71e0*/  SHF.R.U32.HI R12, RZ, 0xc, R12 ;  /* 0x0000000cff0c7819 */ /* 0x000fe4000001160c */
[--C-:B------:R-:W-:Y:S02]  /*71f0*/  SHF.R.U32.HI R22, RZ, 0xc, R13.reuse ;  /* 0x0000000cff167819 */ /* 0x100fe4000001160d */
        /* <DEDUP_REMOVED lines=34> */
[----:B------:R-:W-:Y:S02]  /*7420*/  SHF.R.U32.HI R12, RZ, 0xc, R9 ;  /* 0x0000000cff0c7819 */ /* 0x000fe40000011609 */
[----:B------:R-:W-:Y:S02]  /*7430*/  SHF.R.U32.HI R10, RZ, 0xc, R10 ;  /* 0x0000000cff0a7819 */ /* 0x000fe4000001160a */
[----:B------:R-:W-:Y:S02]  /*7440*/  SHF.R.U32.HI R8, RZ, 0xc, R8 ;  /* 0x0000000cff087819 */ /* 0x000fe40000011608 */
[----:B------:R-:W-:-:S02]  /*7450*/  SHF.R.U32.HI R13, RZ, 0xc, R11 ;  /* 0x0000000cff0d7819 */ /* 0x000fc4000001160b */
[----:B------:R-:W-:Y:S02]  /*7460*/  LOP3.LUT R53, R49, 0x300030, R48, 0xf8, !PT ;  /* 0x0030003031357812 */ /* 0x000fe400078ef830 */
[----:B------:R-:W-:Y:S02]  /*7470*/  LOP3.LUT R17, R17, 0x3f003f, RZ, 0xc0, !PT ;  /* 0x003f003f11117812 */ /* 0x000fe400078ec0ff */
[----:B------:R-:W-:Y:S02]  /*7480*/  LOP3.LUT R44, R6, 0x300030, R15, 0xf8, !PT ;  /* 0x00300030062c7812 */ /* 0x000fe400078ef80f */
        /* <DEDUP_REMOVED lines=17> */
[----:B------:R-:W-:Y:S01]  /*75a0*/  LOP3.LUT R10, R10, 0x300030, R45, 0xf8, !PT ;  /* 0x003000300a0a7812 */ /* 0x000fe200078ef82d */
[----:B------:R-:W-:Y:S01]  /*75b0*/  HADD2 R17, R17, -1056, -1056 ;  /* 0xe420e42011117430 */ /* 0x000fe20000000000 */
[----:B------:R-:W-:Y:S02]  /*75c0*/  LOP3.LUT R31, R31, 0x3f003f, RZ, 0xc0, !PT ;  /* 0x003f003f1f1f7812 */ /* 0x000fe400078ec0ff */
[----:B------:R-:W-:Y:S02]  /*75d0*/  LOP3.LUT R21, R6, 0x64006400, RZ, 0xfc, !PT ;  /* 0x6400640006157812 */ /* 0x000fe400078efcff */
[----:B------:R-:W-:Y:S02]  /*75e0*/  LOP3.LUT R9, R9, 0x300030, R14, 0xf8, !PT ;  /* 0x0030003009097812 */ /* 0x000fe400078ef80e */
[----:B------:R-:W-:Y:S01]  /*75f0*/  LOP3.LUT R11, R11, 0x300030, R26, 0xf8, !PT ;  /* 0x003000300b0b7812 */ /* 0x000fe200078ef81a */
[----:B------:R-:W-:Y:S01]  /*7600*/  HADD2 R21, R21, -1056, -1056 ;  /* 0xe420e42015157430 */ /* 0x000fe20000000000 */
[----:B------:R-:W-:-:S02]  /*7610*/  LOP3.LUT R54, R13, 0x300030, R52, 0xf8, !PT ;  /* 0x003000300d367812 */ /* 0x000fc400078ef834 */
        /* <DEDUP_REMOVED lines=107> */
.L_x_4534:
        /* <DEDUP_REMOVED lines=47> */
.L_x_4535:
[----:B------:R-:W-:Y:S01]  /*7fc0*/  IADD3 R0, PT, PT, R0, 0x20, RZ ;  /* 0x0000002000007810 */ /* 0x000fe20007ffe0ff */
[----:B------:R-:W-:Y:S01]  /*7fd0*/  UIADD3 UR4, UPT, UPT, UR4, 0x40, URZ ;  /* 0x0000004004047890 */ /* 0x000fe2000fffe0ff */
[----:B------:R-:W-:Y:S02]  /*7fe0*/  IMAD.WIDE R24, R39, 0x4, R2 ;  /* 0x0000000427187825 */ /* 0x000fe400078e0202 */
[----:B------:R-:W-:-:S13]  /*7ff0*/  ISETP.GE.AND P1, PT, R0, R27, PT ;  /* 0x0000001b0000720c */ /* 0x000fda0003f26270 */
[----:B------:R-:W-:Y:S05]  /*8000*/  @!P1 BRA `(.L_x_4536) ;  /* 0xffffffe000bc9947 */ /* 0x000fea000383ffff */
[----:B------:R-:W-:-:S07]  /*8010*/  IMAD.WIDE R32, R39, 0x18, R32 ;  /* 0x0000001827207825 */ /* 0x000fce00078e0220 */
.L_x_4531:
        /* <DEDUP_REMOVED lines=8> */
.L_x_4540:
[----:B------:R-:W0:Y:S01]  /*80a0*/  LDC R39, c[0x0][0x3ac] ;  /* 0x0000eb00ff277b82 */ /* 0x000e220000000800 */
[----:B--2---:R-:W2:Y:S01]  /*80b0*/  LDG.E.128.CONSTANT R28, desc[UR8][R32.64] ;  /* 0x00000008201c7981 */ /* 0x004ea2000c1e9d00 */
[----:B0-----:R-:W-:-:S05]  /*80c0*/  IMAD.WIDE R18, R39, 0x4, R32 ;  /* 0x0000000427127825 */ /* 0x001fca00078e0220 */
[----:B-----5:R-:W4:Y:S01]  /*80d0*/  LDG.E.128.CONSTANT R20, desc[UR8][R18.64] ;  /* 0x0000000812147981 */ /* 0x020f22000c1e9d00 */
[----:B------:R-:W-:-:S05]  /*80e0*/  IMAD.WIDE R24, R39, 0x4, R18 ;  /* 0x0000000427187825 */ /* 0x000fca00078e0212 */
[----:B---3--:R0:W3:Y:S01]  /*80f0*/  LDG.E.128.CONSTANT R12, desc[UR8][R24.64] ;  /* 0x00000008180c7981 */ /* 0x0080e2000c1e9d00 */
[----:B------:R-:W-:-:S05]  /*8100*/  IMAD.WIDE R48, R39, 0x4, R24 ;  /* 0x0000000427307825 */ /* 0x000fca00078e0218 */
[----:B------:R1:W3:Y:S01]  /*8110*/  LDG.E.128.CONSTANT R8, desc[UR8][R48.64] ;  /* 0x0000000830087981 */ /* 0x0002e2000c1e9d00 */
[----:B------:R-:W-:-:S05]  /*8120*/  IMAD.WIDE R2, R39, 0x4, R48 ;  /* 0x0000000427027825 */ /* 0x000fca00078e0230 */
[----:B------:R-:W3:Y:S01]  /*8130*/  LDG.E.128.CONSTANT R4, desc[UR8][R2.64] ;  /* 0x0000000802047981 */ /* 0x000ee2000c1e9d00 */
[----:B------:R-:W-:Y:S02]  /*8140*/  MOV R27, 0x2800 ;  /* 0x00002800001b7802 */ /* 0x000fe40000000f00 */
[----:B------:R-:W-:Y:S02]  /*8150*/  ISETP.NE.AND P1, PT, R36, RZ, PT ;  /* 0x000000ff2400720c */ /* 0x000fe40003f25270 */
[--C-:B--2---:R-:W-:Y:S02]  /*8160*/  SHF.R.U32.HI R32, RZ, 0xf, R28.reuse ;  /* 0x0000000fff207819 */ /* 0x104fe4000001161c */
[C---:B------:R-:W-:Y:S02]  /*8170*/  LOP3.LUT R75, R28.reuse, 0x1f001f, RZ, 0xc0, !PT ;  /* 0x001f001f1c4b7812 */ /* 0x040fe400078ec0ff */
[----:B------:R-:W-:Y:S02]  /*8180*/  SHF.R.U32.HI R46, RZ, 0xa, R28 ;  /* 0x0000000aff2e7819 */ /* 0x000fe4000001161c */
[----:B------:R-:W-:-:S02]  /*8190*/  LOP3.LUT R26, R28, 0x3e003e0, RZ, 0xc0, !PT ;  /* 0x03e003e01c1a7812 */ /* 0x000fc400078ec0ff */
[C---:B------:R-:W-:Y:S02]  /*81a0*/  LOP3.LUT R76, R31.reuse, 0x1f001f, RZ, 0xc0, !PT ;  /* 0x001f001f1f4c7812 */ /* 0x040fe400078ec0ff */
[----:B------:R-:W-:Y:S02]  /*81b0*/  SHF.R.U32.HI R77, RZ, 0xa, R31 ;  /* 0x0000000aff4d7819 */ /* 0x000fe4000001161f */
[----:B0-----:R-:W-:Y:S02]  /*81c0*/  LOP3.LUT R25, R31, 0x3e003e0, RZ, 0xc0, !PT ;  /* 0x03e003e01f197812 */ /* 0x001fe400078ec0ff */
[C---:B------:R-:W-:Y:S02]  /*81d0*/  LOP3.LUT R45, R29.reuse, 0x1f001f, RZ, 0xc0, !PT ;  /* 0x001f001f1d2d7812 */ /* 0x040fe400078ec0ff */
[----:B------:R-:W-:Y:S02]  /*81e0*/  SHF.R.U32.HI R44, RZ, 0xa, R29 ;  /* 0x0000000aff2c7819 */ /* 0x000fe4000001161d */
[----:B------:R-:W-:-:S02]  /*81f0*/  LOP3.LUT R28, R29, 0x3e003e0, RZ, 0xc0, !PT ;  /* 0x03e003e01d1c7812 */ /* 0x000fc400078ec0ff */
[----:B------:R-:W-:Y:S02]  /*8200*/  SHF.R.U32.HI R33, RZ, 0xf, R29 ;  /* 0x0000000fff217819 */ /* 0x000fe4000001161d */
[----:B------:R-:W-:Y:S02]  /*8210*/  SHF.R.U32.HI R31, RZ, 0xf, R31 ;  /* 0x0000000fff1f7819 */ /* 0x000fe4000001161f */
[C---:B------:R-:W-:Y:S02]  /*8220*/  LOP3.LUT R47, R30.reuse, 0x1f001f, RZ, 0xc0, !PT ;  /* 0x001f001f1e2f7812 */ /* 0x040fe400078ec0ff */
[--C-:B------:R-:W-:Y:S02]  /*8230*/  SHF.R.U32.HI R74, RZ, 0xa, R30.reuse ;  /* 0x0000000aff4a7819 */ /* 0x100fe4000001161e */
[----:B------:R-:W-:Y:S02]  /*8240*/  LOP3.LUT R24, R30, 0x3e003e0, RZ, 0xc0, !PT ;  /* 0x03e003e01e187812 */ /* 0x000fe400078ec0ff */
[----:B------:R-:W-:-:S02]  /*8250*/  SHF.R.U32.HI R34, RZ, 0xf, R30 ;  /* 0x0000000fff227819 */ /* 0x000fc4000001161e */
[C---:B----4-:R-:W-:Y:S02]  /*8260*/  LOP3.LUT R66, R20.reuse, 0x1f001f, RZ, 0xc0, !PT ;  /* 0x001f001f14427812 */ /* 0x050fe400078ec0ff */
[--C-:B-1----:R-:W-:Y:S02]  /*8270*/  SHF.R.U32.HI R48, RZ, 0xa, R20.reuse ;  /* 0x0000000aff307819 */ /* 0x102fe40000011614 */
[----:B------:R-:W-:Y:S02]  /*8280*/  LOP3.LUT R16, R20, 0x3e003e0, RZ, 0xc0, !PT ;  /* 0x03e003e014107812 */ /* 0x000fe400078ec0ff */
[----:B------:R-:W-:Y:S02]  /*8290*/  SHF.R.U32.HI R29, RZ, 0xe, R20 ;  /* 0x0000000eff1d7819 */ /* 0x000fe40000011614 */
[----:B------:R-:W-:Y:S02]  /*82a0*/  LOP3.LUT R50, R21, 0x1f001f, RZ, 0xc0, !PT ;  /* 0x001f001f15327812 */ /* 0x000fe400078ec0ff */
        /* <DEDUP_REMOVED lines=14> */
[----:B------:R-:W-:Y:S02]  /*8390*/  LOP3.LUT R34, R34, 0x10001, RZ, 0xc0, !PT ;  /* 0x0001000122227812 */ /* 0x000fe400078ec0ff */
[----:B------:R-:W-:Y:S02]  /*83a0*/  LOP3.LUT R31, R32, 0x20002, R29, 0xf8, !PT ;  /* 0x00020002201f7812 */ /* 0x000fe400078ef81d */
[C---:B---3--:R-:W-:Y:S02]  /*83b0*/  LOP3.LUT R69, R15.reuse, 0x1f001f, RZ, 0xc0, !PT ;  /* 0x001f001f0f457812 */ /* 0x048fe400078ec0ff */
[----:B------:R-:W-:Y:S02]  /*83c0*/  SHF.R.U32.HI R68, RZ, 0xa, R15 ;  /* 0x0000000aff447819 */ /* 0x000fe4000001160f */
[----:B------:R-:W-:-:S02]  /*83d0*/  LOP3.LUT R29, R15, 0x3e003e0, RZ, 0xc0, !PT ;  /* 0x03e003e00f1d7812 */ /* 0x000fc400078ec0ff */
[----:B------:R-:W-:Y:S02]  /*83e0*/  LOP3.LUT R30, R33, 0x20002, R30, 0xf8, !PT ;  /* 0x00020002211e7812 */ /* 0x000fe400078ef81e */
[----:B------:R-:W-:Y:S02]  /*83f0*/  LOP3.LUT R32, R22, 0x20002, R23, 0xf8, !PT ;  /* 0x0002000216207812 */ /* 0x000fe400078ef817 */
        /* <DEDUP_REMOVED lines=39> */
[----:B------:R-:W-:-:S02]  /*8670*/  LOP3.LUT R26, R26, 0x64006400, RZ, 0xfc, !PT ;  /* 0x640064001a1a7812 */ /* 0x000fc400078efcff */
[----:B------:R-:W-:Y:S02]  /*8680*/  LOP3.LUT R24, R24, 0x64006400, RZ, 0xfc, !PT ;  /* 0x6400640018187812 */ /* 0x000fe400078efcff */
[----:B------:R-:W-:Y:S01]  /*8690*/  LOP3.LUT R33, R33, 0x80008, R10, 0xf8, !PT ;  /* 0x0008000821217812 */ /* 0x000fe200078ef80a */
[----:B------:R-:W-:Y:S01]  /*86a0*/  HFMA2 R38, R26, R27.H0_H0, -48, -48 ;  /* 0xd200d2001a267431 */ /* 0x000fe2000004001b */
        /* <DEDUP_REMOVED lines=10> */
[----:B------:R-:W-:Y:S01]  /*8750*/  LOP3.LUT R7, R34, 0x100010, R7, 0xf8, !PT ;  /* 0x0010001022077812 */ /* 0x000fe200078ef807 */
[-C--:B------:R-:W-:Y:S01]  /*8760*/  HFMA2 R34, R24, R27.reuse.H0_H0, -48, -48 ;  /* 0xd200d20018227431 */ /* 0x080fe2000004001b */
[----:B------:R-:W-:Y:S02]  /*8770*/  SHF.R.U32.HI R4, RZ, 0xb, R4 ;  /* 0x0000000bff047819 */ /* 0x000fe40000011604 */
[----:B------:R-:W-:Y:S02]  /*8780*/  SHF.R.U32.HI R32, RZ, 0xb, R6 ;  /* 0x0000000bff207819 */ /* 0x000fe40000011606 */
[----:B------:R-:W-:Y:S02]  /*8790*/  LOP3.LUT R16, R16, 0x64006400, RZ, 0xfc, !PT ;  /* 0x6400640010107812 */ /* 0x000fe400078efcff */
[----:B------:R-:W-:Y:S02]  /*87a0*/  LOP3.LUT R26, R19, 0x64006400, RZ, 0xfc, !PT ;  /* 0x64006400131a7812 */ /* 0x000fe400078efcff */
[----:B------:R-:W-:Y:S01]  /*87b0*/  LOP3.LUT R24, R23, 0x64006400, RZ, 0xfc, !PT ;  /* 0x6400640017187812 */ /* 0x000fe200078efcff */
[----:B------:R-:W-:Y:S01]  /*87c0*/  HFMA2 R23, R78, R27.H0_H0, -48, -48 ;  /* 0xd200d2004e177431 */ /* 0x000fe2000004001b */
[----:B------:R-:W-:-:S02]  /*87d0*/  LOP3.LUT R22, R22, 0x64006400, RZ, 0xfc, !PT ;  /* 0x6400640016167812 */ /* 0x000fc400078efcff */
[C---:B------:R-:W-:Y:S02]  /*87e0*/  LOP3.LUT R12, R6.reuse, 0x1f001f, RZ, 0xc0, !PT ;  /* 0x001f001f060c7812 */ /* 0x040fe400078ec0ff */
[----:B------:R-:W-:Y:S02]  /*87f0*/  SHF.R.U32.HI R13, RZ, 0xa, R6 ;  /* 0x0000000aff0d7819 */ /* 0x000fe40000011606 */
[----:B------:R-:W-:Y:S02]  /*8800*/  LOP3.LUT R83, R6, 0x3e003e0, RZ, 0xc0, !PT ;  /* 0x03e003e006537812 */ /* 0x000fe400078ec0ff */
[----:B------:R-:W-:Y:S02]  /*8810*/  LOP3.LUT R5, R30, 0x100010, R5, 0xf8, !PT ;  /* 0x001000101e057812 */ /* 0x000fe400078ef805 */
[----:B------:R-:W-:Y:S02]  /*8820*/  LOP3.LUT R80, R80, 0x64006400, RZ, 0xfc, !PT ;  /* 0x6400640050507812 */ /* 0x000fe400078efcff */
[----:B------:R-:W-:-:S02]  /*8830*/  LOP3.LUT R78, R47, 0x64006400, RZ, 0xfc, !PT ;  /* 0x640064002f4e7812 */ /* 0x000fc400078efcff */
[----:B------:R-:W-:Y:S02]  /*8840*/  LOP3.LUT R6, R31, 0x100010, R4, 0xf8, !PT ;  /* 0x001000101f067812 */ /* 0x000fe400078ef804 */
[----:B------:R-:W-:Y:S01]  /*8850*/  LOP3.LUT R30, R25, 0x64006400, RZ, 0xfc, !PT ;  /* 0x64006400191e7812 */ /* 0x000fe200078efcff */
[-C--:B------:R-:W-:Y:S01]  /*8860*/  HFMA2 R25, R24, R27.reuse.H0_H0, -48, -48 ;  /* 0xd200d20018197431 */ /* 0x080fe2000004001b */
        /* <DEDUP_REMOVED lines=214> */
.L_x_4538:
        /* <DEDUP_REMOVED lines=79> */
.L_x_4539:
[----:B------:R-:W-:Y:S01]  /*9ac0*/  IADD3 R0, PT, PT, R0, 0x20, RZ ;  /* 0x0000002000007810 */ /* 0x000fe20007ffe0ff */
[----:B------:R-:W-:Y:S01]  /*9ad0*/  UIADD3 UR4, UPT, UPT, UR4, 0x40, URZ ;  /* 0x0000004004047890 */ /* 0x000fe2000fffe0ff */
[----:B------:R-:W-:Y:S02]  /*9ae0*/  IMAD.WIDE R32, R39, 0x4, R2 ;  /* 0x0000000427207825 */ /* 0x000fe400078e0202 */
[----:B------:R-:W-:-:S13]  /*9af0*/  ISETP.GE.AND P1, PT, R0, R17, PT ;  /* 0x000000110000720c */ /* 0x000fda0003f26270 */
[----:B------:R-:W-:Y:S05]  /*9b00*/  @!P1 BRA `(.L_x_4540) ;  /* 0xffffffe400649947 */ /* 0x000fea000383ffff */
.L_x_4537:
[----:B------:R-:W0:Y:S01]  /*9b10*/  S2R R0, SR_CTAID.X ;  /* 0x0000000000007919 */ /* 0x000e220000002500 */
[----:B------:R-:W1:Y:S01]  /*9b20*/  S2UR UR4, SR_CTAID.Y ;  /* 0x00000000000479c3 */ /* 0x000e620000002600 */
[----:B------:R-:W-:Y:S01]  /*9b30*/  HMUL2 R73, R73, R36.H0_H0 ;  /* 0x2000002449497232 */ /* 0x000fe20000000000 */
[----:B------:R-:W0:Y:S06]  /*9b40*/  S2R R3, SR_TID.X ;  /* 0x0000000000037919 */ /* 0x000e2c0000002100 */
[----:B------:R-:W4:Y:S01]  /*9b50*/  LDC.64 R4, c[0x0][0x3a0] ;  /* 0x0000e800ff047b82 */ /* 0x000f220000000a00 */
[----:B-1----:R-:W-:Y:S01]  /*9b60*/  USHF.L.U32 UR4, UR4, 0x1, URZ ;  /* 0x0000000104047899 */ /* 0x002fe200080006ff */
[----:B0-----:R-:W-:-:S04]  /*9b70*/  LEA R0, R0, R3, 0x5 ;  /* 0x0000000300007211 */ /* 0x001fc800078e28ff */
[----:B------:R-:W-:-:S05]  /*9b80*/  SHF.L.U32 R0, R0, 0x2, RZ ;  /* 0x0000000200007819 */ /* 0x000fca00000006ff */
[----:B------:R-:W-:Y:S02]  /*9b90*/  IMAD R3, R39, UR4, R0 ;  /* 0x0000000427037c24 */ /* 0x000fe4000f8e0200 */
[----:B------:R-:W0:Y:S02]  /*9ba0*/  LDC R0, c[0x0][0x3a8] ;  /* 0x0000ea00ff007b82 */ /* 0x000e240000000800 */
[----:B----4-:R-:W-:-:S05]  /*9bb0*/  IMAD.WIDE R4, R3, 0x2, R4 ;  /* 0x0000000203047825 */ /* 0x010fca00078e0204 */
        /* <DEDUP_REMOVED lines=10> */
.L_x_4544:
[----:B------:R-:W0:Y:S02]  /*9c60*/  LDS R2, [R0] ;  /* 0x0000000000027984 */ /* 0x000e240000000800 */
[----:B0-----:R-:W-:-:S05]  /*9c70*/  HADD2 R3, R2, R73 ;  /* 0x0000004902037230 */ /* 0x001fca0000000000 */
[----:B------:R-:W0:Y:S02]  /*9c80*/  ATOMS.CAST.SPIN P1, [R0], R2, R3 ;  /* 0x000000020000758d */ /* 0x000e240001820003 */
[----:B0-----:R-:W-:Y:S05]  /*9c90*/  @!P1 BRA `(.L_x_4544) ;  /* 0xfffffffc00f09947 */ /* 0x001fea000383ffff */
[----:B------:R-:W-:Y:S05]  /*9ca0*/  BRA `(.L_x_4542) ;  /* 0x00000000000c7947 */ /* 0x000fea0003800000 */
.L_x_4543:
[----:B------:R-:W4:Y:S02]  /*9cb0*/  LD.E R0, desc[UR8][R4.64] ;  /* 0x0000000804007980 */ /* 0x000f24000c101900 */
[----:B----4-:R-:W-:-:S05]  /*9cc0*/  IADD3 R3, PT, PT, R73, R0, RZ ;  /* 0x0000000049037210 */ /* 0x010fca0007ffe0ff */
[----:B------:R0:W-:Y:S02]  /*9cd0*/  ST.E desc[UR8][R4.64], R3 ;  /* 0x0000000304007985 */ /* 0x0001e4000c101908 */
.L_x_4542:
[----:B------:R-:W-:Y:S05]  /*9ce0*/  BSYNC.RECONVERGENT B0 ;  /* 0x0000000000007941 */ /* 0x000fea0003800200 */
.L_x_4541:
[----:B------:R1:W-:Y:S01]  /*9cf0*/  ATOM.E.ADD.F16x2.RN.STRONG.GPU P1, RZ, desc[UR8][R4.64+0x4], R7 ;  /* 0x8000040704ff79a2 */ /* 0x0003e2000c12e108 */
[----:B------:R-:W-:Y:S04]  /*9d00*/  BSSY.RECONVERGENT B0, `(.L_x_4545) ;  /* 0x000000e000007945 */ /* 0x000fe80003800200 */
[----:B-1----:R-:W-:Y:S05]  /*9d10*/  @P1 BRA `(.L_x_4546) ;  /* 0x0000000000301947 */ /* 0x002fea0003800000 */
[----:B------:R-:W1:Y:S02]  /*9d20*/  QSPC.E.S P1, RZ, [R4+0x4] ;  /* 0x0000040004ff73aa */ /* 0x000e640000020500 */
[----:B-1----:R-:W-:Y:S05]  /*9d30*/  @!P1 BRA `(.L_x_4547) ;  /* 0x00000000001c9947 */ /* 0x002fea0003800000 */
[----:B------:R-:W-:-:S04]  /*9d40*/  MOV R2, R4 ;  /* 0x0000000400027202 */ /* 0x000fc80000000f00 */
[----:B------:R-:W-:-:S07]  /*9d50*/  MOV R0, R2 ;  /* 0x0000000200007202 */ /* 0x000fce0000000f00 */
.L_x_4548:
[----:B------:R-:W0:Y:S02]  /*9d60*/  LDS R2, [R0+0x4] ;  /* 0x0000040000027984 */ /* 0x000e240000000800 */
[----:B0-----:R-:W-:-:S05]  /*9d70*/  HFMA2 R3, R2, 1, 1, R7 ;  /* 0x3c003c0002037831 */ /* 0x001fca0000000007 */
[----:B------:R-:W0:Y:S02]  /*9d80*/  ATOMS.CAST.SPIN P1, [R0+0x4], R2, R3 ;  /* 0x000004020000758d */ /* 0x000e240001820003 */
[----:B0-----:R-:W-:Y:S05]  /*9d90*/  @!P1 BRA `(.L_x_4548) ;  /* 0xfffffffc00f09947 */ /* 0x001fea000383ffff */
[----:B------:R-:W-:Y:S05]  /*9da0*/  BRA `(.L_x_4546) ;  /* 0x00000000000c7947 */ /* 0x000fea0003800000 */
.L_x_4547:
[----:B------:R-:W0:Y:S02]  /*9db0*/  LD.E R0, desc[UR8][R4.64+0x4] ;  /* 0x0000040804007980 */ /* 0x000e24000c101900 */
[----:B0-----:R-:W-:-:S05]  /*9dc0*/  IADD3 R3, PT, PT, R7, R0, RZ ;  /* 0x0000000007037210 */ /* 0x001fca0007ffe0ff */
[----:B------:R1:W-:Y:S02]  /*9dd0*/  ST.E desc[UR8][R4.64+0x4], R3 ;  /* 0x0000040304007985 */ /* 0x0003e4000c101908 */
.L_x_4546:
[----:B------:R-:W-:Y:S05]  /*9de0*/  BSYNC.RECONVERGENT B0 ;  /* 0x0000000000007941 */ /* 0x000fea0003800200 */
.L_x_4545:
        /* <DEDUP_REMOVED lines=11> */
.L_x_4552:
[----:B------:R-:W0:Y:S02]  /*9ea0*/  LDS R2, [R0] ;  /* 0x0000000000027984 */ /* 0x000e240000000800 */
[----:B0-----:R-:W-:-:S05]  /*9eb0*/  HADD2 R3, R2, R117 ;  /* 0x0000007502037230 */ /* 0x001fca0000000000 */
[----:B------:R-:W0:Y:S02]  /*9ec0*/  ATOMS.CAST.SPIN P0, [R0], R2, R3 ;  /* 0x000000020000758d */ /* 0x000e240001800003 */
[----:B0-----:R-:W-:Y:S05]  /*9ed0*/  @!P0 BRA `(.L_x_4552) ;  /* 0xfffffffc00f08947 */ /* 0x001fea000383ffff */
[----:B------:R-:W-:Y:S05]  /*9ee0*/  BRA `(.L_x_4550) ;  /* 0x00000000000c7947 */ /* 0x000fea0003800000 */
.L_x_4551:
[----:B------:R-:W4:Y:S02]  /*9ef0*/  LD.E R0, desc[UR8][R4.64] ;  /* 0x0000000804007980 */ /* 0x000f24000c101900 */
[----:B----4-:R-:W-:-:S05]  /*9f00*/  IADD3 R3, PT, PT, R117, R0, RZ ;  /* 0x0000000075037210 */ /* 0x010fca0007ffe0ff */
[----:B------:R0:W-:Y:S02]  /*9f10*/  ST.E desc[UR8][R4.64], R3 ;  /* 0x0000000304007985 */ /* 0x0001e4000c101908 */
.L_x_4550:
[----:B------:R-:W-:Y:S05]  /*9f20*/  BSYNC.RECONVERGENT B0 ;  /* 0x0000000000007941 */ /* 0x000fea0003800200 */
.L_x_4549:
[----:B------:R1:W-:Y:S02]  /*9f30*/  ATOM.E.ADD.F16x2.RN.STRONG.GPU P0, RZ, desc[UR8][R4.64+0x4], R35 ;  /* 0x8000042304ff79a2 */ /* 0x0003e4000c10e108 */
[----:B-1----:R-:W-:Y:S05]  /*9f40*/  @P0 EXIT ;  /* 0x000000000000094d */ /* 0x002fea0003800000 */
[----:B------:R-:W1:Y:S02]  /*9f50*/  QSPC.E.S P0, RZ, [R4+0x4] ;  /* 0x0000040004ff73aa */ /* 0x000e640000000500 */
[----:B-1----:R-:W-:Y:S05]  /*9f60*/  @!P0 BRA `(.L_x_4553) ;  /* 0x00000000001c8947 */ /* 0x002fea0003800000 */
[----:B------:R-:W-:-:S04]  /*9f70*/  MOV R2, R4 ;  /* 0x0000000400027202 */ /* 0x000fc80000000f00 */
[----:B------:R-:W-:-:S07]  /*9f80*/  MOV R0, R2 ;  /* 0x0000000200007202 */ /* 0x000fce0000000f00 */
.L_x_4554:
[----:B------:R-:W0:Y:S02]  /*9f90*/  LDS R2, [R0+0x4] ;  /* 0x0000040000027984 */ /* 0x000e240000000800 */
[----:B0-----:R-:W-:-:S05]  /*9fa0*/  HFMA2 R3, R2, 1, 1, R35 ;  /* 0x3c003c0002037831 */ /* 0x001fca0000000023 */
[----:B------:R-:W0:Y:S02]  /*9fb0*/  ATOMS.CAST.SPIN P0, [R0+0x4], R2, R3 ;  /* 0x000004020000758d */ /* 0x000e240001800003 */
[----:B0-----:R-:W-:Y:S05]  /*9fc0*/  @!P0 BRA `(.L_x_4554) ;  /* 0xfffffffc00f08947 */ /* 0x001fea000383ffff */
[----:B------:R-:W-:Y:S05]  /*9fd0*/  EXIT ;  /* 0x000000000000794d */ /* 0x000fea0003800000 */
.L_x_4553:
[----:B------:R-:W0:Y:S02]  /*9fe0*/  LD.E R0, desc[UR8][R4.64+0x4] ;  /* 0x0000040804007980 */ /* 0x000e24000c101900 */
[----:B0-----:R-:W-:-:S05]  /*9ff0*/  IADD3 R3, PT, PT, R35, R0, RZ ;  /* 0x0000000023037210 */ /* 0x001fca0007ffe0ff */
[----:B------:R-:W-:Y:S01]  /*a000*/  ST.E desc[UR8][R4.64+0x4], R3 ;  /* 0x0000040304007985 */ /* 0x000fe2000c101908 */
[----:B------:R-:W-:Y:S05]  /*a010*/  EXIT ;  /* 0x000000000000794d */ /* 0x000fea0003800000 */
.L_x_4555:
        /* <DEDUP_REMOVED lines=14> */
.L_x_5346:


//--------------------- .text._Z23gemm_half_q_half_kernelILi2ELi152ELb1ELb1ELi32EEvPK6__halfPKjS4_S2_PS0_iiiiPKtS7_iiiiiibS2_i --------------------------
	.section	.text._Z23gemm_half_q_half_kernelILi2ELi152ELb1ELb1ELi32EEvPK6__halfPKjS4_S2_PS0_iiiiPKtS7_iiiiiibS2_i,"ax",@progbits
	.align	128
        .global         _Z23gemm_half_q_half_kernelILi2ELi152ELb1ELb1ELi32EEvPK6__halfPKjS4_S2_PS0_iiiiPKtS7_iiiiiibS2_i
        .type           _Z23gemm_half_q_half_kernelILi2ELi152ELb1ELb1ELi32EEvPK6__halfPKjS4_S2_PS0_iiiiPKtS7_iiiiiibS2_i,@function
        .size           _Z23gemm_half_q_half_kernelILi2ELi152ELb1ELb1ELi32EEvPK6__halfPKjS4_S2_PS0_iiiiPKtS7_iiiiiibS2_i,(.L_x_5347 - _Z23gemm_half_q_half_kernelILi2ELi152ELb1ELb1ELi32EEvPK6__halfPKjS4_S2_PS0_iiiiPKtS7_iiiiiibS2_i)
        .other          _Z23gemm_half_q_half_kernelILi2ELi152ELb1ELb1ELi32EEvPK6__halfPKjS4_S2_PS0_iiiiPKtS7_iiiiiibS2_i,@"STO_CUDA_ENTRY STV_DEFAULT"
_Z23gemm_half_q_half_kernelILi2ELi152ELb1ELb1ELi32EEvPK6__halfPKjS4_S2_PS0_iiiiPKtS7_iiiiiibS2_i:
.text._Z23gemm_half_q_half_kernelILi2ELi152ELb1ELb1ELi32EEvPK6__halfPKjS4_S2_PS0_iiiiPKtS7_iiiiiibS2_i:
        /* <DEDUP_REMOVED lines=64> */
.L_x_4561:
        /* <DEDUP_REMOVED lines=32> */
.L_x_4560:
        /* <DEDUP_REMOVED lines=20> */
.L_x_4562:
[----:B------:R-:W-:-:S13]  /*0740*/  ISETP.EQ.AND P1, PT, R16, RZ, PT ;  /* 0x000000ff1000720c */ /* 0x000fda0003f22270 */
[----:B------:R-:W-:Y:S05]  /*0750*/  @!P0 BRA P1, `(.L_x_4557) ;  /* 0x0000000400788947 */ /* 0x000fea0000800000 */
.L_x_4559:
        /* <DEDUP_REMOVED lines=12> */
.L_x_4558:
        /* <DEDUP_REMOVED lines=16> */
.L_x_4565:
        /* <DEDUP_REMOVED lines=32> */
.L_x_4564:
        /* <DEDUP_REMOVED lines=21> */
.L_x_4566:
[----:B------:R-:W-:-:S13]  /*0c70*/  ISETP.NE.OR P0, PT, R16, RZ, P0 ;  /* 0x000000ff1000720c */ /* 0x000fda0000705670 */
[----:B------:R-:W-:Y:S05]  /*0c80*/  @!P0 BRA `(.L_x_4557) ;  /* 0x00000000002c8947 */ /* 0x000fea0003800000 */
.L_x_4563:
        /* <DEDUP_REMOVED lines=11> */
.L_x_4557:
[----:B------:R-:W-:Y:S05]  /*0d40*/  BSYNC.RECONVERGENT B0 ;  /* 0x0000000000007941 */ /* 0x000fea0003800200 */
.L_x_4556:
        /* <DEDUP_REMOVED lines=21> */
.L_x_4570:
        /* <DEDUP_REMOVED lines=15> */
.L_x_4569:
        /* <DEDUP_REMOVED lines=12> */
.L_x_4571:
[----:B------:R-:W-:-:S13]  /*1050*/  ISETP.NE.OR P0, PT, R16, RZ, P0 ;  /* 0x000000ff1000720c */ /* 0x000fda0000705670 */
[----:B------:R-:W-:Y:S05]  /*1060*/  @!P0 BRA `(.L_x_4567) ;  /* 0x00000000001c8947 */ /* 0x000fea0003800000 */
.L_x_4568:
[----:B0-----:R-:W0:Y:S02]  /*1070*/  LDC.64 R6, c[0x0][0x3a0] ;  /* 0x0000e800ff067b82 */ /* 0x001e240000000a00 */
.L_x_4572:
[----:B0-----:R-:W-:Y:S01]  /*1080*/  IMAD.WIDE R8, R4, 0x2, R6 ;  /* 0x0000000204087825 */ /* 0x001fe200078e0206 */
[----:B------:R-:W-:Y:S02]  /*1090*/  IADD3 R16, PT, PT, R16, 0x1, RZ ;  /* 0x0000000110107810 */ /* 0x000fe40007ffe0ff */
[----:B------:R-:W-:Y:S02]  /*10a0*/  IADD3 R4, PT, PT, R4, R39, RZ ;  /* 0x0000002704047210 */ /* 0x000fe40007ffe0ff */
[----:B------:R1:W-:Y:S01]  /*10b0*/  STG.E.64 desc[UR8][R8.64], RZ ;  /* 0x000000ff08007986 */ /* 0x0003e2000c101b08 */
[----:B------:R-:W-:-:S13]  /*10c0*/  ISETP.NE.AND P0, PT, R16, RZ, PT ;  /* 0x000000ff1000720c */ /* 0x000fda0003f05270 */
[----:B-1----:R-:W-:Y:S05]  /*10d0*/  @P0 BRA `(.L_x_4572) ;  /* 0xfffffffc00e80947 */ /* 0x002fea000383ffff */
.L_x_4567:
        /* <DEDUP_REMOVED lines=20> */
.L_x_4574:
        /* <DEDUP_REMOVED lines=42> */
.L_x_4573:
        /* <DEDUP_REMOVED lines=20> */
.L_x_4575:
        /* <DEDUP_REMOVED lines=8> */
.L_x_4576:
        /* <DEDUP_REMOVED lines=8> */
.L_x_4577:
        /* <DEDUP_REMOVED lines=8> */
.L_x_4578:
        /* <DEDUP_REMOVED lines=8> */
.L_x_4579:
        /* <DEDUP_REMOVED lines=357> */
.L_x_4581:
        /* <DEDUP_REMOVED lines=136> */
.L_x_4582:
        /* <DEDUP_REMOVED lines=191> */
.L_x_4583:
        /* <DEDUP_REMOVED lines=138> */
.L_x_4584:
        /* <DEDUP_REMOVED lines=93> */
.L_x_4585:
        /* <DEDUP_REMOVED lines=91> */
.L_x_4586:
        /* <DEDUP_REMOVED lines=92> */
.L_x_4587:
        /* <DEDUP_REMOVED lines=93> */
.L_x_4580:
        /* <DEDUP_REMOVED lines=9> */
.L_x_4591:
        /* <DEDUP_REMOVED lines=339> */
.L_x_4589:
        /* <DEDUP_REMOVED lines=81> */
.L_x_4590:
[----:B------:R-:W-:Y:S01]  /*7d40*/  IADD3 R5, PT, PT, R5, 0x20, RZ ;  /* 0x0000002005057810 */ /* 0x000fe20007ffe0ff */
[----:B------:R-:W-:Y:S01]  /*7d50*/  UIADD3 UR4, UPT, UPT, UR4, 0x40, URZ ;  /* 0x0000004004047890 */ /* 0x000fe2000fffe0ff */
[----:B------:R-:W-:Y:S02]  /*7d60*/  IMAD.WIDE R6, R39, 0x4, R2 ;  /* 0x0000000427067825 */ /* 0x000fe400078e0202 */
[----:B------:R-:W-:-:S13]  /*7d70*/  ISETP.GE.AND P1, PT, R5, R0, PT ;  /* 0x000000000500720c */ /* 0x000fda0003f26270 */
[----:B------:R-:W-:Y:S05]  /*7d80*/  @!P1 BRA `(.L_x_4591) ;  /* 0xffffffe4005c9947 */ /* 0x000fea000383ffff */
[----:B------:R-:W-:-:S07]  /*7d90*/  IMAD.WIDE R32, R39, 0x14, R44 ;  /* 0x0000001427207825 */ /* 0x000fce00078e022c */
.L_x_4588:
[----:B------:R-:W1:Y:S01]  /*7da0*/  LDCU UR5, c[0x0][0x3d4] ;  /* 0x00007a80ff0577ac */ /* 0x000e620008000800 */
[----:B-----5:R-:W4:Y:S01]  /*7db0*/  S2R R22, SR_CTAID.Y ;  /* 0x0000000000167919 */ /* 0x020f220000002600 */
[----:B------:R-:W4:Y:S01]  /*7dc0*/  LDC R21, c[0x0][0x3a8] ;  /* 0x0000ea00ff157b82 */ /* 0x000f220000000800 */
[----:B-1----:R-:W-:-:S04]  /*7dd0*/  VIMNMX R38, PT, PT, R38, UR5, PT ;  /* 0x0000000526267c48 */ /* 0x002fc8000bfe0100 */
[----:B------:R-:W-:Y:S01]  /*7de0*/  ISETP.GT.AND P0, PT, R38, R5, PT ;  /* 0x000000052600720c */ /* 0x000fe20003f04270 */
[----:B----4-:R-:W-:-:S12]  /*7df0*/  IMAD R21, R22, -0x2, R21 ;  /* 0xfffffffe16157824 */ /* 0x010fd800078e0215 */
[----:B------:R-:W-:Y:S05]  /*7e00*/  @!P0 BRA `(.L_x_4592) ;  /* 0x0000003800ec8947 */ /* 0x000fea0003800000 */
[----:B------:R-:W-:Y:S01]  /*7e10*/  PRMT R0, R35, 0x9910, RZ ;  /* 0x0000991023007816 */ /* 0x000fe200000000ff */
[----:B------:R-:W-:-:S03]  /*7e20*/  UIADD3 UR4, UPT, UPT, UR4, 0x40, URZ ;  /* 0x0000004004047890 */ /* 0x000fc6000fffe0ff */
[----:B------:R-:W-:-:S04]  /*7e30*/  ISETP.NE.AND P0, PT, R0, RZ, PT ;  /* 0x000000ff0000720c */ /* 0x000fc80003f05270 */
[----:B------:R-:W-:-:S13]  /*7e40*/  ISETP.EQ.OR P0, PT, R21, 0x1, !P0 ;  /* 0x000000011500780c */ /* 0x000fda0004702670 */
.L_x_4601:
[----:B------:R-:W1:Y:S01]  /*7e50*/  LDC R39, c[0x0][0x3ac] ;  /* 0x0000eb00ff277b82 */ /* 0x000e620000000800 */
[----:B------:R-:W4:Y:S01]  /*7e60*/  LDG.E.128.CONSTANT R24, desc[UR8][R32.64] ;  /* 0x0000000820187981 */ /* 0x000f22000c1e9d00 */
[----:B-1----:R-:W-:-:S04]  /*7e70*/  IMAD.WIDE R16, R39, 0x4, R32 ;  /* 0x0000000427107825 */ /* 0x002fc800078e0220 */
[C---:B0-----:R-:W-:Y:S02]  /*7e80*/  IMAD.WIDE R12, R39.reuse, 0x4, R16 ;  /* 0x00000004270c7825 */ /* 0x041fe400078e0210 */
[----:B------:R-:W5:Y:S02]  /*7e90*/  LDG.E.128.CONSTANT R16, desc[UR8][R16.64] ;  /* 0x0000000810107981 */ /* 0x000f64000c1e9d00 */
[----:B------:R-:W-:Y:S02]  /*7ea0*/  IMAD.WIDE R6, R39, 0x4, R12 ;  /* 0x0000000427067825 */ /* 0x000fe400078e020c */
[----:B---3--:R-:W5:Y:S04]  /*7eb0*/  LDG.E.128.CONSTANT R12, desc[UR8][R12.64] ;  /* 0x000000080c0c7981 */ /* 0x008f68000c1e9d00 */
[----:B------:R0:W5:Y:S01]  /*7ec0*/  LDG.E.128.CONSTANT R8, desc[UR8][R6.64] ;  /* 0x0000000806087981 */ /* 0x000162000c1e9d00 */
[----:B------:R-:W-:-:S02]  /*7ed0*/  ISETP.NE.AND P1, PT, R36, RZ, PT ;  /* 0x000000ff2400720c */ /* 0x000fc40003f25270 */
[----:B------:R-:W-:Y:S02]  /*7ee0*/  MOV R20, 0x2c00 ;  /* 0x00002c0000147802 */ /* 0x000fe40000000f00 */
[C---:B----4-:R-:W-:Y:S02]  /*7ef0*/  LOP3.LUT R0, R24.reuse, 0xf000f, RZ, 0xc0, !PT ;  /* 0x000f000f18007812 */ /* 0x050fe400078ec0ff */
[----:B------:R-:W-:Y:S02]  /*7f00*/  LOP3.LUT R2, R24, 0xf000f0, RZ, 0xc0, !PT ;  /* 0x00f000f018027812 */ /* 0x000fe400078ec0ff */
[----:B------:R-:W-:Y:S02]  /*7f10*/  LOP3.LUT R4, R25, 0xf000f0, RZ, 0xc0, !PT ;  /* 0x00f000f019047812 */ /* 0x000fe400078ec0ff */
[----:B------:R-:W-:Y:S02]  /*7f20*/  SHF.R.U32.HI R32, RZ, 0x8, R26 ;  /* 0x00000008ff207819 */ /* 0x000fe4000001161a */
[----:B------:R-:W-:-:S02]  /*7f30*/  SHF.R.U32.HI R24, RZ, 0x8, R24 ;  /* 0x00000008ff187819 */ /* 0x000fc40000011618 */
[----:B--2---:R-:W-:Y:S02]  /*7f40*/  SHF.R.U32.HI R28, RZ, 0x8, R25 ;  /* 0x00000008ff1c7819 */ /* 0x004fe40000011619 */
        /* <DEDUP_REMOVED lines=137> */
.L_x_4593:
[----:B------:R-:W-:Y:S05]  /*87e0*/  @P0 BRA `(.L_x_4594) ;  /* 0x0000000400680947 */ /* 0x000fea0003800000 */
[----:B------:R-:W0:Y:S01]  /*87f0*/  LDS.64 R2, [UR4] ;  /* 0x00000004ff027984 */ /* 0x000e220008000a00 */
        /* <DEDUP_REMOVED lines=89> */
.L_x_4594:
        /* <DEDUP_REMOVED lines=144> */
.L_x_4595:
        /* <DEDUP_REMOVED lines=91> */
.L_x_4596:
        /* <DEDUP_REMOVED lines=144> */
.L_x_4597:
        /* <DEDUP_REMOVED lines=91> */
.L_x_4598:
        /* <DEDUP_REMOVED lines=141> */
.L_x_4599:
        /* <DEDUP_REMOVED lines=44> */
[----:B------:R-:W-:Y:S02]  /*b680*/  HADD2.F32 R9, -RZ, R24.H0_H0 ;  /* 0x20000018ff097230 */ /* 0x000fe40000004100 */
        /* <DEDUP_REMOVED lines=46> */
.L_x_4600:
[----:B------:R-:W-:Y:S01]  /*b970*/  IADD3 R5, PT, PT, R5, 0x20, RZ ;  /* 0x0000002005057810 */ /* 0x000fe20007ffe0ff */
[----:B------:R-:W-:Y:S01]  /*b980*/  UIADD3 UR4, UPT, UPT, UR4, 0x40, URZ ;  /* 0x0000004004047890 */ /* 0x000fe2000fffe0ff */
[----:B------:R-:W-:Y:S02]  /*b990*/  IMAD.WIDE R32, R39, 0x4, R6 ;  /* 0x0000000427207825 */ /* 0x000fe400078e0206 */
[----:B------:R-:W-:-:S13]  /*b9a0*/  ISETP.GE.AND P1, PT, R5, R38, PT ;  /* 0x000000260500720c */ /* 0x000fda0003f26270 */
[----:B------:R-:W-:Y:S05]  /*b9b0*/  @!P1 BRA `(.L_x_4601) ;  /* 0xffffffc400249947 */ /* 0x000fea000383ffff */
.L_x_4592:
[----:B------:R-:W1:Y:S01]  /*b9c0*/  S2R R0, SR_CTAID.X ;  /* 0x0000000000007919 */ /* 0x000e620000002500 */
[----:B------:R-:W4:Y:S01]  /*b9d0*/  LDC.64 R4, c[0x0][0x3a0] ;  /* 0x0000e800ff047b82 */ /* 0x000f220000000a00 */
[----:B0-----:R-:W-:Y:S02]  /*b9e0*/  IMAD R3, R22, R39, RZ ;  /* 0x0000002716037224 */ /* 0x001fe400078e02ff */
[----:B------:R-:W-:Y:S01]  /*b9f0*/  HMUL2 R73, R73, R36.H0_H0 ;  /* 0x2000002449497232 */ /* 0x000fe20000000000 */
[----:B------:R-:W1:Y:S02]  /*ba00*/  S2R R7, SR_TID.X ;  /* 0x0000000000077919 */ /* 0x000e640000002100 */
[----:B-1----:R-:W-:-:S04]  /*ba10*/  LEA R0, R0, R7, 0x5 ;  /* 0x0000000700007211 */ /* 0x002fc800078e28ff */
[----:B------:R-:W-:-:S04]  /*ba20*/  LEA R0, R0, R3, 0x1 ;  /* 0x0000000300007211 */ /* 0x000fc800078e08ff */
[----:B------:R-:W-:-:S05]  /*ba30*/  SHF.L.U32 R3, R0, 0x1, RZ ;  /* 0x0000000100037819 */ /* 0x000fca00000006ff */
[----:B----4-:R-:W-:-:S05]  /*ba40*/  IMAD.WIDE R4, R3, 0x2, R4 ;  /* 0x0000000203047825 */ /* 0x010fca00078e0204 */
        /* <DEDUP_REMOVED lines=9> */
.L_x_4605:
[----:B------:R-:W0:Y:S02]  /*bae0*/  LDS R2, [R0] ;  /* 0x0000000000027984 */ /* 0x000e240000000800 */
[----:B0-----:R-:W-:-:S05]  /*baf0*/  HFMA2 R3, R2, 1, 1, R73 ;  /* 0x3c003c0002037831 */ /* 0x001fca0000000049 */
[----:B------:R-:W0:Y:S02]  /*bb00*/  ATOMS.CAST.SPIN P1, [R0], R2, R3 ;  /* 0x000000020000758d */ /* 0x000e240001820003 */
[----:B0-----:R-:W-:Y:S05]  /*bb10*/  @!P1 BRA `(.L_x_4605) ;  /* 0xfffffffc00f09947 */ /* 0x001fea000383ffff */
[----:B------:R-:W-:Y:S05]  /*bb20*/  BRA `(.L_x_4603) ;  /* 0x00000000000c7947 */ /* 0x000fea0003800000 */
.L_x_4604:
[----:B------:R-:W4:Y:S02]  /*bb30*/  LD.E R0, desc[UR8][R4.64] ;  /* 0x0000000804007980 */ /* 0x000f24000c101900 */
[----:B----4-:R-:W-:-:S05]  /*bb40*/  IADD3 R3, PT, PT, R73, R0, RZ ;  /* 0x0000000049037210 */ /* 0x010fca0007ffe0ff */
[----:B------:R0:W-:Y:S02]  /*bb50*/  ST.E desc[UR8][R4.64], R3 ;  /* 0x0000000304007985 */ /* 0x0001e4000c101908 */
.L_x_4603:
[----:B------:R-:W-:Y:S05]  /*bb60*/  BSYNC.RECONVERGENT B0 ;  /* 0x0000000000007941 */ /* 0x000fea0003800200 */
.L_x_4602:
[----:B------:R1:W-:Y:S01]  /*bb70*/  ATOM.E.ADD.F16x2.RN.STRONG.GPU P1, RZ, desc[UR8][R4.64+0x4], R7 ;  /* 0x8000040704ff79a2 */ /* 0x0003e2000c12e108 */
[----:B------:R-:W-:Y:S04]  /*bb80*/  BSSY.RECONVERGENT B0, `(.L_x_4606) ;  /* 0x000000e000007945 */ /* 0x000fe80003800200 */
[----:B-1----:R-:W-:Y:S05]  /*bb90*/  @P1 BRA `(.L_x_4607) ;  /* 0x0000000000301947 */ /* 0x002fea0003800000 */
[----:B------:R-:W1:Y:S02]  /*bba0*/  QSPC.E.S P1, RZ, [R4+0x4] ;  /* 0x0000040004ff73aa */ /* 0x000e640000020500 */
[----:B-1----:R-:W-:Y:S05]  /*bbb0*/  @!P1 BRA `(.L_x_4608) ;  /* 0x00000000001c9947 */ /* 0x002fea0003800000 */
[----:B------:R-:W-:-:S04]  /*bbc0*/  MOV R2, R4 ;  /* 0x0000000400027202 */ /* 0x000fc80000000f00 */
[----:B------:R-:W-:-:S07]  /*bbd0*/  MOV R0, R2 ;  /* 0x0000000200007202 */ /* 0x000fce0000000f00 */
.L_x_4609:
[----:B------:R-:W0:Y:S02]  /*bbe0*/  LDS R2, [R0+0x4] ;  /* 0x0000040000027984 */ /* 0x000e240000000800 */
[----:B0-----:R-:W-:-:S05]  /*bbf0*/  HADD2 R3, R2, R7 ;  /* 0x0000000702037230 */ /* 0x001fca0000000000 */
[----:B------:R-:W0:Y:S02]  /*bc00*/  ATOMS.CAST.SPIN P1, [R0+0x4], R2, R3 ;  /* 0x000004020000758d */ /* 0x000e240001820003 */
[----:B0-----:R-:W-:Y:S05]  /*bc10*/  @!P1 BRA `(.L_x_4609) ;  /* 0xfffffffc00f09947 */ /* 0x001fea000383ffff */
[----:B------:R-:W-:Y:S05]  /*bc20*/  BRA `(.L_x_4607) ;  /* 0x00000000000c7947 */ /* 0x000fea0003800000 */
.L_x_4608:
[----:B------:R-:W0:Y:S02]  /*bc30*/  LD.E R0, desc[UR8][R4.64+0x4] ;  /* 0x0000040804007980 */ /* 0x000e24000c101900 */
[----:B0-----:R-:W-:-:S05]  /*bc40*/  IADD3 R3, PT, PT, R7, R0, RZ ;  /* 0x0000000007037210 */ /* 0x001fca0007ffe0ff */
[----:B------:R1:W-:Y:S02]  /*bc50*/  ST.E desc[UR8][R4.64+0x4], R3 ;  /* 0x0000040304007985 */ /* 0x0003e4000c101908 */
.L_x_4607:
[----:B------:R-:W-:Y:S05]  /*bc60*/  BSYNC.RECONVERGENT B0 ;  /* 0x0000000000007941 */ /* 0x000fea0003800200 */
.L_x_4606:
        /* <DEDUP_REMOVED lines=11> */
.L_x_4613:
[----:B------:R-:W0:Y:S02]  /*bd20*/  LDS R2, [R0] ;  /* 0x0000000000027984 */ /* 0x000e240000000800 */
[----:B0-----:R-:W-:-:S05]  /*bd30*/  HFMA2 R3, R2, 1, 1, R117 ;  /* 0x3c003c0002037831 */ /* 0x001fca0000000075 */
[----:B------:R-:W0:Y:S02]  /*bd40*/  ATOMS.CAST.SPIN P0, [R0], R2, R3 ;  /* 0x000000020000758d */ /* 0x000e240001800003 */
[----:B0-----:R-:W-:Y:S05]  /*bd50*/  @!P0 BRA `(.L_x_4613) ;  /* 0xfffffffc00f08947 */ /* 0x001fea000383ffff */
[----:B------:R-:W-:Y:S05]  /*bd60*/  BRA `(.L_x_4611) ;  /* 0x00000000000c7947 */ /* 0x000fea0003800000 */
.L_x_4612:
[----:B------:R-:W4:Y:S02]  /*bd70*/  LD.E R0, desc[UR8][R4.64] ;  /* 0x0000000804007980 */ /* 0x000f24000c101900 */
[----:B----4-:R-:W-:-:S05]  /*bd80*/  IADD3 R3, PT, PT, R117, R0, RZ ;  /* 0x0000000075037210 */ /* 0x010fca0007ffe0ff */
[----:B------:R0:W-:Y:S02]  /*bd90*/  ST.E desc[UR8][R4.64], R3 ;  /* 0x0000000304007985 */ /* 0x0001e4000c101908 */
.L_x_4611:
[----:B------:R-:W-:Y:S05]  /*bda0*/  BSYNC.RECONVERGENT B0 ;  /* 0x0000000000007941 */ /* 0x000fea0003800200 */
.L_x_4610:
[----:B------:R1:W-:Y:S02]  /*bdb0*/  ATOM.E.ADD.F16x2.RN.STRONG.GPU P0, RZ, desc[UR8][R4.64+0x4], R35 ;  /* 0x8000042304ff79a2 */ /* 0x0003e4000c10e108 */
[----:B-1----:R-:W-:Y:S05]  /*bdc0*/  @P0 EXIT ;  /* 0x000000000000094d */ /* 0x002fea0003800000 */
[----:B------:R-:W1:Y:S02]  /*bdd0*/  QSPC.E.S P0, RZ, [R4+0x4] ;  /* 0x0000040004ff73aa */ /* 0x000e640000000500 */
[----:B-1----:R-:W-:Y:S05]  /*bde0*/  @!P0 BRA `(.L_x_4614) ;  /* 0x00000000001c8947 */ /* 0x002fea0003800000 */
[----:B------:R-:W-:-:S04]  /*bdf0*/  MOV R2, R4 ;  /* 0x0000000400027202 */ /* 0x000fc80000000f00 */
[----:B------:R-:W-:-:S07]  /*be00*/  MOV R0, R2 ;  /* 0x0000000200007202 */ /* 0x000fce0000000f00 */
.L_x_4615:
[----:B------:R-:W0:Y:S02]  /*be10*/  LDS R2, [R0+0x4] ;  /* 0x0000040000027984 */ /* 0x000e240000000800 */
[----:B0-----:R-:W-:-:S05]  /*be20*/  HADD2 R3, R2, R35 ;  /* 0x0000002302037230 */ /* 0x001fca0000000000 */
[----:B------:R-:W0:Y:S02]  /*be30*/  ATOMS.CAST.SPIN P0, [R0+0x4], R2, R3 ;  /* 0x000004020000758d */ /* 0x000e240001800003 */
[----:B0-----:R-:W-:Y:S05]  /*be40*/  @!P0 BRA `(.L_x_4615) ;  /* 0xfffffffc00f08947 */ /* 0x001fea000383ffff */
[----:B------:R-:W-:Y:S05]  /*be50*/  EXIT ;  /* 0x000000000000794d */ /* 0x000fea0003800000 */
.L_x_4614:
[----:B------:R-:W0:Y:S02]  /*be60*/  LD.E R0, desc[UR8][R4.64+0x4] ;  /* 0x0000040804007980 */ /* 0x000e24000c101900 */
[----:B0-----:R-:W-:-:S05]  /*be70*/  IADD3 R3, PT, PT, R35, R0, RZ ;  /* 0x0000000023037210 */ /* 0x001fca0007ffe0ff */
[----:B------:R-:W-:Y:S01]  /*be80*/  ST.E desc[UR8][R4.64+0x4], R3 ;  /* 0x0000040304007985 */ /* 0x000fe2000c101908 */
[----:B------:R-:W-:Y:S05]  /*be90*/  EXIT ;  /* 0x000000000000794d */ /* 0x000fea0003800000 */
.L_x_4616:
        /* <DEDUP_REMOVED lines=14> */
.L_x_5347:


//--------------------- .text._Z23gemm_half_q_half_kernelILi2ELi140ELb1ELb1ELi32EEvPK6__halfPKjS4_S2_PS0_iiiiPKtS7_iiiiiibS2_i --------------------------
	.section	.text._Z23gemm_half_q_half_kernelILi2ELi140ELb1ELb1ELi32EEvPK6__halfPKjS4_S2_PS0_iiiiPKtS7_iiiiiibS2_i,"ax",@progbits
	.align	128
        .global         _Z23gemm_half_q_half_kernelILi2ELi140ELb1ELb1ELi32EEvPK6__halfPKjS4_S2_PS0_iiiiPKtS7_iiiiiibS2_i
        .type           _Z23gemm_half_q_half_kernelILi2ELi140ELb1ELb1ELi32EEvPK6__halfPKjS4_S2_PS0_iiiiPKtS7_iiiiiibS2_i,@function
        .size           _Z23gemm_half_q_half_kernelILi2ELi140ELb1ELb1ELi32EEvPK6__halfPKjS4_S2_PS0_iiiiPKtS7_iiiiiibS2_i,(.L_x_5348 - _Z23gemm_half_q_half_kernelILi2ELi140ELb1ELb1ELi32EEvPK6__halfPKjS4_S2_PS0_iiiiPKtS7_iiiiiibS2_i)
        .other          _Z23gemm_half_q_half_kernelILi2ELi140ELb1ELb1ELi32EEvPK6__halfPKjS4_S2_PS0_iiiiPKtS7_iiiiiibS2_i,@"STO_CUDA_ENTRY STV_DEFAULT"
_Z23gemm_half_q_half_kernelILi2ELi140ELb1ELb1ELi32EEvPK6__halfPKjS4_S2_PS0_iiiiPKtS7_iiiiiibS2_i:
.text._Z23gemm_half_q_half_kernelILi2ELi140ELb1ELb1ELi32EEvPK6__halfPKjS4_S2_PS0_iiiiPKtS7_iiiiiibS2_i:
        /* <DEDUP_REMOVED lines=64> */
.L_x_4622:
        /* <DEDUP_REMOVED lines=32> */
.L_x_4621:
        /* <DEDUP_REMOVED lines=20> */
.L_x_4623:
[----:B------:R-:W-:-:S13]  /*0740*/  ISETP.EQ.AND P1, PT, R16, RZ, PT ;  /* 0x000000ff1000720c */ /* 0x000fda0003f22270 */
[----:B------:R-:W-:Y:S05]  /*0750*/  @!P0 BRA P1, `(.L_x_4618) ;  /* 0x0000000400788947 */ /* 0x000fea0000800000 */
.L_x_4620:
        /* <DEDUP_REMOVED lines=12> */
.L_x_4619:
        /* <DEDUP_REMOVED lines=16> */
.L_x_4626:
        /* <DEDUP_REMOVED lines=32> */
.L_x_4625:
        /* <DEDUP_REMOVED lines=21> */
.L_x_4627:
[----:B------:R-:W-:-:S13]  /*0c70*/  ISETP.NE.OR P0, PT, R16, RZ, P0 ;  /* 0x000000ff1000720c */ /* 0x000fda0000705670 */
[----:B------:R-:W-:Y:S05]  /*0c80*/  @!P0 BRA `(.L_x_4618) ;  /* 0x00000000002c8947 */ /* 0x000fea0003800000 */
.L_x_4624:
        /* <DEDUP_REMOVED lines=11> */
.L_x_4618:
[----:B------:R-:W-:Y:S05]  /*0d40*/  BSYNC.RECONVERGENT B0 ;  /* 0x0000000000007941 */ /* 0x000fea0003800200 */
.L_x_4617:
        /* <DEDUP_REMOVED lines=21> */
.L_x_4631:
        /* <DEDUP_REMOVED lines=15> */
.L_x_4630:
        /* <DEDUP_REMOVED lines=12> */
.L_x_4632:
[----:B------:R-:W-:-:S13]  /*1050*/  ISETP.NE.OR P0, PT, R16, RZ, P0 ;  /* 0x000000ff1000720c */ /* 0x000fda0000705670 */
[----:B------:R-:W-:Y:S05]  /*1060*/  @!P0 BRA `(.L_x_4628) ;  /* 0x00000000001c8947 */ /* 0x000fea0003800000 */
.L_x_4629:
[----:B0-----:R-:W0:Y:S02]  /*1070*/  LDC.64 R6, c[0x0][0x3a0] ;  /* 0x0000e800ff067b82 */ /* 0x001e240000000a00 */
.L_x_4633:
[----:B0-----:R-:W-:Y:S01]  /*1080*/  IMAD.WIDE R8, R4, 0x2, R6 ;  /* 0x0000000204087825 */ /* 0x001fe200078e0206 */
[----:B------:R-:W-:Y:S02]  /*1090*/  IADD3 R16, PT, PT, R16, 0x1, RZ ;  /* 0x0000000110107810 */ /* 0x000fe40007ffe0ff */
[----:B------:R-:W-:Y:S02]  /*10a0*/  IADD3 R4, PT, PT, R4, R39, RZ ;  /* 0x0000002704047210 */ /* 0x000fe40007ffe0ff */
[----:B------:R1:W-:Y:S01]  /*10b0*/  STG.E.64 desc[UR8][R8.64], RZ ;  /* 0x000000ff08007986 */ /* 0x0003e2000c101b08 */
[----:B------:R-:W-:-:S13]  /*10c0*/  ISETP.NE.AND P0, PT, R16, RZ, PT ;  /* 0x000000ff1000720c */ /* 0x000fda0003f05270 */
[----:B-1----:R-:W-:Y:S05]  /*10d0*/  @P0 BRA `(.L_x_4633) ;  /* 0xfffffffc00e80947 */ /* 0x002fea000383ffff */
.L_x_4628:
        /* <DEDUP_REMOVED lines=20> */
.L_x_4635:
        /* <DEDUP_REMOVED lines=42> */
.L_x_4634:
        /* <DEDUP_REMOVED lines=20> */
.L_x_4636:
        /* <DEDUP_REMOVED lines=8> */
.L_x_4637:
        /* <DEDUP_REMOVED lines=8> */
.L_x_4638:
        /* <DEDUP_REMOVED lines=8> */
.L_x_4639:
        /* <DEDUP_REMOVED lines=8> */
.L_x_4640:
        /* <DEDUP_REMOVED lines=357> */
.L_x_4642:
        /* <DEDUP_REMOVED lines=136> */
.L_x_4643:
        /* <DEDUP_REMOVED lines=191> */
.L_x_4644:
        /* <DEDUP_REMOVED lines=138> */
.L_x_4645:
        /* <DEDUP_REMOVED lines=93> */
.L_x_4646:
        /* <DEDUP_REMOVED lines=91> */
.L_x_4647:
        /* <DEDUP_REMOVED lines=92> */
.L_x_4648:
        /* <DEDUP_REMOVED lines=93> */
.L_x_4641:
[----:B-1----:R-:W-:-:S04]  /*6270*/  VIMNMX R0, PT, PT, R38, UR12, PT ;  /* 0x0000000c26007c48 */ /* 0x002fc8000bfe0100 */
[----:B------:R-:W-:-:S13]  /*6280*/  ISETP.GT.AND P0, PT, R0, R5, PT ;  /* 0x000000050000720c */ /* 0x000fda0003f04270 */
[----:B------:R-:W-:Y:S05]  /*6290*/  @!P0 BRA `(.L_x_4649) ;  /* 0x0000003800f88947 */ /* 0x000fea0003800000 */
[----:B------:R-:W-:Y:S02]  /*62a0*/  PRMT R0, R35, 0x9910, RZ ;  /* 0x0000991023007816 */ /* 0x000fe400000000ff */
[----:B------:R-:W-:Y:S02]  /*62b0*/  VIMNMX.U32 R24, PT, PT, R38, UR12, PT ;  /* 0x0000000c26187c48 */ /* 0x000fe4000bfe0000 */
[----:B------:R-:W-:-:S04]  /*62c0*/  ISETP.NE.AND P0, PT, R0, RZ, PT ;  /* 0x000000ff0000720c */ /* 0x000fc80003f05270 */
[----:B------:R-:W-:-:S13]  /*62d0*/  ISETP.EQ.OR P0, PT, R34, 0x1, !P0 ;  /* 0x000000012200780c */ /* 0x000fda0004702670 */
.L_x_4658:
        /* <DEDUP_REMOVED lines=153> */
.L_x_4650:
        /* <DEDUP_REMOVED lines=19> */
[-C--:B------:R-:W-:Y:S01]  /*6da0*/  FFMA.FTZ R25, R28, R52.reuse, R25 ;  /* 0x000000341c197223 */ /* 0x080fe20000010019 */
[----:B------:R-:W-:Y:S01]  /*6db0*/  FFMA.FTZ R51, R4, R51, RZ ;  /* 0x0000003304337223 */ /* 0x000fe200000100ff */
[----:B------:R-:W-:Y:S02]  /*6dc0*/  HADD2.F32 R2, -RZ, R29.H0_H0 ;  /* 0x2000001dff027230 */ /* 0x000fe40000004100 */
[-C--:B------:R-:W-:Y:S01]  /*6dd0*/  FFMA.FTZ R55, R56, R52.reuse, R55 ;  /* 0x0000003438377223 */ /* 0x080fe20000010037 */
[----:B------:R-:W-:Y:S02]  /*6de0*/  HADD2.F32 R28, -RZ, R31.H0_H0 ;  /* 0x2000001fff1c7230 */ /* 0x000fe40000004100 */
[----:B------:R-:W-:Y:S01]  /*6df0*/  FFMA.FTZ R3, R30, R52, R3 ;  /* 0x000000341e037223 */ /* 0x000fe20000010003 */
[----:B------:R-:W-:-:S02]  /*6e00*/  HADD2.F32 R23, -RZ, R23.H1_H1 ;  /* 0x30000017ff177230 */ /* 0x000fc40000004100 */
[----:B------:R-:W-:Y:S01]  /*6e10*/  FFMA.FTZ R0, R0, R54, R25 ;  /* 0x0000003600007223 */ /* 0x000fe20000010019 */
[----:B------:R-:W-:Y:S02]  /*6e20*/  HADD2.F32 R4, -RZ, R33.H0_H0 ;  /* 0x20000021ff047230 */ /* 0x000fe40000004100 */
[----:B------:R-:W-:Y:S01]  /*6e30*/  FFMA.FTZ R51, R32, R52, R51 ;  /* 0x0000003420337223 */ /* 0x000fe20000010033 */
[----:B------:R-:W-:Y:S02]  /*6e40*/  HADD2.F32 R29, -RZ, R29.H1_H1 ;  /* 0x3000001dff1d7230 */ /* 0x000fe40000004100 */
[-C--:B------:R-:W-:Y:S01]  /*6e50*/  FFMA.FTZ R2, R2, R54.reuse, R55 ;  /* 0x0000003602027223 */ /* 0x080fe20000010037 */
[-C--:B------:R-:W-:Y:S01]  /*6e60*/  FFMA.FTZ R28, R28, R54.reuse, R3 ;  /* 0x000000361c1c7223 */ /* 0x080fe20000010003 */
[----:B------:R-:W-:Y:S01]  /*6e70*/  FFMA.FTZ R0, R23, R53, R0 ;  /* 0x0000003517007223 */ /* 0x000fe20000010000 */
[----:B------:R-:W-:Y:S02]  /*6e80*/  HADD2.F32 R31, -RZ, R31.H1_H1 ;  /* 0x3000001fff1f7230 */ /* 0x000fe40000004100 */
        /* <DEDUP_REMOVED lines=57> */
.L_x_4651:
        /* <DEDUP_REMOVED lines=20> */
[----:B------:R-:W-:Y:S01]  /*7360*/  HADD2 R27, R27, -1032, -1032 ;  /* 0xe408e4081b1b7430 */ /* 0x000fe20000000000 */
        /* <DEDUP_REMOVED lines=123> */
.L_x_4652:
        /* <DEDUP_REMOVED lines=39> */
[--C-:B------:R-:W-:Y:S02]  /*7d90*/  HADD2.F32 R2, -RZ, R17.reuse.H0_H0 ;  /* 0x20000011ff027230 */ /* 0x100fe40000004100 */
[----:B------:R-:W-:Y:S01]  /*7da0*/  FFMA.FTZ R50, R25, R51, R50 ;  /* 0x0000003319327223 */ /* 0x000fe20000010032 */
[----:B------:R-:W-:Y:S02]  /*7db0*/  HADD2.F32 R4, -RZ, R17.H1_H1 ;  /* 0x30000011ff047230 */ /* 0x000fe40000004100 */
        /* <DEDUP_REMOVED lines=26> */
[----:B------:R-:W-:Y:S02]  /*7f60*/  HADD2.F32 R32, -RZ, R32.H1_H1 ;  /* 0x30000020ff207230 */ /* 0x000fe40000004100 */
[----:B------:R-:W-:Y:S01]  /*7f70*/  FFMA.FTZ R23, R26, R4, R23 ;  /* 0x000000041a177223 */ /* 0x000fe20000010017 */
[----:B------:R-:W-:-:S02]  /*7f80*/  HADD2.F32 R26, -RZ, R47.H1_H1 ;  /* 0x3000002fff1a7230 */ /* 0x000fc40000004100 */
[----:B------:R-:W-:Y:S01]  /*7f90*/  FFMA.FTZ R3, R28, R2, R3 ;  /* 0x000000021c037223 */ /* 0x000fe20000010003 */
        /* <DEDUP_REMOVED lines=19> */
.L_x_4653:
        /* <DEDUP_REMOVED lines=144> */
.L_x_4654:
        /* <DEDUP_REMOVED lines=33> */
[----:B------:R-:W-:Y:S02]  /*8be0*/  HADD2.F32 R17, -RZ, R30.H0_H0 ;  /* 0x2000001eff117230 */ /* 0x000fe40000004100 */
[----:B------:R-:W-:Y:S01]  /*8bf0*/  FFMA.FTZ R48, R18, R48, R45 ;  /* 0x0000003012307223 */ /* 0x000fe2000001002d */
[-C--:B------:R-:W-:Y:S01]  /*8c00*/  FFMA.FTZ R16, R19, R47.reuse, R2 ;  /* 0x0000002f13107223 */ /* 0x080fe20000010002 */
[-C--:B------:R-:W-:Y:S01]  /*8c10*/  FFMA.FTZ R18, R25, R47.reuse, R4 ;  /* 0x0000002f19127223 */ /* 0x080fe20000010004 */
[----:B------:R-:W-:Y:S01]  /*8c20*/  FFMA.FTZ R0, R3, R47, R0 ;  /* 0x0000002f03007223 */ /* 0x000fe20000010000 */
[--C-:B-1----:R-:W-:Y:S02]  /*8c30*/  HADD2.F32 R2, -RZ, R13.reuse.H0_H0 ;  /* 0x2000000dff027230 */ /* 0x102fe40000004100 */
[----:B------:R-:W-:Y:S02]  /*8c40*/  HADD2.F32 R4, -RZ, R13.H1_H1 ;  /* 0x3000000dff047230 */ /* 0x000fe40000004100 */
[----:B------:R-:W-:-:S02]  /*8c50*/  HADD2.F32 R3, -RZ, R12.H0_H0 ;  /* 0x2000000cff037230 */ /* 0x000fc40000004100 */
[----:B------:R-:W-:Y:S02]  /*8c60*/  HADD2.F32 R13, -RZ, R28.H0_H0 ;  /* 0x2000001cff0d7230 */ /* 0x000fe40000004100 */
[----:B------:R-:W-:Y:S02]  /*8c70*/  HADD2.F32 R27, -RZ, R27.H1_H1 ;  /* 0x3000001bff1b7230 */ /* 0x000fe40000004100 */
[-C--:B------:R-:W-:Y:S01]  /*8c80*/  FFMA.FTZ R17, R17, R3.reuse, R16 ;  /* 0x0000000311117223 */ /* 0x080fe20000010010 */
[----:B------:R-:W-:Y:S02]  /*8c90*/  HADD2.F32 R12, -RZ, R12.H1_H1 ;  /* 0x3000000cff0c7230 */ /* 0x000fe40000004100 */
[----:B------:R-:W-:Y:S01]  /*8ca0*/  FFMA.FTZ R13, R13, R3, R0 ;  /* 0x000000030d0d7223 */ /* 0x000fe20000010000 */
[----:B------:R-:W-:Y:S02]  /*8cb0*/  HADD2.F32 R19, -RZ, R32.H0_H0 ;  /* 0x20000020ff137230 */ /* 0x000fe40000004100 */
[----:B------:R-:W-:Y:S01]  /*8cc0*/  FFMA.FTZ R48, R27, R47, R48 ;  /* 0x0000002f1b307223 */ /* 0x000fe20000010030 */
[----:B------:R-:W-:-:S02]  /*8cd0*/  HADD2.F32 R28, -RZ, R28.H1_H1 ;  /* 0x3000001cff1c7230 */ /* 0x000fc40000004100 */
        /* <DEDUP_REMOVED lines=42> */
.L_x_4655:
        /* <DEDUP_REMOVED lines=141> */
.L_x_4656:
        /* <DEDUP_REMOVED lines=93> */
.L_x_4657:
[----:B------:R-:W-:Y:S01]  /*9e20*/  IADD3 R5, PT, PT, R5, 0x20, RZ ;  /* 0x0000002005057810 */ /* 0x000fe20007ffe0ff */
[----:B------:R-:W-:Y:S01]  /*9e30*/  UIADD3 UR4, UPT, UPT, UR4, 0x40, URZ ;  /* 0x0000004004047890 */ /* 0x000fe2000fffe0ff */
[----:B------:R-:W-:Y:S02]  /*9e40*/  IMAD.WIDE R20, R39, 0x4, R6 ;  /* 0x0000000427147825 */ /* 0x000fe400078e0206 */
[----:B------:R-:W-:-:S13]  /*9e50*/  ISETP.GE.AND P1, PT, R5, R24, PT ;  /* 0x000000180500720c */ /* 0x000fda0003f26270 */
[----:B------:R-:W-:Y:S05]  /*9e60*/  @!P1 BRA `(.L_x_4658) ;  /* 0xffffffc4001c9947 */ /* 0x000fea000383ffff */
[----:B------:R-:W-:-:S07]  /*9e70*/  IMAD.WIDE R20, R39, 0x10, R8 ;  /* 0x0000001027147825 */ /* 0x000fce00078e0208 */
.L_x_4649:
[----:B------:R-:W1:Y:S02]  /*9e80*/  LDCU UR5, c[0x0][0x3d8] ;  /* 0x00007b00ff0577ac */ /* 0x000e640008000800 */
[----:B-1----:R-:W-:-:S04]  /*9e90*/  VIMNMX R38, PT, PT, R38, UR5, PT ;  /* 0x0000000526267c48 */ /* 0x002fc8000bfe0100 */
[----:B------:R-:W-:-:S13]  /*9ea0*/  ISETP.GT.AND P0, PT, R38, R5, PT ;  /* 0x000000052600720c */ /* 0x000fda0003f04270 */
[----:B------:R-:W-:Y:S05]  /*9eb0*/  @!P0 BRA `(.L_x_4659) ;  /* 0x0000001800408947 */ /* 0x000fea0003800000 */
[----:B------:R-:W-:Y:S01]  /*9ec0*/  PRMT R0, R35, 0x9910, RZ ;  /* 0x0000991023007816 */ /* 0x000fe200000000ff */
[----:B------:R-:W-:-:S03]  /*9ed0*/  UIADD3 UR4, UPT, UPT, UR4, 0x40, URZ ;  /* 0x0000004004047890 */ /* 0x000fc6000fffe0ff */
[----:B------:R-:W-:-:S04]  /*9ee0*/  ISETP.NE.AND P0, PT, R0, RZ, PT ;  /* 0x000000ff0000720c */ /* 0x000fc80003f05270 */
[----:B------:R-:W-:-:S13]  /*9ef0*/  ISETP.EQ.OR P0, PT, R34, 0x1, !P0 ;  /* 0x000000012200780c */ /* 0x000fda0004702670 */
.L_x_4662:
[----:B------:R-:W0:Y:S01]  /*9f00*/  LDC R39, c[0x0][0x3ac] ;  /* 0x0000eb00ff277b82 */ /* 0x000e220000000800 */
[----:B------:R-:W4:Y:S01]  /*9f10*/  LDG.E.128.CONSTANT R16, desc[UR8][R20.64] ;  /* 0x0000000814107981 */ /* 0x000f22000c1e9d00 */
[----:B0-----:R-:W-:-:S05]  /*9f20*/  IMAD.WIDE R6, R39, 0x4, R20 ;  /* 0x0000000427067825 */ /* 0x001fca00078e0214 */
[----:B---3--:R0:W3:Y:S01]  /*9f30*/  LDG.E.128.CONSTANT R12, desc[UR8][R6.64] ;  /* 0x00000008060c7981 */ /* 0x0080e2000c1e9d00 */
[----:B------:R-:W-:-:S05]  /*9f40*/  IMAD.WIDE R2, R39, 0x4, R6 ;  /* 0x0000000427027825 */ /* 0x000fca00078e0206 */
[----:B------:R-:W3:Y:S01]  /*9f50*/  LDG.E.128.CONSTANT R8, desc[UR8][R2.64] ;  /* 0x0000000802087981 */ /* 0x000ee2000c1e9d00 */
[----:B------:R-:W-:Y:S01]  /*9f60*/  MOV R37, 0x3000 ;  /* 0x0000300000257802 */ /* 0x000fe20000000f00 */
[----:B------:R-:W-:Y:S01]  /*9f70*/  HFMA2 R0, -RZ, RZ, 0, 0.015625 ;  /* 0x00002400ff007431 */ /* 0x000fe200000001ff */
[----:B------:R-:W-:Y:S02]  /*9f80*/  ISETP.NE.AND P1, PT, R36, RZ, PT ;  /* 0x000000ff2400720c */ /* 0x000fe40003f25270 */
[----:B----4-:R-:W-:Y:S02]  /*9f90*/  SHF.R.U32.HI R20, RZ, 0xf, R16 ;  /* 0x0000000fff147819 */ /* 0x010fe40000011610 */
[----:B------:R-:W-:Y:S02]  /*9fa0*/  SHF.R.U32.HI R23, RZ, 0xf, R18 ;  /* 0x0000000fff177819 */ /* 0x000fe40000011612 */
[----:B------:R-:W-:Y:S02]  /*9fb0*/  SHF.R.U32.HI R21, RZ, 0xf, R17 ;  /* 0x0000000fff157819 */ /* 0x000fe40000011611 */
[----:B--2---:R-:W-:-:S02]  /*9fc0*/  SHF.R.U32.HI R28, RZ, 0xf, R19 ;  /* 0x0000000fff1c7819 */ /* 0x004fc40000011613 */
        /* <DEDUP_REMOVED lines=10> */
[C---:B---3--:R-:W-:Y:S02]  /*a070*/  LOP3.LUT R68, R14.reuse, 0x70007, RZ, 0xc0, !PT ;  /* 0x000700070e447812 */ /* 0x048fe400078ec0ff */
        /* <DEDUP_REMOVED lines=12> */
[----:B-----5:R-:W-:-:S02]  /*a140*/  LOP3.LUT R22, R13, 0x380038, RZ, 0xc0, !PT ;  /* 0x003800380d167812 */ /* 0x020fc400078ec0ff */
        /* <DEDUP_REMOVED lines=10> */
[C---:B------:R-:W-:Y:S02]  /*a1f0*/  LOP3.LUT R17, R9.reuse, 0x70007, RZ, 0xc0, !PT ;  /* 0x0007000709117812 */ /* 0x040fe400078ec0ff */
        /* <DEDUP_REMOVED lines=264> */
.L_x_4660:
        /* <DEDUP_REMOVED lines=79> */
.L_x_4661:
[----:B------:R-:W-:Y:S01]  /*b770*/  IADD3 R5, PT, PT, R5, 0x20, RZ ;  /* 0x0000002005057810 */ /* 0x000fe20007ffe0ff */
[----:B------:R-:W-:Y:S01]  /*b780*/  UIADD3 UR4, UPT, UPT, UR4, 0x40, URZ ;  /* 0x0000004004047890 */ /* 0x000fe2000fffe0ff */
[----:B------:R-:W-:Y:S02]  /*b790*/  IMAD.WIDE R20, R39, 0x4, R2 ;  /* 0x0000000427147825 */ /* 0x000fe400078e0202 */
[----:B------:R-:W-:-:S13]  /*b7a0*/  ISETP.GE.AND P1, PT, R5, R38, PT ;  /* 0x000000260500720c */ /* 0x000fda0003f26270 */
[----:B------:R-:W-:Y:S05]  /*b7b0*/  @!P1 BRA `(.L_x_4662) ;  /* 0xffffffe400d09947 */ /* 0x000fea000383ffff */
.L_x_4659:
[----:B------:R-:W1:Y:S01]  /*b7c0*/  S2R R0, SR_CTAID.X ;  /* 0x0000000000007919 */ /* 0x000e620000002500 */
[----:B------:R-:W4:Y:S01]  /*b7d0*/  S2UR UR4, SR_CTAID.Y ;  /* 0x00000000000479c3 */ /* 0x000f220000002600 */
[----:B------:R-:W-:Y:S01]  /*b7e0*/  HMUL2 R73, R73, R36.H0_H0 ;  /* 0x2000002449497232 */ /* 0x000fe20000000000 */
[----:B0-----:R-:W1:Y:S06]  /*b7f0*/  S2R R3, SR_TID.X ;  /* 0x0000000000037919 */ /* 0x001e6c0000002100 */
[----:B------:R-:W0:Y:S01]  /*b800*/  LDC.64 R4, c[0x0][0x3a0] ;  /* 0x0000e800ff047b82 */ /* 0x000e220000000a00 */
[----:B----4-:R-:W-:Y:S01]  /*b810*/  USHF.L.U32 UR4, UR4, 0x1, URZ ;  /* 0x0000000104047899 */ /* 0x010fe200080006ff */
        /* <DEDUP_REMOVED lines=15> */
.L_x_4666:
[----:B------:R-:W0:Y:S02]  /*b910*/  LDS R2, [R0] ;  /* 0x0000000000027984 */ /* 0x000e240000000800 */
[----:B0-----:R-:W-:-:S05]  /*b920*/  HADD2 R3, R2, R73 ;  /* 0x0000004902037230 */ /* 0x001fca0000000000 */
[----:B------:R-:W0:Y:S02]  /*b930*/  ATOMS.CAST.SPIN P1, [R0], R2, R3 ;  /* 0x000000020000758d */ /* 0x000e240001820003 */
[----:B0-----:R-:W-:Y:S05]  /*b940*/  @!P1 BRA `(.L_x_4666) ;  /* 0xfffffffc00f09947 */ /* 0x001fea000383ffff */
[----:B------:R-:W-:Y:S05]  /*b950*/  BRA `(.L_x_4664) ;  /* 0x00000000000c7947 */ /* 0x000fea0003800000 */
.L_x_4665:
[----:B------:R-:W4:Y:S02]  /*b960*/  LD.E R0, desc[UR8][R4.64] ;  /* 0x0000000804007980 */ /* 0x000f24000c101900 */
[----:B----4-:R-:W-:-:S05]  /*b970*/  IADD3 R3, PT, PT, R73, R0, RZ ;  /* 0x0000000049037210 */ /* 0x010fca0007ffe0ff */
[----:B------:R0:W-:Y:S02]  /*b980*/  ST.E desc[UR8][R4.64], R3 ;  /* 0x0000000304007985 */ /* 0x0001e4000c101908 */
.L_x_4664:
[----:B------:R-:W-:Y:S05]  /*b990*/  BSYNC.RECONVERGENT B0 ;  /* 0x0000000000007941 */ /* 0x000fea0003800200 */
.L_x_4663:
[----:B------:R1:W-:Y:S01]  /*b9a0*/  ATOM.E.ADD.F16x2.RN.STRONG.GPU P1, RZ, desc[UR8][R4.64+0x4], R7 ;  /* 0x8000040704ff79a2 */ /* 0x0003e2000c12e108 */
[----:B------:R-:W-:Y:S04]  /*b9b0*/  BSSY.RECONVERGENT B0, `(.L_x_4667) ;  /* 0x000000e000007945 */ /* 0x000fe80003800200 */
[----:B-1----:R-:W-:Y:S05]  /*b9c0*/  @P1 BRA `(.L_x_4668) ;  /* 0x0000000000301947 */ /* 0x002fea0003800000 */
[----:B------:R-:W1:Y:S02]  /*b9d0*/  QSPC.E.S P1, RZ, [R4+0x4] ;  /* 0x0000040004ff73aa */ /* 0x000e640000020500 */
[----:B-1----:R-:W-:Y:S05]  /*b9e0*/  @!P1 BRA `(.L_x_4669) ;  /* 0x00000000001c9947 */ /* 0x002fea0003800000 */
[----:B------:R-:W-:-:S04]  /*b9f0*/  MOV R2, R4 ;  /* 0x0000000400027202 */ /* 0x000fc80000000f00 */
[----:B------:R-:W-:-:S07]  /*ba00*/  MOV R0, R2 ;  /* 0x0000000200007202 */ /* 0x000fce0000000f00 */
.L_x_4670:
[----:B------:R-:W0:Y:S02]  /*ba10*/  LDS R2, [R0+0x4] ;  /* 0x0000040000027984 */ /* 0x000e240000000800 */
[----:B0-----:R-:W-:-:S05]  /*ba20*/  HFMA2 R3, R2, 1, 1, R7 ;  /* 0x3c003c0002037831 */ /* 0x001fca0000000007 */
[----:B------:R-:W0:Y:S02]  /*ba30*/  ATOMS.CAST.SPIN P1, [R0+0x4], R2, R3 ;  /* 0x000004020000758d */ /* 0x000e240001820003 */
[----:B0-----:R-:W-:Y:S05]  /*ba40*/  @!P1 BRA `(.L_x_4670) ;  /* 0xfffffffc00f09947 */ /* 0x001fea000383ffff */
[----:B------:R-:W-:Y:S05]  /*ba50*/  BRA `(.L_x_4668) ;  /* 0x00000000000c7947 */ /* 0x000fea0003800000 */
.L_x_4669:
[----:B------:R-:W0:Y:S02]  /*ba60*/  LD.E R0, desc[UR8][R4.64+0x4] ;  /* 0x0000040804007980 */ /* 0x000e24000c101900 */
[----:B0-----:R-:W-:-:S05]  /*ba70*/  IADD3 R3, PT, PT, R7, R0, RZ ;  /* 0x0000000007037210 */ /* 0x001fca0007ffe0ff */
[----:B------:R1:W-:Y:S02]  /*ba80*/  ST.E desc[UR8][R4.64+0x4], R3 ;  /* 0x0000040304007985 */ /* 0x0003e4000c101908 */
.L_x_4668:
[----:B------:R-:W-:Y:S05]  /*ba90*/  BSYNC.RECONVERGENT B0 ;  /* 0x0000000000007941 */ /* 0x000fea0003800200 */
.L_x_4667:
        /* <DEDUP_REMOVED lines=11> */
.L_x_4674:
[----:B------:R-:W0:Y:S02]  /*bb50*/  LDS R2, [R0] ;  /* 0x0000000000027984 */ /* 0x000e240000000800 */
[----:B0-----:R-:W-:-:S05]  /*bb60*/  HADD2 R3, R2, R117 ;  /* 0x0000007502037230 */ /* 0x001fca0000000000 */
[----:B------:R-:W0:Y:S02]  /*bb70*/  ATOMS.CAST.SPIN P0, [R0], R2, R3 ;  /* 0x000000020000758d */ /* 0x000e240001800003 */
[----:B0-----:R-:W-:Y:S05]  /*bb80*/  @!P0 BRA `(.L_x_4674) ;  /* 0xfffffffc00f08947 */ /* 0x001fea000383ffff */
[----:B------:R-:W-:Y:S05]  /*bb90*/  BRA `(.L_x_4672) ;  /* 0x00000000000c7947 */ /* 0x000fea0003800000 */
.L_x_4673:
[----:B------:R-:W4:Y:S02]  /*bba0*/  LD.E R0, desc[UR8][R4.64] ;  /* 0x0000000804007980 */ /* 0x000f24000c101900 */
[----:B----4-:R-:W-:-:S05]  /*bbb0*/  IADD3 R3, PT, PT, R117, R0, RZ ;  /* 0x0000000075037210 */ /* 0x010fca0007ffe0ff */
[----:B------:R0:W-:Y:S02]  /*bbc0*/  ST.E desc[UR8][R4.64], R3 ;  /* 0x0000000304007985 */ /* 0x0001e4000c101908 */
.L_x_4672:
[----:B------:R-:W-:Y:S05]  /*bbd0*/  BSYNC.RECONVERGENT B0 ;  /* 0x0000000000007941 */ /* 0x000fea0003800200 */
.L_x_4671:
[----:B------:R1:W-:Y:S02]  /*bbe0*/  ATOM.E.ADD.F16x2.RN.STRONG.GPU P0, RZ, desc[UR8][R4.64+0x4], R35 ;  /* 0x8000042304ff79a2 */ /* 0x0003e4000c10e108 */
[----:B-1----:R-:W-:Y:S05]  /*bbf0*/  @P0 EXIT ;  /* 0x000000000000094d */ /* 0x002fea0003800000 */
[----:B------:R-:W1:Y:S02]  /*bc00*/  QSPC.E.S P0, RZ, [R4+0x4] ;  /* 0x0000040004ff73aa */ /* 0x000e640000000500 */
[----:B-1----:R-:W-:Y:S05]  /*bc10*/  @!P0 BRA `(.L_x_4675) ;  /* 0x00000000001c8947 */ /* 0x002fea0003800000 */
[----:B------:R-:W-:-:S04]  /*bc20*/  MOV R2, R4 ;  /* 0x0000000400027202 */ /* 0x000fc80000000f00 */
[----:B------:R-:W-:-:S07]  /*bc30*/  MOV R0, R2 ;  /* 0x0000000200007202 */ /* 0x000fce0000000f00 */
.L_x_4676:
[----:B------:R-:W0:Y:S02]  /*bc40*/  LDS R2, [R0+0x4] ;  /* 0x0000040000027984 */ /* 0x000e240000000800 */
[----:B0-----:R-:W-:-:S05]  /*bc50*/  HFMA2 R3, R2, 1, 1, R35 ;  /* 0x3c003c0002037831 */ /* 0x001fca0000000023 */
[----:B------:R-:W0:Y:S02]  /*bc60*/  ATOMS.CAST.SPIN P0, [R0+0x4], R2, R3 ;  /* 0x000004020000758d */ /* 0x000e240001800003 */
[----:B0-----:R-:W-:Y:S05]  /*bc70*/  @!P0 BRA `(.L_x_4676) ;  /* 0xfffffffc00f08947 */ /* 0x001fea000383ffff */
[----:B------:R-:W-:Y:S05]  /*bc80*/  EXIT ;  /* 0x000000000000794d */ /* 0x000fea0003800000 */
.L_x_4675:
[----:B------:R-:W0:Y:S02]  /*bc90*/  LD.E R0, desc[UR8][R4.64+0x4] ;  /* 0x0000040804007980 */ /* 0x000e24000c101900 */
[----:B0-----:R-:W-:-:S05]  /*bca0*/  IADD3 R3, PT, PT, R35, R0, RZ ;  /* 0x0000000023037210 */ /* 0x001fca0007ffe0ff */
[----:B------:R-:W-:Y:S01]  /*bcb0*/  ST.E desc[UR8][R4.64+0x4], R3 ;  /* 0x0000040304007985 */ /* 0x000fe2000c101908 */
[----:B------:R-:W-:Y:S05]  /*bcc0*/  EXIT ;  /* 0x000000000000794d */ /* 0x000fea0003800000 */
.L_x_4677:
        /* <DEDUP_REMOVED lines=11> */
.L_x_5348:


//--------------------- .text._Z23gemm_half_q_half_kernelILi2ELi20ELb1ELb1ELi32EEvPK6__halfPKjS4_S2_PS0_iiiiPKtS7_iiiiiibS2_i --------------------------
	.section	.text._Z23gemm_half_q_half_kernelILi2ELi20ELb1ELb1ELi32EEvPK6__halfPKjS4_S2_PS0_iiiiPKtS7_iiiiiibS2_i,"ax",@progbits
	.align	128
        .global         _Z23gemm_half_q_half_kernelILi2ELi20ELb1ELb1ELi32EEvPK6__halfPKjS4_S2_PS0_iiiiPKtS7_iiiiiibS2_i
        .type           _Z23gemm_half_q_half_kernelILi2ELi20ELb1ELb1ELi32EEvPK6__halfPKjS4_S2_PS0_iiiiPKtS7_iiiiiibS2_i,@function
        .size           _Z23gemm_half_q_half_kernelILi2ELi20ELb1ELb1ELi32EEvPK6__halfPKjS4_S2_PS0_iiiiPKtS7_iiiiiibS2_i,(.L_x_5349 - _Z23gemm_half_q_half_kernelILi2ELi20ELb1ELb1ELi32EEvPK6__halfPKjS4_S2_PS0_iiiiPKtS7_iiiiiibS2_i)
        .other          _Z23gemm_half_q_half_kernelILi2ELi20ELb1ELb1ELi32EEvPK6__halfPKjS4_S2_PS0_iiiiPKtS7_iiiiiibS2_i,@"STO_CUDA_ENTRY STV_DEFAULT"
_Z23gemm_half_q_half_kernelILi2ELi20ELb1ELb1ELi32EEvPK6__halfPKjS4_S2_PS0_iiiiPKtS7_iiiiiibS2_i:
.text._Z23gemm_half_q_half_kernelILi2ELi20ELb1ELb1ELi32EEvPK6__halfPKjS4_S2_PS0_iiiiPKtS7_iiiiiibS2_i:
        /* <DEDUP_REMOVED lines=22> */
[----:B------:R-:W-:Y:S01]  /*0160*/  IMAD.MOV.U32 R4, RZ, RZ, 0x2 ;  /* 0x00000002ff047424 */ /* 0x000fe200078e00ff */
[----:B------:R-:W-:Y:S01]  /*0170*/  BSSY.RECONVERGENT B0, `(.L_x_4678) ;  /* 0x00000bc000007945 */ /* 0x000fe20003800200 */
[----:B------:R-:W2:Y:S03]  /*0180*/  S2R R5, SR_TID.X ;  /* 0x0000000000057919 */ /* 0x000ea60000002100 */
[----:B------:R-:W-:Y:S02]  /*0190*/  SEL R4, R4, 0x1, P0 ;  /* 0x0000000104047807 */ /* 0x000fe40000000000 */
[----:B------:R-:W3:Y:S01]  /*01a0*/  S2UR UR4, SR_CTAID.X ;  /* 0x00000000000479c3 */ /* 0x000ee20000002500 */
[----:B0-----:R-:W-:Y:S01]  /*01b0*/  IMAD.SHL.U32 R88, R38, 0x20, RZ ;  /* 0x0000002026587824 */ /* 0x001fe200078e00ff */
[----:B---3--:R-:W-:-:S03]  /*01c0*/  USHF.L.U32 UR4, UR4, 0x7, URZ ;  /* 0x0000000704047899 */ /* 0x008fc600080006ff */
[C---:B--2---:R-:W-:Y:S01]  /*01d0*/  IMAD.IADD R17, R88.reuse, 0x1, R5 ;  /* 0x0000000158117824 */ /* 0x044fe200078e0205 */
        /* <DEDUP_REMOVED lines=25> */
[----:B------:R-:W-:Y:S02]  /*0370*/  VIADD R16, R14, 0x40 ;  /* 0x000000400e107836 */ /* 0x000fe40000000000 */
[----:B-1----:R-:W-:-:S10]  /*0380*/  IMAD.IADD R14, R8, 0x1, R3 ;  /* 0x00000001080e7824 */ /* 0x002fd400078e0203 */
[----:B------:R-:W-:Y:S05]  /*0390*/  @P0 BRA `(.L_x_4681) ;  /* 0x0000000000ec0947 */ /* 0x000fea0003800000 */
[----:B------:R-:W-:Y:S01]  /*03a0*/  IMAD.MOV R6, RZ, RZ, -R15 ;  /* 0x000000ffff067224 */ /* 0x000fe200078e0a0f */
[----:B------:R-:W-:-:S04]  /*03b0*/  PLOP3.LUT P0, PT, PT, PT, PT, 0x80, 0x8 ;  /* 0x000000000008781c */ /* 0x000fc80003f0f070 */
[----:B------:R-:W-:-:S13]  /*03c0*/  ISETP.GT.AND P1, PT, R6, 0x3, PT ;  /* 0x000000030600780c */ /* 0x000fda0003f24270 */
[----:B------:R-:W-:Y:S05]  /*03d0*/  @!P1 BRA `(.L_x_4682) ;  /* 0x0000000000849947 */ /* 0x000fea0003800000 */
[----:B------:R-:W-:-:S13]  /*03e0*/  PLOP3.LUT P0, PT, PT, PT, PT, 0x8, 0x80 ;  /* 0x000000000080781c */ /* 0x000fda0003f0e170 */
.L_x_4683:
[----:B------:R-:W-:Y:S01]  /*03f0*/  IADD3 R7, P1, PT, R17, R14, RZ ;  /* 0x0000000e11077210 */ /* 0x000fe20007f3e0ff */
[----:B------:R-:W-:-:S03]  /*0400*/  IMAD.IADD R8, R14, 0x1, R3 ;  /* 0x000000010e087824 */ /* 0x000fc600078e0203 */
[----:B------:R-:W-:Y:S01]  /*0410*/  LEA.HI.X.SX32 R14, R14, RZ, 0x1, P1 ;  /* 0x000000ff0e0e7211 */ /* 0x000fe200008f0eff */
[--C-:B------:R-:W-:Y:S01]  /*0420*/  IMAD.IADD R10, R8, 0x1, R3.reuse ;  /* 0x00000001080a7824 */ /* 0x100fe200078e0203 */
[----:B------:R-:W-:Y:S02]  /*0430*/  LEA R6, P1, R7, UR6, 0x1 ;  /* 0x0000000607067c11 */ /* 0x000fe4000f8208ff */
[----:B------:R-:W-:Y:S02]  /*0440*/  IADD3 R9, P2, PT, R17, R8, RZ ;  /* 0x0000000811097210 */ /* 0x000fe40007f5e0ff */
[----:B------:R-:W-:Y:S01]  /*0450*/  LEA.HI.X R7, R7, UR7, R14, 0x1, P1 ;  /* 0x0000000707077c11 */ /* 0x000fe200088f0c0e */
[----:B------:R-:W-:Y:S01]  /*0460*/  IMAD.IADD R14, R10, 0x1, R3 ;  /* 0x000000010a0e7824 */ /* 0x000fe200078e0203 */
[----:B------:R-:W-:Y:S02]  /*0470*/  LEA.HI.X.SX32 R12, R8, RZ, 0x1, P2 ;  /* 0x000000ff080c7211 */ /* 0x000fe400010f0eff */
[----:B------:R-:W-:-:S02]  /*0480*/  IADD3 R11, P3, PT, R17, R10, RZ ;  /* 0x0000000a110b7210 */ /* 0x000fc40007f7e0ff */
[----:B------:R-:W-:Y:S01]  /*0490*/  LEA R8, P1, R9, UR6, 0x1 ;  /* 0x0000000609087c11 */ /* 0x000fe2000f8208ff */
[----:B------:R-:W2:Y:S01]  /*04a0*/  LDG.E.U16.CONSTANT R7, desc[UR8][R6.64] ;  /* 0x0000000806077981 */ /* 0x000ea2000c1e9500 */
[----:B------:R-:W-:Y:S02]  /*04b0*/  IADD3 R13, P4, PT, R17, R14, RZ ;  /* 0x0000000e110d7210 */ /* 0x000fe40007f9e0ff */
[----:B------:R-:W-:Y:S02]  /*04c0*/  LEA.HI.X.SX32 R20, R10, RZ, 0x1, P3 ;  /* 0x000000ff0a147211 */ /* 0x000fe400018f0eff */
[----:B------:R-:W-:Y:S02]  /*04d0*/  LEA.HI.X R9, R9, UR7, R12, 0x1, P1 ;  /* 0x0000000709097c11 */ /* 0x000fe400088f0c0c */
[----:B------:R-:W-:Y:S02]  /*04e0*/  LEA R10, P2, R11, UR6, 0x1 ;  /* 0x000000060b0a7c11 */ /* 0x000fe4000f8408ff */
[----:B------:R-:W-:-:S02]  /*04f0*/  LEA.HI.X.SX32 R18, R14, RZ, 0x1, P4 ;  /* 0x000000ff0e127211 */ /* 0x000fc400020f0eff */
[----:B------:R-:W-:Y:S01]  /*0500*/  LEA R12, P1, R13, UR6, 0x1 ;  /* 0x000000060d0c7c11 */ /* 0x000fe2000f8208ff */
        /* <DEDUP_REMOVED lines=14> */
.L_x_4682:
        /* <DEDUP_REMOVED lines=19> */
[----:B0-----:R-:W-:-:S07]  /*0720*/  VIADD R16, R16, 0x80 ;  /* 0x0000008010107836 */ /* 0x001fce0000000000 */
.L_x_4684:
[----:B------:R-:W-:-:S13]  /*0730*/  ISETP.EQ.AND P1, PT, R15, RZ, PT ;  /* 0x000000ff0f00720c */ /* 0x000fda0003f22270 */
[----:B------:R-:W-:Y:S05]  /*0740*/  @!P0 BRA P1, `(.L_x_4679) ;  /* 0x0000000400788947 */ /* 0x000fea0000800000 */
.L_x_4681:
        /* <DEDUP_REMOVED lines=12> */
.L_x_4680:
[----:B------:R-:W-:-:S04]  /*0810*/  LEA R6, P0, R17, UR10, 0x1 ;  /* 0x0000000a11067c11 */ /* 0x000fc8000f8008ff */
[----:B------:R-:W-:Y:S01]  /*0820*/  LEA.HI.X R7, R17, UR11, RZ, 0x1, P0 ;  /* 0x0000000b11077c11 */ /* 0x000fe200080f0cff */
[----:B------:R-:W-:Y:S01]  /*0830*/  IMAD.MOV R15, RZ, RZ, -R4 ;  /* 0x000000ffff0f7224 */ /* 0x000fe200078e0a04 */
[----:B------:R-:W0:Y:S03]  /*0840*/  LDCU.64 UR10, c[0x0][0x380] ;  /* 0x00007000ff0a77ac */ /* 0x000e260008000a00 */
[----:B------:R1:W5:Y:S01]  /*0850*/  LDG.E.U16.CONSTANT R17, desc[UR8][R6.64] ;  /* 0x0000000806117981 */ /* 0x000362000c1e9500 */
[----:B------:R-:W-:Y:S01]  /*0860*/  ISETP.GE.AND P0, PT, R15, RZ, PT ;  /* 0x000000ff0f00720c */ /* 0x000fe20003f06270 */
[----:B------:R-:W-:-:S04]  /*0870*/  IMAD R16, R2, R3, RZ ;  /* 0x0000000302107224 */ /* 0x000fc800078e02ff */
[----:B------:R-:W-:-:S08]  /*0880*/  IMAD.SHL.U32 R16, R16, 0x2, RZ ;  /* 0x0000000210107824 */ /* 0x000fd000078e00ff */
        /* <DEDUP_REMOVED lines=8> */
.L_x_4687:
[----:B-----5:R-:W-:Y:S01]  /*0910*/  IADD3 R7, P1, PT, R17, R16, RZ ;  /* 0x0000001011077210 */ /* 0x020fe20007f3e0ff */
[----:B------:R-:W-:-:S03]  /*0920*/  IMAD.IADD R8, R16, 0x1, R3 ;  /* 0x0000000110087824 */ /* 0x000fc600078e0203 */
[----:B------:R-:W-:Y:S01]  /*0930*/  LEA.HI.X.SX32 R16, R16, RZ, 0x1, P1 ;  /* 0x000000ff10107211 */ /* 0x000fe200008f0eff */
[--C-:B------:R-:W-:Y:S01]  /*0940*/  IMAD.IADD R10, R8, 0x1, R3.reuse ;  /* 0x00000001080a7824 */ /* 0x100fe200078e0203 */
[----:B-1----:R-:W-:Y:S02]  /*0950*/  LEA R6, P1, R7, UR6, 0x1 ;  /* 0x0000000607067c11 */ /* 0x002fe4000f8208ff */
        /* <DEDUP_REMOVED lines=25> */
[----:B-1----:R-:W-:Y:S01]  /*0af0*/  VIADD R14, R14, 0x100 ;  /* 0x000001000e0e7836 */ /* 0x002fe20000000000 */
[----:B------:R-:W-:Y:S06]  /*0b00*/  @!P1 BRA `(.L_x_4687) ;  /* 0xfffffffc00809947 */ /* 0x000fec000383ffff */
.L_x_4686:
        /* <DEDUP_REMOVED lines=20> */
[----:B-1----:R-:W-:-:S07]  /*0c50*/  VIADD R14, R14, 0x80 ;  /* 0x000000800e0e7836 */ /* 0x002fce0000000000 */
.L_x_4688:
[----:B------:R-:W-:-:S13]  /*0c60*/  ISETP.NE.OR P0, PT, R15, RZ, P0 ;  /* 0x000000ff0f00720c */ /* 0x000fda0000705670 */
[----:B------:R-:W-:Y:S05]  /*0c70*/  @!P0 BRA `(.L_x_4679) ;  /* 0x00000000002c8947 */ /* 0x000fea0003800000 */
.L_x_4685:
        /* <DEDUP_REMOVED lines=11> */
.L_x_4679:
[----:B0-----:R-:W-:Y:S05]  /*0d30*/  BSYNC.RECONVERGENT B0 ;  /* 0x0000000000007941 */ /* 0x001fea0003800200 */
.L_x_4678:
[----:B------:R-:W0:Y:S02]  /*0d40*/  LDCU UR5, c[0x0][0x3ac] ;  /* 0x00007580ff0577ac */ /* 0x000e240008000800 */
[----:B0-----:R-:W-:-:S05]  /*0d50*/  IMAD.U32 R85, RZ, RZ, UR5 ;  /* 0x00000005ff557e24 */ /* 0x001fca000f8e00ff */
[----:B------:R-:W-:-:S13]  /*0d60*/  ISETP.GE.AND P0, PT, R0, R85, PT ;  /* 0x000000550000720c */ /* 0x000fda0003f06270 */
[----:B------:R-:W-:Y:S05]  /*0d70*/  @P0 EXIT ;  /* 0x000000000000094d */ /* 0x000fea0003800000 */
[----:B------:R-:W0:Y:S02]  /*0d80*/  LDCU.U8 UR5, c[0x0][0x3e0] ;  /* 0x00007c00ff0577ac */ /* 0x000e240008000000 */
[----:B0-----:R-:W-:-:S06]  /*0d90*/  UPRMT UR5, UR5, 0x8880, URZ ;  /* 0x0000888005057896 */ /* 0x001fcc00080000ff */
[----:B------:R-:W-:-:S04]  /*0da0*/  ISETP.NE.AND P0, PT, RZ, UR5, PT ;  /* 0x00000005ff007c0c */ /* 0x000fc8000bf05270 */
[----:B------:R-:W-:-:S13]  /*0db0*/  ISETP.NE.OR P0, PT, R38, RZ, !P0 ;  /* 0x000000ff2600720c */ /* 0x000fda0004705670 */
[----:B------:R-:W-:Y:S05]  /*0dc0*/  @P0 BRA `(.L_x_4689) ;  /* 0x0000000000c00947 */ /* 0x000fea0003800000 */
[----:B------:R-:W-:Y:S02]  /*0dd0*/  IMAD.MOV R4, RZ, RZ, -R4 ;  /* 0x000000ffff047224 */ /* 0x000fe400078e0a04 */
[----:B------:R-:W-:-:S03]  /*0de0*/  IMAD R2, R2, R85, RZ ;  /* 0x0000005502027224 */ /* 0x000fc600078e02ff */
        /* <DEDUP_REMOVED lines=10> */
.L_x_4692:
[C---:B------:R-:W-:Y:S02]  /*0e90*/  IMAD.IADD R8, R2.reuse, 0x1, R85 ;  /* 0x0000000102087824 */ /* 0x040fe400078e0255 */
[----:B0-----:R-:W-:-:S04]  /*0ea0*/  IMAD.WIDE R6, R2, 0x2, R14 ;  /* 0x0000000202067825 */ /* 0x001fc800078e020e */
[C---:B------:R-:W-:Y:S01]  /*0eb0*/  IMAD.IADD R10, R8.reuse, 0x1, R85 ;  /* 0x00000001080a7824 */ /* 0x040fe200078e0255 */
[----:B------:R2:W-:Y:S01]  /*0ec0*/  STG.E.64 desc[UR8][R6.64], RZ ;  /* 0x000000ff06007986 */ /* 0x0005e2000c101b08 */
[----:B------:R-:W-:-:S04]  /*0ed0*/  IMAD.WIDE R8, R8, 0x2, R14 ;  /* 0x0000000208087825 */ /* 0x000fc800078e020e */
[C---:B------:R-:W-:Y:S01]  /*0ee0*/  IMAD.IADD R16, R10.reuse, 0x1, R85 ;  /* 0x000000010a107824 */ /* 0x040fe200078e0255 */
[----:B------:R2:W-:Y:S01]  /*0ef0*/  STG.E.64 desc[UR8][R8.64], RZ ;  /* 0x000000ff08007986 */ /* 0x0005e2000c101b08 */
[----:B------:R-:W-:-:S04]  /*0f00*/  IMAD.WIDE R10, R10, 0x2, R14 ;  /* 0x000000020a0a7825 */ /* 0x000fc800078e020e */
[----:B------:R-:W-:Y:S01]  /*0f10*/  IMAD.WIDE R12, R16, 0x2, R14 ;  /* 0x00000002100c7825 */ /* 0x000fe200078e020e */
[----:B------:R2:W-:Y:S03]  /*0f20*/  STG.E.64 desc[UR8][R10.64], RZ ;  /* 0x000000ff0a007986 */ /* 0x0005e6000c101b08 */
[----:B------:R-:W-:Y:S01]  /*0f30*/  VIADD R4, R4, 0x4 ;  /* 0x0000000404047836 */ /* 0x000fe20000000000 */
[----:B------:R2:W-:Y:S01]  /*0f40*/  STG.E.64 desc[UR8][R12.64], RZ ;  /* 0x000000ff0c007986 */ /* 0x0005e2000c101b08 */
[----:B------:R-:W-:-:S03]  /*0f50*/  IMAD.IADD R2, R16, 0x1, R85 ;  /* 0x0000000110027824 */ /* 0x000fc600078e0255 */
[----:B------:R-:W-:-:S13]  /*0f60*/  ISETP.GE.AND P1, PT, R4, -0x3, PT ;  /* 0xfffffffd0400780c */ /* 0x000fda0003f26270 */
[----:B--2---:R-:W-:Y:S05]  /*0f70*/  @!P1 BRA `(.L_x_4692) ;  /* 0xfffffffc00c49947 */ /* 0x004fea000383ffff */
.L_x_4691:
[----:B------:R-:W-:-:S05]  /*0f80*/  IMAD.MOV R6, RZ, RZ, -R4 ;  /* 0x000000ffff067224 */ /* 0x000fca00078e0a04 */
[----:B------:R-:W-:-:S13]  /*0f90*/  ISETP.GT.AND P1, PT, R6, 0x1, PT ;  /* 0x000000010600780c */ /* 0x000fda0003f24270 */
[----:B------:R-:W-:Y:S05]  /*0fa0*/  @!P1 BRA `(.L_x_4693) ;  /* 0x0000000000249947 */ /* 0x000fea0003800000 */
[----:B------:R-:W1:Y:S01]  /*0fb0*/  LDC.64 R8, c[0x0][0x3a0] ;  /* 0x0000e800ff087b82 */ /* 0x000e620000000a00 */
[----:B------:R-:W-:Y:S01]  /*0fc0*/  IMAD.IADD R10, R2, 0x1, R85 ;  /* 0x00000001020a7824 */ /* 0x000fe200078e0255 */
[----:B------:R-:W-:Y:S01]  /*0fd0*/  PLOP3.LUT P0, PT, PT, PT, PT, 0x8, 0x80 ;  /* 0x000000000080781c */ /* 0x000fe20003f0e170 */
[----:B------:R-:W-:Y:S02]  /*0fe0*/  VIADD R4, R4, 0x2 ;  /* 0x0000000204047836 */ /* 0x000fe40000000000 */
[----:B-1----:R-:W-:-:S04]  /*0ff0*/  IMAD.WIDE R6, R2, 0x2, R8 ;  /* 0x0000000202067825 */ /* 0x002fc800078e0208 */
[C---:B------:R-:W-:Y:S01]  /*1000*/  IMAD.WIDE R8, R10.reuse, 0x2, R8 ;  /* 0x000000020a087825 */ /* 0x040fe200078e0208 */
[----:B------:R0:W-:Y:S03]  /*1010*/  STG.E.64 desc[UR8][R6.64], RZ ;  /* 0x000000ff06007986 */ /* 0x0001e6000c101b08 */
[----:B------:R-:W-:Y:S01]  /*1020*/  IMAD.IADD R2, R10, 0x1, R85 ;  /* 0x000000010a027824 */ /* 0x000fe200078e0255 */
[----:B------:R0:W-:Y:S06]  /*1030*/  STG.E.64 desc[UR8][R8.64], RZ ;  /* 0x000000ff08007986 */ /* 0x0001ec000c101b08 */
.L_x_4693:
[----:B------:R-:W-:-:S13]  /*1040*/  ISETP.NE.OR P0, PT, R4, RZ, P0 ;  /* 0x000000ff0400720c */ /* 0x000fda0000705670 */
[----:B------:R-:W-:Y:S05]  /*1050*/  @!P0 BRA `(.L_x_4689) ;  /* 0x00000000001c8947 */ /* 0x000fea0003800000 */
.L_x_4690:
[----:B01----:R-:W0:Y:S02]  /*1060*/  LDC.64 R6, c[0x0][0x3a0] ;  /* 0x0000e800ff067b82 */ /* 0x003e240000000a00 */
.L_x_4694:
[----:B0-----:R-:W-:-:S04]  /*1070*/  IMAD.WIDE R8, R2, 0x2, R6 ;  /* 0x0000000202087825 */ /* 0x001fc800078e0206 */
[----:B------:R-:W-:Y:S01]  /*1080*/  VIADD R4, R4, 0x1 ;  /* 0x0000000104047836 */ /* 0x000fe20000000000 */
[----:B------:R2:W-:Y:S01]  /*1090*/  STG.E.64 desc[UR8][R8.64], RZ ;  /* 0x000000ff08007986 */ /* 0x0005e2000c101b08 */
[----:B------:R-:W-:-:S03]  /*10a0*/  IMAD.IADD R2, R2, 0x1, R85 ;  /* 0x0000000102027824 */ /* 0x000fc600078e0255 */
[----:B------:R-:W-:-:S13]  /*10b0*/  ISETP.NE.AND P0, PT, R4, RZ, PT ;  /* 0x000000ff0400720c */ /* 0x000fda0003f05270 */
[----:B--2---:R-:W-:Y:S05]  /*10c0*/  @P0 BRA `(.L_x_4694) ;  /* 0xfffffffc00e80947 */ /* 0x004fea000383ffff */
.L_x_4689:
        /* <DEDUP_REMOVED lines=10> */
[----:B01----:R-:W-:-:S04]  /*1170*/  IMAD.SHL.U32 R7, R38, 0x40, RZ ;  /* 0x0000004026077824 */ /* 0x003fc800078e00ff */
[----:B---3--:R-:W-:-:S05]  /*1180*/  IMAD.WIDE.U32 R6, R7, 0x2, R10 ;  /* 0x0000000207067825 */ /* 0x008fca00078e000a */
[----:B------:R0:W5:Y:S01]  /*1190*/  LDG.E.U16.CONSTANT R2, desc[UR8][R6.64] ;  /* 0x0000000806027981 */ /* 0x000162000c1e9500 */
[----:B------:R-:W-:Y:S01]  /*11a0*/  SHF.R.S32.HI R9, RZ, 0x1f, R0 ;  /* 0x0000001fff097819 */ /* 0x000fe20000011400 */
[----:B------:R-:W-:Y:S01]  /*11b0*/  IMAD.SHL.U32 R5, R5, 0x10, RZ ;  /* 0x0000001005057824 */ /* 0x000fe200078e00ff */
[----:B------:R-:W-:Y:S01]  /*11c0*/  UMOV UR4, URZ ;  /* 0x000000ff00047c82 */ /* 0x000fe20008000000 */
[----:B------:R-:W-:Y:S01]  /*11d0*/  IMAD.MOV.U32 R14, RZ, RZ, R88 ;  /* 0x000000ffff0e7224 */ /* 0x000fe200078e0058 */
[----:B------:R-:W-:Y:S02]  /*11e0*/  LEA.HI R9, R9, R0, RZ, 0x3 ;  /* 0x0000000009097211 */ /* 0x000fe400078f18ff */
[----:B------:R-:W-:Y:S02]  /*11f0*/  LOP3.LUT R12, R5, 0x10, RZ, 0xc0, !PT ;  /* 0x00000010050c7812 */ /* 0x000fe400078ec0ff */
[----:B------:R-:W-:-:S07]  /*1200*/  SHF.R.S32.HI R13, RZ, 0x3, R9 ;  /* 0x00000003ff0d7819 */ /* 0x000fce0000011409 */
.L_x_4696:
[----:B------:R-:W1:Y:S01]  /*1210*/  LDC.64 R4, c[0x0][0x390] ;  /* 0x0000e400ff047b82 */ /* 0x000e620000000a00 */
[----:B-----5:R-:W-:-:S04]  /*1220*/  VIADD R15, R2, UR4 ;  /* 0x00000004020f7c36 */ /* 0x020fc80008000000 */
[----:B0-----:R-:W-:-:S05]  /*1230*/  IMAD R6, R15, R85, RZ ;  /* 0x000000550f067224 */ /* 0x001fca00078e02ff */
[----:B------:R-:W-:-:S04]  /*1240*/  SHF.R.S32.HI R7, RZ, 0x1f, R6 ;  /* 0x0000001fff077819 */ /* 0x000fc80000011406 */
[----:B------:R-:W-:-:S04]  /*1250*/  LEA.HI R6, R7, R6, RZ, 0x3 ;  /* 0x0000000607067211 */ /* 0x000fc800078f18ff */
[----:B------:R-:W-:-:S05]  /*1260*/  LEA.HI.SX32 R7, R6, R13, 0x1d ;  /* 0x0000000d06077211 */ /* 0x000fca00078feaff */
[----:B-1----:R-:W-:Y:S02]  /*1270*/  IMAD.WIDE R4, R7, 0x4, R4 ;  /* 0x0000000407047825 */ /* 0x002fe400078e0204 */
[----:B------:R-:W0:Y:S04]  /*1280*/  LDC.64 R6, c[0x0][0x398] ;  /* 0x0000e600ff067b82 */ /* 0x000e280000000a00 */
[----:B------:R-:W3:Y:S01]  /*1290*/  LDG.E.CONSTANT R5, desc[UR8][R4.64] ;  /* 0x0000000804057981 */ /* 0x000ee2000c1e9900 */
[----:B------:R-:W-:-:S04]  /*12a0*/  IMAD.SHL.U32 R9, R14, 0x2, RZ ;  /* 0x000000020e097824 */ /* 0x000fc800078e00ff */
[----:B------:R-:W-:-:S05]  /*12b0*/  IMAD.WIDE.U32 R8, R9, 0x2, R10 ;  /* 0x0000000209087825 */ /* 0x000fca00078e000a */
[----:B------:R-:W2:Y:S01]  /*12c0*/  LDG.E.U16.CONSTANT R21, desc[UR8][R8.64+0x2] ;  /* 0x0000020808157981 */ /* 0x000ea2000c1e9500 */
[----:B0-----:R-:W-:-:S05]  /*12d0*/  IMAD.WIDE.U32 R6, R15, 0x2, R6 ;  /* 0x000000020f067825 */ /* 0x001fca00078e0006 */
[----:B------:R0:W4:Y:S01]  /*12e0*/  LDG.E.U16.CONSTANT R18, desc[UR8][R6.64] ;  /* 0x0000000806127981 */ /* 0x000122000c1e9500 */
[----:B------:R-:W-:Y:S01]  /*12f0*/  UIADD3 UR4, UPT, UPT, UR4, 0x1, URZ ;  /* 0x0000000104047890 */ /* 0x000fe2000fffe0ff */
[----:B---3--:R-:W-:-:S04]  /*1300*/  SHF.R.U32.HI R15, RZ, R12, R5 ;  /* 0x0000000cff0f7219 */ /* 0x008fc80000011605 */
[--C-:B------:R-:W-:Y:S02]  /*1310*/  SHF.R.U32.HI R4, RZ, 0x8, R15.reuse ;  /* 0x00000008ff047819 */ /* 0x100fe4000001160f */
[----:B------:R-:W-:Y:S02]  /*1320*/  LOP3.LUT R16, R15, 0xf, RZ, 0xc0, !PT ;  /* 0x0000000f0f107812 */ /* 0x000fe400078ec0ff */
[----:B------:R-:W-:Y:S02]  /*1330*/  LOP3.LUT R4, R4, 0xf, RZ, 0xc0, !PT ;  /* 0x0000000f04047812 */ /* 0x000fe400078ec0ff */
[--C-:B------:R-:W-:Y:S01]  /*1340*/  SHF.R.U32.HI R17, RZ, 0x4, R15.reuse ;  /* 0x00000004ff117819 */ /* 0x100fe2000001160f */
[----:B------:R-:W-:Y:S01]  /*1350*/  IMAD R19, R16, R16, R16 ;  /* 0x0000001010137224 */ /* 0x000fe200078e0210 */
[----:B------:R-:W-:Y:S01]  /*1360*/  SHF.R.U32.HI R15, RZ, 0xc, R15 ;  /* 0x0000000cff0f7819 */ /* 0x000fe2000001160f */
[----:B------:R-:W-:Y:S01]  /*1370*/  IMAD R5, R4, R4, R4 ;  /* 0x0000000404057224 */ /* 0x000fe200078e0204 */
[----:B------:R-:W-:Y:S01]  /*1380*/  LOP3.LUT R17, R17, 0xf, RZ, 0xc0, !PT ;  /* 0x0000000f11117812 */ /* 0x000fe200078ec0ff */
[----:B--2---:R-:W-:Y:S01]  /*1390*/  IMAD.IADD R14, R21, 0x1, R14 ;  /* 0x00000001150e7824 */ /* 0x004fe200078e020e */
[----:B------:R-:W-:-:S02]  /*13a0*/  LOP3.LUT R15, R15, 0xf, RZ, 0xc0, !PT ;  /* 0x0000000f0f0f7812 */ /* 0x000fc400078ec0ff */
[----:B------:R-:W-:Y:S01]  /*13b0*/  IADD3 R19, PT, PT, R16, 0x1, R19 ;  /* 0x0000000110137810 */ /* 0x000fe20007ffe013 */
[----:B------:R-:W-:Y:S01]  /*13c0*/  IMAD R16, R17, R17, R17 ;  /* 0x0000001111107224 */ /* 0x000fe200078e0211 */
[----:B------:R-:W-:Y:S01]  /*13d0*/  IADD3 R9, PT, PT, R4, 0x1, R5 ;  /* 0x0000000104097810 */ /* 0x000fe20007ffe005 */
[----:B------:R-:W-:Y:S01]  /*13e0*/  IMAD R4, R15, R15, R15 ;  /* 0x0000000f0f047224 */ /* 0x000fe200078e020f */
[----:B------:R-:W-:Y:S02]  /*13f0*/  ISETP.GE.AND P0, PT, R14, R89, PT ;  /* 0x000000590e00720c */ /* 0x000fe40003f06270 */
[----:B------:R-:W-:Y:S01]  /*1400*/  IADD3 R16, PT, PT, R17, 0x1, R16 ;  /* 0x0000000111107810 */ /* 0x000fe20007ffe010 */
[----:B------:R-:W4:Y:S01]  /*1410*/  I2F.F16 R19, R19 ;  /* 0x0000001300137306 */ /* 0x000f220000200c00 */
[----:B------:R-:W-:-:S07]  /*1420*/  IADD3 R4, PT, PT, R15, 0x1, R4 ;  /* 0x000000010f047810 */ /* 0x000fce0007ffe004 */
[----:B0-----:R-:W0:Y:S01]  /*1430*/  I2F.F16 R7, R16 ;  /* 0x0000001000077306 */ /* 0x001e220000200c00 */
[----:B----4-:R-:W-:-:S07]  /*1440*/  HMUL2 R8, R19.H0_H0, R18.H0_H0 ;  /* 0x2000001213087232 */ /* 0x010fce0000000800 */
[----:B------:R-:W1:Y:S01]  /*1450*/  I2F.F16 R9, R9 ;  /* 0x0000000900097306 */ /* 0x000e620000200c00 */
[----:B0-----:R-:W-:-:S07]  /*1460*/  HMUL2 R7, R7.H0_H0, R18.H0_H0 ;  /* 0x2000001207077232 */ /* 0x001fce0000000800 */
[----:B------:R-:W0:Y:S01]  /*1470*/  I2F.F16 R5, R4 ;  /* 0x0000000400057306 */ /* 0x000e220000200c00 */
[-C--:B-1----:R-:W-:Y:S02]  /*1480*/  HMUL2 R6, R9.H0_H0, R18.reuse.H0_H0 ;  /* 0x2000001209067232 */ /* 0x082fe40000000800 */
[----:B0-----:R-:W-:Y:S01]  /*1490*/  HMUL2 R5, R5.H0_H0, R18.H0_H0 ;  /* 0x2000001205057232 */ /* 0x001fe20000000800 */
[----:B------:R-:W-:Y:S06]  /*14a0*/  @!P0 BRA `(.L_x_4696) ;  /* 0xfffffffc00588947 */ /* 0x000fec000383ffff */
.L_x_4695:
[C---:B------:R-:W-:Y:S01]  /*14b0*/  ISETP.GT.AND P0, PT, R88.reuse, UR5, PT ;  /* 0x0000000558007c0c */ /* 0x040fe2000bf04270 */
[----:B------:R-:W-:Y:S01]  /*14c0*/  IMAD.MOV.U32 R4, RZ, RZ, RZ ;  /* 0x000000ffff047224 */ /* 0x000fe200078e00ff */
[----:B0-----:R-:W-:Y:S01]  /*14d0*/  SHF.R.S32.HI R9, RZ, 0x1f, R20 ;  /* 0x0000001fff097819 */ /* 0x001fe20000011414 */
[----:B------:R-:W-:Y:S01]  /*14e0*/  IMAD.MOV.U32 R11, RZ, RZ, RZ ;  /* 0x000000ffff0b7224 */ /* 0x000fe200078e00ff */
[C---:B---3--:R-:W-:Y:S02]  /*14f0*/  ISETP.GT.AND P1, PT, R88.reuse, UR6, PT ;  /* 0x0000000658007c0c */ /* 0x048fe4000bf24270 */
[----:B------:R-:W-:Y:S02]  /*1500*/  CS2R R12, SRZ ;  /* 0x00000000000c7805 */ /* 0x000fe4000001ff00 */
[----:B------:R-:W-:Y:S01]  /*1510*/  LEA.HI R9, R9, R20, RZ, 0x5 ;  /* 0x0000001409097211 */ /* 0x000fe200078f28ff */
[----:B------:R-:W-:Y:S01]  /*1520*/  IMAD.MOV.U32 R2, RZ, RZ, RZ ;  /* 0x000000ffff027224 */ /* 0x000fe200078e00ff */
[----:B----4-:R-:W-:-:S02]  /*1530*/  ISETP.GT.AND P2, PT, R88, UR10, PT ;  /* 0x0000000a58007c0c */ /* 0x010fc4000bf44270 */
[C---:B------:R-:W-:Y:S02]  /*1540*/  ISETP.GT.AND P3, PT, R88.reuse, UR7, PT ;  /* 0x0000000758007c0c */ /* 0x040fe4000bf64270 */
[----:B--2---:R-:W-:Y:S02]  /*1550*/  ISETP.GT.AND P4, PT, R88, UR11, PT ;  /* 0x0000000b58007c0c */ /* 0x004fe4000bf84270 */
[----:B------:R-:W-:Y:S01]  /*1560*/  SHF.R.S32.HI R15, RZ, 0x5, R9 ;  /* 0x00000005ff0f7819 */ /* 0x000fe20000011409 */
[----:B------:R-:W-:Y:S10]  /*1570*/  @!P0 BRA `(.L_x_4697) ;  /* 0x00000000001c8947 */ /* 0x000ff40003800000 */
[----:B------:R-:W0:Y:S02]  /*1580*/  LDC R9, c[0x0][0x3cc] ;  /* 0x0000f300ff097b82 */ /* 0x000e240000000800 */
[----:B0-----:R-:W-:-:S05]  /*1590*/  VIMNMX R2, PT, PT, R88, R9, PT ;  /* 0x0000000958027248 */ /* 0x001fca0003fe0100 */
[----:B------:R-:W-:-:S05]  /*15a0*/  VIADD R2, R2, -UR5 ;  /* 0x8000000502027c36 */ /* 0x000fca0008000000 */
[----:B------:R-:W-:-:S04]  /*15b0*/  SHF.R.S32.HI R9, RZ, 0x1f, R2 ;  /* 0x0000001fff097819 */ /* 0x000fc80000011402 */
[----:B------:R-:W-:-:S04]  /*15c0*/  LEA.HI R9, R9, R2, RZ, 0x5 ;  /* 0x0000000209097211 */ /* 0x000fc800078f28ff */
[----:B------:R-:W-:-:S05]  /*15d0*/  SHF.R.S32.HI R9, RZ, 0x5, R9 ;  /* 0x00000005ff097819 */ /* 0x000fca0000011409 */
[----:B------:R-:W-:-:S07]  /*15e0*/  IMAD R2, R9, 0x6, RZ ;  /* 0x0000000609027824 */ /* 0x000fce00078e02ff */
.L_x_4697:
        /* <DEDUP_REMOVED lines=8> */
.L_x_4698:
[----:B------:R-:W-:Y:S05]  /*1670*/  @!P2 BRA `(.L_x_4699) ;  /* 0x00000000001ca947 */ /* 0x000fea0003800000 */
[----:B------:R-:W0:Y:S02]  /*1680*/  LDC R9, c[0x0][0x3d4] ;  /* 0x0000f500ff097b82 */ /* 0x000e240000000800 */
[----:B0-----:R-:W-:-:S05]  /*1690*/  VIMNMX R9, PT, PT, R88, R9, PT ;  /* 0x0000000958097248 */ /* 0x001fca0003fe0100 */
[----:B------:R-:W-:-:S05]  /*16a0*/  VIADD R9, R9, -UR10 ;  /* 0x8000000a09097c36 */ /* 0x000fca0008000000 */
[----:B------:R-:W-:-:S04]  /*16b0*/  SHF.R.S32.HI R10, RZ, 0x1f, R9 ;  /* 0x0000001fff0a7819 */ /* 0x000fc80000011409 */
[----:B------:R-:W-:-:S04]  /*16c0*/  LEA.HI R10, R10, R9, RZ, 0x5 ;  /* 0x000000090a0a7211 */ /* 0x000fc800078f28ff */
[----:B------:R-:W-:-:S05]  /*16d0*/  SHF.R.S32.HI R10, RZ, 0x5, R10 ;  /* 0x00000005ff0a7819 */ /* 0x000fca000001140a */
[----:B------:R-:W-:-:S07]  /*16e0*/  IMAD.SHL.U32 R11, R10, 0x4, RZ ;  /* 0x000000040a0b7824 */ /* 0x000fce00078e00ff */
.L_x_4699:
        /* <DEDUP_REMOVED lines=8> */
.L_x_4700:
        /* <DEDUP_REMOVED lines=8> */
.L_x_4701:
[----:B------:R-:W-:Y:S01]  /*17f0*/  IMAD R2, R15, 0x8, R2 ;  /* 0x000000080f027824 */ /* 0x000fe200078e0202 */
[----:B------:R-:W0:Y:S01]  /*1800*/  S2UR UR5, SR_CgaCtaId ;  /* 0x00000000000579c3 */ /* 0x000e220000008800 */
[----:B------:R-:W2:Y:S01]  /*1810*/  LDCU.64 UR6, c[0x0][0x388] ;  /* 0x00007100ff0677ac */ /* 0x000ea20008000a00 */
[----:B------:R-:W-:Y:S02]  /*1820*/  VIMNMX R3, PT, PT, R3, UR10, PT ;  /* 0x0000000a03037c48 */ /* 0x000fe4000bfe0100 */
[----:B------:R-:W-:Y:S01]  /*1830*/  IADD3 R2, PT, PT, R11, R2, R4 ;  /* 0x000000020b027210 */ /* 0x000fe20007ffe004 */
[----:B------:R-:W-:Y:S01]  /*1840*/  UMOV UR4, 0x400 ;  /* 0x0000040000047882 */ /* 0x000fe20000000000 */
[----:B------:R-:W-:Y:S02]  /*1850*/  PRMT R4, RZ, 0x5410, RZ ;  /* 0x00005410ff047816 */ /* 0x000fe400000000ff */
[----:B------:R-:W-:-:S05]  /*1860*/  IADD3 R2, PT, PT, R13, R2, R12 ;  /* 0x000000020d027210 */ /* 0x000fca0007ffe00c */
[----:B------:R-:W-:Y:S01]  /*1870*/  IMAD R9, R2, R85, RZ ;  /* 0x0000005502097224 */ /* 0x000fe200078e02ff */
[----:B------:R-:W-:-:S04]  /*1880*/  SHF.R.S32.HI R2, RZ, 0x1f, R0 ;  /* 0x0000001fff027819 */ /* 0x000fc80000011400 */
[----:B------:R-:W-:-:S04]  /*1890*/  IADD3 R0, P0, PT, R0, R9, RZ ;  /* 0x0000000900007210 */ /* 0x000fc80007f1e0ff */
[----:B------:R-:W-:Y:S02]  /*18a0*/  LEA.HI.X.SX32 R9, R9, R2, 0x1, P0 ;  /* 0x0000000209097211 */ /* 0x000fe400000f0eff */
[----:B------:R-:W-:Y:S01]  /*18b0*/  ISETP.GT.AND P0, PT, R3, R88, PT ;  /* 0x000000580300720c */ /* 0x000fe20003f04270 */
[----:B0-----:R-:W-:Y:S01]  /*18c0*/  ULEA UR5, UR5, UR4, 0x18 ;  /* 0x0000000405057291 */ /* 0x001fe2000f8ec0ff */
[C---:B--2---:R-:W-:Y:S02]  /*18d0*/  LEA R92, P1, R0.reuse, UR6, 0x2 ;  /* 0x00000006005c7c11 */ /* 0x044fe4000f8210ff */
[----:B------:R-:W-:Y:S02]  /*18e0*/  PRMT R3, RZ, 0x5410, RZ ;  /* 0x00005410ff037816 */ /* 0x000fe400000000ff */
[----:B------:R-:W-:Y:S02]  /*18f0*/  LEA.HI.X R93, R0, UR7, R9, 0x2, P1 ;  /* 0x00000007005d7c11 */ /* 0x000fe400088f1409 */
[----:B------:R-:W-:Y:S01]  /*1900*/  UMOV UR4, UR5 ;  /* 0x0000000500047c82 */ /* 0x000fe20008000000 */
[----:B------:R-:W-:-:S02]  /*1910*/  PRMT R2, RZ, 0x5410, RZ ;  /* 0x00005410ff027816 */ /* 0x000fc400000000ff */
[----:B------:R-:W-:Y:S02]  /*1920*/  PRMT R0, RZ, 0x5410, RZ ;  /* 0x00005410ff007816 */ /* 0x000fe400000000ff */
[----:B------:R-:W-:Y:S05]  /*1930*/  @!P0 BRA `(.L_x_4702) ;  /* 0x0000001800a88947 */ /* 0x000fea0003800000 */
[C---:B------:R-:W-:Y:S01]  /*1940*/  IMAD.WIDE R10, R85.reuse, 0x4, R92 ;  /* 0x00000004550a7825 */ /* 0x040fe200078e025c */
[----:B------:R0:W2:Y:S04]  /*1950*/  LDG.E.128.CONSTANT R20, desc[UR8][R92.64] ;  /* 0x000000085c147981 */ /* 0x0000a8000c1e9d00 */
[----:B------:R-:W3:Y:S01]  /*1960*/  LDG.E.128.CONSTANT R28, desc[UR8][R10.64] ;  /* 0x000000080a1c7981 */ /* 0x000ee2000c1e9d00 */
[----:B------:R-:W-:-:S05]  /*1970*/  IMAD.WIDE R32, R85, 0x4, R10 ;  /* 0x0000000455207825 */ /* 0x000fca00078e020a */
[----:B------:R4:W3:Y:S01]  /*1980*/  LDG.E.128.CONSTANT R24, desc[UR8][R32.64] ;  /* 0x0000000820187981 */ /* 0x0008e2000c1e9d00 */
[----:B------:R-:W-:-:S05]  /*1990*/  IMAD.WIDE R34, R85, 0x4, R32 ;  /* 0x0000000455227825 */ /* 0x000fca00078e0220 */
[----:B-----5:R-:W3:Y:S01]  /*19a0*/  LDG.E.128.CONSTANT R16, desc[UR8][R34.64] ;  /* 0x0000000822107981 */ /* 0x020ee2000c1e9d00 */
[----:B0-----:R-:W-:-:S05]  /*19b0*/  IMAD.WIDE R92, R85, 0x4, R34 ;  /* 0x00000004555c7825 */ /* 0x001fca00078e0222 */
[----:B-1----:R-:W3:Y:S01]  /*19c0*/  LDG.E.128.CONSTANT R12, desc[UR8][R92.64] ;  /* 0x000000085c0c7981 */ /* 0x002ee2000c1e9d00 */
[----:B------:R-:W-:Y:S01]  /*19d0*/  PRMT R2, R86, 0x9910, RZ ;  /* 0x0000991056027816 */ /* 0x000fe200000000ff */
[----:B------:R-:W-:Y:S01]  /*19e0*/  IMAD.MOV.U32 R0, RZ, RZ, 0x2800 ;  /* 0x00002800ff007424 */ /* 0x000fe200078e00ff */
[----:B------:R-:W-:Y:S01]  /*19f0*/  ISETP.NE.AND P1, PT, R87, RZ, PT ;  /* 0x000000ff5700720c */ /* 0x000fe20003f25270 */
[----:B------:R-:W-:Y:S01]  /*1a00*/  UIADD3 UR4, UPT, UPT, UR5, 0x40, URZ ;  /* 0x0000004005047890 */ /* 0x000fe2000fffe0ff */
[----:B------:R-:W-:Y:S02]  /*1a10*/  ISETP.NE.AND P0, PT, R2, RZ, PT ;  /* 0x000000ff0200720c */ /* 0x000fe40003f05270 */
[----:B------:R-:W-:Y:S02]  /*1a20*/  LEA R88, R38, 0x20, 0x5 ;  /* 0x0000002026587811 */ /* 0x000fe400078e28ff */
[----:B------:R-:W-:Y:S02]  /*1a30*/  PRMT R4, RZ, 0x7610, R4 ;  /* 0x00007610ff047816 */ /* 0x000fe40000000004 */
[----:B------:R-:W-:-:S02]  /*1a40*/  ISETP.EQ.OR P0, PT, R90, 0x1, !P0 ;  /* 0x000000015a00780c */ /* 0x000fc40004702670 */
[C---:B--2---:R-:W-:Y:S02]  /*1a50*/  LOP3.LUT R36, R20.reuse, 0x1f001f, RZ, 0xc0, !PT ;  /* 0x001f001f14247812 */ /* 0x044fe400078ec0ff */
[--C-:B------:R-:W-:Y:S02]  /*1a60*/  SHF.R.U32.HI R37, RZ, 0xa, R20.reuse ;  /* 0x0000000aff257819 */ /* 0x100fe40000011614 */
[----:B------:R-:W-:Y:S02]  /*1a70*/  LOP3.LUT R2, R20, 0x3e003e0, RZ, 0xc0, !PT ;  /* 0x03e003e014027812 */ /* 0x000fe400078ec0ff */
[----:B----4-:R-:W-:Y:S02]  /*1a80*/  SHF.R.U32.HI R32, RZ, 0xf, R21 ;  /* 0x0000000fff207819 */ /* 0x010fe40000011615 */
[----:B------:R-:W-:Y:S02]  /*1a90*/  SHF.R.U32.HI R20, RZ, 0xf, R20 ;  /* 0x0000000fff147819 */ /* 0x000fe40000011614 */
[----:B------:R-:W-:-:S02]  /*1aa0*/  LOP3.LUT R41, R22, 0x1f001f, RZ, 0xc0, !PT ;  /* 0x001f001f16297812 */ /* 0x000fc400078ec0ff */
[--C-:B------:R-:W-:Y:S02]  /*1ab0*/  SHF.R.U32.HI R42, RZ, 0xa, R22.reuse ;  /* 0x0000000aff2a7819 */ /* 0x100fe40000011616 */
[----:B------:R-:W-:Y:S02]  /*1ac0*/  LOP3.LUT R10, R22, 0x3e003e0, RZ, 0xc0, !PT ;  /* 0x03e003e0160a7812 */ /* 0x000fe400078ec0ff */
        /* <DEDUP_REMOVED lines=36> */
[C---:B------:R-:W-:Y:S02]  /*1d10*/  LOP3.LUT R65, R26.reuse, 0x1f001f, RZ, 0xc0, !PT ;  /* 0x001f001f1a417812 */ /* 0x040fe400078ec0ff */
[----:B------:R-:W-:Y:S02]  /*1d20*/  SHF.R.U32.HI R64, RZ, 0xa, R26 ;  /* 0x0000000aff407819 */ /* 0x000fe4000001161a */
[----:B------:R-:W-:Y:S02]  /*1d30*/  LOP3.LUT R72, R26, 0x3e003e0, RZ, 0xc0, !PT ;  /* 0x03e003e01a487812 */ /* 0x000fe400078ec0ff */
[----:B------:R-:W-:-:S02]  /*1d40*/  SHF.R.U32.HI R27, RZ, 0xd, R27 ;  /* 0x0000000dff1b7819 */ /* 0x000fc4000001161b */
[----:B------:R-:W-:Y:S02]  /*1d50*/  LOP3.LUT R23, R22, 0x20002, R23, 0xf8, !PT ;  /* 0x0002000216177812 */ /* 0x000fe400078ef817 */
[----:B------:R-:W-:Y:S02]  /*1d60*/  SHF.R.U32.HI R26, RZ, 0xd, R26 ;  /* 0x0000000dff1a7819 */ /* 0x000fe4000001161a */
[----:B------:R-:W-:Y:S02]  /*1d70*/  LOP3.LUT R25, R32, 0x40004, R25, 0xf8, !PT ;  /* 0x0004000420197812 */ /* 0x000fe400078ef819 */
[----:B------:R-:W-:Y:S02]  /*1d80*/  LOP3.LUT R21, R21, 0x40004, R24, 0xf8, !PT ;  /* 0x0004000415157812 */ /* 0x000fe400078ef818 */
[----:B------:R-:W-:Y:S02]  /*1d90*/  LOP3.LUT R32, R16, 0x1f001f, RZ, 0xc0, !PT ;  /* 0x001f001f10207812 */ /* 0x000fe400078ec0ff */
[----:B------:R-:W-:-:S02]  /*1da0*/  SHF.R.U32.HI R33, RZ, 0xa, R16 ;  /* 0x0000000aff217819 */ /* 0x000fc40000011610 */
[----:B------:R-:W-:Y:S02]  /*1db0*/  LOP3.LUT R70, R16, 0x3e003e0, RZ, 0xc0, !PT ;  /* 0x03e003e010467812 */ /* 0x000fe400078ec0ff */
[----:B------:R-:W-:Y:S02]  /*1dc0*/  LOP3.LUT R27, R28, 0x40004, R27, 0xf8, !PT ;  /* 0x000400041c1b7812 */ /* 0x000fe400078ef81b */
[----:B------:R-:W-:Y:S02]  /*1dd0*/  SHF.R.U32.HI R16, RZ, 0xc, R16 ;  /* 0x0000000cff107819 */ /* 0x000fe40000011610 */
[----:B------:R-:W-:Y:S02]  /*1de0*/  SHF.R.U32.HI R20, RZ, 0xc, R17 ;  /* 0x0000000cff147819 */ /* 0x000fe40000011611 */
[----:B------:R-:W-:Y:S02]  /*1df0*/  SHF.R.U32.HI R24, RZ, 0xc, R19 ;  /* 0x0000000cff187819 */ /* 0x000fe40000011613 */
[----:B------:R-:W-:-:S02]  /*1e00*/  LOP3.LUT R23, R23, 0x40004, R26, 0xf8, !PT ;  /* 0x0004000417177812 */ /* 0x000fc400078ef81a */
[C---:B------:R-:W-:Y:S02]  /*1e10*/  LOP3.LUT R34, R17.reuse, 0x1f001f, RZ, 0xc0, !PT ;  /* 0x001f001f11227812 */ /* 0x040fe400078ec0ff */
[----:B------:R-:W-:Y:S02]  /*1e20*/  SHF.R.U32.HI R35, RZ, 0xa, R17 ;  /* 0x0000000aff237819 */ /* 0x000fe40000011611 */
[----:B------:R-:W-:Y:S02]  /*1e30*/  LOP3.LUT R71, R17, 0x3e003e0, RZ, 0xc0, !PT ;  /* 0x03e003e011477812 */ /* 0x000fe400078ec0ff */
[--C-:B------:R-:W-:Y:S02]  /*1e40*/  SHF.R.U32.HI R22, RZ, 0xc, R18.reuse ;  /* 0x0000000cff167819 */ /* 0x100fe40000011612 */
        /* <DEDUP_REMOVED lines=34> */
[----:B------:R-:W-:Y:S02]  /*2070*/  LOP3.LUT R27, R76, 0x100010, R15, 0xf8, !PT ;  /* 0x001000104c1b7812 */ /* 0x000fe400078ef80f */
        /* <DEDUP_REMOVED lines=22> */
[----:B------:R-:W-:Y:S02]  /*21e0*/  LOP3.LUT R24, R19, 0x100010, R24, 0xf8, !PT ;  /* 0x0010001013187812 */ /* 0x000fe400078ef818 */
        /* <DEDUP_REMOVED lines=207> */
.L_x_4703:
[----:B------:R-:W-:Y:S01]  /*2ee0*/  IMAD.WIDE R92, R85, 0x4, R92 ;  /* 0x00000004555c7825 */ /* 0x000fe200078e025c */
        /* <DEDUP_REMOVED lines=79> */
.L_x_4702:
        /* <DEDUP_REMOVED lines=8> */
.L_x_4707:
[----:B------:R-:W0:Y:S01]  /*3460*/  LDC R85, c[0x0][0x3ac] ;  /* 0x0000eb00ff557b82 */ /* 0x000e220000000800 */
[----:B------:R-:W2:Y:S01]  /*3470*/  LDG.E.128.CONSTANT R20, desc[UR8][R92.64] ;  /* 0x000000085c147981 */ /* 0x000ea2000c1e9d00 */
[----:B0-----:R-:W-:-:S05]  /*3480*/  IMAD.WIDE R10, R85, 0x4, R92 ;  /* 0x00000004550a7825 */ /* 0x001fca00078e025c */
[----:B-----5:R-:W3:Y:S01]  /*3490*/  LDG.E.128.CONSTANT R16, desc[UR8][R10.64] ;  /* 0x000000080a107981 */ /* 0x020ee2000c1e9d00 */
[----:B------:R-:W-:-:S05]  /*34a0*/  IMAD.WIDE R90, R85, 0x4, R10 ;  /* 0x00000004555a7825 */ /* 0x000fca00078e020a */
[----:B-1----:R-:W4:Y:S01]  /*34b0*/  LDG.E.128.CONSTANT R12, desc[UR8][R90.64] ;  /* 0x000000085a0c7981 */ /* 0x002f22000c1e9d00 */
[----:B------:R-:W-:Y:S01]  /*34c0*/  IMAD.MOV.U32 R32, RZ, RZ, 0x3000 ;  /* 0x00003000ff207424 */ /* 0x000fe200078e00ff */
[----:B------:R-:W-:Y:S01]  /*34d0*/  ISETP.NE.AND P1, PT, R87, RZ, PT ;  /* 0x000000ff5700720c */ /* 0x000fe20003f25270 */
[----:B------:R-:W-:Y:S01]  /*34e0*/  IMAD.MOV.U32 R40, RZ, RZ, 0x2400 ;  /* 0x00002400ff287424 */ /* 0x000fe200078e00ff */
[----:B--2---:R-:W-:Y:S02]  /*34f0*/  SHF.R.U32.HI R24, RZ, 0xf, R21 ;  /* 0x0000000fff187819 */ /* 0x004fe40000011615 */
[----:B------:R-:W-:Y:S02]  /*3500*/  SHF.R.U32.HI R25, RZ, 0xf, R22 ;  /* 0x0000000fff197819 */ /* 0x000fe40000011616 */
[C---:B------:R-:W-:Y:S02]  /*3510*/  LOP3.LUT R46, R20.reuse, 0x70007, RZ, 0xc0, !PT ;  /* 0x00070007142e7812 */ /* 0x040fe400078ec0ff */
[----:B------:R-:W-:-:S02]  /*3520*/  LOP3.LUT R33, R20, 0x380038, RZ, 0xc0, !PT ;  /* 0x0038003814217812 */ /* 0x000fc400078ec0ff */
[--C-:B------:R-:W-:Y:S02]  /*3530*/  SHF.R.U32.HI R45, RZ, 0x6, R20.reuse ;  /* 0x00000006ff2d7819 */ /* 0x100fe40000011614 */
        /* <DEDUP_REMOVED lines=8> */
[----:B------:R-:W-:Y:S02]  /*35c0*/  LOP3.LUT R54, R22, 0x70007, RZ, 0xc0, !PT ;  /* 0x0007000716367812 */ /* 0x000fe400078ec0ff */
[C---:B---3--:R-:W-:Y:S02]  /*35d0*/  LOP3.LUT R48, R17.reuse, 0x70007, RZ, 0xc0, !PT ;  /* 0x0007000711307812 */ /* 0x048fe400078ec0ff */
        /* <DEDUP_REMOVED lines=20> */
[----:B------:R-:W-:Y:S02]  /*3720*/  LOP3.LUT R20, R20, 0x10001, RZ, 0xc0, !PT ;  /* 0x0001000114147812 */ /* 0x000fe400078ec0ff */
[----:B------:R-:W-:Y:S02]  /*3730*/  LOP3.LUT R23, R23, 0x10001, RZ, 0xc0, !PT ;  /* 0x0001000117177812 */ /* 0x000fe400078ec0ff */
[----:B----4-:R-:W-:Y:S02]  /*3740*/  SHF.R.U32.HI R24, RZ, 0xd, R13 ;  /* 0x0000000dff187819 */ /* 0x010fe4000001160d */
[----:B------:R-:W-:Y:S02]  /*3750*/  LOP3.LUT R18, R25, 0x20002, R18, 0xf8, !PT ;  /* 0x0002000219127812 */ /* 0x000fe400078ef812 */
[----:B------:R-:W-:-:S02]  /*3760*/  LOP3.LUT R33, R33, 0x64006400, RZ, 0xfc, !PT ;  /* 0x6400640021217812 */ /* 0x000fc400078efcff */
[----:B------:R-:W-:Y:S02]  /*3770*/  SHF.R.U32.HI R25, RZ, 0xd, R14 ;  /* 0x0000000dff197819 */ /* 0x000fe4000001160e */
[----:B------:R-:W-:Y:S01]  /*3780*/  LOP3.LUT R20, R20, 0x20002, R21, 0xf8, !PT ;  /* 0x0002000214147812 */ /* 0x000fe200078ef815 */
[----:B------:R-:W-:Y:S01]  /*3790*/  HFMA2 R83, R33, R32.H0_H0, -132, -132 ;  /* 0xd820d82021537431 */ /* 0x000fe20000040020 */
[----:B------:R-:W-:Y:S02]  /*37a0*/  LOP3.LUT R38, R23, 0x20002, R26, 0xf8, !PT ;  /* 0x0002000217267812 */ /* 0x000fe400078ef81a */
[----:B------:R-:W-:Y:S02]  /*37b0*/  LOP3.LUT R24, R19, 0x40004, R24, 0xf8, !PT ;  /* 0x0004000413187812 */ /* 0x000fe400078ef818 */
[C---:B------:R-:W-:Y:S02]  /*37c0*/  LOP3.LUT R26, R12.reuse, 0x70007, RZ, 0xc0, !PT ;  /* 0x000700070c1a7812 */ /* 0x040fe400078ec0ff */
[----:B------:R-:W-:-:S02]  /*37d0*/  LOP3.LUT R17, R12, 0x380038, RZ, 0xc0, !PT ;  /* 0x003800380c117812 */ /* 0x000fc400078ec0ff */
[--C-:B------:R-:W-:Y:S02]  /*37e0*/  SHF.R.U32.HI R21, RZ, 0x6, R12.reuse ;  /* 0x00000006ff157819 */ /* 0x100fe4000001160c */
[----:B------:R-:W-:Y:S02]  /*37f0*/  SHF.R.U32.HI R23, RZ, 0xd, R12 ;  /* 0x0000000dff177819 */ /* 0x000fe4000001160c */
[----:B------:R-:W-:Y:S02]  /*3800*/  LOP3.LUT R19, R34, 0x64006400, RZ, 0xfc, !PT ;  /* 0x6400640022137812 */ /* 0x000fe400078efcff */
[C---:B------:R-:W-:Y:S02]  /*3810*/  LOP3.LUT R29, R13.reuse, 0x70007, RZ, 0xc0, !PT ;  /* 0x000700070d1d7812 */ /* 0x040fe400078ec0ff */
[----:B------:R-:W-:Y:S01]  /*3820*/  LOP3.LUT R12, R13, 0x380038, RZ, 0xc0, !PT ;  /* 0x003800380d0c7812 */ /* 0x000fe200078ec0ff */
[----:B------:R-:W-:Y:S01]  /*3830*/  HFMA2 R78, R19, R32.H0_H0, -132, -132 ;  /* 0xd820d820134e7431 */ /* 0x000fe20000040020 */
[----:B------:R-:W-:-:S02]  /*3840*/  SHF.R.U32.HI R28, RZ, 0x6, R13 ;  /* 0x00000006ff1c7819 */ /* 0x000fc4000001160d */
[C---:B------:R-:W-:Y:S02]  /*3850*/  LOP3.LUT R30, R14.reuse, 0x70007, RZ, 0xc0, !PT ;  /* 0x000700070e1e7812 */ /* 0x040fe400078ec0ff */
[----:B------:R-:W-:Y:S02]  /*3860*/  LOP3.LUT R13, R14, 0x380038, RZ, 0xc0, !PT ;  /* 0x003800380e0d7812 */ /* 0x000fe400078ec0ff */
[----:B------:R-:W-:Y:S02]  /*3870*/  SHF.R.U32.HI R41, RZ, 0x6, R14 ;  /* 0x00000006ff297819 */ /* 0x000fe4000001160e */
[----:B------:R-:W-:Y:S02]  /*3880*/  LOP3.LUT R25, R18, 0x40004, R25, 0xf8, !PT ;  /* 0x0004000412197812 */ /* 0x000fe400078ef819 */
        /* <DEDUP_REMOVED lines=8> */
[----:B------:R-:W-:Y:S02]  /*3910*/  SHF.R.U32.HI R42, RZ, 0x6, R15 ;  /* 0x00000006ff2a7819 */ /* 0x000fe4000001160f */
[----:B------:R-:W-:-:S02]  /*3920*/  LOP3.LUT R43, R15, 0x70007, RZ, 0xc0, !PT ;  /* 0x000700070f2b7812 */ /* 0x000fc400078ec0ff */
[----:B------:R-:W-:Y:S02]  /*3930*/  SHF.R.U32.HI R15, RZ, 0xd, R15 ;  /* 0x0000000dff0f7819 */ /* 0x000fe4000001160f */
        /* <DEDUP_REMOVED lines=190> */
[----:B------:R-:W1:Y:S01]  /*4520*/  LDS.128 R28, [UR4+-0x10] ;  /* 0xfffff004ff1c7984 */ /* 0x000e620008000c00 */
        /* <DEDUP_REMOVED lines=43> */
.L_x_4705:
        /* <DEDUP_REMOVED lines=79> */
.L_x_4706:
[----:B------:R-:W-:Y:S01]  /*4cd0*/  VIADD R88, R88, 0x20 ;  /* 0x0000002058587836 */ /* 0x000fe20000000000 */
[----:B------:R-:W-:Y:S01]  /*4ce0*/  UIADD3 UR4, UPT, UPT, UR4, 0x40, URZ ;  /* 0x0000004004047890 */ /* 0x000fe2000fffe0ff */
[----:B------:R-:W-:-:S03]  /*4cf0*/  IMAD.WIDE R92, R85, 0x4, R90 ;  /* 0x00000004555c7825 */ /* 0x000fc600078e025a */
[----:B------:R-:W-:-:S13]  /*4d00*/  ISETP.GE.AND P1, PT, R88, R89, PT ;  /* 0x000000595800720c */ /* 0x000fda0003f26270 */
[----:B------:R-:W-:Y:S05]  /*4d10*/  @!P1 BRA `(.L_x_4707) ;  /* 0xffffffe400d09947 */ /* 0x000fea000383ffff */
.L_x_4704:
[----:B------:R-:W0:Y:S01]  /*4d20*/  S2R R8, SR_CTAID.X ;  /* 0x0000000000087919 */ /* 0x000e220000002500 */
[----:B------:R-:W2:Y:S01]  /*4d30*/  S2UR UR4, SR_CTAID.Y ;  /* 0x00000000000479c3 */ /* 0x000ea20000002600 */
[----:B------:R-:W-:Y:S01]  /*4d40*/  HMUL2 R9, R4, R87.H0_H0 ;  /* 0x2000005704097232 */ /* 0x000fe20000000000 */
[----:B------:R-:W0:Y:S06]  /*4d50*/  S2R R5, SR_TID.X ;  /* 0x0000000000057919 */ /* 0x000e2c0000002100 */
[----:B-1----:R-:W1:Y:S08]  /*4d60*/  LDC.64 R6, c[0x0][0x3a0] ;  /* 0x0000e800ff067b82 */ /* 0x002e700000000a00 */
[----:B------:R-:W3:Y:S01]  /*4d70*/  LDC R4, c[0x0][0x3a8] ;  /* 0x0000ea00ff047b82 */ /* 0x000ee20000000800 */
[----:B--2---:R-:W-:Y:S01]  /*4d80*/  USHF.L.U32 UR4, UR4, 0x1, URZ ;  /* 0x0000000104047899 */ /* 0x004fe200080006ff */
[----:B0-----:R-:W-:-:S04]  /*4d90*/  IMAD R8, R8, 0x20, R5 ;  /* 0x0000002008087824 */ /* 0x001fc800078e0205 */
[----:B------:R-:W-:-:S04]  /*4da0*/  IMAD.SHL.U32 R8, R8, 0x4, RZ ;  /* 0x0000000408087824 */ /* 0x000fc800078e00ff */
[----:B------:R-:W-:-:S04]  /*4db0*/  IMAD R5, R85, UR4, R8 ;  /* 0x0000000455057c24 */ /* 0x000fc8000f8e0208 */
[----:B-1----:R-:W-:-:S05]  /*4dc0*/  IMAD.WIDE R6, R5, 0x2, R6 ;  /* 0x0000000205067825 */ /* 0x002fca00078e0206 */
[----:B------:R0:W-:Y:S01]  /*4dd0*/  ATOM.E.ADD.F16x2.RN.STRONG.GPU P1, RZ, desc[UR8][R6.64], R9 ;  /* 0x8000000906ff79a2 */ /* 0x0001e2000c12e108 */
[----:B---3--:R-:W-:Y:S01]  /*4de0*/  VIADD R4, R4, -UR4 ;  /* 0x8000000404047c36 */ /* 0x008fe20008000000 */
[----:B------:R-:W-:Y:S01]  /*4df0*/  BSSY.RECONVERGENT B0, `(.L_x_4708) ;  /* 0x0000010000007945 */ /* 0x000fe20003800200 */
[----:B------:R-:W-:-:S03]  /*4e00*/  HMUL2 R87, R3, R87.H0_H0 ;  /* 0x2000005703577232 */ /* 0x000fc60000000000 */
[----:B------:R-:W-:Y:S01]  /*4e10*/  ISETP.NE.AND P0, PT, R4, 0x1, PT ;  /* 0x000000010400780c */ /* 0x000fe20003f05270 */
[----:B0-----:R-:W-:-:S12]  /*4e20*/  @P1 BRA `(.L_x_4709) ;  /* 0x0000000000301947 */ /* 0x001fd80003800000 */
[----:B------:R-:W0:Y:S02]  /*4e30*/  QSPC.E.S P1, RZ, [R6] ;  /* 0x0000000006ff73aa */ /* 0x000e240000020500 */
[----:B0-----:R-:W-:Y:S05]  /*4e40*/  @!P1 BRA `(.L_x_4710) ;  /* 0x00000000001c9947 */ /* 0x001fea0003800000 */
[----:B------:R-:W-:-:S05]  /*4e50*/  IMAD.MOV.U32 R4, RZ, RZ, R6 ;  /* 0x000000ffff047224 */ /* 0x000fca00078e0006 */
[----:B------:R-:W-:-:S07]  /*4e60*/  MOV R3, R4 ;  /* 0x0000000400037202 */ /* 0x000fce0000000f00 */
.L_x_4711:
[----:B------:R-:W0:Y:S02]  /*4e70*/  LDS R4, [R3] ;  /* 0x0000000003047984 */ /* 0x000e240000000800 */
[----:B0-----:R-:W-:-:S05]  /*4e80*/  HFMA2 R5, R4, 1, 1, R9 ;  /* 0x3c003c0004057831 */ /* 0x001fca0000000009 */
[----:B------:R-:W0:Y:S02]  /*4e90*/  ATOMS.CAST.SPIN P1, [R3], R4, R5 ;  /* 0x000000040300758d */ /* 0x000e240001820005 */
[----:B0-----:R-:W-:Y:S05]  /*4ea0*/  @!P1 BRA `(.L_x_4711) ;  /* 0xfffffffc00f09947 */ /* 0x001fea000383ffff */
[----:B------:R-:W-:Y:S05]  /*4eb0*/  BRA `(.L_x_4709) ;  /* 0x00000000000c7947 */ /* 0x000fea0003800000 */
.L_x_4710:
[----:B------:R-:W2:Y:S02]  /*4ec0*/  LD.E R3, desc[UR8][R6.64] ;  /* 0x0000000806037980 */ /* 0x000ea4000c101900 */
[----:B--2---:R-:W-:-:S05]  /*4ed0*/  IMAD.IADD R3, R9, 0x1, R3 ;  /* 0x0000000109037824 */ /* 0x004fca00078e0203 */
[----:B------:R0:W-:Y:S02]  /*4ee0*/  ST.E desc[UR8][R6.64], R3 ;  /* 0x0000000306007985 */ /* 0x0001e4000c101908 */
.L_x_4709:
[----:B------:R-:W-:Y:S05]  /*4ef0*/  BSYNC.RECONVERGENT B0 ;  /* 0x0000000000007941 */ /* 0x000fea0003800200 */
.L_x_4708:
[----:B------:R1:W-:Y:S01]  /*4f00*/  ATOM.E.ADD.F16x2.RN.STRONG.GPU P1, RZ, desc[UR8][R6.64+0x4], R87 ;  /* 0x8000045706ff79a2 */ /* 0x0003e2000c12e108 */
[----:B------:R-:W-:Y:S04]  /*4f10*/  BSSY.RECONVERGENT B0, `(.L_x_4712) ;  /* 0x000000e000007945 */ /* 0x000fe80003800200 */
[----:B-1----:R-:W-:Y:S05]  /*4f20*/  @P1 BRA `(.L_x_4713) ;  /* 0x0000000000301947 */ /* 0x002fea0003800000 */
[----:B------:R-:W1:Y:S02]  /*4f30*/  QSPC.E.S P1, RZ, [R6+0x4] ;  /* 0x0000040006ff73aa */ /* 0x000e640000020500 */
[----:B-1----:R-:W-:Y:S05]  /*4f40*/  @!P1 BRA `(.L_x_4714) ;  /* 0x00000000001c9947 */ /* 0x002fea0003800000 */
[----:B------:R-:W-:-:S05]  /*4f50*/  IMAD.MOV.U32 R4, RZ, RZ, R6 ;  /* 0x000000ffff047224 */ /* 0x000fca00078e0006 */
[----:B0-----:R-:W-:-:S07]  /*4f60*/  MOV R3, R4 ;  /* 0x0000000400037202 */ /* 0x001fce0000000f00 */
.L_x_4715:
[----:B------:R-:W0:Y:S02]  /*4f70*/  LDS R4, [R3+0x4] ;  /* 0x0000040003047984 */ /* 0x000e240000000800 */
[----:B0-----:R-:W-:-:S05]  /*4f80*/  HADD2 R5, R4, R87 ;  /* 0x0000005704057230 */ /* 0x001fca0000000000 */
[----:B------:R-:W0:Y:S02]  /*4f90*/  ATOMS.CAST.SPIN P1, [R3+0x4], R4, R5 ;  /* 0x000004040300758d */ /* 0x000e240001820005 */
[----:B0-----:R-:W-:Y:S05]  /*4fa0*/  @!P1 BRA `(.L_x_4715) ;  /* 0xfffffffc00f09947 */ /* 0x001fea000383ffff */
[----:B------:R-:W-:Y:S05]  /*4fb0*/  BRA `(.L_x_4713) ;  /* 0x00000000000c7947 */ /* 0x000fea0003800000 */
.L_x_4714:
[----:B0-----:R-:W2:Y:S02]  /*4fc0*/  LD.E R3, desc[UR8][R6.64+0x4] ;  /* 0x0000040806037980 */ /* 0x001ea4000c101900 */
[----:B--2---:R-:W-:-:S05]  /*4fd0*/  IMAD.IADD R3, R87, 0x1, R3 ;  /* 0x0000000157037824 */ /* 0x004fca00078e0203 */
[----:B------:R1:W-:Y:S02]  /*4fe0*/  ST.E desc[UR8][R6.64+0x4], R3 ;  /* 0x0000040306007985 */ /* 0x0003e4000c101908 */
.L_x_4713:
[----:B------:R-:W-:Y:S05]  /*4ff0*/  BSYNC.RECONVERGENT B0 ;  /* 0x0000000000007941 */ /* 0x000fea0003800200 */
.L_x_4712:
        /* <DEDUP_REMOVED lines=11> */
.L_x_4719:
[----:B------:R-:W0:Y:S02]  /*50b0*/  LDS R2, [R0] ;  /* 0x0000000000027984 */ /* 0x000e240000000800 */
[----:B0-----:R-:W-:-:S05]  /*50c0*/  HFMA2 R3, R2, 1, 1, R5 ;  /* 0x3c003c0002037831 */ /* 0x001fca0000000005 */
[----:B------:R-:W0:Y:S02]  /*50d0*/  ATOMS.CAST.SPIN P0, [R0], R2, R3 ;  /* 0x000000020000758d */ /* 0x000e240001800003 */
[----:B0-----:R-:W-:Y:S05]  /*50e0*/  @!P0 BRA `(.L_x_4719) ;  /* 0xfffffffc00f08947 */ /* 0x001fea000383ffff */
[----:B------:R-:W-:Y:S05]  /*50f0*/  BRA `(.L_x_4717) ;  /* 0x00000000000c7947 */ /* 0x000fea0003800000 */
.L_x_4718:
[----:B------:R-:W2:Y:S02]  /*5100*/  LD.E R0, desc[UR8][R6.64] ;  /* 0x0000000806007980 */ /* 0x000ea4000c101900 */
[----:B--2---:R-:W-:-:S05]  /*5110*/  IMAD.IADD R3, R5, 0x1, R0 ;  /* 0x0000000105037824 */ /* 0x004fca00078e0200 */
[----:B------:R0:W-:Y:S02]  /*5120*/  ST.E desc[UR8][R6.64], R3 ;  /* 0x0000000306007985 */ /* 0x0001e4000c101908 */
.L_x_4717:
[----:B------:R-:W-:Y:S05]  /*5130*/  BSYNC.RECONVERGENT B0 ;  /* 0x0000000000007941 */ /* 0x000fea0003800200 */
.L_x_4716:
[----:B------:R1:W-:Y:S02]  /*5140*/  ATOM.E.ADD.F16x2.RN.STRONG.GPU P0, RZ, desc[UR8][R6.64+0x4], R9 ;  /* 0x8000040906ff79a2 */ /* 0x0003e4000c10e108 */
[----:B-1----:R-:W-:Y:S05]  /*5150*/  @P0 EXIT ;  /* 0x000000000000094d */ /* 0x002fea0003800000 */
[----:B------:R-:W1:Y:S02]  /*5160*/  QSPC.E.S P0, RZ, [R6+0x4] ;  /* 0x0000040006ff73aa */ /* 0x000e640000000500 */
[----:B-1----:R-:W-:Y:S05]  /*5170*/  @!P0 BRA `(.L_x_4720) ;  /* 0x00000000001c8947 */ /* 0x002fea0003800000 */
[----:B------:R-:W-:-:S05]  /*5180*/  IMAD.MOV.U32 R2, RZ, RZ, R6 ;  /* 0x000000ffff027224 */ /* 0x000fca00078e0006 */
[----:B------:R-:W-:-:S07]  /*5190*/  MOV R0, R2 ;  /* 0x0000000200007202 */ /* 0x000fce0000000f00 */
.L_x_4721:
[----:B------:R-:W0:Y:S02]  /*51a0*/  LDS R2, [R0+0x4] ;  /* 0x0000040000027984 */ /* 0x000e240000000800 */
[----:B0-----:R-:W-:-:S05]  /*51b0*/  HADD2 R3, R2, R9 ;  /* 0x0000000902037230 */ /* 0x001fca0000000000 */
[----:B------:R-:W0:Y:S02]  /*51c0*/  ATOMS.CAST.SPIN P0, [R0+0x4], R2, R3 ;  /* 0x000004020000758d */ /* 0x000e240001800003 */
[----:B0-----:R-:W-:Y:S05]  /*51d0*/  @!P0 BRA `(.L_x_4721) ;  /* 0xfffffffc00f08947 */ /* 0x001fea000383ffff */
[----:B------:R-:W-:Y:S05]  /*51e0*/  EXIT ;  /* 0x000000000000794d */ /* 0x000fea0003800000 */
.L_x_4720:
[----:B------:R-:W0:Y:S02]  /*51f0*/  LD.E R0, desc[UR8][R6.64+0x4] ;  /* 0x0000040806007980 */ /* 0x000e24000c101900 */
[----:B0-----:R-:W-:-:S05]  /*5200*/  IMAD.IADD R3, R9, 0x1, R0 ;  /* 0x0000000109037824 */ /* 0x001fca00078e0200 */
[----:B------:R-:W-:Y:S01]  /*5210*/  ST.E desc[UR8][R6.64+0x4], R3 ;  /* 0x0000040306007985 */ /* 0x000fe2000c101908 */
[----:B------:R-:W-:Y:S05]  /*5220*/  EXIT ;  /* 0x000000000000794d */ /* 0x000fea0003800000 */
.L_x_4722:
        /* <DEDUP_REMOVED lines=13> */
.L_x_5349:


//--------------------- .text._Z23gemm_half_q_half_kernelILi2ELi38ELb1ELb1ELi32EEvPK6__halfPKjS4_S2_PS0_iiiiPKtS7_iiiiiibS2_i --------------------------
	.section	.text._Z23gemm_half_q_half_kernelILi2ELi38ELb1ELb1ELi32EEvPK6__halfPKjS4_S2_PS0_iiiiPKtS7_iiiiiibS2_i,"ax",@progbits
	.align	128
        .global         _Z23gemm_half_q_half_kernelILi2ELi38ELb1ELb1ELi32EEvPK6__halfPKjS4_S2_PS0_iiiiPKtS7_iiiiiibS2_i
        .type           _Z23gemm_half_q_half_kernelILi2ELi38ELb1ELb1ELi32EEvPK6__halfPKjS4_S2_PS0_iiiiPKtS7_iiiiiibS2_i,@function
        .size           _Z23gemm_half_q_half_kernelILi2ELi38ELb1ELb1ELi32EEvPK6__halfPKjS4_S2_PS0_iiiiPKtS7_iiiiiibS2_i,(.L_x_5350 - _Z23gemm_half_q_half_kernelILi2ELi38ELb1ELb1ELi32EEvPK6__halfPKjS4_S2_PS0_iiiiPKtS7_iiiiiibS2_i)
        .other          _Z23gemm_half_q_half_kernelILi2ELi38ELb1ELb1ELi32EEvPK6__halfPKjS4_S2_PS0_iiiiPKtS7_iiiiiibS2_i,@"STO_CUDA_ENTRY STV_DEFAULT"
_Z23gemm_half_q_half_kernelILi2ELi38ELb1ELb1ELi32EEvPK6__halfPKjS4_S2_PS0_iiiiPKtS7_iiiiiibS2_i:
.text._Z23gemm_half_q_half_kernelILi2ELi38ELb1ELb1ELi32EEvPK6__halfPKjS4_S2_PS0_iiiiPKtS7_iiiiiibS2_i:
[----:B------:R-:W-:Y:S01]  /*0000*/  LDC R1, c[0x0][0x37c] ;  /* 0x0000df00ff017b82 */ /* 0x000fe20000000800 */
[----:B------:R-:W0:Y:S07]  /*0010*/  S2R R3, SR_CTAID.Y ;  /* 0x0000000000037919 */ /* 0x000e2e0000002600 */
[----:B------:R-:W0:Y:S02]  /*0020*/  LDC R0, c[0x0][0x3a8] ;  /* 0x0000ea00ff007b82 */ /* 0x000e240000000800 */
[----:B0-----:R-:W-:-:S05]  /*0030*/  IMAD R9, R3, -0x2, R0 ;  /* 0xfffffffe03097824 */ /* 0x001fca00078e0200 */
        /* <DEDUP_REMOVED lines=19> */
[----:B------:R-:W2:Y:S01]  /*0170*/  LDCU UR12, c[0x0][0x3b0] ;  /* 0x00007600ff0c77ac */ /* 0x000ea20008000800 */
[----:B------:R-:W-:Y:S01]  /*0180*/  IMAD.MOV.U32 R4, RZ, RZ, 0x2 ;  /* 0x00000002ff047424 */ /* 0x000fe200078e00ff */
[----:B------:R-:W-:Y:S04]  /*0190*/  BSSY.RECONVERGENT B0, `(.L_x_4723) ;  /* 0x00000bd000007945 */ /* 0x000fe80003800200 */
[----:B------:R-:W3:Y:S01]  /*01a0*/  S2UR UR4, SR_CTAID.X ;  /* 0x00000000000479c3 */ /* 0x000ee20000002500 */
[----:B------:R-:W-:Y:S01]  /*01b0*/  SEL R4, R4, 0x1, P0 ;  /* 0x0000000104047807 */ /* 0x000fe20000000000 */
[----:B0-----:R-:W-:-:S04]  /*01c0*/  USHF.L.U32 UR10, UR7, 0x5, URZ ;  /* 0x00000005070a7899 */ /* 0x001fc800080006ff */
[----:B------:R-:W-:-:S04]  /*01d0*/  UIADD3 UR8, UPT, UPT, UR10, 0x20, URZ ;  /* 0x000000200a087890 */ /* 0x000fc8000fffe0ff */
[----:B--2---:R-:W-:Y:S01]  /*01e0*/  UISETP.LT.AND UP0, UPT, UR8, UR12, UPT ;  /* 0x0000000c0800728c */ /* 0x004fe2000bf01270 */
[----:B-1----:R-:W-:Y:S01]  /*01f0*/  VIADD R19, R2, UR10 ;  /* 0x0000000a02137c36 */ /* 0x002fe20008000000 */
        /* <DEDUP_REMOVED lines=15> */
[----:B------:R-:W-:-:S05]  /*02f0*/  IMAD.SHL.U32 R8, R6, 0x2, RZ ;  /* 0x0000000206087824 */ /* 0x000fca00078e00ff */
        /* <DEDUP_REMOVED lines=9> */
[----:B------:R-:W-:Y:S01]  /*0390*/  ISETP.GE.AND P0, PT, R16, RZ, PT ;  /* 0x000000ff1000720c */ /* 0x000fe20003f06270 */
[----:B------:R-:W-:Y:S01]  /*03a0*/  VIADD R8, R8, UR12 ;  /* 0x0000000c08087c36 */ /* 0x000fe20008000000 */
[----:B0-----:R-:W-:-:S11]  /*03b0*/  IADD3 R5, PT, PT, R5, 0x40, RZ ;  /* 0x0000004005057810 */ /* 0x001fd60007ffe0ff */
[----:B------:R-:W-:Y:S05]  /*03c0*/  @P0 BRA `(.L_x_4726) ;  /* 0x0000000000ec0947 */ /* 0x000fea0003800000 */
[----:B------:R-:W-:Y:S01]  /*03d0*/  IMAD.MOV R6, RZ, RZ, -R16 ;  /* 0x000000ffff067224 */ /* 0x000fe200078e0a10 */
[----:B------:R-:W-:-:S04]  /*03e0*/  PLOP3.LUT P0, PT, PT, PT, PT, 0x80, 0x8 ;  /* 0x000000000008781c */ /* 0x000fc80003f0f070 */
[----:B------:R-:W-:-:S13]  /*03f0*/  ISETP.GT.AND P1, PT, R6, 0x3, PT ;  /* 0x000000030600780c */ /* 0x000fda0003f24270 */
[----:B------:R-:W-:Y:S05]  /*0400*/  @!P1 BRA `(.L_x_4727) ;  /* 0x0000000000849947 */ /* 0x000fea0003800000 */
[----:B------:R-:W-:-:S13]  /*0410*/  PLOP3.LUT P0, PT, PT, PT, PT, 0x8, 0x80 ;  /* 0x000000000080781c */ /* 0x000fda0003f0e170 */
.L_x_4728:
[----:B------:R-:W-:Y:S01]  /*0420*/  IADD3 R7, P1, PT, R19, R8, RZ ;  /* 0x0000000813077210 */ /* 0x000fe20007f3e0ff */
[----:B------:R-:W-:-:S03]  /*0430*/  VIADD R10, R8, UR12 ;  /* 0x0000000c080a7c36 */ /* 0x000fc60008000000 */
[----:B------:R-:W-:Y:S01]  /*0440*/  LEA.HI.X.SX32 R12, R8, RZ, 0x1, P1 ;  /* 0x000000ff080c7211 */ /* 0x000fe200008f0eff */
[----:B------:R-:W-:Y:S01]  /*0450*/  VIADD R8, R10, UR12 ;  /* 0x0000000c0a087c36 */ /* 0x000fe20008000000 */
[----:B------:R-:W-:Y:S02]  /*0460*/  LEA R6, P1, R7, UR16, 0x1 ;  /* 0x0000001007067c11 */ /* 0x000fe4000f8208ff */
[----:B------:R-:W-:Y:S02]  /*0470*/  IADD3 R11, P2, PT, R19, R10, RZ ;  /* 0x0000000a130b7210 */ /* 0x000fe40007f5e0ff */
[----:B------:R-:W-:Y:S02]  /*0480*/  IADD3 R17, PT, PT, R8, UR12, RZ ;  /* 0x0000000c08117c10 */ /* 0x000fe4000fffe0ff */
[----:B------:R-:W-:Y:S02]  /*0490*/  LEA.HI.X R7, R7, UR17, R12, 0x1, P1 ;  /* 0x0000001107077c11 */ /* 0x000fe400088f0c0c */
[----:B------:R-:W-:-:S02]  /*04a0*/  IADD3 R13, P3, PT, R19, R8, RZ ;  /* 0x00000008130d7210 */ /* 0x000fc40007f7e0ff */
[----:B------:R-:W-:Y:S01]  /*04b0*/  LEA.HI.X.SX32 R14, R10, RZ, 0x1, P2 ;  /* 0x000000ff0a0e7211 */ /* 0x000fe200010f0eff */
[----:B------:R-:W2:Y:S01]  /*04c0*/  LDG.E.U16.CONSTANT R6, desc[UR14][R6.64] ;  /* 0x0000000e06067981 */ /* 0x000ea2000c1e9500 */
[----:B------:R-:W-:Y:S02]  /*04d0*/  LEA R10, P2, R11, UR16, 0x1 ;  /* 0x000000100b0a7c11 */ /* 0x000fe4000f8408ff */
[----:B------:R-:W-:Y:S02]  /*04e0*/  IADD3 R15, P1, PT, R19, R17, RZ ;  /* 0x00000011130f7210 */ /* 0x000fe40007f3e0ff */
[----:B------:R-:W-:Y:S02]  /*04f0*/  LEA.HI.X.SX32 R18, R8, RZ, 0x1, P3 ;  /* 0x000000ff08127211 */ /* 0x000fe400018f0eff */
[----:B------:R-:W-:Y:S02]  /*0500*/  LEA.HI.X R11, R11, UR17, R14, 0x1, P2 ;  /* 0x000000110b0b7c11 */ /* 0x000fe400090f0c0e */
[----:B------:R-:W-:-:S02]  /*0510*/  LEA.HI.X.SX32 R8, R17, RZ, 0x1, P1 ;  /* 0x000000ff11087211 */ /* 0x000fc400008f0eff */
[----:B------:R-:W-:Y:S01]  /*0520*/  LEA R12, P3, R13, UR16, 0x1 ;  /* 0x000000100d0c7c11 */ /* 0x000fe2000f8608ff */
[----:B------:R-:W3:Y:S01]  /*0530*/  LDG.E.U16.CONSTANT R10, desc[UR14][R10.64] ;  /* 0x0000000e0a0a7981 */ /* 0x000ee2000c1e9500 */
[----:B------:R-:W-:Y:S02]  /*0540*/  LEA R14, P1, R15, UR16, 0x1 ;  /* 0x000000100f0e7c11 */ /* 0x000fe4000f8208ff */
[----:B------:R-:W-:Y:S02]  /*0550*/  LEA.HI.X R13, R13, UR17, R18, 0x1, P3 ;  /* 0x000000110d0d7c11 */ /* 0x000fe400098f0c12 */
[----:B------:R-:W-:-:S03]  /*0560*/  LEA.HI.X R15, R15, UR17, R8, 0x1, P1 ;  /* 0x000000110f0f7c11 */ /* 0x000fc600088f0c08 */
[----:B------:R-:W4:Y:S04]  /*0570*/  LDG.E.U16.CONSTANT R12, desc[UR14][R12.64] ;  /* 0x0000000e0c0c7981 */ /* 0x000f28000c1e9500 */
[----:B------:R-:W5:Y:S01]  /*0580*/  LDG.E.U16.CONSTANT R14, desc[UR14][R14.64] ;  /* 0x0000000e0e0e7981 */ /* 0x000f62000c1e9500 */
[----:B------:R-:W-:-:S05]  /*0590*/  VIADD R16, R16, 0x4 ;  /* 0x0000000410107836 */ /* 0x000fca0000000000 */
[----:B------:R-:W-:Y:S01]  /*05a0*/  ISETP.GE.AND P1, PT, R16, -0x3, PT ;  /* 0xfffffffd1000780c */ /* 0x000fe20003f26270 */
[----:B------:R-:W-:Y:S01]  /*05b0*/  VIADD R8, R17, UR12 ;  /* 0x0000000c11087c36 */ /* 0x000fe20008000000 */
[----:B--2---:R-:W-:Y:S04]  /*05c0*/  STS.U16 [R5], R6 ;  /* 0x0000000605007388 */ /* 0x004fe80000000400 */
[----:B---3--:R-:W-:Y:S04]  /*05d0*/  STS.U16 [R5+0x40], R10 ;  /* 0x0000400a05007388 */ /* 0x008fe80000000400 */
[----:B----4-:R-:W-:Y:S04]  /*05e0*/  STS.U16 [R5+0x80], R12 ;  /* 0x0000800c05007388 */ /* 0x010fe80000000400 */
[----:B-----5:R0:W-:Y:S02]  /*05f0*/  STS.U16 [R5+0xc0], R14 ;  /* 0x0000c00e05007388 */ /* 0x0201e40000000400 */
[----:B0-----:R-:W-:Y:S01]  /*0600*/  VIADD R5, R5, 0x100 ;  /* 0x0000010005057836 */ /* 0x001fe20000000000 */
[----:B------:R-:W-:Y:S06]  /*0610*/  @!P1 BRA `(.L_x_4728) ;  /* 0xfffffffc00809947 */ /* 0x000fec000383ffff */
.L_x_4727:
[----:B------:R-:W-:-:S05]  /*0620*/  IMAD.MOV R6, RZ, RZ, -R16 ;  /* 0x000000ffff067224 */ /* 0x000fca00078e0a10 */
        /* <DEDUP_REMOVED lines=14> */
[----:B------:R-:W-:Y:S02]  /*0710*/  VIADD R16, R16, 0x2 ;  /* 0x0000000210107836 */ /* 0x000fe40000000000 */
[----:B------:R-:W-:Y:S01]  /*0720*/  VIADD R8, R12, UR12 ;  /* 0x0000000c0c087c36 */ /* 0x000fe20008000000 */
[----:B--2---:R-:W-:Y:S04]  /*0730*/  STS.U16 [R5], R6 ;  /* 0x0000000605007388 */ /* 0x004fe80000000400 */
[----:B---3--:R0:W-:Y:S02]  /*0740*/  STS.U16 [R5+0x40], R10 ;  /* 0x0000400a05007388 */ /* 0x0081e40000000400 */
[----:B0-----:R-:W-:-:S07]  /*0750*/  VIADD R5, R5, 0x80 ;  /* 0x0000008005057836 */ /* 0x001fce0000000000 */
.L_x_4729:
[----:B------:R-:W-:-:S13]  /*0760*/  ISETP.EQ.AND P1, PT, R16, RZ, PT ;  /* 0x000000ff1000720c */ /* 0x000fda0003f22270 */
[----:B------:R-:W-:Y:S05]  /*0770*/  @!P0 BRA P1, `(.L_x_4724) ;  /* 0x0000000400788947 */ /* 0x000fea0000800000 */
.L_x_4726:
[----:B------:R-:W-:-:S04]  /*0780*/  IADD3 R7, P0, PT, R19, R8, RZ ;  /* 0x0000000813077210 */ /* 0x000fc80007f1e0ff */
[----:B------:R-:W-:Y:S02]  /*0790*/  LEA.HI.X.SX32 R10, R8, RZ, 0x1, P0 ;  /* 0x000000ff080a7211 */ /* 0x000fe400000f0eff */
[----:B------:R-:W-:-:S04]  /*07a0*/  LEA R6, P0, R7, UR16, 0x1 ;  /* 0x0000001007067c11 */ /* 0x000fc8000f8008ff */
[----:B------:R-:W-:-:S05]  /*07b0*/  LEA.HI.X R7, R7, UR17, R10, 0x1, P0 ;  /* 0x0000001107077c11 */ /* 0x000fca00080f0c0a */
[----:B------:R-:W2:Y:S01]  /*07c0*/  LDG.E.U16.CONSTANT R6, desc[UR14][R6.64] ;  /* 0x0000000e06067981 */ /* 0x000ea2000c1e9500 */
[----:B------:R-:W-:Y:S01]  /*07d0*/  IADD3 R16, PT, PT, R16, 0x1, RZ ;  /* 0x0000000110107810 */ /* 0x000fe20007ffe0ff */
[----:B------:R-:W-:-:S03]  /*07e0*/  VIADD R8, R8, UR12 ;  /* 0x0000000c08087c36 */ /* 0x000fc60008000000 */
[----:B------:R-:W-:Y:S01]  /*07f0*/  ISETP.NE.AND P0, PT, R16, RZ, PT ;  /* 0x000000ff1000720c */ /* 0x000fe20003f05270 */
[----:B--2---:R0:W-:Y:S02]  /*0800*/  STS.U16 [R5], R6 ;  /* 0x0000000605007388 */ /* 0x0041e40000000400 */
[----:B0-----:R-:W-:-:S10]  /*0810*/  VIADD R5, R5, 0x40 ;  /* 0x0000004005057836 */ /* 0x001fd40000000000 */
[----:B------:R-:W-:Y:S05]  /*0820*/  @P0 BRA `(.L_x_4726) ;  /* 0xfffffffc00d40947 */ /* 0x000fea000383ffff */
[----:B------:R-:W-:Y:S05]  /*0830*/  BRA `(.L_x_4724) ;  /* 0x0000000400487947 */ /* 0x000fea0003800000 */
.L_x_4725:
[C---:B------:R-:W-:Y:S01]  /*0840*/  LEA R6, P0, R19.reuse, UR16, 0x1 ;  /* 0x0000001013067c11 */ /* 0x040fe2000f8008ff */
[----:B------:R-:W0:Y:S03]  /*0850*/  LDCU.64 UR20, c[0x0][0x380] ;  /* 0x00007000ff1477ac */ /* 0x000e260008000a00 */
[----:B------:R-:W-:-:S05]  /*0860*/  LEA.HI.X R7, R19, UR17, RZ, 0x1, P0 ;  /* 0x0000001113077c11 */ /* 0x000fca00080f0cff */
[----:B------:R1:W5:Y:S01]  /*0870*/  LDG.E.U16.CONSTANT R19, desc[UR14][R6.64] ;  /* 0x0000000e06137981 */ /* 0x000362000c1e9500 */
[----:B------:R-:W-:Y:S02]  /*0880*/  IMAD.MOV R8, RZ, RZ, -R4 ;  /* 0x000000ffff087224 */ /* 0x000fe400078e0a04 */
[----:B------:R-:W-:-:S03]  /*0890*/  IMAD R16, R3, UR12, RZ ;  /* 0x0000000c03107c24 */ /* 0x000fc6000f8e02ff */
[----:B------:R-:W-:Y:S02]  /*08a0*/  ISETP.GE.AND P0, PT, R8, RZ, PT ;  /* 0x000000ff0800720c */ /* 0x000fe40003f06270 */
[----:B------:R-:W-:-:S11]  /*08b0*/  SHF.L.U32 R16, R16, 0x1, RZ ;  /* 0x0000000110107819 */ /* 0x000fd600000006ff */
[----:B01----:R-:W-:Y:S05]  /*08c0*/  @P0 BRA `(.L_x_4730) ;  /* 0x0000000000f80947 */ /* 0x003fea0003800000 */
[----:B------:R-:W-:Y:S01]  /*08d0*/  IMAD.MOV R6, RZ, RZ, -R8 ;  /* 0x000000ffff067224 */ /* 0x000fe200078e0a08 */
[----:B------:R-:W-:-:S04]  /*08e0*/  PLOP3.LUT P0, PT, PT, PT, PT, 0x80, 0x8 ;  /* 0x000000000008781c */ /* 0x000fc80003f0f070 */
[----:B------:R-:W-:-:S13]  /*08f0*/  ISETP.GT.AND P1, PT, R6, 0x3, PT ;  /* 0x000000030600780c */ /* 0x000fda0003f24270 */
[----:B------:R-:W-:Y:S05]  /*0900*/  @!P1 BRA `(.L_x_4731) ;  /* 0x00000000008c9947 */ /* 0x000fea0003800000 */
[----:B------:R-:W-:Y:S01]  /*0910*/  PLOP3.LUT P0, PT, PT, PT, PT, 0x8, 0x80 ;  /* 0x000000000080781c */ /* 0x000fe20003f0e170 */
[----:B------:R-:W0:Y:S01]  /*0920*/  LDCU.64 UR16, c[0x0][0x380] ;  /* 0x00007000ff1077ac */ /* 0x000e220008000a00 */
[----:B------:R-:W-:-:S11]  /*0930*/  NOP ;  /* 0x0000000000007918 */ /* 0x000fd60000000000 */
.L_x_4732:
[----:B-----5:R-:W-:Y:S01]  /*0940*/  IADD3 R7, P1, PT, R19, R16, RZ ;  /* 0x0000001013077210 */ /* 0x020fe20007f3e0ff */
[----:B------:R-:W-:-:S03]  /*0950*/  VIADD R10, R16, UR12 ;  /* 0x0000000c100a7c36 */ /* 0x000fc60008000000 */
[----:B------:R-:W-:Y:S01]  /*0960*/  LEA.HI.X.SX32 R16, R16, RZ, 0x1, P1 ;  /* 0x000000ff10107211 */ /* 0x000fe200008f0eff */
[C---:B------:R-:W-:Y:S01]  /*0970*/  VIADD R11, R10.reuse, UR12 ;  /* 0x0000000c0a0b7c36 */ /* 0x040fe20008000000 */
[----:B0-----:R-:W-:Y:S02]  /*0980*/  LEA R6, P1, R7, UR16, 0x1 ;  /* 0x0000001007067c11 */ /* 0x001fe4000f8208ff */
[----:B------:R-:W-:Y:S02]  /*0990*/  IADD3 R14, P2, PT, R19, R10, RZ ;  /* 0x0000000a130e7210 */ /* 0x000fe40007f5e0ff */
[----:B------:R-:W-:Y:S02]  /*09a0*/  LEA.HI.X R7, R7, UR17, R16, 0x1, P1 ;  /* 0x0000001107077c11 */ /* 0x000fe400088f0c10 */
[----:B------:R-:W-:Y:S02]  /*09b0*/  IADD3 R16, PT, PT, R11, UR12, RZ ;  /* 0x0000000c0b107c10 */ /* 0x000fe4000fffe0ff */
[----:B------:R-:W-:Y:S01]  /*09c0*/  IADD3 R13, P3, PT, R19, R11, RZ ;  /* 0x0000000b130d7210 */ /* 0x000fe20007f7e0ff */
[----:B------:R-:W2:Y:S01]  /*09d0*/  LDG.E.U16.CONSTANT R6, desc[UR14][R6.64] ;  /* 0x0000000e06067981 */ /* 0x000ea2000c1e9500 */
[----:B------:R-:W-:-:S02]  /*09e0*/  LEA.HI.X.SX32 R17, R10, RZ, 0x1, P2 ;  /* 0x000000ff0a117211 */ /* 0x000fc400010f0eff */
[C---:B------:R-:W-:Y:S02]  /*09f0*/  LEA R10, P2, R14.reuse, UR16, 0x1 ;  /* 0x000000100e0a7c11 */ /* 0x040fe4000f8408ff */
[----:B------:R-:W-:Y:S02]  /*0a00*/  IADD3 R15, P1, PT, R19, R16, RZ ;  /* 0x00000010130f7210 */ /* 0x000fe40007f3e0ff */
[----:B------:R-:W-:Y:S02]  /*0a10*/  LEA.HI.X.SX32 R20, R11, RZ, 0x1, P3 ;  /* 0x000000ff0b147211 */ /* 0x000fe400018f0eff */
[----:B------:R-:W-:Y:S02]  /*0a20*/  LEA.HI.X R11, R14, UR17, R17, 0x1, P2 ;  /* 0x000000110e0b7c11 */ /* 0x000fe400090f0c11 */
[----:B------:R-:W-:Y:S02]  /*0a30*/  LEA.HI.X.SX32 R18, R16, RZ, 0x1, P1 ;  /* 0x000000ff10127211 */ /* 0x000fe400008f0eff */
[----:B------:R-:W-:Y:S01]  /*0a40*/  LEA R12, P3, R13, UR16, 0x1 ;  /* 0x000000100d0c7c11 */ /* 0x000fe2000f8608ff */
[----:B------:R-:W3:Y:S01]  /*0a50*/  LDG.E.U16.CONSTANT R10, desc[UR14][R10.64] ;  /* 0x0000000e0a0a7981 */ /* 0x000ee2000c1e9500 */
[----:B------:R-:W-:-:S02]  /*0a60*/  LEA R14, P1, R15, UR16, 0x1 ;  /* 0x000000100f0e7c11 */ /* 0x000fc4000f8208ff */
[----:B------:R-:W-:Y:S02]  /*0a70*/  LEA.HI.X R13, R13, UR17, R20, 0x1, P3 ;  /* 0x000000110d0d7c11 */ /* 0x000fe400098f0c14 */
[----:B------:R-:W-:-:S03]  /*0a80*/  LEA.HI.X R15, R15, UR17, R18, 0x1, P1 ;  /* 0x000000110f0f7c11 */ /* 0x000fc600088f0c12 */
[----:B------:R-:W4:Y:S04]  /*0a90*/  LDG.E.U16.CONSTANT R12, desc[UR14][R12.64] ;  /* 0x0000000e0c0c7981 */ /* 0x000f28000c1e9500 */
[----:B------:R-:W4:Y:S01]  /*0aa0*/  LDG.E.U16.CONSTANT R14, desc[UR14][R14.64] ;  /* 0x0000000e0e0e7981 */ /* 0x000f22000c1e9500 */
[----:B------:R-:W-:-:S05]  /*0ab0*/  VIADD R8, R8, 0x4 ;  /* 0x0000000408087836 */ /* 0x000fca0000000000 */
[----:B------:R-:W-:Y:S01]  /*0ac0*/  ISETP.GE.AND P1, PT, R8, -0x3, PT ;  /* 0xfffffffd0800780c */ /* 0x000fe20003f26270 */
[----:B------:R-:W-:Y:S01]  /*0ad0*/  VIADD R16, R16, UR12 ;  /* 0x0000000c10107c36 */ /* 0x000fe20008000000 */
[----:B--2---:R-:W-:Y:S04]  /*0ae0*/  STS.U16 [R5], R6 ;  /* 0x0000000605007388 */ /* 0x004fe80000000400 */
[----:B---3--:R-:W-:Y:S04]  /*0af0*/  STS.U16 [R5+0x40], R10 ;  /* 0x0000400a05007388 */ /* 0x008fe80000000400 */
[----:B----4-:R-:W-:Y:S04]  /*0b00*/  STS.U16 [R5+0x80], R12 ;  /* 0x0000800c05007388 */ /* 0x010fe80000000400 */
[----:B------:R0:W-:Y:S02]  /*0b10*/  STS.U16 [R5+0xc0], R14 ;  /* 0x0000c00e05007388 */ /* 0x0001e40000000400 */
[----:B0-----:R-:W-:Y:S01]  /*0b20*/  VIADD R5, R5, 0x100 ;  /* 0x0000010005057836 */ /* 0x001fe20000000000 */
[----:B------:R-:W-:Y:S06]  /*0b30*/  @!P1 BRA `(.L_x_4732) ;  /* 0xfffffffc00809947 */ /* 0x000fec000383ffff */
.L_x_4731:
[----:B------:R-:W-:-:S04]  /*0b40*/  IADD3 R6, PT, PT, RZ, -R8, RZ ;  /* 0x80000008ff067210 */ /* 0x000fc80007ffe0ff */
[----:B------:R-:W-:-:S13]  /*0b50*/  ISETP.GT.AND P1, PT, R6, 0x1, PT ;  /* 0x000000010600780c */ /* 0x000fda0003f24270 */
[----:B------:R-:W-:Y:S05]  /*0b60*/  @!P1 BRA `(.L_x_4733) ;  /* 0x0000000000489947 */ /* 0x000fea0003800000 */
[----:B------:R-:W0:Y:S01]  /*0b70*/  LDCU.64 UR16, c[0x0][0x380] ;  /* 0x00007000ff1077ac */ /* 0x000e220008000a00 */
[----:B------:R-:W-:Y:S01]  /*0b80*/  VIADD R12, R16, UR12 ;  /* 0x0000000c100c7c36 */ /* 0x000fe20008000000 */
[----:B-----5:R-:W-:-:S04]  /*0b90*/  IADD3 R7, P0, PT, R19, R16, RZ ;  /* 0x0000001013077210 */ /* 0x020fc80007f1e0ff */
[----:B------:R-:W-:Y:S02]  /*0ba0*/  IADD3 R11, P1, PT, R19, R12, RZ ;  /* 0x0000000c130b7210 */ /* 0x000fe40007f3e0ff */
[----:B------:R-:W-:Y:S02]  /*0bb0*/  LEA.HI.X.SX32 R16, R16, RZ, 0x1, P0 ;  /* 0x000000ff10107211 */ /* 0x000fe400000f0eff */
[----:B------:R-:W-:Y:S02]  /*0bc0*/  LEA.HI.X.SX32 R14, R12, RZ, 0x1, P1 ;  /* 0x000000ff0c0e7211 */ /* 0x000fe400008f0eff */
[----:B0-----:R-:W-:Y:S02]  /*0bd0*/  LEA R6, P0, R7, UR16, 0x1 ;  /* 0x0000001007067c11 */ /* 0x001fe4000f8008ff */
[----:B------:R-:W-:Y:S02]  /*0be0*/  LEA R10, P1, R11, UR16, 0x1 ;  /* 0x000000100b0a7c11 */ /* 0x000fe4000f8208ff */
[----:B------:R-:W-:-:S02]  /*0bf0*/  LEA.HI.X R7, R7, UR17, R16, 0x1, P0 ;  /* 0x0000001107077c11 */ /* 0x000fc400080f0c10 */
        /* <DEDUP_REMOVED lines=8> */
[----:B0-----:R-:W-:-:S07]  /*0c80*/  IADD3 R5, PT, PT, R5, 0x80, RZ ;  /* 0x0000008005057810 */ /* 0x001fce0007ffe0ff */
.L_x_4733:
[----:B------:R-:W-:-:S13]  /*0c90*/  ISETP.NE.OR P0, PT, R8, RZ, P0 ;  /* 0x000000ff0800720c */ /* 0x000fda0000705670 */
[----:B------:R-:W-:Y:S05]  /*0ca0*/  @!P0 BRA `(.L_x_4724) ;  /* 0x00000000002c8947 */ /* 0x000fea0003800000 */
.L_x_4730:
[----:B-----5:R-:W-:-:S04]  /*0cb0*/  IADD3 R7, P0, PT, R19, R16, RZ ;  /* 0x0000001013077210 */ /* 0x020fc80007f1e0ff */
[----:B------:R-:W-:Y:S02]  /*0cc0*/  LEA.HI.X.SX32 R10, R16, RZ, 0x1, P0 ;  /* 0x000000ff100a7211 */ /* 0x000fe400000f0eff */
[----:B------:R-:W-:-:S04]  /*0cd0*/  LEA R6, P0, R7, UR20, 0x1 ;  /* 0x0000001407067c11 */ /* 0x000fc8000f8008ff */
[----:B------:R-:W-:-:S05]  /*0ce0*/  LEA.HI.X R7, R7, UR21, R10, 0x1, P0 ;  /* 0x0000001507077c11 */ /* 0x000fca00080f0c0a */
[----:B------:R-:W2:Y:S01]  /*0cf0*/  LDG.E.U16.CONSTANT R6, desc[UR14][R6.64] ;  /* 0x0000000e06067981 */ /* 0x000ea2000c1e9500 */
[----:B------:R-:W-:Y:S02]  /*0d00*/  VIADD R8, R8, 0x1 ;  /* 0x0000000108087836 */ /* 0x000fe40000000000 */
[----:B------:R-:W-:-:S03]  /*0d10*/  VIADD R16, R16, UR12 ;  /* 0x0000000c10107c36 */ /* 0x000fc60008000000 */
[----:B------:R-:W-:Y:S01]  /*0d20*/  ISETP.NE.AND P0, PT, R8, RZ, PT ;  /* 0x000000ff0800720c */ /* 0x000fe20003f05270 */
[----:B--2---:R0:W-:Y:S02]  /*0d30*/  STS.U16 [R5], R6 ;  /* 0x0000000605007388 */ /* 0x0041e40000000400 */
[----:B0-----:R-:W-:-:S10]  /*0d40*/  VIADD R5, R5, 0x40 ;  /* 0x0000004005057836 */ /* 0x001fd40000000000 */
[----:B------:R-:W-:Y:S05]  /*0d50*/  @P0 BRA `(.L_x_4730) ;  /* 0xfffffffc00d40947 */ /* 0x000fea000383ffff */
.L_x_4724:
[----:B------:R-:W-:Y:S05]  /*0d60*/  BSYNC.RECONVERGENT B0 ;  /* 0x0000000000007941 */ /* 0x000fea0003800200 */
.L_x_4723:
        /* <DEDUP_REMOVED lines=8> */
[----:B------:R-:W-:Y:S01]  /*0df0*/  IADD3 R8, PT, PT, RZ, -R4, RZ ;  /* 0x80000004ff087210 */ /* 0x000fe20007ffe0ff */
        /* <DEDUP_REMOVED lines=9> */
[----:B------:R-:W1:Y:S01]  /*0e90*/  LDC.64 R14, c[0x0][0x3a0] ;  /* 0x0000e800ff0e7b82 */ /* 0x000e620000000a00 */
[----:B------:R-:W-:-:S13]  /*0ea0*/  PLOP3.LUT P0, PT, PT, PT, PT, 0x8, 0x80 ;  /* 0x000000000080781c */ /* 0x000fda0003f0e170 */
.L_x_4737:
[C---:B------:R-:W-:Y:S02]  /*0eb0*/  VIADD R7, R3.reuse, UR13 ;  /* 0x0000000d03077c36 */ /* 0x040fe40008000000 */
[----:B01----:R-:W-:-:S03]  /*0ec0*/  IMAD.WIDE R4, R3, 0x2, R14 ;  /* 0x0000000203047825 */ /* 0x003fc600078e020e */
[C---:B------:R-:W-:Y:S01]  /*0ed0*/  IADD3 R11, PT, PT, R7.reuse, UR13, RZ ;  /* 0x0000000d070b7c10 */ /* 0x040fe2000fffe0ff */
[--C-:B------:R-:W-:Y:S01]  /*0ee0*/  IMAD.WIDE R6, R7, 0x2, R14.reuse ;  /* 0x0000000207067825 */ /* 0x100fe200078e020e */
[----:B------:R2:W-:Y:S03]  /*0ef0*/  STG.E.64 desc[UR14][R4.64], RZ ;  /* 0x000000ff04007986 */ /* 0x0005e6000c101b0e */
        /* <DEDUP_REMOVED lines=10> */
.L_x_4736:
[----:B------:R-:W-:-:S04]  /*0fa0*/  IADD3 R4, PT, PT, RZ, -R8, RZ ;  /* 0x80000008ff047210 */ /* 0x000fc80007ffe0ff */
[----:B------:R-:W-:-:S13]  /*0fb0*/  ISETP.GT.AND P1, PT, R4, 0x1, PT ;  /* 0x000000010400780c */ /* 0x000fda0003f24270 */
[----:B------:R-:W-:Y:S05]  /*0fc0*/  @!P1 BRA `(.L_x_4738) ;  /* 0x0000000000249947 */ /* 0x000fea0003800000 */
[----:B0-----:R-:W0:Y:S01]  /*0fd0*/  LDC.64 R6, c[0x0][0x3a0] ;  /* 0x0000e800ff067b82 */ /* 0x001e220000000a00 */
[C---:B------:R-:W-:Y:S01]  /*0fe0*/  VIADD R11, R3.reuse, UR13 ;  /* 0x0000000d030b7c36 */ /* 0x040fe20008000000 */
[----:B------:R-:W-:Y:S01]  /*0ff0*/  PLOP3.LUT P0, PT, PT, PT, PT, 0x8, 0x80 ;  /* 0x000000000080781c */ /* 0x000fe20003f0e170 */
[----:B------:R-:W-:Y:S02]  /*1000*/  VIADD R8, R8, 0x2 ;  /* 0x0000000208087836 */ /* 0x000fe40000000000 */
[----:B0-----:R-:W-:-:S04]  /*1010*/  IMAD.WIDE R4, R3, 0x2, R6 ;  /* 0x0000000203047825 */ /* 0x001fc800078e0206 */
[C---:B------:R-:W-:Y:S01]  /*1020*/  IMAD.WIDE R6, R11.reuse, 0x2, R6 ;  /* 0x000000020b067825 */ /* 0x040fe200078e0206 */
[----:B------:R1:W-:Y:S03]  /*1030*/  STG.E.64 desc[UR14][R4.64], RZ ;  /* 0x000000ff04007986 */ /* 0x0003e6000c101b0e */
[----:B------:R-:W-:Y:S01]  /*1040*/  VIADD R3, R11, UR13 ;  /* 0x0000000d0b037c36 */ /* 0x000fe20008000000 */
[----:B------:R1:W-:Y:S06]  /*1050*/  STG.E.64 desc[UR14][R6.64], RZ ;  /* 0x000000ff06007986 */ /* 0x0003ec000c101b0e */
.L_x_4738:
[----:B------:R-:W-:-:S13]  /*1060*/  ISETP.NE.OR P0, PT, R8, RZ, P0 ;  /* 0x000000ff0800720c */ /* 0x000fda0000705670 */
[----:B------:R-:W-:Y:S05]  /*1070*/  @!P0 BRA `(.L_x_4734) ;  /* 0x00000000001c8947 */ /* 0x000fea0003800000 */
.L_x_4735:
[----:B01----:R-:W0:Y:S02]  /*1080*/  LDC.64 R4, c[0x0][0x3a0] ;  /* 0x0000e800ff047b82 */ /* 0x003e240000000a00 */
.L_x_4739:
[----:B0-----:R-:W-:Y:S01]  /*1090*/  IMAD.WIDE R6, R3, 0x2, R4 ;  /* 0x0000000203067825 */ /* 0x001fe200078e0204 */
[----:B------:R-:W-:-:S03]  /*10a0*/  IADD3 R8, PT, PT, R8, 0x1, RZ ;  /* 0x0000000108087810 */ /* 0x000fc60007ffe0ff */
[----:B------:R-:W-:Y:S01]  /*10b0*/  VIADD R3, R3, UR13 ;  /* 0x0000000d03037c36 */ /* 0x000fe20008000000 */
[----:B------:R2:W-:Y:S01]  /*10c0*/  STG.E.64 desc[UR14][R6.64], RZ ;  /* 0x000000ff06007986 */ /* 0x0005e2000c101b0e */
[----:B------:R-:W-:-:S13]  /*10d0*/  ISETP.NE.AND P0, PT, R8, RZ, PT ;  /* 0x000000ff0800720c */ /* 0x000fda0003f05270 */
[----:B--2---:R-:W-:Y:S05]  /*10e0*/  @P0 BRA `(.L_x_4739) ;  /* 0xfffffffc00e80947 */ /* 0x004fea000383ffff */
.L_x_4734:
        /* <DEDUP_REMOVED lines=21> */
[----:B------:R-:W-:Y:S02]  /*1240*/  IMAD.U32 R4, RZ, RZ, UR4 ;  /* 0x00000004ff047e24 */ /* 0x000fe4000f8e00ff */
[----:B------:R-:W-:-:S05]  /*1250*/  IMAD.U32 R5, RZ, RZ, UR5 ;  /* 0x00000005ff057e24 */ /* 0x000fca000f8e00ff */
        /* <DEDUP_REMOVED lines=8> */
.L_x_4741:
[----:B0----5:R-:W-:-:S04]  /*12e0*/  VIADD R5, R14, UR4 ;  /* 0x000000040e057c36 */ /* 0x021fc80008000000 */
        /* <DEDUP_REMOVED lines=8> */
[----:B------:R-:W-:Y:S02]  /*1370*/  IMAD.U32 R7, RZ, RZ, UR7 ;  /* 0x00000007ff077e24 */ /* 0x000fe4000f8e00ff */
[----:B------:R-:W-:-:S05]  /*1380*/  IMAD.U32 R6, RZ, RZ, UR6 ;  /* 0x00000006ff067e24 */ /* 0x000fca000f8e00ff */
[----:B------:R-:W4:Y:S01]  /*1390*/  LDG.E.U16.CONSTANT R7, desc[UR14][R6.64+0x2] ;  /* 0x0000020e06077981 */ /* 0x000f22000c1e9500 */
[----:B--2---:R-:W-:-:S06]  /*13a0*/  IMAD.WIDE.U32 R4, R5, 0x2, R12 ;  /* 0x0000000205047825 */ /* 0x004fcc00078e000c */
        /* <DEDUP_REMOVED lines=30> */
.L_x_4740:
[----:B------:R-:W-:Y:S01]  /*1590*/  UISETP.GT.AND UP4, UPT, UR10, UR16, UPT ;  /* 0x000000100a00728c */ /* 0x000fe2000bf84270 */
[----:B------:R-:W-:Y:S01]  /*15a0*/  HFMA2 R2, -RZ, RZ, 0, 0 ;  /* 0x00000000ff027431 */ /* 0x000fe200000001ff */
[----:B------:R-:W-:Y:S01]  /*15b0*/  CS2R R10, SRZ ;  /* 0x00000000000a7805 */ /* 0x000fe2000001ff00 */
[----:B------:R-:W-:Y:S01]  /*15c0*/  IMAD.MOV.U32 R13, RZ, RZ, RZ ;  /* 0x000000ffff0d7224 */ /* 0x000fe200078e00ff */
[----:B------:R-:W-:Y:S01]  /*15d0*/  USHF.R.S32.HI UR11, URZ, 0x5, UR11 ;  /* 0x00000005ff0b7899 */ /* 0x000fe2000801140b */
[----:B------:R-:W-:-:S04]  /*15e0*/  UMOV UR4, URZ ;  /* 0x000000ff00047c82 */ /* 0x000fc80008000000 */
[----:B------:R-:W-:Y:S07]  /*15f0*/  BRA.U !UP4, `(.L_x_4742) ;  /* 0x000000010c207547 */ /* 0x000fee000b800000 */
        /* <DEDUP_REMOVED lines=8> */
.L_x_4742:
        /* <DEDUP_REMOVED lines=8> */
.L_x_4743:
[----:B------:R-:W-:Y:S05]  /*1700*/  BRA.U !UP1, `(.L_x_4744) ;  /* 0x00000001091c7547 */ /* 0x000fea000b800000 */
[----:B------:R-:W0:Y:S02]  /*1710*/  LDC R3, c[0x0][0x3d4] ;  /* 0x0000f500ff037b82 */ /* 0x000e240000000800 */
[----:B0-----:R-:W-:-:S05]  /*1720*/  VIMNMX R3, PT, PT, R3, UR10, PT ;  /* 0x0000000a03037c48 */ /* 0x001fca000bfe0100 */
[----:B------:R-:W-:-:S05]  /*1730*/  VIADD R3, R3, -UR22 ;  /* 0x8000001603037c36 */ /* 0x000fca0008000000 */
[----:B------:R-:W-:-:S04]  /*1740*/  SHF.R.S32.HI R4, RZ, 0x1f, R3 ;  /* 0x0000001fff047819 */ /* 0x000fc80000011403 */
[----:B------:R-:W-:-:S04]  /*1750*/  LEA.HI R4, R4, R3, RZ, 0x5 ;  /* 0x0000000304047211 */ /* 0x000fc800078f28ff */
[----:B------:R-:W-:-:S04]  /*1760*/  SHF.R.S32.HI R4, RZ, 0x5, R4 ;  /* 0x00000005ff047819 */ /* 0x000fc80000011404 */
[----:B------:R-:W-:-:S07]  /*1770*/  SHF.L.U32 R11, R4, 0x2, RZ ;  /* 0x00000002040b7819 */ /* 0x000fce00000006ff */
.L_x_4744:
        /* <DEDUP_REMOVED lines=8> */
.L_x_4745:
        /* <DEDUP_REMOVED lines=8> */
.L_x_4746:
[----:B------:R-:W-:Y:S01]  /*1880*/  ULEA UR4, UR11, UR4, 0x3 ;  /* 0x000000040b047291 */ /* 0x000fe2000f8e18ff */
[----:B------:R-:W0:Y:S01]  /*1890*/  S2UR UR6, SR_CgaCtaId ;  /* 0x00000000000679c3 */ /* 0x000e220000008800 */
[----:B------:R-:W-:Y:S01]  /*18a0*/  UISETP.LT.AND UP0, UPT, UR12, UR17, UPT ;  /* 0x000000110c00728c */ /* 0x000fe2000bf01270 */
[----:B------:R-:W-:-:S03]  /*18b0*/  PRMT R4, RZ, 0x5410, RZ ;  /* 0x00005410ff047816 */ /* 0x000fc600000000ff */
[----:B------:R-:W-:-:S04]  /*18c0*/  IADD3 R2, PT, PT, R11, UR4, R2 ;  /* 0x000000040b027c10 */ /* 0x000fc8000fffe002 */
[----:B------:R-:W-:Y:S01]  /*18d0*/  IADD3 R2, PT, PT, R13, R2, R10 ;  /* 0x000000020d027210 */ /* 0x000fe20007ffe00a */
[----:B------:R-:W1:Y:S04]  /*18e0*/  LDCU.64 UR4, c[0x0][0x388] ;  /* 0x00007100ff0477ac */ /* 0x000e680008000a00 */
[----:B------:R-:W-:Y:S01]  /*18f0*/  IMAD R3, R2, UR13, RZ ;  /* 0x0000000d02037c24 */ /* 0x000fe2000f8e02ff */
[----:B------:R-:W-:-:S04]  /*1900*/  SHF.R.S32.HI R2, RZ, 0x1f, R0 ;  /* 0x0000001fff027819 */ /* 0x000fc80000011400 */
[----:B------:R-:W-:-:S04]  /*1910*/  IADD3 R0, P0, PT, R0, R3, RZ ;  /* 0x0000000300007210 */ /* 0x000fc80007f1e0ff */
[----:B------:R-:W-:Y:S02]  /*1920*/  LEA.HI.X.SX32 R3, R3, R2, 0x1, P0 ;  /* 0x0000000203037211 */ /* 0x000fe400000f0eff */
[----:B------:R-:W-:Y:S02]  /*1930*/  PRMT R2, RZ, 0x5410, RZ ;  /* 0x00005410ff027816 */ /* 0x000fe400000000ff */
[----:B-1----:R-:W-:Y:S01]  /*1940*/  LEA R90, P0, R0, UR4, 0x2 ;  /* 0x00000004005a7c11 */ /* 0x002fe2000f8010ff */
[----:B------:R-:W-:-:S03]  /*1950*/  USEL UR4, UR12, UR17, UP0 ;  /* 0x000000110c047287 */ /* 0x000fc60008000000 */
[----:B------:R-:W-:Y:S01]  /*1960*/  LEA.HI.X R91, R0, UR5, R3, 0x2, P0 ;  /* 0x00000005005b7c11 */ /* 0x000fe200080f1403 */
[----:B------:R-:W-:Y:S01]  /*1970*/  UISETP.GT.AND UP0, UPT, UR4, UR10, UPT ;  /* 0x0000000a0400728c */ /* 0x000fe2000bf04270 */
[----:B------:R-:W-:Y:S01]  /*1980*/  PRMT R3, RZ, 0x5410, RZ ;  /* 0x00005410ff037816 */ /* 0x000fe200000000ff */
[----:B------:R-:W-:Y:S01]  /*1990*/  UMOV UR5, 0x400 ;  /* 0x0000040000057882 */ /* 0x000fe20000000000 */
[----:B------:R-:W-:Y:S01]  /*19a0*/  PRMT R0, RZ, 0x5410, RZ ;  /* 0x00005410ff007816 */ /* 0x000fe200000000ff */
[----:B0-----:R-:W-:-:S07]  /*19b0*/  ULEA UR5, UR6, UR5, 0x18 ;  /* 0x0000000506057291 */ /* 0x001fce000f8ec0ff */
[----:B------:R-:W-:Y:S01]  /*19c0*/  UMOV UR4, UR5 ;  /* 0x0000000500047c82 */ /* 0x000fe20008000000 */
[----:B------:R-:W-:Y:S05]  /*19d0*/  BRA.U !UP0, `(.L_x_4747) ;  /* 0x0000001d085c7547 */ /* 0x000fea000b800000 */
[----:B------:R-:W-:Y:S01]  /*19e0*/  MOV R25, UR13 ;  /* 0x0000000d00197c02 */ /* 0x000fe20008000f00 */
[----:B------:R-:W-:Y:S01]  /*19f0*/  IMAD.U32 R37, RZ, RZ, UR13 ;  /* 0x0000000dff257e24 */ /* 0x000fe2000f8e00ff */
[----:B------:R-:W2:Y:S03]  /*1a00*/  LDG.E.128.CONSTANT R32, desc[UR14][R90.64] ;  /* 0x0000000e5a207981 */ /* 0x000ea6000c1e9d00 */
[----:B------:R-:W-:-:S04]  /*1a10*/  IMAD.WIDE R24, R25, 0x4, R90 ;  /* 0x0000000419187825 */ /* 0x000fc800078e025a */
[----:B------:R-:W-:Y:S02]  /*1a20*/  IMAD.WIDE R36, R37, 0x4, R24 ;  /* 0x0000000425247825 */ /* 0x000fe400078e0218 */
[----:B------:R-:W3:Y:S04]  /*1a30*/  LDG.E.128.CONSTANT R24, desc[UR14][R24.64] ;  /* 0x0000000e18187981 */ /* 0x000ee8000c1e9d00 */
[----:B------:R0:W4:Y:S01]  /*1a40*/  LDG.E.128.CONSTANT R28, desc[UR14][R36.64] ;  /* 0x0000000e241c7981 */ /* 0x000122000c1e9d00 */
[----:B------:R-:W-:Y:S02]  /*1a50*/  IMAD.U32 R21, RZ, RZ, UR13 ;  /* 0x0000000dff157e24 */ /* 0x000fe4000f8e00ff */
[----:B------:R-:W-:Y:S02]  /*1a60*/  IMAD.U32 R17, RZ, RZ, UR13 ;  /* 0x0000000dff117e24 */ /* 0x000fe4000f8e00ff */
[----:B------:R-:W-:Y:S01]  /*1a70*/  IMAD.WIDE R20, R21, 0x4, R36 ;  /* 0x0000000415147825 */ /* 0x000fe200078e0224 */
[----:B------:R-:W-:-:S03]  /*1a80*/  MOV R11, UR13 ;  /* 0x0000000d000b7c02 */ /* 0x000fc60008000f00 */
[----:B------:R-:W-:Y:S02]  /*1a90*/  IMAD.WIDE R16, R17, 0x4, R20 ;  /* 0x0000000411107825 */ /* 0x000fe400078e0214 */
[----:B------:R-:W5:Y:S02]  /*1aa0*/  LDG.E.128.CONSTANT R20, desc[UR14][R20.64] ;  /* 0x0000000e14147981 */ /* 0x000f64000c1e9d00 */
[----:B------:R-:W-:Y:S02]  /*1ab0*/  IMAD.WIDE R10, R11, 0x4, R16 ;  /* 0x000000040b0a7825 */ /* 0x000fe400078e0210 */
[----:B-----5:R-:W5:Y:S04]  /*1ac0*/  LDG.E.128.CONSTANT R16, desc[UR14][R16.64] ;  /* 0x0000000e10107981 */ /* 0x020f68000c1e9d00 */
[----:B------:R1:W5:Y:S01]  /*1ad0*/  LDG.E.128.CONSTANT R12, desc[UR14][R10.64] ;  /* 0x0000000e0a0c7981 */ /* 0x000362000c1e9d00 */
[----:B------:R-:W-:-:S04]  /*1ae0*/  PRMT R0, R85, 0x9910, RZ ;  /* 0x0000991055007816 */ /* 0x000fc800000000ff */
[----:B------:R-:W-:Y:S01]  /*1af0*/  ISETP.NE.AND P0, PT, R0, RZ, PT ;  /* 0x000000ff0000720c */ /* 0x000fe20003f05270 */
[----:B------:R-:W-:Y:S01]  /*1b00*/  UISETP.NE.AND UP0, UPT, UR19, URZ, UPT ;  /* 0x000000ff1300728c */ /* 0x000fe2000bf05270 */
[----:B------:R-:W-:Y:S02]  /*1b10*/  PRMT R4, RZ, 0x7610, R4 ;  /* 0x00007610ff047816 */ /* 0x000fe40000000004 */
[----:B------:R-:W-:Y:S02]  /*1b20*/  ISETP.EQ.OR P0, PT, R9, 0x1, !P0 ;  /* 0x000000010900780c */ /* 0x000fe40004702670 */
[----:B--2---:R-:W-:Y:S02]  /*1b30*/  LOP3.LUT R50, R33, 0x3f003f, RZ, 0xc0, !PT ;  /* 0x003f003f21327812 */ /* 0x004fe400078ec0ff */
[--C-:B0-----:R-:W-:Y:S02]  /*1b40*/  SHF.R.U32.HI R36, RZ, 0x6, R33.reuse ;  /* 0x00000006ff247819 */ /* 0x101fe40000011621 */
        /* <DEDUP_REMOVED lines=26> */
[----:B------:R-:W-:Y:S02]  /*1cf0*/  LOP3.LUT R49, R52, 0xf000f, RZ, 0xc0, !PT ;  /* 0x000f000f34317812 */ /* 0x000fe400078ec0ff */
[----:B------:R-:W-:Y:S02]  /*1d00*/  LOP3.LUT R40, R30, 0x3f003f, RZ, 0xc0, !PT ;  /* 0x003f003f1e287812 */ /* 0x000fe400078ec0ff */
[--C-:B------:R-:W-:Y:S02]  /*1d10*/  SHF.R.U32.HI R42, RZ, 0x6, R30.reuse ;  /* 0x00000006ff2a7819 */ /* 0x100fe4000001161e */
[----:B------:R-:W-:Y:S02]  /*1d20*/  SHF.R.U32.HI R56, RZ, 0xa, R30 ;  /* 0x0000000aff387819 */ /* 0x000fe4000001161e */
        /* <DEDUP_REMOVED lines=81> */
[----:B------:R-:W-:Y:S01]  /*2240*/  HADD2 R57, R58, -1056, -1056 ;  /* 0xe420e4203a397430 */ /* 0x000fe20000000000 */
[----:B------:R-:W-:Y:S01]  /*2250*/  PRMT R2, RZ, 0x5410, RZ ;  /* 0x00005410ff027816 */ /* 0x000fe200000000ff */
[----:B------:R-:W-:Y:S01]  /*2260*/  HADD2 R43, R54, -1056, -1056 ;  /* 0xe420e420362b7430 */ /* 0x000fe20000000000 */
[----:B------:R-:W-:Y:S01]  /*2270*/  PRMT R0, RZ, 0x5410, RZ ;  /* 0x00005410ff007816 */ /* 0x000fe200000000ff */
        /* <DEDUP_REMOVED lines=17> */
[----:B-1----:R-:W-:Y:S06]  /*2390*/  BRA.U !UP0, `(.L_x_4748) ;  /* 0x0000000108b07547 */ /* 0x002fec000b800000 */
        /* <DEDUP_REMOVED lines=44> */
.L_x_4748:
        /* <DEDUP_REMOVED lines=45> */
.L_x_4749:
[----:B------:R-:W-:Y:S01]  /*2930*/  LOP3.LUT R32, R20, 0x3f003f, RZ, 0xc0, !PT ;  /* 0x003f003f14207812 */ /* 0x000fe200078ec0ff */
[----:B------:R-:W-:Y:S01]  /*2940*/  IMAD.U32 R91, RZ, RZ, UR13 ;  /* 0x0000000dff5b7e24 */ /* 0x000fe2000f8e00ff */
[----:B------:R-:W-:Y:S01]  /*2950*/  SHF.R.U32.HI R33, RZ, 0x6, R20 ;  /* 0x00000006ff217819 */ /* 0x000fe20000011614 */
[----:B------:R-:W-:Y:S01]  /*2960*/  UIADD3 UR4, UPT, UPT, UR5, 0x40, URZ ;  /* 0x0000004005047890 */ /* 0x000fe2000fffe0ff */
[----:B------:R-:W-:Y:S02]  /*2970*/  SHF.R.U32.HI R36, RZ, 0xc, R21 ;  /* 0x0000000cff247819 */ /* 0x000fe40000011615 */
[----:B------:R-:W-:Y:S02]  /*2980*/  LOP3.LUT R39, R22, 0x3f003f, RZ, 0xc0, !PT ;  /* 0x003f003f16277812 */ /* 0x000fe400078ec0ff */
[----:B------:R-:W-:Y:S02]  /*2990*/  SHF.R.U32.HI R40, RZ, 0x6, R22 ;  /* 0x00000006ff287819 */ /* 0x000fe40000011616 */
[----:B------:R-:W-:-:S02]  /*29a0*/  SHF.R.U32.HI R20, RZ, 0xc, R20 ;  /* 0x0000000cff147819 */ /* 0x000fc40000011614 */
[----:B------:R-:W-:Y:S02]  /*29b0*/  LOP3.LUT R34, R21, 0x3f003f, RZ, 0xc0, !PT ;  /* 0x003f003f15227812 */ /* 0x000fe400078ec0ff */
[----:B------:R-:W-:Y:S02]  /*29c0*/  SHF.R.U32.HI R35, RZ, 0x6, R21 ;  /* 0x00000006ff237819 */ /* 0x000fe40000011615 */
[----:B------:R-:W-:Y:S02]  /*29d0*/  SHF.R.U32.HI R22, RZ, 0xc, R22 ;  /* 0x0000000cff167819 */ /* 0x000fe40000011616 */
[----:B------:R-:W-:Y:S02]  /*29e0*/  LOP3.LUT R44, R23, 0x3f003f, RZ, 0xc0, !PT ;  /* 0x003f003f172c7812 */ /* 0x000fe400078ec0ff */
[--C-:B------:R-:W-:Y:S02]  /*29f0*/  SHF.R.U32.HI R45, RZ, 0x6, R23.reuse ;  /* 0x00000006ff2d7819 */ /* 0x100fe40000011617 */
[----:B------:R-:W-:-:S02]  /*2a00*/  SHF.R.U32.HI R42, RZ, 0xc, R23 ;  /* 0x0000000cff2a7819 */ /* 0x000fc40000011617 */
[--C-:B-----5:R-:W-:Y:S02]  /*2a10*/  SHF.R.U32.HI R21, RZ, 0x8, R12.reuse ;  /* 0x00000008ff157819 */ /* 0x120fe4000001160c */
        /* <DEDUP_REMOVED lines=58> */
[----:B------:R-:W-:Y:S02]  /*2dc0*/  LOP3.LUT R17, R17, 0x300030, R38, 0xf8, !PT ;  /* 0x0030003011117812 */ /* 0x000fe400078ef826 */
        /* <DEDUP_REMOVED lines=105> */
.L_x_4750:
[----:B------:R-:W-:Y:S01]  /*3460*/  UMOV UR10, UR8 ;  /* 0x00000008000a7c82 */ /* 0x000fe20008000000 */
        /* <DEDUP_REMOVED lines=46> */
.L_x_4747:
        /* <DEDUP_REMOVED lines=8> */
[----:B------:R-:W-:-:S03]  /*37d0*/  USEL UR5, UR9, UR18, UP0 ;  /* 0x0000001209057287 */ /* 0x000fc60008000000 */
[----:B------:R-:W-:-:S13]  /*37e0*/  ISETP.EQ.OR P0, PT, R9, 0x1, !P0 ;  /* 0x000000010900780c */ /* 0x000fda0004702670 */
.L_x_4754:
[----:B0-----:R-:W-:Y:S01]  /*37f0*/  IMAD.U32 R11, RZ, RZ, UR13 ;  /* 0x0000000dff0b7e24 */ /* 0x001fe2000f8e00ff */
[----:B------:R-:W2:Y:S01]  /*3800*/  LDG.E.128.CONSTANT R20, desc[UR14][R90.64] ;  /* 0x0000000e5a147981 */ /* 0x000ea2000c1e9d00 */
[----:B------:R-:W-:Y:S02]  /*3810*/  IMAD.U32 R87, RZ, RZ, UR13 ;  /* 0x0000000dff577e24 */ /* 0x000fe4000f8e00ff */
[----:B------:R-:W-:-:S05]  /*3820*/  IMAD.WIDE R10, R11, 0x4, R90 ;  /* 0x000000040b0a7825 */ /* 0x000fca00078e025a */
[----:B-----5:R-:W3:Y:S01]  /*3830*/  LDG.E.128.CONSTANT R16, desc[UR14][R10.64] ;  /* 0x0000000e0a107981 */ /* 0x020ee2000c1e9d00 */
[----:B------:R-:W-:-:S05]  /*3840*/  IMAD.WIDE R86, R87, 0x4, R10 ;  /* 0x0000000457567825 */ /* 0x000fca00078e020a */
[----:B------:R-:W4:Y:S01]  /*3850*/  LDG.E.128.CONSTANT R12, desc[UR14][R86.64] ;  /* 0x0000000e560c7981 */ /* 0x000f22000c1e9d00 */
[----:B------:R-:W-:Y:S01]  /*3860*/  MOV R32, 0x3000 ;  /* 0x0000300000207802 */ /* 0x000fe20000000f00 */
[----:B------:R-:W-:Y:S01]  /*3870*/  IMAD.MOV.U32 R40, RZ, RZ, 0x2400 ;  /* 0x00002400ff287424 */ /* 0x000fe200078e00ff */
[----:B------:R-:W-:Y:S01]  /*3880*/  UISETP.NE.AND UP0, UPT, UR19, URZ, UPT ;  /* 0x000000ff1300728c */ /* 0x000fe2000bf05270 */
[----:B--2---:R-:W-:Y:S02]  /*3890*/  SHF.R.U32.HI R28, RZ, 0xf, R20 ;  /* 0x0000000fff1c7819 */ /* 0x004fe40000011614 */
        /* <DEDUP_REMOVED lines=9> */
[C---:B---3--:R-:W-:Y:S02]  /*3930*/  LOP3.LUT R22, R17.reuse, 0x70007, RZ, 0xc0, !PT ;  /* 0x0007000711167812 */ /* 0x048fe400078ec0ff */
[----:B------:R-:W-:Y:S02]  /*3940*/  LOP3.LUT R11, R17, 0x380038, RZ, 0xc0, !PT ;  /* 0x00380038110b7812 */ /* 0x000fe400078ec0ff */
[--C-:B------:R-:W-:Y:S02]  /*3950*/  SHF.R.U32.HI R23, RZ, 0x6, R17.reuse ;  /* 0x00000006ff177819 */ /* 0x100fe40000011611 */
[----:B------:R-:W-:Y:S02]  /*3960*/  SHF.R.U32.HI R31, RZ, 0xe, R16 ;  /* 0x0000000eff1f7819 */ /* 0x000fe40000011610 */
[----:B------:R-:W-:Y:S02]  /*3970*/  SHF.R.U32.HI R17, RZ, 0xe, R17 ;  /* 0x0000000eff117819 */ /* 0x000fe40000011611 */
[----:B------:R-:W-:-:S02]  /*3980*/  LOP3.LUT R28, R28, 0x10001, RZ, 0xc0, !PT ;  /* 0x000100011c1c7812 */ /* 0x000fc400078ec0ff */
        /* <DEDUP_REMOVED lines=21> */
[C---:B----4-:R-:W-:Y:S02]  /*3ae0*/  LOP3.LUT R41, R12.reuse, 0x70007, RZ, 0xc0, !PT ;  /* 0x000700070c297812 */ /* 0x050fe400078ec0ff */
        /* <DEDUP_REMOVED lines=12> */
[C---:B------:R-:W-:Y:S02]  /*3bb0*/  LOP3.LUT R52, R15.reuse, 0x70007, RZ, 0xc0, !PT ;  /* 0x000700070f347812 */ /* 0x040fe400078ec0ff */
[----:B------:R-:W-:-:S02]  /*3bc0*/  LOP3.LUT R14, R15, 0x380038, RZ, 0xc0, !PT ;  /* 0x003800380f0e7812 */ /* 0x000fc400078ec0ff */
[--C-:B------:R-:W-:Y:S02]  /*3bd0*/  SHF.R.U32.HI R51, RZ, 0x6, R15.reuse ;  /* 0x00000006ff337819 */ /* 0x100fe4000001160f */
[----:B------:R-:W-:Y:S02]  /*3be0*/  LOP3.LUT R18, R39, 0x20002, R18, 0xf8, !PT ;  /* 0x0002000227127812 */ /* 0x000fe400078ef812 */
[----:B------:R-:W-:Y:S02]  /*3bf0*/  SHF.R.U32.HI R15, RZ, 0xd, R15 ;  /* 0x0000000dff0f7819 */ /* 0x000fe4000001160f */
[----:B------:R-:W-:Y:S02]  /*3c00*/  LOP3.LUT R37, R36, 0x20002, R37, 0xf8, !PT ;  /* 0x0002000224257812 */ /* 0x000fe400078ef825 */
[----:B------:R-:W-:Y:S02]  /*3c10*/  LOP3.LUT R42, R19, 0x40004, R42, 0xf8, !PT ;  /* 0x00040004132a7812 */ /* 0x000fe400078ef82a */
[----:B------:R-:W-:-:S02]  /*3c20*/  LOP3.LUT R31, R28, 0x40004, R31, 0xf8, !PT ;  /* 0x000400041c1f7812 */ /* 0x000fc400078ef81f */
[----:B------:R-:W-:Y:S02]  /*3c30*/  LOP3.LUT R19, R34, 0x64006400, RZ, 0xfc, !PT ;  /* 0x6400640022137812 */ /* 0x000fe400078efcff */
[----:B------:R-:W-:Y:S02]  /*3c40*/  LOP3.LUT R36, R55, 0x380038, RZ, 0xc0, !PT ;  /* 0x0038003837247812 */ /* 0x000fe400078ec0ff */
[----:B------:R-:W-:Y:S01]  /*3c50*/  LOP3.LUT R28, R18, 0x40004, R15, 0xf8, !PT ;  /* 0x00040004121c7812 */ /* 0x000fe200078ef80f */
[----:B------:R-:W-:Y:S01]  /*3c60*/  HFMA2 R78, R19, R32.H0_H0, -132, -132 ;  /* 0xd820d820134e7431 */ /* 0x000fe20000040020 */
[----:B------:R-:W-:Y:S02]  /*3c70*/  LOP3.LUT R18, R45, 0x380038, RZ, 0xc0, !PT ;  /* 0x003800382d127812 */ /* 0x000fe400078ec0ff */
[----:B------:R-:W-:Y:S02]  /*3c80*/  LOP3.LUT R57, R38, 0x64006400, RZ, 0xfc, !PT ;  /* 0x6400640026397812 */ /* 0x000fe400078efcff */
[----:B------:R-:W-:-:S02]  /*3c90*/  LOP3.LUT R15, R43, 0x380038, RZ, 0xc0, !PT ;  /* 0x003800382b0f7812 */ /* 0x000fc400078ec0ff */
[----:B------:R-:W-:Y:S01]  /*3ca0*/  LOP3.LUT R59, R36, 0x64006400, RZ, 0xfc, !PT ;  /* 0x64006400243b7812 */ /* 0x000fe200078efcff */
[-C--:B------:R-:W-:Y:S01]  /*3cb0*/  HFMA2 R76, R57, R32.reuse.H0_H0, -132, -132 ;  /* 0xd820d820394c7431 */ /* 0x080fe20000040020 */
[----:B------:R-:W-:Y:S02]  /*3cc0*/  LOP3.LUT R30, R37, 0x40004, R30, 0xf8, !PT ;  /* 0x00040004251e7812 */ /* 0x000fe400078ef81e */
        /* <DEDUP_REMOVED lines=235> */
.L_x_4752:
[----:B------:R-:W-:Y:S02]  /*4b80*/  IMAD.MOV.U32 R88, RZ, RZ, R90 ;  /* 0x000000ffff587224 */ /* 0x000fe400078e005a */
[----:B------:R-:W-:Y:S01]  /*4b90*/  IMAD.MOV.U32 R89, RZ, RZ, R91 ;  /* 0x000000ffff597224 */ /* 0x000fe200078e005b */
        /* <DEDUP_REMOVED lines=79> */
.L_x_4753:
[----:B------:R-:W-:Y:S01]  /*5090*/  UIADD3 UR10, UPT, UPT, UR10, 0x20, URZ ;  /* 0x000000200a0a7890 */ /* 0x000fe2000fffe0ff */
[----:B------:R-:W-:Y:S01]  /*50a0*/  MOV R91, UR13 ;  /* 0x0000000d005b7c02 */ /* 0x000fe20008000f00 */
[----:B------:R-:W-:Y:S02]  /*50b0*/  UIADD3 UR4, UPT, UPT, UR4, 0x40, URZ ;  /* 0x0000004004047890 */ /* 0x000fe4000fffe0ff */
[----:B------:R-:W-:Y:S02]  /*50c0*/  UISETP.GE.AND UP0, UPT, UR10, UR5, UPT ;  /* 0x000000050a00728c */ /* 0x000fe4000bf06270 */
[----:B------:R-:W-:-:S07]  /*50d0*/  IMAD.WIDE R90, R91, 0x4, R86 ;  /* 0x000000045b5a7825 */ /* 0x000fce00078e0256 */
[----:B------:R-:W-:Y:S05]  /*50e0*/  BRA.U !UP0, `(.L_x_4754) ;  /* 0xffffffe508c07547 */ /* 0x000fea000b83ffff */
[----:B------:R-:W-:-:S04]  /*50f0*/  IMAD.U32 R91, RZ, RZ, UR13 ;  /* 0x0000000dff5b7e24 */ /* 0x000fc8000f8e00ff */
[----:B------:R-:W-:-:S07]  /*5100*/  IMAD.WIDE R90, R91, 0xc, R88 ;  /* 0x0000000c5b5a7825 */ /* 0x000fce00078e0258 */
.L_x_4751:
[----:B------:R-:W0:Y:S01]  /*5110*/  LDCU UR5, c[0x0][0x3dc] ;  /* 0x00007b80ff0577ac */ /* 0x000e220008000800 */
[----:B------:R-:W1:Y:S01]  /*5120*/  S2R R10, SR_CTAID.Y ;  /* 0x00000000000a7919 */ /* 0x000e620000002600 */
[----:B------:R-:W1:Y:S01]  /*5130*/  LDC R9, c[0x0][0x3a8] ;  /* 0x0000ea00ff097b82 */ /* 0x000e620000000800 */
[----:B0-----:R-:W-:-:S04]  /*5140*/  UISETP.LT.AND UP0, UPT, UR9, UR5, UPT ;  /* 0x000000050900728c */ /* 0x001fc8000bf01270 */
[----:B------:R-:W-:-:S04]  /*5150*/  USEL UR9, UR9, UR5, UP0 ;  /* 0x0000000509097287 */ /* 0x000fc80008000000 */
[----:B------:R-:W-:Y:S01]  /*5160*/  UISETP.GT.AND UP0, UPT, UR9, UR10, UPT ;  /* 0x0000000a0900728c */ /* 0x000fe2000bf04270 */
[----:B-1----:R-:W-:-:S08]  /*5170*/  IMAD R9, R10, -0x2, R9 ;  /* 0xfffffffe0a097824 */ /* 0x002fd000078e0209 */
[----:B------:R-:W-:Y:S05]  /*5180*/  BRA.U !UP0, `(.L_x_4755) ;  /* 0x0000000d08407547 */ /* 0x000fea000b800000 */
[----:B------:R-:W-:Y:S01]  /*5190*/  PRMT R11, R85, 0x9910, RZ ;  /* 0x00009910550b7816 */ /* 0x000fe200000000ff */
[----:B------:R-:W0:Y:S03]  /*51a0*/  LDCU UR13, c[0x0][0x3ac] ;  /* 0x00007580ff0d77ac */ /* 0x000e260008000800 */
[----:B------:R-:W-:Y:S01]  /*51b0*/  ISETP.NE.AND P0, PT, R11, RZ, PT ;  /* 0x000000ff0b00720c */ /* 0x000fe20003f05270 */
[----:B------:R-:W-:-:S03]  /*51c0*/  UIADD3 UR4, UPT, UPT, UR4, 0x40, URZ ;  /* 0x0000004004047890 */ /* 0x000fc6000fffe0ff */
[----:B------:R-:W-:-:S13]  /*51d0*/  ISETP.EQ.OR P0, PT, R9, 0x1, !P0 ;  /* 0x000000010900780c */ /* 0x000fda0004702670 */
.L_x_4758:
[----:B------:R-:W2:Y:S01]  /*51e0*/  LDG.E.128.CONSTANT R12, desc[UR14][R90.64] ;  /* 0x0000000e5a0c7981 */ /* 0x000ea2000c1e9d00 */
[----:B------:R-:W-:Y:S01]  /*51f0*/  MOV R11, 0x2400 ;  /* 0x00002400000b7802 */ /* 0x000fe20000000f00 */
[----:B------:R-:W-:Y:S01]  /*5200*/  IMAD.MOV.U32 R33, RZ, RZ, 0x3400 ;  /* 0x00003400ff217424 */ /* 0x000fe200078e00ff */
[----:B------:R-:W-:Y:S01]  /*5210*/  UISETP.NE.AND UP0, UPT, UR19, URZ, UPT ;  /* 0x000000ff1300728c */ /* 0x000fe2000bf05270 */
[----:B------:R-:W-:Y:S01]  /*5220*/  IMAD.MOV.U32 R34, RZ, RZ, 0x2c00 ;  /* 0x00002c00ff227424 */ /* 0x000fe200078e00ff */
[----:B------:R-:W-:Y:S02]  /*5230*/  PRMT R5, R5, 0x5410, R11 ;  /* 0x0000541005057816 */ /* 0x000fe4000000000b */
[C---:B--2--5:R-:W-:Y:S02]  /*5240*/  LOP3.LUT R19, R14.reuse, 0x30003, RZ, 0xc0, !PT ;  /* 0x000300030e137812 */ /* 0x064fe400078ec0ff */
        /* <DEDUP_REMOVED lines=8> */
[C---:B------:R-:W-:Y:S02]  /*52d0*/  LOP3.LUT R18, R12.reuse, 0x30003, RZ, 0xc0, !PT ;  /* 0x000300030c127812 */ /* 0x040fe400078ec0ff */
[C---:B------:R-:W-:Y:S02]  /*52e0*/  LOP3.LUT R11, R12.reuse, 0xc000c, RZ, 0xc0, !PT ;  /* 0x000c000c0c0b7812 */ /* 0x040fe400078ec0ff */
[C---:B------:R-:W-:Y:S02]  /*52f0*/  LOP3.LUT R27, R12.reuse, 0x300030, RZ, 0xc0, !PT ;  /* 0x003000300c1b7812 */ /* 0x040fe400078ec0ff */
[----:B------:R-:W-:Y:S02]  /*5300*/  LOP3.LUT R35, R12, 0xc000c0, RZ, 0xc0, !PT ;  /* 0x00c000c00c237812 */ /* 0x000fe400078ec0ff */
[----:B------:R-:W-:Y:S02]  /*5310*/  LOP3.LUT R20, R13, 0xc000c, RZ, 0xc0, !PT ;  /* 0x000c000c0d147812 */ /* 0x000fe400078ec0ff */
[----:B------:R-:W-:-:S02]  /*5320*/  SHF.R.U32.HI R15, RZ, 0x8, R15 ;  /* 0x00000008ff0f7819 */ /* 0x000fc4000001160f */
[----:B------:R-:W-:Y:S02]  /*5330*/  SHF.R.U32.HI R12, RZ, 0x8, R12 ;  /* 0x00000008ff0c7819 */ /* 0x000fe4000001160c */
        /* <DEDUP_REMOVED lines=129> */
.L_x_4756:
[----:B------:R-:W-:Y:S05]  /*5b50*/  @P0 BRA `(.L_x_4757) ;  /* 0x0000000000b40947 */ /* 0x000fea0003800000 */
[----:B------:R-:W1:Y:S01]  /*5b60*/  LDS.128 R12, [UR4] ;  /* 0x00000004ff0c7984 */ /* 0x000e620008000c00 */
[----:B------:R-:W-:Y:S01]  /*5b70*/  IMAD.MOV.U32 R52, RZ, RZ, R11 ;  /* 0x000000ffff347224 */ /* 0x000fe200078e000b */
[----:B------:R-:W-:Y:S02]  /*5b80*/  PRMT R8, R8, 0x5410, R7 ;  /* 0x0000541008087816 */ /* 0x000fe40000000007 */
        /* <DEDUP_REMOVED lines=42> */
.L_x_4757:
[----:B------:R-:W-:Y:S01]  /*5e30*/  UIADD3 UR10, UPT, UPT, UR10, 0x10, URZ ;  /* 0x000000100a0a7890 */ /* 0x000fe2000fffe0ff */
[----:B0-----:R-:W-:Y:S01]  /*5e40*/  IMAD.U32 R11, RZ, RZ, UR13 ;  /* 0x0000000dff0b7e24 */ /* 0x001fe2000f8e00ff */
[----:B------:R-:W-:Y:S02]  /*5e50*/  UIADD3 UR4, UPT, UPT, UR4, 0x20, URZ ;  /* 0x0000002004047890 */ /* 0x000fe4000fffe0ff */
[----:B------:R-:W-:Y:S01]  /*5e60*/  UISETP.GE.AND UP0, UPT, UR10, UR9, UPT ;  /* 0x000000090a00728c */ /* 0x000fe2000bf06270 */
[----:B------:R-:W-:-:S08]  /*5e70*/  IMAD.WIDE R90, R11, 0x4, R90 ;  /* 0x000000040b5a7825 */ /* 0x000fd000078e025a */
[----:B------:R-:W-:Y:S05]  /*5e80*/  BRA.U !UP0, `(.L_x_4758) ;  /* 0xfffffff108d47547 */ /* 0x000fea000b83ffff */
.L_x_4755:
[----:B------:R-:W0:Y:S01]  /*5e90*/  S2R R5, SR_CTAID.X ;  /* 0x0000000000057919 */ /* 0x000e220000002500 */
[----:B------:R-:W1:Y:S01]  /*5ea0*/  LDC.64 R6, c[0x0][0x3a0] ;  /* 0x0000e800ff067b82 */ /* 0x000e620000000a00 */
[----:B------:R-:W-:Y:S02]  /*5eb0*/  IMAD R10, R10, UR13, RZ ;  /* 0x0000000d0a0a7c24 */ /* 0x000fe4000f8e02ff */
[----:B------:R-:W-:Y:S01]  /*5ec0*/  HMUL2 R11, R4, UR19.H0_H0 ;  /* 0x20000013040b7c32 */ /* 0x000fe20008000000 */
[----:B------:R-:W0:Y:S02]  /*5ed0*/  S2R R8, SR_TID.X ;  /* 0x0000000000087919 */ /* 0x000e240000002100 */
[----:B0-----:R-:W-:-:S05]  /*5ee0*/  IMAD R5, R5, 0x20, R8 ;  /* 0x0000002005057824 */ /* 0x001fca00078e0208 */
[----:B------:R-:W-:-:S05]  /*5ef0*/  LEA R5, R5, R10, 0x1 ;  /* 0x0000000a05057211 */ /* 0x000fca00078e08ff */
[----:B------:R-:W-:-:S04]  /*5f00*/  IMAD.SHL.U32 R5, R5, 0x2, RZ ;  /* 0x0000000205057824 */ /* 0x000fc800078e00ff */
[----:B-1----:R-:W-:-:S05]  /*5f10*/  IMAD.WIDE R6, R5, 0x2, R6 ;  /* 0x0000000205067825 */ /* 0x002fca00078e0206 */
[----:B------:R0:W-:Y:S01]  /*5f20*/  ATOM.E.ADD.F16x2.RN.STRONG.GPU P1, RZ, desc[UR14][R6.64], R11 ;  /* 0x8000000b06ff79a2 */ /* 0x0001e2000c12e10e */
[----:B------:R-:W-:Y:S01]  /*5f30*/  BSSY.RECONVERGENT B0, `(.L_x_4759) ;  /* 0x0000010000007945 */ /* 0x000fe20003800200 */
[----:B------:R-:W-:Y:S01]  /*5f40*/  ISETP.NE.AND P0, PT, R9, 0x1, PT ;  /* 0x000000010900780c */ /* 0x000fe20003f05270 */
[----:B------:R-:W-:Y:S02]  /*5f50*/  HMUL2 R9, R3, UR19.H0_H0 ;  /* 0x2000001303097c32 */ /* 0x000fe40008000000 */
[----:B0-----:R-:W-:Y:S10]  /*5f60*/  @P1 BRA `(.L_x_4760) ;  /* 0x0000000000301947 */ /* 0x001ff40003800000 */
[----:B------:R-:W0:Y:S02]  /*5f70*/  QSPC.E.S P1, RZ, [R6] ;  /* 0x0000000006ff73aa */ /* 0x000e240000020500 */
[----:B0-----:R-:W-:Y:S05]  /*5f80*/  @!P1 BRA `(.L_x_4761) ;  /* 0x00000000001c9947 */ /* 0x001fea0003800000 */
[----:B------:R-:W-:-:S05]  /*5f90*/  IMAD.MOV.U32 R4, RZ, RZ, R6 ;  /* 0x000000ffff047224 */ /* 0x000fca00078e0006 */
[----:B------:R-:W-:-:S07]  /*5fa0*/  MOV R3, R4 ;  /* 0x0000000400037202 */ /* 0x000fce0000000f00 */
.L_x_4762:
[----:B------:R-:W0:Y:S02]  /*5fb0*/  LDS R4, [R3] ;  /* 0x0000000003047984 */ /* 0x000e240000000800 */
[----:B0-----:R-:W-:-:S05]  /*5fc0*/  HADD2 R5, R4, R11 ;  /* 0x0000000b04057230 */ /* 0x001fca0000000000 */
[----:B------:R-:W0:Y:S02]  /*5fd0*/  ATOMS.CAST.SPIN P1, [R3], R4, R5 ;  /* 0x000000040300758d */ /* 0x000e240001820005 */
[----:B0-----:R-:W-:Y:S05]  /*5fe0*/  @!P1 BRA `(.L_x_4762) ;  /* 0xfffffffc00f09947 */ /* 0x001fea000383ffff */
[----:B------:R-:W-:Y:S05]  /*5ff0*/  BRA `(.L_x_4760) ;  /* 0x00000000000c7947 */ /* 0x000fea0003800000 */
.L_x_4761:
[----:B------:R-:W2:Y:S02]  /*6000*/  LD.E R3, desc[UR14][R6.64] ;  /* 0x0000000e06037980 */ /* 0x000ea4000c101900 */
[----:B--2---:R-:W-:-:S05]  /*6010*/  IMAD.IADD R3, R11, 0x1, R3 ;  /* 0x000000010b037824 */ /* 0x004fca00078e0203 */
[----:B------:R0:W-:Y:S02]  /*6020*/  ST.E desc[UR14][R6.64], R3 ;  /* 0x0000000306007985 */ /* 0x0001e4000c10190e */
.L_x_4760:
[----:B------:R-:W-:Y:S05]  /*6030*/  BSYNC.RECONVERGENT B0 ;  /* 0x0000000000007941 */ /* 0x000fea0003800200 */
.L_x_4759:
[----:B------:R1:W-:Y:S01]  /*6040*/  ATOM.E.ADD.F16x2.RN.STRONG.GPU P1, RZ, desc[UR14][R6.64+0x4], R9 ;  /* 0x8000040906ff79a2 */ /* 0x0003e2000c12e10e */
[----:B------:R-:W-:Y:S04]  /*6050*/  BSSY.RECONVERGENT B0, `(.L_x_4763) ;  /* 0x000000e000007945 */ /* 0x000fe80003800200 */
[----:B-1----:R-:W-:Y:S05]  /*6060*/  @P1 BRA `(.L_x_4764) ;  /* 0x0000000000301947 */ /* 0x002fea0003800000 */
[----:B------:R-:W1:Y:S02]  /*6070*/  QSPC.E.S P1, RZ, [R6+0x4] ;  /* 0x0000040006ff73aa */ /* 0x000e640000020500 */
[----:B-1----:R-:W-:Y:S05]  /*6080*/  @!P1 BRA `(.L_x_4765) ;  /* 0x00000000001c9947 */ /* 0x002fea0003800000 */
[----:B------:R-:W-:-:S04]  /*6090*/  MOV R4, R6 ;  /* 0x0000000600047202 */ /* 0x000fc80000000f00 */
[----:B0-----:R-:W-:-:S07]  /*60a0*/  MOV R3, R4 ;  /* 0x0000000400037202 */ /* 0x001fce0000000f00 */
.L_x_4766:
[----:B------:R-:W0:Y:S02]  /*60b0*/  LDS R4, [R3+0x4] ;  /* 0x0000040003047984 */ /* 0x000e240000000800 */
[----:B0-----:R-:W-:-:S05]  /*60c0*/  HFMA2 R5, R4, 1, 1, R9 ;  /* 0x3c003c0004057831 */ /* 0x001fca0000000009 */
[----:B------:R-:W0:Y:S02]  /*60d0*/  ATOMS.CAST.SPIN P1, [R3+0x4], R4, R5 ;  /* 0x000004040300758d */ /* 0x000e240001820005 */
[----:B0-----:R-:W-:Y:S05]  /*60e0*/  @!P1 BRA `(.L_x_4766) ;  /* 0xfffffffc00f09947 */ /* 0x001fea000383ffff */
[----:B------:R-:W-:Y:S05]  /*60f0*/  BRA `(.L_x_4764) ;  /* 0x00000000000c7947 */ /* 0x000fea0003800000 */
.L_x_4765:
[----:B0-----:R-:W2:Y:S02]  /*6100*/  LD.E R3, desc[UR14][R6.64+0x4] ;  /* 0x0000040e06037980 */ /* 0x001ea4000c101900 */
[----:B--2---:R-:W-:-:S05]  /*6110*/  IMAD.IADD R3, R9, 0x1, R3 ;  /* 0x0000000109037824 */ /* 0x004fca00078e0203 */
[----:B------:R1:W-:Y:S02]  /*6120*/  ST.E desc[UR14][R6.64+0x4], R3 ;  /* 0x0000040306007985 */ /* 0x0003e4000c10190e */
.L_x_4764:
[----:B------:R-:W-:Y:S05]  /*6130*/  BSYNC.RECONVERGENT B0 ;  /* 0x0000000000007941 */ /* 0x000fea0003800200 */
.L_x_4763:
        /* <DEDUP_REMOVED lines=12> */
.L_x_4770:
[----:B------:R-:W0:Y:S02]  /*6200*/  LDS R2, [R0] ;  /* 0x0000000000027984 */ /* 0x000e240000000800 */
[----:B0-----:R-:W-:-:S05]  /*6210*/  HADD2 R3, R2, R5 ;  /* 0x0000000502037230 */ /* 0x001fca0000000000 */
[----:B------:R-:W0:Y:S02]  /*6220*/  ATOMS.CAST.SPIN P0, [R0], R2, R3 ;  /* 0x000000020000758d */ /* 0x000e240001800003 */
[----:B0-----:R-:W-:Y:S05]  /*6230*/  @!P0 BRA `(.L_x_4770) ;  /* 0xfffffffc00f08947 */ /* 0x001fea000383ffff */
[----:B------:R-:W-:Y:S05]  /*6240*/  BRA `(.L_x_4768) ;  /* 0x00000000000c7947 */ /* 0x000fea0003800000 */
.L_x_4769:
[----:B------:R-:W2:Y:S02]  /*6250*/  LD.E R0, desc[UR14][R6.64] ;  /* 0x0000000e06007980 */ /* 0x000ea4000c101900 */
[----:B--2---:R-:W-:-:S05]  /*6260*/  IADD3 R3, PT, PT, R5, R0, RZ ;  /* 0x0000000005037210 */ /* 0x004fca0007ffe0ff */
[----:B------:R0:W-:Y:S02]  /*6270*/  ST.E desc[UR14][R6.64], R3 ;  /* 0x0000000306007985 */ /* 0x0001e4000c10190e */
.L_x_4768:
[----:B------:R-:W-:Y:S05]  /*6280*/  BSYNC.RECONVERGENT B0 ;  /* 0x0000000000007941 */ /* 0x000fea0003800200 */
.L_x_4767:
[----:B------:R1:W-:Y:S02]  /*6290*/  ATOM.E.ADD.F16x2.RN.STRONG.GPU P0, RZ, desc[UR14][R6.64+0x4], R85 ;  /* 0x8000045506ff79a2 */ /* 0x0003e4000c10e10e */
[----:B-1----:R-:W-:Y:S05]  /*62a0*/  @P0 EXIT ;  /* 0x000000000000094d */ /* 0x002fea0003800000 */
[----:B------:R-:W1:Y:S02]  /*62b0*/  QSPC.E.S P0, RZ, [R6+0x4] ;  /* 0x0000040006ff73aa */ /* 0x000e640000000500 */
[----:B-1----:R-:W-:Y:S05]  /*62c0*/  @!P0 BRA `(.L_x_4771) ;  /* 0x00000000001c8947 */ /* 0x002fea0003800000 */
[----:B------:R-:W-:-:S05]  /*62d0*/  IMAD.MOV.U32 R2, RZ, RZ, R6 ;  /* 0x000000ffff027224 */ /* 0x000fca00078e0006 */
[----:B------:R-:W-:-:S07]  /*62e0*/  MOV R0, R2 ;  /* 0x0000000200007202 */ /* 0x000fce0000000f00 */
.L_x_4772:
[----:B------:R-:W0:Y:S02]  /*62f0*/  LDS R2, [R0+0x4] ;  /* 0x0000040000027984 */ /* 0x000e240000000800 */
[----:B0-----:R-:W-:-:S05]  /*6300*/  HFMA2 R3, R2, 1, 1, R85 ;  /* 0x3c003c0002037831 */ /* 0x001fca0000000055 */
[----:B------:R-:W0:Y:S02]  /*6310*/  ATOMS.CAST.SPIN P0, [R0+0x4], R2, R3 ;  /* 0x000004020000758d */ /* 0x000e240001800003 */
[----:B0-----:R-:W-:Y:S05]  /*6320*/  @!P0 BRA `(.L_x_4772) ;  /* 0xfffffffc00f08947 */ /* 0x001fea000383ffff */
[----:B------:R-:W-:Y:S05]  /*6330*/  EXIT ;  /* 0x000000000000794d */ /* 0x000fea0003800000 */
.L_x_4771:
[----:B------:R-:W0:Y:S02]  /*6340*/  LD.E R0, desc[UR14][R6.64+0x4] ;  /* 0x0000040e06007980 */ /* 0x000e24000c101900 */
[----:B0-----:R-:W-:-:S05]  /*6350*/  IMAD.IADD R3, R85, 0x1, R0 ;  /* 0x0000000155037824 */ /* 0x001fca00078e0200 */
[----:B------:R-:W-:Y:S01]  /*6360*/  ST.E desc[UR14][R6.64+0x4], R3 ;  /* 0x0000040306007985 */ /* 0x000fe2000c10190e */
[----:B------:R-:W-:Y:S05]  /*6370*/  EXIT ;  /* 0x000000000000794d */ /* 0x000fea0003800000 */
.L_x_4773:
        /* <DEDUP_REMOVED lines=16> */
.L_x_5350:


//--------------------- .text._Z23gemm_half_q_half_kernelILi2ELi128ELb1ELb1ELi32EEvPK6__halfPKjS4_S2_PS0_iiiiPKtS7_iiiiiibS2_i --------------------------
	.section	.text._Z23gemm_half_q_half_kernelILi2ELi128ELb1ELb1ELi32EEvPK6__halfPKjS4_S2_PS0_iiiiPKtS7_iiiiiibS2_i,"ax",@progbits
	.align	128
        .global         _Z23gemm_half_q_half_kernelILi2ELi128ELb1ELb1ELi32EEvPK6__halfPKjS4_S2_PS0_iiiiPKtS7_iiiiiibS2_i
        .type           _Z23gemm_half_q_half_kernelILi2ELi128ELb1ELb1ELi32EEvPK6__halfPKjS4_S2_PS0_iiiiPKtS7_iiiiiibS2_i,@function
        .size           _Z23gemm_half_q_half_kernelILi2ELi128ELb1ELb1ELi32EEvPK6__halfPKjS4_S2_PS0_iiiiPKtS7_iiiiiibS2_i,(.L_x_5351 - _Z23gemm_half_q_half_kernelILi2ELi128ELb1ELb1ELi32EEvPK6__halfPKjS4_S2_PS0_iiiiPKtS7_iiiiiibS2_i)
        .other          _Z23gemm_half_q_half_kernelILi2ELi128ELb1ELb1ELi32EEvPK6__halfPKjS4_S2_PS0_iiiiPKtS7_iiiiiibS2_i,@"STO_CUDA_ENTRY STV_DEFAULT"
_Z23gemm_half_q_half_kernelILi2ELi128ELb1ELb1ELi32EEvPK6__halfPKjS4_S2_PS0_iiiiPKtS7_iiiiiibS2_i:
.text._Z23gemm_half_q_half_kernelILi2ELi128ELb1ELb1ELi32EEvPK6__halfPKjS4_S2_PS0_iiiiPKtS7_iiiiiibS2_i:
[----:B------:R-:W-:Y:S08]  /*0000*/  LDC R1, c[0x0][0x37c] ;  /* 0x0000df00ff017b82 */ /* 0x000ff00000000800 */
[----:B------:R-:W0:Y:S08]  /*0010*/  S2UR UR10, SR_CTAID.Y ;  /* 0x00000000000a79c3 */ /* 0x000e300000002600 */
[----:B------:R-:W1:Y:S01]  /*0020*/  LDC R48, c[0x0][0x3a8] ;  /* 0x0000ea00ff307b82 */ /* 0x000e620000000800 */
[----:B0-----:R-:W-:-:S06]  /*0030*/  USHF.L.U32 UR7, UR10, 0x1, URZ ;  /* 0x000000010a077899 */ /* 0x001fcc00080006ff */
[----:B-1----:R-:W-:-:S04]  /*0040*/  IADD3 R48, PT, PT, R48, -UR7, RZ ;  /* 0x8000000730307c10 */ /* 0x002fc8000fffe0ff */
        /* <DEDUP_REMOVED lines=59> */
.L_x_4779:
        /* <DEDUP_REMOVED lines=32> */
.L_x_4778:
        /* <DEDUP_REMOVED lines=20> */
.L_x_4780:
[----:B------:R-:W-:-:S13]  /*0740*/  ISETP.EQ.AND P2, PT, R18, RZ, PT ;  /* 0x000000ff1200720c */ /* 0x000fda0003f42270 */
[----:B------:R-:W-:Y:S05]  /*0750*/  @!P0 BRA P2, `(.L_x_4775) ;  /* 0x0000000400788947 */ /* 0x000fea0001000000 */
.L_x_4777:
        /* <DEDUP_REMOVED lines=12> */
.L_x_4776:
        /* <DEDUP_REMOVED lines=16> */
.L_x_4783:
        /* <DEDUP_REMOVED lines=32> */
.L_x_4782:
        /* <DEDUP_REMOVED lines=21> */
.L_x_4784:
[----:B------:R-:W-:-:S13]  /*0c70*/  ISETP.NE.OR P0, PT, R17, RZ, P0 ;  /* 0x000000ff1100720c */ /* 0x000fda0000705670 */
[----:B------:R-:W-:Y:S05]  /*0c80*/  @!P0 BRA `(.L_x_4775) ;  /* 0x00000000002c8947 */ /* 0x000fea0003800000 */
.L_x_4781:
        /* <DEDUP_REMOVED lines=11> */
.L_x_4775:
[----:B------:R-:W-:Y:S05]  /*0d40*/  BSYNC.RECONVERGENT B0 ;  /* 0x0000000000007941 */ /* 0x000fea0003800200 */
.L_x_4774:
[----:B------:R-:W1:Y:S02]  /*0d50*/  LDC R29, c[0x0][0x3ac] ;  /* 0x0000eb00ff1d7b82 */ /* 0x000e640000000800 */
[----:B-1----:R-:W-:-:S13]  /*0d60*/  ISETP.GE.AND P0, PT, R28, R29, PT ;  /* 0x0000001d1c00720c */ /* 0x002fda0003f06270 */
[----:B------:R-:W-:Y:S05]  /*0d70*/  @P0 EXIT ;  /* 0x000000000000094d */ /* 0x000fea0003800000 */
[----:B------:R-:W1:Y:S02]  /*0d80*/  LDCU.U8 UR5, c[0x0][0x3e0] ;  /* 0x00007c00ff0577ac */ /* 0x000e640008000000 */
[----:B-1----:R-:W-:-:S06]  /*0d90*/  UPRMT UR5, UR5, 0x8880, URZ ;  /* 0x0000888005057896 */ /* 0x002fcc00080000ff */
[----:B------:R-:W-:-:S04]  /*0da0*/  ISETP.NE.AND P0, PT, RZ, UR5, PT ;  /* 0x00000005ff007c0c */ /* 0x000fc8000bf05270 */
[----:B------:R-:W-:-:S13]  /*0db0*/  ISETP.NE.OR P0, PT, R5, RZ, !P0 ;  /* 0x000000ff0500720c */ /* 0x000fda0004705670 */
[----:B------:R-:W-:Y:S05]  /*0dc0*/  @P0 BRA `(.L_x_4785) ;  /* 0x0000000000c00947 */ /* 0x000fea0003800000 */
[----:B-----5:R-:W-:Y:S01]  /*0dd0*/  IADD3 R16, PT, PT, RZ, -R6, RZ ;  /* 0x80000006ff107210 */ /* 0x020fe20007ffe0ff */
        /* <DEDUP_REMOVED lines=11> */
.L_x_4788:
        /* <DEDUP_REMOVED lines=15> */
.L_x_4787:
        /* <DEDUP_REMOVED lines=12> */
.L_x_4789:
[----:B------:R-:W-:-:S13]  /*1040*/  ISETP.NE.OR P0, PT, R16, RZ, P0 ;  /* 0x000000ff1000720c */ /* 0x000fda0000705670 */
[----:B------:R-:W-:Y:S05]  /*1050*/  @!P0 BRA `(.L_x_4785) ;  /* 0x00000000001c8947 */ /* 0x000fea0003800000 */
.L_x_4786:
[----:B0-----:R-:W0:Y:S02]  /*1060*/  LDC.64 R6, c[0x0][0x3a0] ;  /* 0x0000e800ff067b82 */ /* 0x001e240000000a00 */
.L_x_4790:
[C---:B0-----:R-:W-:Y:S01]  /*1070*/  IMAD.WIDE R8, R17.reuse, 0x2, R6 ;  /* 0x0000000211087825 */ /* 0x041fe200078e0206 */
[----:B------:R-:W-:Y:S02]  /*1080*/  IADD3 R16, PT, PT, R16, 0x1, RZ ;  /* 0x0000000110107810 */ /* 0x000fe40007ffe0ff */
[----:B------:R-:W-:Y:S02]  /*1090*/  IADD3 R17, PT, PT, R17, R29, RZ ;  /* 0x0000001d11117210 */ /* 0x000fe40007ffe0ff */
[----:B------:R1:W-:Y:S01]  /*10a0*/  STG.E.64 desc[UR8][R8.64], RZ ;  /* 0x000000ff08007986 */ /* 0x0003e2000c101b08 */
[----:B------:R-:W-:-:S13]  /*10b0*/  ISETP.NE.AND P0, PT, R16, RZ, PT ;  /* 0x000000ff1000720c */ /* 0x000fda0003f05270 */
[----:B-1----:R-:W-:Y:S05]  /*10c0*/  @P0 BRA `(.L_x_4790) ;  /* 0xfffffffc00e80947 */ /* 0x002fea000383ffff */
.L_x_4785:
[----:B------:R-:W0:Y:S01]  /*10d0*/  LDCU UR5, c[0x0][0x3c8] ;  /* 0x00007900ff0577ac */ /* 0x000e220008000800 */
[----:B------:R-:W-:Y:S01]  /*10e0*/  BAR.SYNC.DEFER_BLOCKING 0x0 ;  /* 0x0000000000007b1d */ /* 0x000fe20000010000 */
[----:B------:R-:W-:-:S05]  /*10f0*/  ISETP.GE.AND P0, PT, R3, R0, PT ;  /* 0x000000000300720c */ /* 0x000fca0003f06270 */
        /* <DEDUP_REMOVED lines=17> */
.L_x_4792:
        /* <DEDUP_REMOVED lines=10> */
[----:B------:R-:W-:-:S06]  /*12b0*/  IMAD.WIDE.U32 R14, R15, 0x2, R6 ;  /* 0x000000020f0e7825 */ /* 0x000fcc00078e0006 */
[----:B------:R-:W3:Y:S01]  /*12c0*/  LDG.E.U16.CONSTANT R14, desc[UR8][R14.64+0x2] ;  /* 0x000002080e0e7981 */ /* 0x000ee2000c1e9500 */
[----:B----4-:R-:W-:-:S06]  /*12d0*/  IMAD.WIDE.U32 R12, R16, 0x2, R12 ;  /* 0x00000002100c7825 */ /* 0x010fcc00078e000c */
        /* <DEDUP_REMOVED lines=17> */
[----:B------:R-:W2:Y:S02]  /*13f0*/  I2F.F16 R27, R21 ;  /* 0x00000015001b7306 */ /* 0x000ea40000200c00 */
[----:B------:R-:W-:-:S02]  /*1400*/  IADD3 R11, PT, PT, R16, 0x1, R11 ;  /* 0x00000001100b7810 */ /* 0x000fc40007ffe00b */
[----:B------:R-:W-:Y:S02]  /*1410*/  IADD3 R18, PT, PT, R19, 0x1, R18 ;  /* 0x0000000113127810 */ /* 0x000fe40007ffe012 */
[----:B------:R-:W-:Y:S02]  /*1420*/  ISETP.GE.AND P0, PT, R17, R2, PT ;  /* 0x000000021100720c */ /* 0x000fe40003f06270 */
[----:B----4-:R-:W3:Y:S01]  /*1430*/  I2F.F16 R13, R18 ;  /* 0x00000012000d7306 */ /* 0x010ee20000200c00 */
[----:B--2---:R-:W-:-:S07]  /*1440*/  HMUL2 R27, R27.H0_H0, R12.H0_H0 ;  /* 0x2000000c1b1b7232 */ /* 0x004fce0000000800 */
[----:B------:R-:W2:Y:S01]  /*1450*/  I2F.F16 R25, R10 ;  /* 0x0000000a00197306 */ /* 0x000ea20000200c00 */
[----:B---3--:R-:W-:-:S07]  /*1460*/  HMUL2 R26, R13.H0_H0, R12.H0_H0 ;  /* 0x2000000c0d1a7232 */ /* 0x008fce0000000800 */
[----:B------:R-:W3:Y:S01]  /*1470*/  I2F.F16 R11, R11 ;  /* 0x0000000b000b7306 */ /* 0x000ee20000200c00 */
[-C--:B--2---:R-:W-:Y:S02]  /*1480*/  HMUL2 R25, R25.H0_H0, R12.reuse.H0_H0 ;  /* 0x2000000c19197232 */ /* 0x084fe40000000800 */
[----:B---3--:R-:W-:Y:S01]  /*1490*/  HMUL2 R24, R11.H0_H0, R12.H0_H0 ;  /* 0x2000000c0b187232 */ /* 0x008fe20000000800 */
[----:B------:R-:W-:Y:S06]  /*14a0*/  @!P0 BRA `(.L_x_4792) ;  /* 0xfffffffc00588947 */ /* 0x000fec000383ffff */
.L_x_4791:
[C---:B------:R-:W-:Y:S01]  /*14b0*/  ISETP.GT.AND P0, PT, R3.reuse, UR5, PT ;  /* 0x0000000503007c0c */ /* 0x040fe2000bf04270 */
[----:B------:R-:W-:Y:S01]  /*14c0*/  HFMA2 R4, -RZ, RZ, 0, 0 ;  /* 0x00000000ff047431 */ /* 0x000fe200000001ff */
[----:B------:R-:W-:Y:S01]  /*14d0*/  SHF.R.S32.HI R5, RZ, 0x1f, R8 ;  /* 0x0000001fff057819 */ /* 0x000fe20000011408 */
[----:B------:R-:W-:Y:S01]  /*14e0*/  HFMA2 R2, -RZ, RZ, 0, 0 ;  /* 0x00000000ff027431 */ /* 0x000fe200000001ff */
[----:B-1----:R-:W-:Y:S02]  /*14f0*/  ISETP.GT.AND P2, PT, R3, UR6, PT ;  /* 0x0000000603007c0c */ /* 0x002fe4000bf44270 */
[----:B------:R-:W-:Y:S02]  /*1500*/  LEA.HI R5, R5, R8, RZ, 0x5 ;  /* 0x0000000805057211 */ /* 0x000fe400078f28ff */
[----:B------:R-:W-:Y:S02]  /*1510*/  CS2R R8, SRZ ;  /* 0x0000000000087805 */ /* 0x000fe4000001ff00 */
        /* <DEDUP_REMOVED lines=13> */
.L_x_4793:
        /* <DEDUP_REMOVED lines=8> */
.L_x_4794:
        /* <DEDUP_REMOVED lines=8> */
.L_x_4795:
        /* <DEDUP_REMOVED lines=8> */
.L_x_4796:
        /* <DEDUP_REMOVED lines=8> */
.L_x_4797:
        /* <DEDUP_REMOVED lines=13> */
[----:B------:R-:W-:Y:S02]  /*18c0*/  ISETP.GT.AND P0, PT, R0, R3, PT ;  /* 0x000000030000720c */ /* 0x000fe40003f04270 */
[----:B0-----:R-:W-:-:S04]  /*18d0*/  LEA R12, P2, R4, UR10, 0x2 ;  /* 0x0000000a040c7c11 */ /* 0x001fc8000f8410ff */
[----:B------:R-:W-:-:S07]  /*18e0*/  LEA.HI.X R13, R4, UR11, R5, 0x2, P2 ;  /* 0x0000000b040d7c11 */ /* 0x000fce00090f1405 */
[----:B------:R-:W-:Y:S05]  /*18f0*/  @!P0 BRA `(.L_x_4798) ;  /* 0x00000048009c8947 */ /* 0x000fea0003800000 */
[----:B------:R-:W2:Y:S01]  /*1900*/  LDG.E.128.CONSTANT R4, desc[UR8][R12.64] ;  /* 0x000000080c047981 */ /* 0x000ea2000c1e9d00 */
[----:B------:R-:W-:-:S05]  /*1910*/  IMAD.WIDE R2, R29, 0x4, R12 ;  /* 0x000000041d027825 */ /* 0x000fca00078e020c */
[----:B------:R-:W3:Y:S01]  /*1920*/  LDG.E.128.CONSTANT R8, desc[UR8][R2.64] ;  /* 0x0000000802087981 */ /* 0x000ee2000c1e9d00 */
[----:B------:R-:W-:Y:S02]  /*1930*/  ISETP.NE.AND P2, PT, R30, RZ, PT ;  /* 0x000000ff1e00720c */ /* 0x000fe40003f45270 */
[----:B------:R-:W-:Y:S02]  /*1940*/  PRMT R53, RZ, 0x5410, RZ ;  /* 0x00005410ff357816 */ /* 0x000fe400000000ff */
[----:B------:R-:W-:Y:S02]  /*1950*/  PRMT R54, RZ, 0x5410, RZ ;  /* 0x00005410ff367816 */ /* 0x000fe400000000ff */
[C---:B--2---:R-:W-:Y:S02]  /*1960*/  LOP3.LUT R0, R4.reuse, 0xff, RZ, 0xc0, !PT ;  /* 0x000000ff04007812 */ /* 0x044fe400078ec0ff */
[----:B------:R-:W-:Y:S02]  /*1970*/  LEA.HI R23, R4, 0xffffff80, RZ, 0x8 ;  /* 0xffffff8004177811 */ /* 0x000fe400078f40ff */
[----:B------:R-:W-:-:S02]  /*1980*/  IADD3 R0, PT, PT, R0, -0x80, RZ ;  /* 0xffffff8000007810 */ /* 0x000fc40007ffe0ff */
[----:B------:R-:W-:Y:S02]  /*1990*/  SHF.R.U32.HI R32, RZ, 0x8, R5 ;  /* 0x00000008ff207819 */ /* 0x000fe40000011605 */
[----:B------:R0:W1:Y:S01]  /*19a0*/  I2F.F16 R19, R0 ;  /* 0x0000000000137306 */ /* 0x0000620000200c00 */
[C---:B------:R-:W-:Y:S02]  /*19b0*/  LEA.HI R22, R5.reuse, 0xffffff80, RZ, 0x8 ;  /* 0xffffff8005167811 */ /* 0x040fe400078f40ff */
[----:B------:R-:W-:Y:S02]  /*19c0*/  LOP3.LUT R34, R32, 0xff, RZ, 0xc0, !PT ;  /* 0x000000ff20227812 */ /* 0x000fe400078ec0ff */
[----:B------:R-:W-:Y:S02]  /*19d0*/  LOP3.LUT R12, R5, 0xff, RZ, 0xc0, !PT ;  /* 0x000000ff050c7812 */ /* 0x000fe400078ec0ff */
[----:B------:R-:W-:Y:S01]  /*19e0*/  IADD3 R35, PT, PT, R34, -0x80, RZ ;  /* 0xffffff8022237810 */ /* 0x000fe20007ffe0ff */
[----:B------:R-:W2:Y:S01]  /*19f0*/  I2F.F16 R23, R23 ;  /* 0x0000001700177306 */ /* 0x000ea20000200c00 */
[----:B0-----:R-:W-:-:S02]  /*1a00*/  SHF.R.U32.HI R0, RZ, 0x8, R4 ;  /* 0x00000008ff007819 */ /* 0x001fc40000011604 */
[----:B------:R-:W-:Y:S02]  /*1a10*/  SHF.R.U32.HI R4, RZ, 0x10, R4 ;  /* 0x00000010ff047819 */ /* 0x000fe40000011604 */
[----:B------:R-:W-:Y:S02]  /*1a20*/  LOP3.LUT R0, R0, 0xff, RZ, 0xc0, !PT ;  /* 0x000000ff00007812 */ /* 0x000fe400078ec0ff */
[----:B------:R-:W-:Y:S01]  /*1a30*/  LOP3.LUT R4, R4, 0xff, RZ, 0xc0, !PT ;  /* 0x000000ff04047812 */ /* 0x000fe200078ec0ff */
[----:B------:R-:W0:Y:S01]  /*1a40*/  I2F.F16 R22, R22 ;  /* 0x0000001600167306 */ /* 0x000e220000200c00 */
[----:B------:R-:W-:Y:S02]  /*1a50*/  IADD3 R0, PT, PT, R0, -0x80, RZ ;  /* 0xffffff8000007810 */ /* 0x000fe40007ffe0ff */
[----:B------:R-:W-:Y:S02]  /*1a60*/  IADD3 R4, PT, PT, R4, -0x80, RZ ;  /* 0xffffff8004047810 */ /* 0x000fe40007ffe0ff */
[----:B------:R-:W-:-:S02]  /*1a70*/  SHF.R.U32.HI R34, RZ, 0x8, R6 ;  /* 0x00000008ff227819 */ /* 0x000fc40000011606 */
[----:B------:R-:W-:Y:S01]  /*1a80*/  SHF.R.U32.HI R5, RZ, 0x10, R5 ;  /* 0x00000010ff057819 */ /* 0x000fe20000011605 */
[----:B------:R3:W4:Y:S01]  /*1a90*/  I2F.F16 R32, R4 ;  /* 0x0000000400207306 */ /* 0x0007220000200c00 */
[----:B------:R-:W-:Y:S02]  /*1aa0*/  LOP3.LUT R13, R6, 0xff, RZ, 0xc0, !PT ;  /* 0x000000ff060d7812 */ /* 0x000fe400078ec0ff */
[----:B------:R-:W-:Y:S02]  /*1ab0*/  LOP3.LUT R5, R5, 0xff, RZ, 0xc0, !PT ;  /* 0x000000ff05057812 */ /* 0x000fe400078ec0ff */
[----:B------:R-:W-:Y:S02]  /*1ac0*/  IADD3 R17, PT, PT, R13, -0x80, RZ ;  /* 0xffffff800d117810 */ /* 0x000fe40007ffe0ff */
[----:B------:R-:W-:Y:S01]  /*1ad0*/  IADD3 R5, PT, PT, R5, -0x80, RZ ;  /* 0xffffff8005057810 */ /* 0x000fe20007ffe0ff */
[----:B------:R1:W0:Y:S01]  /*1ae0*/  I2F.F16 R33, R0 ;  /* 0x0000000000217306 */ /* 0x0002220000200c00 */
[----:B---3--:R-:W-:-:S02]  /*1af0*/  LOP3.LUT R4, R9, 0xff, RZ, 0xc0, !PT ;  /* 0x000000ff09047812 */ /* 0x008fc400078ec0ff */
[----:B------:R-:W-:Y:S02]  /*1b00*/  IADD3 R12, PT, PT, R12, -0x80, RZ ;  /* 0xffffff800c0c7810 */ /* 0x000fe40007ffe0ff */
[----:B------:R-:W-:Y:S02]  /*1b10*/  IADD3 R41, PT, PT, R4, -0x80, RZ ;  /* 0xffffff8004297810 */ /* 0x000fe40007ffe0ff */
[----:B------:R-:W-:Y:S01]  /*1b20*/  LOP3.LUT R4, R10, 0xff, RZ, 0xc0, !PT ;  /* 0x000000ff0a047812 */ /* 0x000fe200078ec0ff */
[----:B------:R-:W3:Y:S01]  /*1b30*/  I2F.F16 R18, R12 ;  /* 0x0000000c00127306 */ /* 0x000ee20000200c00 */
[----:B-1----:R-:W-:Y:S02]  /*1b40*/  LOP3.LUT R0, R34, 0xff, RZ, 0xc0, !PT ;  /* 0x000000ff22007812 */ /* 0x002fe400078ec0ff */
[----:B------:R-:W-:Y:S02]  /*1b50*/  IADD3 R42, PT, PT, R4, -0x80, RZ ;  /* 0xffffff80042a7810 */ /* 0x000fe40007ffe0ff */
[----:B------:R-:W-:-:S02]  /*1b60*/  IADD3 R37, PT, PT, R0, -0x80, RZ ;  /* 0xffffff8000257810 */ /* 0x000fc40007ffe0ff */
[----:B------:R-:W-:Y:S01]  /*1b70*/  SHF.R.U32.HI R0, RZ, 0x8, R7 ;  /* 0x00000008ff007819 */ /* 0x000fe20000011607 */
[----:B------:R1:W0:Y:S01]  /*1b80*/  I2F.F16 R34, R5 ;  /* 0x0000000500227306 */ /* 0x0002220000200c00 */
[----:B------:R-:W-:Y:S02]  /*1b90*/  SHF.R.U32.HI R4, RZ, 0x8, R8 ;  /* 0x00000008ff047819 */ /* 0x000fe40000011608 */
[----:B------:R-:W-:Y:S02]  /*1ba0*/  LOP3.LUT R0, R0, 0xff, RZ, 0xc0, !PT ;  /* 0x000000ff00007812 */ /* 0x000fe400078ec0ff */
[----:B------:R-:W-:Y:S02]  /*1bb0*/  LOP3.LUT R4, R4, 0xff, RZ, 0xc0, !PT ;  /* 0x000000ff04047812 */ /* 0x000fe400078ec0ff */
[----:B------:R-:W-:Y:S01]  /*1bc0*/  IADD3 R38, PT, PT, R0, -0x80, RZ ;  /* 0xffffff8000267810 */ /* 0x000fe20007ffe0ff */
[----:B------:R-:W0:Y:S01]  /*1bd0*/  I2F.F16 R17, R17 ;  /* 0x0000001100117306 */ /* 0x000e220000200c00 */
[----:B-1----:R-:W-:-:S02]  /*1be0*/  LOP3.LUT R5, R11, 0xff, RZ, 0xc0, !PT ;  /* 0x000000ff0b057812 */ /* 0x002fc400078ec0ff */
[----:B------:R-:W-:Y:S02]  /*1bf0*/  LOP3.LUT R0, R8, 0xff, RZ, 0xc0, !PT ;  /* 0x000000ff08007812 */ /* 0x000fe400078ec0ff */
[----:B------:R-:W-:Y:S02]  /*1c00*/  LOP3.LUT R13, R7, 0xff, RZ, 0xc0, !PT ;  /* 0x000000ff070d7812 */ /* 0x000fe400078ec0ff */
[----:B------:R-:W-:Y:S01]  /*1c10*/  IADD3 R5, PT, PT, R5, -0x80, RZ ;  /* 0xffffff8005057810 */ /* 0x000fe20007ffe0ff */
[----:B------:R-:W1:Y:S01]  /*1c20*/  I2F.F16 R35, R35 ;  /* 0x0000002300237306 */ /* 0x000e620000200c00 */
[----:B------:R-:W-:Y:S02]  /*1c30*/  IADD3 R4, PT, PT, R4, -0x80, RZ ;  /* 0xffffff8004047810 */ /* 0x000fe40007ffe0ff */
[----:B------:R-:W-:Y:S02]  /*1c40*/  IADD3 R0, PT, PT, R0, -0x80, RZ ;  /* 0xffffff8000007810 */ /* 0x000fe40007ffe0ff */
[----:B-----5:R-:W-:-:S02]  /*1c50*/  IADD3 R16, PT, PT, R13, -0x80, RZ ;  /* 0xffffff800d107810 */ /* 0x020fc40007ffe0ff */
[----:B------:R-:W-:Y:S01]  /*1c60*/  LEA.HI R21, R6, 0xffffff80, RZ, 0x8 ;  /* 0xffffff8006157811 */ /* 0x000fe200078f40ff */
[----:B------:R2:W0:Y:S01]  /*1c70*/  I2F.F16 R43, R5 ;  /* 0x00000005002b7306 */ /* 0x0004220000200c00 */
[----:B------:R-:W-:Y:S02]  /*1c80*/  LEA.HI R20, R7, 0xffffff80, RZ, 0x8 ;  /* 0xffffff8007147811 */ /* 0x000fe400078f40ff */
[----:B------:R-:W-:Y:S02]  /*1c90*/  LEA.HI R13, R10, 0xffffff80, RZ, 0x8 ;  /* 0xffffff800a0d7811 */ /* 0x000fe400078f40ff */
[----:B------:R-:W-:Y:S02]  /*1ca0*/  LEA.HI R12, R11, 0xffffff80, RZ, 0x8 ;  /* 0xffffff800b0c7811 */ /* 0x000fe400078f40ff */
[----:B------:R-:W-:Y:S01]  /*1cb0*/  SHF.R.U32.HI R6, RZ, 0x10, R6 ;  /* 0x00000010ff067819 */ /* 0x000fe20000011606 */
[----:B------:R4:W0:Y:S01]  /*1cc0*/  I2F.F16 R45, R4 ;  /* 0x00000004002d7306 */ /* 0x0008220000200c00 */
[----:B--2---:R-:W-:-:S02]  /*1cd0*/  SHF.R.U32.HI R5, RZ, 0x8, R10 ;  /* 0x00000008ff057819 */ /* 0x004fc4000001160a */
[----:B------:R-:W-:Y:S02]  /*1ce0*/  SHF.R.U32.HI R7, RZ, 0x10, R7 ;  /* 0x00000010ff077819 */ /* 0x000fe40000011607 */
[----:B------:R-:W-:Y:S02]  /*1cf0*/  SHF.R.U32.HI R10, RZ, 0x10, R10 ;  /* 0x00000010ff0a7819 */ /* 0x000fe4000001160a */
[----:B------:R-:W-:Y:S01]  /*1d00*/  LOP3.LUT R6, R6, 0xff, RZ, 0xc0, !PT ;  /* 0x000000ff06067812 */ /* 0x000fe200078ec0ff */
[----:B------:R2:W0:Y:S01]  /*1d10*/  I2F.F16 R40, R0 ;  /* 0x0000000000287306 */ /* 0x0004220000200c00 */
[--C-:B----4-:R-:W-:Y:S02]  /*1d20*/  SHF.R.U32.HI R4, RZ, 0x8, R11.reuse ;  /* 0x00000008ff047819 */ /* 0x110fe4000001160b */
[----:B------:R-:W-:Y:S02]  /*1d30*/  SHF.R.U32.HI R11, RZ, 0x10, R11 ;  /* 0x00000010ff0b7819 */ /* 0x000fe4000001160b */
[----:B------:R-:W-:-:S02]  /*1d40*/  LOP3.LUT R7, R7, 0xff, RZ, 0xc0, !PT ;  /* 0x000000ff07077812 */ /* 0x000fc400078ec0ff */
[----:B------:R-:W-:Y:S01]  /*1d50*/  LOP3.LUT R5, R5, 0xff, RZ, 0xc0, !PT ;  /* 0x000000ff05057812 */ /* 0x000fe200078ec0ff */
[----:B------:R-:W4:Y:S01]  /*1d60*/  I2F.F16 R21, R21 ;  /* 0x0000001500157306 */ /* 0x000f220000200c00 */
[----:B--2---:R-:W-:Y:S02]  /*1d70*/  SHF.R.U32.HI R0, RZ, 0x8, R9 ;  /* 0x00000008ff007819 */ /* 0x004fe40000011609 */
[----:B------:R-:W-:Y:S02]  /*1d80*/  LOP3.LUT R10, R10, 0xff, RZ, 0xc0, !PT ;  /* 0x000000ff0a0a7812 */ /* 0x000fe400078ec0ff */
[----:B------:R-:W-:Y:S02]  /*1d90*/  LOP3.LUT R0, R0, 0xff, RZ, 0xc0, !PT ;  /* 0x000000ff00007812 */ /* 0x000fe400078ec0ff */
[----:B------:R-:W-:Y:S01]  /*1da0*/  LOP3.LUT R4, R4, 0xff, RZ, 0xc0, !PT ;  /* 0x000000ff04047812 */ /* 0x000fe200078ec0ff */
[----:B------:R-:W2:Y:S01]  /*1db0*/  I2F.F16 R20, R20 ;  /* 0x0000001400147306 */ /* 0x000ea20000200c00 */
[----:B------:R-:W-:-:S02]  /*1dc0*/  LOP3.LUT R11, R11, 0xff, RZ, 0xc0, !PT ;  /* 0x000000ff0b0b7812 */ /* 0x000fc400078ec0ff */
[----:B------:R-:W-:Y:S02]  /*1dd0*/  LEA.HI R15, R8, 0xffffff80, RZ, 0x8 ;  /* 0xffffff80080f7811 */ /* 0x000fe400078f40ff */
[----:B------:R-:W-:Y:S02]  /*1de0*/  LEA.HI R14, R9, 0xffffff80, RZ, 0x8 ;  /* 0xffffff80090e7811 */ /* 0x000fe400078f40ff */
[----:B------:R-:W-:Y:S01]  /*1df0*/  IADD3 R6, PT, PT, R6, -0x80, RZ ;  /* 0xffffff8006067810 */ /* 0x000fe20007ffe0ff */
        /* <DEDUP_REMOVED lines=30> */
[----:B---3--:R-:W-:Y:S01]  /*1fe0*/  IMAD.WIDE R8, R29, 0x4, R2 ;  /* 0x000000041d087825 */ /* 0x008fe200078e0202 */
[----:B-12-4-:R-:W-:Y:S06]  /*1ff0*/  @!P2 BRA `(.L_x_4799) ;  /* 0x000000040074a947 */ /* 0x016fec0003800000 */
[----:B------:R-:W1:Y:S01]  /*2000*/  S2UR UR5, SR_CgaCtaId ;  /* 0x00000000000579c3 */ /* 0x000e620000008800 */
[----:B------:R-:W-:Y:S01]  /*2010*/  UMOV UR4, 0x400 ;  /* 0x0000040000047882 */ /* 0x000fe20000000000 */
[----:B------:R-:W-:Y:S02]  /*2020*/  HADD2.F32 R0, -RZ, R19.H0_H0 ;  /* 0x20000013ff007230 */ /* 0x000fe40000004100 */
[----:B------:R-:W-:Y:S02]  /*2030*/  HADD2.F32 R54, -RZ, R18.H0_H0 ;  /* 0x20000012ff367230 */ /* 0x000fe40000004100 */
[----:B0-----:R-:W-:Y:S02]  /*2040*/  HADD2.F32 R2, -RZ, R17.H0_H0 ;  /* 0x20000011ff027230 */ /* 0x001fe40000004100 */
        /* <DEDUP_REMOVED lines=88> */
.L_x_4799:
[----:B------:R1:W5:Y:S01]  /*25d0*/  LDG.E.128.CONSTANT R4, desc[UR8][R8.64] ;  /* 0x0000000808047981 */ /* 0x000362000c1e9d00 */
[----:B------:R-:W-:Y:S01]  /*25e0*/  PRMT R0, R31, 0x9910, RZ ;  /* 0x000099101f007816 */ /* 0x000fe200000000ff */
[----:B------:R-:W-:Y:S01]  /*25f0*/  IMAD.WIDE R10, R29, 0x4, R8 ;  /* 0x000000041d0a7825 */ /* 0x000fe200078e0208 */
[----:B------:R-:W-:Y:S02]  /*2600*/  PRMT R55, RZ, 0x5410, RZ ;  /* 0x00005410ff377816 */ /* 0x000fe400000000ff */
[----:B------:R-:W-:Y:S02]  /*2610*/  ISETP.NE.AND P0, PT, R0, RZ, PT ;  /* 0x000000ff0000720c */ /* 0x000fe40003f05270 */
[----:B------:R-:W-:Y:S02]  /*2620*/  PRMT R56, RZ, 0x5410, RZ ;  /* 0x00005410ff387816 */ /* 0x000fe400000000ff */
[----:B------:R-:W-:-:S13]  /*2630*/  ISETP.EQ.OR P0, PT, R48, 0x1, !P0 ;  /* 0x000000013000780c */ /* 0x000fda0004702670 */
[----:B-1----:R-:W-:Y:S05]  /*2640*/  @P0 BRA `(.L_x_4800) ;  /* 0x0000000400740947 */ /* 0x002fea0003800000 */
        /* <DEDUP_REMOVED lines=26> */
[----:B------:R-:W-:Y:S02]  /*27f0*/  HADD2.F32 R18, -RZ, R37.H0_H0 ;  /* 0x20000025ff127230 */ /* 0x000fe40000004100 */
        /* <DEDUP_REMOVED lines=10> */
[----:B------:R-:W-:Y:S01]  /*28a0*/  FFMA.FTZ R18, R36, R2, R17 ;  /* 0x0000000224127223 */ /* 0x000fe20000010011 */
[----:B------:R-:W-:-:S02]  /*28b0*/  HADD2.F32 R3, -RZ, R3.H1_H1 ;  /* 0x30000003ff037230 */ /* 0x000fc40000004100 */
[-C--:B------:R-:W-:Y:S01]  /*28c0*/  FFMA.FTZ R0, R0, R2.reuse, R33 ;  /* 0x0000000200007223 */ /* 0x080fe20000010021 */
[----:B------:R-:W-:Y:S02]  /*28d0*/  HADD2.F32 R17, -RZ, R22.H0_H0 ;  /* 0x20000016ff117230 */ /* 0x000fe40000004100 */
        /* <DEDUP_REMOVED lines=52> */
.L_x_4800:
[----:B0-----:R0:W2:Y:S01]  /*2c20*/  LDG.E.128.CONSTANT R12, desc[UR8][R10.64] ;  /* 0x000000080a0c7981 */ /* 0x0010a2000c1e9d00 */
[----:B-----5:R-:W-:Y:S02]  /*2c30*/  LOP3.LUT R0, R4, 0xff, RZ, 0xc0, !PT ;  /* 0x000000ff04007812 */ /* 0x020fe400078ec0ff */
[----:B------:R-:W-:Y:S02]  /*2c40*/  LOP3.LUT R2, R5, 0xff, RZ, 0xc0, !PT ;  /* 0x000000ff05027812 */ /* 0x000fe400078ec0ff */
[----:B------:R-:W-:Y:S02]  /*2c50*/  IADD3 R0, PT, PT, R0, -0x80, RZ ;  /* 0xffffff8000007810 */ /* 0x000fe40007ffe0ff */
[----:B------:R-:W-:Y:S02]  /*2c60*/  IADD3 R2, PT, PT, R2, -0x80, RZ ;  /* 0xffffff8002027810 */ /* 0x000fe40007ffe0ff */
[----:B------:R1:W3:Y:S01]  /*2c70*/  I2F.F16 R39, R0 ;  /* 0x0000000000277306 */ /* 0x0002e20000200c00 */
[----:B------:R-:W-:Y:S01]  /*2c80*/  LOP3.LUT R3, R6, 0xff, RZ, 0xc0, !PT ;  /* 0x000000ff06037812 */ /* 0x000fe200078ec0ff */
[----:B0-----:R-:W-:Y:S01]  /*2c90*/  IMAD.WIDE R10, R29, 0x4, R10 ;  /* 0x000000041d0a7825 */ /* 0x001fe200078e020a */
[----:B------:R-:W-:-:S02]  /*2ca0*/  LEA.HI R33, R4, 0xffffff80, RZ, 0x8 ;  /* 0xffffff8004217811 */ /* 0x000fc400078f40ff */
[----:B------:R-:W-:Y:S02]  /*2cb0*/  IADD3 R3, PT, PT, R3, -0x80, RZ ;  /* 0xffffff8003037810 */ /* 0x000fe40007ffe0ff */
[----:B------:R-:W-:Y:S01]  /*2cc0*/  LEA.HI R32, R5, 0xffffff80, RZ, 0x8 ;  /* 0xffffff8005207811 */ /* 0x000fe200078f40ff */
[----:B------:R0:W4:Y:S01]  /*2cd0*/  I2F.F16 R35, R2 ;  /* 0x0000000200237306 */ /* 0x0001220000200c00 */
[----:B-1----:R-:W-:Y:S02]  /*2ce0*/  SHF.R.U32.HI R0, RZ, 0x8, R4 ;  /* 0x00000008ff007819 */ /* 0x002fe40000011604 */
[----:B------:R-:W-:Y:S02]  /*2cf0*/  LEA.HI R23, R6, 0xffffff80, RZ, 0x8 ;  /* 0xffffff8006177811 */ /* 0x000fe400078f40ff */
[----:B------:R-:W-:Y:S02]  /*2d00*/  LOP3.LUT R0, R0, 0xff, RZ, 0xc0, !PT ;  /* 0x000000ff00007812 */ /* 0x000fe400078ec0ff */
[----:B------:R-:W-:Y:S01]  /*2d10*/  LEA.HI R22, R7, 0xffffff80, RZ, 0x8 ;  /* 0xffffff8007167811 */ /* 0x000fe200078f40ff */
[----:B------:R1:W2:Y:S01]  /*2d20*/  I2F.F16 R21, R3 ;  /* 0x0000000300157306 */ /* 0x0002a20000200c00 */
[----:B0-----:R-:W-:-:S02]  /*2d30*/  SHF.R.U32.HI R2, RZ, 0x8, R5 ;  /* 0x00000008ff027819 */ /* 0x001fc40000011605 */
[----:B------:R-:W-:Y:S02]  /*2d40*/  IADD3 R0, PT, PT, R0, -0x80, RZ ;  /* 0xffffff8000007810 */ /* 0x000fe40007ffe0ff */
[----:B------:R-:W-:Y:S02]  /*2d50*/  LOP3.LUT R2, R2, 0xff, RZ, 0xc0, !PT ;  /* 0x000000ff02027812 */ /* 0x000fe400078ec0ff */
[----:B------:R-:W-:Y:S01]  /*2d60*/  LOP3.LUT R8, R7, 0xff, RZ, 0xc0, !PT ;  /* 0x000000ff07087812 */ /* 0x000fe200078ec0ff */
[----:B------:R0:W2:Y:S01]  /*2d70*/  I2F.F16 R38, R0 ;  /* 0x0000000000267306 */ /* 0x0000a20000200c00 */
[----:B------:R-:W-:Y:S02]  /*2d80*/  IADD3 R2, PT, PT, R2, -0x80, RZ ;  /* 0xffffff8002027810 */ /* 0x000fe40007ffe0ff */
[----:B-1----:R-:W-:Y:S02]  /*2d90*/  SHF.R.U32.HI R3, RZ, 0x8, R6 ;  /* 0x00000008ff037819 */ /* 0x002fe40000011606 */
[----:B------:R-:W-:-:S02]  /*2da0*/  SHF.R.U32.HI R4, RZ, 0x10, R4 ;  /* 0x00000010ff047819 */ /* 0x000fc40000011604 */
[----:B------:R-:W-:Y:S01]  /*2db0*/  LOP3.LUT R3, R3, 0xff, RZ, 0xc0, !PT ;  /* 0x000000ff03037812 */ /* 0x000fe200078ec0ff */
[----:B------:R2:W1:Y:S01]  /*2dc0*/  I2F.F16 R37, R2 ;  /* 0x0000000200257306 */ /* 0x0004620000200c00 */
[----:B0-----:R-:W-:Y:S02]  /*2dd0*/  SHF.R.U32.HI R0, RZ, 0x8, R7 ;  /* 0x00000008ff007819 */ /* 0x001fe40000011607 */
[----:B------:R-:W-:Y:S02]  /*2de0*/  IADD3 R3, PT, PT, R3, -0x80, RZ ;  /* 0xffffff8003037810 */ /* 0x000fe40007ffe0ff */
[----:B------:R-:W-:Y:S02]  /*2df0*/  LOP3.LUT R0, R0, 0xff, RZ, 0xc0, !PT ;  /* 0x000000ff00007812 */ /* 0x000fe400078ec0ff */
[----:B------:R-:W-:Y:S01]  /*2e00*/  SHF.R.U32.HI R5, RZ, 0x10, R5 ;  /* 0x00000010ff057819 */ /* 0x000fe20000011605 */
[----:B------:R0:W0:Y:S01]  /*2e10*/  I2F.F16 R41, R3 ;  /* 0x0000000300297306 */ /* 0x0000220000200c00 */
[----:B------:R-:W-:-:S02]  /*2e20*/  IADD3 R47, PT, PT, R0, -0x80, RZ ;  /* 0xffffff80002f7810 */ /* 0x000fc40007ffe0ff */
[----:B------:R-:W-:Y:S02]  /*2e30*/  SHF.R.U32.HI R6, RZ, 0x10, R6 ;  /* 0x00000010ff067819 */ /* 0x000fe40000011606 */
[----:B------:R-:W-:Y:S02]  /*2e40*/  SHF.R.U32.HI R7, RZ, 0x10, R7 ;  /* 0x00000010ff077819 */ /* 0x000fe40000011607 */
[----:B------:R-:W-:Y:S01]  /*2e50*/  LOP3.LUT R4, R4, 0xff, RZ, 0xc0, !PT ;  /* 0x000000ff04047812 */ /* 0x000fe200078ec0ff */
[----:B------:R-:W0:Y:S01]  /*2e60*/  I2F.F16 R33, R33 ;  /* 0x0000002100217306 */ /* 0x000e220000200c00 */
[----:B------:R-:W-:Y:S02]  /*2e70*/  LOP3.LUT R5, R5, 0xff, RZ, 0xc0, !PT ;  /* 0x000000ff05057812 */ /* 0x000fe400078ec0ff */
[----:B------:R-:W-:Y:S02]  /*2e80*/  LOP3.LUT R6, R6, 0xff, RZ, 0xc0, !PT ;  /* 0x000000ff06067812 */ /* 0x000fe400078ec0ff */
[----:B------:R-:W-:-:S02]  /*2e90*/  LOP3.LUT R7, R7, 0xff, RZ, 0xc0, !PT ;  /* 0x000000ff07077812 */ /* 0x000fc400078ec0ff */
[----:B------:R-:W-:Y:S01]  /*2ea0*/  IADD3 R8, PT, PT, R8, -0x80, RZ ;  /* 0xffffff8008087810 */ /* 0x000fe20007ffe0ff */
[----:B------:R-:W0:Y:S01]  /*2eb0*/  I2F.F16 R32, R32 ;  /* 0x0000002000207306 */ /* 0x000e220000200c00 */
[----:B------:R-:W-:Y:S02]  /*2ec0*/  IADD3 R4, PT, PT, R4, -0x80, RZ ;  /* 0xffffff8004047810 */ /* 0x000fe40007ffe0ff */
[----:B------:R-:W-:Y:S02]  /*2ed0*/  IADD3 R5, PT, PT, R5, -0x80, RZ ;  /* 0xffffff8005057810 */ /* 0x000fe40007ffe0ff */
        /* <DEDUP_REMOVED lines=10> */
[----:B--2---:R-:W-:-:S02]  /*2f80*/  LOP3.LUT R2, R13, 0xff, RZ, 0xc0, !PT ;  /* 0x000000ff0d027812 */ /* 0x004fc400078ec0ff */
[----:B------:R-:W-:Y:S02]  /*2f90*/  LOP3.LUT R0, R12, 0xff, RZ, 0xc0, !PT ;  /* 0x000000ff0c007812 */ /* 0x000fe400078ec0ff */
[----:B------:R-:W-:Y:S02]  /*2fa0*/  IADD3 R44, PT, PT, R2, -0x80, RZ ;  /* 0xffffff80022c7810 */ /* 0x000fe40007ffe0ff */
[----:B------:R-:W-:Y:S02]  /*2fb0*/  LOP3.LUT R2, R14, 0xff, RZ, 0xc0, !PT ;  /* 0x000000ff0e027812 */ /* 0x000fe400078ec0ff */
[----:B------:R-:W-:Y:S02]  /*2fc0*/  IADD3 R0, PT, PT, R0, -0x80, RZ ;  /* 0xffffff8000007810 */ /* 0x000fe40007ffe0ff */
[----:B------:R-:W-:Y:S01]  /*2fd0*/  IADD3 R43, PT, PT, R2, -0x80, RZ ;  /* 0xffffff80022b7810 */ /* 0x000fe20007ffe0ff */
[----:B------:R-:W2:Y:S01]  /*2fe0*/  I2F.F16 R44, R44 ;  /* 0x0000002c002c7306 */ /* 0x000ea20000200c00 */
[----:B------:R-:W-:-:S02]  /*2ff0*/  SHF.R.U32.HI R2, RZ, 0x8, R12 ;  /* 0x00000008ff027819 */ /* 0x000fc4000001160c */
[----:B0-----:R-:W-:Y:S02]  /*3000*/  LOP3.LUT R3, R15, 0xff, RZ, 0xc0, !PT ;  /* 0x000000ff0f037812 */ /* 0x001fe400078ec0ff */
[----:B------:R-:W-:Y:S02]  /*3010*/  LOP3.LUT R2, R2, 0xff, RZ, 0xc0, !PT ;  /* 0x000000ff02027812 */ /* 0x000fe400078ec0ff */
[----:B------:R-:W-:Y:S01]  /*3020*/  IADD3 R3, PT, PT, R3, -0x80, RZ ;  /* 0xffffff8003037810 */ /* 0x000fe20007ffe0ff */
[----:B------:R0:W1:Y:S01]  /*3030*/  I2F.F16 R45, R0 ;  /* 0x00000000002d7306 */ /* 0x0000620000200c00 */
[----:B------:R-:W-:Y:S02]  /*3040*/  IADD3 R2, PT, PT, R2, -0x80, RZ ;  /* 0xffffff8002027810 */ /* 0x000fe40007ffe0ff */
[----:B------:R-:W-:Y:S02]  /*3050*/  LEA.HI R19, R12, 0xffffff80, RZ, 0x8 ;  /* 0xffffff800c137811 */ /* 0x000fe400078f40ff */
[----:B------:R-:W-:-:S02]  /*3060*/  LEA.HI R18, R13, 0xffffff80, RZ, 0x8 ;  /* 0xffffff800d127811 */ /* 0x000fc400078f40ff */
[----:B------:R-:W-:Y:S01]  /*3070*/  LEA.HI R17, R14, 0xffffff80, RZ, 0x8 ;  /* 0xffffff800e117811 */ /* 0x000fe200078f40ff */
[----:B------:R3:W1:Y:S01]  /*3080*/  I2F.F16 R42, R3 ;  /* 0x00000003002a7306 */ /* 0x0006620000200c00 */
[--C-:B0-----:R-:W-:Y:S02]  /*3090*/  SHF.R.U32.HI R0, RZ, 0x8, R13.reuse ;  /* 0x00000008ff007819 */ /* 0x101fe4000001160d */
[----:B------:R-:W-:Y:S02]  /*30a0*/  SHF.R.U32.HI R12, RZ, 0x10, R12 ;  /* 0x00000010ff0c7819 */ /* 0x000fe4000001160c */
[----:B------:R-:W-:Y:S02]  /*30b0*/  LOP3.LUT R0, R0, 0xff, RZ, 0xc0, !PT ;  /* 0x000000ff00007812 */ /* 0x000fe400078ec0ff */
[----:B------:R-:W-:Y:S01]  /*30c0*/  SHF.R.U32.HI R13, RZ, 0x10, R13 ;  /* 0x00000010ff0d7819 */ /* 0x000fe2000001160d */
[----:B------:R0:W1:Y:S01]  /*30d0*/  I2F.F16 R48, R2 ;  /* 0x0000000200307306 */ /* 0x0000620000200c00 */
[----:B---3--:R-:W-:-:S02]  /*30e0*/  SHF.R.U32.HI R3, RZ, 0x8, R14 ;  /* 0x00000008ff037819 */ /* 0x008fc4000001160e */
[----:B------:R-:W-:Y:S02]  /*30f0*/  SHF.R.U32.HI R14, RZ, 0x10, R14 ;  /* 0x00000010ff0e7819 */ /* 0x000fe4000001160e */
[----:B------:R-:W-:Y:S02]  /*3100*/  LEA.HI R16, R15, 0xffffff80, RZ, 0x8 ;  /* 0xffffff800f107811 */ /* 0x000fe400078f40ff */
[----:B------:R-:W-:Y:S01]  /*3110*/  IADD3 R0, PT, PT, R0, -0x80, RZ ;  /* 0xffffff8000007810 */ /* 0x000fe20007ffe0ff */
[----:B------:R-:W3:Y:S01]  /*3120*/  I2F.F16 R19, R19 ;  /* 0x0000001300137306 */ /* 0x000ee20000200c00 */
[--C-:B0-----:R-:W-:Y:S02]  /*3130*/  SHF.R.U32.HI R2, RZ, 0x8, R15.reuse ;  /* 0x00000008ff027819 */ /* 0x101fe4000001160f */
[----:B------:R-:W-:Y:S02]  /*3140*/  SHF.R.U32.HI R15, RZ, 0x10, R15 ;  /* 0x00000010ff0f7819 */ /* 0x000fe4000001160f */
[----:B------:R-:W-:-:S02]  /*3150*/  LOP3.LUT R12, R12, 0xff, RZ, 0xc0, !PT ;  /* 0x000000ff0c0c7812 */ /* 0x000fc400078ec0ff */
[----:B------:R-:W-:Y:S01]  /*3160*/  LOP3.LUT R13, R13, 0xff, RZ, 0xc0, !PT ;  /* 0x000000ff0d0d7812 */ /* 0x000fe200078ec0ff */
[----:B------:R0:W1:Y:S01]  /*3170*/  I2F.F16 R49, R0 ;  /* 0x0000000000317306 */ /* 0x0000620000200c00 */
[----:B------:R-:W-:Y:S02]  /*3180*/  LOP3.LUT R14, R14, 0xff, RZ, 0xc0, !PT ;  /* 0x000000ff0e0e7812 */ /* 0x000fe400078ec0ff */
[----:B------:R-:W-:Y:S02]  /*3190*/  LOP3.LUT R3, R3, 0xff, RZ, 0xc0, !PT ;  /* 0x000000ff03037812 */ /* 0x000fe400078ec0ff */
[----:B------:R-:W-:Y:S02]  /*31a0*/  LOP3.LUT R2, R2, 0xff, RZ, 0xc0, !PT ;  /* 0x000000ff02027812 */ /* 0x000fe400078ec0ff */
[----:B------:R-:W-:Y:S01]  /*31b0*/  IADD3 R12, PT, PT, R12, -0x80, RZ ;  /* 0xffffff800c0c7810 */ /* 0x000fe20007ffe0ff */
[----:B------:R-:W1:Y:S01]  /*31c0*/  I2F.F16 R18, R18 ;  /* 0x0000001200127306 */ /* 0x000e620000200c00 */
[----:B0-----:R-:W-:-:S02]  /*31d0*/  LOP3.LUT R0, R15, 0xff, RZ, 0xc0, !PT ;  /* 0x000000ff0f007812 */ /* 0x001fc400078ec0ff */
        /* <DEDUP_REMOVED lines=14> */
[----:B-1234-:R-:W-:Y:S05]  /*32c0*/  @!P2 BRA `(.L_x_4801) ;  /* 0x000000040074a947 */ /* 0x01efea0003800000 */
        /* <DEDUP_REMOVED lines=12> */
[----:B0-----:R-:W-:-:S05]  /*3390*/  HADD2.F32 R3, -RZ, R6.H0_H0 ;  /* 0x20000006ff037230 */ /* 0x001fca0000004100 */
[----:B------:R-:W-:Y:S01]  /*33a0*/  FFMA.FTZ R52, R0, R3, RZ ;  /* 0x0000000300347223 */ /* 0x000fe200000100ff */
[C---:B------:R-:W-:Y:S01]  /*33b0*/  FFMA.FTZ R0, R3.reuse, R58, RZ ;  /* 0x0000003a03007223 */ /* 0x040fe200000100ff */
[C---:B------:R-:W-:Y:S01]  /*33c0*/  FFMA.FTZ R2, R3.reuse, R2, RZ ;  /* 0x0000000203027223 */ /* 0x040fe200000100ff */
[----:B------:R-:W-:Y:S01]  /*33d0*/  FFMA.FTZ R4, R3, R4, RZ ;  /* 0x0000000403047223 */ /* 0x000fe200000100ff */
[----:B------:R-:W-:Y:S02]  /*33e0*/  HADD2.F32 R3, -RZ, R6.H1_H1 ;  /* 0x30000006ff037230 */ /* 0x000fe40000004100 */
[----:B------:R-:W-:Y:S02]  /*33f0*/  HADD2.F32 R6, -RZ, R37.H0_H0 ;  /* 0x20000025ff067230 */ /* 0x000fe40000004100 */
[----:B------:R-:W-:Y:S02]  /*3400*/  HADD2.F32 R58, -RZ, R51.H0_H0 ;  /* 0x20000033ff3a7230 */ /* 0x000fe40000004100 */
[----:B------:R-:W-:Y:S01]  /*3410*/  FFMA.FTZ R52, R5, R3, R52 ;  /* 0x0000000305347223 */ /* 0x000fe20000010034 */
[C---:B------:R-:W-:Y:S01]  /*3420*/  FFMA.FTZ R2, R3.reuse, R57, R2 ;  /* 0x0000003903027223 */ /* 0x040fe20000010002 */
[----:B------:R-:W-:Y:S01]  /*3430*/  FFMA.FTZ R0, R3, R6, R0 ;  /* 0x0000000603007223 */ /* 0x000fe20000010000 */
[----:B------:R-:W-:-:S02]  /*3440*/  HADD2.F32 R6, -RZ, R47.H0_H0 ;  /* 0x2000002fff067230 */ /* 0x000fc40000004100 */
[----:B------:R-:W-:Y:S02]  /*3450*/  HADD2.F32 R57, -RZ, R34.H0_H0 ;  /* 0x20000022ff397230 */ /* 0x000fe40000004100 */
[--C-:B------:R-:W-:Y:S02]  /*3460*/  HADD2.F32 R5, -RZ, R7.reuse.H0_H0 ;  /* 0x20000007ff057230 */ /* 0x100fe40000004100 */
[----:B------:R-:W-:Y:S01]  /*3470*/  FFMA.FTZ R4, R3, R6, R4 ;  /* 0x0000000603047223 */ /* 0x000fe20000010004 */
[----:B------:R-:W-:Y:S02]  /*3480*/  HADD2.F32 R3, -RZ, R36.H0_H0 ;  /* 0x20000024ff037230 */ /* 0x000fe40000004100 */
[----:B------:R-:W-:Y:S02]  /*3490*/  HADD2.F32 R7, -RZ, R7.H1_H1 ;  /* 0x30000007ff077230 */ /* 0x000fe40000004100 */
[----:B------:R-:W-:Y:S01]  /*34a0*/  FFMA.FTZ R52, R57, R5, R52 ;  /* 0x0000000539347223 */ /* 0x000fe20000010034 */
[----:B------:R-:W-:-:S02]  /*34b0*/  HADD2.F32 R57, -RZ, R40.H0_H0 ;  /* 0x20000028ff397230 */ /* 0x000fc40000004100 */
[C---:B------:R-:W-:Y:S01]  /*34c0*/  FFMA.FTZ R0, R5.reuse, R3, R0 ;  /* 0x0000000305007223 */ /* 0x040fe20000010000 */
[----:B------:R-:W-:Y:S02]  /*34d0*/  HADD2.F32 R3, -RZ, R32.H0_H0 ;  /* 0x20000020ff037230 */ /* 0x000fe40000004100 */
[----:B------:R-:W-:Y:S02]  /*34e0*/  HADD2.F32 R6, -RZ, R44.H0_H0 ;  /* 0x2000002cff067230 */ /* 0x000fe40000004100 */
[C---:B------:R-:W-:Y:S01]  /*34f0*/  FFMA.FTZ R59, R5.reuse, R57, R2 ;  /* 0x00000039053b7223 */ /* 0x040fe20000010002 */
[----:B------:R-:W-:Y:S01]  /*3500*/  FFMA.FTZ R2, R5, R61, R4 ;  /* 0x0000003d05027223 */ /* 0x000fe20000010004 */
[----:B------:R-:W-:Y:S02]  /*3510*/  HADD2.F32 R5, -RZ, R33.H0_H0 ;  /* 0x20000021ff057230 */ /* 0x000fe40000004100 */
[----:B------:R-:W-:Y:S01]  /*3520*/  FFMA.FTZ R57, R7, R3, R0 ;  /* 0x0000000307397223 */ /* 0x000fe20000010000 */
[----:B------:R-:W-:-:S02]  /*3530*/  HADD2.F32 R4, -RZ, R23.H0_H0 ;  /* 0x20000017ff047230 */ /* 0x000fc40000004100 */
[----:B-1----:R-:W-:Y:S02]  /*3540*/  HADD2.F32 R0, -RZ, R8.H0_H0 ;  /* 0x20000008ff007230 */ /* 0x002fe40000004100 */
        /* <DEDUP_REMOVED lines=53> */
.L_x_4801:
[----:B------:R-:W-:Y:S05]  /*38a0*/  @P0 BRA `(.L_x_4802) ;  /* 0x0000000400740947 */ /* 0x000fea0003800000 */
        /* <DEDUP_REMOVED lines=18> */
[----:B------:R-:W0:Y:S04]  /*39d0*/  LDS.64 R2, [UR4+0x50] ;  /* 0x00005004ff027984 */ /* 0x000e280008000a00 */
[----:B------:R-:W1:Y:S01]  /*39e0*/  LDS.64 R4, [UR4+0x58] ;  /* 0x00005804ff047984 */ /* 0x000e620008000a00 */
[----:B0-----:R-:W-:-:S02]  /*39f0*/  HADD2.F32 R9, -RZ, R2.H0_H0 ;  /* 0x20000002ff097230 */ /* 0x001fc40000004100 */
[----:B------:R-:W-:Y:S02]  /*3a00*/  HADD2.F32 R7, -RZ, R2.H1_H1 ;  /* 0x30000002ff077230 */ /* 0x000fe40000004100 */
[----:B------:R-:W-:Y:S02]  /*3a10*/  HADD2.F32 R2, -RZ, R35.H0_H0 ;  /* 0x20000023ff027230 */ /* 0x000fe40000004100 */
[-C--:B------:R-:W-:Y:S01]  /*3a20*/  FFMA.FTZ R0, R0, R9.reuse, RZ ;  /* 0x0000000900007223 */ /* 0x080fe200000100ff */
[----:B------:R-:W-:Y:S02]  /*3a30*/  HADD2.F32 R35, -RZ, R41.H0_H0 ;  /* 0x20000029ff237230 */ /* 0x000fe40000004100 */
        /* <DEDUP_REMOVED lines=68> */
.L_x_4802:
[----:B------:R-:W2:Y:S01]  /*3e80*/  LDG.E.128.CONSTANT R4, desc[UR8][R10.64] ;  /* 0x000000080a047981 */ /* 0x000ea2000c1e9d00 */
[----:B0-----:R-:W-:-:S05]  /*3e90*/  IMAD.WIDE R2, R29, 0x4, R10 ;  /* 0x000000041d027825 */ /* 0x001fca00078e020a */
        /* <DEDUP_REMOVED lines=9> */
[----:B---3--:R-:W-:Y:S01]  /*3f30*/  LEA.HI R19, R12, 0xffffff80, RZ, 0x8 ;  /* 0xffffff800c137811 */ /* 0x008fe200078f40ff */
[----:B------:R2:W3:Y:S01]  /*3f40*/  I2F.F16 R35, R8 ;  /* 0x0000000800237306 */ /* 0x0004e20000200c00 */
        /* <DEDUP_REMOVED lines=9> */
[----:B------:R2:W4:Y:S01]  /*3fe0*/  I2F.F16 R38, R0 ;  /* 0x0000000000267306 */ /* 0x0005220000200c00 */
[----:B------:R-:W-:-:S02]  /*3ff0*/  IADD3 R9, PT, PT, R9, -0x80, RZ ;  /* 0xffffff8009097810 */ /* 0x000fc40007ffe0ff */
[----:B------:R-:W-:Y:S02]  /*4000*/  LOP3.LUT R5, R5, 0xff, RZ, 0xc0, !PT ;  /* 0x000000ff05057812 */ /* 0x000fe400078ec0ff */
[----:B------:R-:W-:Y:S02]  /*4010*/  LEA.HI R18, R13, 0xffffff80, RZ, 0x8 ;  /* 0xffffff800d127811 */ /* 0x000fe400078f40ff */
[----:B------:R-:W-:Y:S01]  /*4020*/  IADD3 R5, PT, PT, R5, -0x80, RZ ;  /* 0xffffff8005057810 */ /* 0x000fe20007ffe0ff */
[----:B------:R5:W0:Y:S01]  /*4030*/  I2F.F16 R34, R4 ;  /* 0x0000000400227306 */ /* 0x000a220000200c00 */
[----:B--2---:R-:W-:Y:S02]  /*4040*/  SHF.R.U32.HI R0, RZ, 0x8, R7 ;  /* 0x00000008ff007819 */ /* 0x004fe40000011607 */
[----:B------:R-:W-:Y:S02]  /*4050*/  LEA.HI R17, R14, 0xffffff80, RZ, 0x8 ;  /* 0xffffff800e117811 */ /* 0x000fe400078f40ff */
[----:B------:R-:W-:-:S02]  /*4060*/  LOP3.LUT R0, R0, 0xff, RZ, 0xc0, !PT ;  /* 0x000000ff00007812 */ /* 0x000fc400078ec0ff */
[----:B------:R-:W-:Y:S01]  /*4070*/  LEA.HI R16, R15, 0xffffff80, RZ, 0x8 ;  /* 0xffffff800f107811 */ /* 0x000fe200078f40ff */
[----:B------:R2:W0:Y:S01]  /*4080*/  I2F.F16 R36, R5 ;  /* 0x0000000500247306 */ /* 0x0004220000200c00 */
[----:B-----5:R-:W-:Y:S02]  /*4090*/  LOP3.LUT R4, R13, 0xff, RZ, 0xc0, !PT ;  /* 0x000000ff0d047812 */ /* 0x020fe400078ec0ff */
[----:B------:R-:W-:Y:S02]  /*40a0*/  IADD3 R47, PT, PT, R0, -0x80, RZ ;  /* 0xffffff80002f7810 */ /* 0x000fe40007ffe0ff */
[----:B------:R-:W-:Y:S02]  /*40b0*/  IADD3 R44, PT, PT, R4, -0x80, RZ ;  /* 0xffffff80042c7810 */ /* 0x000fe40007ffe0ff */
[----:B------:R-:W-:Y:S01]  /*40c0*/  LOP3.LUT R4, R14, 0xff, RZ, 0xc0, !PT ;  /* 0x000000ff0e047812 */ /* 0x000fe200078ec0ff */
[----:B------:R5:W0:Y:S01]  /*40d0*/  I2F.F16 R21, R9 ;  /* 0x0000000900157306 */ /* 0x000a220000200c00 */
[----:B------:R-:W-:-:S02]  /*40e0*/  LOP3.LUT R0, R12, 0xff, RZ, 0xc0, !PT ;  /* 0x000000ff0c007812 */ /* 0x000fc400078ec0ff */
[----:B------:R-:W-:Y:S02]  /*40f0*/  IADD3 R43, PT, PT, R4, -0x80, RZ ;  /* 0xffffff80042b7810 */ /* 0x000fe40007ffe0ff */
[----:B------:R-:W-:Y:S02]  /*4100*/  IADD3 R0, PT, PT, R0, -0x80, RZ ;  /* 0xffffff8000007810 */ /* 0x000fe40007ffe0ff */
[----:B------:R-:W-:Y:S01]  /*4110*/  SHF.R.U32.HI R4, RZ, 0x8, R12 ;  /* 0x00000008ff047819 */ /* 0x000fe2000001160c */
[----:B------:R-:W0:Y:S01]  /*4120*/  I2F.F16 R32, R32 ;  /* 0x0000002000207306 */ /* 0x000e220000200c00 */
[----:B--2---:R-:W-:Y:S02]  /*4130*/  LOP3.LUT R5, R15, 0xff, RZ, 0xc0, !PT ;  /* 0x000000ff0f057812 */ /* 0x004fe400078ec0ff */
[----:B------:R-:W-:Y:S02]  /*4140*/  LOP3.LUT R4, R4, 0xff, RZ, 0xc0, !PT ;  /* 0x000000ff04047812 */ /* 0x000fe400078ec0ff */
[----:B------:R-:W-:-:S02]  /*4150*/  IADD3 R5, PT, PT, R5, -0x80, RZ ;  /* 0xffffff8005057810 */ /* 0x000fc40007ffe0ff */
[----:B------:R-:W-:Y:S01]  /*4160*/  IADD3 R4, PT, PT, R4, -0x80, RZ ;  /* 0xffffff8004047810 */ /* 0x000fe20007ffe0ff */
[----:B------:R2:W0:Y:S01]  /*4170*/  I2F.F16 R45, R0 ;  /* 0x00000000002d7306 */ /* 0x0004220000200c00 */
[----:B------:R-:W-:Y:S02]  /*4180*/  SHF.R.U32.HI R12, RZ, 0x10, R12 ;  /* 0x00000010ff0c7819 */ /* 0x000fe4000001160c */
[----:B-----5:R-:W-:Y:S02]  /*4190*/  SHF.R.U32.HI R9, RZ, 0x8, R6 ;  /* 0x00000008ff097819 */ /* 0x020fe40000011606 */
[----:B------:R-:W-:Y:S02]  /*41a0*/  LOP3.LUT R12, R12, 0xff, RZ, 0xc0, !PT ;  /* 0x000000ff0c0c7812 */ /* 0x000fe400078ec0ff */
        /* <DEDUP_REMOVED lines=9> */
[----:B------:R-:W-:-:S02]  /*4240*/  IADD3 R0, PT, PT, R0, -0x80, RZ ;  /* 0xffffff8000007810 */ /* 0x000fc40007ffe0ff */
[----:B------:R-:W-:Y:S01]  /*4250*/  LOP3.LUT R14, R14, 0xff, RZ, 0xc0, !PT ;  /* 0x000000ff0e0e7812 */ /* 0x000fe200078ec0ff */
[----:B------:R-:W0:Y:S01]  /*4260*/  I2F.F16 R19, R19 ;  /* 0x0000001300137306 */ /* 0x000e220000200c00 */
[--C-:B--2---:R-:W-:Y:S02]  /*4270*/  SHF.R.U32.HI R4, RZ, 0x8, R15.reuse ;  /* 0x00000008ff047819 */ /* 0x104fe4000001160f */
[----:B------:R-:W-:Y:S02]  /*4280*/  SHF.R.U32.HI R15, RZ, 0x10, R15 ;  /* 0x00000010ff0f7819 */ /* 0x000fe4000001160f */
[----:B------:R-:W-:Y:S02]  /*4290*/  LOP3.LUT R8, R8, 0xff, RZ, 0xc0, !PT ;  /* 0x000000ff08087812 */ /* 0x000fe400078ec0ff */
[----:B------:R-:W-:Y:S01]  /*42a0*/  LOP3.LUT R9, R9, 0xff, RZ, 0xc0, !PT ;  /* 0x000000ff09097812 */ /* 0x000fe200078ec0ff */
[----:B------:R2:W0:Y:S01]  /*42b0*/  I2F.F16 R49, R0 ;  /* 0x0000000000317306 */ /* 0x0004220000200c00 */
[----:B------:R-:W-:-:S02]  /*42c0*/  LOP3.LUT R5, R5, 0xff, RZ, 0xc0, !PT ;  /* 0x000000ff05057812 */ /* 0x000fc400078ec0ff */
[----:B------:R-:W-:Y:S02]  /*42d0*/  LOP3.LUT R4, R4, 0xff, RZ, 0xc0, !PT ;  /* 0x000000ff04047812 */ /* 0x000fe400078ec0ff */
[----:B------:R-:W-:Y:S02]  /*42e0*/  LEA.HI R23, R6, 0xffffff80, RZ, 0x8 ;  /* 0xffffff8006177811 */ /* 0x000fe400078f40ff */
[----:B------:R-:W-:Y:S01]  /*42f0*/  LEA.HI R22, R7, 0xffffff80, RZ, 0x8 ;  /* 0xffffff8007167811 */ /* 0x000fe200078f40ff */
[----:B------:R-:W0:Y:S01]  /*4300*/  I2F.F16 R18, R18 ;  /* 0x0000001200127306 */ /* 0x000e220000200c00 */
[----:B--2---:R-:W-:Y:S02]  /*4310*/  LOP3.LUT R0, R15, 0xff, RZ, 0xc0, !PT ;  /* 0x000000ff0f007812 */ /* 0x004fe400078ec0ff */
        /* <DEDUP_REMOVED lines=9> */
[----:B------:R-:W-:-:S02]  /*43b0*/  IADD3 R4, PT, PT, R4, -0x80, RZ ;  /* 0xffffff8004047810 */ /* 0x000fc40007ffe0ff */
[----:B------:R-:W-:Y:S02]  /*43c0*/  IADD3 R0, PT, PT, R0, -0x80, RZ ;  /* 0xffffff8000007810 */ /* 0x000fe40007ffe0ff */
[----:B------:R-:W-:Y:S02]  /*43d0*/  SHF.R.U32.HI R6, RZ, 0x10, R6 ;  /* 0x00000010ff067819 */ /* 0x000fe40000011606 */
[----:B------:R-:W-:Y:S01]  /*43e0*/  SHF.R.U32.HI R7, RZ, 0x10, R7 ;  /* 0x00000010ff077819 */ /* 0x000fe20000011607 */
        /* <DEDUP_REMOVED lines=21> */
[----:B-1234-:R-:W-:Y:S06]  /*4540*/  @!P2 BRA `(.L_x_4803) ;  /* 0x000000040074a947 */ /* 0x01efec0003800000 */
        /* <DEDUP_REMOVED lines=93> */
.L_x_4803:
[----:B------:R-:W-:Y:S05]  /*4b20*/  @P0 BRA `(.L_x_4804) ;  /* 0x0000000400740947 */ /* 0x000fea0003800000 */
        /* <DEDUP_REMOVED lines=93> */
.L_x_4804:
[----:B------:R-:W2:Y:S01]  /*5100*/  LDG.E.128.CONSTANT R8, desc[UR8][R6.64] ;  /* 0x0000000806087981 */ /* 0x000ea2000c1e9d00 */
[----:B0-----:R-:W-:-:S06]  /*5110*/  IMAD.WIDE R12, R29, 0x4, R6 ;  /* 0x000000041d0c7825 */ /* 0x001fcc00078e0206 */
        /* <DEDUP_REMOVED lines=11> */
[----:B0-----:R-:W-:Y:S02]  /*51d0*/  SHF.R.U32.HI R0, RZ, 0x8, R8 ;  /* 0x00000008ff007819 */ /* 0x001fe40000011608 */
[----:B------:R-:W-:Y:S02]  /*51e0*/  IADD3 R4, PT, PT, R4, -0x80, RZ ;  /* 0xffffff8004047810 */ /* 0x000fe40007ffe0ff */
[----:B------:R-:W-:-:S02]  /*51f0*/  LOP3.LUT R0, R0, 0xff, RZ, 0xc0, !PT ;  /* 0x000000ff00007812 */ /* 0x000fc400078ec0ff */
[----:B------:R-:W-:Y:S01]  /*5200*/  LEA.HI R20, R10, 0xffffff80, RZ, 0x8 ;  /* 0xffffff800a147811 */ /* 0x000fe200078f40ff */
[----:B------:R0:W1:Y:S01]  /*5210*/  I2F.F16 R35, R3 ;  /* 0x0000000300237306 */ /* 0x0000620000200c00 */
[----:B------:R-:W-:Y:S02]  /*5220*/  IADD3 R0, PT, PT, R0, -0x80, RZ ;  /* 0xffffff8000007810 */ /* 0x000fe40007ffe0ff */
[----:B--2---:R-:W-:Y:S02]  /*5230*/  SHF.R.U32.HI R2, RZ, 0x8, R9 ;  /* 0x00000008ff027819 */ /* 0x004fe40000011609 */
[----:B---3--:R-:W-:Y:S02]  /*5240*/  LEA.HI R18, R12, 0xffffff80, RZ, 0x8 ;  /* 0xffffff800c127811 */ /* 0x008fe400078f40ff */
[----:B------:R-:W-:Y:S01]  /*5250*/  LOP3.LUT R2, R2, 0xff, RZ, 0xc0, !PT ;  /* 0x000000ff02027812 */ /* 0x000fe200078ec0ff */
[----:B------:R2:W3:Y:S01]  /*5260*/  I2F.F16 R43, R0 ;  /* 0x00000000002b7306 */ /* 0x0004e20000200c00 */
        /* <DEDUP_REMOVED lines=9> */
[----:B------:R-:W2:Y:S01]  /*5300*/  I2F.F16 R32, R4 ;  /* 0x0000000400207306 */ /* 0x000ea20000200c00 */
[----:B------:R-:W-:Y:S02]  /*5310*/  IADD3 R42, PT, PT, R0, -0x80, RZ ;  /* 0xffffff80002a7810 */ /* 0x000fe40007ffe0ff */
[----:B0-----:R-:W-:Y:S02]  /*5320*/  LOP3.LUT R2, R13, 0xff, RZ, 0xc0, !PT ;  /* 0x000000ff0d027812 */ /* 0x001fe400078ec0ff */
[----:B------:R-:W-:Y:S02]  /*5330*/  LOP3.LUT R0, R12, 0xff, RZ, 0xc0, !PT ;  /* 0x000000ff0c007812 */ /* 0x000fe400078ec0ff */
[----:B------:R-:W-:Y:S01]  /*5340*/  IADD3 R39, PT, PT, R2, -0x80, RZ ;  /* 0xffffff8002277810 */ /* 0x000fe20007ffe0ff */
[----:B------:R0:W1:Y:S01]  /*5350*/  I2F.F16 R36, R3 ;  /* 0x0000000300247306 */ /* 0x0000620000200c00 */
[----:B------:R-:W-:-:S02]  /*5360*/  IADD3 R0, PT, PT, R0, -0x80, RZ ;  /* 0xffffff8000007810 */ /* 0x000fc40007ffe0ff */
[----:B------:R-:W-:Y:S02]  /*5370*/  LOP3.LUT R2, R14, 0xff, RZ, 0xc0, !PT ;  /* 0x000000ff0e027812 */ /* 0x000fe400078ec0ff */
[----:B------:R-:W-:Y:S02]  /*5380*/  LOP3.LUT R11, R11, 0xff, RZ, 0xc0, !PT ;  /* 0x000000ff0b0b7812 */ /* 0x000fe400078ec0ff */
[----:B------:R-:W-:Y:S01]  /*5390*/  IADD3 R38, PT, PT, R2, -0x80, RZ ;  /* 0xffffff8002267810 */ /* 0x000fe20007ffe0ff */
[----:B------:R5:W1:Y:S01]  /*53a0*/  I2F.F16 R40, R0 ;  /* 0x0000000000287306 */ /* 0x000a620000200c00 */
[----:B0-----:R-:W-:Y:S02]  /*53b0*/  LOP3.LUT R3, R15, 0xff, RZ, 0xc0, !PT ;  /* 0x000000ff0f037812 */ /* 0x001fe400078ec0ff */
[----:B------:R-:W-:Y:S02]  /*53c0*/  SHF.R.U32.HI R2, RZ, 0x8, R12 ;  /* 0x00000008ff027819 */ /* 0x000fe4000001160c */
[----:B------:R-:W-:-:S02]  /*53d0*/  IADD3 R11, PT, PT, R11, -0x80, RZ ;  /* 0xffffff800b0b7810 */ /* 0x000fc40007ffe0ff */
[----:B------:R-:W-:Y:S01]  /*53e0*/  IADD3 R3, PT, PT, R3, -0x80, RZ ;  /* 0xffffff8003037810 */ /* 0x000fe20007ffe0ff */
[----:B------:R-:W0:Y:S01]  /*53f0*/  I2F.F16 R20, R20 ;  /* 0x0000001400147306 */ /* 0x000e220000200c00 */
[----:B-----5:R-:W-:Y:S02]  /*5400*/  SHF.R.U32.HI R0, RZ, 0x8, R13 ;  /* 0x00000008ff007819 */ /* 0x020fe4000001160d */
[----:B------:R-:W-:Y:S02]  /*5410*/  LOP3.LUT R2, R2, 0xff, RZ, 0xc0, !PT ;  /* 0x000000ff02027812 */ /* 0x000fe400078ec0ff */
[----:B------:R-:W-:Y:S02]  /*5420*/  LOP3.LUT R0, R0, 0xff, RZ, 0xc0, !PT ;  /* 0x000000ff00007812 */ /* 0x000fe400078ec0ff */
[----:B------:R-:W-:Y:S01]  /*5430*/  SHF.R.U32.HI R10, RZ, 0x10, R10 ;  /* 0x00000010ff0a7819 */ /* 0x000fe2000001160a */
[----:B------:R-:W0:Y:S01]  /*5440*/  I2F.F16 R41, R11 ;  /* 0x0000000b00297306 */ /* 0x000e220000200c00 */
[----:B------:R-:W-:-:S02]  /*5450*/  SHF.R.U32.HI R12, RZ, 0x10, R12 ;  /* 0x00000010ff0c7819 */ /* 0x000fc4000001160c */
[----:B------:R-:W-:Y:S02]  /*5460*/  SHF.R.U32.HI R13, RZ, 0x10, R13 ;  /* 0x00000010ff0d7819 */ /* 0x000fe4000001160d */
[----:B------:R-:W-:Y:S02]  /*5470*/  LEA.HI R22, R8, 0xffffff80, RZ, 0x8 ;  /* 0xffffff8008167811 */ /* 0x000fe400078f40ff */
[----:B------:R-:W-:Y:S01]  /*5480*/  LEA.HI R21, R9, 0xffffff80, RZ, 0x8 ;  /* 0xffffff8009157811 */ /* 0x000fe200078f40ff */
[----:B------:R5:W0:Y:S01]  /*5490*/  I2F.F16 R11, R3 ;  /* 0x00000003000b7306 */ /* 0x000a220000200c00 */
[----:B------:R-:W-:Y:S02]  /*54a0*/  LEA.HI R16, R14, 0xffffff80, RZ, 0x8 ;  /* 0xffffff800e107811 */ /* 0x000fe400078f40ff */
[----:B------:R-:W-:Y:S02]  /*54b0*/  LEA.HI R5, R15, 0xffffff80, RZ, 0x8 ;  /* 0xffffff800f057811 */ /* 0x000fe400078f40ff */
[----:B------:R-:W-:-:S02]  /*54c0*/  IADD3 R2, PT, PT, R2, -0x80, RZ ;  /* 0xffffff8002027810 */ /* 0x000fc40007ffe0ff */
[----:B------:R-:W-:Y:S01]  /*54d0*/  IADD3 R0, PT, PT, R0, -0x80, RZ ;  /* 0xffffff8000007810 */ /* 0x000fe20007ffe0ff */
[----:B------:R-:W0:Y:S01]  /*54e0*/  I2F.F16 R22, R22 ;  /* 0x0000001600167306 */ /* 0x000e220000200c00 */
[----:B-----5:R-:W-:Y:S02]  /*54f0*/  SHF.R.U32.HI R3, RZ, 0x8, R14 ;  /* 0x00000008ff037819 */ /* 0x020fe4000001160e */
        /* <DEDUP_REMOVED lines=8> */
[----:B------:R4:W0:Y:S01]  /*5580*/  I2F.F16 R46, R0 ;  /* 0x00000000002e7306 */ /* 0x0008220000200c00 */
[----:B------:R-:W-:Y:S02]  /*5590*/  LOP3.LUT R13, R13, 0xff, RZ, 0xc0, !PT ;  /* 0x000000ff0d0d7812 */ /* 0x000fe400078ec0ff */
[----:B------:R-:W-:Y:S02]  /*55a0*/  LOP3.LUT R8, R8, 0xff, RZ, 0xc0, !PT ;  /* 0x000000ff08087812 */ /* 0x000fe400078ec0ff */
[----:B------:R-:W-:-:S02]  /*55b0*/  LOP3.LUT R9, R9, 0xff, RZ, 0xc0, !PT ;  /* 0x000000ff09097812 */ /* 0x000fc400078ec0ff */
[----:B------:R-:W-:Y:S01]  /*55c0*/  LOP3.LUT R3, R3, 0xff, RZ, 0xc0, !PT ;  /* 0x000000ff03037812 */ /* 0x000fe200078ec0ff */
[----:B------:R-:W0:Y:S01]  /*55d0*/  I2F.F16 R21, R21 ;  /* 0x0000001500157306 */ /* 0x000e220000200c00 */
[----:B-----5:R-:W-:Y:S02]  /*55e0*/  LOP3.LUT R2, R14, 0xff, RZ, 0xc0, !PT ;  /* 0x000000ff0e027812 */ /* 0x020fe400078ec0ff */
[----:B------:R-:W-:Y:S02]  /*55f0*/  LOP3.LUT R4, R4, 0xff, RZ, 0xc0, !PT ;  /* 0x000000ff04047812 */ /* 0x000fe400078ec0ff */
[----:B----4-:R-:W-:Y:S02]  /*5600*/  LOP3.LUT R0, R15, 0xff, RZ, 0xc0, !PT ;  /* 0x000000ff0f007812 */ /* 0x010fe400078ec0ff */
[----:B------:R-:W-:Y:S01]  /*5610*/  IADD3 R10, PT, PT, R10, -0x80, RZ ;  /* 0xffffff800a0a7810 */ /* 0x000fe20007ffe0ff */
        /* <DEDUP_REMOVED lines=119> */
.L_x_4805:
        /* <DEDUP_REMOVED lines=30> */
[----:B------:R-:W-:Y:S01]  /*5f70*/  FFMA.FTZ R0, R43, R49, R0 ;  /* 0x000000312b007223 */ /* 0x000fe20000010000 */
[----:B------:R-:W-:Y:S02]  /*5f80*/  HADD2.F32 R35, -RZ, R34.H0_H0 ;  /* 0x20000022ff237230 */ /* 0x000fe40000004100 */
        /* <DEDUP_REMOVED lines=62> */
.L_x_4798:
        /* <DEDUP_REMOVED lines=12> */
.L_x_4809:
[----:B------:R-:W0:Y:S02]  /*6430*/  LDS R6, [R4] ;  /* 0x0000000004067984 */ /* 0x000e240000000800 */
[----:B0-----:R-:W-:-:S05]  /*6440*/  HFMA2 R7, R6, 1, 1, R9 ;  /* 0x3c003c0006077831 */ /* 0x001fca0000000009 */
[----:B------:R-:W0:Y:S02]  /*6450*/  ATOMS.CAST.SPIN P0, [R4], R6, R7 ;  /* 0x000000060400758d */ /* 0x000e240001800007 */
[----:B0-----:R-:W-:Y:S05]  /*6460*/  @!P0 BRA `(.L_x_4809) ;  /* 0xfffffffc00f08947 */ /* 0x001fea000383ffff */
[----:B------:R-:W-:Y:S05]  /*6470*/  BRA `(.L_x_4807) ;  /* 0x00000000000c7947 */ /* 0x000fea0003800000 */
.L_x_4808:
[----:B------:R-:W2:Y:S02]  /*6480*/  LD.E R0, desc[UR8][R2.64] ;  /* 0x0000000802007980 */ /* 0x000ea4000c101900 */
[----:B--2---:R-:W-:-:S05]  /*6490*/  IADD3 R5, PT, PT, R9, R0, RZ ;  /* 0x0000000009057210 */ /* 0x004fca0007ffe0ff */
[----:B------:R0:W-:Y:S02]  /*64a0*/  ST.E desc[UR8][R2.64], R5 ;  /* 0x0000000502007985 */ /* 0x0001e4000c101908 */
.L_x_4807:
[----:B------:R-:W-:Y:S05]  /*64b0*/  BSYNC.RECONVERGENT B0 ;  /* 0x0000000000007941 */ /* 0x000fea0003800200 */
.L_x_4806:
[----:B------:R1:W-:Y:S01]  /*64c0*/  ATOM.E.ADD.F16x2.RN.STRONG.GPU P0, RZ, desc[UR8][R2.64+0x4], R53 ;  /* 0x8000043502ff79a2 */ /* 0x0003e2000c10e108 */
[----:B------:R-:W-:Y:S04]  /*64d0*/  BSSY.RECONVERGENT B0, `(.L_x_4810) ;  /* 0x000000e000007945 */ /* 0x000fe80003800200 */
[----:B-1----:R-:W-:Y:S05]  /*64e0*/  @P0 BRA `(.L_x_4811) ;  /* 0x0000000000300947 */ /* 0x002fea0003800000 */
[----:B------:R-:W1:Y:S02]  /*64f0*/  QSPC.E.S P0, RZ, [R2+0x4] ;  /* 0x0000040002ff73aa */ /* 0x000e640000000500 */
[----:B-1----:R-:W-:Y:S05]  /*6500*/  @!P0 BRA `(.L_x_4812) ;  /* 0x00000000001c8947 */ /* 0x002fea0003800000 */
[----:B------:R-:W-:-:S04]  /*6510*/  MOV R4, R2 ;  /* 0x0000000200047202 */ /* 0x000fc80000000f00 */
[----:B------:R-:W-:-:S07]  /*6520*/  MOV R4, R4 ;  /* 0x0000000400047202 */ /* 0x000fce0000000f00 */
.L_x_4813:
[----:B------:R-:W1:Y:S02]  /*6530*/  LDS R6, [R4+0x4] ;  /* 0x0000040004067984 */ /* 0x000e640000000800 */
[----:B-1----:R-:W-:-:S05]  /*6540*/  HADD2 R7, R6, R53 ;  /* 0x0000003506077230 */ /* 0x002fca0000000000 */
[----:B------:R-:W1:Y:S02]  /*6550*/  ATOMS.CAST.SPIN P0, [R4+0x4], R6, R7 ;  /* 0x000004060400758d */ /* 0x000e640001800007 */
[----:B-1----:R-:W-:Y:S05]  /*6560*/  @!P0 BRA `(.L_x_4813) ;  /* 0xfffffffc00f08947 */ /* 0x002fea000383ffff */
[----:B------:R-:W-:Y:S05]  /*6570*/  BRA `(.L_x_4811) ;  /* 0x00000000000c7947 */ /* 0x000fea0003800000 */
.L_x_4812:
[----:B------:R-:W0:Y:S02]  /*6580*/  LD.E R0, desc[UR8][R2.64+0x4] ;  /* 0x0000040802007980 */ /* 0x000e24000c101900 */
[----:B0-----:R-:W-:-:S05]  /*6590*/  IADD3 R5, PT, PT, R53, R0, RZ ;  /* 0x0000000035057210 */ /* 0x001fca0007ffe0ff */
[----:B------:R1:W-:Y:S02]  /*65a0*/  ST.E desc[UR8][R2.64+0x4], R5 ;  /* 0x0000040502007985 */ /* 0x0003e4000c101908 */
.L_x_4811:
[----:B------:R-:W-:Y:S05]  /*65b0*/  BSYNC.RECONVERGENT B0 ;  /* 0x0000000000007941 */ /* 0x000fea0003800200 */
.L_x_4810:
        /* <DEDUP_REMOVED lines=11> */
.L_x_4817:
[----:B------:R-:W0:Y:S02]  /*6670*/  LDS R6, [R4] ;  /* 0x0000000004067984 */ /* 0x000e240000000800 */
[----:B0-----:R-:W-:-:S05]  /*6680*/  HFMA2 R7, R6, 1, 1, R9 ;  /* 0x3c003c0006077831 */ /* 0x001fca0000000009 */
[----:B------:R-:W0:Y:S02]  /*6690*/  ATOMS.CAST.SPIN P0, [R4], R6, R7 ;  /* 0x000000060400758d */ /* 0x000e240001800007 */
[----:B0-----:R-:W-:Y:S05]  /*66a0*/  @!P0 BRA `(.L_x_4817) ;  /* 0xfffffffc00f08947 */ /* 0x001fea000383ffff */
[----:B------:R-:W-:Y:S05]  /*66b0*/  BRA `(.L_x_4815) ;  /* 0x00000000000c7947 */ /* 0x000fea0003800000 */
.L_x_4816:
[----:B------:R-:W2:Y:S02]  /*66c0*/  LD.E R0, desc[UR8][R2.64] ;  /* 0x0000000802007980 */ /* 0x000ea4000c101900 */
[----:B--2---:R-:W-:-:S05]  /*66d0*/  IADD3 R5, PT, PT, R9, R0, RZ ;  /* 0x0000000009057210 */ /* 0x004fca0007ffe0ff */
[----:B------:R0:W-:Y:S02]  /*66e0*/  ST.E desc[UR8][R2.64], R5 ;  /* 0x0000000502007985 */ /* 0x0001e4000c101908 */
.L_x_4815:
[----:B------:R-:W-:Y:S05]  /*66f0*/  BSYNC.RECONVERGENT B0 ;  /* 0x0000000000007941 */ /* 0x000fea0003800200 */
.L_x_4814:
[----:B------:R1:W-:Y:S02]  /*6700*/  ATOM.E.ADD.F16x2.RN.STRONG.GPU P0, RZ, desc[UR8][R2.64+0x4], R31 ;  /* 0x8000041f02ff79a2 */ /* 0x0003e4000c10e108 */
[----:B-1----:R-:W-:Y:S05]  /*6710*/  @P0 EXIT ;  /* 0x000000000000094d */ /* 0x002fea0003800000 */
[----:B------:R-:W1:Y:S02]  /*6720*/  QSPC.E.S P0, RZ, [R2+0x4] ;  /* 0x0000040002ff73aa */ /* 0x000e640000000500 */
[----:B-1----:R-:W-:Y:S05]  /*6730*/  @!P0 BRA `(.L_x_4818) ;  /* 0x0000000000188947 */ /* 0x002fea0003800000 */
[----:B0-----:R-:W-:-:S07]  /*6740*/  MOV R2, R2 ;  /* 0x0000000200027202 */ /* 0x001fce0000000f00 */
.L_x_4819:
[----:B------:R-:W0:Y:S02]  /*6750*/  LDS R4, [R2+0x4] ;  /* 0x0000040002047984 */ /* 0x000e240000000800 */
[----:B0-----:R-:W-:-:S05]  /*6760*/  HADD2 R5, R4, R31 ;  /* 0x0000001f04057230 */ /* 0x001fca0000000000 */
[----:B------:R-:W0:Y:S02]  /*6770*/  ATOMS.CAST.SPIN P0, [R2+0x4], R4, R5 ;  /* 0x000004040200758d */ /* 0x000e240001800005 */
[----:B0-----:R-:W-:Y:S05]  /*6780*/  @!P0 BRA `(.L_x_4819) ;  /* 0xfffffffc00f08947 */ /* 0x001fea000383ffff */
[----:B------:R-:W-:Y:S05]  /*6790*/  EXIT ;  /* 0x000000000000794d */ /* 0x000fea0003800000 */
.L_x_4818:
[----:B------:R-:W0:Y:S02]  /*67a0*/  LD.E R0, desc[UR8][R2.64+0x4] ;  /* 0x0000040802007980 */ /* 0x000e24000c101900 */
[----:B0-----:R-:W-:-:S05]  /*67b0*/  IADD3 R5, PT, PT, R31, R0, RZ ;  /* 0x000000001f057210 */ /* 0x001fca0007ffe0ff */
[----:B------:R-:W-:Y:S01]  /*67c0*/  ST.E desc[UR8][R2.64+0x4], R5 ;  /* 0x0000040502007985 */ /* 0x000fe2000c101908 */
[----:B------:R-:W-:Y:S05]  /*67d0*/  EXIT ;  /* 0x000000000000794d */ /* 0x000fea0003800000 */
.L_x_4820:
        /* <DEDUP_REMOVED lines=10> */
.L_x_5351:


//--------------------- .text._Z23gemm_half_q_half_kernelILi1ELi190ELb1ELb1ELi64EEvPK6__halfPKjS4_S2_PS0_iiiiPKtS7_iiiiiibS2_i --------------------------
	.section	.text._Z23gemm_half_q_half_kernelILi1ELi190ELb1ELb1ELi64EEvPK6__halfPKjS4_S2_PS0_iiiiPKtS7_iiiiiibS2_i,"ax",@progbits
	.align	128
        .global         _Z23gemm_half_q_half_kernelILi1ELi190ELb1ELb1ELi64EEvPK6__halfPKjS4_S2_PS0_iiiiPKtS7_iiiiiibS2_i
        .type           _Z23gemm_half_q_half_kernelILi1ELi190ELb1ELb1ELi64EEvPK6__halfPKjS4_S2_PS0_iiiiPKtS7_iiiiiibS2_i,@function
        .size           _Z23gemm_half_q_half_kernelILi1ELi190ELb1ELb1ELi64EEvPK6__halfPKjS4_S2_PS0_iiiiPKtS7_iiiiiibS2_i,(.L_x_5352 - _Z23gemm_half_q_half_kernelILi1ELi190ELb1ELb1ELi64EEvPK6__halfPKjS4_S2_PS0_iiiiPKtS7_iiiiiibS2_i)
        .other          _Z23gemm_half_q_half_kernelILi1ELi190ELb1ELb1ELi64EEvPK6__halfPKjS4_S2_PS0_iiiiPKtS7_iiiiiibS2_i,@"STO_CUDA_ENTRY STV_DEFAULT"
_Z23gemm_half_q_half_kernelILi1ELi190ELb1ELb1ELi64EEvPK6__halfPKjS4_S2_PS0_iiiiPKtS7_iiiiiibS2_i:
.text._Z23gemm_half_q_half_kernelILi1ELi190ELb1ELb1ELi64EEvPK6__halfPKjS4_S2_PS0_iiiiPKtS7_iiiiiibS2_i:
[----:B------:R-:W0:Y:S08]  /*0000*/  LDC R1, c[0x0][0x37c] ;  /* 0x0000df00ff017b82 */ /* 0x000e300000000800 */
[----:B------:R-:W1:Y:S01]  /*0010*/  S2UR UR8, SR_CTAID.Y ;  /* 0x00000000000879c3 */ /* 0x000e620000002600 */
[----:B0-----:R-:W-:-:S07]  /*0020*/  IADD3 R1, PT, PT, R1, -0x10, RZ ;  /* 0xfffffff001017810 */ /* 0x001fce0007ffe0ff */
[----:B------:R-:W1:Y:S02]  /*0030*/  LDC R0, c[0x0][0x3a8] ;  /* 0x0000ea00ff007b82 */ /* 0x000e640000000800 */
[----:B-1----:R-:W-:Y:S02]  /*0040*/  ISETP.LE.AND P0, PT, R0, UR8, PT ;  /* 0x0000000800007c0c */ /* 0x002fe4000bf03270 */
[----:B------:R-:W0:Y:S11]  /*0050*/  S2R R0, SR_CTAID.X ;  /* 0x0000000000007919 */ /* 0x000e360000002500 */
[----:B------:R-:W-:Y:S05]  /*0060*/  @P0 EXIT ;  /* 0x000000000000094d */ /* 0x000fea0003800000 */
[----:B------:R-:W1:Y:S01]  /*0070*/  LDC.64 R2, c[0x0][0x3e8] ;  /* 0x0000fa00ff027b82 */ /* 0x000e620000000a00 */
[----:B------:R-:W1:Y:S02]  /*0080*/  LDCU.64 UR6, c[0x0][0x358] ;  /* 0x00006b00ff0677ac */ /* 0x000e640008000a00 */
[----:B-1----:R-:W2:Y:S01]  /*0090*/  LDG.E.U16 R35, desc[UR6][R2.64] ;  /* 0x0000000602237981 */ /* 0x002ea2000c1e1500 */
[----:B------:R-:W1:Y:S01]  /*00a0*/  S2R R15, SR_TID.X ;  /* 0x00000000000f7919 */ /* 0x000e620000002100 */
[----:B--2---:R-:W-:-:S13]  /*00b0*/  ISETP.NE.AND P0, PT, R35, RZ, PT ;  /* 0x000000ff2300720c */ /* 0x004fda0003f05270 */
[----:B-1----:R-:W-:Y:S05]  /*00c0*/  @!P0 EXIT ;  /* 0x000000000000894d */ /* 0x002fea0003800000 */
[----:B------:R-:W1:Y:S01]  /*00d0*/  S2R R5, SR_CTAID.Z ;  /* 0x0000000000057919 */ /* 0x000e620000002700 */
[----:B------:R-:W2:Y:S01]  /*00e0*/  LDC R3, c[0x0][0x3b0] ;  /* 0x0000ec00ff037b82 */ /* 0x000ea20000000800 */
[----:B------:R-:W3:Y:S01]  /*00f0*/  LDCU UR12, c[0x0][0x3ac] ;  /* 0x00007580ff0c77ac */ /* 0x000ee20008000800 */
[----:B0-----:R-:W-:Y:S01]  /*0100*/  LEA R0, R0, R15, 0x6 ;  /* 0x0000000f00007211 */ /* 0x001fe200078e30ff */
[----:B------:R-:W-:Y:S03]  /*0110*/  BSSY.RECONVERGENT B0, `(.L_x_4821) ;  /* 0x000001b000007945 */ /* 0x000fe60003800200 */
[----:B------:R-:W-:Y:S01]  /*0120*/  SHF.L.U32 R37, R0, 0x2, RZ ;  /* 0x0000000200257819 */ /* 0x000fe200000006ff */
[----:B---3--:R-:W-:-:S05]  /*0130*/  IMAD.U32 R38, RZ, RZ, UR12 ;  /* 0x0000000cff267e24 */ /* 0x008fca000f8e00ff */
[----:B------:R-:W-:Y:S01]  /*0140*/  ISETP.GE.AND P1, PT, R37, R38, PT ;  /* 0x000000262500720c */ /* 0x000fe20003f26270 */
[----:B-1----:R-:W-:-:S05]  /*0150*/  IMAD.SHL.U32 R36, R5, 0x40, RZ ;  /* 0x0000004005247824 */ /* 0x002fca00078e00ff */
[C---:B------:R-:W-:Y:S02]  /*0160*/  IADD3 R13, PT, PT, R36.reuse, R15, RZ ;  /* 0x0000000f240d7210 */ /* 0x040fe40007ffe0ff */
[----:B--2---:R-:W-:-:S04]  /*0170*/  VIADDMNMX R39, R36, 0x40, R3, PT ;  /* 0x0000004024277846 */ /* 0x004fc80003800103 */
[----:B------:R-:W-:-:S13]  /*0180*/  ISETP.GE.AND P0, PT, R13, R39, PT ;  /* 0x000000270d00720c */ /* 0x000fda0003f06270 */
[----:B------:R-:W-:Y:S05]  /*0190*/  @P0 BRA `(.L_x_4822) ;  /* 0x0000000000480947 */ /* 0x000fea0003800000 */
[----:B------:R-:W0:Y:S01]  /*01a0*/  LDCU.64 UR4, c[0x0][0x3c0] ;  /* 0x00007800ff0477ac */ /* 0x000e220008000a00 */
[----:B------:R-:W1:Y:S01]  /*01b0*/  LDC.64 R6, c[0x0][0x380] ;  /* 0x0000e000ff067b82 */ /* 0x000e620000000a00 */
[----:B0-----:R-:W-:-:S04]  /*01c0*/  ISETP.NE.U32.AND P0, PT, RZ, UR4, PT ;  /* 0x00000004ff007c0c */ /* 0x001fc8000bf05070 */
[----:B------:R-:W-:-:S13]  /*01d0*/  ISETP.NE.AND.EX P0, PT, RZ, UR5, PT, P0 ;  /* 0x00000005ff007c0c */ /* 0x000fda000bf05300 */
[----:B------:R-:W0:Y:S02]  /*01e0*/  @P0 LDC.64 R8, c[0x0][0x3c0] ;  /* 0x0000f000ff080b82 */ /* 0x000e240000000a00 */
[----:B0-----:R-:W-:-:S06]  /*01f0*/  @P0 IMAD.WIDE.U32 R8, R13, 0x2, R8 ;  /* 0x000000020d080825 */ /* 0x001fcc00078e0008 */
[----:B------:R-:W2:Y:S01]  /*0200*/  @P0 LDG.E.U16.CONSTANT R9, desc[UR6][R8.64] ;  /* 0x0000000608090981 */ /* 0x000ea2000c1e9500 */
[----:B------:R-:W-:-:S04]  /*0210*/  IMAD R11, R3, UR8, RZ ;  /* 0x00000008030b7c24 */ /* 0x000fc8000f8e02ff */
[----:B-1----:R-:W-:-:S04]  /*0220*/  IMAD.WIDE R6, R11, 0x2, R6 ;  /* 0x000000020b067825 */ /* 0x002fc800078e0206 */
[----:B--2---:R-:W-:-:S05]  /*0230*/  @P0 IMAD.WIDE.U32 R10, R9, 0x2, R6 ;  /* 0x00000002090a0825 */ /* 0x004fca00078e0006 */
[----:B------:R-:W2:Y:S01]  /*0240*/  @P0 LDG.E.U16.CONSTANT R0, desc[UR6][R10.64] ;  /* 0x000000060a000981 */ /* 0x000ea2000c1e9500 */
[----:B------:R-:W-:Y:S01]  /*0250*/  @!P0 IMAD.WIDE.U32 R6, R13, 0x2, R6 ;  /* 0x000000020d068825 */ /* 0x000fe200078e0006 */
[----:B------:R-:W0:Y:S01]  /*0260*/  S2UR UR5, SR_CgaCtaId ;  /* 0x00000000000579c3 */ /* 0x000e220000008800 */
[----:B------:R-:W-:-:S03]  /*0270*/  UMOV UR4, 0x400 ;  /* 0x0000040000047882 */ /* 0x000fc60000000000 */
[----:B------:R-:W2:Y:S01]  /*0280*/  @!P0 LDG.E.U16.CONSTANT R0, desc[UR6][R6.64] ;  /* 0x0000000606008981 */ /* 0x000ea2000c1e9500 */
[----:B0-----:R-:W-:-:S06]  /*0290*/  ULEA UR4, UR5, UR4, 0x18 ;  /* 0x0000000405047291 */ /* 0x001fcc000f8ec0ff */
[----:B------:R-:W-:-:S05]  /*02a0*/  LEA R9, R15, UR4, 0x1 ;  /* 0x000000040f097c11 */ /* 0x000fca000f8e08ff */
[----:B--2---:R0:W-:Y:S02]  /*02b0*/  STS.U16 [R9], R0 ;  /* 0x0000000009007388 */ /* 0x0041e40000000400 */
.L_x_4822:
[----:B------:R-:W-:Y:S05]  /*02c0*/  BSYNC.RECONVERGENT B0 ;  /* 0x0000000000007941 */ /* 0x000fea0003800200 */
.L_x_4821:
[----:B------:R-:W-:Y:S05]  /*02d0*/  @P1 EXIT ;  /* 0x000000000000194d */ /* 0x000fea0003800000 */
[----:B------:R-:W1:Y:S01]  /*02e0*/  LDC.64 R40, c[0x0][0x3b8] ;  /* 0x0000ee00ff287b82 */ /* 0x000e620000000a00 */
[----:B------:R-:W-:Y:S01]  /*02f0*/  SHF.L.U32 R11, R5, 0x7, RZ ;  /* 0x00000007050b7819 */ /* 0x000fe200000006ff */
[----:B------:R-:W2:Y:S04]  /*0300*/  LDCU.U8 UR4, c[0x0][0x3e0] ;  /* 0x00007c00ff0477ac */ /* 0x000ea80008000000 */
[----:B-1----:R-:W-:-:S05]  /*0310*/  IMAD.WIDE.U32 R10, R11, 0x2, R40 ;  /* 0x000000020b0a7825 */ /* 0x002fca00078e0028 */
[----:B------:R1:W5:Y:S01]  /*0320*/  LDG.E.U16.CONSTANT R7, desc[UR6][R10.64+0x2] ;  /* 0x000002060a077981 */ /* 0x000362000c1e9500 */
[----:B--2---:R-:W-:Y:S01]  /*0330*/  UPRMT UR4, UR4, 0x8880, URZ ;  /* 0x0000888004047896 */ /* 0x004fe200080000ff */
[----:B------:R-:W-:-:S05]  /*0340*/  ISETP.GE.AND P1, PT, R36, R3, PT ;  /* 0x000000032400720c */ /* 0x000fca0003f26270 */
[----:B------:R-:W-:-:S04]  /*0350*/  ISETP.NE.AND P0, PT, RZ, UR4, PT ;  /* 0x00000004ff007c0c */ /* 0x000fc8000bf05270 */
[----:B------:R-:W-:-:S13]  /*0360*/  ISETP.NE.OR P0, PT, R5, RZ, !P0 ;  /* 0x000000ff0500720c */ /* 0x000fda0004705670 */
[----:B0-----:R-:W0:Y:S01]  /*0370*/  @!P0 LDC.64 R8, c[0x0][0x3a0] ;  /* 0x0000e800ff088b82 */ /* 0x001e220000000a00 */
[----:B------:R-:W-:-:S04]  /*0380*/  @!P0 IMAD R13, R38, UR8, R37 ;  /* 0x00000008260d8c24 */ /* 0x000fc8000f8e0225 */
[----:B0-----:R-:W-:-:S05]  /*0390*/  @!P0 IMAD.WIDE R8, R13, 0x2, R8 ;  /* 0x000000020d088825 */ /* 0x001fca00078e0208 */
[----:B------:R1:W-:Y:S01]  /*03a0*/  @!P0 STG.E.64 desc[UR6][R8.64], RZ ;  /* 0x000000ff08008986 */ /* 0x0003e2000c101b06 */
[----:B------:R-:W-:Y:S06]  /*03b0*/  BAR.SYNC.DEFER_BLOCKING 0x0 ;  /* 0x0000000000007b1d */ /* 0x000fec0000010000 */
[----:B------:R-:W-:Y:S05]  /*03c0*/  @P1 BRA `(.L_x_4823) ;  /* 0x0000000000d01947 */ /* 0x000fea0003800000 */
[----:B------:R0:W5:Y:S01]  /*03d0*/  LDG.E.U16.CONSTANT R0, desc[UR6][R10.64] ;  /* 0x000000060a007981 */ /* 0x000162000c1e9500 */
[----:B------:R-:W-:Y:S02]  /*03e0*/  SHF.R.S32.HI R2, RZ, 0x1f, R37 ;  /* 0x0000001fff027819 */ /* 0x000fe40000011425 */
[----:B------:R-:W-:Y:S02]  /*03f0*/  SHF.L.U32 R6, R15, 0x4, RZ ;  /* 0x000000040f067819 */ /* 0x000fe400000006ff */
[----:B-1----:R-:W-:Y:S01]  /*0400*/  LEA.HI R8, R2, R37, RZ, 0x3 ;  /* 0x0000002502087211 */ /* 0x002fe200078f18ff */
[----:B------:R-:W-:Y:S01]  /*0410*/  IMAD.MOV.U32 R2, RZ, RZ, RZ ;  /* 0x000000ffff027224 */ /* 0x000fe200078e00ff */
[----:B------:R-:W-:Y:S02]  /*0420*/  MOV R4, R36 ;  /* 0x0000002400047202 */ /* 0x000fe40000000f00 */
[----:B------:R-:W-:Y:S02]  /*0430*/  LOP3.LUT R6, R6, 0x10, RZ, 0xc0, !PT ;  /* 0x0000001006067812 */ /* 0x000fe400078ec0ff */
[----:B0-----:R-:W-:-:S07]  /*0440*/  SHF.R.S32.HI R8, RZ, 0x3, R8 ;  /* 0x00000003ff087819 */ /* 0x001fce0000011408 */
.L_x_4824:
        /* <DEDUP_REMOVED lines=9> */
[----:B------:R-:W-:-:S04]  /*04e0*/  IMAD.SHL.U32 R15, R4, 0x2, RZ ;  /* 0x00000002040f7824 */ /* 0x000fc800078e00ff */
[----:B------:R-:W-:-:S06]  /*04f0*/  IMAD.WIDE.U32 R14, R15, 0x2, R40 ;  /* 0x000000020f0e7825 */ /* 0x000fcc00078e0028 */
        /* <DEDUP_REMOVED lines=30> */
[----:B------:R-:W-:Y:S01]  /*06e0*/  ISETP.GE.AND P0, PT, R4, R39, PT ;  /* 0x000000270400720c */ /* 0x000fe20003f06270 */
[----:B------:R-:W-:-:S12]  /*06f0*/  VIADD R2, R2, 0x1 ;  /* 0x0000000102027836 */ /* 0x000fd80000000000 */
[----:B0-----:R-:W-:Y:S05]  /*0700*/  @!P0 BRA `(.L_x_4824) ;  /* 0xfffffffc00508947 */ /* 0x001fea000383ffff */
.L_x_4823:
[----:B-1----:R0:W5:Y:S01]  /*0710*/  LDL.64 R8, [R1] ;  /* 0x0000000001087983 */ /* 0x0021620000100a00 */
[----:B------:R-:W1:Y:S01]  /*0720*/  LDCU UR9, c[0x0][0x3c8] ;  /* 0x00007900ff0977ac */ /* 0x000e620008000800 */
[----:B------:R-:W-:Y:S01]  /*0730*/  HFMA2 R0, -RZ, RZ, 0, 0 ;  /* 0x00000000ff007431 */ /* 0x000fe200000001ff */
[----:B-1----:R-:W-:-:S13]  /*0740*/  ISETP.GT.AND P0, PT, R36, UR9, PT ;  /* 0x0000000924007c0c */ /* 0x002fda000bf04270 */
[----:B0-----:R-:W-:Y:S05]  /*0750*/  @!P0 BRA `(.L_x_4825) ;  /* 0x00000000001c8947 */ /* 0x001fea0003800000 */
[----:B------:R-:W0:Y:S02]  /*0760*/  LDC R11, c[0x0][0x3cc] ;  /* 0x0000f300ff0b7b82 */ /* 0x000e240000000800 */
[----:B0-----:R-:W-:-:S04]  /*0770*/  VIMNMX R0, PT, PT, R36, R11, PT ;  /* 0x0000000b24007248 */ /* 0x001fc80003fe0100 */
[----:B------:R-:W-:-:S04]  /*0780*/  IADD3 R0, PT, PT, R0, -UR9, RZ ;  /* 0x8000000900007c10 */ /* 0x000fc8000fffe0ff */
[----:B------:R-:W-:-:S04]  /*0790*/  SHF.R.S32.HI R11, RZ, 0x1f, R0 ;  /* 0x0000001fff0b7819 */ /* 0x000fc80000011400 */
[----:B------:R-:W-:-:S04]  /*07a0*/  LEA.HI R11, R11, R0, RZ, 0x5 ;  /* 0x000000000b0b7211 */ /* 0x000fc800078f28ff */
[----:B------:R-:W-:-:S05]  /*07b0*/  SHF.R.S32.HI R11, RZ, 0x5, R11 ;  /* 0x00000005ff0b7819 */ /* 0x000fca000001140b */
[----:B------:R-:W-:-:S07]  /*07c0*/  IMAD R0, R11, 0x6, RZ ;  /* 0x000000060b007824 */ /* 0x000fce00078e02ff */
.L_x_4825:
[----:B------:R-:W0:Y:S01]  /*07d0*/  LDCU UR13, c[0x0][0x3cc] ;  /* 0x00007980ff0d77ac */ /* 0x000e220008000800 */
[----:B------:R-:W-:Y:S01]  /*07e0*/  IMAD.MOV.U32 R2, RZ, RZ, RZ ;  /* 0x000000ffff027224 */ /* 0x000fe200078e00ff */
[----:B0-----:R-:W-:-:S13]  /*07f0*/  ISETP.GT.AND P0, PT, R36, UR13, PT ;  /* 0x0000000d24007c0c */ /* 0x001fda000bf04270 */
        /* <DEDUP_REMOVED lines=8> */
.L_x_4826:
[----:B------:R-:W0:Y:S01]  /*0880*/  LDCU UR14, c[0x0][0x3d0] ;  /* 0x00007a00ff0e77ac */ /* 0x000e220008000800 */
[----:B------:R-:W-:Y:S02]  /*0890*/  MOV R11, RZ ;  /* 0x000000ff000b7202 */ /* 0x000fe40000000f00 */
[----:B0-----:R-:W-:-:S13]  /*08a0*/  ISETP.GT.AND P0, PT, R36, UR14, PT ;  /* 0x0000000e24007c0c */ /* 0x001fda000bf04270 */
[----:B------:R-:W-:Y:S05]  /*08b0*/  @!P0 BRA `(.L_x_4827) ;  /* 0x00000000001c8947 */ /* 0x000fea0003800000 */
[----:B------:R-:W0:Y:S02]  /*08c0*/  LDC R11, c[0x0][0x3d4] ;  /* 0x0000f500ff0b7b82 */ /* 0x000e240000000800 */
[----:B0-----:R-:W-:-:S05]  /*08d0*/  VIMNMX R4, PT, PT, R36, R11, PT ;  /* 0x0000000b24047248 */ /* 0x001fca0003fe0100 */
[----:B------:R-:W-:-:S05]  /*08e0*/  VIADD R4, R4, -UR14 ;  /* 0x8000000e04047c36 */ /* 0x000fca0008000000 */
[----:B------:R-:W-:-:S04]  /*08f0*/  SHF.R.S32.HI R11, RZ, 0x1f, R4 ;  /* 0x0000001fff0b7819 */ /* 0x000fc80000011404 */
[----:B------:R-:W-:-:S04]  /*0900*/  LEA.HI R11, R11, R4, RZ, 0x5 ;  /* 0x000000040b0b7211 */ /* 0x000fc800078f28ff */
[----:B------:R-:W-:-:S04]  /*0910*/  SHF.R.S32.HI R11, RZ, 0x5, R11 ;  /* 0x00000005ff0b7819 */ /* 0x000fc8000001140b */
[----:B------:R-:W-:-:S07]  /*0920*/  SHF.L.U32 R11, R11, 0x2, RZ ;  /* 0x000000020b0b7819 */ /* 0x000fce00000006ff */
.L_x_4827:
[----:B------:R-:W0:Y:S01]  /*0930*/  LDCU UR15, c[0x0][0x3d4] ;  /* 0x00007a80ff0f77ac */ /* 0x000e220008000800 */
[----:B------:R-:W-:Y:S01]  /*0940*/  HFMA2 R4, -RZ, RZ, 0, 0 ;  /* 0x00000000ff047431 */ /* 0x000fe200000001ff */
[----:B0-----:R-:W-:-:S13]  /*0950*/  ISETP.GT.AND P0, PT, R36, UR15, PT ;  /* 0x0000000f24007c0c */ /* 0x001fda000bf04270 */
        /* <DEDUP_REMOVED lines=8> */
.L_x_4828:
[----:B------:R-:W0:Y:S01]  /*09e0*/  LDCU UR16, c[0x0][0x3d8] ;  /* 0x00007b00ff1077ac */ /* 0x000e220008000800 */
[----:B------:R-:W-:Y:S02]  /*09f0*/  MOV R13, RZ ;  /* 0x000000ff000d7202 */ /* 0x000fe40000000f00 */
        /* <DEDUP_REMOVED lines=8> */
[----:B------:R-:W-:-:S07]  /*0a80*/  IMAD.SHL.U32 R13, R13, 0x2, RZ ;  /* 0x000000020d0d7824 */ /* 0x000fce00078e00ff */
.L_x_4829:
[----:B------:R-:W-:Y:S01]  /*0a90*/  VIMNMX R6, PT, PT, R36, UR9, PT ;  /* 0x0000000924067c48 */ /* 0x000fe2000bfe0100 */
[----:B------:R-:W0:Y:S01]  /*0aa0*/  S2UR UR5, SR_CgaCtaId ;  /* 0x00000000000579c3 */ /* 0x000e220000008800 */
[----:B------:R-:W1:Y:S01]  /*0ab0*/  LDCU.64 UR10, c[0x0][0x388] ;  /* 0x00007100ff0a77ac */ /* 0x000e620008000a00 */
[----:B------:R-:W-:Y:S02]  /*0ac0*/  VIMNMX R3, PT, PT, R3, UR9, PT ;  /* 0x0000000903037c48 */ /* 0x000fe4000bfe0100 */
[----:B------:R-:W-:Y:S01]  /*0ad0*/  SHF.R.S32.HI R15, RZ, 0x1f, R6 ;  /* 0x0000001fff0f7819 */ /* 0x000fe20000011406 */
[----:B------:R-:W-:Y:S01]  /*0ae0*/  UMOV UR4, 0x400 ;  /* 0x0000040000047882 */ /* 0x000fe20000000000 */
[----:B-----5:R-:W-:Y:S02]  /*0af0*/  PRMT R34, R9, 0x7610, R9 ;  /* 0x0000761009227816 */ /* 0x020fe40000000009 */
[----:B------:R-:W-:Y:S02]  /*0b00*/  LEA.HI R15, R15, R6, RZ, 0x5 ;  /* 0x000000060f0f7211 */ /* 0x000fe400078f28ff */
[----:B------:R-:W-:-:S02]  /*0b10*/  PRMT R32, RZ, 0x5410, RZ ;  /* 0x00005410ff207816 */ /* 0x000fc400000000ff */
[----:B------:R-:W-:Y:S02]  /*0b20*/  SHF.R.S32.HI R15, RZ, 0x5, R15 ;  /* 0x00000005ff0f7819 */ /* 0x000fe4000001140f */
[----:B------:R-:W-:Y:S02]  /*0b30*/  PRMT R33, RZ, 0x5410, RZ ;  /* 0x00005410ff217816 */ /* 0x000fe400000000ff */
[----:B------:R-:W-:-:S04]  /*0b40*/  LEA R0, R15, R0, 0x3 ;  /* 0x000000000f007211 */ /* 0x000fc800078e18ff */
[----:B------:R-:W-:Y:S02]  /*0b50*/  IADD3 R0, PT, PT, R11, R0, R2 ;  /* 0x000000000b007210 */ /* 0x000fe40007ffe002 */
[----:B------:R-:W-:Y:S02]  /*0b60*/  SHF.R.S32.HI R11, RZ, 0x1f, R37 ;  /* 0x0000001fff0b7819 */ /* 0x000fe40000011425 */
[----:B------:R-:W-:Y:S01]  /*0b70*/  IADD3 R13, PT, PT, R13, R0, R4 ;  /* 0x000000000d0d7210 */ /* 0x000fe20007ffe004 */
[----:B0-----:R-:W-:-:S04]  /*0b80*/  ULEA UR4, UR5, UR4, 0x18 ;  /* 0x0000000405047291 */ /* 0x001fc8000f8ec0ff */
[----:B------:R-:W-:-:S05]  /*0b90*/  IMAD R0, R13, R38, RZ ;  /* 0x000000260d007224 */ /* 0x000fca00078e02ff */
[----:B------:R-:W-:-:S04]  /*0ba0*/  IADD3 R2, P0, PT, R37, R0, RZ ;  /* 0x0000000025027210 */ /* 0x000fc80007f1e0ff */
[----:B------:R-:W-:Y:S02]  /*0bb0*/  LEA.HI.X.SX32 R11, R0, R11, 0x1, P0 ;  /* 0x0000000b000b7211 */ /* 0x000fe400000f0eff */
[----:B------:R-:W-:Y:S02]  /*0bc0*/  ISETP.GT.AND P0, PT, R3, R36, PT ;  /* 0x000000240300720c */ /* 0x000fe40003f04270 */
[C---:B------:R-:W-:Y:S02]  /*0bd0*/  SHF.L.U32 R3, R2.reuse, 0x2, RZ ;  /* 0x0000000202037819 */ /* 0x040fe400000006ff */
[----:B------:R-:W-:Y:S01]  /*0be0*/  SHF.L.U64.HI R11, R2, 0x2, R11 ;  /* 0x00000002020b7819 */ /* 0x000fe2000001020b */
[----:B------:R-:W-:Y:S01]  /*0bf0*/  IMAD.MOV.U32 R2, RZ, RZ, RZ ;  /* 0x000000ffff027224 */ /* 0x000fe200078e00ff */
[----:B-1----:R-:W-:Y:S02]  /*0c00*/  IADD3 R44, P1, PT, R3, UR10, RZ ;  /* 0x0000000a032c7c10 */ /* 0x002fe4000ff3e0ff */
[----:B------:R-:W-:-:S02]  /*0c10*/  PRMT R0, R8, 0x7610, R8 ;  /* 0x0000761008007816 */ /* 0x000fc40000000008 */
[----:B------:R-:W-:Y:S02]  /*0c20*/  IADD3.X R45, PT, PT, R11, UR11, RZ, P1, !PT ;  /* 0x0000000b0b2d7c10 */ /* 0x000fe40008ffe4ff */
[----:B------:R-:W-:Y:S02]  /*0c30*/  IADD3 R3, PT, PT, R36, R7, RZ ;  /* 0x0000000724037210 */ /* 0x000fe40007ffe0ff */
[----:B------:R-:W-:Y:S01]  /*0c40*/  MOV R18, R44 ;  /* 0x0000002c00127202 */ /* 0x000fe20000000f00 */
[----:B------:R-:W-:Y:S01]  /*0c50*/  IMAD.MOV.U32 R19, RZ, RZ, R45 ;  /* 0x000000ffff137224 */ /* 0x000fe200078e002d */
[----:B------:R-:W-:Y:S06]  /*0c60*/  @!P0 BRA `(.L_x_4830) ;  /* 0x0000003000a08947 */ /* 0x000fec0003800000 */
[----:B------:R-:W-:-:S04]  /*0c70*/  IMAD.WIDE.U32 R4, R5, 0x100, R40 ;  /* 0x0000010005047825 */ /* 0x000fc800078e0028 */
[----:B------:R-:W-:Y:S01]  /*0c80*/  HFMA2 R2, -RZ, RZ, 0, 0 ;  /* 0x00000000ff027431 */ /* 0x000fe200000001ff */
[----:B------:R-:W-:Y:S02]  /*0c90*/  VIMNMX R27, PT, PT, R39, UR9, PT ;  /* 0x00000009271b7c48 */ /* 0x000fe4000bfe0100 */
[----:B------:R-:W-:Y:S02]  /*0ca0*/  PRMT R33, RZ, 0x5410, RZ ;  /* 0x00005410ff217816 */ /* 0x000fe400000000ff */
[----:B------:R-:W-:Y:S02]  /*0cb0*/  IADD3 R24, P0, PT, R4, 0x2, RZ ;  /* 0x0000000204187810 */ /* 0x000fe40007f1e0ff */
[----:B------:R-:W-:Y:S02]  /*0cc0*/  PRMT R32, RZ, 0x5410, RZ ;  /* 0x00005410ff207816 */ /* 0x000fe400000000ff */
[----:B------:R-:W-:-:S09]  /*0cd0*/  IADD3.X R25, PT, PT, RZ, R5, RZ, P0, !PT ;  /* 0x00000005ff197210 */ /* 0x000fd200007fe4ff */
.L_x_4831:
[----:B------:R-:W-:Y:S01]  /*0ce0*/  IMAD.MOV.U32 R28, RZ, RZ, R44 ;  /* 0x000000ffff1c7224 */ /* 0x000fe200078e002c */
[----:B------:R-:W-:Y:S01]  /*0cf0*/  MOV R29, R45 ;  /* 0x0000002d001d7202 */ /* 0x000fe20000000f00 */
[----:B------:R-:W0:Y:S04]  /*0d00*/  LDS.64 R20, [UR4] ;  /* 0x00000004ff147984 */ /* 0x000e280008000a00 */
[----:B------:R-:W2:Y:S01]  /*0d10*/  LDG.E.128.CONSTANT R16, desc[UR6][R28.64] ;  /* 0x000000061c107981 */ /* 0x000ea2000c1e9d00 */
[----:B------:R-:W-:-:S05]  /*0d20*/  MOV R38, UR12 ;  /* 0x0000000c00267c02 */ /* 0x000fca0008000f00 */
[----:B------:R-:W-:-:S05]  /*0d30*/  IMAD.WIDE R10, R38, 0x4, R28 ;  /* 0x00000004260a7825 */ /* 0x000fca00078e021c */
[----:B------:R-:W3:Y:S01]  /*0d40*/  LDG.E.128.CONSTANT R4, desc[UR6][R10.64] ;  /* 0x000000060a047981 */ /* 0x000ee2000c1e9d00 */
[----:B------:R-:W-:-:S05]  /*0d50*/  IMAD.WIDE R44, R38, 0x4, R10 ;  /* 0x00000004262c7825 */ /* 0x000fca00078e020a */
[----:B------:R1:W4:Y:S02]  /*0d60*/  LDG.E.128.CONSTANT R12, desc[UR6][R44.64] ;  /* 0x000000062c0c7981 */ /* 0x000324000c1e9d00 */
[----:B-1----:R-:W-:Y:S01]  /*0d70*/  IMAD.WIDE R44, R38, 0x4, R44 ;  /* 0x00000004262c7825 */ /* 0x002fe200078e022c */
[----:B--2---:R-:W-:Y:S02]  /*0d80*/  LOP3.LUT R8, R16, 0xff, RZ, 0xc0, !PT ;  /* 0x000000ff10087812 */ /* 0x004fe400078ec0ff */
[----:B------:R-:W-:Y:S02]  /*0d90*/  LOP3.LUT R10, R18, 0xff, RZ, 0xc0, !PT ;  /* 0x000000ff120a7812 */ /* 0x000fe400078ec0ff */
[----:B------:R-:W-:Y:S01]  /*0da0*/  LOP3.LUT R22, R17, 0xff, RZ, 0xc0, !PT ;  /* 0x000000ff11167812 */ /* 0x000fe200078ec0ff */
[----:B------:R-:W-:Y:S01]  /*0db0*/  VIADD R8, R8, 0xffffff80 ;  /* 0xffffff8008087836 */ /* 0x000fe20000000000 */
[----:B------:R-:W-:Y:S02]  /*0dc0*/  IADD3 R11, PT, PT, R10, -0x80, RZ ;  /* 0xffffff800a0b7810 */ /* 0x000fe40007ffe0ff */
[----:B------:R-:W-:Y:S01]  /*0dd0*/  SHF.R.U32.HI R10, RZ, 0x8, R16 ;  /* 0x00000008ff0a7819 */ /* 0x000fe20000011610 */
[----:B------:R1:W2:Y:S01]  /*0de0*/  I2F.F16 R9, R8 ;  /* 0x0000000800097306 */ /* 0x0002a20000200c00 */
[----:B------:R-:W-:-:S02]  /*0df0*/  LOP3.LUT R23, R19, 0xff, RZ, 0xc0, !PT ;  /* 0x000000ff13177812 */ /* 0x000fc400078ec0ff */
[----:B------:R-:W-:Y:S02]  /*0e00*/  LOP3.LUT R10, R10, 0xff, RZ, 0xc0, !PT ;  /* 0x000000ff0a0a7812 */ /* 0x000fe400078ec0ff */
[----:B------:R-:W-:Y:S01]  /*0e10*/  IADD3 R22, PT, PT, R22, -0x80, RZ ;  /* 0xffffff8016167810 */ /* 0x000fe20007ffe0ff */
[----:B------:R-:W-:Y:S01]  /*0e20*/  VIADD R23, R23, 0xffffff80 ;  /* 0xffffff8017177836 */ /* 0x000fe20000000000 */
[----:B------:R-:W-:Y:S01]  /*0e30*/  IADD3 R30, PT, PT, R10, -0x80, RZ ;  /* 0xffffff800a1e7810 */ /* 0x000fe20007ffe0ff */
[----:B------:R-:W5:Y:S01]  /*0e40*/  I2F.F16 R11, R11 ;  /* 0x0000000b000b7306 */ /* 0x000f620000200c00 */
[----:B-1----:R-:W-:Y:S02]  /*0e50*/  SHF.R.U32.HI R8, RZ, 0x8, R17 ;  /* 0x00000008ff087819 */ /* 0x002fe40000011611 */
[----:B------:R-:W-:Y:S02]  /*0e60*/  SHF.R.U32.HI R10, RZ, 0x8, R18 ;  /* 0x00000008ff0a7819 */ /* 0x000fe40000011612 */
[----:B------:R-:W-:-:S02]  /*0e70*/  LOP3.LUT R8, R8, 0xff, RZ, 0xc0, !PT ;  /* 0x000000ff08087812 */ /* 0x000fc400078ec0ff */
[----:B------:R-:W-:Y:S01]  /*0e80*/  LOP3.LUT R10, R10, 0xff, RZ, 0xc0, !PT ;  /* 0x000000ff0a0a7812 */ /* 0x000fe200078ec0ff */
[----:B------:R-:W1:Y:S01]  /*0e90*/  I2F.F16 R22, R22 ;  /* 0x0000001600167306 */ /* 0x000e620000200c00 */
[----:B------:R-:W-:Y:S01]  /*0ea0*/  IADD3 R31, PT, PT, R8, -0x80, RZ ;  /* 0xffffff80081f7810 */ /* 0x000fe20007ffe0ff */
[----:B--2---:R-:W-:Y:S01]  /*0eb0*/  HADD2.F32 R9, -RZ, R9.H0_H0 ;  /* 0x20000009ff097230 */ /* 0x004fe20000004100 */
[----:B------:R-:W-:Y:S01]  /*0ec0*/  SHF.R.U32.HI R8, RZ, 0x8, R19 ;  /* 0x00000008ff087819 */ /* 0x000fe20000011613 */
[----:B------:R-:W-:Y:S01]  /*0ed0*/  VIADD R10, R10, 0xffffff80 ;  /* 0xffffff800a0a7836 */ /* 0x000fe20000000000 */
[----:B------:R-:W-:Y:S02]  /*0ee0*/  LEA.HI R26, R16, 0xffffff80, RZ, 0x8 ;  /* 0xffffff80101a7811 */ /* 0x000fe400078f40ff */
[----:B------:R-:W-:Y:S01]  /*0ef0*/  LOP3.LUT R42, R8, 0xff, RZ, 0xc0, !PT ;  /* 0x000000ff082a7812 */ /* 0x000fe200078ec0ff */
[----:B------:R-:W2:Y:S01]  /*0f00*/  I2F.F16 R23, R23 ;  /* 0x0000001700177306 */ /* 0x000ea20000200c00 */
[--C-:B0-----:R-:W-:Y:S01]  /*0f10*/  HADD2.F32 R8, -RZ, R20.reuse.H0_H0 ;  /* 0x20000014ff087230 */ /* 0x101fe20000004100 */
[----:B------:R-:W-:Y:S01]  /*0f20*/  SHF.R.U32.HI R16, RZ, 0x10, R16 ;  /* 0x00000010ff107819 */ /* 0x000fe20000011610 */
[----:B------:R-:W-:Y:S01]  /*0f30*/  HADD2.F32 R20, -RZ, R20.H1_H1 ;  /* 0x30000014ff147230 */ /* 0x000fe20000004100 */
[----:B------:R-:W-:Y:S01]  /*0f40*/  IADD3 R46, PT, PT, R42, -0x80, RZ ;  /* 0xffffff802a2e7810 */ /* 0x000fe20007ffe0ff */
[----:B-----5:R-:W-:-:S02]  /*0f50*/  HADD2.F32 R11, -RZ, R11.H0_H0 ;  /* 0x2000000bff0b7230 */ /* 0x020fc40000004100 */
[----:B------:R-:W-:Y:S01]  /*0f60*/  FFMA.FTZ R42, R9, R8, RZ ;  /* 0x00000008092a7223 */ /* 0x000fe200000100ff */
[----:B-1----:R-:W-:Y:S01]  /*0f70*/  HADD2.F32 R43, -RZ, R22.H0_H0 ;  /* 0x20000016ff2b7230 */ /* 0x002fe20000004100 */
[----:B------:R-:W0:Y:S01]  /*0f80*/  I2F.F16 R31, R31 ;  /* 0x0000001f001f7306 */ /* 0x000e220000200c00 */
[----:B------:R-:W-:-:S03]  /*0f90*/  LEA.HI R48, R17, 0xffffff80, RZ, 0x8 ;  /* 0xffffff8011307811 */ /* 0x000fc600078f40ff */
[----:B------:R-:W-:Y:S01]  /*0fa0*/  FFMA.FTZ R9, R8, R43, RZ ;  /* 0x0000002b08097223 */ /* 0x000fe200000100ff */
[----:B--2---:R-:W-:-:S03]  /*0fb0*/  HADD2.F32 R23, -RZ, R23.H0_H0 ;  /* 0x20000017ff177230 */ /* 0x004fc60000004100 */
[----:B------:R-:W1:Y:S02]  /*0fc0*/  I2F.F16 R10, R10 ;  /* 0x0000000a000a7306 */ /* 0x000e640000200c00 */
[----:B------:R-:W-:Y:S01]  /*0fd0*/  FFMA.FTZ R43, R8, R23, RZ ;  /* 0x00000017082b7223 */ /* 0x000fe200000100ff */
[----:B0-----:R-:W-:-:S05]  /*0fe0*/  HADD2.F32 R47, -RZ, R31.H0_H0 ;  /* 0x2000001fff2f7230 */ /* 0x001fca0000004100 */
[----:B------:R-:W0:Y:S01]  /*0ff0*/  I2F.F16 R30, R30 ;  /* 0x0000001e001e7306 */ /* 0x000e220000200c00 */
[----:B------:R-:W-:Y:S01]  /*1000*/  FFMA.FTZ R31, R8, R11, RZ ;  /* 0x0000000b081f7223 */ /* 0x000fe200000100ff */
[----:B------:R-:W-:Y:S01]  /*1010*/  FFMA.FTZ R23, R20, R47, R9 ;  /* 0x0000002f14177223 */ /* 0x000fe20000010009 */
[----:B-1----:R-:W-:-:S05]  /*1020*/  HADD2.F32 R47, -RZ, R10.H0_H0 ;  /* 0x2000000aff2f7230 */ /* 0x002fca0000004100 */
[----:B------:R1:W2:Y:S01]  /*1030*/  I2F.F16 R22, R46 ;  /* 0x0000002e00167306 */ /* 0x0002a20000200c00 */
[----:B------:R5:W4:Y:S01]  /*1040*/  LDG.E.128.CONSTANT R8, desc[UR6][R44.64] ;  /* 0x000000062c087981 */ /* 0x000b22000c1e9d00 */
[----:B0-----:R-:W-:Y:S01]  /*1050*/  HADD2.F32 R49, -RZ, R30.H0_H0 ;  /* 0x2000001eff317230 */ /* 0x001fe20000004100 */
[----:B------:R-:W-:-:S05]  /*1060*/  LOP3.LUT R30, R16, 0xff, RZ, 0xc0, !PT ;  /* 0x000000ff101e7812 */ /* 0x000fca00078ec0ff */
[----:B------:R-:W-:Y:S01]  /*1070*/  I2F.F16 R26, R26 ;  /* 0x0000001a001a7306 */ /* 0x000fe20000200c00 */
[----:B-1----:R-:W-:Y:S02]  /*1080*/  SHF.R.U32.HI R46, RZ, 0x10, R17 ;  /* 0x00000010ff2e7819 */ /* 0x002fe40000011611 */
[----:B------:R-:W-:Y:S01]  /*1090*/  IADD3 R17, PT, PT, R30, -0x80, RZ ;  /* 0xffffff801e117810 */ /* 0x000fe20007ffe0ff */
[----:B------:R-:W-:Y:S01]  /*10a0*/  FFMA.FTZ R31, R20, R47, R31 ;  /* 0x0000002f141f7223 */ /* 0x000fe2000001001f */
[----:B------:R-:W-:Y:S01]  /*10b0*/  LOP3.LUT R46, R46, 0xff, RZ, 0xc0, !PT ;  /* 0x000000ff2e2e7812 */ /* 0x000fe200078ec0ff */
[----:B--2---:R-:W-:Y:S02]  /*10c0*/  HADD2.F32 R30, -RZ, R22.H0_H0 ;  /* 0x20000016ff1e7230 */ /* 0x004fe40000004100 */
[----:B------:R-:W-:Y:S01]  /*10d0*/  FFMA.FTZ R42, R49, R20, R42 ;  /* 0x00000014312a7223 */ /* 0x000fe2000001002a */
[----:B------:R-:W-:Y:S01]  /*10e0*/  I2F.F16 R16, R48 ;  /* 0x0000003000107306 */ /* 0x000fe20000200c00 */
[----:B------:R-:W-:Y:S01]  /*10f0*/  VIADD R22, R46, 0xffffff80 ;  /* 0xffffff802e167836 */ /* 0x000fe20000000000 */
[----:B------:R-:W-:Y:S01]  /*1100*/  SHF.R.U32.HI R47, RZ, 0x10, R18 ;  /* 0x00000010ff2f7819 */ /* 0x000fe20000011612 */
[----:B------:R-:W-:Y:S01]  /*1110*/  FFMA.FTZ R30, R20, R30, R43 ;  /* 0x0000001e141e7223 */ /* 0x000fe2000001002b */
[----:B------:R-:W-:-:S02]  /*1120*/  SHF.R.U32.HI R20, RZ, 0x10, R19 ;  /* 0x00000010ff147819 */ /* 0x000fc40000011613 */
[----:B------:R-:W-:Y:S02]  /*1130*/  LOP3.LUT R47, R47, 0xff, RZ, 0xc0, !PT ;  /* 0x000000ff2f2f7812 */ /* 0x000fe400078ec0ff */
[----:B------:R-:W0:Y:S01]  /*1140*/  I2F.F16 R22, R22 ;  /* 0x0000001600167306 */ /* 0x000e220000200c00 */
[----:B------:R-:W-:Y:S02]  /*1150*/  LOP3.LUT R20, R20, 0xff, RZ, 0xc0, !PT ;  /* 0x000000ff14147812 */ /* 0x000fe400078ec0ff */
[----:B------:R-:W-:Y:S02]  /*1160*/  IADD3 R46, PT, PT, R47, -0x80, RZ ;  /* 0xffffff802f2e7810 */ /* 0x000fe40007ffe0ff */
[----:B------:R-:W-:-:S03]  /*1170*/  IADD3 R20, PT, PT, R20, -0x80, RZ ;  /* 0xffffff8014147810 */ /* 0x000fc60007ffe0ff */
[----:B------:R-:W1:Y:S01]  /*1180*/  I2F.F16 R17, R17 ;  /* 0x0000001100117306 */ /* 0x000e620000200c00 */
[----:B------:R-:W-:-:S07]  /*1190*/  HADD2.F32 R43, -RZ, R21.H0_H0 ;  /* 0x20000015ff2b7230 */ /* 0x000fce0000004100 */
[----:B------:R-:W2:Y:S01]  /*11a0*/  I2F.F16 R46, R46 ;  /* 0x0000002e002e7306 */ /* 0x000ea20000200c00 */
[----:B0-----:R-:W-:Y:S01]  /*11b0*/  HADD2.F32 R22, -RZ, R22.H0_H0 ;  /* 0x20000016ff167230 */ /* 0x001fe20000004100 */
[----:B------:R-:W-:-:S06]  /*11c0*/  LEA.HI R47, R18, 0xffffff80, RZ, 0x8 ;  /* 0xffffff80122f7811 */ /* 0x000fcc00078f40ff */
[----:B------:R-:W0:Y:S01]  /*11d0*/  I2F.F16 R20, R20 ;  /* 0x0000001400147306 */ /* 0x000e220000200c00 */
[----:B------:R-:W-:Y:S01]  /*11e0*/  LEA.HI R18, R19, 0xffffff80, RZ, 0x8 ;  /* 0xffffff8013127811 */ /* 0x000fe200078f40ff */
[----:B------:R-:W-:Y:S02]  /*11f0*/  FFMA.FTZ R19, R43, R22, R23 ;  /* 0x000000162b137223 */ /* 0x000fe40000010017 */
[----:B------:R-:W5:Y:S01]  /*1200*/  LDS.64 R22, [UR4+0x8] ;  /* 0x00000804ff167984 */ /* 0x000f620008000a00 */
[----:B-1----:R-:W-:Y:S02]  /*1210*/  HADD2.F32 R49, -RZ, R17.H0_H0 ;  /* 0x20000011ff317230 */ /* 0x002fe40000004100 */
[----:B--2---:R-:W-:Y:S01]  /*1220*/  HADD2.F32 R48, -RZ, R46.H0_H0 ;  /* 0x2000002eff307230 */ /* 0x004fe20000004100 */
[----:B------:R-:W1:Y:S02]  /*1230*/  I2F.F16 R17, R47 ;  /* 0x0000002f00117306 */ /* 0x000e640000200c00 */
[----:B------:R-:W-:Y:S01]  /*1240*/  FFMA.FTZ R42, R49, R43, R42 ;  /* 0x0000002b312a7223 */ /* 0x000fe2000001002a */
[----:B0-----:R-:W-:-:S02]  /*1250*/  HADD2.F32 R46, -RZ, R20.H0_H0 ;  /* 0x20000014ff2e7230 */ /* 0x001fc40000004100 */
[C---:B------:R-:W-:Y:S01]  /*1260*/  FFMA.FTZ R31, R43.reuse, R48, R31 ;  /* 0x000000302b1f7223 */ /* 0x040fe2000001001f */
[----:B------:R-:W-:Y:S02]  /*1270*/  HADD2.F32 R49, -RZ, R26.H0_H0 ;  /* 0x2000001aff317230 */ /* 0x000fe40000004100 */
[----:B------:R-:W-:Y:S01]  /*1280*/  FFMA.FTZ R30, R43, R46, R30 ;  /* 0x0000002e2b1e7223 */ /* 0x000fe2000001001e */
[----:B---3--:R-:W-:Y:S01]  /*1290*/  LOP3.LUT R43, R4, 0xff, RZ, 0xc0, !PT ;  /* 0x000000ff042b7812 */ /* 0x008fe200078ec0ff */
[----:B------:R-:W-:Y:S01]  /*12a0*/  HADD2.F32 R46, -RZ, R21.H1_H1 ;  /* 0x30000015ff2e7230 */ /* 0x000fe20000004100 */
[----:B------:R-:W0:Y:S03]  /*12b0*/  I2F.F16 R18, R18 ;  /* 0x0000001200127306 */ /* 0x000e260000200c00 */
[----:B------:R-:W-:Y:S02]  /*12c0*/  VIADD R26, R43, 0xffffff80 ;  /* 0xffffff802b1a7836 */ /* 0x000fe40000000000 */
[----:B------:R-:W-:Y:S01]  /*12d0*/  FFMA.FTZ R43, R49, R46, R42 ;  /* 0x0000002e312b7223 */ /* 0x000fe2000001002a */
[----:B------:R-:W-:Y:S01]  /*12e0*/  HADD2.F32 R42, -RZ, R16.H0_H0 ;  /* 0x20000010ff2a7230 */ /* 0x000fe20000004100 */
[----:B------:R-:W-:-:S02]  /*12f0*/  LOP3.LUT R16, R5, 0xff, RZ, 0xc0, !PT ;  /* 0x000000ff05107812 */ /* 0x000fc400078ec0ff */
[----:B------:R-:W2:Y:S02]  /*1300*/  I2F.F16 R26, R26 ;  /* 0x0000001a001a7306 */ /* 0x000ea40000200c00 */
[----:B------:R-:W-:Y:S01]  /*1310*/  FFMA.FTZ R19, R46, R42, R19 ;  /* 0x0000002a2e137223 */ /* 0x000fe20000010013 */
[----:B------:R-:W-:Y:S01]  /*1320*/  IADD3 R16, PT, PT, R16, -0x80, RZ ;  /* 0xffffff8010107810 */ /* 0x000fe20007ffe0ff */
[----:B-1----:R-:W-:Y:S01]  /*1330*/  HADD2.F32 R42, -RZ, R17.H0_H0 ;  /* 0x20000011ff2a7230 */ /* 0x002fe20000004100 */
[----:B------:R-:W-:Y:S01]  /*1340*/  LOP3.LUT R17, R6, 0xff, RZ, 0xc0, !PT ;  /* 0x000000ff06117812 */ /* 0x000fe200078ec0ff */
[----:B0-----:R-:W-:-:S03]  /*1350*/  HADD2.F32 R49, -RZ, R18.H0_H0 ;  /* 0x20000012ff317230 */ /* 0x001fc60000004100 */
[----:B------:R-:W-:Y:S01]  /*1360*/  IADD3 R18, PT, PT, R17, -0x80, RZ ;  /* 0xffffff8011127810 */ /* 0x000fe20007ffe0ff */
[----:B------:R-:W0:Y:S01]  /*1370*/  I2F.F16 R16, R16 ;  /* 0x0000001000107306 */ /* 0x000e220000200c00 */
[----:B------:R-:W-:Y:S02]  /*1380*/  LEA.HI R47, R5, 0xffffff80, RZ, 0x8 ;  /* 0xffffff80052f7811 */ /* 0x000fe400078f40ff */
[----:B------:R-:W-:-:S05]  /*1390*/  LOP3.LUT R17, R7, 0xff, RZ, 0xc0, !PT ;  /* 0x000000ff07117812 */ /* 0x000fca00078ec0ff */
[----:B------:R-:W1:Y:S08]  /*13a0*/  I2F.F16 R18, R18 ;  /* 0x0000001200127306 */ /* 0x000e700000200c00 */
[----:B------:R3:W-:Y:S02]  /*13b0*/  I2F.F16 R21, R47 ;  /* 0x0000002f00157306 */ /* 0x0007e40000200c00 */
[C---:B---3--:R-:W-:Y:S01]  /*13c0*/  FFMA.FTZ R47, R46.reuse, R42, R31 ;  /* 0x0000002a2e2f7223 */ /* 0x048fe2000001001f */
[----:B------:R-:W-:Y:S01]  /*13d0*/  FFMA.FTZ R31, R46, R49, R30 ;  /* 0x000000312e1f7223 */ /* 0x000fe2000001001e */
[----:B-----5:R-:W-:-:S02]  /*13e0*/  HADD2.F32 R30, -RZ, R22.H0_H0 ;  /* 0x20000016ff1e7230 */ /* 0x020fc40000004100 */
[----:B--2---:R-:W-:Y:S01]  /*13f0*/  HADD2.F32 R46, -RZ, R26.H0_H0 ;  /* 0x2000001aff2e7230 */ /* 0x004fe20000004100 */
[----:B------:R-:W-:Y:S01]  /*1400*/  SHF.R.U32.HI R26, RZ, 0x8, R4 ;  /* 0x00000008ff1a7819 */ /* 0x000fe20000011604 */
[----:B------:R-:W-:-:S03]  /*1410*/  VIADD R42, R17, 0xffffff80 ;  /* 0xffffff80112a7836 */ /* 0x000fc60000000000 */
[----:B------:R-:W-:Y:S01]  /*1420*/  FFMA.FTZ R17, R46, R30, R43 ;  /* 0x0000001e2e117223 */ /* 0x000fe2000001002b */
[----:B0-----:R-:W-:Y:S01]  /*1430*/  HADD2.F32 R43, -RZ, R16.H0_H0 ;  /* 0x20000010ff2b7230 */ /* 0x001fe20000004100 */
[----:B------:R-:W-:Y:S02]  /*1440*/  SHF.R.U32.HI R16, RZ, 0x8, R5 ;  /* 0x00000008ff107819 */ /* 0x000fe40000011605 */
[----:B------:R-:W-:Y:S01]  /*1450*/  LOP3.LUT R26, R26, 0xff, RZ, 0xc0, !PT ;  /* 0x000000ff1a1a7812 */ /* 0x000fe200078ec0ff */
[----:B-1----:R-:W-:Y:S01]  /*1460*/  HADD2.F32 R48, -RZ, R18.H0_H0 ;  /* 0x20000012ff307230 */ /* 0x002fe20000004100 */
[----:B------:R-:W-:Y:S01]  /*1470*/  LOP3.LUT R16, R16, 0xff, RZ, 0xc0, !PT ;  /* 0x000000ff10107812 */ /* 0x000fe200078ec0ff */
[----:B------:R-:W0:Y:S01]  /*1480*/  I2F.F16 R42, R42 ;  /* 0x0000002a002a7306 */ /* 0x000e220000200c00 */
[----:B------:R-:W-:Y:S01]  /*1490*/  IADD3 R46, PT, PT, R26, -0x80, RZ ;  /* 0xffffff801a2e7810 */ /* 0x000fe20007ffe0ff */
[----:B------:R-:W-:Y:S01]  /*14a0*/  FFMA.FTZ R26, R30, R43, R19 ;  /* 0x0000002b1e1a7223 */ /* 0x000fe20000010013 */
[----:B------:R-:W-:-:S02]  /*14b0*/  SHF.R.U32.HI R18, RZ, 0x8, R6 ;  /* 0x00000008ff127819 */ /* 0x000fc40000011606 */
[----:B------:R-:W-:Y:S01]  /*14c0*/  IADD3 R43, PT, PT, R16, -0x80, RZ ;  /* 0xffffff80102b7810 */ /* 0x000fe20007ffe0ff */
[----:B------:R-:W-:Y:S01]  /*14d0*/  FFMA.FTZ R16, R30, R48, R47 ;  /* 0x000000301e107223 */ /* 0x000fe2000001002f */
[----:B------:R-:W-:Y:S02]  /*14e0*/  SHF.R.U32.HI R47, RZ, 0x8, R7 ;  /* 0x00000008ff2f7819 */ /* 0x000fe40000011607 */
[----:B------:R-:W-:Y:S02]  /*14f0*/  LOP3.LUT R18, R18, 0xff, RZ, 0xc0, !PT ;  /* 0x000000ff12127812 */ /* 0x000fe400078ec0ff */
[----:B------:R-:W-:Y:S01]  /*1500*/  LOP3.LUT R47, R47, 0xff, RZ, 0xc0, !PT ;  /* 0x000000ff2f2f7812 */ /* 0x000fe200078ec0ff */
[----:B------:R0:W1:Y:S02]  /*1510*/  I2F.F16 R19, R46 ;  /* 0x0000002e00137306 */ /* 0x0000640000200c00 */
[----:B------:R-:W-:Y:S01]  /*1520*/  VIADD R18, R18, 0xffffff80 ;  /* 0xffffff8012127836 */ /* 0x000fe20000000000 */
[----:B------:R-:W-:-:S05]  /*1530*/  IADD3 R47, PT, PT, R47, -0x80, RZ ;  /* 0xffffff802f2f7810 */ /* 0x000fca0007ffe0ff */
[----:B------:R-:W2:Y:S01]  /*1540*/  I2F.F16 R18, R18 ;  /* 0x0000001200127306 */ /* 0x000ea20000200c00 */
[----:B0-----:R-:W-:-:S07]  /*1550*/  HADD2.F32 R46, -RZ, R42.H0_H0 ;  /* 0x2000002aff2e7230 */ /* 0x001fce0000004100 */
[----:B------:R-:W0:Y:S01]  /*1560*/  I2F.F16 R42, R47 ;  /* 0x0000002f002a7306 */ /* 0x000e220000200c00 */
[----:B------:R-:W-:Y:S01]  /*1570*/  FFMA.FTZ R30, R30, R46, R31 ;  /* 0x0000002e1e1e7223 */ /* 0x000fe2000001001f */
[----:B------:R-:W-:Y:S02]  /*1580*/  HADD2.F32 R31, -RZ, R22.H1_H1 ;  /* 0x30000016ff1f7230 */ /* 0x000fe40000004100 */
[----:B-1----:R-:W-:Y:S01]  /*1590*/  HADD2.F32 R22, -RZ, R19.H0_H0 ;  /* 0x20000013ff167230 */ /* 0x002fe20000004100 */
[----:B------:R-:W-:Y:S01]  /*15a0*/  SHF.R.U32.HI R19, RZ, 0x10, R6 ;  /* 0x00000010ff137819 */ /* 0x000fe20000011606 */
[----:B------:R-:W-:-:S04]  /*15b0*/  IMAD.WIDE R44, R38, 0x4, R44 ;  /* 0x00000004262c7825 */ /* 0x000fc800078e022c */
[----:B------:R-:W-:Y:S01]  /*15c0*/  FFMA.FTZ R22, R22, R31, R17 ;  /* 0x0000001f16167223 */ /* 0x000fe20000010011 */
[----:B------:R-:W-:Y:S01]  /*15d0*/  LOP3.LUT R19, R19, 0xff, RZ, 0xc0, !PT ;  /* 0x000000ff13137812 */ /* 0x000fe200078ec0ff */
[----:B--2---:R-:W-:Y:S02]  /*15e0*/  HADD2.F32 R18, -RZ, R18.H0_H0 ;  /* 0x20000012ff127230 */ /* 0x004fe40000004100 */
[----:B0-----:R-:W-:Y:S01]  /*15f0*/  HADD2.F32 R17, -RZ, R42.H0_H0 ;  /* 0x2000002aff117230 */ /* 0x001fe20000004100 */
[----:B------:R-:W-:Y:S02]  /*1600*/  IADD3 R46, PT, PT, R19, -0x80, RZ ;  /* 0xffffff80132e7810 */ /* 0x000fe40007ffe0ff */
[C---:B------:R-:W-:Y:S02]  /*1610*/  FFMA.FTZ R42, R31.reuse, R18, R16 ;  /* 0x000000121f2a7223 */ /* 0x040fe40000010010 */
[----:B------:R-:W-:Y:S02]  /*1620*/  FFMA.FTZ R30, R31, R17, R30 ;  /* 0x000000111f1e7223 */ /* 0x000fe4000001001e */
[----:B------:R0:W2:Y:S01]  /*1630*/  LDG.E.128.CONSTANT R16, desc[UR6][R44.64] ;  /* 0x000000062c107981 */ /* 0x0000a2000c1e9d00 */
[----:B------:R-:W1:Y:S01]  /*1640*/  I2F.F16 R43, R43 ;  /* 0x0000002b002b7306 */ /* 0x000e620000200c00 */
[----:B------:R-:W-:-:S02]  /*1650*/  SHF.R.U32.HI R5, RZ, 0x10, R5 ;  /* 0x00000010ff057819 */ /* 0x000fc40000011605 */
[----:B------:R-:W-:Y:S02]  /*1660*/  LEA.HI R20, R4, 0xffffff80, RZ, 0x8 ;  /* 0xffffff8004147811 */ /* 0x000fe400078f40ff */
[----:B------:R-:W-:Y:S02]  /*1670*/  LOP3.LUT R5, R5, 0xff, RZ, 0xc0, !PT ;  /* 0x000000ff05057812 */ /* 0x000fe400078ec0ff */
[----:B------:R-:W-:-:S03]  /*1680*/  SHF.R.U32.HI R4, RZ, 0x10, R4 ;  /* 0x00000010ff047819 */ /* 0x000fc60000011604 */
[----:B------:R-:W-:Y:S01]  /*1690*/  VIADD R5, R5, 0xffffff80 ;  /* 0xffffff8005057836 */ /* 0x000fe20000000000 */
[----:B------:R-:W-:Y:S01]  /*16a0*/  LOP3.LUT R4, R4, 0xff, RZ, 0xc0, !PT ;  /* 0x000000ff04047812 */ /* 0x000fe200078ec0ff */
[----:B-1----:R-:W-:-:S03]  /*16b0*/  HADD2.F32 R43, -RZ, R43.H0_H0 ;  /* 0x2000002bff2b7230 */ /* 0x002fc60000004100 */
[----:B------:R-:W-:Y:S01]  /*16c0*/  IADD3 R4, PT, PT, R4, -0x80, RZ ;  /* 0xffffff8004047810 */ /* 0x000fe20007ffe0ff */
[----:B------:R-:W1:Y:S01]  /*16d0*/  I2F.F16 R5, R5 ;  /* 0x0000000500057306 */ /* 0x000e620000200c00 */
[----:B------:R-:W-:Y:S01]  /*16e0*/  FFMA.FTZ R26, R31, R43, R26 ;  /* 0x0000002b1f1a7223 */ /* 0x000fe2000001001a */
[----:B------:R-:W-:-:S06]  /*16f0*/  SHF.R.U32.HI R43, RZ, 0x10, R7 ;  /* 0x00000010ff2b7819 */ /* 0x000fcc0000011607 */
[----:B------:R-:W3:Y:S01]  /*1700*/  I2F.F16 R46, R46 ;  /* 0x0000002e002e7306 */ /* 0x000ee20000200c00 */
[----:B------:R-:W-:-:S07]  /*1710*/  LOP3.LUT R43, R43, 0xff, RZ, 0xc0, !PT ;  /* 0x000000ff2b2b7812 */ /* 0x000fce00078ec0ff */
[----:B------:R-:W5:Y:S01]  /*1720*/  I2F.F16 R4, R4 ;  /* 0x0000000400047306 */ /* 0x000f620000200c00 */
[----:B------:R-:W-:Y:S01]  /*1730*/  IADD3 R31, PT, PT, R43, -0x80, RZ ;  /* 0xffffff802b1f7810 */ /* 0x000fe20007ffe0ff */
[----:B------:R-:W-:Y:S02]  /*1740*/  HADD2.F32 R43, -RZ, R23.H0_H0 ;  /* 0x20000017ff2b7230 */ /* 0x000fe40000004100 */
[----:B-1----:R-:W-:-:S04]  /*1750*/  HADD2.F32 R5, -RZ, R5.H0_H0 ;  /* 0x20000005ff057230 */ /* 0x002fc80000004100 */
[----:B------:R-:W1:Y:S01]  /*1760*/  I2F.F16 R31, R31 ;  /* 0x0000001f001f7306 */ /* 0x000e620000200c00 */
[----:B---3--:R-:W-:Y:S02]  /*1770*/  HADD2.F32 R49, -RZ, R46.H0_H0 ;  /* 0x2000002eff317230 */ /* 0x008fe40000004100 */
[----:B------:R-:W-:Y:S01]  /*1780*/  FFMA.FTZ R46, R43, R5, R26 ;  /* 0x000000052b2e7223 */ /* 0x000fe2000001001a */
[----:B------:R-:W-:Y:S01]  /*1790*/  LEA.HI R6, R6, 0xffffff80, RZ, 0x8 ;  /* 0xffffff8006067811 */ /* 0x000fe200078f40ff */
[----:B-----5:R-:W-:-:S03]  /*17a0*/  HADD2.F32 R47, -RZ, R4.H0_H0 ;  /* 0x20000004ff2f7230 */ /* 0x020fc60000004100 */
[----:B------:R-:W3:Y:S01]  /*17b0*/  I2F.F16 R20, R20 ;  /* 0x0000001400147306 */ /* 0x000ee20000200c00 */
[----:B------:R-:W5:Y:S01]  /*17c0*/  LDS.64 R4, [UR4+0x10] ;  /* 0x00001004ff047984 */ /* 0x000f620008000a00 */
[----:B------:R-:W-:Y:S01]  /*17d0*/  LEA.HI R48, R7, 0xffffff80, RZ, 0x8 ;  /* 0xffffff8007307811 */ /* 0x000fe200078f40ff */
[----:B------:R-:W-:Y:S01]  /*17e0*/  FFMA.FTZ R42, R43, R49, R42 ;  /* 0x000000312b2a7223 */ /* 0x000fe2000001002a */
[----:B------:R-:W-:Y:S01]  /*17f0*/  FFMA.FTZ R22, R47, R43, R22 ;  /* 0x0000002b2f167223 */ /* 0x000fe20000010016 */
[----:B-1----:R-:W-:-:S03]  /*1800*/  HADD2.F32 R7, -RZ, R31.H0_H0 ;  /* 0x2000001fff077230 */ /* 0x002fc60000004100 */
[----:B------:R-:W1:Y:S01]  /*1810*/  I2F.F16 R6, R6 ;  /* 0x0000000600067306 */ /* 0x000e620000200c00 */
[----:B----4-:R-:W-:Y:S01]  /*1820*/  LOP3.LUT R26, R12, 0xff, RZ, 0xc0, !PT ;  /* 0x000000ff0c1a7812 */ /* 0x010fe200078ec0ff */
[----:B------:R-:W-:Y:S02]  /*1830*/  HADD2.F32 R47, -RZ, R23.H1_H1 ;  /* 0x30000017ff2f7230 */ /* 0x000fe40000004100 */
[----:B------:R-:W-:Y:S01]  /*1840*/  FFMA.FTZ R43, R43, R7, R30 ;  /* 0x000000072b2b7223 */ /* 0x000fe2000001001e */
[----:B------:R-:W-:Y:S01]  /*1850*/  LOP3.LUT R30, R14, 0xff, RZ, 0xc0, !PT ;  /* 0x000000ff0e1e7812 */ /* 0x000fe200078ec0ff */
[----:B---3--:R-:W-:Y:S01]  /*1860*/  HADD2.F32 R23, -RZ, R20.H0_H0 ;  /* 0x20000014ff177230 */ /* 0x008fe20000004100 */
[----:B------:R-:W-:Y:S01]  /*1870*/  LOP3.LUT R20, R15, 0xff, RZ, 0xc0, !PT ;  /* 0x000000ff0f147812 */ /* 0x000fe200078ec0ff */
[----:B------:R-:W-:Y:S01]  /*1880*/  VIADD R7, R26, 0xffffff80 ;  /* 0xffffff801a077836 */ /* 0x000fe20000000000 */
[----:B------:R-:W-:Y:S01]  /*1890*/  LOP3.LUT R26, R13, 0xff, RZ, 0xc0, !PT ;  /* 0x000000ff0d1a7812 */ /* 0x000fe200078ec0ff */
[----:B------:R-:W-:Y:S01]  /*18a0*/  HADD2.F32 R21, -RZ, R21.H0_H0 ;  /* 0x20000015ff157230 */ /* 0x000fe20000004100 */
[----:B------:R-:W-:Y:S01]  /*18b0*/  IADD3 R30, PT, PT, R30, -0x80, RZ ;  /* 0xffffff801e1e7810 */ /* 0x000fe20007ffe0ff */
[----:B------:R-:W-:Y:S01]  /*18c0*/  VIADD R49, R20, 0xffffff80 ;  /* 0xffffff8014317836 */ /* 0x000fe20000000000 */
[----:B------:R-:W3:Y:S01]  /*18d0*/  I2F.F16 R31, R48 ;  /* 0x00000030001f7306 */ /* 0x000ee20000200c00 */
[----:B------:R-:W-:Y:S01]  /*18e0*/  SHF.R.U32.HI R20, RZ, 0x8, R12 ;  /* 0x00000008ff147819 */ /* 0x000fe2000001160c */
[----:B------:R-:W-:Y:S01]  /*18f0*/  FFMA.FTZ R23, R23, R47, R22 ;  /* 0x0000002f17177223 */ /* 0x000fe20000010016 */
[----:B------:R-:W-:Y:S01]  /*1900*/  IADD3 R26, PT, PT, R26, -0x80, RZ ;  /* 0xffffff801a1a7810 */ /* 0x000fe20007ffe0ff */
[----:B-1----:R-:W-:-:S02]  /*1910*/  HADD2.F32 R6, -RZ, R6.H0_H0 ;  /* 0x20000006ff067230 */ /* 0x002fc40000004100 */
[C---:B------:R-:W-:Y:S01]  /*1920*/  FFMA.FTZ R22, R47.reuse, R21, R46 ;  /* 0x000000152f167223 */ /* 0x040fe2000001002e */
[----:B------:R-:W-:Y:S01]  /*1930*/  LOP3.LUT R21, R20, 0xff, RZ, 0xc0, !PT ;  /* 0x000000ff14157812 */ /* 0x000fe200078ec0ff */
[----:B------:R-:W1:Y:S01]  /*1940*/  I2F.F16 R30, R30 ;  /* 0x0000001e001e7306 */ /* 0x000e620000200c00 */
[----:B------:R-:W-:Y:S02]  /*1950*/  FFMA.FTZ R20, R47, R6, R42 ;  /* 0x000000062f147223 */ /* 0x000fe4000001002a */
[----:B------:R-:W-:-:S05]  /*1960*/  IADD3 R42, PT, PT, R21, -0x80, RZ ;  /* 0xffffff80152a7810 */ /* 0x000fca0007ffe0ff */
[----:B------:R-:W4:Y:S08]  /*1970*/  I2F.F16 R46, R49 ;  /* 0x00000031002e7306 */ /* 0x000f300000200c00 */
[----:B------:R-:W0:Y:S01]  /*1980*/  I2F.F16 R7, R7 ;  /* 0x0000000700077306 */ /* 0x000e220000200c00 */
[----:B---3--:R-:W-:-:S07]  /*1990*/  HADD2.F32 R48, -RZ, R31.H0_H0 ;  /* 0x2000001fff307230 */ /* 0x008fce0000004100 */
[----:B------:R-:W3:Y:S01]  /*19a0*/  I2F.F16 R26, R26 ;  /* 0x0000001a001a7306 */ /* 0x000ee20000200c00 */
[----:B-----5:R-:W-:Y:S02]  /*19b0*/  HADD2.F32 R6, -RZ, R4.H0_H0 ;  /* 0x20000004ff067230 */ /* 0x020fe40000004100 */
[----:B------:R-:W-:Y:S01]  /*19c0*/  FFMA.FTZ R21, R47, R48, R43 ;  /* 0x000000302f157223 */ /* 0x000fe2000001002b */
[----:B-1----:R-:W-:-:S04]  /*19d0*/  HADD2.F32 R31, -RZ, R30.H0_H0 ;  /* 0x2000001eff1f7230 */ /* 0x002fc80000004100 */
[----:B------:R-:W1:Y:S01]  /*19e0*/  I2F.F16 R42, R42 ;  /* 0x0000002a002a7306 */ /* 0x000e620000200c00 */
[----:B----4-:R-:W-:Y:S02]  /*19f0*/  HADD2.F32 R43, -RZ, R46.H0_H0 ;  /* 0x2000002eff2b7230 */ /* 0x010fe40000004100 */
[----:B0-----:R-:W-:Y:S02]  /*1a00*/  HADD2.F32 R7, -RZ, R7.H0_H0 ;  /* 0x20000007ff077230 */ /* 0x001fe40000004100 */
[----:B---3--:R-:W-:Y:S02]  /*1a10*/  HADD2.F32 R47, -RZ, R26.H0_H0 ;  /* 0x2000001aff2f7230 */ /* 0x008fe40000004100 */
[C---:B------:R-:W-:Y:S01]  /*1a20*/  FFMA.FTZ R26, R6.reuse, R31, RZ ;  /* 0x0000001f061a7223 */ /* 0x040fe200000100ff */
[----:B------:R-:W-:Y:S01]  /*1a30*/  SHF.R.U32.HI R31, RZ, 0x8, R13 ;  /* 0x00000008ff1f7819 */ /* 0x000fe2000001160d */
[C---:B------:R-:W-:Y:S01]  /*1a40*/  FFMA.FTZ R30, R6.reuse, R43, RZ ;  /* 0x0000002b061e7223 */ /* 0x040fe200000100ff */
[----:B------:R-:W-:Y:S01]  /*1a50*/  FFMA.FTZ R46, R7, R6, RZ ;  /* 0x00000006072e7223 */ /* 0x000fe200000100ff */
[----:B------:R-:W-:Y:S01]  /*1a60*/  SHF.R.U32.HI R43, RZ, 0x8, R14 ;  /* 0x00000008ff2b7819 */ /* 0x000fe2000001160e */
[----:B------:R-:W-:Y:S01]  /*1a70*/  FFMA.FTZ R7, R6, R47, RZ ;  /* 0x0000002f06077223 */ /* 0x000fe200000100ff */
[----:B------:R-:W-:Y:S01]  /*1a80*/  HADD2.F32 R47, -RZ, R4.H1_H1 ;  /* 0x30000004ff2f7230 */ /* 0x000fe20000004100 */
[----:B------:R-:W-:Y:S01]  /*1a90*/  LOP3.LUT R31, R31, 0xff, RZ, 0xc0, !PT ;  /* 0x000000ff1f1f7812 */ /* 0x000fe200078ec0ff */
[----:B-1----:R-:W-:Y:S01]  /*1aa0*/  HADD2.F32 R49, -RZ, R42.H0_H0 ;  /* 0x2000002aff317230 */ /* 0x002fe20000004100 */
[----:B------:R-:W-:-:S02]  /*1ab0*/  LOP3.LUT R43, R43, 0xff, RZ, 0xc0, !PT ;  /* 0x000000ff2b2b7812 */ /* 0x000fc400078ec0ff */
[----:B------:R-:W-:Y:S02]  /*1ac0*/  IADD3 R42, PT, PT, R31, -0x80, RZ ;  /* 0xffffff801f2a7810 */ /* 0x000fe40007ffe0ff */
[----:B------:R-:W-:Y:S01]  /*1ad0*/  FFMA.FTZ R31, R49, R47, R46 ;  /* 0x0000002f311f7223 */ /* 0x000fe2000001002e */
[----:B------:R-:W-:Y:S01]  /*1ae0*/  SHF.R.U32.HI R46, RZ, 0x8, R15 ;  /* 0x00000008ff2e7819 */ /* 0x000fe2000001160f */
[----:B------:R-:W-:Y:S01]  /*1af0*/  VIADD R43, R43, 0xffffff80 ;  /* 0xffffff802b2b7836 */ /* 0x000fe20000000000 */
[----:B------:R-:W-:Y:S02]  /*1b00*/  LEA.HI R6, R12, 0xffffff80, RZ, 0x8 ;  /* 0xffffff800c067811 */ /* 0x000fe400078f40ff */
[----:B------:R-:W-:Y:S01]  /*1b10*/  LOP3.LUT R46, R46, 0xff, RZ, 0xc0, !PT ;  /* 0x000000ff2e2e7812 */ /* 0x000fe200078ec0ff */
[----:B------:R-:W0:Y:S01]  /*1b20*/  I2F.F16 R42, R42 ;  /* 0x0000002a002a7306 */ /* 0x000e220000200c00 */
[----:B------:R-:W-:-:S07]  /*1b30*/  SHF.R.U32.HI R12, RZ, 0x10, R12 ;  /* 0x00000010ff0c7819 */ /* 0x000fce000001160c */
[----:B------:R1:W-:Y:S08]  /*1b40*/  I2F.F16 R4, R6 ;  /* 0x0000000600047306 */ /* 0x0003f00000200c00 */
[----:B------:R-:W3:Y:S01]  /*1b50*/  I2F.F16 R43, R43 ;  /* 0x0000002b002b7306 */ /* 0x000ee20000200c00 */
[----:B-1----:R-:W-:Y:S02]  /*1b60*/  IADD3 R6, PT, PT, R46, -0x80, RZ ;  /* 0xffffff802e067810 */ /* 0x002fe40007ffe0ff */
[----:B------:R-:W-:-:S02]  /*1b70*/  SHF.R.U32.HI R46, RZ, 0x10, R13 ;  /* 0x00000010ff2e7819 */ /* 0x000fc4000001160d */
[----:B------:R-:W-:-:S03]  /*1b80*/  LOP3.LUT R12, R12, 0xff, RZ, 0xc0, !PT ;  /* 0x000000ff0c0c7812 */ /* 0x000fc600078ec0ff */
[----:B------:R-:W1:Y:S01]  /*1b90*/  I2F.F16 R6, R6 ;  /* 0x0000000600067306 */ /* 0x000e620000200c00 */
[----:B------:R-:W-:Y:S01]  /*1ba0*/  LOP3.LUT R46, R46, 0xff, RZ, 0xc0, !PT ;  /* 0x000000ff2e2e7812 */ /* 0x000fe200078ec0ff */
[----:B0-----:R-:W-:Y:S01]  /*1bb0*/  HADD2.F32 R48, -RZ, R42.H0_H0 ;  /* 0x2000002aff307230 */ /* 0x001fe20000004100 */
[----:B------:R-:W-:-:S03]  /*1bc0*/  IADD3 R12, PT, PT, R12, -0x80, RZ ;  /* 0xffffff800c0c7810 */ /* 0x000fc60007ffe0ff */
[----:B------:R-:W-:Y:S02]  /*1bd0*/  VIADD R42, R46, 0xffffff80 ;  /* 0xffffff802e2a7836 */ /* 0x000fe40000000000 */
[----:B---3--:R-:W-:Y:S02]  /*1be0*/  HADD2.F32 R49, -RZ, R43.H0_H0 ;  /* 0x2000002bff317230 */ /* 0x008fe40000004100 */
[C---:B------:R-:W-:Y:S01]  /*1bf0*/  FFMA.FTZ R43, R47.reuse, R48, R7 ;  /* 0x000000302f2b7223 */ /* 0x040fe20000010007 */
[----:B------:R-:W0:Y:S02]  /*1c00*/  I2F.F16 R12, R12 ;  /* 0x0000000c000c7306 */ /* 0x000e240000200c00 */
[----:B------:R-:W-:Y:S01]  /*1c10*/  FFMA.FTZ R7, R47, R49, R26 ;  /* 0x000000312f077223 */ /* 0x000fe2000001001a */
[----:B------:R-:W-:Y:S01]  /*1c20*/  SHF.R.U32.HI R26, RZ, 0x10, R14 ;  /* 0x00000010ff1a7819 */ /* 0x000fe2000001160e */
[----:B-1----:R-:W-:-:S04]  /*1c30*/  HADD2.F32 R48, -RZ, R6.H0_H0 ;  /* 0x20000006ff307230 */ /* 0x002fc80000004100 */
[----:B------:R-:W1:Y:S01]  /*1c40*/  I2F.F16 R42, R42 ;  /* 0x0000002a002a7306 */ /* 0x000e620000200c00 */
[----:B------:R-:W-:Y:S01]  /*1c50*/  LOP3.LUT R46, R26, 0xff, RZ, 0xc0, !PT ;  /* 0x000000ff1a2e7812 */ /* 0x000fe200078ec0ff */
[----:B------:R-:W-:Y:S01]  /*1c60*/  FFMA.FTZ R26, R47, R48, R30 ;  /* 0x000000302f1a7223 */ /* 0x000fe2000001001e */
[----:B------:R-:W-:Y:S02]  /*1c70*/  SHF.R.U32.HI R30, RZ, 0x10, R15 ;  /* 0x00000010ff1e7819 */ /* 0x000fe4000001160f */
[----:B------:R-:W-:Y:S02]  /*1c80*/  IADD3 R47, PT, PT, R46, -0x80, RZ ;  /* 0xffffff802e2f7810 */ /* 0x000fe40007ffe0ff */
[----:B------:R-:W-:Y:S01]  /*1c90*/  LOP3.LUT R46, R30, 0xff, RZ, 0xc0, !PT ;  /* 0x000000ff1e2e7812 */ /* 0x000fe200078ec0ff */
[----:B0-----:R-:W-:Y:S02]  /*1ca0*/  HADD2.F32 R12, -RZ, R12.H0_H0 ;  /* 0x2000000cff0c7230 */ /* 0x001fe40000004100 */
[----:B------:R-:W-:Y:S01]  /*1cb0*/  HADD2.F32 R30, -RZ, R5.H0_H0 ;  /* 0x20000005ff1e7230 */ /* 0x000fe20000004100 */
[----:B------:R-:W0:Y:S01]  /*1cc0*/  I2F.F16 R47, R47 ;  /* 0x0000002f002f7306 */ /* 0x000e220000200c00 */
[----:B------:R-:W-:Y:S01]  /*1cd0*/  IADD3 R46, PT, PT, R46, -0x80, RZ ;  /* 0xffffff802e2e7810 */ /* 0x000fe20007ffe0ff */
[----:B-1----:R-:W-:Y:S01]  /*1ce0*/  HADD2.F32 R48, -RZ, R42.H0_H0 ;  /* 0x2000002aff307230 */ /* 0x002fe20000004100 */
[----:B------:R-:W-:Y:S01]  /*1cf0*/  LEA.HI R13, R13, 0xffffff80, RZ, 0x8 ;  /* 0xffffff800d0d7811 */ /* 0x000fe200078f40ff */
[----:B------:R-:W-:Y:S01]  /*1d00*/  FFMA.FTZ R42, R12, R30, R31 ;  /* 0x0000001e0c2a7223 */ /* 0x000fe2000001001f */
[----:B------:R-:W-:-:S03]  /*1d10*/  LEA.HI R14, R14, 0xffffff80, RZ, 0x8 ;  /* 0xffffff800e0e7811 */ /* 0x000fc600078f40ff */
[----:B------:R-:W1:Y:S01]  /*1d20*/  I2F.F16 R46, R46 ;  /* 0x0000002e002e7306 */ /* 0x000e620000200c00 */
[----:B------:R-:W-:Y:S01]  /*1d30*/  FFMA.FTZ R31, R30, R48, R43 ;  /* 0x000000301e1f7223 */ /* 0x000fe2000001002b */
[----:B------:R-:W-:-:S06]  /*1d40*/  LEA.HI R43, R15, 0xffffff80, RZ, 0x8 ;  /* 0xffffff800f2b7811 */ /* 0x000fcc00078f40ff */
[----:B------:R3:W4:Y:S01]  /*1d50*/  I2F.F16 R6, R13 ;  /* 0x0000000d00067306 */ /* 0x0007220000200c00 */
[----:B0-----:R-:W-:Y:S01]  /*1d60*/  HADD2.F32 R47, -RZ, R47.H0_H0 ;  /* 0x2000002fff2f7230 */ /* 0x001fe20000004100 */
[----:B---3--:R-:W0:Y:S06]  /*1d70*/  LDS.64 R12, [UR4+0x18] ;  /* 0x00001804ff0c7984 */ /* 0x008e2c0008000a00 */
[----:B------:R-:W3:Y:S01]  /*1d80*/  I2F.F16 R14, R14 ;  /* 0x0000000e000e7306 */ /* 0x000ee20000200c00 */
[----:B------:R-:W-:-:S07]  /*1d90*/  FFMA.FTZ R7, R30, R47, R7 ;  /* 0x0000002f1e077223 */ /* 0x000fce0000010007 */
[----:B------:R-:W5:Y:S01]  /*1da0*/  I2F.F16 R43, R43 ;  /* 0x0000002b002b7306 */ /* 0x000f620000200c00 */
[----:B------:R-:W-:Y:S02]  /*1db0*/  HADD2.F32 R48, -RZ, R5.H1_H1 ;  /* 0x30000005ff307230 */ /* 0x000fe40000004100 */
[----:B------:R-:W-:Y:S01]  /*1dc0*/  HADD2.F32 R47, -RZ, R4.H0_H0 ;  /* 0x20000004ff2f7230 */ /* 0x000fe20000004100 */
[----:B------:R-:W-:Y:S01]  /*1dd0*/  LOP3.LUT R4, R8, 0xff, RZ, 0xc0, !PT ;  /* 0x000000ff08047812 */ /* 0x000fe200078ec0ff */
[----:B-1----:R-:W-:Y:S02]  /*1de0*/  HADD2.F32 R5, -RZ, R46.H0_H0 ;  /* 0x2000002eff057230 */ /* 0x002fe40000004100 */
[----:B----4-:R-:W-:Y:S02]  /*1df0*/  HADD2.F32 R6, -RZ, R6.H0_H0 ;  /* 0x20000006ff067230 */ /* 0x010fe40000004100 */
[----:B------:R-:W-:Y:S02]  /*1e00*/  VIADD R15, R4, 0xffffff80 ;  /* 0xffffff80040f7836 */ /* 0x000fe40000000000 */
[----:B------:R-:W-:Y:S01]  /*1e10*/  FFMA.FTZ R5, R30, R5, R26 ;  /* 0x000000051e057223 */ /* 0x000fe2000001001a */
[----:B------:R-:W-:Y:S01]  /*1e20*/  LOP3.LUT R4, R9, 0xff, RZ, 0xc0, !PT ;  /* 0x000000ff09047812 */ /* 0x000fe200078ec0ff */
[----:B---3--:R-:W-:-:S02]  /*1e30*/  HADD2.F32 R14, -RZ, R14.H0_H0 ;  /* 0x2000000eff0e7230 */ /* 0x008fc40000004100 */
[----:B------:R-:W-:-:S04]  /*1e40*/  IMAD.WIDE R44, R38, 0x4, R44 ;  /* 0x00000004262c7825 */ /* 0x000fc800078e022c */
[----:B-----5:R-:W-:Y:S02]  /*1e50*/  HADD2.F32 R30, -RZ, R43.H0_H0 ;  /* 0x2000002bff1e7230 */ /* 0x020fe40000004100 */
[----:B------:R-:W-:Y:S01]  /*1e60*/  FFMA.FTZ R26, R48, R6, R31 ;  /* 0x00000006301a7223 */ /* 0x000fe2000001001f */
[----:B------:R-:W-:Y:S01]  /*1e70*/  IADD3 R43, PT, PT, R4, -0x80, RZ ;  /* 0xffffff80042b7810 */ /* 0x000fe20007ffe0ff */
[C---:B------:R-:W-:Y:S01]  /*1e80*/  FFMA.FTZ R14, R48.reuse, R14, R7 ;  /* 0x0000000e300e7223 */ /* 0x040fe20000010007 */
[----:B------:R-:W-:Y:S01]  /*1e90*/  FFMA.FTZ R30, R48, R30, R5 ;  /* 0x0000001e301e7223 */ /* 0x000fe20000010005 */
[----:B------:R-:W1:Y:S01]  /*1ea0*/  I2F.F16 R15, R15 ;  /* 0x0000000f000f7306 */ /* 0x000e620000200c00 */
[----:B------:R3:W4:Y:S01]  /*1eb0*/  LDG.E.128.CONSTANT R4, desc[UR6][R44.64] ;  /* 0x000000062c047981 */ /* 0x000722000c1e9d00 */
[----:B------:R-:W-:-:S06]  /*1ec0*/  LOP3.LUT R31, R10, 0xff, RZ, 0xc0, !PT ;  /* 0x000000ff0a1f7812 */ /* 0x000fcc00078ec0ff */
[----:B------:R-:W5:Y:S01]  /*1ed0*/  I2F.F16 R43, R43 ;  /* 0x0000002b002b7306 */ /* 0x000f620000200c00 */
[----:B------:R-:W-:Y:S01]  /*1ee0*/  FFMA.FTZ R42, R47, R48, R42 ;  /* 0x000000302f2a7223 */ /* 0x000fe2000001002a */
[----:B------:R-:W-:Y:S01]  /*1ef0*/  IADD3 R47, PT, PT, R31, -0x80, RZ ;  /* 0xffffff801f2f7810 */ /* 0x000fe20007ffe0ff */
[----:B0-----:R-:W-:Y:S01]  /*1f00*/  HADD2.F32 R31, -RZ, R12.H0_H0 ;  /* 0x2000000cff1f7230 */ /* 0x001fe20000004100 */
[----:B------:R-:W-:Y:S01]  /*1f10*/  LOP3.LUT R46, R11, 0xff, RZ, 0xc0, !PT ;  /* 0x000000ff0b2e7812 */ /* 0x000fe200078ec0ff */
[----:B-1----:R-:W-:-:S03]  /*1f20*/  HADD2.F32 R49, -RZ, R15.H0_H0 ;  /* 0x2000000fff317230 */ /* 0x002fc60000004100 */
[----:B------:R-:W-:Y:S01]  /*1f30*/  IADD3 R48, PT, PT, R46, -0x80, RZ ;  /* 0xffffff802e307810 */ /* 0x000fe20007ffe0ff */
[----:B------:R-:W0:Y:S01]  /*1f40*/  I2F.F16 R15, R47 ;  /* 0x0000002f000f7306 */ /* 0x000e220000200c00 */
[----:B------:R-:W-:Y:S01]  /*1f50*/  FFMA.FTZ R42, R49, R31, R42 ;  /* 0x0000001f312a7223 */ /* 0x000fe2000001002a */
[----:B-----5:R-:W-:-:S06]  /*1f60*/  HADD2.F32 R49, -RZ, R43.H0_H0 ;  /* 0x2000002bff317230 */ /* 0x020fcc0000004100 */
[----:B------:R-:W1:Y:S01]  /*1f70*/  I2F.F16 R43, R48 ;  /* 0x00000030002b7306 */ /* 0x000e620000200c00 */
[----:B0-----:R-:W-:-:S05]  /*1f80*/  HADD2.F32 R15, -RZ, R15.H0_H0 ;  /* 0x2000000fff0f7230 */ /* 0x001fca0000004100 */
[C---:B------:R-:W-:Y:S01]  /*1f90*/  FFMA.FTZ R15, R31.reuse, R15, R14 ;  /* 0x0000000f1f0f7223 */ /* 0x040fe2000001000e */
[----:B------:R-:W-:Y:S01]  /*1fa0*/  SHF.R.U32.HI R14, RZ, 0x8, R9 ;  /* 0x00000008ff0e7819 */ /* 0x000fe20000011609 */
[----:B-1----:R-:W-:Y:S02]  /*1fb0*/  HADD2.F32 R43, -RZ, R43.H0_H0 ;  /* 0x2000002bff2b7230 */ /* 0x002fe40000004100 */
[C---:B------:R-:W-:Y:S01]  /*1fc0*/  FFMA.FTZ R26, R31.reuse, R49, R26 ;  /* 0x000000311f1a7223 */ /* 0x040fe2000001001a */
[----:B------:R-:W-:Y:S02]  /*1fd0*/  LOP3.LUT R14, R14, 0xff, RZ, 0xc0, !PT ;  /* 0x000000ff0e0e7812 */ /* 0x000fe400078ec0ff */
[----:B------:R-:W-:Y:S01]  /*1fe0*/  FFMA.FTZ R30, R31, R43, R30 ;  /* 0x0000002b1f1e7223 */ /* 0x000fe2000001001e */
[----:B------:R-:W-:Y:S02]  /*1ff0*/  SHF.R.U32.HI R31, RZ, 0x8, R10 ;  /* 0x00000008ff1f7819 */ /* 0x000fe4000001160a */
[----:B------:R-:W-:-:S02]  /*2000*/  SHF.R.U32.HI R46, RZ, 0x8, R8 ;  /* 0x00000008ff2e7819 */ /* 0x000fc40000011608 */
[----:B------:R-:W-:Y:S02]  /*2010*/  IADD3 R47, PT, PT, R14, -0x80, RZ ;  /* 0xffffff800e2f7810 */ /* 0x000fe40007ffe0ff */
[----:B------:R-:W-:Y:S02]  /*2020*/  LOP3.LUT R31, R31, 0xff, RZ, 0xc0, !PT ;  /* 0x000000ff1f1f7812 */ /* 0x000fe400078ec0ff */
[----:B------:R-:W-:Y:S02]  /*2030*/  LOP3.LUT R46, R46, 0xff, RZ, 0xc0, !PT ;  /* 0x000000ff2e2e7812 */ /* 0x000fe400078ec0ff */
[----:B------:R-:W-:Y:S01]  /*2040*/  IADD3 R43, PT, PT, R31, -0x80, RZ ;  /* 0xffffff801f2b7810 */ /* 0x000fe20007ffe0ff */
[----:B------:R-:W0:Y:S01]  /*2050*/  I2F.F16 R47, R47 ;  /* 0x0000002f002f7306 */ /* 0x000e220000200c00 */
[----:B------:R-:W-:Y:S01]  /*2060*/  SHF.R.U32.HI R31, RZ, 0x8, R11 ;  /* 0x00000008ff1f7819 */ /* 0x000fe2000001160b */
[----:B------:R-:W-:-:S03]  /*2070*/  VIADD R46, R46, 0xffffff80 ;  /* 0xffffff802e2e7836 */ /* 0x000fc60000000000 */
[----:B------:R-:W-:Y:S01]  /*2080*/  LOP3.LUT R48, R31, 0xff, RZ, 0xc0, !PT ;  /* 0x000000ff1f307812 */ /* 0x000fe200078ec0ff */
[----:B------:R-:W-:Y:S02]  /*2090*/  HADD2.F32 R31, -RZ, R12.H1_H1 ;  /* 0x3000000cff1f7230 */ /* 0x000fe40000004100 */
[----:B------:R-:W1:Y:S01]  /*20a0*/  I2F.F16 R46, R46 ;  /* 0x0000002e002e7306 */ /* 0x000e620000200c00 */
[----:B------:R-:W-:-:S07]  /*20b0*/  IADD3 R12, PT, PT, R48, -0x80, RZ ;  /* 0xffffff80300c7810 */ /* 0x000fce0007ffe0ff */
[----:B------:R-:W5:Y:S01]  /*20c0*/  I2F.F16 R43, R43 ;  /* 0x0000002b002b7306 */ /* 0x000f620000200c00 */
[----:B0-----:R-:W-:Y:S01]  /*20d0*/  HADD2.F32 R47, -RZ, R47.H0_H0 ;  /* 0x2000002fff2f7230 */ /* 0x001fe20000004100 */
[----:B------:R-:W-:-:S06]  /*20e0*/  LEA.HI R14, R8, 0xffffff80, RZ, 0x8 ;  /* 0xffffff80080e7811 */ /* 0x000fcc00078f40ff */
[----:B------:R-:W0:Y:S01]  /*20f0*/  I2F.F16 R12, R12 ;  /* 0x0000000c000c7306 */ /* 0x000e220000200c00 */
[----:B------:R-:W-:Y:S01]  /*2100*/  FFMA.FTZ R26, R31, R47, R26 ;  /* 0x0000002f1f1a7223 */ /* 0x000fe2000001001a */
[----:B------:R-:W-:Y:S02]  /*2110*/  SHF.R.U32.HI R8, RZ, 0x10, R8 ;  /* 0x00000010ff087819 */ /* 0x000fe40000011608 */
[----:B------:R-:W-:Y:S01]  /*2120*/  LEA.HI R47, R9, 0xffffff80, RZ, 0x8 ;  /* 0xffffff80092f7811 */ /* 0x000fe200078f40ff */
[----:B-1----:R-:W-:Y:S01]  /*2130*/  HADD2.F32 R49, -RZ, R46.H0_H0 ;  /* 0x2000002eff317230 */ /* 0x002fe20000004100 */
[----:B------:R-:W-:Y:S01]  /*2140*/  SHF.R.U32.HI R9, RZ, 0x10, R9 ;  /* 0x00000010ff097819 */ /* 0x000fe20000011609 */
[----:B-----5:R-:W-:Y:S01]  /*2150*/  HADD2.F32 R48, -RZ, R43.H0_H0 ;  /* 0x2000002bff307230 */ /* 0x020fe20000004100 */
[----:B------:R-:W-:Y:S02]  /*2160*/  LOP3.LUT R46, R8, 0xff, RZ, 0xc0, !PT ;  /* 0x000000ff082e7812 */ /* 0x000fe400078ec0ff */
[----:B------:R-:W-:-:S02]  /*2170*/  LOP3.LUT R9, R9, 0xff, RZ, 0xc0, !PT ;  /* 0x000000ff09097812 */ /* 0x000fc400078ec0ff */
[----:B------:R-:W-:Y:S01]  /*2180*/  FFMA.FTZ R15, R31, R48, R15 ;  /* 0x000000301f0f7223 */ /* 0x000fe2000001000f */
[----:B------:R-:W-:Y:S01]  /*2190*/  VIADD R43, R46, 0xffffff80 ;  /* 0xffffff802e2b7836 */ /* 0x000fe20000000000 */
[----:B------:R-:W-:Y:S01]  /*21a0*/  SHF.R.U32.HI R46, RZ, 0x10, R10 ;  /* 0x00000010ff2e7819 */ /* 0x000fe2000001160a */
[----:B0-----:R-:W-:Y:S01]  /*21b0*/  HADD2.F32 R48, -RZ, R12.H0_H0 ;  /* 0x2000000cff307230 */ /* 0x001fe20000004100 */
[----:B------:R-:W-:Y:S02]  /*21c0*/  IADD3 R12, PT, PT, R9, -0x80, RZ ;  /* 0xffffff80090c7810 */ /* 0x000fe40007ffe0ff */
[----:B------:R-:W-:Y:S02]  /*21d0*/  SHF.R.U32.HI R9, RZ, 0x10, R11 ;  /* 0x00000010ff097819 */ /* 0x000fe4000001160b */
[----:B------:R-:W-:Y:S02]  /*21e0*/  LOP3.LUT R46, R46, 0xff, RZ, 0xc0, !PT ;  /* 0x000000ff2e2e7812 */ /* 0x000fe400078ec0ff */
[----:B------:R-:W-:Y:S01]  /*21f0*/  LOP3.LUT R9, R9, 0xff, RZ, 0xc0, !PT ;  /* 0x000000ff09097812 */ /* 0x000fe200078ec0ff */
[----:B------:R-:W-:Y:S01]  /*2200*/  FFMA.FTZ R42, R49, R31, R42 ;  /* 0x0000001f312a7223 */ /* 0x000fe2000001002a */
[----:B------:R-:W-:Y:S01]  /*2210*/  FFMA.FTZ R30, R31, R48, R30 ;  /* 0x000000301f1e7223 */ /* 0x000fe2000001001e */
[----:B------:R-:W-:Y:S01]  /*2220*/  IADD3 R31, PT, PT, R46, -0x80, RZ ;  /* 0xffffff802e1f7810 */ /* 0x000fe20007ffe0ff */
[----:B------:R-:W0:Y:S01]  /*2230*/  I2F.F16 R43, R43 ;  /* 0x0000002b002b7306 */ /* 0x000e220000200c00 */
[----:B------:R-:W-:-:S02]  /*2240*/  IADD3 R9, PT, PT, R9, -0x80, RZ ;  /* 0xffffff8009097810 */ /* 0x000fc40007ffe0ff */
[----:B------:R-:W-:Y:S02]  /*2250*/  LEA.HI R10, R10, 0xffffff80, RZ, 0x8 ;  /* 0xffffff800a0a7811 */ /* 0x000fe400078f40ff */
[----:B------:R-:W-:-:S03]  /*2260*/  LEA.HI R11, R11, 0xffffff80, RZ, 0x8 ;  /* 0xffffff800b0b7811 */ /* 0x000fc600078f40ff */
[----:B------:R-:W1:Y:S08]  /*2270*/  I2F.F16 R12, R12 ;  /* 0x0000000c000c7306 */ /* 0x000e700000200c00 */
[----:B------:R-:W5:Y:S08]  /*2280*/  I2F.F16 R31, R31 ;  /* 0x0000001f001f7306 */ /* 0x000f700000200c00 */
[----:B------:R-:W3:Y:S08]  /*2290*/  I2F.F16 R9, R9 ;  /* 0x0000000900097306 */ /* 0x000ef00000200c00 */
[----:B------:R-:W2:Y:S08]  /*22a0*/  I2F.F16 R14, R14 ;  /* 0x0000000e000e7306 */ /* 0x000eb00000200c00 */
[----:B------:R0:W2:Y:S08]  /*22b0*/  I2F.F16 R8, R47 ;  /* 0x0000002f00087306 */ /* 0x0000b00000200c00 */
[----:B------:R-:W2:Y:S01]  /*22c0*/  I2F.F16 R10, R10 ;  /* 0x0000000a000a7306 */ /* 0x000ea20000200c00 */
[----:B0-----:R-:W-:-:S07]  /*22d0*/  HADD2.F32 R47, -RZ, R43.H0_H0 ;  /* 0x2000002bff2f7230 */ /* 0x001fce0000004100 */
[----:B------:R-:W0:Y:S01]  /*22e0*/  I2F.F16 R11, R11 ;  /* 0x0000000b000b7306 */ /* 0x000e220000200c00 */
[----:B------:R-:W-:Y:S02]  /*22f0*/  HADD2.F32 R43, -RZ, R13.H0_H0 ;  /* 0x2000000dff2b7230 */ /* 0x000fe40000004100 */
[----:B-1----:R-:W-:Y:S02]  /*2300*/  HADD2.F32 R12, -RZ, R12.H0_H0 ;  /* 0x2000000cff0c7230 */ /* 0x002fe40000004100 */
[----:B-----5:R-:W-:Y:S02]  /*2310*/  HADD2.F32 R46, -RZ, R31.H0_H0 ;  /* 0x2000001fff2e7230 */ /* 0x020fe40000004100 */
[----:B------:R-:W-:Y:S01]  /*2320*/  FFMA.FTZ R47, R47, R43, R42 ;  /* 0x0000002b2f2f7223 */ /* 0x000fe2000001002a */
[----:B---3--:R-:W-:Y:S02]  /*2330*/  HADD2.F32 R31, -RZ, R9.H0_H0 ;  /* 0x20000009ff1f7230 */ /* 0x008fe40000004100 */
[----:B------:R-:W-:-:S02]  /*2340*/  HADD2.F32 R42, -RZ, R13.H1_H1 ;  /* 0x3000000dff2a7230 */ /* 0x000fc40000004100 */
[C---:B------:R-:W-:Y:S01]  /*2350*/  FFMA.FTZ R13, R43.reuse, R12, R26 ;  /* 0x0000000c2b0d7223 */ /* 0x040fe2000001001a */
[----:B--2---:R-:W-:Y:S02]  /*2360*/  HADD2.F32 R14, -RZ, R14.H0_H0 ;  /* 0x2000000eff0e7230 */ /* 0x004fe40000004100 */
[C---:B------:R-:W-:Y:S01]  /*2370*/  FFMA.FTZ R26, R43.reuse, R46, R15 ;  /* 0x0000002e2b1a7223 */ /* 0x040fe2000001000f */
[----:B------:R-:W-:Y:S02]  /*2380*/  HADD2.F32 R8, -RZ, R8.H0_H0 ;  /* 0x20000008ff087230 */ /* 0x000fe40000004100 */
[----:B------:R-:W-:Y:S01]  /*2390*/  HADD2.F32 R9, -RZ, R10.H0_H0 ;  /* 0x2000000aff097230 */ /* 0x000fe20000004100 */
[----:B------:R-:W-:Y:S01]  /*23a0*/  LOP3.LUT R10, R16, 0xff, RZ, 0xc0, !PT ;  /* 0x000000ff100a7812 */ /* 0x000fe200078ec0ff */
[----:B0-----:R-:W-:Y:S02]  /*23b0*/  HADD2.F32 R11, -RZ, R11.H0_H0 ;  /* 0x2000000bff0b7230 */ /* 0x001fe40000004100 */
[----:B------:R-:W-:Y:S01]  /*23c0*/  FFMA.FTZ R43, R43, R31, R30 ;  /* 0x0000001f2b2b7223 */ /* 0x000fe2000001001e */
[----:B------:R-:W-:-:S04]  /*23d0*/  IMAD.WIDE R44, R38, 0x4, R44 ;  /* 0x00000004262c7825 */ /* 0x000fc800078e022c */
[----:B------:R-:W-:Y:S01]  /*23e0*/  FFMA.FTZ R31, R14, R42, R47 ;  /* 0x0000002a0e1f7223 */ /* 0x000fe2000001002f */
[C---:B------:R-:W-:Y:S01]  /*23f0*/  FFMA.FTZ R30, R42.reuse, R8, R13 ;  /* 0x000000082a1e7223 */ /* 0x040fe2000001000d */
[----:B------:R-:W-:Y:S01]  /*2400*/  FFMA.FTZ R26, R42, R9, R26 ;  /* 0x000000092a1a7223 */ /* 0x000fe2000001001a */
[----:B------:R-:W-:Y:S02]  /*2410*/  VIADD R47, R10, 0xffffff80 ;  /* 0xffffff800a2f7836 */ /* 0x000fe40000000000 */
[----:B------:R-:W-:Y:S01]  /*2420*/  FFMA.FTZ R42, R42, R11, R43 ;  /* 0x0000000b2a2a7223 */ /* 0x000fe2000001002b */
[----:B------:R-:W-:Y:S01]  /*2430*/  LOP3.LUT R14, R17, 0xff, RZ, 0xc0, !PT ;  /* 0x000000ff110e7812 */ /* 0x000fe200078ec0ff */
[----:B------:R-:W2:Y:S04]  /*2440*/  LDG.E.128.CONSTANT R8, desc[UR6][R44.64] ;  /* 0x000000062c087981 */ /* 0x000ea8000c1e9d00 */
[----:B------:R-:W0:Y:S01]  /*2450*/  LDS.64 R12, [UR4+0x20] ;  /* 0x00002004ff0c7984 */ /* 0x000e220008000a00 */
[----:B------:R-:W-:-:S02]  /*2460*/  IADD3 R49, PT, PT, R14, -0x80, RZ ;  /* 0xffffff800e317810 */ /* 0x000fc40007ffe0ff */
[----:B------:R-:W-:-:S04]  /*2470*/  LOP3.LUT R14, R18, 0xff, RZ, 0xc0, !PT ;  /* 0x000000ff120e7812 */ /* 0x000fc800078ec0ff */
[----:B------:R-:W-:Y:S02]  /*2480*/  IADD3 R15, PT, PT, R14, -0x80, RZ ;  /* 0xffffff800e0f7810 */ /* 0x000fe40007ffe0ff */
[----:B------:R-:W-:Y:S02]  /*2490*/  SHF.R.U32.HI R14, RZ, 0x8, R16 ;  /* 0x00000008ff0e7819 */ /* 0x000fe40000011610 */
[----:B------:R-:W-:Y:S02]  /*24a0*/  LOP3.LUT R43, R19, 0xff, RZ, 0xc0, !PT ;  /* 0x000000ff132b7812 */ /* 0x000fe400078ec0ff */
[----:B------:R-:W-:Y:S02]  /*24b0*/  LOP3.LUT R14, R14, 0xff, RZ, 0xc0, !PT ;  /* 0x000000ff0e0e7812 */ /* 0x000fe400078ec0ff */
[----:B------:R-:W-:-:S03]  /*24c0*/  IADD3 R43, PT, PT, R43, -0x80, RZ ;  /* 0xffffff802b2b7810 */ /* 0x000fc60007ffe0ff */
[----:B------:R-:W-:Y:S01]  /*24d0*/  VIADD R50, R14, 0xffffff80 ;  /* 0xffffff800e327836 */ /* 0x000fe20000000000 */
[----:B------:R-:W-:Y:S01]  /*24e0*/  SHF.R.U32.HI R14, RZ, 0x8, R17 ;  /* 0x00000008ff0e7819 */ /* 0x000fe20000011611 */
[----:B------:R-:W1:Y:S03]  /*24f0*/  I2F.F16 R47, R47 ;  /* 0x0000002f002f7306 */ /* 0x000e660000200c00 */
[----:B------:R-:W-:-:S05]  /*2500*/  LOP3.LUT R14, R14, 0xff, RZ, 0xc0, !PT ;  /* 0x000000ff0e0e7812 */ /* 0x000fca00078ec0ff */
[----:B------:R-:W3:Y:S01]  /*2510*/  I2F.F16 R49, R49 ;  /* 0x0000003100317306 */ /* 0x000ee20000200c00 */
[----:B------:R-:W-:-:S07]  /*2520*/  IADD3 R46, PT, PT, R14, -0x80, RZ ;  /* 0xffffff800e2e7810 */ /* 0x000fce0007ffe0ff */
[----:B------:R-:W5:Y:S08]  /*2530*/  I2F.F16 R15, R15 ;  /* 0x0000000f000f7306 */ /* 0x000f700000200c00 */
[----:B------:R-:W5:Y:S01]  /*2540*/  I2F.F16 R43, R43 ;  /* 0x0000002b002b7306 */ /* 0x000f620000200c00 */
[----:B0-----:R-:W-:-:S07]  /*2550*/  HADD2.F32 R14, -RZ, R12.H0_H0 ;  /* 0x2000000cff0e7230 */ /* 0x001fce0000004100 */
[----:B------:R-:W0:Y:S01]  /*2560*/  I2F.F16 R46, R46 ;  /* 0x0000002e002e7306 */ /* 0x000e220000200c00 */
[----:B-1----:R-:W-:Y:S02]  /*2570*/  HADD2.F32 R47, -RZ, R47.H0_H0 ;  /* 0x2000002fff2f7230 */ /* 0x002fe40000004100 */
[----:B---3--:R-:W-:Y:S02]  /*2580*/  HADD2.F32 R49, -RZ, R49.H0_H0 ;  /* 0x20000031ff317230 */ /* 0x008fe40000004100 */
[----:B-----5:R-:W-:Y:S02]  /*2590*/  HADD2.F32 R15, -RZ, R15.H0_H0 ;  /* 0x2000000fff0f7230 */ /* 0x020fe40000004100 */
[----:B------:R-:W-:Y:S02]  /*25a0*/  HADD2.F32 R43, -RZ, R43.H0_H0 ;  /* 0x2000002bff2b7230 */ /* 0x000fe40000004100 */
[----:B------:R-:W-:Y:S01]  /*25b0*/  FFMA.FTZ R48, R47, R14, RZ ;  /* 0x0000000e2f307223 */ /* 0x000fe200000100ff */
[C---:B------:R-:W-:Y:S01]  /*25c0*/  FFMA.FTZ R49, R14.reuse, R49, RZ ;  /* 0x000000310e317223 */ /* 0x040fe200000100ff */
[C---:B------:R-:W-:Y:S01]  /*25d0*/  FFMA.FTZ R15, R14.reuse, R15, RZ ;  /* 0x0000000f0e0f7223 */ /* 0x040fe200000100ff */
[----:B------:R-:W-:Y:S01]  /*25e0*/  FFMA.FTZ R43, R14, R43, RZ ;  /* 0x0000002b0e2b7223 */ /* 0x000fe200000100ff */
[----:B------:R-:W-:Y:S01]  /*25f0*/  SHF.R.U32.HI R14, RZ, 0x8, R18 ;  /* 0x00000008ff0e7819 */ /* 0x000fe20000011612 */
[----:B------:R-:W-:-:S02]  /*2600*/  HADD2.F32 R12, -RZ, R12.H1_H1 ;  /* 0x3000000cff0c7230 */ /* 0x000fc40000004100 */
[----:B0-----:R-:W-:Y:S01]  /*2610*/  HADD2.F32 R46, -RZ, R46.H0_H0 ;  /* 0x2000002eff2e7230 */ /* 0x001fe20000004100 */
[----:B------:R-:W-:-:S04]  /*2620*/  LOP3.LUT R14, R14, 0xff, RZ, 0xc0, !PT ;  /* 0x000000ff0e0e7812 */ /* 0x000fc800078ec0ff */
[----:B------:R-:W-:Y:S01]  /*2630*/  FFMA.FTZ R49, R12, R46, R49 ;  /* 0x0000002e0c317223 */ /* 0x000fe20000010031 */
[----:B------:R-:W-:Y:S02]  /*2640*/  IADD3 R46, PT, PT, R14, -0x80, RZ ;  /* 0xffffff800e2e7810 */ /* 0x000fe40007ffe0ff */
[----:B------:R-:W-:-:S04]  /*2650*/  SHF.R.U32.HI R14, RZ, 0x8, R19 ;  /* 0x00000008ff0e7819 */ /* 0x000fc80000011613 */
[----:B------:R-:W-:Y:S02]  /*2660*/  LOP3.LUT R47, R14, 0xff, RZ, 0xc0, !PT ;  /* 0x000000ff0e2f7812 */ /* 0x000fe400078ec0ff */
[----:B------:R-:W-:Y:S02]  /*2670*/  SHF.R.U32.HI R14, RZ, 0x10, R16 ;  /* 0x00000010ff0e7819 */ /* 0x000fe40000011610 */
[----:B------:R-:W-:Y:S02]  /*2680*/  IADD3 R47, PT, PT, R47, -0x80, RZ ;  /* 0xffffff802f2f7810 */ /* 0x000fe40007ffe0ff */
[----:B------:R-:W-:Y:S01]  /*2690*/  LOP3.LUT R14, R14, 0xff, RZ, 0xc0, !PT ;  /* 0x000000ff0e0e7812 */ /* 0x000fe200078ec0ff */
[----:B------:R-:W0:Y:S04]  /*26a0*/  I2F.F16 R51, R50 ;  /* 0x0000003200337306 */ /* 0x000e280000200c00 */
[----:B------:R-:W-:-:S04]  /*26b0*/  VIADD R14, R14, 0xffffff80 ;  /* 0xffffff800e0e7836 */ /* 0x000fc80000000000 */
[----:B------:R-:W1:Y:S08]  /*26c0*/  I2F.F16 R46, R46 ;  /* 0x0000002e002e7306 */ /* 0x000e700000200c00 */
[----:B------:R-:W3:Y:S08]  /*26d0*/  I2F.F16 R47, R47 ;  /* 0x0000002f002f7306 */ /* 0x000ef00000200c00 */
[----:B------:R-:W5:Y:S01]  /*26e0*/  I2F.F16 R14, R14 ;  /* 0x0000000e000e7306 */ /* 0x000f620000200c00 */
[----:B0-----:R-:W-:-:S02]  /*26f0*/  HADD2.F32 R51, -RZ, R51.H0_H0 ;  /* 0x20000033ff337230 */ /* 0x001fc40000004100 */
[----:B-1----:R-:W-:Y:S02]  /*2700*/  HADD2.F32 R50, -RZ, R46.H0_H0 ;  /* 0x2000002eff327230 */ /* 0x002fe40000004100 */
[----:B---3--:R-:W-:Y:S01]  /*2710*/  HADD2.F32 R52, -RZ, R47.H0_H0 ;  /* 0x2000002fff347230 */ /* 0x008fe20000004100 */
[----:B------:R-:W-:Y:S01]  /*2720*/  SHF.R.U32.HI R46, RZ, 0x10, R17 ;  /* 0x00000010ff2e7819 */ /* 0x000fe20000011611 */
[----:B------:R-:W-:Y:S01]  /*2730*/  FFMA.FTZ R48, R51, R12, R48 ;  /* 0x0000000c33307223 */ /* 0x000fe20000010030 */
[C---:B------:R-:W-:Y:S02]  /*2740*/  FFMA.FTZ R15, R12.reuse, R50, R15 ;  /* 0x000000320c0f7223 */ /* 0x040fe4000001000f */
[----:B------:R-:W-:Y:S01]  /*2750*/  FFMA.FTZ R43, R12, R52, R43 ;  /* 0x000000340c2b7223 */ /* 0x000fe2000001002b */
[----:B------:R-:W-:Y:S02]  /*2760*/  HADD2.F32 R12, -RZ, R13.H0_H0 ;  /* 0x2000000dff0c7230 */ /* 0x000fe40000004100 */
[----:B-----5:R-:W-:Y:S01]  /*2770*/  HADD2.F32 R51, -RZ, R14.H0_H0 ;  /* 0x2000000eff337230 */ /* 0x020fe20000004100 */
[----:B------:R-:W-:-:S04]  /*2780*/  LOP3.LUT R46, R46, 0xff, RZ, 0xc0, !PT ;  /* 0x000000ff2e2e7812 */ /* 0x000fc800078ec0ff */
[----:B------:R-:W-:Y:S01]  /*2790*/  FFMA.FTZ R48, R51, R12, R48 ;  /* 0x0000000c33307223 */ /* 0x000fe20000010030 */
[----:B------:R-:W-:Y:S02]  /*27a0*/  IADD3 R51, PT, PT, R46, -0x80, RZ ;  /* 0xffffff802e337810 */ /* 0x000fe40007ffe0ff */
[----:B------:R-:W-:Y:S02]  /*27b0*/  SHF.R.U32.HI R46, RZ, 0x10, R19 ;  /* 0x00000010ff2e7819 */ /* 0x000fe40000011613 */
[----:B------:R-:W-:Y:S02]  /*27c0*/  SHF.R.U32.HI R14, RZ, 0x10, R18 ;  /* 0x00000010ff0e7819 */ /* 0x000fe40000011612 */
[----:B------:R-:W-:Y:S02]  /*27d0*/  LOP3.LUT R46, R46, 0xff, RZ, 0xc0, !PT ;  /* 0x000000ff2e2e7812 */ /* 0x000fe400078ec0ff */
[----:B------:R-:W-:Y:S02]  /*27e0*/  LOP3.LUT R14, R14, 0xff, RZ, 0xc0, !PT ;  /* 0x000000ff0e0e7812 */ /* 0x000fe400078ec0ff */
[----:B------:R-:W-:-:S02]  /*27f0*/  IADD3 R52, PT, PT, R46, -0x80, RZ ;  /* 0xffffff802e347810 */ /* 0x000fc40007ffe0ff */
[----:B------:R-:W-:Y:S02]  /*2800*/  IADD3 R50, PT, PT, R14, -0x80, RZ ;  /* 0xffffff800e327810 */ /* 0x000fe40007ffe0ff */
[----:B------:R-:W0:Y:S01]  /*2810*/  I2F.F16 R46, R52 ;  /* 0x00000034002e7306 */ /* 0x000e220000200c00 */
[----:B------:R-:W-:Y:S02]  /*2820*/  LEA.HI R14, R16, 0xffffff80, RZ, 0x8 ;  /* 0xffffff80100e7811 */ /* 0x000fe400078f40ff */
[----:B------:R-:W-:-:S05]  /*2830*/  LEA.HI R17, R17, 0xffffff80, RZ, 0x8 ;  /* 0xffffff8011117811 */ /* 0x000fca00078f40ff */
[----:B------:R-:W1:Y:S08]  /*2840*/  I2F.F16 R47, R51 ;  /* 0x00000033002f7306 */ /* 0x000e700000200c00 */
[----:B------:R-:W3:Y:S01]  /*2850*/  I2F.F16 R50, R50 ;  /* 0x0000003200327306 */ /* 0x000ee20000200c00 */
[----:B0-----:R-:W-:-:S07]  /*2860*/  HADD2.F32 R46, -RZ, R46.H0_H0 ;  /* 0x2000002eff2e7230 */ /* 0x001fce0000004100 */
[----:B------:R-:W0:Y:S01]  /*2870*/  I2F.F16 R14, R14 ;  /* 0x0000000e000e7306 */ /* 0x000e220000200c00 */
[----:B-1----:R-:W-:Y:S02]  /*2880*/  HADD2.F32 R47, -RZ, R47.H0_H0 ;  /* 0x2000002fff2f7230 */ /* 0x002fe40000004100 */
[----:B------:R-:W-:Y:S01]  /*2890*/  FFMA.FTZ R43, R12, R46, R43 ;  /* 0x0000002e0c2b7223 */ /* 0x000fe2000001002b */
[----:B------:R-:W-:-:S04]  /*28a0*/  LEA.HI R46, R18, 0xffffff80, RZ, 0x8 ;  /* 0xffffff80122e7811 */ /* 0x000fc800078f40ff */
[----:B------:R-:W1:Y:S01]  /*28b0*/  I2F.F16 R17, R17 ;  /* 0x0000001100117306 */ /* 0x000e620000200c00 */
[----:B---3--:R-:W-:Y:S02]  /*28c0*/  HADD2.F32 R16, -RZ, R50.H0_H0 ;  /* 0x20000032ff107230 */ /* 0x008fe40000004100 */
[----:B------:R-:W-:-:S03]  /*28d0*/  FFMA.FTZ R49, R12, R47, R49 ;  /* 0x0000002f0c317223 */ /* 0x000fc60000010031 */
[----:B------:R-:W-:Y:S01]  /*28e0*/  FFMA.FTZ R15, R12, R16, R15 ;  /* 0x000000100c0f7223 */ /* 0x000fe2000001000f */
[----:B0-----:R-:W-:Y:S01]  /*28f0*/  HADD2.F32 R47, -RZ, R14.H0_H0 ;  /* 0x2000000eff2f7230 */ /* 0x001fe20000004100 */
[----:B------:R-:W0:Y:S01]  /*2900*/  I2F.F16 R46, R46 ;  /* 0x0000002e002e7306 */ /* 0x000e220000200c00 */
[----:B------:R-:W-:Y:S01]  /*2910*/  LEA.HI R14, R19, 0xffffff80, RZ, 0x8 ;  /* 0xffffff80130e7811 */ /* 0x000fe200078f40ff */
[----:B------:R-:W-:Y:S02]  /*2920*/  HADD2.F32 R16, -RZ, R13.H1_H1 ;  /* 0x3000000dff107230 */ /* 0x000fe40000004100 */
[----:B------:R-:W3:Y:S01]  /*2930*/  LDS.64 R12, [UR4+0x28] ;  /* 0x00002804ff0c7984 */ /* 0x000ee20008000a00 */
[----:B-1----:R-:W-:Y:S01]  /*2940*/  HADD2.F32 R19, -RZ, R17.H0_H0 ;  /* 0x20000011ff137230 */ /* 0x002fe20000004100 */
[----:B----4-:R-:W-:Y:S02]  /*2950*/  LOP3.LUT R17, R4, 0xff, RZ, 0xc0, !PT ;  /* 0x000000ff04117812 */ /* 0x010fe400078ec0ff */
[----:B------:R-:W1:Y:S02]  /*2960*/  I2F.F16 R14, R14 ;  /* 0x0000000e000e7306 */ /* 0x000e640000200c00 */
[----:B------:R-:W-:Y:S01]  /*2970*/  FFMA.FTZ R49, R16, R19, R49 ;  /* 0x0000001310317223 */ /* 0x000fe20000010031 */
[----:B------:R-:W-:-:S02]  /*2980*/  VIADD R19, R17, 0xffffff80 ;  /* 0xffffff8011137836 */ /* 0x000fc40000000000 */
[----:B------:R-:W-:Y:S01]  /*2990*/  FFMA.FTZ R18, R47, R16, R48 ;  /* 0x000000102f127223 */ /* 0x000fe20000010030 */
[----:B0-----:R-:W-:-:S03]  /*29a0*/  HADD2.F32 R47, -RZ, R46.H0_H0 ;  /* 0x2000002eff2f7230 */ /* 0x001fc60000004100 */
[----:B------:R-:W0:Y:S02]  /*29b0*/  I2F.F16 R19, R19 ;  /* 0x0000001300137306 */ /* 0x000e240000200c00 */
[----:B------:R-:W-:Y:S01]  /*29c0*/  FFMA.FTZ R15, R16, R47, R15 ;  /* 0x0000002f100f7223 */ /* 0x000fe2000001000f */
[----:B------:R-:W-:Y:S01]  /*29d0*/  LOP3.LUT R17, R5, 0xff, RZ, 0xc0, !PT ;  /* 0x000000ff05117812 */ /* 0x000fe200078ec0ff */
[----:B-1----:R-:W-:Y:S01]  /*29e0*/  HADD2.F32 R47, -RZ, R14.H0_H0 ;  /* 0x2000000eff2f7230 */ /* 0x002fe20000004100 */
[----:B------:R-:W-:Y:S02]  /*29f0*/  LOP3.LUT R14, R6, 0xff, RZ, 0xc0, !PT ;  /* 0x000000ff060e7812 */ /* 0x000fe400078ec0ff */
[----:B------:R-:W-:Y:S02]  /*2a00*/  IADD3 R46, PT, PT, R17, -0x80, RZ ;  /* 0xffffff80112e7810 */ /* 0x000fe40007ffe0ff */
[----:B------:R-:W-:Y:S01]  /*2a10*/  FFMA.FTZ R17, R16, R47, R43 ;  /* 0x0000002f10117223 */ /* 0x000fe2000001002b */
[----:B------:R-:W-:Y:S01]  /*2a20*/  IADD3 R43, PT, PT, R14, -0x80, RZ ;  /* 0xffffff800e2b7810 */ /* 0x000fe20007ffe0ff */
[----:B0-----:R-:W-:Y:S01]  /*2a30*/  HADD2.F32 R47, -RZ, R19.H0_H0 ;  /* 0x20000013ff2f7230 */ /* 0x001fe20000004100 */
[----:B------:R-:W-:-:S04]  /*2a40*/  LOP3.LUT R19, R7, 0xff, RZ, 0xc0, !PT ;  /* 0x000000ff07137812 */ /* 0x000fc800078ec0ff */
[----:B------:R-:W0:Y:S01]  /*2a50*/  I2F.F16 R43, R43 ;  /* 0x0000002b002b7306 */ /* 0x000e220000200c00 */
[----:B------:R-:W-:-:S07]  /*2a60*/  IADD3 R19, PT, PT, R19, -0x80, RZ ;  /* 0xffffff8013137810 */ /* 0x000fce0007ffe0ff */
[----:B------:R1:W-:Y:S01]  /*2a70*/  I2F.F16 R16, R46 ;  /* 0x0000002e00107306 */ /* 0x0003e20000200c00 */
[----:B---3--:R-:W-:Y:S01]  /*2a80*/  HADD2.F32 R14, -RZ, R12.H0_H0 ;  /* 0x2000000cff0e7230 */ /* 0x008fe20000004100 */
[----:B-1----:R-:W-:-:S06]  /*2a90*/  SHF.R.U32.HI R46, RZ, 0x8, R4 ;  /* 0x00000008ff2e7819 */ /* 0x002fcc0000011604 */
[----:B------:R-:W1:Y:S01]  /*2aa0*/  I2F.F16 R19, R19 ;  /* 0x0000001300137306 */ /* 0x000e620000200c00 */
[----:B------:R-:W-:Y:S01]  /*2ab0*/  LOP3.LUT R46, R46, 0xff, RZ, 0xc0, !PT ;  /* 0x000000ff2e2e7812 */ /* 0x000fe200078ec0ff */
[----:B------:R-:W-:Y:S01]  /*2ac0*/  FFMA.FTZ R18, R47, R14, R18 ;  /* 0x0000000e2f127223 */ /* 0x000fe20000010012 */
[----:B0-----:R-:W-:-:S03]  /*2ad0*/  HADD2.F32 R47, -RZ, R43.H0_H0 ;  /* 0x2000002bff2f7230 */ /* 0x001fc60000004100 */
[----:B------:R-:W-:Y:S02]  /*2ae0*/  VIADD R43, R46, 0xffffff80 ;  /* 0xffffff802e2b7836 */ /* 0x000fe40000000000 */
[----:B------:R-:W-:Y:S01]  /*2af0*/  FFMA.FTZ R15, R14, R47, R15 ;  /* 0x0000002f0e0f7223 */ /* 0x000fe2000001000f */
[----:B------:R-:W-:-:S03]  /*2b00*/  SHF.R.U32.HI R47, RZ, 0x8, R5 ;  /* 0x00000008ff2f7819 */ /* 0x000fc60000011605 */
[----:B------:R-:W0:Y:S01]  /*2b10*/  I2F.F16 R43, R43 ;  /* 0x0000002b002b7306 */ /* 0x000e220000200c00 */
[----:B-1----:R-:W-:Y:S01]  /*2b20*/  HADD2.F32 R46, -RZ, R19.H0_H0 ;  /* 0x20000013ff2e7230 */ /* 0x002fe20000004100 */
[----:B------:R-:W-:Y:S02]  /*2b30*/  LOP3.LUT R47, R47, 0xff, RZ, 0xc0, !PT ;  /* 0x000000ff2f2f7812 */ /* 0x000fe400078ec0ff */
[----:B------:R-:W-:Y:S02]  /*2b40*/  SHF.R.U32.HI R19, RZ, 0x8, R6 ;  /* 0x00000008ff137819 */ /* 0x000fe40000011606 */
[----:B------:R-:W-:Y:S01]  /*2b50*/  FFMA.FTZ R17, R14, R46, R17 ;  /* 0x0000002e0e117223 */ /* 0x000fe20000010011 */
[----:B------:R-:W-:Y:S01]  /*2b60*/  SHF.R.U32.HI R46, RZ, 0x8, R7 ;  /* 0x00000008ff2e7819 */ /* 0x000fe20000011607 */
[----:B------:R-:W-:Y:S01]  /*2b70*/  HADD2.F32 R16, -RZ, R16.H0_H0 ;  /* 0x20000010ff107230 */ /* 0x000fe20000004100 */
[----:B------:R-:W-:Y:S02]  /*2b80*/  IADD3 R47, PT, PT, R47, -0x80, RZ ;  /* 0xffffff802f2f7810 */ /* 0x000fe40007ffe0ff */
[----:B------:R-:W-:-:S02]  /*2b90*/  LOP3.LUT R19, R19, 0xff, RZ, 0xc0, !PT ;  /* 0x000000ff13137812 */ /* 0x000fc400078ec0ff */
[----:B------:R-:W-:Y:S01]  /*2ba0*/  LOP3.LUT R48, R46, 0xff, RZ, 0xc0, !PT ;  /* 0x000000ff2e307812 */ /* 0x000fe200078ec0ff */
[----:B------:R-:W-:Y:S01]  /*2bb0*/  FFMA.FTZ R16, R14, R16, R49 ;  /* 0x000000100e107223 */ /* 0x000fe20000010031 */
[----:B------:R-:W-:Y:S01]  /*2bc0*/  IADD3 R19, PT, PT, R19, -0x80, RZ ;  /* 0xffffff8013137810 */ /* 0x000fe20007ffe0ff */
[----:B0-----:R-:W-:Y:S01]  /*2bd0*/  HADD2.F32 R49, -RZ, R43.H0_H0 ;  /* 0x2000002bff317230 */ /* 0x001fe20000004100 */
[----:B------:R-:W0:Y:S01]  /*2be0*/  I2F.F16 R47, R47 ;  /* 0x0000002f002f7306 */ /* 0x000e220000200c00 */
[----:B------:R-:W-:-:S07]  /*2bf0*/  IADD3 R43, PT, PT, R48, -0x80, RZ ;  /* 0xffffff80302b7810 */ /* 0x000fce0007ffe0ff */
[----:B------:R-:W1:Y:S08]  /*2c00*/  I2F.F16 R19, R19 ;  /* 0x0000001300137306 */ /* 0x000e700000200c00 */
[----:B------:R-:W3:Y:S01]  /*2c10*/  I2F.F16 R43, R43 ;  /* 0x0000002b002b7306 */ /* 0x000ee20000200c00 */
[----:B------:R-:W-:Y:S01]  /*2c20*/  HADD2.F32 R46, -RZ, R12.H1_H1 ;  /* 0x3000000cff2e7230 */ /* 0x000fe20000004100 */
[----:B------:R-:W-:Y:S01]  /*2c30*/  LEA.HI R14, R4, 0xffffff80, RZ, 0x8 ;  /* 0xffffff80040e7811 */ /* 0x000fe200078f40ff */
[----:B0-----:R-:W-:Y:S01]  /*2c40*/  HADD2.F32 R47, -RZ, R47.H0_H0 ;  /* 0x2000002fff2f7230 */ /* 0x001fe20000004100 */
[----:B------:R-:W-:Y:S01]  /*2c50*/  SHF.R.U32.HI R4, RZ, 0x10, R4 ;  /* 0x00000010ff047819 */ /* 0x000fe20000011604 */
[----:B-1----:R-:W-:-:S03]  /*2c60*/  HADD2.F32 R48, -RZ, R19.H0_H0 ;  /* 0x20000013ff307230 */ /* 0x002fc60000004100 */
[----:B------:R-:W-:Y:S01]  /*2c70*/  FFMA.FTZ R12, R46, R47, R16 ;  /* 0x0000002f2e0c7223 */ /* 0x000fe20000010010 */
[----:B------:R-:W-:Y:S02]  /*2c80*/  LOP3.LUT R16, R4, 0xff, RZ, 0xc0, !PT ;  /* 0x000000ff04107812 */ /* 0x000fe400078ec0ff */
[----:B------:R-:W-:Y:S01]  /*2c90*/  SHF.R.U32.HI R19, RZ, 0x10, R5 ;  /* 0x00000010ff137819 */ /* 0x000fe20000011605 */
[----:B---3--:R-:W-:Y:S01]  /*2ca0*/  HADD2.F32 R43, -RZ, R43.H0_H0 ;  /* 0x2000002bff2b7230 */ /* 0x008fe20000004100 */
[----:B------:R-:W-:Y:S01]  /*2cb0*/  LEA.HI R47, R5, 0xffffff80, RZ, 0x8 ;  /* 0xffffff80052f7811 */ /* 0x000fe200078f40ff */
[----:B------:R-:W-:Y:S01]  /*2cc0*/  VIADD R5, R16, 0xffffff80 ;  /* 0xffffff8010057836 */ /* 0x000fe20000000000 */
[----:B------:R-:W-:Y:S02]  /*2cd0*/  LOP3.LUT R19, R19, 0xff, RZ, 0xc0, !PT ;  /* 0x000000ff13137812 */ /* 0x000fe400078ec0ff */
[----:B------:R-:W-:Y:S01]  /*2ce0*/  FFMA.FTZ R17, R46, R43, R17 ;  /* 0x0000002b2e117223 */ /* 0x000fe20000010011 */
[----:B------:R-:W-:-:S02]  /*2cf0*/  SHF.R.U32.HI R16, RZ, 0x10, R6 ;  /* 0x00000010ff107819 */ /* 0x000fc40000011606 */
[----:B------:R-:W-:Y:S02]  /*2d00*/  SHF.R.U32.HI R43, RZ, 0x10, R7 ;  /* 0x00000010ff2b7819 */ /* 0x000fe40000011607 */
[----:B------:R-:W-:Y:S02]  /*2d10*/  IADD3 R19, PT, PT, R19, -0x80, RZ ;  /* 0xffffff8013137810 */ /* 0x000fe40007ffe0ff */
[----:B------:R-:W-:Y:S02]  /*2d20*/  LOP3.LUT R16, R16, 0xff, RZ, 0xc0, !PT ;  /* 0x000000ff10107812 */ /* 0x000fe400078ec0ff */
[----:B------:R-:W-:Y:S01]  /*2d30*/  LOP3.LUT R43, R43, 0xff, RZ, 0xc0, !PT ;  /* 0x000000ff2b2b7812 */ /* 0x000fe200078ec0ff */
[----:B------:R-:W-:Y:S01]  /*2d40*/  I2F.F16 R5, R5 ;  /* 0x0000000500057306 */ /* 0x000fe20000200c00 */
[----:B------:R-:W-:Y:S01]  /*2d50*/  FFMA.FTZ R18, R49, R46, R18 ;  /* 0x0000002e31127223 */ /* 0x000fe20000010012 */
[----:B------:R-:W-:Y:S01]  /*2d60*/  FFMA.FTZ R15, R46, R48, R15 ;  /* 0x000000302e0f7223 */ /* 0x000fe2000001000f */
[----:B------:R-:W-:-:S02]  /*2d70*/  IADD3 R46, PT, PT, R16, -0x80, RZ ;  /* 0xffffff80102e7810 */ /* 0x000fc40007ffe0ff */
[----:B------:R-:W-:-:S03]  /*2d80*/  IADD3 R43, PT, PT, R43, -0x80, RZ ;  /* 0xffffff802b2b7810 */ /* 0x000fc60007ffe0ff */
[----:B------:R-:W0:Y:S08]  /*2d90*/  I2F.F16 R19, R19 ;  /* 0x0000001300137306 */ /* 0x000e300000200c00 */
[----:B------:R-:W-:Y:S08]  /*2da0*/  I2F.F16 R46, R46 ;  /* 0x0000002e002e7306 */ /* 0x000ff00000200c00 */
[----:B------:R-:W1:Y:S08]  /*2db0*/  I2F.F16 R43, R43 ;  /* 0x0000002b002b7306 */ /* 0x000e700000200c00 */
[----:B------:R-:W3:Y:S01]  /*2dc0*/  I2F.F16 R14, R14 ;  /* 0x0000000e000e7306 */ /* 0x000ee20000200c00 */
[----:B------:R-:W-:Y:S01]  /*2dd0*/  HADD2.F32 R16, -RZ, R13.H0_H0 ;  /* 0x2000000dff107230 */ /* 0x000fe20000004100 */
[----:B------:R-:W-:Y:S01]  /*2de0*/  ISETP.NE.AND P0, PT, R36, R3, PT ;  /* 0x000000032400720c */ /* 0x000fe20003f05270 */
[----:B0-----:R-:W-:-:S05]  /*2df0*/  HADD2.F32 R19, -RZ, R19.H0_H0 ;  /* 0x20000013ff137230 */ /* 0x001fca0000004100 */
[----:B------:R0:W4:Y:S01]  /*2e00*/  I2F.F16 R4, R47 ;  /* 0x0000002f00047306 */ /* 0x0001220000200c00 */
[----:B------:R-:W-:Y:S01]  /*2e10*/  FFMA.FTZ R19, R16, R19, R12 ;  /* 0x0000001310137223 */ /* 0x000fe2000001000c */
[----:B0-----:R-:W-:Y:S01]  /*2e20*/  HADD2.F32 R47, -RZ, R5.H0_H0 ;  /* 0x20000005ff2f7230 */ /* 0x001fe20000004100 */
[----:B------:R-:W-:Y:S01]  /*2e30*/  LEA.HI R5, R6, 0xffffff80, RZ, 0x8 ;  /* 0xffffff8006057811 */ /* 0x000fe200078f40ff */
[----:B-1----:R-:W-:Y:S01]  /*2e40*/  HADD2.F32 R12, -RZ, R43.H0_H0 ;  /* 0x2000002bff0c7230 */ /* 0x002fe20000004100 */
[----:B------:R-:W-:Y:S01]  /*2e50*/  LEA.HI R6, R7, 0xffffff80, RZ, 0x8 ;  /* 0xffffff8007067811 */ /* 0x000fe200078f40ff */
[----:B------:R-:W-:Y:S02]  /*2e60*/  HADD2.F32 R7, -RZ, R46.H0_H0 ;  /* 0x2000002eff077230 */ /* 0x000fe40000004100 */
[----:B------:R-:W-:Y:S01]  /*2e70*/  FFMA.FTZ R47, R47, R16, R18 ;  /* 0x000000102f2f7223 */ /* 0x000fe20000010012 */
[----:B------:R-:W-:Y:S01]  /*2e80*/  HADD2.F32 R18, -RZ, R13.H1_H1 ;  /* 0x3000000dff127230 */ /* 0x000fe20000004100 */
[----:B------:R-:W0:Y:S01]  /*2e90*/  I2F.F16 R5, R5 ;  /* 0x0000000500057306 */ /* 0x000e220000200c00 */
[----:B---3--:R-:W-:Y:S01]  /*2ea0*/  HADD2.F32 R14, -RZ, R14.H0_H0 ;  /* 0x2000000eff0e7230 */ /* 0x008fe20000004100 */
[----:B--2---:R-:W-:Y:S01]  /*2eb0*/  LOP3.LUT R13, R8, 0xff, RZ, 0xc0, !PT ;  /* 0x000000ff080d7812 */ /* 0x004fe200078ec0ff */
[C---:B------:R-:W-:Y:S01]  /*2ec0*/  FFMA.FTZ R7, R16.reuse, R7, R15 ;  /* 0x0000000710077223 */ /* 0x040fe2000001000f */
[----:B------:R-:W-:-:S02]  /*2ed0*/  FFMA.FTZ R51, R16, R12, R17 ;  /* 0x0000000c10337223 */ /* 0x000fc40000010011 */
[----:B------:R-:W-:Y:S01]  /*2ee0*/  FFMA.FTZ R16, R14, R18, R47 ;  /* 0x000000120e107223 */ /* 0x000fe2000001002f */
[----:B------:R-:W-:Y:S01]  /*2ef0*/  VIADD R43, R13, 0xffffff80 ;  /* 0xffffff800d2b7836 */ /* 0x000fe20000000000 */
[----:B------:R-:W-:Y:S01]  /*2f00*/  @!P0 LEA R14, R2, R1, 0x3 ;  /* 0x00000001020e8211 */ /* 0x000fe200078e18ff */
[----:B------:R-:W1:Y:S01]  /*2f10*/  LDS.64 R12, [UR4+0x30] ;  /* 0x00003004ff0c7984 */ /* 0x000e620008000a00 */
[----:B------:R-:W2:Y:S01]  /*2f20*/  I2F.F16 R6, R6 ;  /* 0x0000000600067306 */ /* 0x000ea20000200c00 */
[----:B----4-:R-:W-:Y:S01]  /*2f30*/  HADD2.F32 R4, -RZ, R4.H0_H0 ;  /* 0x20000004ff047230 */ /* 0x010fe20000004100 */
[----:B------:R-:W-:Y:S02]  /*2f40*/  LOP3.LUT R17, R9, 0xff, RZ, 0xc0, !PT ;  /* 0x000000ff09117812 */ /* 0x000fe400078ec0ff */
[----:B------:R-:W3:Y:S01]  /*2f50*/  @!P0 LDL.64 R14, [R14+0x8] ;  /* 0x000008000e0e8983 */ /* 0x000ee20000100a00 */
[----:B0-----:R-:W-:Y:S02]  /*2f60*/  HADD2.F32 R5, -RZ, R5.H0_H0 ;  /* 0x20000005ff057230 */ /* 0x001fe40000004100 */
[----:B------:R-:W-:Y:S01]  /*2f70*/  FFMA.FTZ R19, R18, R4, R19 ;  /* 0x0000000412137223 */ /* 0x000fe20000010013 */
[----:B------:R-:W-:-:S02]  /*2f80*/  LOP3.LUT R4, R10, 0xff, RZ, 0xc0, !PT ;  /* 0x000000ff0a047812 */ /* 0x000fc400078ec0ff */
[----:B------:R-:W-:Y:S01]  /*2f90*/  IADD3 R49, PT, PT, R17, -0x80, RZ ;  /* 0xffffff8011317810 */ /* 0x000fe20007ffe0ff */
[----:B------:R-:W-:Y:S01]  /*2fa0*/  FFMA.FTZ R17, R18, R5, R7 ;  /* 0x0000000512117223 */ /* 0x000fe20000010007 */
[----:B------:R-:W-:Y:S02]  /*2fb0*/  IADD3 R7, PT, PT, R4, -0x80, RZ ;  /* 0xffffff8004077810 */ /* 0x000fe40007ffe0ff */
[----:B------:R-:W-:Y:S01]  /*2fc0*/  SHF.R.U32.HI R4, RZ, 0x8, R8 ;  /* 0x00000008ff047819 */ /* 0x000fe20000011608 */
[----:B--2---:R-:W-:Y:S01]  /*2fd0*/  HADD2.F32 R6, -RZ, R6.H0_H0 ;  /* 0x20000006ff067230 */ /* 0x004fe20000004100 */
[----:B------:R-:W-:Y:S02]  /*2fe0*/  LOP3.LUT R5, R11, 0xff, RZ, 0xc0, !PT ;  /* 0x000000ff0b057812 */ /* 0x000fe400078ec0ff */
[----:B------:R-:W-:Y:S02]  /*2ff0*/  LOP3.LUT R4, R4, 0xff, RZ, 0xc0, !PT ;  /* 0x000000ff04047812 */ /* 0x000fe400078ec0ff */
[----:B------:R-:W-:Y:S01]  /*3000*/  FFMA.FTZ R18, R18, R6, R51 ;  /* 0x0000000612127223 */ /* 0x000fe20000010033 */
[----:B------:R-:W-:Y:S01]  /*3010*/  VIADD R5, R5, 0xffffff80 ;  /* 0xffffff8005057836 */ /* 0x000fe20000000000 */
[----:B------:R-:W-:-:S02]  /*3020*/  SHF.R.U32.HI R6, RZ, 0x8, R9 ;  /* 0x00000008ff067819 */ /* 0x000fc40000011609 */
[----:B------:R-:W-:Y:S02]  /*3030*/  IADD3 R47, PT, PT, R4, -0x80, RZ ;  /* 0xffffff80042f7810 */ /* 0x000fe40007ffe0ff */
[----:B------:R-:W-:Y:S01]  /*3040*/  SHF.R.U32.HI R4, RZ, 0x8, R10 ;  /* 0x00000008ff047819 */ /* 0x000fe2000001160a */
[----:B------:R-:W0:Y:S01]  /*3050*/  I2F.F16 R43, R43 ;  /* 0x0000002b002b7306 */ /* 0x000e220000200c00 */
[----:B------:R-:W-:Y:S02]  /*3060*/  LOP3.LUT R6, R6, 0xff, RZ, 0xc0, !PT ;  /* 0x000000ff06067812 */ /* 0x000fe400078ec0ff */
[----:B------:R-:W-:-:S05]  /*3070*/  LOP3.LUT R4, R4, 0xff, RZ, 0xc0, !PT ;  /* 0x000000ff04047812 */ /* 0x000fca00078ec0ff */
[----:B------:R-:W2:Y:S01]  /*3080*/  I2F.F16 R49, R49 ;  /* 0x0000003100317306 */ /* 0x000ea20000200c00 */
[----:B------:R-:W-:Y:S02]  /*3090*/  IADD3 R46, PT, PT, R6, -0x80, RZ ;  /* 0xffffff80062e7810 */ /* 0x000fe40007ffe0ff */
[----:B------:R-:W-:-:S05]  /*30a0*/  IADD3 R6, PT, PT, R4, -0x80, RZ ;  /* 0xffffff8004067810 */ /* 0x000fca0007ffe0ff */
[----:B------:R-:W4:Y:S08]  /*30b0*/  I2F.F16 R7, R7 ;  /* 0x0000000700077306 */ /* 0x000f300000200c00 */
[----:B------:R-:W5:Y:S01]  /*30c0*/  I2F.F16 R5, R5 ;  /* 0x0000000500057306 */ /* 0x000f620000200c00 */
[----:B-1----:R-:W-:Y:S02]  /*30d0*/  HADD2.F32 R4, -RZ, R12.H0_H0 ;  /* 0x2000000cff047230 */ /* 0x002fe40000004100 */
[----:B0-----:R-:W-:-:S05]  /*30e0*/  HADD2.F32 R43, -RZ, R43.H0_H0 ;  /* 0x2000002bff2b7230 */ /* 0x001fca0000004100 */
[----:B------:R-:W0:Y:S01]  /*30f0*/  I2F.F16 R46, R46 ;  /* 0x0000002e002e7306 */ /* 0x000e220000200c00 */
[----:B--2---:R-:W-:Y:S02]  /*3100*/  HADD2.F32 R49, -RZ, R49.H0_H0 ;  /* 0x20000031ff317230 */ /* 0x004fe40000004100 */
[----:B----4-:R-:W-:-:S05]  /*3110*/  HADD2.F32 R7, -RZ, R7.H0_H0 ;  /* 0x20000007ff077230 */ /* 0x010fca0000004100 */
[----:B------:R-:W1:Y:S01]  /*3120*/  I2F.F16 R6, R6 ;  /* 0x0000000600067306 */ /* 0x000e620000200c00 */
[----:B-----5:R-:W-:Y:S02]  /*3130*/  HADD2.F32 R5, -RZ, R5.H0_H0 ;  /* 0x20000005ff057230 */ /* 0x020fe40000004100 */
[----:B------:R-:W-:-:S05]  /*3140*/  FFMA.FTZ R48, R43, R4, RZ ;  /* 0x000000042b307223 */ /* 0x000fca00000100ff */
[----:B------:R-:W2:Y:S01]  /*3150*/  I2F.F16 R47, R47 ;  /* 0x0000002f002f7306 */ /* 0x000ea20000200c00 */
[C---:B------:R-:W-:Y:S01]  /*3160*/  FFMA.FTZ R43, R4.reuse, R49, RZ ;  /* 0x00000031042b7223 */ /* 0x040fe200000100ff */
[C---:B------:R-:W-:Y:S01]  /*3170*/  FFMA.FTZ R7, R4.reuse, R7, RZ ;  /* 0x0000000704077223 */ /* 0x040fe200000100ff */
[----:B------:R-:W-:Y:S01]  /*3180*/  FFMA.FTZ R49, R4, R5, RZ ;  /* 0x0000000504317223 */ /* 0x000fe200000100ff */
[----:B------:R-:W-:Y:S01]  /*3190*/  SHF.R.U32.HI R4, RZ, 0x8, R11 ;  /* 0x00000008ff047819 */ /* 0x000fe2000001160b */
[----:B------:R-:W-:Y:S02]  /*31a0*/  HADD2.F32 R12, -RZ, R12.H1_H1 ;  /* 0x3000000cff0c7230 */ /* 0x000fe40000004100 */
[----:B0-----:R-:W-:Y:S01]  /*31b0*/  HADD2.F32 R46, -RZ, R46.H0_H0 ;  /* 0x2000002eff2e7230 */ /* 0x001fe20000004100 */
[----:B------:R-:W-:Y:S01]  /*31c0*/  LOP3.LUT R4, R4, 0xff, RZ, 0xc0, !PT ;  /* 0x000000ff04047812 */ /* 0x000fe200078ec0ff */
[----:B-1----:R-:W-:Y:S02]  /*31d0*/  HADD2.F32 R6, -RZ, R6.H0_H0 ;  /* 0x20000006ff067230 */ /* 0x002fe40000004100 */
[----:B------:R-:W-:-:S04]  /*31e0*/  IMAD.WIDE R44, R38, 0x4, R44 ;  /* 0x00000004262c7825 */ /* 0x000fc800078e022c */
[C---:B------:R-:W-:Y:S01]  /*31f0*/  FFMA.FTZ R43, R12.reuse, R46, R43 ;  /* 0x0000002e0c2b7223 */ /* 0x040fe2000001002b */
[----:B--2---:R-:W-:Y:S02]  /*3200*/  HADD2.F32 R47, -RZ, R47.H0_H0 ;  /* 0x2000002fff2f7230 */ /* 0x004fe40000004100 */
[----:B------:R-:W-:Y:S01]  /*3210*/  FFMA.FTZ R46, R12, R6, R7 ;  /* 0x000000060c2e7223 */ /* 0x000fe20000010007 */
[----:B------:R-:W-:Y:S02]  /*3220*/  VIADD R50, R4, 0xffffff80 ;  /* 0xffffff8004327836 */ /* 0x000fe40000000000 */
[----:B------:R-:W2:Y:S01]  /*3230*/  LDG.E.128.CONSTANT R4, desc[UR6][R44.64] ;  /* 0x000000062c047981 */ /* 0x000ea2000c1e9d00 */
[----:B------:R-:W-:Y:S02]  /*3240*/  FFMA.FTZ R47, R47, R12, R48 ;  /* 0x0000000c2f2f7223 */ /* 0x000fe40000010030 */
[----:B------:R0:W1:Y:S02]  /*3250*/  I2F.F16 R48, R50 ;  /* 0x0000003200307306 */ /* 0x0000640000200c00 */
[----:B0-----:R-:W-:Y:S01]  /*3260*/  SHF.R.U32.HI R50, RZ, 0x10, R9 ;  /* 0x00000010ff327819 */ /* 0x001fe20000011609 */
[----:B-1----:R-:W-:-:S03]  /*3270*/  HADD2.F32 R48, -RZ, R48.H0_H0 ;  /* 0x20000030ff307230 */ /* 0x002fc60000004100 */
[----:B------:R-:W-:Y:S02]  /*3280*/  LOP3.LUT R50, R50, 0xff, RZ, 0xc0, !PT ;  /* 0x000000ff32327812 */ /* 0x000fe400078ec0ff */
[----:B------:R-:W-:Y:S01]  /*3290*/  FFMA.FTZ R49, R12, R48, R49 ;  /* 0x000000300c317223 */ /* 0x000fe20000010031 */
[----:B------:R-:W-:Y:S02]  /*32a0*/  SHF.R.U32.HI R12, RZ, 0x10, R8 ;  /* 0x00000010ff0c7819 */ /* 0x000fe40000011608 */
[----:B------:R-:W-:Y:S02]  /*32b0*/  IADD3 R50, PT, PT, R50, -0x80, RZ ;  /* 0xffffff8032327810 */ /* 0x000fe40007ffe0ff */
[----:B------:R-:W-:-:S04]  /*32c0*/  LOP3.LUT R12, R12, 0xff, RZ, 0xc0, !PT ;  /* 0x000000ff0c0c7812 */ /* 0x000fc800078ec0ff */
[----:B------:R-:W-:Y:S01]  /*32d0*/  IADD3 R48, PT, PT, R12, -0x80, RZ ;  /* 0xffffff800c307810 */ /* 0x000fe20007ffe0ff */
[----:B------:R-:W0:Y:S08]  /*32e0*/  I2F.F16 R50, R50 ;  /* 0x0000003200327306 */ /* 0x000e300000200c00 */
[----:B------:R-:W1:Y:S01]  /*32f0*/  I2F.F16 R48, R48 ;  /* 0x0000003000307306 */ /* 0x000e620000200c00 */
[----:B------:R-:W-:-:S02]  /*3300*/  HADD2.F32 R12, -RZ, R13.H0_H0 ;  /* 0x2000000dff0c7230 */ /* 0x000fc40000004100 */
[----:B0-----:R-:W-:-:S05]  /*3310*/  HADD2.F32 R51, -RZ, R50.H0_H0 ;  /* 0x20000032ff337230 */ /* 0x001fca0000004100 */
[----:B------:R-:W-:Y:S01]  /*3320*/  FFMA.FTZ R43, R12, R51, R43 ;  /* 0x000000330c2b7223 */ /* 0x000fe2000001002b */
[----:B------:R-:W-:Y:S01]  /*3330*/  SHF.R.U32.HI R51, RZ, 0x10, R10 ;  /* 0x00000010ff337819 */ /* 0x000fe2000001160a */
[----:B-1----:R-:W-:Y:S01]  /*3340*/  HADD2.F32 R52, -RZ, R48.H0_H0 ;  /* 0x20000030ff347230 */ /* 0x002fe20000004100 */
[----:B------:R-:W-:Y:S02]  /*3350*/  SHF.R.U32.HI R48, RZ, 0x10, R11 ;  /* 0x00000010ff307819 */ /* 0x000fe4000001160b */
[----:B------:R-:W-:Y:S02]  /*3360*/  LOP3.LUT R51, R51, 0xff, RZ, 0xc0, !PT ;  /* 0x000000ff33337812 */ /* 0x000fe400078ec0ff */
[----:B------:R-:W-:Y:S02]  /*3370*/  LOP3.LUT R48, R48, 0xff, RZ, 0xc0, !PT ;  /* 0x000000ff30307812 */ /* 0x000fe400078ec0ff */
[----:B------:R-:W-:-:S03]  /*3380*/  IADD3 R51, PT, PT, R51, -0x80, RZ ;  /* 0xffffff8033337810 */ /* 0x000fc60007ffe0ff */
[----:B------:R-:W-:-:S03]  /*3390*/  VIADD R50, R48, 0xffffff80 ;  /* 0xffffff8030327836 */ /* 0x000fc60000000000 */
[----:B------:R-:W0:Y:S08]  /*33a0*/  I2F.F16 R51, R51 ;  /* 0x0000003300337306 */ /* 0x000e300000200c00 */
[----:B------:R-:W1:Y:S01]  /*33b0*/  I2F.F16 R50, R50 ;  /* 0x0000003200327306 */ /* 0x000e620000200c00 */
[----:B------:R-:W-:Y:S01]  /*33c0*/  FFMA.FTZ R47, R52, R12, R47 ;  /* 0x0000000c342f7223 */ /* 0x000fe2000001002f */
[----:B0-----:R-:W-:-:S02]  /*33d0*/  HADD2.F32 R53, -RZ, R51.H0_H0 ;  /* 0x20000033ff357230 */ /* 0x001fc40000004100 */
[----:B-1----:R-:W-:-:S03]  /*33e0*/  HADD2.F32 R48, -RZ, R50.H0_H0 ;  /* 0x20000032ff307230 */ /* 0x002fc60000004100 */
[C---:B------:R-:W-:Y:S02]  /*33f0*/  FFMA.FTZ R46, R12.reuse, R53, R46 ;  /* 0x000000350c2e7223 */ /* 0x040fe4000001002e */
[----:B------:R-:W-:Y:S02]  /*3400*/  FFMA.FTZ R12, R12, R48, R49 ;  /* 0x000000300c0c7223 */ /* 0x000fe40000010031 */
[----:B------:R-:W4:Y:S01]  /*3410*/  @!P0 LDG.E.U16.CONSTANT R49, desc[UR6][R24.64] ;  /* 0x0000000618318981 */ /* 0x000f22000c1e9500 */
[----:B------:R-:W-:Y:S02]  /*3420*/  LEA.HI R8, R8, 0xffffff80, RZ, 0x8 ;  /* 0xffffff8008087811 */ /* 0x000fe400078f40ff */
[----:B------:R-:W-:-:S04]  /*3430*/  LEA.HI R9, R9, 0xffffff80, RZ, 0x8 ;  /* 0xffffff8009097811 */ /* 0x000fc800078f40ff */
[----:B------:R-:W-:Y:S08]  /*3440*/  I2F.F16 R8, R8 ;  /* 0x0000000800087306 */ /* 0x000ff00000200c00 */
[----:B------:R-:W0:Y:S02]  /*3450*/  I2F.F16 R9, R9 ;  /* 0x0000000900097306 */ /* 0x000e240000200c00 */
[----:B0-----:R-:W-:Y:S01]  /*3460*/  HADD2.F32 R9, -RZ, R9.H0_H0 ;  /* 0x20000009ff097230 */ /* 0x001fe20000004100 */
[----:B---3--:R-:W-:-:S02]  /*3470*/  @!P0 PRMT R0, R14, 0x7610, R0 ;  /* 0x000076100e008816 */ /* 0x008fc40000000000 */
[----:B------:R-:W-:Y:S02]  /*3480*/  @!P0 PRMT R34, R15, 0x7610, R34 ;  /* 0x000076100f228816 */ /* 0x000fe40000000022 */
[----:B------:R-:W-:Y:S02]  /*3490*/  @!P0 PRMT R0, R0, 0x7610, R14 ;  /* 0x0000761000008816 */ /* 0x000fe4000000000e */
[----:B------:R-:W-:-:S03]  /*34a0*/  @!P0 PRMT R34, R34, 0x7610, R15 ;  /* 0x0000761022228816 */ /* 0x000fc6000000000f */
[----:B------:R-:W-:Y:S02]  /*34b0*/  HADD2.F32 R14, -RZ, R0.H0_H0 ;  /* 0x20000000ff0e7230 */ /* 0x000fe40000004100 */
[----:B------:R-:W-:-:S03]  /*34c0*/  HADD2.F32 R51, -RZ, R34.H1_H1 ;  /* 0x30000022ff337230 */ /* 0x000fc60000004100 */
[----:B------:R-:W-:Y:S01]  /*34d0*/  FMUL.FTZ R48, R23, R14 ;  /* 0x0000000e17307220 */ /* 0x000fe20000410000 */
[----:B------:R-:W-:Y:S02]  /*34e0*/  HADD2.F32 R23, -RZ, R34.H0_H0 ;  /* 0x20000022ff177230 */ /* 0x000fe40000004100 */
[----:B------:R-:W-:Y:S01]  /*34f0*/  FMUL.FTZ R21, R21, R51 ;  /* 0x0000003315157220 */ /* 0x000fe20000410000 */
[----:B------:R-:W-:Y:S02]  /*3500*/  HADD2.F32 R15, -RZ, R0.H1_H1 ;  /* 0x30000000ff0f7230 */ /* 0x000fe40000004100 */
[----:B------:R-:W-:Y:S02]  /*3510*/  FMUL.FTZ R20, R20, R23 ;  /* 0x0000001714147220 */ /* 0x000fe40000410000 */
[----:B------:R-:W-:Y:S01]  /*3520*/  F2FP.F16.F32.PACK_AB R21, RZ, R21 ;  /* 0x00000015ff15723e */ /* 0x000fe200000000ff */
[----:B------:R-:W-:Y:S02]  /*3530*/  FMUL.FTZ R22, R22, R15 ;  /* 0x0000000f16167220 */ /* 0x000fe40000410000 */
[----:B------:R-:W-:-:S04]  /*3540*/  F2FP.F16.F32.PACK_AB R20, RZ, R20 ;  /* 0x00000014ff14723e */ /* 0x000fc800000000ff */
[----:B------:R-:W-:Y:S02]  /*3550*/  PRMT R20, R20, 0x5410, R21 ;  /* 0x0000541014147816 */ /* 0x000fe40000000015 */
[----:B------:R-:W-:Y:S02]  /*3560*/  F2FP.F16.F32.PACK_AB R48, RZ, R48 ;  /* 0x00000030ff30723e */ /* 0x000fe400000000ff */
[----:B------:R-:W-:Y:S01]  /*3570*/  F2FP.F16.F32.PACK_AB R22, RZ, R22 ;  /* 0x00000016ff16723e */ /* 0x000fe200000000ff */
[----:B------:R-:W-:Y:S01]  /*3580*/  HFMA2 R20, R20, 1, 1, R33 ;  /* 0x3c003c0014147831 */ /* 0x000fe20000000021 */
[----:B------:R-:W-:Y:S01]  /*3590*/  LEA.HI R21, R10, 0xffffff80, RZ, 0x8 ;  /* 0xffffff800a157811 */ /* 0x000fe200078f40ff */
[----:B------:R-:W-:Y:S01]  /*35a0*/  FMUL.FTZ R10, R14, R31 ;  /* 0x0000001f0e0a7220 */ /* 0x000fe20000410000 */
[----:B------:R-:W-:Y:S01]  /*35b0*/  LEA.HI R33, R11, 0xffffff80, RZ, 0x8 ;  /* 0xffffff800b217811 */ /* 0x000fe200078f40ff */
[----:B------:R-:W-:Y:S01]  /*35c0*/  FMUL.FTZ R11, R15, R30 ;  /* 0x0000001e0f0b7220 */ /* 0x000fe20000410000 */
[----:B------:R-:W-:Y:S01]  /*35d0*/  PRMT R48, R48, 0x5410, R22 ;  /* 0x0000541030307816 */ /* 0x000fe20000000016 */
[----:B------:R-:W-:Y:S01]  /*35e0*/  FMUL.FTZ R31, R23, R26 ;  /* 0x0000001a171f7220 */ /* 0x000fe20000410000 */
[----:B------:R-:W-:Y:S01]  /*35f0*/  FMUL.FTZ R42, R51, R42 ;  /* 0x0000002a332a7220 */ /* 0x000fe20000410000 */
[----:B------:R-:W-:-:S02]  /*3600*/  F2FP.F16.F32.PACK_AB R10, RZ, R10 ;  /* 0x0000000aff0a723e */ /* 0x000fc400000000ff */
[----:B------:R-:W-:Y:S01]  /*3610*/  F2FP.F16.F32.PACK_AB R26, RZ, R11 ;  /* 0x0000000bff1a723e */ /* 0x000fe200000000ff */
[----:B------:R-:W-:Y:S01]  /*3620*/  HFMA2 R22, R48, 1, 1, R32 ;  /* 0x3c003c0030167831 */ /* 0x000fe20000000020 */
[----:B------:R-:W-:Y:S02]  /*3630*/  F2FP.F16.F32.PACK_AB R32, RZ, R31 ;  /* 0x0000001fff20723e */ /* 0x000fe400000000ff */
[----:B------:R-:W-:Y:S02]  /*3640*/  F2FP.F16.F32.PACK_AB R31, RZ, R42 ;  /* 0x0000002aff1f723e */ /* 0x000fe400000000ff */
[----:B------:R-:W-:Y:S01]  /*3650*/  PRMT R42, R10, 0x5410, R26 ;  /* 0x000054100a2a7816 */ /* 0x000fe2000000001a */
[----:B------:R-:W0:Y:S04]  /*3660*/  I2F.F16 R21, R21 ;  /* 0x0000001500157306 */ /* 0x000e280000200c00 */
[----:B------:R-:W-:-:S02]  /*3670*/  HADD2 R22, R42, R22 ;  /* 0x000000162a167230 */ /* 0x000fc40000000000 */
[----:B------:R-:W-:Y:S02]  /*3680*/  HADD2.F32 R42, -RZ, R8.H0_H0 ;  /* 0x20000008ff2a7230 */ /* 0x000fe40000004100 */
[----:B------:R-:W1:Y:S01]  /*3690*/  I2F.F16 R30, R33 ;  /* 0x00000021001e7306 */ /* 0x000e620000200c00 */
[----:B------:R-:W-:Y:S01]  /*36a0*/  PRMT R32, R32, 0x5410, R31 ;  /* 0x0000541020207816 */ /* 0x000fe2000000001f */
[----:B------:R-:W-:Y:S02]  /*36b0*/  HADD2.F32 R26, -RZ, R13.H1_H1 ;  /* 0x3000000dff1a7230 */ /* 0x000fe40000004100 */
[----:B0-----:R-:W-:-:S03]  /*36c0*/  HADD2.F32 R53, -RZ, R21.H0_H0 ;  /* 0x20000015ff357230 */ /* 0x001fc60000004100 */
[----:B------:R-:W-:Y:S01]  /*36d0*/  FFMA.FTZ R43, R26, R9, R43 ;  /* 0x000000091a2b7223 */ /* 0x000fe2000001002b */
[----:B------:R-:W-:Y:S02]  /*36e0*/  HFMA2 R20, R32, 1, 1, R20 ;  /* 0x3c003c0020147831 */ /* 0x000fe40000000014 */
[----:B------:R-:W-:Y:S01]  /*36f0*/  FFMA.FTZ R47, R42, R26, R47 ;  /* 0x0000001a2a2f7223 */ /* 0x000fe2000001002f */
[----:B-1----:R-:W-:Y:S02]  /*3700*/  HADD2.F32 R30, -RZ, R30.H0_H0 ;  /* 0x2000001eff1e7230 */ /* 0x002fe40000004100 */
[----:B------:R-:W-:Y:S01]  /*3710*/  FFMA.FTZ R46, R26, R53, R46 ;  /* 0x000000351a2e7223 */ /* 0x000fe2000001002e */
[----:B--2---:R-:W-:-:S04]  /*3720*/  LOP3.LUT R8, R4, 0xff, RZ, 0xc0, !PT ;  /* 0x000000ff04087812 */ /* 0x004fc800078ec0ff */
[----:B------:R-:W-:Y:S02]  /*3730*/  IADD3 R31, PT, PT, R8, -0x80, RZ ;  /* 0xffffff80081f7810 */ /* 0x000fe40007ffe0ff */
[----:B------:R-:W-:-:S04]  /*3740*/  LOP3.LUT R8, R5, 0xff, RZ, 0xc0, !PT ;  /* 0x000000ff05087812 */ /* 0x000fc800078ec0ff */
[----:B------:R-:W-:Y:S02]  /*3750*/  IADD3 R33, PT, PT, R8, -0x80, RZ ;  /* 0xffffff8008217810 */ /* 0x000fe40007ffe0ff */
[----:B------:R-:W0:Y:S01]  /*3760*/  LDS.64 R8, [UR4+0x38] ;  /* 0x00003804ff087984 */ /* 0x000e220008000a00 */
[----:B------:R-:W-:Y:S01]  /*3770*/  LEA.HI R32, R6, 0xffffff80, RZ, 0x8 ;  /* 0xffffff8006207811 */ /* 0x000fe200078f40ff */
[----:B------:R1:W2:Y:S01]  /*3780*/  I2F.F16 R21, R31 ;  /* 0x0000001f00157306 */ /* 0x0002a20000200c00 */
[----:B------:R-:W-:Y:S01]  /*3790*/  FFMA.FTZ R26, R26, R30, R12 ;  /* 0x0000001e1a1a7223 */ /* 0x000fe2000001000c */
[----:B------:R-:W-:Y:S01]  /*37a0*/  FMUL.FTZ R30, R14, R16 ;  /* 0x000000100e1e7220 */ /* 0x000fe20000410000 */
[----:B-1----:R-:W-:-:S05]  /*37b0*/  FMUL.FTZ R31, R15, R19 ;  /* 0x000000130f1f7220 */ /* 0x002fca0000410000 */
[----:B------:R1:W-:Y:S01]  /*37c0*/  I2F.F16 R13, R32 ;  /* 0x00000020000d7306 */ /* 0x0003e20000200c00 */
[----:B------:R-:W-:Y:S02]  /*37d0*/  F2FP.F16.F32.PACK_AB R30, RZ, R30 ;  /* 0x0000001eff1e723e */ /* 0x000fe400000000ff */
[----:B------:R-:W-:Y:S02]  /*37e0*/  F2FP.F16.F32.PACK_AB R31, RZ, R31 ;  /* 0x0000001fff1f723e */ /* 0x000fe400000000ff */
[----:B-1----:R-:W-:Y:S02]  /*37f0*/  LOP3.LUT R32, R6, 0xff, RZ, 0xc0, !PT ;  /* 0x000000ff06207812 */ /* 0x002fe400078ec0ff */
[----:B------:R-:W-:Y:S02]  /*3800*/  PRMT R30, R30, 0x5410, R31 ;  /* 0x000054101e1e7816 */ /* 0x000fe4000000001f */
[----:B------:R-:W-:Y:S02]  /*3810*/  IADD3 R16, PT, PT, R32, -0x80, RZ ;  /* 0xffffff8020107810 */ /* 0x000fe40007ffe0ff */
[----:B------:R-:W-:Y:S01]  /*3820*/  SHF.R.U32.HI R32, RZ, 0x8, R4 ;  /* 0x00000008ff207819 */ /* 0x000fe20000011604 */
[----:B------:R1:W3:Y:S01]  /*3830*/  I2F.F16 R12, R33 ;  /* 0x00000021000c7306 */ /* 0x0002e20000200c00 */
[----:B------:R-:W-:Y:S01]  /*3840*/  FMUL.FTZ R17, R23, R17 ;  /* 0x0000001117117220 */ /* 0x000fe20000410000 */
[----:B------:R-:W-:Y:S01]  /*3850*/  HFMA2 R22, R30, 1, 1, R22 ;  /* 0x3c003c001e167831 */ /* 0x000fe20000000016 */
[----:B------:R-:W-:-:S02]  /*3860*/  LOP3.LUT R32, R32, 0xff, RZ, 0xc0, !PT ;  /* 0x000000ff20207812 */ /* 0x000fc400078ec0ff */
[----:B------:R-:W-:Y:S01]  /*3870*/  SHF.R.U32.HI R30, RZ, 0x10, R5 ;  /* 0x00000010ff1e7819 */ /* 0x000fe20000011605 */
[----:B-1----:R-:W-:Y:S01]  /*3880*/  FMUL.FTZ R33, R51, R18 ;  /* 0x0000001233217220 */ /* 0x002fe20000410000 */
[----:B------:R-:W-:Y:S02]  /*3890*/  LEA.HI R11, R4, 0xffffff80, RZ, 0x8 ;  /* 0xffffff80040b7811 */ /* 0x000fe400078f40ff */
[----:B------:R-:W-:Y:S02]  /*38a0*/  SHF.R.U32.HI R42, RZ, 0x10, R4 ;  /* 0x00000010ff2a7819 */ /* 0x000fe40000011604 */
[----:B------:R-:W-:Y:S02]  /*38b0*/  IADD3 R4, PT, PT, R32, -0x80, RZ ;  /* 0xffffff8020047810 */ /* 0x000fe40007ffe0ff */
[----:B------:R-:W-:Y:S02]  /*38c0*/  F2FP.F16.F32.PACK_AB R18, RZ, R17 ;  /* 0x00000011ff12723e */ /* 0x000fe400000000ff */
[----:B------:R-:W-:-:S02]  /*38d0*/  F2FP.F16.F32.PACK_AB R32, RZ, R33 ;  /* 0x00000021ff20723e */ /* 0x000fc400000000ff */
[----:B------:R-:W-:Y:S02]  /*38e0*/  LOP3.LUT R30, R30, 0xff, RZ, 0xc0, !PT ;  /* 0x000000ff1e1e7812 */ /* 0x000fe400078ec0ff */
[----:B------:R-:W-:Y:S01]  /*38f0*/  PRMT R18, R18, 0x5410, R32 ;  /* 0x0000541012127816 */ /* 0x000fe20000000020 */
[----:B--2---:R-:W-:Y:S01]  /*3900*/  HADD2.F32 R32, -RZ, R21.H0_H0 ;  /* 0x20000015ff207230 */ /* 0x004fe20000004100 */
[--C-:B------:R-:W-:Y:S01]  /*3910*/  SHF.R.U32.HI R31, RZ, 0x8, R6.reuse ;  /* 0x00000008ff1f7819 */ /* 0x100fe20000011606 */
[----:B------:R-:W-:Y:S01]  /*3920*/  VIADD R21, R30, 0xffffff80 ;  /* 0xffffff801e157836 */ /* 0x000fe20000000000 */
[----:B------:R-:W-:Y:S01]  /*3930*/  LOP3.LUT R19, R7, 0xff, RZ, 0xc0, !PT ;  /* 0x000000ff07137812 */ /* 0x000fe200078ec0ff */
[----:B------:R-:W1:Y:S01]  /*3940*/  I2F.F16 R16, R16 ;  /* 0x0000001000107306 */ /* 0x000e620000200c00 */
[----:B------:R-:W-:Y:S02]  /*3950*/  SHF.R.U32.HI R30, RZ, 0x10, R6 ;  /* 0x00000010ff1e7819 */ /* 0x000fe40000011606 */
[----:B------:R-:W-:Y:S01]  /*3960*/  LOP3.LUT R31, R31, 0xff, RZ, 0xc0, !PT ;  /* 0x000000ff1f1f7812 */ /* 0x000fe200078ec0ff */
[----:B------:R-:W-:Y:S01]  /*3970*/  VIADD R19, R19, 0xffffff80 ;  /* 0xffffff8013137836 */ /* 0x000fe20000000000 */
[----:B------:R-:W-:-:S02]  /*3980*/  LOP3.LUT R30, R30, 0xff, RZ, 0xc0, !PT ;  /* 0x000000ff1e1e7812 */ /* 0x000fc400078ec0ff */
[----:B------:R-:W-:Y:S02]  /*3990*/  SHF.R.U32.HI R33, RZ, 0x8, R5 ;  /* 0x00000008ff217819 */ /* 0x000fe40000011605 */
[----:B------:R-:W-:Y:S01]  /*39a0*/  IADD3 R6, PT, PT, R31, -0x80, RZ ;  /* 0xffffff801f067810 */ /* 0x000fe20007ffe0ff */
[----:B---3--:R-:W-:Y:S02]  /*39b0*/  HADD2.F32 R31, -RZ, R12.H0_H0 ;  /* 0x2000000cff1f7230 */ /* 0x008fe40000004100 */
[----:B------:R-:W-:Y:S01]  /*39c0*/  HADD2 R20, R18, R20 ;  /* 0x0000001412147230 */ /* 0x000fe20000000000 */
[----:B------:R-:W-:Y:S01]  /*39d0*/  IADD3 R12, PT, PT, R30, -0x80, RZ ;  /* 0xffffff801e0c7810 */ /* 0x000fe20007ffe0ff */
[----:B0-----:R-:W-:Y:S01]  /*39e0*/  HADD2.F32 R18, -RZ, R8.H0_H0 ;  /* 0x20000008ff127230 */ /* 0x001fe20000004100 */
[----:B------:R-:W-:Y:S02]  /*39f0*/  LOP3.LUT R33, R33, 0xff, RZ, 0xc0, !PT ;  /* 0x000000ff21217812 */ /* 0x000fe400078ec0ff */
[----:B------:R-:W-:Y:S01]  /*3a00*/  SHF.R.U32.HI R30, RZ, 0x8, R7 ;  /* 0x00000008ff1e7819 */ /* 0x000fe20000011607 */
[----:B------:R-:W0:Y:S01]  /*3a10*/  I2F.F16 R19, R19 ;  /* 0x0000001300137306 */ /* 0x000e220000200c00 */
[----:B------:R-:W-:Y:S01]  /*3a20*/  LEA.HI R10, R5, 0xffffff80, RZ, 0x8 ;  /* 0xffffff80050a7811 */ /* 0x000fe200078f40ff */
[----:B------:R-:W-:Y:S01]  /*3a30*/  FFMA.FTZ R43, R18, R31, R43 ;  /* 0x0000001f122b7223 */ /* 0x000fe2000001002b */
[----:B------:R-:W-:-:S02]  /*3a40*/  LOP3.LUT R42, R42, 0xff, RZ, 0xc0, !PT ;  /* 0x000000ff2a2a7812 */ /* 0x000fc400078ec0ff */
[----:B------:R-:W-:Y:S02]  /*3a50*/  IADD3 R5, PT, PT, R33, -0x80, RZ ;  /* 0xffffff8021057810 */ /* 0x000fe40007ffe0ff */
[----:B------:R-:W-:Y:S01]  /*3a60*/  LOP3.LUT R30, R30, 0xff, RZ, 0xc0, !PT ;  /* 0x000000ff1e1e7812 */ /* 0x000fe200078ec0ff */
[----:B-1----:R-:W-:Y:S01]  /*3a70*/  HADD2.F32 R33, -RZ, R16.H0_H0 ;  /* 0x20000010ff217230 */ /* 0x002fe20000004100 */
[----:B------:R-:W-:Y:S02]  /*3a80*/  SHF.R.U32.HI R31, RZ, 0x10, R7 ;  /* 0x00000010ff1f7819 */ /* 0x000fe40000011607 */
[----:B------:R-:W-:Y:S02]  /*3a90*/  IADD3 R17, PT, PT, R42, -0x80, RZ ;  /* 0xffffff802a117810 */ /* 0x000fe40007ffe0ff */
[----:B------:R-:W-:Y:S01]  /*3aa0*/  IADD3 R16, PT, PT, R30, -0x80, RZ ;  /* 0xffffff801e107810 */ /* 0x000fe20007ffe0ff */
[----:B------:R-:W1:Y:S01]  /*3ab0*/  I2F.F16 R4, R4 ;  /* 0x0000000400047306 */ /* 0x000e620000200c00 */
[----:B------:R-:W-:Y:S01]  /*3ac0*/  LOP3.LUT R31, R31, 0xff, RZ, 0xc0, !PT ;  /* 0x000000ff1f1f7812 */ /* 0x000fe200078ec0ff */
[----:B------:R-:W-:-:S06]  /*3ad0*/  FFMA.FTZ R46, R18, R33, R46 ;  /* 0x00000021122e7223 */ /* 0x000fcc000001002e */
[----:B------:R-:W2:Y:S01]  /*3ae0*/  I2F.F16 R5, R5 ;  /* 0x0000000500057306 */ /* 0x000ea20000200c00 */
[----:B------:R-:W-:Y:S01]  /*3af0*/  IADD3 R31, PT, PT, R31, -0x80, RZ ;  /* 0xffffff801f1f7810 */ /* 0x000fe20007ffe0ff */
[----:B0-----:R-:W-:Y:S01]  /*3b00*/  HADD2.F32 R33, -RZ, R19.H0_H0 ;  /* 0x20000013ff217230 */ /* 0x001fe20000004100 */
[----:B------:R-:W-:-:S05]  /*3b10*/  LEA.HI R7, R7, 0xffffff80, RZ, 0x8 ;  /* 0xffffff8007077811 */ /* 0x000fca00078f40ff */
[----:B------:R-:W0:Y:S01]  /*3b20*/  I2F.F16 R6, R6 ;  /* 0x0000000600067306 */ /* 0x000e220000200c00 */
[----:B------:R-:W-:-:S07]  /*3b30*/  @!P0 VIADD R30, R2, 0x1 ;  /* 0x00000001021e8836 */ /* 0x000fce0000000000 */
[----:B------:R-:W-:Y:S08]  /*3b40*/  I2F.F16 R17, R17 ;  /* 0x0000001100117306 */ /* 0x000ff00000200c00 */
[----:B------:R-:W3:Y:S08]  /*3b50*/  I2F.F16 R16, R16 ;  /* 0x0000001000107306 */ /* 0x000ef00000200c00 */
[----:B------:R-:W5:Y:S08]  /*3b60*/  I2F.F16 R21, R21 ;  /* 0x0000001500157306 */ /* 0x000f700000200c00 */
[----:B------:R-:W4:Y:S01]  /*3b70*/  I2F.F16 R12, R12 ;  /* 0x0000000c000c7306 */ /* 0x000f220000200c00 */
[----:B------:R-:W-:Y:S01]  /*3b80*/  FFMA.FTZ R47, R32, R18, R47 ;  /* 0x00000012202f7223 */ /* 0x000fe2000001002f */
[----:B------:R-:W-:-:S06]  /*3b90*/  @!P0 MOV R2, R30 ;  /* 0x0000001e00028202 */ /* 0x000fcc0000000f00 */
[----:B------:R-:W4:Y:S01]  /*3ba0*/  I2F.F16 R19, R31 ;  /* 0x0000001f00137306 */ /* 0x000f220000200c00 */
[----:B------:R-:W-:Y:S02]  /*3bb0*/  HADD2.F32 R8, -RZ, R8.H1_H1 ;  /* 0x30000008ff087230 */ /* 0x000fe40000004100 */
[----:B-1----:R-:W-:-:S05]  /*3bc0*/  HADD2.F32 R30, -RZ, R4.H0_H0 ;  /* 0x20000004ff1e7230 */ /* 0x002fca0000004100 */
[----:B------:R-:W1:Y:S01]  /*3bd0*/  I2F.F16 R11, R11 ;  /* 0x0000000b000b7306 */ /* 0x000e620000200c00 */
[----:B--2---:R-:W-:Y:S02]  /*3be0*/  HADD2.F32 R32, -RZ, R5.H0_H0 ;  /* 0x20000005ff207230 */ /* 0x004fe40000004100 */
[----:B------:R-:W-:-:S05]  /*3bf0*/  FFMA.FTZ R5, R18, R33, R26 ;  /* 0x0000002112057223 */ /* 0x000fca000001001a */
[----:B------:R-:W2:Y:S01]  /*3c00*/  I2F.F16 R10, R10 ;  /* 0x0000000a000a7306 */ /* 0x000ea20000200c00 */
[----:B0-----:R-:W-:-:S07]  /*3c10*/  HADD2.F32 R33, -RZ, R6.H0_H0 ;  /* 0x20000006ff217230 */ /* 0x001fce0000004100 */
[----:B------:R-:W0:Y:S01]  /*3c20*/  I2F.F16 R7, R7 ;  /* 0x0000000700077306 */ /* 0x000e220000200c00 */
[----:B------:R-:W-:Y:S02]  /*3c30*/  HADD2.F32 R4, -RZ, R9.H0_H0 ;  /* 0x20000009ff047230 */ /* 0x000fe40000004100 */
[----:B------:R-:W-:Y:S01]  /*3c40*/  FFMA.FTZ R47, R30, R8, R47 ;  /* 0x000000081e2f7223 */ /* 0x000fe2000001002f */
[----:B---3--:R-:W-:Y:S02]  /*3c50*/  HADD2.F32 R16, -RZ, R16.H0_H0 ;  /* 0x20000010ff107230 */ /* 0x008fe40000004100 */
[----:B------:R-:W-:Y:S02]  /*3c60*/  HADD2.F32 R6, -RZ, R17.H0_H0 ;  /* 0x20000011ff067230 */ /* 0x000fe40000004100 */
[C---:B------:R-:W-:Y:S01]  /*3c70*/  FFMA.FTZ R43, R8.reuse, R32, R43 ;  /* 0x00000020082b7223 */ /* 0x040fe2000001002b */
[----:B-----5:R-:W-:Y:S02]  /*3c80*/  HADD2.F32 R21, -RZ, R21.H0_H0 ;  /* 0x20000015ff157230 */ /* 0x020fe40000004100 */
[----:B------:R-:W-:Y:S01]  /*3c90*/  FFMA.FTZ R33, R8, R33, R46 ;  /* 0x0000002108217223 */ /* 0x000fe2000001002e */
[----:B----4-:R-:W-:-:S02]  /*3ca0*/  HADD2.F32 R12, -RZ, R12.H0_H0 ;  /* 0x2000000cff0c7230 */ /* 0x010fc40000004100 */
[----:B------:R-:W-:Y:S01]  /*3cb0*/  FFMA.FTZ R5, R8, R16, R5 ;  /* 0x0000001008057223 */ /* 0x000fe20000010005 */
[----:B------:R-:W-:Y:S02]  /*3cc0*/  HADD2.F32 R19, -RZ, R19.H0_H0 ;  /* 0x20000013ff137230 */ /* 0x000fe40000004100 */
[----:B------:R-:W-:Y:S01]  /*3cd0*/  FFMA.FTZ R47, R6, R4, R47 ;  /* 0x00000004062f7223 */ /* 0x000fe2000001002f */
[----:B------:R-:W-:Y:S02]  /*3ce0*/  HADD2.F32 R9, -RZ, R9.H1_H1 ;  /* 0x30000009ff097230 */ /* 0x000fe40000004100 */
[C---:B------:R-:W-:Y:S01]  /*3cf0*/  FFMA.FTZ R8, R4.reuse, R21, R43 ;  /* 0x0000001504087223 */ /* 0x040fe2000001002b */
[----:B-1----:R-:W-:Y:S02]  /*3d00*/  HADD2.F32 R6, -RZ, R11.H0_H0 ;  /* 0x2000000bff067230 */ /* 0x002fe40000004100 */
[----:B------:R-:W-:Y:S01]  /*3d10*/  FFMA.FTZ R33, R4, R12, R33 ;  /* 0x0000000c04217223 */ /* 0x000fe20000010021 */
[----:B--2---:R-:W-:-:S02]  /*3d20*/  HADD2.F32 R10, -RZ, R10.H0_H0 ;  /* 0x2000000aff0a7230 */ /* 0x004fc40000004100 */
[----:B------:R-:W-:Y:S01]  /*3d30*/  FFMA.FTZ R5, R4, R19, R5 ;  /* 0x0000001304057223 */ /* 0x000fe20000010005 */
[----:B------:R-:W-:Y:S02]  /*3d40*/  HADD2.F32 R12, -RZ, R13.H0_H0 ;  /* 0x2000000dff0c7230 */ /* 0x000fe40000004100 */
[----:B0-----:R-:W-:Y:S01]  /*3d50*/  HADD2.F32 R16, -RZ, R7.H0_H0 ;  /* 0x20000007ff107230 */ /* 0x001fe20000004100 */
[----:B------:R-:W-:Y:S01]  /*3d60*/  @!P0 IADD3 R3, PT, PT, R49, R36, RZ ;  /* 0x0000002431038210 */ /* 0x000fe20007ffe0ff */
[----:B------:R-:W-:Y:S01]  /*3d70*/  FFMA.FTZ R47, R6, R9, R47 ;  /* 0x00000009062f7223 */ /* 0x000fe2000001002f */
[C---:B------:R-:W-:Y:S01]  /*3d80*/  FFMA.FTZ R8, R9.reuse, R10, R8 ;  /* 0x0000000a09087223 */ /* 0x040fe20000010008 */
[----:B------:R-:W-:Y:S02]  /*3d90*/  VIADD R36, R36, 0x20 ;  /* 0x0000002024247836 */ /* 0x000fe40000000000 */
[C---:B------:R-:W-:Y:S01]  /*3da0*/  FFMA.FTZ R12, R9.reuse, R12, R33 ;  /* 0x0000000c090c7223 */ /* 0x040fe20000010021 */
[----:B------:R-:W-:Y:S01]  /*3db0*/  FFMA.FTZ R16, R9, R16, R5 ;  /* 0x0000001009107223 */ /* 0x000fe20000010005 */
[----:B------:R-:W-:Y:S01]  /*3dc0*/  FMUL.FTZ R47, R14, R47 ;  /* 0x0000002f0e2f7220 */ /* 0x000fe20000410000 */
[----:B------:R-:W-:Y:S01]  /*3dd0*/  FMUL.FTZ R8, R15, R8 ;  /* 0x000000080f087220 */ /* 0x000fe20000410000 */
[----:B------:R-:W-:Y:S01]  /*3de0*/  ISETP.GE.AND P0, PT, R36, R27, PT ;  /* 0x0000001b2400720c */ /* 0x000fe20003f06270 */
[----:B------:R-:W-:Y:S01]  /*3df0*/  FMUL.FTZ R12, R23, R12 ;  /* 0x0000000c170c7220 */ /* 0x000fe20000410000 */
[----:B------:R-:W-:Y:S01]  /*3e00*/  FMUL.FTZ R16, R51, R16 ;  /* 0x0000001033107220 */ /* 0x000fe20000410000 */
[----:B------:R-:W-:-:S02]  /*3e10*/  F2FP.F16.F32.PACK_AB R47, RZ, R47 ;  /* 0x0000002fff2f723e */ /* 0x000fc400000000ff */
[----:B------:R-:W-:Y:S02]  /*3e20*/  F2FP.F16.F32.PACK_AB R8, RZ, R8 ;  /* 0x00000008ff08723e */ /* 0x000fe400000000ff */
[----:B------:R-:W-:Y:S02]  /*3e30*/  F2FP.F16.F32.PACK_AB R12, RZ, R12 ;  /* 0x0000000cff0c723e */ /* 0x000fe400000000ff */
[----:B------:R-:W-:Y:S02]  /*3e40*/  F2FP.F16.F32.PACK_AB R16, RZ, R16 ;  /* 0x00000010ff10723e */ /* 0x000fe400000000ff */
[----:B------:R-:W-:Y:S02]  /*3e50*/  PRMT R47, R47, 0x5410, R8 ;  /* 0x000054102f2f7816 */ /* 0x000fe40000000008 */
[----:B------:R-:W-:Y:S01]  /*3e60*/  PRMT R12, R12, 0x5410, R16 ;  /* 0x000054100c0c7816 */ /* 0x000fe20000000010 */
[----:B------:R-:W-:Y:S01]  /*3e70*/  UIADD3 UR4, UPT, UPT, UR4, 0x40, URZ ;  /* 0x0000004004047890 */ /* 0x000fe2000fffe0ff */
[----:B------:R-:W-:Y:S01]  /*3e80*/  IADD3 R24, P1, PT, R24, 0x80, RZ ;  /* 0x0000008018187810 */ /* 0x000fe20007f3e0ff */
[----:B------:R-:W-:-:S02]  /*3e90*/  HFMA2 R32, R47, 1, 1, R22 ;  /* 0x3c003c002f207831 */ /* 0x000fc40000000016 */
[----:B------:R-:W-:-:S04]  /*3ea0*/  IMAD.WIDE R44, R38, 0x4, R44 ;  /* 0x00000004262c7825 */ /* 0x000fc800078e022c */
[----:B------:R-:W-:Y:S01]  /*3eb0*/  HADD2 R33, R12, R20 ;  /* 0x000000140c217230 */ /* 0x000fe20000000000 */
[----:B------:R-:W-:Y:S01]  /*3ec0*/  IADD3.X R25, PT, PT, RZ, R25, RZ, P1, !PT ;  /* 0x00000019ff197210 */ /* 0x000fe20000ffe4ff */
[----:B------:R-:W-:Y:S06]  /*3ed0*/  @!P0 BRA `(.L_x_4831) ;  /* 0xffffffcc00808947 */ /* 0x000fec000383ffff */
[----:B------:R-:W-:-:S07]  /*3ee0*/  IMAD.WIDE R18, R38, 0x20, R28 ;  /* 0x0000002026127825 */ /* 0x000fce00078e021c */
.L_x_4830:
[----:B------:R-:W-:-:S04]  /*3ef0*/  VIMNMX R45, PT, PT, R39, UR13, PT ;  /* 0x0000000d272d7c48 */ /* 0x000fc8000bfe0100 */
[----:B------:R-:W-:-:S13]  /*3f00*/  ISETP.GT.AND P0, PT, R45, R36, PT ;  /* 0x000000242d00720c */ /* 0x000fda0003f04270 */
[----:B------:R-:W-:Y:S05]  /*3f10*/  @!P0 BRA `(.L_x_4832) ;  /* 0x0000001800088947 */ /* 0x000fea0003800000 */
[----:B------:R-:W-:Y:S01]  /*3f20*/  IMAD.WIDE.U32 R4, R36, 0x4, R40 ;  /* 0x0000000424047825 */ /* 0x000fe200078e0028 */
[----:B------:R-:W-:Y:S02]  /*3f30*/  MOV R46, R18 ;  /* 0x00000012002e7202 */ /* 0x000fe40000000f00 */
[----:B------:R-:W-:Y:S02]  /*3f40*/  MOV R47, R19 ;  /* 0x00000013002f7202 */ /* 0x000fe40000000f00 */
[----:B------:R-:W-:-:S05]  /*3f50*/  IADD3 R42, P0, PT, R4, 0x2, RZ ;  /* 0x00000002042a7810 */ /* 0x000fca0007f1e0ff */
[----:B------:R-:W-:-:S08]  /*3f60*/  IMAD.X R43, RZ, RZ, R5, P0 ;  /* 0x000000ffff2b7224 */ /* 0x000fd000000e0605 */
.L_x_4833:
[----:B------:R-:W2:Y:S01]  /*3f70*/  LDG.E.128.CONSTANT R4, desc[UR6][R46.64] ;  /* 0x000000062e047981 */ /* 0x000ea2000c1e9d00 */
[----:B------:R-:W-:-:S03]  /*3f80*/  MOV R38, UR12 ;  /* 0x0000000c00267c02 */ /* 0x000fc60008000f00 */
[----:B------:R-:W0:Y:S02]  /*3f90*/  LDS.128 R24, [UR4] ;  /* 0x00000004ff187984 */ /* 0x000e240008000c00 */
[----:B------:R-:W-:-:S05]  /*3fa0*/  IMAD.WIDE R16, R38, 0x4, R46 ;  /* 0x0000000426107825 */ /* 0x000fca00078e022e */
[----:B------:R-:W3:Y:S01]  /*3fb0*/  LDG.E.128.CONSTANT R8, desc[UR6][R16.64] ;  /* 0x0000000610087981 */ /* 0x000ee2000c1e9d00 */
[----:B------:R-:W-:-:S05]  /*3fc0*/  IMAD.WIDE R50, R38, 0x4, R16 ;  /* 0x0000000426327825 */ /* 0x000fca00078e0210 */
[----:B------:R1:W4:Y:S02]  /*3fd0*/  LDG.E.128.CONSTANT R12, desc[UR6][R50.64] ;  /* 0x00000006320c7981 */ /* 0x000324000c1e9d00 */
[----:B-1----:R-:W-:Y:S01]  /*3fe0*/  IMAD.WIDE R50, R38, 0x4, R50 ;  /* 0x0000000426327825 */ /* 0x002fe200078e0232 */
[----:B--2---:R-:W-:Y:S02]  /*3ff0*/  LOP3.LUT R18, R4, 0x3f003f, RZ, 0xc0, !PT ;  /* 0x003f003f04127812 */ /* 0x004fe400078ec0ff */
[----:B------:R-:W-:Y:S02]  /*4000*/  LOP3.LUT R21, R5, 0x3f003f, RZ, 0xc0, !PT ;  /* 0x003f003f05157812 */ /* 0x000fe400078ec0ff */
[----:B------:R-:W-:Y:S02]  /*4010*/  SHF.R.U32.HI R20, RZ, 0x6, R4 ;  /* 0x00000006ff147819 */ /* 0x000fe40000011604 */
[----:B------:R-:W-:Y:S02]  /*4020*/  LOP3.LUT R23, R6, 0x3f003f, RZ, 0xc0, !PT ;  /* 0x003f003f06177812 */ /* 0x000fe400078ec0ff */
[----:B------:R-:W-:-:S02]  /*4030*/  SHF.R.U32.HI R28, RZ, 0x6, R6 ;  /* 0x00000006ff1c7819 */ /* 0x000fc40000011606 */
[----:B------:R-:W-:Y:S02]  /*4040*/  LOP3.LUT R29, R7, 0x3f003f, RZ, 0xc0, !PT ;  /* 0x003f003f071d7812 */ /* 0x000fe400078ec0ff */
[----:B------:R-:W-:Y:S02]  /*4050*/  SHF.R.U32.HI R22, RZ, 0x6, R5 ;  /* 0x00000006ff167819 */ /* 0x000fe40000011605 */
[----:B------:R-:W-:Y:S02]  /*4060*/  SHF.R.U32.HI R19, RZ, 0x6, R7 ;  /* 0x00000006ff137819 */ /* 0x000fe40000011607 */
[----:B------:R-:W-:Y:S02]  /*4070*/  LOP3.LUT R16, R18, 0x64006400, RZ, 0xfc, !PT ;  /* 0x6400640012107812 */ /* 0x000fe400078efcff */
[----:B------:R-:W-:Y:S02]  /*4080*/  LOP3.LUT R17, R21, 0x64006400, RZ, 0xfc, !PT ;  /* 0x6400640015117812 */ /* 0x000fe400078efcff */
[----:B------:R-:W-:Y:S01]  /*4090*/  LOP3.LUT R20, R20, 0x3f003f, RZ, 0xc0, !PT ;  /* 0x003f003f14147812 */ /* 0x000fe200078ec0ff */
[----:B------:R-:W-:Y:S01]  /*40a0*/  HADD2 R16, R16, -1056, -1056 ;  /* 0xe420e42010107430 */ /* 0x000fe20000000000 */
[----:B------:R-:W-:Y:S01]  /*40b0*/  LOP3.LUT R18, R23, 0x64006400, RZ, 0xfc, !PT ;  /* 0x6400640017127812 */ /* 0x000fe200078efcff */
[----:B------:R-:W-:Y:S01]  /*40c0*/  HADD2 R17, R17, -1056, -1056 ;  /* 0xe420e42011117430 */ /* 0x000fe20000000000 */
[----:B------:R-:W-:Y:S01]  /*40d0*/  LOP3.LUT R28, R28, 0x3f003f, RZ, 0xc0, !PT ;  /* 0x003f003f1c1c7812 */ /* 0x000fe200078ec0ff */
[-C--:B0-----:R-:W-:Y:S01]  /*40e0*/  HFMA2 R16, R16, R24.reuse, RZ ;  /* 0x0000001810107231 */ /* 0x081fe200000000ff */
[----:B------:R-:W-:Y:S01]  /*40f0*/  LOP3.LUT R21, R29, 0x64006400, RZ, 0xfc, !PT ;  /* 0x640064001d157812 */ /* 0x000fe200078efcff */
[----:B------:R-:W-:Y:S01]  /*4100*/  HADD2 R49, R18, -1056, -1056 ;  /* 0xe420e42012317430 */ /* 0x000fe20000000000 */
[----:B------:R-:W-:Y:S01]  /*4110*/  LOP3.LUT R22, R22, 0x3f003f, RZ, 0xc0, !PT ;  /* 0x003f003f16167812 */ /* 0x000fe200078ec0ff */
[-C--:B------:R-:W-:Y:S01]  /*4120*/  HFMA2 R17, R17, R24.reuse, RZ.H0_H0 ;  /* 0x0000001811117231 */ /* 0x080fe200000400ff */
[----:B------:R-:W-:Y:S01]  /*4130*/  LOP3.LUT R29, R19, 0x3f003f, RZ, 0xc0, !PT ;  /* 0x003f003f131d7812 */ /* 0x000fe200078ec0ff */
[----:B------:R-:W-:Y:S01]  /*4140*/  HADD2 R21, R21, -1056, -1056 ;  /* 0xe420e42015157430 */ /* 0x000fe20000000000 */
[----:B------:R-:W-:Y:S01]  /*4150*/  LOP3.LUT R23, R20, 0x64006400, RZ, 0xfc, !PT ;  /* 0x6400640014177812 */ /* 0x000fe200078efcff */
[-C--:B------:R-:W-:Y:S01]  /*4160*/  HFMA2 R49, R49, R24.reuse, RZ ;  /* 0x0000001831317231 */ /* 0x080fe200000000ff */
[----:B------:R-:W-:Y:S01]  /*4170*/  LOP3.LUT R19, R28, 0x64006400, RZ, 0xfc, !PT ;  /* 0x640064001c137812 */ /* 0x000fe200078efcff */
[----:B------:R-:W-:Y:S01]  /*4180*/  HFMA2 R21, R21, R24, RZ.H0_H0 ;  /* 0x0000001815157231 */ /* 0x000fe200000400ff */
[----:B------:R-:W-:Y:S01]  /*4190*/  LOP3.LUT R22, R22, 0x64006400, RZ, 0xfc, !PT ;  /* 0x6400640016167812 */ /* 0x000fe200078efcff */
[----:B------:R-:W-:Y:S01]  /*41a0*/  HADD2 R48, R23, -1056, -1056 ;  /* 0xe420e42017307430 */ /* 0x000fe20000000000 */
[----:B------:R-:W-:Y:S01]  /*41b0*/  LOP3.LUT R20, R29, 0x64006400, RZ, 0xfc, !PT ;  /* 0x640064001d147812 */ /* 0x000fe200078efcff */
[----:B------:R-:W-:Y:S01]  /*41c0*/  HADD2 R19, R19, -1056, -1056 ;  /* 0xe420e42013137430 */ /* 0x000fe20000000000 */
[----:B---3--:R-:W-:Y:S01]  /*41d0*/  LOP3.LUT R18, R9, 0x3f003f, RZ, 0xc0, !PT ;  /* 0x003f003f09127812 */ /* 0x008fe200078ec0ff */
[----:B------:R-:W-:-:S02]  /*41e0*/  HADD2 R24, R22, -1056, -1056 ;  /* 0xe420e42016187430 */ /* 0x000fc40000000000 */
[-C--:B------:R-:W-:Y:S01]  /*41f0*/  HFMA2 R48, R48, R25.reuse, R16 ;  /* 0x0000001930307231 */ /* 0x080fe20000000010 */
[----:B------:R-:W-:Y:S01]  /*4200*/  LOP3.LUT R16, R8, 0x3f003f, RZ, 0xc0, !PT ;  /* 0x003f003f08107812 */ /* 0x000fe200078ec0ff */
[-C--:B------:R-:W-:Y:S02]  /*4210*/  HFMA2 R49, R19, R25.reuse, R49 ;  /* 0x0000001913317231 */ /* 0x080fe40000000031 */
[-C--:B------:R-:W-:Y:S01]  /*4220*/  HFMA2 R24, R24, R25.reuse, R17 ;  /* 0x0000001918187231 */ /* 0x080fe20000000011 */
[----:B------:R-:W-:Y:S01]  /*4230*/  LOP3.LUT R19, R10, 0x3f003f, RZ, 0xc0, !PT ;  /* 0x003f003f0a137812 */ /* 0x000fe200078ec0ff */
[----:B------:R-:W-:Y:S01]  /*4240*/  HADD2 R28, R20, -1056, -1056 ;  /* 0xe420e420141c7430 */ /* 0x000fe20000000000 */
[----:B------:R-:W-:Y:S02]  /*4250*/  SHF.R.U32.HI R17, RZ, 0x6, R8 ;  /* 0x00000006ff117819 */ /* 0x000fe40000011608 */
[----:B------:R-:W-:Y:S01]  /*4260*/  LOP3.LUT R16, R16, 0x64006400, RZ, 0xfc, !PT ;  /* 0x6400640010107812 */ /* 0x000fe200078efcff */
[----:B------:R-:W-:Y:S01]  /*4270*/  HFMA2 R28, R28, R25, R21 ;  /* 0x000000191c1c7231 */ /* 0x000fe20000000015 */
        /* <DEDUP_REMOVED lines=8> */
[-C--:B------:R-:W-:Y:S01]  /*4300*/  HFMA2 R48, R16, R26.reuse, R48 ;  /* 0x0000001a10307231 */ /* 0x080fe20000000030 */
[----:B------:R-:W-:Y:S01]  /*4310*/  LOP3.LUT R17, R17, 0x64006400, RZ, 0xfc, !PT ;  /* 0x6400640011117812 */ /* 0x000fe200078efcff */
[-C--:B------:R-:W-:Y:S02]  /*4320*/  HFMA2 R24, R18, R26.reuse, R24 ;  /* 0x0000001a12187231 */ /* 0x080fe40000000018 */
[----:B------:R-:W-:-:S02]  /*4330*/  HFMA2 R49, R19, R26, R49 ;  /* 0x0000001a13317231 */ /* 0x000fc40000000031 */
[----:B------:R-:W-:Y:S02]  /*4340*/  HADD2 R20, R20, -1056, -1056 ;  /* 0xe420e42014147430 */ /* 0x000fe40000000000 */
[----:B------:R-:W-:Y:S02]  /*4350*/  HADD2 R25, R17, -1056, -1056 ;  /* 0xe420e42011197430 */ /* 0x000fe40000000000 */
[----:B------:R-:W0:Y:S01]  /*4360*/  LDS.128 R16, [UR4+0x10] ;  /* 0x00001004ff107984 */ /* 0x000e220008000c00 */
[----:B------:R-:W-:Y:S02]  /*4370*/  HFMA2 R28, R20, R26, R28 ;  /* 0x0000001a141c7231 */ /* 0x000fe4000000001c */
[----:B------:R-:W-:Y:S01]  /*4380*/  HFMA2 R48, R25, R27, R48 ;  /* 0x0000001b19307231 */ /* 0x000fe20000000030 */
[----:B------:R1:W2:Y:S01]  /*4390*/  LDG.E.128.CONSTANT R20, desc[UR6][R50.64] ;  /* 0x0000000632147981 */ /* 0x0002a2000c1e9d00 */
[----:B------:R-:W-:Y:S02]  /*43a0*/  SHF.R.U32.HI R25, RZ, 0x6, R9 ;  /* 0x00000006ff197819 */ /* 0x000fe40000011609 */
[----:B------:R-:W-:-:S02]  /*43b0*/  SHF.R.U32.HI R26, RZ, 0x6, R10 ;  /* 0x00000006ff1a7819 */ /* 0x000fc4000001160a */
[----:B------:R-:W-:Y:S02]  /*43c0*/  SHF.R.U32.HI R30, RZ, 0x6, R11 ;  /* 0x00000006ff1e7819 */ /* 0x000fe4000001160b */
[----:B------:R-:W-:Y:S02]  /*43d0*/  LOP3.LUT R25, R25, 0x3f003f, RZ, 0xc0, !PT ;  /* 0x003f003f19197812 */ /* 0x000fe400078ec0ff */
[----:B------:R-:W-:Y:S01]  /*43e0*/  LOP3.LUT R29, R26, 0x3f003f, RZ, 0xc0, !PT ;  /* 0x003f003f1a1d7812 */ /* 0x000fe200078ec0ff */
[----:B-1----:R-:W-:Y:S01]  /*43f0*/  IMAD.WIDE R50, R38, 0x4, R50 ;  /* 0x0000000426327825 */ /* 0x002fe200078e0232 */
[----:B------:R-:W-:Y:S02]  /*4400*/  LOP3.LUT R30, R30, 0x3f003f, RZ, 0xc0, !PT ;  /* 0x003f003f1e1e7812 */ /* 0x000fe400078ec0ff */
[----:B------:R-:W-:Y:S02]  /*4410*/  LOP3.LUT R26, R25, 0x64006400, RZ, 0xfc, !PT ;  /* 0x64006400191a7812 */ /* 0x000fe400078efcff */
[----:B------:R-:W-:-:S02]  /*4420*/  LOP3.LUT R25, R29, 0x64006400, RZ, 0xfc, !PT ;  /* 0x640064001d197812 */ /* 0x000fc400078efcff */
[----:B------:R-:W-:Y:S01]  /*4430*/  LOP3.LUT R30, R30, 0x64006400, RZ, 0xfc, !PT ;  /* 0x640064001e1e7812 */ /* 0x000fe200078efcff */
[----:B------:R-:W-:Y:S02]  /*4440*/  HADD2 R26, R26, -1056, -1056 ;  /* 0xe420e4201a1a7430 */ /* 0x000fe40000000000 */
[----:B------:R-:W-:Y:S02]  /*4450*/  HADD2 R25, R25, -1056, -1056 ;  /* 0xe420e42019197430 */ /* 0x000fe40000000000 */
[----:B------:R-:W-:Y:S02]  /*4460*/  HADD2 R30, R30, -1056, -1056 ;  /* 0xe420e4201e1e7430 */ /* 0x000fe40000000000 */
[-C--:B------:R-:W-:Y:S02]  /*4470*/  HFMA2 R24, R26, R27.reuse, R24 ;  /* 0x0000001b1a187231 */ /* 0x080fe40000000018 */
[-C--:B------:R-:W-:Y:S02]  /*4480*/  HFMA2 R49, R25, R27.reuse, R49 ;  /* 0x0000001b19317231 */ /* 0x080fe40000000031 */
[----:B------:R-:W-:Y:S01]  /*4490*/  HFMA2 R28, R30, R27, R28 ;  /* 0x0000001b1e1c7231 */ /* 0x000fe2000000001c */
[----:B----4-:R-:W-:-:S02]  /*44a0*/  LOP3.LUT R26, R12, 0x3f003f, RZ, 0xc0, !PT ;  /* 0x003f003f0c1a7812 */ /* 0x010fc400078ec0ff */
        /* <DEDUP_REMOVED lines=8> */
[-C--:B0-----:R-:W-:Y:S02]  /*4530*/  HFMA2 R48, R26, R16.reuse, R48 ;  /* 0x000000101a307231 */ /* 0x081fe40000000030 */
[-C--:B------:R-:W-:Y:S02]  /*4540*/  HFMA2 R49, R25, R16.reuse, R49 ;  /* 0x0000001019317231 */ /* 0x080fe40000000031 */
[----:B------:R-:W-:Y:S02]  /*4550*/  HFMA2 R44, R44, R16, R24 ;  /* 0x000000102c2c7231 */ /* 0x000fe40000000018 */
[----:B------:R0:W3:Y:S01]  /*4560*/  LDG.E.128.CONSTANT R24, desc[UR6][R50.64] ;  /* 0x0000000632187981 */ /* 0x0000e2000c1e9d00 */
[----:B------:R-:W-:Y:S02]  /*4570*/  LOP3.LUT R29, R15, 0x3f003f, RZ, 0xc0, !PT ;  /* 0x003f003f0f1d7812 */ /* 0x000fe400078ec0ff */
[----:B------:R-:W-:-:S02]  /*4580*/  SHF.R.U32.HI R8, RZ, 0xc, R8 ;  /* 0x0000000cff087819 */ /* 0x000fc40000011608 */
[----:B------:R-:W-:Y:S02]  /*4590*/  LOP3.LUT R29, R29, 0x64006400, RZ, 0xfc, !PT ;  /* 0x640064001d1d7812 */ /* 0x000fe400078efcff */
[----:B------:R-:W-:-:S03]  /*45a0*/  SHF.R.U32.HI R4, RZ, 0xc, R4 ;  /* 0x0000000cff047819 */ /* 0x000fc60000011604 */
[----:B------:R-:W-:Y:S02]  /*45b0*/  HADD2 R29, R29, -1056, -1056 ;  /* 0xe420e4201d1d7430 */ /* 0x000fe40000000000 */
[----:B0-----:R-:W-:-:S04]  /*45c0*/  IMAD.WIDE R50, R38, 0x4, R50 ;  /* 0x0000000426327825 */ /* 0x001fc800078e0232 */
[----:B------:R-:W-:Y:S01]  /*45d0*/  HFMA2 R16, R29, R16, R28 ;  /* 0x000000101d107231 */ /* 0x000fe2000000001c */
[----:B------:R-:W-:Y:S02]  /*45e0*/  SHF.R.U32.HI R28, RZ, 0xc, R5 ;  /* 0x0000000cff1c7819 */ /* 0x000fe40000011605 */
[----:B------:R-:W-:Y:S02]  /*45f0*/  LOP3.LUT R5, R8, 0xf000f, RZ, 0xc0, !PT ;  /* 0x000f000f08057812 */ /* 0x000fe400078ec0ff */
[----:B------:R-:W-:Y:S02]  /*4600*/  SHF.R.U32.HI R8, RZ, 0xa, R12 ;  /* 0x0000000aff087819 */ /* 0x000fe4000001160c */
[----:B------:R-:W-:Y:S02]  /*4610*/  LOP3.LUT R29, R4, 0xf000f, RZ, 0xc0, !PT ;  /* 0x000f000f041d7812 */ /* 0x000fe400078ec0ff */
[----:B------:R-:W-:Y:S02]  /*4620*/  LOP3.LUT R8, R5, 0x300030, R8, 0xf8, !PT ;  /* 0x0030003005087812 */ /* 0x000fe400078ef808 */
[----:B------:R-:W-:-:S02]  /*4630*/  LOP3.LUT R28, R28, 0xf000f, RZ, 0xc0, !PT ;  /* 0x000f000f1c1c7812 */ /* 0x000fc400078ec0ff */
[----:B------:R-:W-:Y:S02]  /*4640*/  SHF.R.U32.HI R4, RZ, 0x8, R12 ;  /* 0x00000008ff047819 */ /* 0x000fe4000001160c */
[----:B------:R-:W-:Y:S02]  /*4650*/  SHF.R.U32.HI R5, RZ, 0x8, R13 ;  /* 0x00000008ff057819 */ /* 0x000fe4000001160d */
[----:B------:R-:W-:Y:S02]  /*4660*/  LOP3.LUT R4, R29, 0x300030, R4, 0xf8, !PT ;  /* 0x003000301d047812 */ /* 0x000fe400078ef804 */
[----:B------:R-:W-:Y:S02]  /*4670*/  LOP3.LUT R5, R28, 0x300030, R5, 0xf8, !PT ;  /* 0x003000301c057812 */ /* 0x000fe400078ef805 */
[----:B------:R-:W4:Y:S01]  /*4680*/  LDG.E.128.CONSTANT R28, desc[UR6][R50.64] ;  /* 0x00000006321c7981 */ /* 0x000f22000c1e9d00 */
[----:B------:R-:W-:Y:S02]  /*4690*/  SHF.R.U32.HI R12, RZ, 0x6, R12 ;  /* 0x00000006ff0c7819 */ /* 0x000fe4000001160c */
[----:B------:R-:W-:-:S02]  /*46a0*/  SHF.R.U32.HI R9, RZ, 0xc, R9 ;  /* 0x0000000cff097819 */ /* 0x000fc40000011609 */
[----:B------:R-:W-:Y:S02]  /*46b0*/  LOP3.LUT R12, R12, 0x3f003f, RZ, 0xc0, !PT ;  /* 0x003f003f0c0c7812 */ /* 0x000fe400078ec0ff */
[----:B------:R-:W-:Y:S02]  /*46c0*/  LOP3.LUT R4, R4, 0x64006400, RZ, 0xfc, !PT ;  /* 0x6400640004047812 */ /* 0x000fe400078efcff */
[----:B------:R-:W-:Y:S02]  /*46d0*/  LOP3.LUT R12, R12, 0x64006400, RZ, 0xfc, !PT ;  /* 0x640064000c0c7812 */ /* 0x000fe400078efcff */
[----:B------:R-:W-:Y:S01]  /*46e0*/  LOP3.LUT R52, R9, 0xf000f, RZ, 0xc0, !PT ;  /* 0x000f000f09347812 */ /* 0x000fe200078ec0ff */
[----:B------:R-:W-:Y:S01]  /*46f0*/  HADD2 R4, R4, -1056, -1056 ;  /* 0xe420e42004047430 */ /* 0x000fe20000000000 */
[----:B------:R-:W-:Y:S01]  /*4700*/  SHF.R.U32.HI R6, RZ, 0xc, R6 ;  /* 0x0000000cff067819 */ /* 0x000fe20000011606 */
[----:B------:R-:W-:Y:S01]  /*4710*/  HADD2 R12, R12, -1056, -1056 ;  /* 0xe420e4200c0c7430 */ /* 0x000fe20000000000 */
[----:B------:R-:W-:-:S02]  /*4720*/  LOP3.LUT R5, R5, 0x64006400, RZ, 0xfc, !PT ;  /* 0x6400640005057812 */ /* 0x000fc400078efcff */
[----:B------:R-:W-:Y:S01]  /*4730*/  SHF.R.U32.HI R10, RZ, 0xc, R10 ;  /* 0x0000000cff0a7819 */ /* 0x000fe2000001160a */
[----:B------:R-:W-:Y:S01]  /*4740*/  HFMA2 R12, R12, R17, R48 ;  /* 0x000000110c0c7231 */ /* 0x000fe20000000030 */
[--C-:B------:R-:W-:Y:S01]  /*4750*/  SHF.R.U32.HI R48, RZ, 0x6, R13.reuse ;  /* 0x00000006ff307819 */ /* 0x100fe2000001160d */
[----:B------:R-:W-:Y:S01]  /*4760*/  HADD2 R5, R5, -1056, -1056 ;  /* 0xe420e42005057430 */ /* 0x000fe20000000000 */
[----:B------:R-:W-:Y:S01]  /*4770*/  SHF.R.U32.HI R13, RZ, 0xa, R13 ;  /* 0x0000000aff0d7819 */ /* 0x000fe2000001160d */
[----:B------:R-:W-:Y:S01]  /*4780*/  HFMA2 R12, R4, R18, R12 ;  /* 0x00000012040c7231 */ /* 0x000fe2000000000c */
[----:B------:R-:W-:Y:S02]  /*4790*/  LOP3.LUT R48, R48, 0x3f003f, RZ, 0xc0, !PT ;  /* 0x003f003f30307812 */ /* 0x000fe400078ec0ff */
[----:B------:R-:W-:Y:S02]  /*47a0*/  LOP3.LUT R9, R52, 0x300030, R13, 0xf8, !PT ;  /* 0x0030003034097812 */ /* 0x000fe400078ef80d */
[----:B------:R-:W-:-:S02]  /*47b0*/  LOP3.LUT R48, R48, 0x64006400, RZ, 0xfc, !PT ;  /* 0x6400640030307812 */ /* 0x000fc400078efcff */
[----:B------:R-:W-:Y:S02]  /*47c0*/  SHF.R.U32.HI R13, RZ, 0xc, R7 ;  /* 0x0000000cff0d7819 */ /* 0x000fe40000011607 */
[----:B------:R-:W-:Y:S01]  /*47d0*/  LOP3.LUT R7, R6, 0xf000f, RZ, 0xc0, !PT ;  /* 0x000f000f06077812 */ /* 0x000fe200078ec0ff */
[----:B------:R-:W-:Y:S01]  /*47e0*/  HADD2 R48, R48, -1056, -1056 ;  /* 0xe420e42030307430 */ /* 0x000fe20000000000 */
[--C-:B------:R-:W-:Y:S02]  /*47f0*/  SHF.R.U32.HI R4, RZ, 0x8, R14.reuse ;  /* 0x00000008ff047819 */ /* 0x100fe4000001160e */
[----:B------:R-:W-:Y:S01]  /*4800*/  LOP3.LUT R13, R13, 0xf000f, RZ, 0xc0, !PT ;  /* 0x000f000f0d0d7812 */ /* 0x000fe200078ec0ff */
[----:B------:R-:W-:Y:S01]  /*4810*/  HFMA2 R44, R48, R17, R44 ;  /* 0x00000011302c7231 */ /* 0x000fe2000000002c */
[----:B------:R-:W-:Y:S02]  /*4820*/  SHF.R.U32.HI R48, RZ, 0x6, R14 ;  /* 0x00000006ff307819 */ /* 0x000fe4000001160e */
[----:B------:R-:W-:Y:S01]  /*4830*/  SHF.R.U32.HI R6, RZ, 0x8, R15 ;  /* 0x00000008ff067819 */ /* 0x000fe2000001160f */
[----:B------:R-:W-:Y:S01]  /*4840*/  HFMA2 R44, R5, R18, R44 ;  /* 0x00000012052c7231 */ /* 0x000fe2000000002c */
[----:B------:R-:W-:-:S02]  /*4850*/  LOP3.LUT R48, R48, 0x3f003f, RZ, 0xc0, !PT ;  /* 0x003f003f30307812 */ /* 0x000fc400078ec0ff */
[----:B------:R-:W-:Y:S02]  /*4860*/  LOP3.LUT R4, R7, 0x300030, R4, 0xf8, !PT ;  /* 0x0030003007047812 */ /* 0x000fe400078ef804 */
[----:B------:R-:W-:Y:S02]  /*4870*/  LOP3.LUT R48, R48, 0x64006400, RZ, 0xfc, !PT ;  /* 0x6400640030307812 */ /* 0x000fe400078efcff */
[----:B------:R-:W-:Y:S02]  /*4880*/  LOP3.LUT R13, R13, 0x300030, R6, 0xf8, !PT ;  /* 0x003000300d0d7812 */ /* 0x000fe400078ef806 */
[----:B------:R-:W-:Y:S01]  /*4890*/  LOP3.LUT R6, R4, 0x64006400, RZ, 0xfc, !PT ;  /* 0x6400640004067812 */ /* 0x000fe200078efcff */
[----:B------:R-:W-:Y:S01]  /*48a0*/  HADD2 R48, R48, -1056, -1056 ;  /* 0xe420e42030307430 */ /* 0x000fe20000000000 */
[----:B------:R-:W-:Y:S02]  /*48b0*/  LOP3.LUT R4, R13, 0x64006400, RZ, 0xfc, !PT ;  /* 0x640064000d047812 */ /* 0x000fe400078efcff */
[----:B------:R-:W-:Y:S01]  /*48c0*/  SHF.R.U32.HI R11, RZ, 0xc, R11 ;  /* 0x0000000cff0b7819 */ /* 0x000fe2000001160b */
[----:B------:R-:W-:Y:S01]  /*48d0*/  HFMA2 R48, R48, R17, R49 ;  /* 0x0000001130307231 */ /* 0x000fe20000000031 */
[----:B------:R-:W-:Y:S01]  /*48e0*/  SHF.R.U32.HI R49, RZ, 0x6, R15 ;  /* 0x00000006ff317819 */ /* 0x000fe2000001160f */
[----:B------:R-:W-:Y:S01]  /*48f0*/  HADD2 R6, R6, -1056, -1056 ;  /* 0xe420e42006067430 */ /* 0x000fe20000000000 */
[----:B------:R-:W-:Y:S01]  /*4900*/  SHF.R.U32.HI R14, RZ, 0xa, R14 ;  /* 0x0000000aff0e7819 */ /* 0x000fe2000001160e */
[----:B------:R-:W-:Y:S01]  /*4910*/  HADD2 R4, R4, -1056, -1056 ;  /* 0xe420e42004047430 */ /* 0x000fe20000000000 */
[----:B------:R-:W-:Y:S01]  /*4920*/  LOP3.LUT R49, R49, 0x3f003f, RZ, 0xc0, !PT ;  /* 0x003f003f31317812 */ /* 0x000fe200078ec0ff */
[----:B------:R-:W-:Y:S01]  /*4930*/  HFMA2 R48, R6, R18, R48 ;  /* 0x0000001206307231 */ /* 0x000fe20000000030 */
[----:B------:R-:W-:-:S02]  /*4940*/  LOP3.LUT R13, R10, 0xf000f, RZ, 0xc0, !PT ;  /* 0x000f000f0a0d7812 */ /* 0x000fc400078ec0ff */
[----:B------:R-:W-:Y:S02]  /*4950*/  LOP3.LUT R49, R49, 0x64006400, RZ, 0xfc, !PT ;  /* 0x6400640031317812 */ /* 0x000fe400078efcff */
[----:B------:R-:W-:Y:S02]  /*4960*/  SHF.R.U32.HI R15, RZ, 0xa, R15 ;  /* 0x0000000aff0f7819 */ /* 0x000fe4000001160f */
[----:B------:R-:W-:Y:S01]  /*4970*/  LOP3.LUT R10, R11, 0xf000f, RZ, 0xc0, !PT ;  /* 0x000f000f0b0a7812 */ /* 0x000fe200078ec0ff */
[----:B------:R-:W-:Y:S01]  /*4980*/  HADD2 R49, R49, -1056, -1056 ;  /* 0xe420e42031317430 */ /* 0x000fe20000000000 */
[----:B------:R-:W-:Y:S02]  /*4990*/  LOP3.LUT R13, R13, 0x300030, R14, 0xf8, !PT ;  /* 0x003000300d0d7812 */ /* 0x000fe400078ef80e */
[----:B------:R-:W-:Y:S01]  /*49a0*/  LOP3.LUT R10, R10, 0x300030, R15, 0xf8, !PT ;  /* 0x003000300a0a7812 */ /* 0x000fe200078ef80f */
[----:B------:R-:W-:Y:S01]  /*49b0*/  HFMA2 R16, R49, R17, R16 ;  /* 0x0000001131107231 */ /* 0x000fe20000000010 */
[----:B------:R-:W-:-:S02]  /*49c0*/  LOP3.LUT R8, R8, 0x64006400, RZ, 0xfc, !PT ;  /* 0x6400640008087812 */ /* 0x000fc400078efcff */
[----:B------:R-:W-:Y:S01]  /*49d0*/  LOP3.LUT R9, R9, 0x64006400, RZ, 0xfc, !PT ;  /* 0x6400640009097812 */ /* 0x000fe200078efcff */
[----:B------:R-:W-:Y:S01]  /*49e0*/  HFMA2 R16, R4, R18, R16 ;  /* 0x0000001204107231 */ /* 0x000fe20000000010 */
[----:B------:R-:W-:Y:S01]  /*49f0*/  LOP3.LUT R13, R13, 0x64006400, RZ, 0xfc, !PT ;  /* 0x640064000d0d7812 */ /* 0x000fe200078efcff */
[----:B------:R-:W0:Y:S01]  /*4a00*/  LDS.128 R4, [UR4+0x20] ;  /* 0x00002004ff047984 */ /* 0x000e220008000c00 */
[----:B------:R-:W-:Y:S01]  /*4a10*/  LOP3.LUT R10, R10, 0x64006400, RZ, 0xfc, !PT ;  /* 0x640064000a0a7812 */ /* 0x000fe200078efcff */
[----:B------:R-:W-:Y:S01]  /*4a20*/  HADD2 R15, R8, -1056, -1056 ;  /* 0xe420e420080f7430 */ /* 0x000fe20000000000 */
[----:B------:R-:W-:Y:S01]  /*4a30*/  ISETP.NE.AND P0, PT, R36, R3, PT ;  /* 0x000000032400720c */ /* 0x000fe20003f05270 */
[----:B------:R-:W-:Y:S02]  /*4a40*/  HADD2 R14, R9, -1056, -1056 ;  /* 0xe420e420090e7430 */ /* 0x000fe40000000000 */
[----:B------:R-:W-:Y:S02]  /*4a50*/  HADD2 R13, R13, -1056, -1056 ;  /* 0xe420e4200d0d7430 */ /* 0x000fe40000000000 */
[----:B------:R-:W-:-:S02]  /*4a60*/  HFMA2 R15, R15, R19, R12 ;  /* 0x000000130f0f7231 */ /* 0x000fc4000000000c */
[----:B------:R-:W-:Y:S02]  /*4a70*/  HADD2 R8, R10, -1056, -1056 ;  /* 0xe420e4200a087430 */ /* 0x000fe40000000000 */
[-C--:B------:R-:W-:Y:S02]  /*4a80*/  HFMA2 R14, R14, R19.reuse, R44 ;  /* 0x000000130e0e7231 */ /* 0x080fe4000000002c */
[-C--:B------:R-:W-:Y:S02]  /*4a90*/  HFMA2 R12, R13, R19.reuse, R48 ;  /* 0x000000130d0c7231 */ /* 0x080fe40000000030 */
[----:B------:R-:W-:Y:S02]  /*4aa0*/  HFMA2 R19, R8, R19, R16 ;  /* 0x0000001308137231 */ /* 0x000fe40000000010 */
[----:B------:R-:W-:Y:S01]  /*4ab0*/  HADD2 R15, R15.H0_H0, R15.H1_H1 ;  /* 0x3000000f0f0f7230 */ /* 0x000fe20000000800 */
[----:B------:R-:W-:Y:S01]  /*4ac0*/  @!P0 LEA R44, R2, R1, 0x3 ;  /* 0x00000001022c8211 */ /* 0x000fe200078e18ff */
[----:B------:R-:W5:Y:S01]  /*4ad0*/  @!P0 LDG.E.U16.CONSTANT R49, desc[UR6][R42.64] ;  /* 0x000000062a318981 */ /* 0x000f62000c1e9500 */
[----:B--2---:R-:W-:-:S02]  /*4ae0*/  LOP3.LUT R8, R20, 0x3f003f, RZ, 0xc0, !PT ;  /* 0x003f003f14087812 */ /* 0x004fc400078ec0ff */
[----:B------:R-:W-:Y:S02]  /*4af0*/  SHF.R.U32.HI R9, RZ, 0x6, R20 ;  /* 0x00000006ff097819 */ /* 0x000fe40000011614 */
        /* <DEDUP_REMOVED lines=11> */
[----:B------:R-:W-:Y:S02]  /*4bb0*/  HADD2 R13, R11, -1056, -1056 ;  /* 0xe420e4200b0d7430 */ /* 0x000fe40000000000 */
[----:B0-----:R-:W-:Y:S02]  /*4bc0*/  HFMA2 R11, R8, R4, RZ ;  /* 0x00000004080b7231 */ /* 0x001fe400000000ff */
[----:B------:R-:W-:-:S02]  /*4bd0*/  HADD2 R17, R16, -1056, -1056 ;  /* 0xe420e42010117430 */ /* 0x000fc40000000000 */
[----:B------:R-:W-:Y:S02]  /*4be0*/  HADD2 R9, R9, -1056, -1056 ;  /* 0xe420e42009097430 */ /* 0x000fe40000000000 */
[-C--:B------:R-:W-:Y:S02]  /*4bf0*/  HFMA2 R13, R13, R4.reuse, RZ ;  /* 0x000000040d0d7231 */ /* 0x080fe400000000ff */
[-C--:B------:R-:W-:Y:S01]  /*4c00*/  HFMA2 R8, R10, R4.reuse, RZ.H0_H0 ;  /* 0x000000040a087231 */ /* 0x080fe200000400ff */
[----:B------:R-:W-:Y:S01]  /*4c10*/  SHF.R.U32.HI R10, RZ, 0x6, R21 ;  /* 0x00000006ff0a7819 */ /* 0x000fe20000011615 */
[----:B------:R-:W-:Y:S02]  /*4c20*/  HFMA2 R17, R17, R4, RZ.H0_H0 ;  /* 0x0000000411117231 */ /* 0x000fe400000400ff */
[----:B------:R-:W-:Y:S01]  /*4c30*/  HFMA2 R4, R9, R5, R11 ;  /* 0x0000000509047231 */ /* 0x000fe2000000000b */
        /* <DEDUP_REMOVED lines=11> */
[-C--:B------:R-:W-:Y:S02]  /*4cf0*/  HFMA2 R8, R10, R5.reuse, R8 ;  /* 0x000000050a087231 */ /* 0x080fe40000000008 */
[-C--:B------:R-:W-:Y:S02]  /*4d00*/  HFMA2 R13, R9, R5.reuse, R13 ;  /* 0x00000005090d7231 */ /* 0x080fe4000000000d */
[----:B------:R-:W-:Y:S01]  /*4d10*/  HFMA2 R17, R11, R5, R17 ;  /* 0x000000050b117231 */ /* 0x000fe20000000011 */
[----:B---3--:R-:W-:Y:S02]  /*4d20*/  LOP3.LUT R9, R24, 0x3f003f, RZ, 0xc0, !PT ;  /* 0x003f003f18097812 */ /* 0x008fe400078ec0ff */
[----:B------:R-:W-:-:S02]  /*4d30*/  LOP3.LUT R10, R25, 0x3f003f, RZ, 0xc0, !PT ;  /* 0x003f003f190a7812 */ /* 0x000fc400078ec0ff */
[----:B------:R-:W-:Y:S02]  /*4d40*/  LOP3.LUT R11, R26, 0x3f003f, RZ, 0xc0, !PT ;  /* 0x003f003f1a0b7812 */ /* 0x000fe400078ec0ff */
[----:B------:R-:W-:Y:S02]  /*4d50*/  LOP3.LUT R5, R9, 0x64006400, RZ, 0xfc, !PT ;  /* 0x6400640009057812 */ /* 0x000fe400078efcff */
[----:B------:R-:W-:Y:S02]  /*4d60*/  LOP3.LUT R10, R10, 0x64006400, RZ, 0xfc, !PT ;  /* 0x640064000a0a7812 */ /* 0x000fe400078efcff */
[----:B------:R-:W-:Y:S01]  /*4d70*/  LOP3.LUT R11, R11, 0x64006400, RZ, 0xfc, !PT ;  /* 0x640064000b0b7812 */ /* 0x000fe200078efcff */
[----:B------:R-:W-:Y:S01]  /*4d80*/  HADD2 R5, R5, -1056, -1056 ;  /* 0xe420e42005057430 */ /* 0x000fe20000000000 */
[----:B------:R-:W-:Y:S01]  /*4d90*/  LOP3.LUT R9, R27, 0x3f003f, RZ, 0xc0, !PT ;  /* 0x003f003f1b097812 */ /* 0x000fe200078ec0ff */
[----:B------:R-:W-:Y:S02]  /*4da0*/  HADD2 R10, R10, -1056, -1056 ;  /* 0xe420e4200a0a7430 */ /* 0x000fe40000000000 */
[----:B------:R-:W-:Y:S01]  /*4db0*/  HADD2 R11, R11, -1056, -1056 ;  /* 0xe420e4200b0b7430 */ /* 0x000fe20000000000 */
[----:B------:R-:W-:Y:S01]  /*4dc0*/  LOP3.LUT R9, R9, 0x64006400, RZ, 0xfc, !PT ;  /* 0x6400640009097812 */ /* 0x000fe200078efcff */
[----:B------:R-:W-:-:S02]  /*4dd0*/  HFMA2 R4, R5, R6, R4 ;  /* 0x0000000605047231 */ /* 0x000fc40000000004 */
[-C--:B------:R-:W-:Y:S02]  /*4de0*/  HFMA2 R5, R10, R6.reuse, R8 ;  /* 0x000000060a057231 */ /* 0x080fe40000000008 */
[-C--:B------:R-:W-:Y:S02]  /*4df0*/  HFMA2 R13, R11, R6.reuse, R13 ;  /* 0x000000060b0d7231 */ /* 0x080fe4000000000d */
[----:B------:R-:W-:Y:S02]  /*4e00*/  HADD2 R16, R9, -1056, -1056 ;  /* 0xe420e42009107430 */ /* 0x000fe40000000000 */
[----:B------:R-:W0:Y:S02]  /*4e10*/  LDS.128 R8, [UR4+0x30] ;  /* 0x00003004ff087984 */ /* 0x000e240008000c00 */
[----:B------:R-:W-:Y:S01]  /*4e20*/  HFMA2 R17, R16, R6, R17 ;  /* 0x0000000610117231 */ /* 0x000fe20000000011 */
[----:B------:R-:W-:Y:S01]  /*4e30*/  SHF.R.U32.HI R16, RZ, 0x6, R24 ;  /* 0x00000006ff107819 */ /* 0x000fe20000011618 */
[----:B------:R-:W-:Y:S01]  /*4e40*/  HADD2 R6, R14.H0_H0, R14.H1_H1 ;  /* 0x3000000e0e067230 */ /* 0x000fe20000000800 */
[----:B------:R-:W-:-:S02]  /*4e50*/  SHF.R.U32.HI R14, RZ, 0x6, R25 ;  /* 0x00000006ff0e7819 */ /* 0x000fc40000011619 */
[----:B------:R-:W-:Y:S02]  /*4e60*/  LOP3.LUT R16, R16, 0x3f003f, RZ, 0xc0, !PT ;  /* 0x003f003f10107812 */ /* 0x000fe400078ec0ff */
[----:B------:R-:W-:Y:S02]  /*4e70*/  LOP3.LUT R14, R14, 0x3f003f, RZ, 0xc0, !PT ;  /* 0x003f003f0e0e7812 */ /* 0x000fe400078ec0ff */
[----:B------:R-:W-:Y:S02]  /*4e80*/  LOP3.LUT R16, R16, 0x64006400, RZ, 0xfc, !PT ;  /* 0x6400640010107812 */ /* 0x000fe400078efcff */
[----:B------:R-:W-:-:S03]  /*4e90*/  LOP3.LUT R14, R14, 0x64006400, RZ, 0xfc, !PT ;  /* 0x640064000e0e7812 */ /* 0x000fc600078efcff */
[----:B------:R-:W-:-:S04]  /*4ea0*/  HADD2 R16, R16, -1056, -1056 ;  /* 0xe420e42010107430 */ /* 0x000fc80000000000 */
[----:B------:R-:W-:Y:S02]  /*4eb0*/  HFMA2 R4, R16, R7, R4 ;  /* 0x0000000710047231 */ /* 0x000fe40000000004 */
[----:B------:R-:W-:Y:S01]  /*4ec0*/  HADD2 R16, R14, -1056, -1056 ;  /* 0xe420e4200e107430 */ /* 0x000fe20000000000 */
[----:B----4-:R-:W-:-:S03]  /*4ed0*/  LOP3.LUT R14, R28, 0x3f003f, RZ, 0xc0, !PT ;  /* 0x003f003f1c0e7812 */ /* 0x010fc600078ec0ff */
[----:B------:R-:W-:Y:S01]  /*4ee0*/  HFMA2 R5, R16, R7, R5 ;  /* 0x0000000710057231 */ /* 0x000fe20000000005 */
[----:B------:R-:W-:Y:S02]  /*4ef0*/  LOP3.LUT R14, R14, 0x64006400, RZ, 0xfc, !PT ;  /* 0x640064000e0e7812 */ /* 0x000fe400078efcff */
[----:B------:R-:W-:-:S04]  /*4f00*/  LOP3.LUT R16, R29, 0x3f003f, RZ, 0xc0, !PT ;  /* 0x003f003f1d107812 */ /* 0x000fc800078ec0ff */
[----:B------:R-:W-:Y:S01]  /*4f10*/  LOP3.LUT R18, R16, 0x64006400, RZ, 0xfc, !PT ;  /* 0x6400640010127812 */ /* 0x000fe200078efcff */
[----:B------:R-:W-:-:S04]  /*4f20*/  HADD2 R16, R14, -1056, -1056 ;  /* 0xe420e4200e107430 */ /* 0x000fc80000000000 */
[----:B0-----:R-:W-:Y:S02]  /*4f30*/  HFMA2 R16, R16, R8, R4 ;  /* 0x0000000810107231 */ /* 0x001fe40000000004 */
[----:B------:R-:W-:-:S04]  /*4f40*/  HADD2 R4, R18, -1056, -1056 ;  /* 0xe420e42012047430 */ /* 0x000fc80000000000 */
[----:B------:R-:W-:Y:S02]  /*4f50*/  HFMA2 R14, R4, R8, R5 ;  /* 0x00000008040e7231 */ /* 0x000fe40000000005 */
[----:B------:R-:W2:Y:S01]  /*4f60*/  @!P0 LDL.64 R4, [R44+0x8] ;  /* 0x000008002c048983 */ /* 0x000ea20000100a00 */
[----:B------:R-:W-:-:S04]  /*4f70*/  SHF.R.U32.HI R18, RZ, 0x6, R26 ;  /* 0x00000006ff127819 */ /* 0x000fc8000001161a */
[----:B------:R-:W-:-:S04]  /*4f80*/  LOP3.LUT R18, R18, 0x3f003f, RZ, 0xc0, !PT ;  /* 0x003f003f12127812 */ /* 0x000fc800078ec0ff */
[----:B------:R-:W-:-:S05]  /*4f90*/  LOP3.LUT R18, R18, 0x64006400, RZ, 0xfc, !PT ;  /* 0x6400640012127812 */ /* 0x000fca00078efcff */
[----:B------:R-:W-:-:S04]  /*4fa0*/  HADD2 R18, R18, -1056, -1056 ;  /* 0xe420e42012127430 */ /* 0x000fc80000000000 */
[----:B------:R-:W-:Y:S01]  /*4fb0*/  HFMA2 R13, R18, R7, R13 ;  /* 0x00000007120d7231 */ /* 0x000fe2000000000d */
[----:B------:R-:W-:-:S04]  /*4fc0*/  SHF.R.U32.HI R18, RZ, 0x6, R27 ;  /* 0x00000006ff127819 */ /* 0x000fc8000001161b */
[----:B------:R-:W-:-:S04]  /*4fd0*/  LOP3.LUT R18, R18, 0x3f003f, RZ, 0xc0, !PT ;  /* 0x003f003f12127812 */ /* 0x000fc800078ec0ff */
[----:B------:R-:W-:-:S05]  /*4fe0*/  LOP3.LUT R18, R18, 0x64006400, RZ, 0xfc, !PT ;  /* 0x6400640012127812 */ /* 0x000fca00078efcff */
[----:B------:R-:W-:-:S04]  /*4ff0*/  HADD2 R18, R18, -1056, -1056 ;  /* 0xe420e42012127430 */ /* 0x000fc80000000000 */
[----:B------:R-:W-:Y:S01]  /*5000*/  HFMA2 R17, R18, R7, R17 ;  /* 0x0000000712117231 */ /* 0x000fe20000000011 */
[----:B------:R-:W-:Y:S02]  /*5010*/  LOP3.LUT R7, R30, 0x3f003f, RZ, 0xc0, !PT ;  /* 0x003f003f1e077812 */ /* 0x000fe400078ec0ff */
[----:B------:R-:W-:Y:S02]  /*5020*/  LOP3.LUT R18, R31, 0x3f003f, RZ, 0xc0, !PT ;  /* 0x003f003f1f127812 */ /* 0x000fe400078ec0ff */
[----:B------:R-:W-:Y:S02]  /*5030*/  LOP3.LUT R7, R7, 0x64006400, RZ, 0xfc, !PT ;  /* 0x6400640007077812 */ /* 0x000fe400078efcff */
[----:B------:R-:W-:Y:S02]  /*5040*/  LOP3.LUT R18, R18, 0x64006400, RZ, 0xfc, !PT ;  /* 0x6400640012127812 */ /* 0x000fe400078efcff */
[----:B------:R-:W-:Y:S01]  /*5050*/  SHF.R.U32.HI R20, RZ, 0xc, R20 ;  /* 0x0000000cff147819 */ /* 0x000fe20000011614 */
[----:B------:R-:W-:Y:S01]  /*5060*/  HADD2 R7, R7, -1056, -1056 ;  /* 0xe420e42007077430 */ /* 0x000fe20000000000 */
[----:B------:R-:W-:Y:S01]  /*5070*/  SHF.R.U32.HI R21, RZ, 0xc, R21 ;  /* 0x0000000cff157819 */ /* 0x000fe20000011615 */
[----:B------:R-:W-:Y:S01]  /*5080*/  HADD2 R18, R18, -1056, -1056 ;  /* 0xe420e42012127430 */ /* 0x000fe20000000000 */
[----:B------:R-:W-:Y:S01]  /*5090*/  LOP3.LUT R20, R20, 0xf000f, RZ, 0xc0, !PT ;  /* 0x000f000f14147812 */ /* 0x000fe200078ec0ff */
[----:B------:R-:W-:Y:S01]  /*50a0*/  HFMA2 R7, R7, R8, R13 ;  /* 0x0000000807077231 */ /* 0x000fe2000000000d */
[----:B------:R-:W-:-:S02]  /*50b0*/  SHF.R.U32.HI R13, RZ, 0x8, R28 ;  /* 0x00000008ff0d7819 */ /* 0x000fc4000001161c */
[----:B------:R-:W-:Y:S01]  /*50c0*/  SHF.R.U32.HI R24, RZ, 0xc, R24 ;  /* 0x0000000cff187819 */ /* 0x000fe20000011618 */
[----:B------:R-:W-:Y:S01]  /*50d0*/  HFMA2 R8, R18, R8, R17 ;  /* 0x0000000812087231 */ /* 0x000fe20000000011 */
[----:B------:R-:W-:Y:S02]  /*50e0*/  LOP3.LUT R13, R20, 0x300030, R13, 0xf8, !PT ;  /* 0x00300030140d7812 */ /* 0x000fe400078ef80d */
[----:B------:R-:W-:Y:S02]  /*50f0*/  LOP3.LUT R21, R21, 0xf000f, RZ, 0xc0, !PT ;  /* 0x000f000f15157812 */ /* 0x000fe400078ec0ff */
[----:B------:R-:W-:Y:S02]  /*5100*/  SHF.R.U32.HI R18, RZ, 0x8, R29 ;  /* 0x00000008ff127819 */ /* 0x000fe4000001161d */
[----:B------:R-:W-:Y:S02]  /*5110*/  LOP3.LUT R24, R24, 0xf000f, RZ, 0xc0, !PT ;  /* 0x000f000f18187812 */ /* 0x000fe400078ec0ff */
[----:B------:R-:W-:-:S02]  /*5120*/  SHF.R.U32.HI R17, RZ, 0xa, R28 ;  /* 0x0000000aff117819 */ /* 0x000fc4000001161c */
[----:B------:R-:W-:Y:S02]  /*5130*/  @!P0 IADD3 R20, PT, PT, R2, 0x1, RZ ;  /* 0x0000000102148810 */ /* 0x000fe40007ffe0ff */
[----:B------:R-:W-:Y:S02]  /*5140*/  SHF.R.U32.HI R22, RZ, 0xc, R22 ;  /* 0x0000000cff167819 */ /* 0x000fe40000011616 */
[----:B------:R-:W-:Y:S02]  /*5150*/  SHF.R.U32.HI R25, RZ, 0xc, R25 ;  /* 0x0000000cff197819 */ /* 0x000fe40000011619 */
[----:B------:R-:W-:Y:S01]  /*5160*/  LOP3.LUT R18, R21, 0x300030, R18, 0xf8, !PT ;  /* 0x0030003015127812 */ /* 0x000fe200078ef812 */
[----:B------:R-:W-:Y:S01]  /*5170*/  @!P0 IMAD.MOV.U32 R2, RZ, RZ, R20 ;  /* 0x000000ffff028224 */ /* 0x000fe200078e0014 */
[----:B------:R-:W-:Y:S02]  /*5180*/  LOP3.LUT R17, R24, 0x300030, R17, 0xf8, !PT ;  /* 0x0030003018117812 */ /* 0x000fe400078ef811 */
[----:B------:R-:W-:-:S02]  /*5190*/  LOP3.LUT R21, R22, 0xf000f, RZ, 0xc0, !PT ;  /* 0x000f000f16157812 */ /* 0x000fc400078ec0ff */
[----:B------:R-:W-:Y:S02]  /*51a0*/  SHF.R.U32.HI R26, RZ, 0xc, R26 ;  /* 0x0000000cff1a7819 */ /* 0x000fe4000001161a */
[----:B------:R-:W-:Y:S02]  /*51b0*/  SHF.R.U32.HI R22, RZ, 0x8, R30 ;  /* 0x00000008ff167819 */ /* 0x000fe4000001161e */
[----:B------:R-:W-:Y:S02]  /*51c0*/  SHF.R.U32.HI R24, RZ, 0xc, R23 ;  /* 0x0000000cff187819 */ /* 0x000fe40000011617 */
[----:B------:R-:W-:Y:S02]  /*51d0*/  LOP3.LUT R25, R25, 0xf000f, RZ, 0xc0, !PT ;  /* 0x000f000f19197812 */ /* 0x000fe400078ec0ff */
[----:B------:R-:W-:Y:S02]  /*51e0*/  SHF.R.U32.HI R20, RZ, 0xa, R29 ;  /* 0x0000000aff147819 */ /* 0x000fe4000001161d */
[----:B------:R-:W-:-:S02]  /*51f0*/  LOP3.LUT R23, R26, 0xf000f, RZ, 0xc0, !PT ;  /* 0x000f000f1a177812 */ /* 0x000fc400078ec0ff */
[----:B------:R-:W-:Y:S02]  /*5200*/  LOP3.LUT R21, R21, 0x300030, R22, 0xf8, !PT ;  /* 0x0030003015157812 */ /* 0x000fe400078ef816 */
[----:B------:R-:W-:Y:S02]  /*5210*/  LOP3.LUT R26, R24, 0xf000f, RZ, 0xc0, !PT ;  /* 0x000f000f181a7812 */ /* 0x000fe400078ec0ff */
[----:B------:R-:W-:Y:S02]  /*5220*/  LOP3.LUT R20, R25, 0x300030, R20, 0xf8, !PT ;  /* 0x0030003019147812 */ /* 0x000fe400078ef814 */
[----:B------:R-:W-:Y:S02]  /*5230*/  SHF.R.U32.HI R22, RZ, 0xa, R30 ;  /* 0x0000000aff167819 */ /* 0x000fe4000001161e */
[----:B------:R-:W-:Y:S02]  /*5240*/  SHF.R.U32.HI R24, RZ, 0xc, R27 ;  /* 0x0000000cff187819 */ /* 0x000fe4000001161b */
[----:B------:R-:W-:-:S02]  /*5250*/  SHF.R.U32.HI R25, RZ, 0x8, R31 ;  /* 0x00000008ff197819 */ /* 0x000fc4000001161f */
[----:B------:R-:W-:Y:S02]  /*5260*/  SHF.R.U32.HI R30, RZ, 0x6, R30 ;  /* 0x00000006ff1e7819 */ /* 0x000fe4000001161e */
[----:B------:R-:W-:Y:S02]  /*5270*/  SHF.R.U32.HI R27, RZ, 0xa, R31 ;  /* 0x0000000aff1b7819 */ /* 0x000fe4000001161f */
[----:B------:R-:W-:Y:S02]  /*5280*/  SHF.R.U32.HI R29, RZ, 0x6, R29 ;  /* 0x00000006ff1d7819 */ /* 0x000fe4000001161d */
[----:B------:R-:W-:Y:S02]  /*5290*/  SHF.R.U32.HI R31, RZ, 0x6, R31 ;  /* 0x00000006ff1f7819 */ /* 0x000fe4000001161f */
[----:B------:R-:W-:Y:S02]  /*52a0*/  SHF.R.U32.HI R28, RZ, 0x6, R28 ;  /* 0x00000006ff1c7819 */ /* 0x000fe4000001161c */
        /* <DEDUP_REMOVED lines=18> */
[----:B------:R-:W-:Y:S01]  /*53d0*/  HFMA2 R30, R30, R9, R7 ;  /* 0x000000091e1e7231 */ /* 0x000fe20000000007 */
[----:B------:R-:W-:-:S02]  /*53e0*/  LOP3.LUT R24, R24, 0x300030, R27, 0xf8, !PT ;  /* 0x0030003018187812 */ /* 0x000fc400078ef81b */
[----:B------:R-:W-:Y:S01]  /*53f0*/  LOP3.LUT R21, R21, 0x64006400, RZ, 0xfc, !PT ;  /* 0x6400640015157812 */ /* 0x000fe200078efcff */
[-C--:B------:R-:W-:Y:S01]  /*5400*/  HFMA2 R14, R26, R9.reuse, R14 ;  /* 0x000000091a0e7231 */ /* 0x080fe2000000000e */
[----:B------:R-:W-:Y:S01]  /*5410*/  LOP3.LUT R17, R17, 0x64006400, RZ, 0xfc, !PT ;  /* 0x6400640011117812 */ /* 0x000fe200078efcff */
[-C--:B------:R-:W-:Y:S01]  /*5420*/  HFMA2 R8, R31, R9.reuse, R8 ;  /* 0x000000091f087231 */ /* 0x080fe20000000008 */
[----:B------:R-:W-:Y:S01]  /*5430*/  LOP3.LUT R20, R20, 0x64006400, RZ, 0xfc, !PT ;  /* 0x6400640014147812 */ /* 0x000fe200078efcff */
[----:B------:R-:W-:Y:S02]  /*5440*/  HADD2 R7, R18, -1056, -1056 ;  /* 0xe420e42012077430 */ /* 0x000fe40000000000 */
[----:B------:R-:W-:Y:S02]  /*5450*/  HFMA2 R16, R25, R9, R16 ;  /* 0x0000000919107231 */ /* 0x000fe40000000010 */
[----:B------:R-:W-:Y:S01]  /*5460*/  HADD2 R23, R23, -1056, -1056 ;  /* 0xe420e42017177430 */ /* 0x000fe20000000000 */
[----:B------:R-:W-:Y:S01]  /*5470*/  LOP3.LUT R22, R22, 0x64006400, RZ, 0xfc, !PT ;  /* 0x6400640016167812 */ /* 0x000fe200078efcff */
[----:B------:R-:W-:Y:S01]  /*5480*/  HADD2 R13, R13, -1056, -1056 ;  /* 0xe420e4200d0d7430 */ /* 0x000fe20000000000 */
[----:B------:R-:W-:Y:S01]  /*5490*/  LOP3.LUT R24, R24, 0x64006400, RZ, 0xfc, !PT ;  /* 0x6400640018187812 */ /* 0x000fe200078efcff */
[----:B------:R-:W-:Y:S01]  /*54a0*/  HADD2 R21, R21, -1056, -1056 ;  /* 0xe420e42015157430 */ /* 0x000fe20000000000 */
[----:B-----5:R-:W-:Y:S01]  /*54b0*/  @!P0 IADD3 R3, PT, PT, R49, R36, RZ ;  /* 0x0000002431038210 */ /* 0x020fe20007ffe0ff */
[----:B------:R-:W-:-:S02]  /*54c0*/  HFMA2 R14, R7, R10, R14 ;  /* 0x0000000a070e7231 */ /* 0x000fc4000000000e */
[-C--:B------:R-:W-:Y:S02]  /*54d0*/  HFMA2 R16, R13, R10.reuse, R16 ;  /* 0x0000000a0d107231 */ /* 0x080fe40000000010 */
[-C--:B------:R-:W-:Y:S01]  /*54e0*/  HFMA2 R23, R23, R10.reuse, R8 ;  /* 0x0000000a17177231 */ /* 0x080fe20000000008 */
[----:B------:R-:W-:Y:S01]  /*54f0*/  IADD3 R36, PT, PT, R36, 0x20, RZ ;  /* 0x0000002024247810 */ /* 0x000fe20007ffe0ff */
[----:B------:R-:W-:Y:S02]  /*5500*/  HADD2 R8, R17, -1056, -1056 ;  /* 0xe420e42011087430 */ /* 0x000fe40000000000 */
[----:B------:R-:W-:Y:S02]  /*5510*/  HADD2 R7, R20, -1056, -1056 ;  /* 0xe420e42014077430 */ /* 0x000fe40000000000 */
[----:B------:R-:W-:Y:S02]  /*5520*/  HFMA2 R21, R21, R10, R30 ;  /* 0x0000000a15157231 */ /* 0x000fe4000000001e */
[----:B------:R-:W-:-:S02]  /*5530*/  HADD2 R22, R22, -1056, -1056 ;  /* 0xe420e42016167430 */ /* 0x000fc40000000000 */
[----:B------:R-:W-:Y:S02]  /*5540*/  HADD2 R24, R24, -1056, -1056 ;  /* 0xe420e42018187430 */ /* 0x000fe40000000000 */
[-C--:B------:R-:W-:Y:S02]  /*5550*/  HFMA2 R8, R8, R11.reuse, R16 ;  /* 0x0000000b08087231 */ /* 0x080fe40000000010 */
[-C--:B------:R-:W-:Y:S02]  /*5560*/  HFMA2 R7, R7, R11.reuse, R14 ;  /* 0x0000000b07077231 */ /* 0x080fe4000000000e */
[----:B------:R-:W-:Y:S02]  /*5570*/  HFMA2 R21, R22, R11, R21 ;  /* 0x0000000b16157231 */ /* 0x000fe40000000015 */
[----:B------:R-:W-:Y:S02]  /*5580*/  HADD2 R12, R12.H0_H0, R12.H1_H1 ;  /* 0x3000000c0c0c7230 */ /* 0x000fe40000000800 */
[----:B------:R-:W-:-:S02]  /*5590*/  HADD2 R19, R19.H0_H0, R19.H1_H1 ;  /* 0x3000001313137230 */ /* 0x000fc40000000800 */
[----:B------:R-:W-:Y:S01]  /*55a0*/  HFMA2 R23, R24, R11, R23 ;  /* 0x0000000b18177231 */ /* 0x000fe20000000017 */
[----:B------:R-:W-:Y:S01]  /*55b0*/  PRMT R15, R15, 0x5410, R6 ;  /* 0x000054100f0f7816 */ /* 0x000fe20000000006 */
[----:B------:R-:W-:Y:S02]  /*55c0*/  HADD2 R8, R8.H0_H0, R8.H1_H1 ;  /* 0x3000000808087230 */ /* 0x000fe40000000800 */
[----:B------:R-:W-:Y:S01]  /*55d0*/  HADD2 R7, R7.H0_H0, R7.H1_H1 ;  /* 0x3000000707077230 */ /* 0x000fe20000000800 */
[----:B------:R-:W-:Y:S01]  /*55e0*/  PRMT R12, R12, 0x5410, R19 ;  /* 0x000054100c0c7816 */ /* 0x000fe20000000013 */
[----:B------:R-:W-:Y:S02]  /*55f0*/  HADD2 R21, R21.H0_H0, R21.H1_H1 ;  /* 0x3000001515157230 */ /* 0x000fe40000000800 */
[----:B------:R-:W-:Y:S01]  /*5600*/  HADD2 R23, R23.H0_H0, R23.H1_H1 ;  /* 0x3000001717177230 */ /* 0x000fe20000000800 */
[----:B------:R-:W-:Y:S01]  /*5610*/  PRMT R8, R8, 0x5410, R7 ;  /* 0x0000541008087816 */ /* 0x000fe20000000007 */
[----:B------:R-:W-:Y:S01]  /*5620*/  UIADD3 UR4, UPT, UPT, UR4, 0x40, URZ ;  /* 0x0000004004047890 */ /* 0x000fe2000fffe0ff */
[----:B------:R-:W-:-:S02]  /*5630*/  IADD3 R42, P1, PT, R42, 0x80, RZ ;  /* 0x000000802a2a7810 */ /* 0x000fc40007f3e0ff */
[----:B------:R-:W-:Y:S01]  /*5640*/  PRMT R21, R21, 0x5410, R23 ;  /* 0x0000541015157816 */ /* 0x000fe20000000017 */
[----:B------:R-:W-:Y:S01]  /*5650*/  IMAD.MOV.U32 R19, RZ, RZ, R47 ;  /* 0x000000ffff137224 */ /* 0x000fe200078e002f */
[----:B------:R-:W-:Y:S01]  /*5660*/  MOV R18, R46 ;  /* 0x0000002e00127202 */ /* 0x000fe20000000f00 */
[----:B------:R-:W-:Y:S01]  /*5670*/  IMAD.WIDE R46, R38, 0x4, R50 ;  /* 0x00000004262e7825 */ /* 0x000fe200078e0232 */
[----:B------:R-:W-:Y:S02]  /*5680*/  IADD3.X R43, PT, PT, RZ, R43, RZ, P1, !PT ;  /* 0x0000002bff2b7210 */ /* 0x000fe40000ffe4ff */
[----:B--2---:R-:W-:Y:S02]  /*5690*/  @!P0 PRMT R0, R4, 0x7610, R0 ;  /* 0x0000761004008816 */ /* 0x004fe40000000000 */
[----:B------:R-:W-:Y:S02]  /*56a0*/  @!P0 PRMT R34, R5, 0x7610, R34 ;  /* 0x0000761005228816 */ /* 0x000fe40000000022 */
[----:B------:R-:W-:-:S02]  /*56b0*/  @!P0 PRMT R0, R0, 0x7610, R4 ;  /* 0x0000761000008816 */ /* 0x000fc40000000004 */
[----:B------:R-:W-:Y:S02]  /*56c0*/  @!P0 PRMT R34, R34, 0x7610, R5 ;  /* 0x0000761022228816 */ /* 0x000fe40000000005 */
[----:B------:R-:W-:Y:S01]  /*56d0*/  ISETP.GE.AND P0, PT, R36, R45, PT ;  /* 0x0000002d2400720c */ /* 0x000fe20003f06270 */
[----:B------:R-:W-:Y:S02]  /*56e0*/  HFMA2 R32, R15, R0, R32 ;  /* 0x000000000f207231 */ /* 0x000fe40000000020 */
[----:B------:R-:W-:Y:S02]  /*56f0*/  HFMA2 R33, R12, R34, R33 ;  /* 0x000000220c217231 */ /* 0x000fe40000000021 */
[----:B------:R-:W-:Y:S02]  /*5700*/  HFMA2 R32, R8, R0, R32 ;  /* 0x0000000008207231 */ /* 0x000fe40000000020 */
[----:B------:R-:W-:-:S06]  /*5710*/  HFMA2 R33, R21, R34, R33 ;  /* 0x0000002215217231 */ /* 0x000fcc0000000021 */
[----:B------:R-:W-:Y:S05]  /*5720*/  @!P0 BRA `(.L_x_4833) ;  /* 0xffffffe800108947 */ /* 0x000fea000383ffff */
[----:B------:R-:W-:-:S07]  /*5730*/  IMAD.WIDE R18, R38, 0x18, R18 ;  /* 0x0000001826127825 */ /* 0x000fce00078e0212 */
.L_x_4832:
        /* <DEDUP_REMOVED lines=8> */
.L_x_4835:
[----:B------:R-:W2:Y:S01]  /*57c0*/  LDG.E.128.CONSTANT R20, desc[UR6][R42.64] ;  /* 0x000000062a147981 */ /* 0x000ea2000c1e9d00 */
[----:B------:R-:W-:-:S03]  /*57d0*/  MOV R38, UR12 ;  /* 0x0000000c00267c02 */ /* 0x000fc60008000f00 */
[----:B------:R-:W0:Y:S02]  /*57e0*/  LDS.128 R4, [UR4] ;  /* 0x00000004ff047984 */ /* 0x000e240008000c00 */
[----:B------:R-:W-:-:S05]  /*57f0*/  IMAD.WIDE R8, R38, 0x4, R42 ;  /* 0x0000000426087825 */ /* 0x000fca00078e022a */
[----:B------:R-:W3:Y:S01]  /*5800*/  LDG.E.128.CONSTANT R16, desc[UR6][R8.64] ;  /* 0x0000000608107981 */ /* 0x000ee2000c1e9d00 */
[----:B------:R-:W-:-:S05]  /*5810*/  IMAD.WIDE R44, R38, 0x4, R8 ;  /* 0x00000004262c7825 */ /* 0x000fca00078e0208 */
[----:B------:R1:W4:Y:S01]  /*5820*/  LDG.E.128.CONSTANT R12, desc[UR6][R44.64] ;  /* 0x000000062c0c7981 */ /* 0x000322000c1e9d00 */
[----:B------:R-:W-:Y:S02]  /*5830*/  HFMA2 R48, -RZ, RZ, 0, 0.03125 ;  /* 0x00002800ff307431 */ /* 0x000fe400000001ff */
[----:B-1----:R-:W-:Y:S01]  /*5840*/  IMAD.WIDE R44, R38, 0x4, R44 ;  /* 0x00000004262c7825 */ /* 0x002fe200078e022c */
[----:B------:R-:W-:Y:S02]  /*5850*/  ISETP.NE.AND P0, PT, R36, R3, PT ;  /* 0x000000032400720c */ /* 0x000fe40003f05270 */
[----:B--2---:R-:W-:Y:S02]  /*5860*/  LOP3.LUT R10, R20, 0x1f001f, RZ, 0xc0, !PT ;  /* 0x001f001f140a7812 */ /* 0x004fe400078ec0ff */
        /* <DEDUP_REMOVED lines=14> */
[----:B0-----:R-:W-:Y:S02]  /*5950*/  HFMA2 R27, R10, R4, RZ ;  /* 0x000000040a1b7231 */ /* 0x001fe400000000ff */
[----:B------:R-:W-:Y:S01]  /*5960*/  HFMA2 R8, R11, R48.H0_H0, -48, -48 ;  /* 0xd200d2000b087431 */ /* 0x000fe20000040030 */
[----:B------:R-:W-:Y:S01]  /*5970*/  LOP3.LUT R9, R9, 0x64006400, RZ, 0xfc, !PT ;  /* 0x6400640009097812 */ /* 0x000fe200078efcff */
[-C--:B------:R-:W-:Y:S02]  /*5980*/  HFMA2 R24, R24, R4.reuse, RZ.H0_H0 ;  /* 0x0000000418187231 */ /* 0x080fe400000400ff */
[-C--:B------:R-:W-:Y:S02]  /*5990*/  HFMA2 R11, R25, R4.reuse, RZ ;  /* 0x00000004190b7231 */ /* 0x080fe400000000ff */
[----:B------:R-:W-:Y:S01]  /*59a0*/  HFMA2 R10, R26, R4, RZ.H0_H0 ;  /* 0x000000041a0a7231 */ /* 0x000fe200000400ff */
[----:B------:R-:W-:Y:S01]  /*59b0*/  LOP3.LUT R25, R22, 0x3e003e0, RZ, 0xc0, !PT ;  /* 0x03e003e016197812 */ /* 0x000fe200078ec0ff */
[----:B------:R-:W-:Y:S01]  /*59c0*/  HFMA2 R8, R8, R5, R27 ;  /* 0x0000000508087231 */ /* 0x000fe2000000001b */
[----:B------:R-:W-:Y:S01]  /*59d0*/  SHF.R.U32.HI R4, RZ, 0xa, R20 ;  /* 0x0000000aff047819 */ /* 0x000fe20000011614 */
[----:B------:R-:W-:Y:S01]  /*59e0*/  HFMA2 R26, R9, R48.H0_H0, -48, -48 ;  /* 0xd200d200091a7431 */ /* 0x000fe20000040030 */
[----:B------:R-:W-:-:S02]  /*59f0*/  LOP3.LUT R27, R25, 0x64006400, RZ, 0xfc, !PT ;  /* 0x64006400191b7812 */ /* 0x000fc400078efcff */
[----:B------:R-:W-:Y:S02]  /*5a00*/  LOP3.LUT R30, R23, 0x3e003e0, RZ, 0xc0, !PT ;  /* 0x03e003e0171e7812 */ /* 0x000fe400078ec0ff */
[----:B------:R-:W-:Y:S01]  /*5a10*/  LOP3.LUT R9, R4, 0x1f001f, RZ, 0xc0, !PT ;  /* 0x001f001f04097812 */ /* 0x000fe200078ec0ff */
[-C--:B------:R-:W-:Y:S01]  /*5a20*/  HFMA2 R4, R26, R5.reuse, R24 ;  /* 0x000000051a047231 */ /* 0x080fe20000000018 */
[----:B------:R-:W-:Y:S01]  /*5a30*/  SHF.R.U32.HI R25, RZ, 0xa, R21 ;  /* 0x0000000aff197819 */ /* 0x000fe20000011615 */
[-C--:B------:R-:W-:Y:S01]  /*5a40*/  HFMA2 R27, R27, R48.reuse.H0_H0, -48, -48 ;  /* 0xd200d2001b1b7431 */ /* 0x080fe20000040030 */
[----:B------:R-:W-:Y:S02]  /*5a50*/  LOP3.LUT R47, R30, 0x64006400, RZ, 0xfc, !PT ;  /* 0x640064001e2f7812 */ /* 0x000fe400078efcff */
[----:B------:R-:W-:Y:S01]  /*5a60*/  LOP3.LUT R24, R9, 0x64006400, RZ, 0xfc, !PT ;  /* 0x6400640009187812 */ /* 0x000fe200078efcff */
[-C--:B------:R-:W-:Y:S01]  /*5a70*/  HFMA2 R9, R27, R5.reuse, R11 ;  /* 0x000000051b097231 */ /* 0x080fe2000000000b */
[----:B------:R-:W-:Y:S01]  /*5a80*/  LOP3.LUT R25, R25, 0x1f001f, RZ, 0xc0, !PT ;  /* 0x001f001f19197812 */ /* 0x000fe200078ec0ff */
[----:B------:R-:W-:Y:S01]  /*5a90*/  HFMA2 R47, R47, R48.H0_H0, -48, -48 ;  /* 0xd200d2002f2f7431 */ /* 0x000fe20000040030 */
[----:B------:R-:W-:Y:S01]  /*5aa0*/  SHF.R.U32.HI R11, RZ, 0xa, R22 ;  /* 0x0000000aff0b7819 */ /* 0x000fe20000011616 */
[----:B------:R-:W-:Y:S01]  /*5ab0*/  HADD2 R24, R24, -1040, -1040 ;  /* 0xe410e41018187430 */ /* 0x000fe20000000000 */
[----:B------:R-:W-:Y:S01]  /*5ac0*/  LOP3.LUT R25, R25, 0x64006400, RZ, 0xfc, !PT ;  /* 0x6400640019197812 */ /* 0x000fe200078efcff */
[----:B------:R-:W-:Y:S01]  /*5ad0*/  HFMA2 R10, R47, R5, R10 ;  /* 0x000000052f0a7231 */ /* 0x000fe2000000000a */
[----:B------:R-:W-:Y:S01]  /*5ae0*/  LOP3.LUT R11, R11, 0x1f001f, RZ, 0xc0, !PT ;  /* 0x001f001f0b0b7812 */ /* 0x000fe200078ec0ff */
[-C--:B------:R-:W-:Y:S01]  /*5af0*/  HFMA2 R8, R24, R6.reuse, R8 ;  /* 0x0000000618087231 */ /* 0x080fe20000000008 */
[----:B------:R-:W-:Y:S01]  /*5b00*/  SHF.R.U32.HI R30, RZ, 0xa, R23 ;  /* 0x0000000aff1e7819 */ /* 0x000fe20000011617 */
[----:B------:R-:W-:Y:S01]  /*5b10*/  HADD2 R5, R25, -1040, -1040 ;  /* 0xe410e41019057430 */ /* 0x000fe20000000000 */
[----:B------:R-:W-:Y:S01]  /*5b20*/  LOP3.LUT R11, R11, 0x64006400, RZ, 0xfc, !PT ;  /* 0x640064000b0b7812 */ /* 0x000fe200078efcff */
[----:B------:R-:W0:Y:S01]  /*5b30*/  LDS.128 R24, [UR4+0x10] ;  /* 0x00001004ff187984 */ /* 0x000e220008000c00 */
[----:B------:R-:W-:Y:S01]  /*5b40*/  LOP3.LUT R30, R30, 0x1f001f, RZ, 0xc0, !PT ;  /* 0x001f001f1e1e7812 */ /* 0x000fe200078ec0ff */
[----:B------:R-:W-:-:S02]  /*5b50*/  HFMA2 R5, R5, R6, R4 ;  /* 0x0000000605057231 */ /* 0x000fc40000000004 */
[----:B------:R-:W-:Y:S01]  /*5b60*/  HADD2 R4, R11, -1040, -1040 ;  /* 0xe410e4100b047430 */ /* 0x000fe20000000000 */
[----:B------:R-:W-:Y:S02]  /*5b70*/  LOP3.LUT R30, R30, 0x64006400, RZ, 0xfc, !PT ;  /* 0x640064001e1e7812 */ /* 0x000fe400078efcff */
[----:B---3--:R-:W-:Y:S01]  /*5b80*/  LOP3.LUT R11, R17, 0x1f001f, RZ, 0xc0, !PT ;  /* 0x001f001f110b7812 */ /* 0x008fe200078ec0ff */
[-C--:B------:R-:W-:Y:S01]  /*5b90*/  HFMA2 R4, R4, R6.reuse, R9 ;  /* 0x0000000604047231 */ /* 0x080fe20000000009 */
[----:B------:R-:W-:Y:S01]  /*5ba0*/  LOP3.LUT R9, R16, 0x1f001f, RZ, 0xc0, !PT ;  /* 0x001f001f10097812 */ /* 0x000fe200078ec0ff */
[----:B------:R-:W-:Y:S01]  /*5bb0*/  HADD2 R30, R30, -1040, -1040 ;  /* 0xe410e4101e1e7430 */ /* 0x000fe20000000000 */
[----:B------:R-:W-:Y:S02]  /*5bc0*/  LOP3.LUT R11, R11, 0x64006400, RZ, 0xfc, !PT ;  /* 0x640064000b0b7812 */ /* 0x000fe400078efcff */
[----:B------:R-:W-:Y:S01]  /*5bd0*/  LOP3.LUT R9, R9, 0x64006400, RZ, 0xfc, !PT ;  /* 0x6400640009097812 */ /* 0x000fe200078efcff */
[----:B------:R-:W-:Y:S01]  /*5be0*/  HFMA2 R10, R30, R6, R10 ;  /* 0x000000061e0a7231 */ /* 0x000fe2000000000a */
[----:B------:R-:W-:Y:S01]  /*5bf0*/  LOP3.LUT R30, R18, 0x1f001f, RZ, 0xc0, !PT ;  /* 0x001f001f121e7812 */ /* 0x000fe200078ec0ff */
[----:B------:R-:W-:Y:S01]  /*5c00*/  HADD2 R6, R11, -1040, -1040 ;  /* 0xe410e4100b067430 */ /* 0x000fe20000000000 */
[----:B------:R-:W-:Y:S01]  /*5c10*/  LOP3.LUT R11, R19, 0x1f001f, RZ, 0xc0, !PT ;  /* 0x001f001f130b7812 */ /* 0x000fe200078ec0ff */
[----:B------:R-:W-:Y:S01]  /*5c20*/  HADD2 R9, R9, -1040, -1040 ;  /* 0xe410e41009097430 */ /* 0x000fe20000000000 */
[----:B------:R-:W-:Y:S01]  /*5c30*/  LOP3.LUT R30, R30, 0x64006400, RZ, 0xfc, !PT ;  /* 0x640064001e1e7812 */ /* 0x000fe200078efcff */
[-C--:B------:R-:W-:Y:S01]  /*5c40*/  HFMA2 R6, R6, R7.reuse, R5 ;  /* 0x0000000706067231 */ /* 0x080fe20000000005 */
[----:B------:R-:W-:Y:S01]  /*5c50*/  LOP3.LUT R5, R16, 0x3e003e0, RZ, 0xc0, !PT ;  /* 0x03e003e010057812 */ /* 0x000fe200078ec0ff */
[----:B------:R-:W-:Y:S01]  /*5c60*/  HFMA2 R8, R9, R7, R8 ;  /* 0x0000000709087231 */ /* 0x000fe20000000008 */
[----:B------:R-:W-:Y:S01]  /*5c70*/  LOP3.LUT R11, R11, 0x64006400, RZ, 0xfc, !PT ;  /* 0x640064000b0b7812 */ /* 0x000fe200078efcff */
[----:B------:R-:W-:Y:S01]  /*5c80*/  HADD2 R30, R30, -1040, -1040 ;  /* 0xe410e4101e1e7430 */ /* 0x000fe20000000000 */
[----:B------:R-:W-:-:S02]  /*5c90*/  LOP3.LUT R5, R5, 0x64006400, RZ, 0xfc, !PT ;  /* 0x6400640005057812 */ /* 0x000fc400078efcff */
[----:B------:R-:W-:Y:S01]  /*5ca0*/  LOP3.LUT R9, R17, 0x3e003e0, RZ, 0xc0, !PT ;  /* 0x03e003e011097812 */ /* 0x000fe200078ec0ff */
[----:B------:R-:W-:Y:S02]  /*5cb0*/  HADD2 R11, R11, -1040, -1040 ;  /* 0xe410e4100b0b7430 */ /* 0x000fe40000000000 */
[-C--:B------:R-:W-:Y:S01]  /*5cc0*/  HFMA2 R5, R5, R48.reuse.H0_H0, -48, -48 ;  /* 0xd200d20005057431 */ /* 0x080fe20000040030 */
[----:B------:R-:W-:Y:S01]  /*5cd0*/  LOP3.LUT R9, R9, 0x64006400, RZ, 0xfc, !PT ;  /* 0x6400640009097812 */ /* 0x000fe200078efcff */
[-C--:B------:R-:W-:Y:S02]  /*5ce0*/  HFMA2 R4, R30, R7.reuse, R4 ;  /* 0x000000071e047231 */ /* 0x080fe40000000004 */
[----:B------:R-:W-:Y:S01]  /*5cf0*/  HFMA2 R10, R11, R7, R10 ;  /* 0x000000070b0a7231 */ /* 0x000fe2000000000a */
[----:B------:R-:W-:Y:S01]  /*5d00*/  SHF.R.U32.HI R7, RZ, 0xa, R16 ;  /* 0x0000000aff077819 */ /* 0x000fe20000011610 */
[----:B------:R-:W-:Y:S01]  /*5d10*/  HFMA2 R9, R9, R48.H0_H0, -48, -48 ;  /* 0xd200d20009097431 */ /* 0x000fe20000040030 */
[----:B------:R-:W-:-:S02]  /*5d20*/  LOP3.LUT R11, R19, 0x3e003e0, RZ, 0xc0, !PT ;  /* 0x03e003e0130b7812 */ /* 0x000fc400078ec0ff */
[----:B------:R-:W-:Y:S01]  /*5d30*/  LOP3.LUT R7, R7, 0x1f001f, RZ, 0xc0, !PT ;  /* 0x001f001f07077812 */ /* 0x000fe200078ec0ff */
[-C--:B0-----:R-:W-:Y:S01]  /*5d40*/  HFMA2 R5, R5, R24.reuse, R8 ;  /* 0x0000001805057231 */ /* 0x081fe20000000008 */
[----:B------:R-:W-:Y:S01]  /*5d50*/  SHF.R.U32.HI R8, RZ, 0xa, R17 ;  /* 0x0000000aff087819 */ /* 0x000fe20000011611 */
[----:B------:R-:W-:Y:S01]  /*5d60*/  HFMA2 R6, R9, R24, R6 ;  /* 0x0000001809067231 */ /* 0x000fe20000000006 */
[----:B------:R-:W-:Y:S02]  /*5d70*/  LOP3.LUT R7, R7, 0x64006400, RZ, 0xfc, !PT ;  /* 0x6400640007077812 */ /* 0x000fe400078efcff */
[----:B------:R-:W-:Y:S02]  /*5d80*/  LOP3.LUT R8, R8, 0x1f001f, RZ, 0xc0, !PT ;  /* 0x001f001f08087812 */ /* 0x000fe400078ec0ff */
[----:B------:R-:W-:Y:S01]  /*5d90*/  LOP3.LUT R9, R18, 0x3e003e0, RZ, 0xc0, !PT ;  /* 0x03e003e012097812 */ /* 0x000fe200078ec0ff */
[----:B------:R-:W-:Y:S01]  /*5da0*/  HADD2 R7, R7, -1040, -1040 ;  /* 0xe410e41007077430 */ /* 0x000fe20000000000 */
[----:B------:R-:W-:-:S02]  /*5db0*/  LOP3.LUT R8, R8, 0x64006400, RZ, 0xfc, !PT ;  /* 0x6400640008087812 */ /* 0x000fc400078efcff */
[----:B------:R-:W-:Y:S01]  /*5dc0*/  LOP3.LUT R9, R9, 0x64006400, RZ, 0xfc, !PT ;  /* 0x6400640009097812 */ /* 0x000fe200078efcff */
[-C--:B------:R-:W-:Y:S01]  /*5dd0*/  HFMA2 R5, R7, R25.reuse, R5 ;  /* 0x0000001907057231 */ /* 0x080fe20000000005 */
[----:B------:R-:W-:Y:S01]  /*5de0*/  LOP3.LUT R11, R11, 0x64006400, RZ, 0xfc, !PT ;  /* 0x640064000b0b7812 */ /* 0x000fe200078efcff */
[----:B------:R-:W-:Y:S01]  /*5df0*/  HADD2 R8, R8, -1040, -1040 ;  /* 0xe410e41008087430 */ /* 0x000fe20000000000 */
[----:B----4-:R-:W-:Y:S01]  /*5e00*/  LOP3.LUT R7, R12, 0x1f001f, RZ, 0xc0, !PT ;  /* 0x001f001f0c077812 */ /* 0x010fe200078ec0ff */
[-C--:B------:R-:W-:Y:S02]  /*5e10*/  HFMA2 R9, R9, R48.reuse.H0_H0, -48, -48 ;  /* 0xd200d20009097431 */ /* 0x080fe40000040030 */
[----:B------:R-:W-:Y:S01]  /*5e20*/  HFMA2 R6, R8, R25, R6 ;  /* 0x0000001908067231 */ /* 0x000fe20000000006 */
[----:B------:R-:W-:Y:S01]  /*5e30*/  LOP3.LUT R8, R13, 0x1f001f, RZ, 0xc0, !PT ;  /* 0x001f001f0d087812 */ /* 0x000fe200078ec0ff */
[----:B------:R-:W-:Y:S01]  /*5e40*/  HFMA2 R11, R11, R48.H0_H0, -48, -48 ;  /* 0xd200d2000b0b7431 */ /* 0x000fe20000040030 */
[----:B------:R-:W-:Y:S01]  /*5e50*/  LOP3.LUT R7, R7, 0x64006400, RZ, 0xfc, !PT ;  /* 0x6400640007077812 */ /* 0x000fe200078efcff */
[-C--:B------:R-:W-:Y:S01]  /*5e60*/  HFMA2 R4, R9, R24.reuse, R4 ;  /* 0x0000001809047231 */ /* 0x080fe20000000004 */
[----:B------:R-:W-:Y:S01]  /*5e70*/  LOP3.LUT R8, R8, 0x64006400, RZ, 0xfc, !PT ;  /* 0x6400640008087812 */ /* 0x000fe200078efcff */
[----:B------:R-:W-:Y:S01]  /*5e80*/  HFMA2 R10, R11, R24, R10 ;  /* 0x000000180b0a7231 */ /* 0x000fe2000000000a */
[----:B------:R-:W-:Y:S01]  /*5e90*/  SHF.R.U32.HI R9, RZ, 0xa, R18 ;  /* 0x0000000aff097819 */ /* 0x000fe20000011612 */
[----:B------:R-:W-:Y:S01]  /*5ea0*/  HADD2 R7, R7, -1040, -1040 ;  /* 0xe410e41007077430 */ /* 0x000fe20000000000 */
[----:B------:R-:W-:Y:S01]  /*5eb0*/  SHF.R.U32.HI R11, RZ, 0xa, R19 ;  /* 0x0000000aff0b7819 */ /* 0x000fe20000011613 */
[----:B------:R-:W-:Y:S01]  /*5ec0*/  HADD2 R24, R8, -1040, -1040 ;  /* 0xe410e41008187430 */ /* 0x000fe20000000000 */
[----:B------:R-:W-:Y:S01]  /*5ed0*/  LOP3.LUT R9, R9, 0x1f001f, RZ, 0xc0, !PT ;  /* 0x001f001f09097812 */ /* 0x000fe200078ec0ff */
[-C--:B------:R-:W-:Y:S01]  /*5ee0*/  HFMA2 R5, R7, R26.reuse, R5 ;  /* 0x0000001a07057231 */ /* 0x080fe20000000005 */
[----:B------:R-:W-:Y:S01]  /*5ef0*/  LOP3.LUT R11, R11, 0x1f001f, RZ, 0xc0, !PT ;  /* 0x001f001f0b0b7812 */ /* 0x000fe200078ec0ff */
[----:B------:R-:W-:Y:S01]  /*5f00*/  HFMA2 R24, R24, R26, R6 ;  /* 0x0000001a18187231 */ /* 0x000fe20000000006 */
[----:B------:R-:W-:-:S02]  /*5f10*/  LOP3.LUT R9, R9, 0x64006400, RZ, 0xfc, !PT ;  /* 0x6400640009097812 */ /* 0x000fc400078efcff */
[----:B------:R-:W-:Y:S02]  /*5f20*/  LOP3.LUT R11, R11, 0x64006400, RZ, 0xfc, !PT ;  /* 0x640064000b0b7812 */ /* 0x000fe400078efcff */
        /* <DEDUP_REMOVED lines=9> */
[----:B------:R0:W2:Y:S01]  /*5fc0*/  LDG.E.128.CONSTANT R8, desc[UR6][R44.64] ;  /* 0x000000062c087981 */ /* 0x0000a2000c1e9d00 */
[----:B------:R-:W-:Y:S01]  /*5fd0*/  LOP3.LUT R7, R6, 0x64006400, RZ, 0xfc, !PT ;  /* 0x6400640006077812 */ /* 0x000fe200078efcff */
[----:B------:R-:W-:Y:S01]  /*5fe0*/  HADD2 R46, R30, -1040, -1040 ;  /* 0xe410e4101e2e7430 */ /* 0x000fe20000000000 */
[----:B------:R-:W-:Y:S01]  /*5ff0*/  LOP3.LUT R30, R15, 0x3e003e0, RZ, 0xc0, !PT ;  /* 0x03e003e00f1e7812 */ /* 0x000fe200078ec0ff */
[----:B------:R-:W-:-:S02]  /*6000*/  HADD2 R6, R47, -1040, -1040 ;  /* 0xe410e4102f067430 */ /* 0x000fc40000000000 */
[----:B------:R-:W-:Y:S02]  /*6010*/  HFMA2 R47, R7, R48.H0_H0, -48, -48 ;  /* 0xd200d200072f7431 */ /* 0x000fe40000040030 */
[-C--:B------:R-:W-:Y:S02]  /*6020*/  HFMA2 R46, R46, R26.reuse, R4 ;  /* 0x0000001a2e2e7231 */ /* 0x080fe40000000004 */
[----:B------:R-:W-:Y:S01]  /*6030*/  HFMA2 R26, R6, R26, R25 ;  /* 0x0000001a061a7231 */ /* 0x000fe20000000019 */
[----:B------:R-:W-:Y:S01]  /*6040*/  LOP3.LUT R25, R13, 0x3e003e0, RZ, 0xc0, !PT ;  /* 0x03e003e00d197812 */ /* 0x000fe200078ec0ff */
[----:B------:R-:W-:Y:S02]  /*6050*/  HFMA2 R47, R47, R27, R5 ;  /* 0x0000001b2f2f7231 */ /* 0x000fe40000000005 */
[----:B0-----:R-:W-:Y:S01]  /*6060*/  IMAD.WIDE R44, R38, 0x4, R44 ;  /* 0x00000004262c7825 */ /* 0x001fe200078e022c */
[----:B------:R-:W0:Y:S01]  /*6070*/  LDS.128 R4, [UR4+0x20] ;  /* 0x00002004ff047984 */ /* 0x000e220008000c00 */
[----:B------:R-:W-:-:S02]  /*6080*/  LOP3.LUT R49, R25, 0x64006400, RZ, 0xfc, !PT ;  /* 0x6400640019317812 */ /* 0x000fc400078efcff */
[----:B------:R-:W-:-:S03]  /*6090*/  LOP3.LUT R25, R14, 0x3e003e0, RZ, 0xc0, !PT ;  /* 0x03e003e00e197812 */ /* 0x000fc600078ec0ff */
[-C--:B------:R-:W-:Y:S01]  /*60a0*/  HFMA2 R50, R49, R48.reuse.H0_H0, -48, -48 ;  /* 0xd200d20031327431 */ /* 0x080fe20000040030 */
[----:B------:R-:W-:Y:S02]  /*60b0*/  LOP3.LUT R25, R25, 0x64006400, RZ, 0xfc, !PT ;  /* 0x6400640019197812 */ /* 0x000fe400078efcff */
[----:B------:R-:W-:Y:S01]  /*60c0*/  LOP3.LUT R49, R30, 0x64006400, RZ, 0xfc, !PT ;  /* 0x640064001e317812 */ /* 0x000fe200078efcff */
[-C--:B------:R-:W-:Y:S02]  /*60d0*/  HFMA2 R24, R50, R27.reuse, R24 ;  /* 0x0000001b32187231 */ /* 0x080fe40000000018 */
[-C--:B------:R-:W-:Y:S02]  /*60e0*/  HFMA2 R25, R25, R48.reuse.H0_H0, -48, -48 ;  /* 0xd200d20019197431 */ /* 0x080fe40000040030 */
[----:B------:R-:W-:Y:S02]  /*60f0*/  HFMA2 R49, R49, R48.H0_H0, -48, -48 ;  /* 0xd200d20031317431 */ /* 0x000fe40000040030 */
[-C--:B------:R-:W-:Y:S01]  /*6100*/  HFMA2 R46, R25, R27.reuse, R46 ;  /* 0x0000001b192e7231 */ /* 0x080fe2000000002e */
[----:B------:R-:W-:Y:S01]  /*6110*/  SHF.R.U32.HI R25, RZ, 0xa, R12 ;  /* 0x0000000aff197819 */ /* 0x000fe2000001160c */
[----:B------:R-:W-:Y:S01]  /*6120*/  HFMA2 R26, R49, R27, R26 ;  /* 0x0000001b311a7231 */ /* 0x000fe2000000001a */
[----:B------:R-:W-:-:S02]  /*6130*/  SHF.R.U32.HI R27, RZ, 0xa, R13 ;  /* 0x0000000aff1b7819 */ /* 0x000fc4000001160d */
[----:B------:R-:W-:Y:S02]  /*6140*/  LOP3.LUT R25, R25, 0x1f001f, RZ, 0xc0, !PT ;  /* 0x001f001f19197812 */ /* 0x000fe400078ec0ff */
[----:B------:R-:W-:Y:S02]  /*6150*/  LOP3.LUT R27, R27, 0x1f001f, RZ, 0xc0, !PT ;  /* 0x001f001f1b1b7812 */ /* 0x000fe400078ec0ff */
[----:B------:R-:W-:Y:S02]  /*6160*/  LOP3.LUT R25, R25, 0x64006400, RZ, 0xfc, !PT ;  /* 0x6400640019197812 */ /* 0x000fe400078efcff */
[----:B------:R-:W-:-:S03]  /*6170*/  LOP3.LUT R27, R27, 0x64006400, RZ, 0xfc, !PT ;  /* 0x640064001b1b7812 */ /* 0x000fc600078efcff */
[----:B------:R-:W-:Y:S02]  /*6180*/  HADD2 R25, R25, -1040, -1040 ;  /* 0xe410e41019197430 */ /* 0x000fe40000000000 */
[----:B------:R-:W-:Y:S02]  /*6190*/  HADD2 R30, R27, -1040, -1040 ;  /* 0xe410e4101b1e7430 */ /* 0x000fe40000000000 */
[-C--:B0-----:R-:W-:Y:S02]  /*61a0*/  HFMA2 R47, R25, R4.reuse, R47 ;  /* 0x00000004192f7231 */ /* 0x081fe4000000002f */
[----:B------:R-:W-:Y:S01]  /*61b0*/  HFMA2 R30, R30, R4, R24 ;  /* 0x000000041e1e7231 */ /* 0x000fe20000000018 */
[----:B------:R-:W-:Y:S02]  /*61c0*/  SHF.R.U32.HI R24, RZ, 0xa, R14 ;  /* 0x0000000aff187819 */ /* 0x000fe4000001160e */
[----:B------:R-:W-:Y:S02]  /*61d0*/  SHF.R.U32.HI R25, RZ, 0xa, R15 ;  /* 0x0000000aff197819 */ /* 0x000fe4000001160f */
[----:B------:R-:W-:-:S02]  /*61e0*/  LOP3.LUT R24, R24, 0x1f001f, RZ, 0xc0, !PT ;  /* 0x001f001f18187812 */ /* 0x000fc400078ec0ff */
[----:B------:R-:W-:Y:S02]  /*61f0*/  LOP3.LUT R25, R25, 0x1f001f, RZ, 0xc0, !PT ;  /* 0x001f001f19197812 */ /* 0x000fe400078ec0ff */
[----:B------:R-:W-:Y:S02]  /*6200*/  LOP3.LUT R24, R24, 0x64006400, RZ, 0xfc, !PT ;  /* 0x6400640018187812 */ /* 0x000fe400078efcff */
[----:B------:R-:W-:-:S03]  /*6210*/  LOP3.LUT R25, R25, 0x64006400, RZ, 0xfc, !PT ;  /* 0x6400640019197812 */ /* 0x000fc600078efcff */
[----:B------:R-:W-:Y:S02]  /*6220*/  HADD2 R24, R24, -1040, -1040 ;  /* 0xe410e41018187430 */ /* 0x000fe40000000000 */
[----:B------:R-:W-:Y:S02]  /*6230*/  HADD2 R25, R25, -1040, -1040 ;  /* 0xe410e41019197430 */ /* 0x000fe40000000000 */
[-C--:B------:R-:W-:Y:S02]  /*6240*/  HFMA2 R46, R24, R4.reuse, R46 ;  /* 0x00000004182e7231 */ /* 0x080fe4000000002e */
[----:B------:R-:W-:Y:S02]  /*6250*/  HFMA2 R4, R25, R4, R26 ;  /* 0x0000000419047231 */ /* 0x000fe4000000001a */
[----:B------:R-:W3:Y:S01]  /*6260*/  LDG.E.128.CONSTANT R24, desc[UR6][R44.64] ;  /* 0x000000062c187981 */ /* 0x000ee2000c1e9d00 */
[----:B------:R-:W-:Y:S02]  /*6270*/  SHF.R.U32.HI R21, RZ, 0xf, R21 ;  /* 0x0000000fff157819 */ /* 0x000fe40000011615 */
[----:B------:R-:W-:-:S02]  /*6280*/  SHF.R.U32.HI R49, RZ, 0xe, R16 ;  /* 0x0000000eff317819 */ /* 0x000fc40000011610 */
[----:B------:R-:W-:Y:S02]  /*6290*/  LOP3.LUT R21, R21, 0x10001, RZ, 0xc0, !PT ;  /* 0x0001000115157812 */ /* 0x000fe400078ec0ff */
[----:B------:R-:W-:Y:S02]  /*62a0*/  SHF.R.U32.HI R16, RZ, 0xe, R17 ;  /* 0x0000000eff107819 */ /* 0x000fe40000011611 */
[----:B------:R-:W-:Y:S02]  /*62b0*/  SHF.R.U32.HI R17, RZ, 0xf, R22 ;  /* 0x0000000fff117819 */ /* 0x000fe40000011616 */
[----:B------:R-:W-:Y:S02]  /*62c0*/  LOP3.LUT R22, R21, 0x20002, R16, 0xf8, !PT ;  /* 0x0002000215167812 */ /* 0x000fe400078ef810 */
[----:B------:R-:W-:Y:S01]  /*62d0*/  LOP3.LUT R17, R17, 0x10001, RZ, 0xc0, !PT ;  /* 0x0001000111117812 */ /* 0x000fe200078ec0ff */
[----:B------:R0:W4:Y:S01]  /*62e0*/  @!P0 LDG.E.U16.CONSTANT R21, desc[UR6][R28.64] ;  /* 0x000000061c158981 */ /* 0x000122000c1e9500 */
[----:B------:R-:W-:-:S02]  /*62f0*/  @!P0 LEA R16, R2, R1, 0x3 ;  /* 0x0000000102108211 */ /* 0x000fc400078e18ff */
[----:B------:R-:W-:Y:S02]  /*6300*/  SHF.R.U32.HI R18, RZ, 0xe, R18 ;  /* 0x0000000eff127819 */ /* 0x000fe40000011612 */
[----:B------:R-:W-:Y:S02]  /*6310*/  SHF.R.U32.HI R20, RZ, 0xf, R20 ;  /* 0x0000000fff147819 */ /* 0x000fe40000011614 */
[----:B------:R-:W-:Y:S02]  /*6320*/  LOP3.LUT R18, R17, 0x20002, R18, 0xf8, !PT ;  /* 0x0002000211127812 */ /* 0x000fe400078ef812 */
[----:B------:R-:W5:Y:S01]  /*6330*/  @!P0 LDL.64 R16, [R16+0x8] ;  /* 0x0000080010108983 */ /* 0x000f620000100a00 */
[----:B------:R-:W-:Y:S02]  /*6340*/  SHF.R.U32.HI R13, RZ, 0xd, R13 ;  /* 0x0000000dff0d7819 */ /* 0x000fe4000001160d */
[----:B------:R-:W-:Y:S02]  /*6350*/  SHF.R.U32.HI R23, RZ, 0xf, R23 ;  /* 0x0000000fff177819 */ /* 0x000fe40000011617 */
[----:B------:R-:W-:-:S02]  /*6360*/  LOP3.LUT R20, R20, 0x10001, RZ, 0xc0, !PT ;  /* 0x0001000114147812 */ /* 0x000fc400078ec0ff */
[----:B------:R-:W-:Y:S02]  /*6370*/  SHF.R.U32.HI R50, RZ, 0xe, R19 ;  /* 0x0000000eff327819 */ /* 0x000fe40000011613 */
[----:B------:R-:W-:Y:S02]  /*6380*/  LOP3.LUT R22, R22, 0x40004, R13, 0xf8, !PT ;  /* 0x0004000416167812 */ /* 0x000fe400078ef80d */
[----:B------:R-:W-:Y:S02]  /*6390*/  LOP3.LUT R19, R23, 0x10001, RZ, 0xc0, !PT ;  /* 0x0001000117137812 */ /* 0x000fe400078ec0ff */
[----:B------:R-:W-:Y:S02]  /*63a0*/  LOP3.LUT R20, R20, 0x20002, R49, 0xf8, !PT ;  /* 0x0002000214147812 */ /* 0x000fe400078ef831 */
[----:B------:R-:W-:Y:S02]  /*63b0*/  SHF.R.U32.HI R23, RZ, 0xd, R12 ;  /* 0x0000000dff177819 */ /* 0x000fe4000001160c */
[----:B------:R-:W-:-:S02]  /*63c0*/  LOP3.LUT R19, R19, 0x20002, R50, 0xf8, !PT ;  /* 0x0002000213137812 */ /* 0x000fc400078ef832 */
[----:B------:R-:W-:Y:S02]  /*63d0*/  LOP3.LUT R12, R20, 0x40004, R23, 0xf8, !PT ;  /* 0x00040004140c7812 */ /* 0x000fe400078ef817 */
[----:B------:R-:W-:Y:S02]  /*63e0*/  SHF.R.U32.HI R20, RZ, 0xd, R15 ;  /* 0x0000000dff147819 */ /* 0x000fe4000001160f */
[----:B------:R-:W-:-:S04]  /*63f0*/  SHF.R.U32.HI R23, RZ, 0xd, R14 ;  /* 0x0000000dff177819 */ /* 0x000fc8000001160e */
[----:B------:R-:W-:Y:S02]  /*6400*/  LOP3.LUT R18, R18, 0x40004, R23, 0xf8, !PT ;  /* 0x0004000412127812 */ /* 0x000fe400078ef817 */
[----:B0-----:R-:W-:-:S04]  /*6410*/  IADD3 R28, P1, PT, R28, 0x80, RZ ;  /* 0x000000801c1c7810 */ /* 0x001fc80007f3e0ff */
[----:B------:R-:W-:Y:S02]  /*6420*/  IADD3.X R29, PT, PT, RZ, R29, RZ, P1, !PT ;  /* 0x0000001dff1d7210 */ /* 0x000fe40000ffe4ff */
[----:B--2---:R-:W-:-:S04]  /*6430*/  LOP3.LUT R13, R8, 0x1f001f, RZ, 0xc0, !PT ;  /* 0x001f001f080d7812 */ /* 0x004fc800078ec0ff */
[----:B------:R-:W-:Y:S02]  /*6440*/  LOP3.LUT R13, R13, 0x64006400, RZ, 0xfc, !PT ;  /* 0x640064000d0d7812 */ /* 0x000fe400078efcff */
[----:B------:R-:W-:-:S03]  /*6450*/  LOP3.LUT R15, R9, 0x1f001f, RZ, 0xc0, !PT ;  /* 0x001f001f090f7812 */ /* 0x000fc600078ec0ff */
[----:B------:R-:W-:Y:S01]  /*6460*/  HADD2 R14, R13, -1040, -1040 ;  /* 0xe410e4100d0e7430 */ /* 0x000fe20000000000 */
[----:B------:R-:W-:Y:S02]  /*6470*/  LOP3.LUT R13, R19, 0x40004, R20, 0xf8, !PT ;  /* 0x00040004130d7812 */ /* 0x000fe400078ef814 */
[----:B------:R-:W-:Y:S01]  /*6480*/  LOP3.LUT R19, R10, 0x1f001f, RZ, 0xc0, !PT ;  /* 0x001f001f0a137812 */ /* 0x000fe200078ec0ff */
[----:B------:R-:W-:Y:S01]  /*6490*/  HFMA2 R47, R14, R5, R47 ;  /* 0x000000050e2f7231 */ /* 0x000fe2000000002f */
[----:B------:R-:W-:Y:S02]  /*64a0*/  LOP3.LUT R14, R15, 0x64006400, RZ, 0xfc, !PT ;  /* 0x640064000f0e7812 */ /* 0x000fe400078efcff */
[----:B------:R-:W-:Y:S02]  /*64b0*/  LOP3.LUT R19, R19, 0x64006400, RZ, 0xfc, !PT ;  /* 0x6400640013137812 */ /* 0x000fe400078efcff */
[----:B------:R-:W-:Y:S01]  /*64c0*/  SHF.R.U32.HI R15, RZ, 0xc, R8 ;  /* 0x0000000cff0f7819 */ /* 0x000fe20000011608 */
[----:B------:R-:W-:Y:S01]  /*64d0*/  HADD2 R14, R14, -1040, -1040 ;  /* 0xe410e4100e0e7430 */ /* 0x000fe20000000000 */
[----:B------:R-:W-:Y:S01]  /*64e0*/  LOP3.LUT R20, R11, 0x1f001f, RZ, 0xc0, !PT ;  /* 0x001f001f0b147812 */ /* 0x000fe200078ec0ff */
[----:B------:R-:W-:Y:S01]  /*64f0*/  HADD2 R23, R19, -1040, -1040 ;  /* 0xe410e41013177430 */ /* 0x000fe20000000000 */
[----:B------:R-:W-:-:S02]  /*6500*/  LOP3.LUT R12, R12, 0x80008, R15, 0xf8, !PT ;  /* 0x000800080c0c7812 */ /* 0x000fc400078ef80f */
[----:B------:R-:W-:Y:S02]  /*6510*/  SHF.R.U32.HI R19, RZ, 0xc, R9 ;  /* 0x0000000cff137819 */ /* 0x000fe40000011609 */
[----:B------:R-:W-:Y:S01]  /*6520*/  LOP3.LUT R15, R8, 0x3e003e0, RZ, 0xc0, !PT ;  /* 0x03e003e0080f7812 */ /* 0x000fe200078ec0ff */
[-C--:B------:R-:W-:Y:S02]  /*6530*/  HFMA2 R30, R14, R5.reuse, R30 ;  /* 0x000000050e1e7231 */ /* 0x080fe4000000001e */
[----:B------:R-:W-:Y:S01]  /*6540*/  HFMA2 R46, R23, R5, R46 ;  /* 0x00000005172e7231 */ /* 0x000fe2000000002e */
[----:B------:R-:W-:Y:S02]  /*6550*/  LOP3.LUT R14, R22, 0x80008, R19, 0xf8, !PT ;  /* 0x00080008160e7812 */ /* 0x000fe400078ef813 */
[----:B------:R-:W-:Y:S02]  /*6560*/  LOP3.LUT R20, R20, 0x64006400, RZ, 0xfc, !PT ;  /* 0x6400640014147812 */ /* 0x000fe400078efcff */
[----:B------:R-:W-:-:S02]  /*6570*/  SHF.R.U32.HI R23, RZ, 0xc, R10 ;  /* 0x0000000cff177819 */ /* 0x000fc4000001160a */
[----:B------:R-:W-:Y:S01]  /*6580*/  LOP3.LUT R19, R15, 0x64006400, RZ, 0xfc, !PT ;  /* 0x640064000f137812 */ /* 0x000fe200078efcff */
[----:B------:R-:W-:Y:S01]  /*6590*/  HADD2 R20, R20, -1040, -1040 ;  /* 0xe410e41014147430 */ /* 0x000fe20000000000 */
[----:B------:R-:W-:Y:S02]  /*65a0*/  LOP3.LUT R15, R18, 0x80008, R23, 0xf8, !PT ;  /* 0x00080008120f7812 */ /* 0x000fe400078ef817 */
[----:B------:R-:W-:Y:S01]  /*65b0*/  SHF.R.U32.HI R22, RZ, 0xc, R11 ;  /* 0x0000000cff167819 */ /* 0x000fe2000001160b */
[----:B------:R-:W-:Y:S02]  /*65c0*/  HFMA2 R18, R19, R48.H0_H0, -48, -48 ;  /* 0xd200d20013127431 */ /* 0x000fe40000040030 */
[----:B------:R-:W-:Y:S01]  /*65d0*/  HFMA2 R19, R20, R5, R4 ;  /* 0x0000000514137231 */ /* 0x000fe20000000004 */
[----:B------:R-:W-:Y:S02]  /*65e0*/  LOP3.LUT R20, R10, 0x3e003e0, RZ, 0xc0, !PT ;  /* 0x03e003e00a147812 */ /* 0x000fe400078ec0ff */
[----:B------:R-:W-:Y:S01]  /*65f0*/  LOP3.LUT R13, R13, 0x80008, R22, 0xf8, !PT ;  /* 0x000800080d0d7812 */ /* 0x000fe200078ef816 */
[----:B------:R-:W-:Y:S01]  /*6600*/  HFMA2 R4, R18, R6, R47 ;  /* 0x0000000612047231 */ /* 0x000fe2000000002f */
[----:B------:R-:W-:-:S02]  /*6610*/  LOP3.LUT R22, R11, 0x3e003e0, RZ, 0xc0, !PT ;  /* 0x03e003e00b167812 */ /* 0x000fc400078ec0ff */
[----:B------:R-:W-:Y:S02]  /*6620*/  LOP3.LUT R18, R9, 0x3e003e0, RZ, 0xc0, !PT ;  /* 0x03e003e009127812 */ /* 0x000fe400078ec0ff */
[----:B------:R-:W-:Y:S02]  /*6630*/  LOP3.LUT R47, R20, 0x64006400, RZ, 0xfc, !PT ;  /* 0x64006400142f7812 */ /* 0x000fe400078efcff */
[----:B------:R-:W-:Y:S02]  /*6640*/  LOP3.LUT R49, R22, 0x64006400, RZ, 0xfc, !PT ;  /* 0x6400640016317812 */ /* 0x000fe400078efcff */
[----:B------:R-:W-:Y:S02]  /*6650*/  LOP3.LUT R23, R18, 0x64006400, RZ, 0xfc, !PT ;  /* 0x6400640012177812 */ /* 0x000fe400078efcff */
[----:B------:R-:W-:Y:S02]  /*6660*/  SHF.R.U32.HI R5, RZ, 0xa, R8 ;  /* 0x0000000aff057819 */ /* 0x000fe40000011608 */
[----:B------:R-:W-:-:S02]  /*6670*/  SHF.R.U32.HI R18, RZ, 0xa, R9 ;  /* 0x0000000aff127819 */ /* 0x000fc40000011609 */
[----:B------:R-:W-:Y:S02]  /*6680*/  SHF.R.U32.HI R20, RZ, 0xa, R10 ;  /* 0x0000000aff147819 */ /* 0x000fe4000001160a */
[----:B------:R-:W-:Y:S02]  /*6690*/  SHF.R.U32.HI R22, RZ, 0xa, R11 ;  /* 0x0000000aff167819 */ /* 0x000fe4000001160b */
[----:B------:R-:W0:Y:S01]  /*66a0*/  LDS.128 R8, [UR4+0x30] ;  /* 0x00003004ff087984 */ /* 0x000e220008000c00 */
[-C--:B------:R-:W-:Y:S02]  /*66b0*/  HFMA2 R47, R47, R48.reuse.H0_H0, -48, -48 ;  /* 0xd200d2002f2f7431 */ /* 0x080fe40000040030 */
[-C--:B------:R-:W-:Y:S01]  /*66c0*/  HFMA2 R49, R49, R48.reuse.H0_H0, -48, -48 ;  /* 0xd200d20031317431 */ /* 0x080fe20000040030 */
[----:B------:R-:W-:Y:S01]  /*66d0*/  LOP3.LUT R5, R5, 0x1f001f, RZ, 0xc0, !PT ;  /* 0x001f001f05057812 */ /* 0x000fe200078ec0ff */
[----:B------:R-:W-:Y:S01]  /*66e0*/  HFMA2 R23, R23, R48.H0_H0, -48, -48 ;  /* 0xd200d20017177431 */ /* 0x000fe20000040030 */
[----:B------:R-:W-:Y:S01]  /*66f0*/  LOP3.LUT R18, R18, 0x1f001f, RZ, 0xc0, !PT ;  /* 0x001f001f12127812 */ /* 0x000fe200078ec0ff */
[-C--:B------:R-:W-:Y:S01]  /*6700*/  HFMA2 R46, R47, R6.reuse, R46 ;  /* 0x000000062f2e7231 */ /* 0x080fe2000000002e */
[----:B------:R-:W-:Y:S01]  /*6710*/  LOP3.LUT R20, R20, 0x1f001f, RZ, 0xc0, !PT ;  /* 0x001f001f14147812 */ /* 0x000fe200078ec0ff */
[-C--:B------:R-:W-:Y:S01]  /*6720*/  HFMA2 R19, R49, R6.reuse, R19 ;  /* 0x0000000631137231 */ /* 0x080fe20000000013 */
[----:B------:R-:W-:Y:S01]  /*6730*/  LOP3.LUT R22, R22, 0x1f001f, RZ, 0xc0, !PT ;  /* 0x001f001f16167812 */ /* 0x000fe200078ec0ff */
[----:B------:R-:W-:Y:S01]  /*6740*/  HFMA2 R6, R23, R6, R30 ;  /* 0x0000000617067231 */ /* 0x000fe2000000001e */
[----:B------:R-:W-:Y:S01]  /*6750*/  LOP3.LUT R5, R5, 0x64006400, RZ, 0xfc, !PT ;  /* 0x6400640005057812 */ /* 0x000fe200078efcff */
[----:B------:R-:W-:Y:S01]  /*6760*/  @!P0 VIADD R23, R2, 0x1 ;  /* 0x0000000102178836 */ /* 0x000fe20000000000 */
[----:B------:R-:W-:-:S02]  /*6770*/  LOP3.LUT R18, R18, 0x64006400, RZ, 0xfc, !PT ;  /* 0x6400640012127812 */ /* 0x000fc400078efcff */
[----:B------:R-:W-:Y:S02]  /*6780*/  LOP3.LUT R20, R20, 0x64006400, RZ, 0xfc, !PT ;  /* 0x6400640014147812 */ /* 0x000fe400078efcff */
[----:B------:R-:W-:Y:S01]  /*6790*/  LOP3.LUT R22, R22, 0x64006400, RZ, 0xfc, !PT ;  /* 0x6400640016167812 */ /* 0x000fe200078efcff */
[----:B------:R-:W-:Y:S01]  /*67a0*/  HADD2 R5, R5, -1040, -1040 ;  /* 0xe410e41005057430 */ /* 0x000fe20000000000 */
[----:B------:R-:W-:Y:S01]  /*67b0*/  @!P0 MOV R2, R23 ;  /* 0x0000001700028202 */ /* 0x000fe20000000f00 */
[----:B------:R-:W-:Y:S02]  /*67c0*/  HADD2 R18, R18, -1040, -1040 ;  /* 0xe410e41012127430 */ /* 0x000fe40000000000 */
[----:B------:R-:W-:Y:S02]  /*67d0*/  HADD2 R23, R20, -1040, -1040 ;  /* 0xe410e41014177430 */ /* 0x000fe40000000000 */
[----:B------:R-:W-:Y:S02]  /*67e0*/  HADD2 R22, R22, -1040, -1040 ;  /* 0xe410e41016167430 */ /* 0x000fe40000000000 */
[----:B------:R-:W-:-:S02]  /*67f0*/  HFMA2 R6, R18, R7, R6 ;  /* 0x0000000712067231 */ /* 0x000fc40000000006 */
[-C--:B------:R-:W-:Y:S02]  /*6800*/  HFMA2 R4, R5, R7.reuse, R4 ;  /* 0x0000000705047231 */ /* 0x080fe40000000004 */
[-C--:B------:R-:W-:Y:S02]  /*6810*/  HFMA2 R5, R23, R7.reuse, R46 ;  /* 0x0000000717057231 */ /* 0x080fe4000000002e */
[----:B------:R-:W-:Y:S01]  /*6820*/  HFMA2 R7, R22, R7, R19 ;  /* 0x0000000716077231 */ /* 0x000fe20000000013 */
[----:B---3--:R-:W-:Y:S02]  /*6830*/  LOP3.LUT R22, R26, 0x3e003e0, RZ, 0xc0, !PT ;  /* 0x03e003e01a167812 */ /* 0x008fe400078ec0ff */
[----:B------:R-:W-:Y:S02]  /*6840*/  LOP3.LUT R23, R27, 0x3e003e0, RZ, 0xc0, !PT ;  /* 0x03e003e01b177812 */ /* 0x000fe400078ec0ff */
[----:B------:R-:W-:Y:S02]  /*6850*/  LOP3.LUT R49, R22, 0x64006400, RZ, 0xfc, !PT ;  /* 0x6400640016317812 */ /* 0x000fe400078efcff */
[----:B------:R-:W-:-:S02]  /*6860*/  LOP3.LUT R22, R24, 0x1f001f, RZ, 0xc0, !PT ;  /* 0x001f001f18167812 */ /* 0x000fc400078ec0ff */
[----:B------:R-:W-:Y:S02]  /*6870*/  LOP3.LUT R51, R23, 0x64006400, RZ, 0xfc, !PT ;  /* 0x6400640017337812 */ /* 0x000fe400078efcff */
[----:B------:R-:W-:Y:S02]  /*6880*/  LOP3.LUT R22, R22, 0x64006400, RZ, 0xfc, !PT ;  /* 0x6400640016167812 */ /* 0x000fe400078efcff */
[----:B------:R-:W-:Y:S02]  /*6890*/  LOP3.LUT R30, R25, 0x1f001f, RZ, 0xc0, !PT ;  /* 0x001f001f191e7812 */ /* 0x000fe400078ec0ff */
[----:B------:R-:W-:Y:S01]  /*68a0*/  SHF.R.U32.HI R23, RZ, 0xb, R24 ;  /* 0x0000000bff177819 */ /* 0x000fe20000011618 */
[----:B------:R-:W-:Y:S01]  /*68b0*/  HADD2 R22, R22, -1040, -1040 ;  /* 0xe410e41016167430 */ /* 0x000fe20000000000 */
[----:B------:R-:W-:Y:S02]  /*68c0*/  LOP3.LUT R30, R30, 0x64006400, RZ, 0xfc, !PT ;  /* 0x640064001e1e7812 */ /* 0x000fe400078efcff */
[----:B------:R-:W-:-:S02]  /*68d0*/  LOP3.LUT R12, R12, 0x100010, R23, 0xf8, !PT ;  /* 0x001000100c0c7812 */ /* 0x000fc400078ef817 */
[----:B------:R-:W-:Y:S01]  /*68e0*/  SHF.R.U32.HI R23, RZ, 0xb, R25 ;  /* 0x0000000bff177819 */ /* 0x000fe20000011619 */
[-C--:B0-----:R-:W-:Y:S01]  /*68f0*/  HFMA2 R4, R22, R8.reuse, R4 ;  /* 0x0000000816047231 */ /* 0x081fe20000000004 */
[----:B------:R-:W-:Y:S01]  /*6900*/  LOP3.LUT R18, R24, 0x3e003e0, RZ, 0xc0, !PT ;  /* 0x03e003e018127812 */ /* 0x000fe200078ec0ff */
[----:B------:R-:W-:Y:S01]  /*6910*/  HADD2 R30, R30, -1040, -1040 ;  /* 0xe410e4101e1e7430 */ /* 0x000fe20000000000 */
[----:B------:R-:W-:Y:S02]  /*6920*/  LOP3.LUT R22, R26, 0x1f001f, RZ, 0xc0, !PT ;  /* 0x001f001f1a167812 */ /* 0x000fe400078ec0ff */
[----:B------:R-:W-:Y:S02]  /*6930*/  LOP3.LUT R14, R14, 0x100010, R23, 0xf8, !PT ;  /* 0x001000100e0e7812 */ /* 0x000fe400078ef817 */
[----:B------:R-:W-:Y:S02]  /*6940*/  SHF.R.U32.HI R24, RZ, 0xa, R24 ;  /* 0x0000000aff187819 */ /* 0x000fe40000011618 */
[----:B------:R-:W-:Y:S01]  /*6950*/  LOP3.LUT R23, R27, 0x1f001f, RZ, 0xc0, !PT ;  /* 0x001f001f1b177812 */ /* 0x000fe200078ec0ff */
[----:B------:R-:W-:Y:S01]  /*6960*/  HFMA2 R6, R30, R8, R6 ;  /* 0x000000081e067231 */ /* 0x000fe20000000006 */
[----:B------:R-:W-:-:S02]  /*6970*/  LOP3.LUT R20, R25, 0x3e003e0, RZ, 0xc0, !PT ;  /* 0x03e003e019147812 */ /* 0x000fc400078ec0ff */
        /* <DEDUP_REMOVED lines=8> */
[----:B------:R-:W-:Y:S01]  /*6a00*/  SHF.R.U32.HI R27, RZ, 0xa, R27 ;  /* 0x0000000aff1b7819 */ /* 0x000fe2000001161b */
[----:B------:R-:W-:Y:S01]  /*6a10*/  HADD2 R22, R22, -1040, -1040 ;  /* 0xe410e41016167430 */ /* 0x000fe20000000000 */
        /* <DEDUP_REMOVED lines=8> */
[----:B------:R-:W-:Y:S01]  /*6aa0*/  LOP3.LUT R25, R25, 0x64006400, RZ, 0xfc, !PT ;  /* 0x6400640019197812 */ /* 0x000fe200078efcff */
[----:B------:R-:W-:Y:S02]  /*6ab0*/  HFMA2 R22, R22, R8, R5 ;  /* 0x0000000816167231 */ /* 0x000fe40000000005 */
[-C--:B------:R-:W-:Y:S01]  /*6ac0*/  HFMA2 R18, R49, R48.reuse.H0_H0, -48, -48 ;  /* 0xd200d20031127431 */ /* 0x080fe20000040030 */
[----:B------:R-:W-:Y:S01]  /*6ad0*/  LOP3.LUT R15, R15, 0x100010, R46, 0xf8, !PT ;  /* 0x001000100f0f7812 */ /* 0x000fe200078ef82e */
[-C--:B------:R-:W-:Y:S01]  /*6ae0*/  HFMA2 R5, R20, R9.reuse, R4 ;  /* 0x0000000914057231 */ /* 0x080fe20000000004 */
[----:B------:R-:W-:Y:S01]  /*6af0*/  LOP3.LUT R13, R13, 0x100010, R30, 0xf8, !PT ;  /* 0x001000100d0d7812 */ /* 0x000fe200078ef81e */
[----:B------:R-:W-:Y:S01]  /*6b00*/  HADD2 R24, R24, -1040, -1040 ;  /* 0xe410e41018187430 */ /* 0x000fe20000000000 */
[----:B------:R-:W-:Y:S01]  /*6b10*/  LOP3.LUT R26, R26, 0x64006400, RZ, 0xfc, !PT ;  /* 0x640064001a1a7812 */ /* 0x000fe200078efcff */
[----:B------:R-:W-:Y:S01]  /*6b20*/  HFMA2 R48, R51, R48.H0_H0, -48, -48 ;  /* 0xd200d20033307431 */ /* 0x000fe20000040030 */
[----:B------:R-:W-:Y:S01]  /*6b30*/  LOP3.LUT R27, R27, 0x64006400, RZ, 0xfc, !PT ;  /* 0x640064001b1b7812 */ /* 0x000fe200078efcff */
[----:B------:R-:W-:Y:S01]  /*6b40*/  HFMA2 R7, R23, R8, R7 ;  /* 0x0000000817077231 */ /* 0x000fe20000000007 */
[----:B------:R-:W-:Y:S01]  /*6b50*/  LOP3.LUT R12, R12, 0x64006400, RZ, 0xfc, !PT ;  /* 0x640064000c0c7812 */ /* 0x000fe200078efcff */
[----:B------:R-:W-:Y:S01]  /*6b60*/  HFMA2 R6, R19, R9, R6 ;  /* 0x0000000913067231 */ /* 0x000fe20000000006 */
[----:B------:R-:W-:Y:S01]  /*6b70*/  LOP3.LUT R14, R14, 0x64006400, RZ, 0xfc, !PT ;  /* 0x640064000e0e7812 */ /* 0x000fe200078efcff */
[----:B------:R-:W-:-:S02]  /*6b80*/  HADD2 R25, R25, -1040, -1040 ;  /* 0xe410e41019197430 */ /* 0x000fc40000000000 */
[-C--:B------:R-:W-:Y:S01]  /*6b90*/  HFMA2 R24, R24, R10.reuse, R5 ;  /* 0x0000000a18187231 */ /* 0x080fe20000000005 */
[----:B------:R-:W-:Y:S01]  /*6ba0*/  LOP3.LUT R15, R15, 0x64006400, RZ, 0xfc, !PT ;  /* 0x640064000f0f7812 */ /* 0x000fe200078efcff */
[-C--:B------:R-:W-:Y:S01]  /*6bb0*/  HFMA2 R18, R18, R9.reuse, R22 ;  /* 0x0000000912127231 */ /* 0x080fe20000000016 */
[----:B------:R-:W-:Y:S01]  /*6bc0*/  LOP3.LUT R13, R13, 0x64006400, RZ, 0xfc, !PT ;  /* 0x640064000d0d7812 */ /* 0x000fe200078efcff */
[----:B------:R-:W-:Y:S02]  /*6bd0*/  HFMA2 R48, R48, R9, R7 ;  /* 0x0000000930307231 */ /* 0x000fe40000000007 */
[----:B------:R-:W-:Y:S02]  /*6be0*/  HADD2 R26, R26, -1040, -1040 ;  /* 0xe410e4101a1a7430 */ /* 0x000fe40000000000 */
[----:B------:R-:W-:Y:S01]  /*6bf0*/  HADD2 R5, R27, -1040, -1040 ;  /* 0xe410e4101b057430 */ /* 0x000fe20000000000 */
[----:B-----5:R-:W-:Y:S01]  /*6c00*/  @!P0 PRMT R0, R16, 0x7610, R0 ;  /* 0x0000761010008816 */ /* 0x020fe20000000000 */
[-C--:B------:R-:W-:Y:S01]  /*6c10*/  HFMA2 R7, R25, R10.reuse, R6 ;  /* 0x0000000a19077231 */ /* 0x080fe20000000006 */
[----:B------:R-:W-:Y:S01]  /*6c20*/  @!P0 PRMT R34, R17, 0x7610, R34 ;  /* 0x0000761011228816 */ /* 0x000fe20000000022 */
[----:B------:R-:W-:Y:S01]  /*6c30*/  HADD2 R12, R12, -1040, -1040 ;  /* 0xe410e4100c0c7430 */ /* 0x000fe20000000000 */
[----:B----4-:R-:W-:Y:S01]  /*6c40*/  @!P0 IADD3 R3, PT, PT, R21, R36, RZ ;  /* 0x0000002415038210 */ /* 0x010fe20007ffe0ff */
[----:B------:R-:W-:Y:S01]  /*6c50*/  HADD2 R14, R14, -1040, -1040 ;  /* 0xe410e4100e0e7430 */ /* 0x000fe20000000000 */
[----:B------:R-:W-:Y:S01]  /*6c60*/  IADD3 R36, PT, PT, R36, 0x20, RZ ;  /* 0x0000002024247810 */ /* 0x000fe20007ffe0ff */
[----:B------:R-:W-:-:S02]  /*6c70*/  HFMA2 R18, R26, R10, R18 ;  /* 0x0000000a1a127231 */ /* 0x000fc40000000012 */
[----:B------:R-:W-:Y:S02]  /*6c80*/  HFMA2 R5, R5, R10, R48 ;  /* 0x0000000a05057231 */ /* 0x000fe40000000030 */
[----:B------:R-:W-:Y:S02]  /*6c90*/  HADD2 R15, R15, -1040, -1040 ;  /* 0xe410e4100f0f7430 */ /* 0x000fe40000000000 */
[----:B------:R-:W-:Y:S02]  /*6ca0*/  HADD2 R13, R13, -1040, -1040 ;  /* 0xe410e4100d0d7430 */ /* 0x000fe40000000000 */
[-C--:B------:R-:W-:Y:S02]  /*6cb0*/  HFMA2 R12, R12, R11.reuse, R24 ;  /* 0x0000000b0c0c7231 */ /* 0x080fe40000000018 */
[-C--:B------:R-:W-:Y:S01]  /*6cc0*/  HFMA2 R7, R14, R11.reuse, R7 ;  /* 0x0000000b0e077231 */ /* 0x080fe20000000007 */
[----:B------:R-:W-:Y:S02]  /*6cd0*/  @!P0 PRMT R0, R0, 0x7610, R16 ;  /* 0x0000761000008816 */ /* 0x000fe40000000010 */
[----:B------:R-:W-:Y:S01]  /*6ce0*/  @!P0 PRMT R34, R34, 0x7610, R17 ;  /* 0x0000761022228816 */ /* 0x000fe20000000011 */
[-C--:B------:R-:W-:Y:S01]  /*6cf0*/  HFMA2 R15, R15, R11.reuse, R18 ;  /* 0x0000000b0f0f7231 */ /* 0x080fe20000000012 */
[----:B------:R-:W-:Y:S01]  /*6d00*/  ISETP.GE.AND P0, PT, R36, R31, PT ;  /* 0x0000001f2400720c */ /* 0x000fe20003f06270 */
[----:B------:R-:W-:-:S02]  /*6d10*/  HFMA2 R5, R13, R11, R5 ;  /* 0x0000000b0d057231 */ /* 0x000fc40000000005 */
[----:B------:R-:W-:Y:S02]  /*6d20*/  HADD2 R12, R12.H0_H0, R12.H1_H1 ;  /* 0x3000000c0c0c7230 */ /* 0x000fe40000000800 */
[----:B------:R-:W-:Y:S02]  /*6d30*/  HADD2 R6, R7.H0_H0, R7.H1_H1 ;  /* 0x3000000707067230 */ /* 0x000fe40000000800 */
[----:B------:R-:W-:Y:S02]  /*6d40*/  HADD2 R15, R15.H0_H0, R15.H1_H1 ;  /* 0x3000000f0f0f7230 */ /* 0x000fe40000000800 */
[----:B------:R-:W-:Y:S01]  /*6d50*/  HADD2 R5, R5.H0_H0, R5.H1_H1 ;  /* 0x3000000505057230 */ /* 0x000fe20000000800 */
[----:B------:R-:W-:Y:S01]  /*6d60*/  PRMT R12, R12, 0x5410, R6 ;  /* 0x000054100c0c7816 */ /* 0x000fe20000000006 */
[----:B------:R-:W-:-:S03]  /*6d70*/  UIADD3 UR4, UPT, UPT, UR4, 0x40, URZ ;  /* 0x0000004004047890 */ /* 0x000fc6000fffe0ff */
[----:B------:R-:W-:Y:S01]  /*6d80*/  PRMT R15, R15, 0x5410, R5 ;  /* 0x000054100f0f7816 */ /* 0x000fe20000000005 */
[----:B------:R-:W-:Y:S02]  /*6d90*/  HFMA2 R32, R12, R0, R32 ;  /* 0x000000000c207231 */ /* 0x000fe40000000020 */
[----:B------:R-:W-:Y:S01]  /*6da0*/  IMAD.MOV.U32 R18, RZ, RZ, R42 ;  /* 0x000000ffff127224 */ /* 0x000fe200078e002a */
[----:B------:R-:W-:Y:S01]  /*6db0*/  MOV R19, R43 ;  /* 0x0000002b00137202 */ /* 0x000fe20000000f00 */
[----:B------:R-:W-:-:S04]  /*6dc0*/  IMAD.WIDE R42, R38, 0x4, R44 ;  /* 0x00000004262a7825 */ /* 0x000fc800078e022c */
[----:B------:R-:W-:Y:S01]  /*6dd0*/  HFMA2 R33, R15, R34, R33 ;  /* 0x000000220f217231 */ /* 0x000fe20000000021 */
[----:B------:R-:W-:Y:S06]  /*6de0*/  @!P0 BRA `(.L_x_4835) ;  /* 0xffffffe800748947 */ /* 0x000fec000383ffff */
[----:B------:R-:W-:-:S07]  /*6df0*/  IMAD.WIDE R18, R38, 0x14, R18 ;  /* 0x0000001426127825 */ /* 0x000fce00078e0212 */
.L_x_4834:
[----:B------:R-:W-:-:S04]  /*6e00*/  VIMNMX R17, PT, PT, R39, UR15, PT ;  /* 0x0000000f27117c48 */ /* 0x000fc8000bfe0100 */
[----:B------:R-:W-:-:S13]  /*6e10*/  ISETP.GT.AND P0, PT, R17, R36, PT ;  /* 0x000000241100720c */ /* 0x000fda0003f04270 */
[----:B------:R-:W-:Y:S05]  /*6e20*/  @!P0 BRA `(.L_x_4836) ;  /* 0x0000002400388947 */ /* 0x000fea0003800000 */
[----:B------:R-:W-:-:S03]  /*6e30*/  IMAD.WIDE.U32 R4, R36, 0x4, R40 ;  /* 0x0000000424047825 */ /* 0x000fc600078e0028 */
[----:B------:R-:W-:-:S04]  /*6e40*/  IADD3 R24, P0, PT, R4, 0x2, RZ ;  /* 0x0000000204187810 */ /* 0x000fc80007f1e0ff */
[----:B------:R-:W-:-:S09]  /*6e50*/  IADD3.X R25, PT, PT, RZ, R5, RZ, P0, !PT ;  /* 0x00000005ff197210 */ /* 0x000fd200007fe4ff */
.L_x_4837:
[----:B------:R-:W2:Y:S01]  /*6e60*/  LDG.E.128.CONSTANT R4, desc[UR6][R18.64] ;  /* 0x0000000612047981 */ /* 0x000ea2000c1e9d00 */
[----:B------:R-:W-:-:S03]  /*6e70*/  IMAD.U32 R38, RZ, RZ, UR12 ;  /* 0x0000000cff267e24 */ /* 0x000fc6000f8e00ff */
[----:B------:R-:W0:Y:S01]  /*6e80*/  LDS.64 R20, [UR4] ;  /* 0x00000004ff147984 */ /* 0x000e220008000a00 */
[----:B------:R-:W-:-:S05]  /*6e90*/  IMAD.WIDE R22, R38, 0x4, R18 ;  /* 0x0000000426167825 */ /* 0x000fca00078e0212 */
[----:B------:R-:W3:Y:S01]  /*6ea0*/  LDG.E.128.CONSTANT R8, desc[UR6][R22.64] ;  /* 0x0000000616087981 */ /* 0x000ee2000c1e9d00 */
[----:B------:R-:W-:-:S05]  /*6eb0*/  IMAD.WIDE R52, R38, 0x4, R22 ;  /* 0x0000000426347825 */ /* 0x000fca00078e0216 */
[----:B------:R1:W4:Y:S01]  /*6ec0*/  LDG.E.128.CONSTANT R12, desc[UR6][R52.64] ;  /* 0x00000006340c7981 */ /* 0x000322000c1e9d00 */
[----:B------:R-:W-:Y:S01]  /*6ed0*/  HFMA2 R29, -RZ, RZ, 0, 0.0625 ;  /* 0x00002c00ff1d7431 */ /* 0x000fe200000001ff */
[----:B------:R-:W-:Y:S01]  /*6ee0*/  ISETP.NE.AND P0, PT, R36, R3, PT ;  /* 0x000000032400720c */ /* 0x000fe20003f05270 */
[----:B-1----:R-:W-:Y:S01]  /*6ef0*/  IMAD.WIDE R52, R38, 0x4, R52 ;  /* 0x0000000426347825 */ /* 0x002fe200078e0234 */
[----:B--2---:R-:W-:Y:S02]  /*6f00*/  LOP3.LUT R16, R4, 0xf000f, RZ, 0xc0, !PT ;  /* 0x000f000f04107812 */ /* 0x004fe400078ec0ff */
        /* <DEDUP_REMOVED lines=8> */
[----:B------:R-:W-:Y:S01]  /*6f90*/  PRMT R16, R29, 0x7610, R16 ;  /* 0x000076101d107816 */ /* 0x000fe20000000010 */
[----:B------:R-:W-:Y:S02]  /*6fa0*/  HADD2 R29, R26, -1032, -1032 ;  /* 0xe408e4081a1d7430 */ /* 0x000fe40000000000 */
[----:B------:R-:W-:-:S02]  /*6fb0*/  HADD2.F32 R22, -RZ, R23.H0_H0 ;  /* 0x20000017ff167230 */ /* 0x000fc40000004100 */
[----:B------:R-:W-:Y:S02]  /*6fc0*/  HADD2 R27, R27, -1032, -1032 ;  /* 0xe408e4081b1b7430 */ /* 0x000fe40000000000 */
[----:B------:R-:W-:Y:S02]  /*6fd0*/  HADD2.F32 R47, -RZ, R23.H1_H1 ;  /* 0x30000017ff2f7230 */ /* 0x000fe40000004100 */
[----:B------:R-:W-:Y:S02]  /*6fe0*/  HADD2 R31, R28, -1032, -1032 ;  /* 0xe408e4081c1f7430 */ /* 0x000fe40000000000 */
[----:B0-----:R-:W-:Y:S02]  /*6ff0*/  HADD2.F32 R23, -RZ, R20.H0_H0 ;  /* 0x20000014ff177230 */ /* 0x001fe40000004100 */
[----:B------:R-:W-:Y:S02]  /*7000*/  HADD2.F32 R30, -RZ, R29.H0_H0 ;  /* 0x2000001dff1e7230 */ /* 0x000fe40000004100 */
[----:B------:R-:W-:-:S02]  /*7010*/  HADD2.F32 R26, -RZ, R27.H0_H0 ;  /* 0x2000001bff1a7230 */ /* 0x000fc40000004100 */
[----:B------:R-:W-:Y:S01]  /*7020*/  FFMA.FTZ R22, R22, R23, RZ ;  /* 0x0000001716167223 */ /* 0x000fe200000100ff */
[----:B------:R-:W-:Y:S02]  /*7030*/  HADD2.F32 R28, -RZ, R31.H0_H0 ;  /* 0x2000001fff1c7230 */ /* 0x000fe40000004100 */
[C---:B------:R-:W-:Y:S01]  /*7040*/  FFMA.FTZ R45, R23.reuse, R30, RZ ;  /* 0x0000001e172d7223 */ /* 0x040fe200000100ff */
[----:B------:R-:W-:Y:S02]  /*7050*/  HADD2.F32 R20, -RZ, R20.H1_H1 ;  /* 0x30000014ff147230 */ /* 0x000fe40000004100 */
[C---:B------:R-:W-:Y:S01]  /*7060*/  FFMA.FTZ R43, R23.reuse, R26, RZ ;  /* 0x0000001a172b7223 */ /* 0x040fe200000100ff */
[----:B------:R-:W-:Y:S02]  /*7070*/  HADD2.F32 R29, -RZ, R29.H1_H1 ;  /* 0x3000001dff1d7230 */ /* 0x000fe40000004100 */
[----:B------:R-:W-:Y:S01]  /*7080*/  FFMA.FTZ R23, R23, R28, RZ ;  /* 0x0000001c17177223 */ /* 0x000fe200000100ff */
[----:B------:R-:W-:-:S02]  /*7090*/  HADD2.F32 R42, -RZ, R31.H1_H1 ;  /* 0x3000001fff2a7230 */ /* 0x000fc40000004100 */
[----:B------:R-:W-:Y:S01]  /*70a0*/  FFMA.FTZ R30, R47, R20, R22 ;  /* 0x000000142f1e7223 */ /* 0x000fe20000010016 */
[----:B------:R-:W-:Y:S01]  /*70b0*/  LOP3.LUT R28, R5, 0xf000f0, RZ, 0xc0, !PT ;  /* 0x00f000f0051c7812 */ /* 0x000fe200078ec0ff */
[----:B------:R-:W-:Y:S01]  /*70c0*/  HADD2.F32 R26, -RZ, R27.H1_H1 ;  /* 0x3000001bff1a7230 */ /* 0x000fe20000004100 */
[----:B------:R-:W-:Y:S01]  /*70d0*/  LOP3.LUT R22, R4, 0xf000f0, RZ, 0xc0, !PT ;  /* 0x00f000f004167812 */ /* 0x000fe200078ec0ff */
[----:B------:R-:W-:Y:S01]  /*70e0*/  FFMA.FTZ R44, R20, R29, R45 ;  /* 0x0000001d142c7223 */ /* 0x000fe2000001002d */
[----:B------:R-:W-:Y:S01]  /*70f0*/  LOP3.LUT R31, R28, 0x64006400, RZ, 0xfc, !PT ;  /* 0x640064001c1f7812 */ /* 0x000fe200078efcff */
[----:B------:R-:W-:Y:S01]  /*7100*/  FFMA.FTZ R27, R20, R42, R23 ;  /* 0x0000002a141b7223 */ /* 0x000fe20000010017 */
[----:B------:R-:W-:Y:S01]  /*7110*/  LOP3.LUT R29, R22, 0x64006400, RZ, 0xfc, !PT ;  /* 0x64006400161d7812 */ /* 0x000fe200078efcff */
[----:B------:R-:W-:Y:S01]  /*7120*/  FFMA.FTZ R26, R20, R26, R43 ;  /* 0x0000001a141a7223 */ /* 0x000fe2000001002b */
[----:B------:R-:W-:Y:S01]  /*7130*/  LOP3.LUT R42, R6, 0xf000f0, RZ, 0xc0, !PT ;  /* 0x00f000f0062a7812 */ /* 0x000fe200078ec0ff */
[----:B------:R-:W0:Y:S01]  /*7140*/  LDS.64 R22, [UR4+0x8] ;  /* 0x00000804ff167984 */ /* 0x000e220008000a00 */
[----:B------:R-:W-:Y:S01]  /*7150*/  LOP3.LUT R43, R7, 0xf000f0, RZ, 0xc0, !PT ;  /* 0x00f000f0072b7812 */ /* 0x000fe200078ec0ff */
[-C--:B------:R-:W-:Y:S01]  /*7160*/  HFMA2 R28, R31, R16.reuse.H0_H0, -72, -72 ;  /* 0xd480d4801f1c7431 */ /* 0x080fe20000040010 */
[----:B------:R-:W-:Y:S01]  /*7170*/  LOP3.LUT R31, R42, 0x64006400, RZ, 0xfc, !PT ;  /* 0x640064002a1f7812 */ /* 0x000fe200078efcff */
[-C--:B------:R-:W-:Y:S01]  /*7180*/  HFMA2 R20, R29, R16.reuse.H0_H0, -72, -72 ;  /* 0xd480d4801d147431 */ /* 0x080fe20000040010 */
[----:B------:R-:W-:Y:S01]  /*7190*/  LOP3.LUT R45, R43, 0x64006400, RZ, 0xfc, !PT ;  /* 0x640064002b2d7812 */ /* 0x000fe200078efcff */
[----:B------:R-:W-:Y:S01]  /*71a0*/  HADD2.F32 R29, -RZ, R21.H0_H0 ;  /* 0x20000015ff1d7230 */ /* 0x000fe20000004100 */
[----:B------:R-:W-:Y:S01]  /*71b0*/  SHF.R.U32.HI R4, RZ, 0x8, R4 ;  /* 0x00000008ff047819 */ /* 0x000fe20000011604 */
[----:B------:R-:W-:-:S02]  /*71c0*/  HFMA2 R42, R31, R16.H0_H0, -72, -72 ;  /* 0xd480d4801f2a7431 */ /* 0x000fc40000040010 */
[----:B------:R-:W-:Y:S02]  /*71d0*/  HADD2.F32 R43, -RZ, R28.H0_H0 ;  /* 0x2000001cff2b7230 */ /* 0x000fe40000004100 */
[----:B------:R-:W-:Y:S02]  /*71e0*/  HFMA2 R31, R45, R16.H0_H0, -72, -72 ;  /* 0xd480d4802d1f7431 */ /* 0x000fe40000040010 */
[----:B------:R-:W-:Y:S01]  /*71f0*/  HADD2.F32 R47, -RZ, R20.H0_H0 ;  /* 0x20000014ff2f7230 */ /* 0x000fe20000004100 */
[----:B------:R-:W-:Y:S01]  /*7200*/  SHF.R.U32.HI R5, RZ, 0x8, R5 ;  /* 0x00000008ff057819 */ /* 0x000fe20000011605 */
[----:B------:R-:W-:Y:S02]  /*7210*/  HADD2.F32 R45, -RZ, R42.H0_H0 ;  /* 0x2000002aff2d7230 */ /* 0x000fe40000004100 */
[----:B------:R-:W-:Y:S01]  /*7220*/  FFMA.FTZ R44, R29, R43, R44 ;  /* 0x0000002b1d2c7223 */ /* 0x000fe2000001002c */
[----:B------:R-:W-:Y:S02]  /*7230*/  HADD2.F32 R46, -RZ, R31.H0_H0 ;  /* 0x2000001fff2e7230 */ /* 0x000fe40000004100 */
[----:B------:R-:W-:Y:S01]  /*7240*/  FFMA.FTZ R30, R47, R29, R30 ;  /* 0x0000001d2f1e7223 */ /* 0x000fe2000001001e */
[----:B------:R-:W-:Y:S01]  /*7250*/  HADD2.F32 R43, -RZ, R20.H1_H1 ;  /* 0x30000014ff2b7230 */ /* 0x000fe20000004100 */
[----:B------:R-:W-:Y:S01]  /*7260*/  SHF.R.U32.HI R20, RZ, 0x8, R7 ;  /* 0x00000008ff147819 */ /* 0x000fe20000011607 */
[C---:B------:R-:W-:Y:S01]  /*7270*/  FFMA.FTZ R26, R29.reuse, R45, R26 ;  /* 0x0000002d1d1a7223 */ /* 0x040fe2000001001a */
[----:B------:R-:W-:Y:S01]  /*7280*/  FFMA.FTZ R46, R29, R46, R27 ;  /* 0x0000002e1d2e7223 */ /* 0x000fe2000001001b */
[----:B------:R-:W-:Y:S01]  /*7290*/  HADD2.F32 R21, -RZ, R21.H1_H1 ;  /* 0x30000015ff157230 */ /* 0x000fe20000004100 */
[----:B------:R-:W-:Y:S01]  /*72a0*/  LOP3.LUT R7, R4, 0xf000f, RZ, 0xc0, !PT ;  /* 0x000f000f04077812 */ /* 0x000fe200078ec0ff */
[----:B------:R-:W-:Y:S01]  /*72b0*/  HADD2.F32 R27, -RZ, R28.H1_H1 ;  /* 0x3000001cff1b7230 */ /* 0x000fe20000004100 */
[----:B------:R-:W-:Y:S01]  /*72c0*/  SHF.R.U32.HI R6, RZ, 0x8, R6 ;  /* 0x00000008ff067819 */ /* 0x000fe20000011606 */
[----:B------:R-:W-:Y:S01]  /*72d0*/  HADD2.F32 R29, -RZ, R42.H1_H1 ;  /* 0x3000002aff1d7230 */ /* 0x000fe20000004100 */
[----:B------:R-:W-:Y:S01]  /*72e0*/  LOP3.LUT R45, R7, 0x64006400, RZ, 0xfc, !PT ;  /* 0x64006400072d7812 */ /* 0x000fe200078efcff */
[----:B------:R-:W-:-:S02]  /*72f0*/  HADD2.F32 R31, -RZ, R31.H1_H1 ;  /* 0x3000001fff1f7230 */ /* 0x000fc40000004100 */
[----:B------:R-:W-:Y:S01]  /*7300*/  FFMA.FTZ R43, R43, R21, R30 ;  /* 0x000000152b2b7223 */ /* 0x000fe2000001001e */
[----:B------:R-:W-:Y:S01]  /*7310*/  LOP3.LUT R28, R5, 0xf000f, RZ, 0xc0, !PT ;  /* 0x000f000f051c7812 */ /* 0x000fe200078ec0ff */
[C---:B------:R-:W-:Y:S01]  /*7320*/  FFMA.FTZ R27, R21.reuse, R27, R44 ;  /* 0x0000001b151b7223 */ /* 0x040fe2000001002c */
[C---:B------:R-:W-:Y:S01]  /*7330*/  FFMA.FTZ R7, R21.reuse, R29, R26 ;  /* 0x0000001d15077223 */ /* 0x040fe2000001001a */
[----:B------:R-:W-:Y:S01]  /*7340*/  FFMA.FTZ R31, R21, R31, R46 ;  /* 0x0000001f151f7223 */ /* 0x000fe2000001002e */
[----:B------:R-:W-:Y:S01]  /*7350*/  LOP3.LUT R21, R6, 0xf000f, RZ, 0xc0, !PT ;  /* 0x000f000f06157812 */ /* 0x000fe200078ec0ff */
[----:B------:R-:W-:Y:S01]  /*7360*/  HADD2 R45, R45, -1032, -1032 ;  /* 0xe408e4082d2d7430 */ /* 0x000fe20000000000 */
[----:B------:R-:W-:Y:S02]  /*7370*/  LOP3.LUT R28, R28, 0x64006400, RZ, 0xfc, !PT ;  /* 0x640064001c1c7812 */ /* 0x000fe400078efcff */
[----:B------:R-:W-:Y:S02]  /*7380*/  LOP3.LUT R26, R20, 0xf000f, RZ, 0xc0, !PT ;  /* 0x000f000f141a7812 */ /* 0x000fe400078ec0ff */
[----:B------:R-:W-:Y:S01]  /*7390*/  LOP3.LUT R21, R21, 0x64006400, RZ, 0xfc, !PT ;  /* 0x6400640015157812 */ /* 0x000fe200078efcff */
[----:B------:R-:W-:Y:S01]  /*73a0*/  HADD2 R29, R28, -1032, -1032 ;  /* 0xe408e4081c1d7430 */ /* 0x000fe20000000000 */
[----:B------:R-:W-:Y:S01]  /*73b0*/  LOP3.LUT R26, R26, 0x64006400, RZ, 0xfc, !PT ;  /* 0x640064001a1a7812 */ /* 0x000fe200078efcff */
[----:B0-----:R-:W-:Y:S01]  /*73c0*/  HADD2.F32 R44, -RZ, R22.H0_H0 ;  /* 0x20000016ff2c7230 */ /* 0x001fe20000004100 */
[----:B------:R-:W-:Y:S01]  /*73d0*/  LOP3.LUT R4, R4, 0xf000f0, RZ, 0xc0, !PT ;  /* 0x00f000f004047812 */ /* 0x000fe200078ec0ff */
[----:B------:R-:W-:-:S02]  /*73e0*/  HADD2 R28, R21, -1032, -1032 ;  /* 0xe408e408151c7430 */ /* 0x000fc40000000000 */
[----:B------:R-:W-:Y:S02]  /*73f0*/  HADD2.F32 R42, -RZ, R45.H0_H0 ;  /* 0x2000002dff2a7230 */ /* 0x000fe40000004100 */
[----:B------:R-:W-:Y:S02]  /*7400*/  HADD2 R21, R26, -1032, -1032 ;  /* 0xe408e4081a157430 */ /* 0x000fe40000000000 */
[----:B------:R-:W-:Y:S02]  /*7410*/  HADD2.F32 R30, -RZ, R29.H0_H0 ;  /* 0x2000001dff1e7230 */ /* 0x000fe40000004100 */
[----:B------:R-:W-:Y:S02]  /*7420*/  HADD2.F32 R46, -RZ, R28.H0_H0 ;  /* 0x2000001cff2e7230 */ /* 0x000fe40000004100 */
[----:B------:R-:W-:Y:S01]  /*7430*/  FFMA.FTZ R42, R42, R44, R43 ;  /* 0x0000002c2a2a7223 */ /* 0x000fe2000001002b */
[----:B------:R-:W-:Y:S02]  /*7440*/  HADD2.F32 R48, -RZ, R21.H0_H0 ;  /* 0x20000015ff307230 */ /* 0x000fe40000004100 */
[----:B------:R-:W-:Y:S01]  /*7450*/  FFMA.FTZ R30, R44, R30, R27 ;  /* 0x0000001e2c1e7223 */ /* 0x000fe2000001001b */
[----:B------:R-:W-:-:S02]  /*7460*/  HADD2.F32 R27, -RZ, R22.H1_H1 ;  /* 0x30000016ff1b7230 */ /* 0x000fc40000004100 */
[C---:B------:R-:W-:Y:S01]  /*7470*/  FFMA.FTZ R46, R44.reuse, R46, R7 ;  /* 0x0000002e2c2e7223 */ /* 0x040fe20000010007 */
[----:B------:R-:W-:Y:S01]  /*7480*/  LOP3.LUT R7, R5, 0xf000f0, RZ, 0xc0, !PT ;  /* 0x00f000f005077812 */ /* 0x000fe200078ec0ff */
[----:B------:R-:W-:Y:S01]  /*7490*/  FFMA.FTZ R44, R44, R48, R31 ;  /* 0x000000302c2c7223 */ /* 0x000fe2000001001f */
[----:B------:R-:W-:Y:S01]  /*74a0*/  HADD2.F32 R31, -RZ, R28.H1_H1 ;  /* 0x3000001cff1f7230 */ /* 0x000fe20000004100 */
[----:B------:R-:W-:Y:S01]  /*74b0*/  LOP3.LUT R28, R6, 0xf000f0, RZ, 0xc0, !PT ;  /* 0x00f000f0061c7812 */ /* 0x000fe200078ec0ff */
[----:B------:R-:W-:Y:S01]  /*74c0*/  HADD2.F32 R29, -RZ, R29.H1_H1 ;  /* 0x3000001dff1d7230 */ /* 0x000fe20000004100 */
[----:B------:R-:W-:Y:S01]  /*74d0*/  LOP3.LUT R43, R7, 0x64006400, RZ, 0xfc, !PT ;  /* 0x64006400072b7812 */ /* 0x000fe200078efcff */
[--C-:B------:R-:W-:Y:S01]  /*74e0*/  HADD2.F32 R22, -RZ, R23.reuse.H0_H0 ;  /* 0x20000017ff167230 */ /* 0x100fe20000004100 */
[----:B------:R-:W0:Y:S01]  /*74f0*/  LDS.64 R6, [UR4+0x10] ;  /* 0x00001004ff067984 */ /* 0x000e220008000a00 */
[C---:B------:R-:W-:Y:S01]  /*7500*/  FFMA.FTZ R5, R27.reuse, R31, R46 ;  /* 0x0000001f1b057223 */ /* 0x040fe2000001002e */
[----:B------:R-:W-:Y:S01]  /*7510*/  LOP3.LUT R31, R4, 0x64006400, RZ, 0xfc, !PT ;  /* 0x64006400041f7812 */ /* 0x000fe200078efcff */
[----:B------:R-:W-:Y:S01]  /*7520*/  FFMA.FTZ R29, R27, R29, R30 ;  /* 0x0000001d1b1d7223 */ /* 0x000fe2000001001e */
[----:B------:R-:W-:Y:S01]  /*7530*/  HADD2.F32 R26, -RZ, R23.H1_H1 ;  /* 0x30000017ff1a7230 */ /* 0x000fe20000004100 */
[----:B------:R-:W-:Y:S01]  /*7540*/  LOP3.LUT R30, R20, 0xf000f0, RZ, 0xc0, !PT ;  /* 0x00f000f0141e7812 */ /* 0x000fe200078ec0ff */
[----:B------:R-:W-:-:S02]  /*7550*/  HADD2.F32 R23, -RZ, R45.H1_H1 ;  /* 0x3000002dff177230 */ /* 0x000fc40000004100 */
[-C--:B------:R-:W-:Y:S01]  /*7560*/  HFMA2 R4, R31, R16.reuse.H0_H0, -72, -72 ;  /* 0xd480d4801f047431 */ /* 0x080fe20000040010 */
[----:B------:R-:W-:Y:S01]  /*7570*/  LOP3.LUT R31, R28, 0x64006400, RZ, 0xfc, !PT ;  /* 0x640064001c1f7812 */ /* 0x000fe200078efcff */
[-C--:B------:R-:W-:Y:S01]  /*7580*/  HFMA2 R20, R43, R16.reuse.H0_H0, -72, -72 ;  /* 0xd480d4802b147431 */ /* 0x080fe20000040010 */
[----:B------:R-:W-:Y:S01]  /*7590*/  LOP3.LUT R43, R30, 0x64006400, RZ, 0xfc, !PT ;  /* 0x640064001e2b7812 */ /* 0x000fe200078efcff */
[----:B------:R-:W-:Y:S01]  /*75a0*/  FFMA.FTZ R23, R23, R27, R42 ;  /* 0x0000001b17177223 */ /* 0x000fe2000001002a */
[----:B------:R-:W-:Y:S02]  /*75b0*/  HADD2.F32 R42, -RZ, R21.H1_H1 ;  /* 0x30000015ff2a7230 */ /* 0x000fe40000004100 */
[-C--:B------:R-:W-:Y:S02]  /*75c0*/  HFMA2 R28, R31, R16.reuse.H0_H0, -72, -72 ;  /* 0xd480d4801f1c7431 */ /* 0x080fe40000040010 */
[----:B------:R-:W-:Y:S02]  /*75d0*/  HADD2.F32 R30, -RZ, R4.H0_H0 ;  /* 0x20000004ff1e7230 */ /* 0x000fe40000004100 */
[----:B------:R-:W-:-:S02]  /*75e0*/  HFMA2 R21, R43, R16.H0_H0, -72, -72 ;  /* 0xd480d4802b157431 */ /* 0x000fc40000040010 */
[----:B------:R-:W-:Y:S02]  /*75f0*/  HADD2.F32 R31, -RZ, R20.H0_H0 ;  /* 0x20000014ff1f7230 */ /* 0x000fe40000004100 */
[----:B------:R-:W-:Y:S01]  /*7600*/  FFMA.FTZ R27, R27, R42, R44 ;  /* 0x0000002a1b1b7223 */ /* 0x000fe2000001002c */
[----:B------:R-:W-:Y:S02]  /*7610*/  HADD2.F32 R42, -RZ, R28.H0_H0 ;  /* 0x2000001cff2a7230 */ /* 0x000fe40000004100 */
[----:B------:R-:W-:Y:S01]  /*7620*/  FFMA.FTZ R30, R30, R22, R23 ;  /* 0x000000161e1e7223 */ /* 0x000fe20000010017 */
[----:B------:R-:W-:Y:S02]  /*7630*/  HADD2.F32 R44, -RZ, R21.H0_H0 ;  /* 0x20000015ff2c7230 */ /* 0x000fe40000004100 */
[C---:B------:R-:W-:Y:S01]  /*7640*/  FFMA.FTZ R31, R22.reuse, R31, R29 ;  /* 0x0000001f161f7223 */ /* 0x040fe2000001001d */
[----:B------:R-:W-:Y:S02]  /*7650*/  HADD2.F32 R23, -RZ, R4.H1_H1 ;  /* 0x30000004ff177230 */ /* 0x000fe40000004100 */
[----:B------:R-:W-:Y:S01]  /*7660*/  FFMA.FTZ R42, R22, R42, R5 ;  /* 0x0000002a162a7223 */ /* 0x000fe20000010005 */
[----:B------:R-:W-:-:S02]  /*7670*/  HADD2.F32 R29, -RZ, R20.H1_H1 ;  /* 0x30000014ff1d7230 */ /* 0x000fc40000004100 */
[----:B------:R-:W-:Y:S01]  /*7680*/  FFMA.FTZ R5, R22, R44, R27 ;  /* 0x0000002c16057223 */ /* 0x000fe2000001001b */
[----:B---3--:R-:W-:Y:S01]  /*7690*/  LOP3.LUT R20, R9, 0xf000f, RZ, 0xc0, !PT ;  /* 0x000f000f09147812 */ /* 0x008fe200078ec0ff */
[----:B------:R-:W-:Y:S01]  /*76a0*/  FFMA.FTZ R23, R23, R26, R30 ;  /* 0x0000001a17177223 */ /* 0x000fe2000001001e */
[----:B------:R-:W-:Y:S01]  /*76b0*/  LOP3.LUT R4, R8, 0xf000f, RZ, 0xc0, !PT ;  /* 0x000f000f08047812 */ /* 0x000fe200078ec0ff */
[----:B------:R-:W-:Y:S01]  /*76c0*/  FFMA.FTZ R27, R26, R29, R31 ;  /* 0x0000001d1a1b7223 */ /* 0x000fe2000001001f */
[----:B------:R-:W-:Y:S01]  /*76d0*/  LOP3.LUT R29, R10, 0xf000f, RZ, 0xc0, !PT ;  /* 0x000f000f0a1d7812 */ /* 0x000fe200078ec0ff */
[----:B------:R-:W-:Y:S01]  /*76e0*/  HADD2.F32 R43, -RZ, R28.H1_H1 ;  /* 0x3000001cff2b7230 */ /* 0x000fe20000004100 */
[----:B------:R-:W-:Y:S01]  /*76f0*/  LOP3.LUT R30, R11, 0xf000f, RZ, 0xc0, !PT ;  /* 0x000f000f0b1e7812 */ /* 0x000fe200078ec0ff */
[----:B------:R-:W-:Y:S01]  /*7700*/  HADD2.F32 R21, -RZ, R21.H1_H1 ;  /* 0x30000015ff157230 */ /* 0x000fe20000004100 */
[----:B------:R-:W-:Y:S02]  /*7710*/  LOP3.LUT R28, R20, 0x64006400, RZ, 0xfc, !PT ;  /* 0x64006400141c7812 */ /* 0x000fe400078efcff */
[----:B------:R-:W-:Y:S01]  /*7720*/  LOP3.LUT R4, R4, 0x64006400, RZ, 0xfc, !PT ;  /* 0x6400640004047812 */ /* 0x000fe200078efcff */
[----:B------:R-:W-:Y:S01]  /*7730*/  FFMA.FTZ R22, R26, R43, R42 ;  /* 0x0000002b1a167223 */ /* 0x000fe2000001002a */
[----:B------:R-:W-:Y:S01]  /*7740*/  LOP3.LUT R29, R29, 0x64006400, RZ, 0xfc, !PT ;  /* 0x640064001d1d7812 */ /* 0x000fe200078efcff */
[----:B------:R-:W-:Y:S01]  /*7750*/  HADD2 R28, R28, -1032, -1032 ;  /* 0xe408e4081c1c7430 */ /* 0x000fe20000000000 */
[----:B------:R-:W-:Y:S01]  /*7760*/  LOP3.LUT R30, R30, 0x64006400, RZ, 0xfc, !PT ;  /* 0x640064001e1e7812 */ /* 0x000fe200078efcff */
[----:B------:R-:W-:-:S02]  /*7770*/  HADD2 R20, R4, -1032, -1032 ;  /* 0xe408e40804147430 */ /* 0x000fc40000000000 */
[----:B------:R-:W-:Y:S01]  /*7780*/  FFMA.FTZ R26, R26, R21, R5 ;  /* 0x000000151a1a7223 */ /* 0x000fe20000010005 */
[----:B------:R-:W-:Y:S02]  /*7790*/  HADD2 R29, R29, -1032, -1032 ;  /* 0xe408e4081d1d7430 */ /* 0x000fe40000000000 */
[----:B------:R-:W-:Y:S02]  /*77a0*/  HADD2.F32 R44, -RZ, R28.H0_H0 ;  /* 0x2000001cff2c7230 */ /* 0x000fe40000004100 */
[----:B------:R-:W-:Y:S02]  /*77b0*/  HADD2 R31, R30, -1032, -1032 ;  /* 0xe408e4081e1f7430 */ /* 0x000fe40000000000 */
[----:B0-----:R-:W-:Y:S02]  /*77c0*/  HADD2.F32 R5, -RZ, R6.H0_H0 ;  /* 0x20000006ff057230 */ /* 0x001fe40000004100 */
[--C-:B------:R-:W-:Y:S02]  /*77d0*/  HADD2.F32 R4, -RZ, R20.reuse.H0_H0 ;  /* 0x20000014ff047230 */ /* 0x100fe40000004100 */
[----:B------:R-:W-:-:S02]  /*77e0*/  HADD2.F32 R49, -RZ, R20.H1_H1 ;  /* 0x30000014ff317230 */ /* 0x000fc40000004100 */
[----:B------:R-:W-:Y:S02]  /*77f0*/  HADD2.F32 R30, -RZ, R28.H1_H1 ;  /* 0x3000001cff1e7230 */ /* 0x000fe40000004100 */
[----:B------:R-:W-:Y:S01]  /*7800*/  FFMA.FTZ R4, R4, R5, RZ ;  /* 0x0000000504047223 */ /* 0x000fe200000100ff */
[----:B------:R-:W-:Y:S02]  /*7810*/  HADD2.F32 R20, -RZ, R29.H0_H0 ;  /* 0x2000001dff147230 */ /* 0x000fe40000004100 */
[----:B------:R-:W-:Y:S02]  /*7820*/  HADD2.F32 R28, -RZ, R31.H0_H0 ;  /* 0x2000001fff1c7230 */ /* 0x000fe40000004100 */
[----:B------:R-:W-:Y:S02]  /*7830*/  HADD2.F32 R21, -RZ, R29.H1_H1 ;  /* 0x3000001dff157230 */ /* 0x000fe40000004100 */
[----:B------:R-:W-:Y:S01]  /*7840*/  FFMA.FTZ R20, R5, R20, RZ ;  /* 0x0000001405147223 */ /* 0x000fe200000100ff */
[----:B------:R-:W-:-:S02]  /*7850*/  HADD2.F32 R29, -RZ, R31.H1_H1 ;  /* 0x3000001fff1d7230 */ /* 0x000fc40000004100 */
[C---:B------:R-:W-:Y:S01]  /*7860*/  FFMA.FTZ R31, R5.reuse, R44, RZ ;  /* 0x0000002c051f7223 */ /* 0x040fe200000100ff */
[----:B------:R-:W-:Y:S02]  /*7870*/  HADD2.F32 R42, -RZ, R6.H1_H1 ;  /* 0x30000006ff2a7230 */ /* 0x000fe40000004100 */
[----:B------:R-:W-:-:S03]  /*7880*/  FFMA.FTZ R44, R5, R28, RZ ;  /* 0x0000001c052c7223 */ /* 0x000fc600000100ff */
[C---:B------:R-:W-:Y:S01]  /*7890*/  FFMA.FTZ R6, R42.reuse, R30, R31 ;  /* 0x0000001e2a067223 */ /* 0x040fe2000001001f */
[----:B------:R-:W-:Y:S01]  /*78a0*/  LOP3.LUT R30, R9, 0xf000f0, RZ, 0xc0, !PT ;  /* 0x00f000f0091e7812 */ /* 0x000fe200078ec0ff */
[----:B------:R-:W-:Y:S01]  /*78b0*/  FFMA.FTZ R49, R49, R42, R4 ;  /* 0x0000002a31317223 */ /* 0x000fe20000010004 */
[C---:B------:R-:W-:Y:S01]  /*78c0*/  FFMA.FTZ R28, R42.reuse, R21, R20 ;  /* 0x000000152a1c7223 */ /* 0x040fe20000010014 */
[----:B------:R-:W-:Y:S01]  /*78d0*/  FFMA.FTZ R29, R42, R29, R44 ;  /* 0x0000001d2a1d7223 */ /* 0x000fe2000001002c */
[----:B------:R-:W-:Y:S01]  /*78e0*/  LOP3.LUT R42, R10, 0xf000f0, RZ, 0xc0, !PT ;  /* 0x00f000f00a2a7812 */ /* 0x000fe200078ec0ff */
[----:B------:R-:W0:Y:S01]  /*78f0*/  LDS.64 R4, [UR4+0x18] ;  /* 0x00001804ff047984 */ /* 0x000e220008000a00 */
[----:B------:R-:W-:Y:S02]  /*7900*/  LOP3.LUT R20, R8, 0xf000f0, RZ, 0xc0, !PT ;  /* 0x00f000f008147812 */ /* 0x000fe400078ec0ff */
[----:B------:R-:W-:Y:S02]  /*7910*/  LOP3.LUT R44, R11, 0xf000f0, RZ, 0xc0, !PT ;  /* 0x00f000f00b2c7812 */ /* 0x000fe400078ec0ff */
[----:B------:R-:W-:-:S02]  /*7920*/  LOP3.LUT R31, R30, 0x64006400, RZ, 0xfc, !PT ;  /* 0x640064001e1f7812 */ /* 0x000fc400078efcff */
[----:B------:R-:W-:Y:S02]  /*7930*/  LOP3.LUT R43, R42, 0x64006400, RZ, 0xfc, !PT ;  /* 0x640064002a2b7812 */ /* 0x000fe400078efcff */
[----:B------:R-:W-:Y:S02]  /*7940*/  LOP3.LUT R21, R20, 0x64006400, RZ, 0xfc, !PT ;  /* 0x6400640014157812 */ /* 0x000fe400078efcff */
[----:B------:R-:W-:Y:S01]  /*7950*/  LOP3.LUT R45, R44, 0x64006400, RZ, 0xfc, !PT ;  /* 0x640064002c2d7812 */ /* 0x000fe200078efcff */
[-C--:B------:R-:W-:Y:S01]  /*7960*/  HFMA2 R31, R31, R16.reuse.H0_H0, -72, -72 ;  /* 0xd480d4801f1f7431 */ /* 0x080fe20000040010 */
[----:B------:R-:W-:Y:S01]  /*7970*/  @!P0 LEA R20, R2, R1, 0x3 ;  /* 0x0000000102148211 */ /* 0x000fe200078e18ff */
[-C--:B------:R-:W-:Y:S02]  /*7980*/  HFMA2 R42, R43, R16.reuse.H0_H0, -72, -72 ;  /* 0xd480d4802b2a7431 */ /* 0x080fe40000040010 */
[-C--:B------:R-:W-:Y:S02]  /*7990*/  HFMA2 R30, R21, R16.reuse.H0_H0, -72, -72 ;  /* 0xd480d480151e7431 */ /* 0x080fe40000040010 */
[----:B------:R-:W-:-:S02]  /*79a0*/  HFMA2 R43, R45, R16.H0_H0, -72, -72 ;  /* 0xd480d4802d2b7431 */ /* 0x000fc40000040010 */
[----:B------:R-:W-:Y:S01]  /*79b0*/  HADD2.F32 R45, -RZ, R7.H0_H0 ;  /* 0x20000007ff2d7230 */ /* 0x000fe20000004100 */
[----:B------:R-:W2:Y:S01]  /*79c0*/  @!P0 LDL.64 R20, [R20+0x8] ;  /* 0x0000080014148983 */ /* 0x000ea20000100a00 */
[----:B------:R-:W-:Y:S01]  /*79d0*/  HADD2.F32 R46, -RZ, R31.H0_H0 ;  /* 0x2000001fff2e7230 */ /* 0x000fe20000004100 */
[----:B------:R-:W-:Y:S01]  /*79e0*/  SHF.R.U32.HI R10, RZ, 0x8, R10 ;  /* 0x00000008ff0a7819 */ /* 0x000fe2000001160a */
[----:B------:R-:W-:Y:S01]  /*79f0*/  HADD2.F32 R44, -RZ, R30.H0_H0 ;  /* 0x2000001eff2c7230 */ /* 0x000fe20000004100 */
[----:B------:R-:W-:Y:S01]  /*7a00*/  SHF.R.U32.HI R11, RZ, 0x8, R11 ;  /* 0x00000008ff0b7819 */ /* 0x000fe2000001160b */
        /* <DEDUP_REMOVED lines=8> */
[----:B------:R-:W-:Y:S01]  /*7a90*/  HADD2.F32 R45, -RZ, R30.H1_H1 ;  /* 0x3000001eff2d7230 */ /* 0x000fe20000004100 */
[----:B------:R-:W-:Y:S01]  /*7aa0*/  SHF.R.U32.HI R30, RZ, 0x8, R8 ;  /* 0x00000008ff1e7819 */ /* 0x000fe20000011608 */
[----:B------:R-:W-:Y:S02]  /*7ab0*/  HADD2.F32 R31, -RZ, R42.H1_H1 ;  /* 0x3000002aff1f7230 */ /* 0x000fe40000004100 */
[----:B------:R-:W-:Y:S01]  /*7ac0*/  FFMA.FTZ R8, R7, R46, R6 ;  /* 0x0000002e07087223 */ /* 0x000fe20000010006 */
[----:B------:R-:W-:Y:S01]  /*7ad0*/  HADD2.F32 R46, -RZ, R43.H1_H1 ;  /* 0x3000002bff2e7230 */ /* 0x000fe20000004100 */
[----:B------:R-:W-:Y:S01]  /*7ae0*/  SHF.R.U32.HI R6, RZ, 0x8, R9 ;  /* 0x00000008ff067819 */ /* 0x000fe20000011609 */
[----:B------:R-:W-:Y:S01]  /*7af0*/  FFMA.FTZ R44, R45, R7, R44 ;  /* 0x000000072d2c7223 */ /* 0x000fe2000001002c */
[C---:B------:R-:W-:Y:S01]  /*7b00*/  FFMA.FTZ R28, R7.reuse, R31, R28 ;  /* 0x0000001f071c7223 */ /* 0x040fe2000001001c */
[----:B------:R-:W-:Y:S01]  /*7b10*/  LOP3.LUT R42, R30, 0xf000f, RZ, 0xc0, !PT ;  /* 0x000f000f1e2a7812 */ /* 0x000fe200078ec0ff */
[----:B------:R-:W-:Y:S01]  /*7b20*/  FFMA.FTZ R31, R7, R46, R29 ;  /* 0x0000002e071f7223 */ /* 0x000fe2000001001d */
[----:B------:R-:W-:Y:S01]  /*7b30*/  LOP3.LUT R7, R6, 0xf000f, RZ, 0xc0, !PT ;  /* 0x000f000f06077812 */ /* 0x000fe200078ec0ff */
[----:B0-----:R-:W-:Y:S01]  /*7b40*/  HADD2.F32 R43, -RZ, R4.H0_H0 ;  /* 0x20000004ff2b7230 */ /* 0x001fe20000004100 */
        /* <DEDUP_REMOVED lines=10> */
[----:B------:R-:W-:Y:S01]  /*7bf0*/  HADD2.F32 R47, -RZ, R29.H0_H0 ;  /* 0x2000001dff2f7230 */ /* 0x000fe20000004100 */
[----:B------:R-:W-:Y:S01]  /*7c00*/  LOP3.LUT R6, R6, 0xf000f0, RZ, 0xc0, !PT ;  /* 0x00f000f006067812 */ /* 0x000fe200078ec0ff */
[----:B------:R-:W-:Y:S01]  /*7c10*/  HADD2.F32 R45, -RZ, R42.H0_H0 ;  /* 0x2000002aff2d7230 */ /* 0x000fe20000004100 */
[----:B------:R-:W-:Y:S01]  /*7c20*/  LOP3.LUT R10, R10, 0xf000f0, RZ, 0xc0, !PT ;  /* 0x00f000f00a0a7812 */ /* 0x000fe200078ec0ff */
[----:B------:R-:W-:-:S02]  /*7c30*/  HADD2 R9, R9, -1032, -1032 ;  /* 0xe408e40809097430 */ /* 0x000fc40000000000 */
[----:B------:R-:W-:Y:S01]  /*7c40*/  FFMA.FTZ R44, R47, R43, R44 ;  /* 0x0000002b2f2c7223 */ /* 0x000fe2000001002c */
[----:B------:R-:W-:Y:S02]  /*7c50*/  HADD2.F32 R47, -RZ, R7.H0_H0 ;  /* 0x20000007ff2f7230 */ /* 0x000fe40000004100 */
[C---:B------:R-:W-:Y:S01]  /*7c60*/  FFMA.FTZ R8, R43.reuse, R45, R8 ;  /* 0x0000002d2b087223 */ /* 0x040fe20000010008 */
[----:B------:R-:W-:Y:S02]  /*7c70*/  HADD2.F32 R46, -RZ, R42.H1_H1 ;  /* 0x3000002aff2e7230 */ /* 0x000fe40000004100 */
[----:B------:R-:W-:Y:S02]  /*7c80*/  HADD2.F32 R48, -RZ, R9.H0_H0 ;  /* 0x20000009ff307230 */ /* 0x000fe40000004100 */
[----:B------:R-:W-:Y:S01]  /*7c90*/  FFMA.FTZ R28, R43, R47, R28 ;  /* 0x0000002f2b1c7223 */ /* 0x000fe2000001001c */
[----:B------:R-:W-:Y:S01]  /*7ca0*/  HADD2.F32 R45, -RZ, R29.H1_H1 ;  /* 0x3000001dff2d7230 */ /* 0x000fe20000004100 */
[----:B------:R-:W-:Y:S01]  /*7cb0*/  LOP3.LUT R47, R10, 0x64006400, RZ, 0xfc, !PT ;  /* 0x640064000a2f7812 */ /* 0x000fe200078efcff */
[----:B------:R-:W-:-:S02]  /*7cc0*/  HADD2.F32 R29, -RZ, R4.H1_H1 ;  /* 0x30000004ff1d7230 */ /* 0x000fc40000004100 */
[----:B------:R-:W-:Y:S01]  /*7cd0*/  FFMA.FTZ R42, R43, R48, R31 ;  /* 0x000000302b2a7223 */ /* 0x000fe2000001001f */
[----:B------:R-:W-:Y:S02]  /*7ce0*/  HADD2.F32 R43, -RZ, R7.H1_H1 ;  /* 0x30000007ff2b7230 */ /* 0x000fe40000004100 */
[----:B------:R-:W-:Y:S02]  /*7cf0*/  HADD2.F32 R7, -RZ, R9.H1_H1 ;  /* 0x30000009ff077230 */ /* 0x000fe40000004100 */
[----:B------:R-:W-:Y:S01]  /*7d00*/  FFMA.FTZ R31, R29, R46, R8 ;  /* 0x0000002e1d1f7223 */ /* 0x000fe20000010008 */
[----:B------:R-:W-:Y:S01]  /*7d10*/  FFMA.FTZ R4, R45, R29, R44 ;  /* 0x0000001d2d047223 */ /* 0x000fe2000001002c */
[C---:B------:R-:W-:Y:S01]  /*7d20*/  FFMA.FTZ R28, R29.reuse, R43, R28 ;  /* 0x0000002b1d1c7223 */ /* 0x040fe2000001001c */
[----:B------:R-:W0:Y:S01]  /*7d30*/  LDS.64 R8, [UR4+0x20] ;  /* 0x00002004ff087984 */ /* 0x000e220008000a00 */
[----:B------:R-:W-:Y:S01]  /*7d40*/  LOP3.LUT R43, R30, 0x64006400, RZ, 0xfc, !PT ;  /* 0x640064001e2b7812 */ /* 0x000fe200078efcff */
[----:B------:R-:W-:Y:S01]  /*7d50*/  FFMA.FTZ R7, R29, R7, R42 ;  /* 0x000000071d077223 */ /* 0x000fe2000001002a */
[----:B------:R-:W-:Y:S01]  /*7d60*/  LOP3.LUT R29, R11, 0xf000f0, RZ, 0xc0, !PT ;  /* 0x00f000f00b1d7812 */ /* 0x000fe200078ec0ff */
[-C--:B------:R-:W-:Y:S01]  /*7d70*/  HFMA2 R11, R47, R16.reuse.H0_H0, -72, -72 ;  /* 0xd480d4802f0b7431 */ /* 0x080fe20000040010 */
[----:B------:R-:W-:Y:S01]  /*7d80*/  LOP3.LUT R45, R6, 0x64006400, RZ, 0xfc, !PT ;  /* 0x64006400062d7812 */ /* 0x000fe200078efcff */
[----:B------:R-:W-:Y:S01]  /*7d90*/  HFMA2 R6, R43, R16.H0_H0, -72, -72 ;  /* 0xd480d4802b067431 */ /* 0x000fe20000040010 */
[----:B------:R-:W-:Y:S01]  /*7da0*/  LOP3.LUT R29, R29, 0x64006400, RZ, 0xfc, !PT ;  /* 0x640064001d1d7812 */ /* 0x000fe200078efcff */
[----:B------:R-:W-:-:S02]  /*7db0*/  HADD2.F32 R30, -RZ, R5.H0_H0 ;  /* 0x20000005ff1e7230 */ /* 0x000fc40000004100 */
[-C--:B------:R-:W-:Y:S02]  /*7dc0*/  HFMA2 R10, R45, R16.reuse.H0_H0, -72, -72 ;  /* 0xd480d4802d0a7431 */ /* 0x080fe40000040010 */
[----:B------:R-:W-:Y:S02]  /*7dd0*/  HADD2.F32 R43, -RZ, R6.H0_H0 ;  /* 0x20000006ff2b7230 */ /* 0x000fe40000004100 */
[----:B------:R-:W-:Y:S02]  /*7de0*/  HFMA2 R29, R29, R16.H0_H0, -72, -72 ;  /* 0xd480d4801d1d7431 */ /* 0x000fe40000040010 */
        /* <DEDUP_REMOVED lines=11> */
[----:B------:R-:W-:-:S02]  /*7ea0*/  HADD2.F32 R6, -RZ, R29.H1_H1 ;  /* 0x3000001dff067230 */ /* 0x000fc40000004100 */
[----:B------:R-:W-:Y:S01]  /*7eb0*/  FFMA.FTZ R29, R31, R5, R4 ;  /* 0x000000051f1d7223 */ /* 0x000fe20000010004 */
[C---:B------:R-:W-:Y:S01]  /*7ec0*/  FFMA.FTZ R30, R5.reuse, R11, R28 ;  /* 0x0000000b051e7223 */ /* 0x040fe2000001001c */
[C---:B------:R-:W-:Y:S01]  /*7ed0*/  FFMA.FTZ R31, R5.reuse, R10, R42 ;  /* 0x0000000a051f7223 */ /* 0x040fe2000001002a */
[----:B----4-:R-:W-:Y:S01]  /*7ee0*/  LOP3.LUT R4, R12, 0xf000f, RZ, 0xc0, !PT ;  /* 0x000f000f0c047812 */ /* 0x010fe200078ec0ff */
[----:B------:R-:W-:Y:S01]  /*7ef0*/  FFMA.FTZ R28, R5, R6, R7 ;  /* 0x00000006051c7223 */ /* 0x000fe20000010007 */
[----:B------:R-:W-:Y:S02]  /*7f00*/  LOP3.LUT R5, R13, 0xf000f, RZ, 0xc0, !PT ;  /* 0x000f000f0d057812 */ /* 0x000fe400078ec0ff */
[----:B------:R-:W-:Y:S02]  /*7f10*/  LOP3.LUT R6, R14, 0xf000f, RZ, 0xc0, !PT ;  /* 0x000f000f0e067812 */ /* 0x000fe400078ec0ff */
[----:B------:R-:W-:Y:S02]  /*7f20*/  LOP3.LUT R7, R15, 0xf000f, RZ, 0xc0, !PT ;  /* 0x000f000f0f077812 */ /* 0x000fe400078ec0ff */
[----:B------:R-:W-:Y:S01]  /*7f30*/  LOP3.LUT R4, R4, 0x64006400, RZ, 0xfc, !PT ;  /* 0x6400640004047812 */ /* 0x000fe200078efcff */
[----:B0-----:R-:W-:Y:S01]  /*7f40*/  HADD2.F32 R10, -RZ, R8.H0_H0 ;  /* 0x20000008ff0a7230 */ /* 0x001fe20000004100 */
[----:B------:R-:W-:-:S02]  /*7f50*/  LOP3.LUT R5, R5, 0x64006400, RZ, 0xfc, !PT ;  /* 0x6400640005057812 */ /* 0x000fc400078efcff */
[----:B------:R-:W-:Y:S01]  /*7f60*/  LOP3.LUT R6, R6, 0x64006400, RZ, 0xfc, !PT ;  /* 0x6400640006067812 */ /* 0x000fe200078efcff */
[----:B------:R-:W-:Y:S01]  /*7f70*/  HADD2 R47, R4, -1032, -1032 ;  /* 0xe408e408042f7430 */ /* 0x000fe20000000000 */
[----:B------:R-:W-:Y:S01]  /*7f80*/  LOP3.LUT R7, R7, 0x64006400, RZ, 0xfc, !PT ;  /* 0x6400640007077812 */ /* 0x000fe200078efcff */
[----:B------:R-:W-:Y:S02]  /*7f90*/  HADD2 R46, R5, -1032, -1032 ;  /* 0xe408e408052e7430 */ /* 0x000fe40000000000 */
[----:B------:R-:W-:Y:S02]  /*7fa0*/  HADD2 R11, R6, -1032, -1032 ;  /* 0xe408e408060b7430 */ /* 0x000fe40000000000 */
[----:B------:R-:W-:Y:S02]  /*7fb0*/  HADD2.F32 R45, -RZ, R47.H0_H0 ;  /* 0x2000002fff2d7230 */ /* 0x000fe40000004100 */
[----:B------:R-:W-:Y:S02]  /*7fc0*/  HADD2 R42, R7, -1032, -1032 ;  /* 0xe408e408072a7430 */ /* 0x000fe40000000000 */
[----:B------:R-:W-:Y:S01]  /*7fd0*/  HADD2.F32 R43, -RZ, R46.H0_H0 ;  /* 0x2000002eff2b7230 */ /* 0x000fe20000004100 */
[----:B------:R-:W3:Y:S01]  /*7fe0*/  LDG.E.128.CONSTANT R4, desc[UR6][R52.64] ;  /* 0x0000000634047981 */ /* 0x000ee2000c1e9d00 */
[----:B------:R-:W-:-:S02]  /*7ff0*/  HADD2.F32 R51, -RZ, R11.H0_H0 ;  /* 0x2000000bff337230 */ /* 0x000fc40000004100 */
[----:B------:R-:W-:Y:S02]  /*8000*/  HADD2.F32 R49, -RZ, R42.H0_H0 ;  /* 0x2000002aff317230 */ /* 0x000fe40000004100 */
[----:B------:R-:W-:Y:S01]  /*8010*/  FFMA.FTZ R45, R45, R10, RZ ;  /* 0x0000000a2d2d7223 */ /* 0x000fe200000100ff */
[C---:B------:R-:W-:Y:S01]  /*8020*/  FFMA.FTZ R43, R10.reuse, R43, RZ ;  /* 0x0000002b0a2b7223 */ /* 0x040fe200000100ff */
[C---:B------:R-:W-:Y:S01]  /*8030*/  FFMA.FTZ R51, R10.reuse, R51, RZ ;  /* 0x000000330a337223 */ /* 0x040fe200000100ff */
[----:B------:R-:W-:Y:S01]  /*8040*/  FFMA.FTZ R44, R10, R49, RZ ;  /* 0x000000310a2c7223 */ /* 0x000fe200000100ff */
[----:B------:R-:W-:Y:S02]  /*8050*/  HADD2.F32 R10, -RZ, R46.H1_H1 ;  /* 0x3000002eff0a7230 */ /* 0x000fe40000004100 */
[----:B------:R-:W-:Y:S02]  /*8060*/  HADD2.F32 R46, -RZ, R11.H1_H1 ;  /* 0x3000000bff2e7230 */ /* 0x000fe40000004100 */
[----:B------:R-:W-:-:S02]  /*8070*/  HADD2.F32 R48, -RZ, R47.H1_H1 ;  /* 0x3000002fff307230 */ /* 0x000fc40000004100 */
[----:B------:R-:W-:Y:S02]  /*8080*/  HADD2.F32 R8, -RZ, R8.H1_H1 ;  /* 0x30000008ff087230 */ /* 0x000fe40000004100 */
[----:B------:R-:W-:-:S03]  /*8090*/  HADD2.F32 R11, -RZ, R42.H1_H1 ;  /* 0x3000002aff0b7230 */ /* 0x000fc60000004100 */
[----:B------:R-:W-:Y:S01]  /*80a0*/  FFMA.FTZ R48, R48, R8, R45 ;  /* 0x0000000830307223 */ /* 0x000fe2000001002d */
[C---:B------:R-:W-:Y:S01]  /*80b0*/  FFMA.FTZ R10, R8.reuse, R10, R43 ;  /* 0x0000000a080a7223 */ /* 0x040fe2000001002b */
[C---:B------:R-:W-:Y:S01]  /*80c0*/  FFMA.FTZ R51, R8.reuse, R46, R51 ;  /* 0x0000002e08337223 */ /* 0x040fe20000010033 */
[----:B------:R-:W-:Y:S01]  /*80d0*/  FFMA.FTZ R44, R8, R11, R44 ;  /* 0x0000000b082c7223 */ /* 0x000fe2000001002c */
        /* <DEDUP_REMOVED lines=9> */
[----:B------:R-:W-:Y:S02]  /*8170*/  HADD2.F32 R11, -RZ, R9.H0_H0 ;  /* 0x20000009ff0b7230 */ /* 0x000fe40000004100 */
[----:B------:R-:W-:Y:S02]  /*8180*/  HFMA2 R47, R47, R16.H0_H0, -72, -72 ;  /* 0xd480d4802f2f7431 */ /* 0x000fe40000040010 */
[----:B------:R-:W-:-:S02]  /*8190*/  HADD2.F32 R49, -RZ, R43.H0_H0 ;  /* 0x2000002bff317230 */ /* 0x000fc40000004100 */
[-C--:B------:R-:W-:Y:S02]  /*81a0*/  HFMA2 R45, R45, R16.reuse.H0_H0, -72, -72 ;  /* 0xd480d4802d2d7431 */ /* 0x080fe40000040010 */
[----:B------:R-:W-:Y:S02]  /*81b0*/  HFMA2 R8, R8, R16.H0_H0, -72, -72 ;  /* 0xd480d48008087431 */ /* 0x000fe40000040010 */
[----:B------:R-:W-:Y:S02]  /*81c0*/  HADD2.F32 R42, -RZ, R47.H0_H0 ;  /* 0x2000002fff2a7230 */ /* 0x000fe40000004100 */
[----:B------:R-:W-:Y:S01]  /*81d0*/  FFMA.FTZ R48, R49, R11, R48 ;  /* 0x0000000b31307223 */ /* 0x000fe20000010030 */
[----:B------:R-:W-:Y:S02]  /*81e0*/  HADD2.F32 R46, -RZ, R45.H0_H0 ;  /* 0x2000002dff2e7230 */ /* 0x000fe40000004100 */
[----:B------:R-:W-:Y:S02]  /*81f0*/  HADD2.F32 R49, -RZ, R8.H0_H0 ;  /* 0x20000008ff317230 */ /* 0x000fe40000004100 */
[C---:B------:R-:W-:Y:S01]  /*8200*/  FFMA.FTZ R42, R11.reuse, R42, R10 ;  /* 0x0000002a0b2a7223 */ /* 0x040fe2000001000a */
[----:B------:R-:W-:-:S02]  /*8210*/  FFMA.FTZ R46, R11, R46, R51 ;  /* 0x0000002e0b2e7223 */ /* 0x000fc40000010033 */
[----:B------:R-:W-:Y:S02]  /*8220*/  FFMA.FTZ R44, R11, R49, R44 ;  /* 0x000000310b2c7223 */ /* 0x000fe4000001002c */
[----:B------:R-:W0:Y:S01]  /*8230*/  LDS.64 R10, [UR4+0x28] ;  /* 0x00002804ff0a7984 */ /* 0x000e220008000a00 */
[----:B------:R-:W-:Y:S02]  /*8240*/  HADD2.F32 R9, -RZ, R9.H1_H1 ;  /* 0x30000009ff097230 */ /* 0x000fe40000004100 */
[----:B------:R-:W-:Y:S01]  /*8250*/  HADD2.F32 R43, -RZ, R43.H1_H1 ;  /* 0x3000002bff2b7230 */ /* 0x000fe20000004100 */
[----:B------:R-:W-:-:S04]  /*8260*/  SHF.R.U32.HI R12, RZ, 0x8, R12 ;  /* 0x00000008ff0c7819 */ /* 0x000fc8000001160c */
[----:B------:R-:W-:Y:S01]  /*8270*/  FFMA.FTZ R48, R43, R9, R48 ;  /* 0x000000092b307223 */ /* 0x000fe20000010030 */
[----:B------:R-:W-:Y:S01]  /*8280*/  HADD2.F32 R43, -RZ, R8.H1_H1 ;  /* 0x30000008ff2b7230 */ /* 0x000fe20000004100 */
[----:B------:R-:W-:-:S04]  /*8290*/  LOP3.LUT R8, R12, 0xf000f, RZ, 0xc0, !PT ;  /* 0x000f000f0c087812 */ /* 0x000fc800078ec0ff */
[----:B------:R-:W-:Y:S01]  /*82a0*/  LOP3.LUT R8, R8, 0x64006400, RZ, 0xfc, !PT ;  /* 0x6400640008087812 */ /* 0x000fe200078efcff */
[----:B------:R-:W-:Y:S02]  /*82b0*/  HADD2.F32 R47, -RZ, R47.H1_H1 ;  /* 0x3000002fff2f7230 */ /* 0x000fe40000004100 */
[----:B------:R-:W-:Y:S01]  /*82c0*/  HADD2.F32 R45, -RZ, R45.H1_H1 ;  /* 0x3000002dff2d7230 */ /* 0x000fe20000004100 */
[----:B------:R-:W-:Y:S01]  /*82d0*/  SHF.R.U32.HI R13, RZ, 0x8, R13 ;  /* 0x00000008ff0d7819 */ /* 0x000fe2000001160d */
[----:B------:R-:W-:Y:S02]  /*82e0*/  HADD2 R8, R8, -1032, -1032 ;  /* 0xe408e40808087430 */ /* 0x000fe40000000000 */
[C---:B------:R-:W-:Y:S01]  /*82f0*/  FFMA.FTZ R42, R9.reuse, R47, R42 ;  /* 0x0000002f092a7223 */ /* 0x040fe2000001002a */
[C---:B------:R-:W-:Y:S01]  /*8300*/  FFMA.FTZ R44, R9.reuse, R43, R44 ;  /* 0x0000002b092c7223 */ /* 0x040fe2000001002c */
[----:B------:R-:W-:Y:S01]  /*8310*/  FFMA.FTZ R46, R9, R45, R46 ;  /* 0x0000002d092e7223 */ /* 0x000fe2000001002e */
[----:B------:R-:W-:Y:S01]  /*8320*/  LOP3.LUT R47, R13, 0xf000f, RZ, 0xc0, !PT ;  /* 0x000f000f0d2f7812 */ /* 0x000fe200078ec0ff */
[----:B------:R-:W-:Y:S01]  /*8330*/  HADD2.F32 R9, -RZ, R8.H0_H0 ;  /* 0x20000008ff097230 */ /* 0x000fe20000004100 */
[----:B------:R-:W-:-:S02]  /*8340*/  SHF.R.U32.HI R14, RZ, 0x8, R14 ;  /* 0x00000008ff0e7819 */ /* 0x000fc4000001160e */
[----:B------:R-:W-:Y:S02]  /*8350*/  SHF.R.U32.HI R45, RZ, 0x8, R15 ;  /* 0x00000008ff2d7819 */ /* 0x000fe4000001160f */
[----:B------:R-:W-:Y:S02]  /*8360*/  LOP3.LUT R47, R47, 0x64006400, RZ, 0xfc, !PT ;  /* 0x640064002f2f7812 */ /* 0x000fe400078efcff */
[----:B------:R-:W-:Y:S01]  /*8370*/  LOP3.LUT R15, R45, 0xf000f, RZ, 0xc0, !PT ;  /* 0x000f000f2d0f7812 */ /* 0x000fe200078ec0ff */
[----:B0-----:R-:W-:Y:S02]  /*8380*/  HADD2.F32 R43, -RZ, R10.H0_H0 ;  /* 0x2000000aff2b7230 */ /* 0x001fe40000004100 */
[----:B------:R-:W-:-:S03]  /*8390*/  HADD2 R47, R47, -1032, -1032 ;  /* 0xe408e4082f2f7430 */ /* 0x000fc60000000000 */
[----:B------:R-:W-:Y:S01]  /*83a0*/  FFMA.FTZ R9, R9, R43, R48 ;  /* 0x0000002b09097223 */ /* 0x000fe20000010030 */
[----:B------:R-:W-:Y:S02]  /*83b0*/  LOP3.LUT R48, R14, 0xf000f, RZ, 0xc0, !PT ;  /* 0x000f000f0e307812 */ /* 0x000fe400078ec0ff */
[----:B------:R-:W-:Y:S02]  /*83c0*/  LOP3.LUT R15, R15, 0x64006400, RZ, 0xfc, !PT ;  /* 0x640064000f0f7812 */ /* 0x000fe400078efcff */
[----:B------:R-:W-:Y:S01]  /*83d0*/  LOP3.LUT R48, R48, 0x64006400, RZ, 0xfc, !PT ;  /* 0x6400640030307812 */ /* 0x000fe200078efcff */
[----:B------:R-:W-:Y:S02]  /*83e0*/  HADD2.F32 R49, -RZ, R47.H0_H0 ;  /* 0x2000002fff317230 */ /* 0x000fe40000004100 */
[----:B------:R-:W-:Y:S02]  /*83f0*/  HADD2 R15, R15, -1032, -1032 ;  /* 0xe408e4080f0f7430 */ /* 0x000fe40000000000 */
[----:B------:R-:W-:-:S02]  /*8400*/  HADD2 R48, R48, -1032, -1032 ;  /* 0xe408e40830307430 */ /* 0x000fc40000000000 */
[----:B------:R-:W-:Y:S01]  /*8410*/  FFMA.FTZ R42, R43, R49, R42 ;  /* 0x000000312b2a7223 */ /* 0x000fe2000001002a */
[----:B------:R-:W-:Y:S02]  /*8420*/  HADD2.F32 R49, -RZ, R15.H0_H0 ;  /* 0x2000000fff317230 */ /* 0x000fe40000004100 */
[----:B------:R-:W-:-:S03]  /*8430*/  HADD2.F32 R51, -RZ, R48.H0_H0 ;  /* 0x20000030ff337230 */ /* 0x000fc60000004100 */
[C---:B------:R-:W-:Y:S02]  /*8440*/  FFMA.FTZ R44, R43.reuse, R49, R44 ;  /* 0x000000312b2c7223 */ /* 0x040fe4000001002c */
[----:B------:R-:W-:Y:S02]  /*8450*/  FFMA.FTZ R46, R43, R51, R46 ;  /* 0x000000332b2e7223 */ /* 0x000fe4000001002e */
[----:B------:R-:W4:Y:S01]  /*8460*/  @!P0 LDG.E.U16.CONSTANT R43, desc[UR6][R24.64] ;  /* 0x00000006182b8981 */ /* 0x000f22000c1e9500 */
[----:B------:R-:W-:Y:S01]  /*8470*/  HADD2.F32 R8, -RZ, R8.H1_H1 ;  /* 0x30000008ff087230 */ /* 0x000fe20000004100 */
[----:B------:R-:W-:Y:S01]  /*8480*/  LOP3.LUT R12, R12, 0xf000f0, RZ, 0xc0, !PT ;  /* 0x00f000f00c0c7812 */ /* 0x000fe200078ec0ff */
[----:B------:R-:W-:Y:S02]  /*8490*/  HADD2.F32 R47, -RZ, R47.H1_H1 ;  /* 0x3000002fff2f7230 */ /* 0x000fe40000004100 */
[----:B------:R-:W-:Y:S01]  /*84a0*/  HADD2.F32 R15, -RZ, R15.H1_H1 ;  /* 0x3000000fff0f7230 */ /* 0x000fe20000004100 */
[----:B------:R-:W-:-:S02]  /*84b0*/  LOP3.LUT R14, R14, 0xf000f0, RZ, 0xc0, !PT ;  /* 0x00f000f00e0e7812 */ /* 0x000fc400078ec0ff */
[----:B------:R-:W-:-:S04]  /*84c0*/  LOP3.LUT R45, R45, 0xf000f0, RZ, 0xc0, !PT ;  /* 0x00f000f02d2d7812 */ /* 0x000fc800078ec0ff */
[----:B------:R-:W-:Y:S02]  /*84d0*/  LOP3.LUT R45, R45, 0x64006400, RZ, 0xfc, !PT ;  /* 0x640064002d2d7812 */ /* 0x000fe400078efcff */
[----:B--2---:R-:W-:Y:S02]  /*84e0*/  @!P0 PRMT R0, R20, 0x7610, R0 ;  /* 0x0000761014008816 */ /* 0x004fe40000000000 */
[----:B------:R-:W-:Y:S02]  /*84f0*/  @!P0 PRMT R34, R21, 0x7610, R34 ;  /* 0x0000761015228816 */ /* 0x000fe40000000022 */
[----:B------:R-:W-:Y:S02]  /*8500*/  @!P0 PRMT R0, R0, 0x7610, R20 ;  /* 0x0000761000008816 */ /* 0x000fe40000000014 */
[----:B------:R-:W-:-:S03]  /*8510*/  @!P0 PRMT R34, R34, 0x7610, R21 ;  /* 0x0000761022228816 */ /* 0x000fc60000000015 */
[----:B------:R-:W-:Y:S02]  /*8520*/  HADD2.F32 R50, -RZ, R0.H0_H0 ;  /* 0x20000000ff327230 */ /* 0x000fe40000004100 */
[----:B------:R-:W-:-:S03]  /*8530*/  HADD2.F32 R21, -RZ, R34.H0_H0 ;  /* 0x20000022ff157230 */ /* 0x000fc60000004100 */
[----:B------:R-:W-:Y:S01]  /*8540*/  FMUL.FTZ R49, R23, R50 ;  /* 0x0000003217317220 */ /* 0x000fe20000410000 */
[----:B------:R-:W-:Y:S02]  /*8550*/  HADD2.F32 R23, -RZ, R34.H1_H1 ;  /* 0x30000022ff177230 */ /* 0x000fe40000004100 */
[----:B------:R-:W-:Y:S02]  /*8560*/  HADD2.F32 R20, -RZ, R0.H1_H1 ;  /* 0x30000000ff147230 */ /* 0x000fe40000004100 */
[----:B------:R-:W-:Y:S01]  /*8570*/  FMUL.FTZ R51, R22, R21 ;  /* 0x0000001516337220 */ /* 0x000fe20000410000 */
[----:B------:R-:W-:Y:S02]  /*8580*/  FMUL.FTZ R22, R26, R23 ;  /* 0x000000171a167220 */ /* 0x000fe40000410000 */
[----:B------:R-:W-:Y:S02]  /*8590*/  FMUL.FTZ R27, R27, R20 ;  /* 0x000000141b1b7220 */ /* 0x000fe40000410000 */
[----:B------:R-:W-:-:S02]  /*85a0*/  F2FP.F16.F32.PACK_AB R26, RZ, R51 ;  /* 0x00000033ff1a723e */ /* 0x000fc400000000ff */
[----:B------:R-:W-:Y:S02]  /*85b0*/  F2FP.F16.F32.PACK_AB R22, RZ, R22 ;  /* 0x00000016ff16723e */ /* 0x000fe400000000ff */
[----:B------:R-:W-:Y:S02]  /*85c0*/  F2FP.F16.F32.PACK_AB R49, RZ, R49 ;  /* 0x00000031ff31723e */ /* 0x000fe400000000ff */
[----:B------:R-:W-:Y:S02]  /*85d0*/  F2FP.F16.F32.PACK_AB R27, RZ, R27 ;  /* 0x0000001bff1b723e */ /* 0x000fe400000000ff */
[----:B------:R-:W-:Y:S02]  /*85e0*/  PRMT R26, R26, 0x5410, R22 ;  /* 0x000054101a1a7816 */ /* 0x000fe40000000016 */
[----:B------:R-:W-:Y:S01]  /*85f0*/  PRMT R49, R49, 0x5410, R27 ;  /* 0x0000541031317816 */ /* 0x000fe2000000001b */
[----:B------:R-:W-:Y:S02]  /*8600*/  HADD2.F32 R27, -RZ, R10.H1_H1 ;  /* 0x3000000aff1b7230 */ /* 0x000fe40000004100 */
[----:B------:R-:W-:-:S02]  /*8610*/  HADD2 R26, R26, R33 ;  /* 0x000000211a1a7230 */ /* 0x000fc40000000000 */
[----:B------:R-:W-:Y:S02]  /*8620*/  HADD2.F32 R33, -RZ, R48.H1_H1 ;  /* 0x30000030ff217230 */ /* 0x000fe40000004100 */
[----:B------:R-:W-:Y:S01]  /*8630*/  FFMA.FTZ R9, R8, R27, R9 ;  /* 0x0000001b08097223 */ /* 0x000fe20000010009 */
[----:B------:R-:W-:Y:S01]  /*8640*/  LOP3.LUT R8, R13, 0xf000f0, RZ, 0xc0, !PT ;  /* 0x00f000f00d087812 */ /* 0x000fe200078ec0ff */
[C---:B------:R-:W-:Y:S01]  /*8650*/  FFMA.FTZ R42, R27.reuse, R47, R42 ;  /* 0x0000002f1b2a7223 */ /* 0x040fe2000001002a */
[----:B------:R-:W-:Y:S01]  /*8660*/  LOP3.LUT R13, R12, 0x64006400, RZ, 0xfc, !PT ;  /* 0x640064000c0d7812 */ /* 0x000fe200078efcff */
[C---:B------:R-:W-:Y:S01]  /*8670*/  FFMA.FTZ R46, R27.reuse, R33, R46 ;  /* 0x000000211b2e7223 */ /* 0x040fe2000001002e */
[----:B------:R-:W-:Y:S01]  /*8680*/  FFMA.FTZ R44, R27, R15, R44 ;  /* 0x0000000f1b2c7223 */ /* 0x000fe2000001002c */
[----:B------:R-:W-:Y:S02]  /*8690*/  LOP3.LUT R27, R14, 0x64006400, RZ, 0xfc, !PT ;  /* 0x640064000e1b7812 */ /* 0x000fe400078efcff */
[----:B------:R-:W-:Y:S01]  /*86a0*/  HFMA2 R14, R13, R16.H0_H0, -72, -72 ;  /* 0xd480d4800d0e7431 */ /* 0x000fe20000040010 */
[----:B------:R-:W-:-:S02]  /*86b0*/  LOP3.LUT R15, R8, 0x64006400, RZ, 0xfc, !PT ;  /* 0x64006400080f7812 */ /* 0x000fc400078efcff */
[-C--:B------:R-:W-:Y:S02]  /*86c0*/  HFMA2 R8, R27, R16.reuse.H0_H0, -72, -72 ;  /* 0xd480d4801b087431 */ /* 0x080fe40000040010 */
[----:B------:R-:W-:Y:S02]  /*86d0*/  HADD2.F32 R13, -RZ, R11.H0_H0 ;  /* 0x2000000bff0d7230 */ /* 0x000fe40000004100 */
[-C--:B------:R-:W-:Y:S02]  /*86e0*/  HFMA2 R10, R45, R16.reuse.H0_H0, -72, -72 ;  /* 0xd480d4802d0a7431 */ /* 0x080fe40000040010 */
[----:B------:R-:W-:Y:S02]  /*86f0*/  HADD2.F32 R22, -RZ, R14.H0_H0 ;  /* 0x2000000eff167230 */ /* 0x000fe40000004100 */
[----:B------:R-:W-:Y:S02]  /*8700*/  HFMA2 R12, R15, R16.H0_H0, -72, -72 ;  /* 0xd480d4800f0c7431 */ /* 0x000fe40000040010 */
[----:B------:R-:W-:-:S02]  /*8710*/  HADD2.F32 R15, -RZ, R8.H0_H0 ;  /* 0x20000008ff0f7230 */ /* 0x000fc40000004100 */
[----:B------:R-:W-:Y:S02]  /*8720*/  HFMA2 R49, R49, 1, 1, R32 ;  /* 0x3c003c0031317831 */ /* 0x000fe40000000020 */
[----:B------:R-:W-:Y:S02]  /*8730*/  HADD2.F32 R11, -RZ, R11.H1_H1 ;  /* 0x3000000bff0b7230 */ /* 0x000fe40000004100 */
[----:B------:R-:W-:Y:S01]  /*8740*/  FFMA.FTZ R22, R22, R13, R9 ;  /* 0x0000000d16167223 */ /* 0x000fe20000010009 */
[----:B------:R-:W-:Y:S02]  /*8750*/  HADD2.F32 R32, -RZ, R12.H0_H0 ;  /* 0x2000000cff207230 */ /* 0x000fe40000004100 */
[----:B------:R-:W-:Y:S01]  /*8760*/  FFMA.FTZ R46, R13, R15, R46 ;  /* 0x0000000f0d2e7223 */ /* 0x000fe2000001002e */
[----:B------:R-:W-:Y:S02]  /*8770*/  HADD2.F32 R27, -RZ, R10.H0_H0 ;  /* 0x2000000aff1b7230 */ /* 0x000fe40000004100 */
[----:B------:R-:W-:-:S02]  /*8780*/  HADD2.F32 R9, -RZ, R14.H1_H1 ;  /* 0x3000000eff097230 */ /* 0x000fc40000004100 */
[----:B------:R-:W-:Y:S02]  /*8790*/  HADD2.F32 R8, -RZ, R8.H1_H1 ;  /* 0x30000008ff087230 */ /* 0x000fe40000004100 */
[C---:B------:R-:W-:Y:S01]  /*87a0*/  FFMA.FTZ R42, R13.reuse, R32, R42 ;  /* 0x000000200d2a7223 */ /* 0x040fe2000001002a */
[----:B------:R-:W-:Y:S02]  /*87b0*/  HADD2.F32 R12, -RZ, R12.H1_H1 ;  /* 0x3000000cff0c7230 */ /* 0x000fe40000004100 */
[----:B------:R-:W-:Y:S01]  /*87c0*/  FFMA.FTZ R44, R13, R27, R44 ;  /* 0x0000001b0d2c7223 */ /* 0x000fe2000001002c */
[----:B------:R-:W-:Y:S02]  /*87d0*/  HADD2.F32 R15, -RZ, R10.H1_H1 ;  /* 0x3000000aff0f7230 */ /* 0x000fe40000004100 */
[----:B------:R-:W-:Y:S01]  /*87e0*/  FFMA.FTZ R9, R9, R11, R22 ;  /* 0x0000000b09097223 */ /* 0x000fe20000010016 */
[C---:B------:R-:W-:Y:S01]  /*87f0*/  FFMA.FTZ R8, R11.reuse, R8, R46 ;  /* 0x000000080b087223 */ /* 0x040fe2000001002e */
[C---:B------:R-:W-:Y:S01]  /*8800*/  FFMA.FTZ R13, R11.reuse, R12, R42 ;  /* 0x0000000c0b0d7223 */ /* 0x040fe2000001002a */
[----:B------:R-:W-:Y:S01]  /*8810*/  FFMA.FTZ R44, R11, R15, R44 ;  /* 0x0000000f0b2c7223 */ /* 0x000fe2000001002c */
[----:B------:R-:W-:Y:S01]  /*8820*/  FMUL.FTZ R10, R9, R50 ;  /* 0x00000032090a7220 */ /* 0x000fe20000410000 */
[----:B------:R-:W-:-:S02]  /*8830*/  FMUL.FTZ R11, R8, R21 ;  /* 0x00000015080b7220 */ /* 0x000fc40000410000 */
[----:B------:R-:W0:Y:S01]  /*8840*/  LDS.64 R8, [UR4+0x30] ;  /* 0x00003004ff087984 */ /* 0x000e220008000a00 */
[----:B------:R-:W-:Y:S01]  /*8850*/  FMUL.FTZ R29, R29, R50 ;  /* 0x000000321d1d7220 */ /* 0x000fe20000410000 */
[-C--:B------:R-:W-:Y:S01]  /*8860*/  FMUL.FTZ R31, R31, R20.reuse ;  /* 0x000000141f1f7220 */ /* 0x080fe20000410000 */
[----:B------:R-:W-:Y:S01]  /*8870*/  FMUL.FTZ R30, R30, R21 ;  /* 0x000000151e1e7220 */ /* 0x000fe20000410000 */
[-C--:B------:R-:W-:Y:S01]  /*8880*/  FMUL.FTZ R28, R28, R23.reuse ;  /* 0x000000171c1c7220 */ /* 0x080fe20000410000 */
[----:B------:R-:W-:Y:S01]  /*8890*/  FMUL.FTZ R13, R13, R20 ;  /* 0x000000140d0d7220 */ /* 0x000fe20000410000 */
[----:B------:R-:W-:Y:S01]  /*88a0*/  FMUL.FTZ R44, R44, R23 ;  /* 0x000000172c2c7220 */ /* 0x000fe20000410000 */
[----:B------:R-:W-:Y:S02]  /*88b0*/  F2FP.F16.F32.PACK_AB R29, RZ, R29 ;  /* 0x0000001dff1d723e */ /* 0x000fe400000000ff */
[----:B------:R-:W-:Y:S02]  /*88c0*/  F2FP.F16.F32.PACK_AB R31, RZ, R31 ;  /* 0x0000001fff1f723e */ /* 0x000fe400000000ff */
[----:B------:R-:W-:-:S02]  /*88d0*/  F2FP.F16.F32.PACK_AB R30, RZ, R30 ;  /* 0x0000001eff1e723e */ /* 0x000fc400000000ff */
[----:B------:R-:W-:Y:S02]  /*88e0*/  F2FP.F16.F32.PACK_AB R28, RZ, R28 ;  /* 0x0000001cff1c723e */ /* 0x000fe400000000ff */
[----:B------:R-:W-:Y:S02]  /*88f0*/  PRMT R29, R29, 0x5410, R31 ;  /* 0x000054101d1d7816 */ /* 0x000fe4000000001f */
[----:B------:R-:W-:Y:S02]  /*8900*/  F2FP.F16.F32.PACK_AB R10, RZ, R10 ;  /* 0x0000000aff0a723e */ /* 0x000fe400000000ff */
[----:B------:R-:W-:Y:S02]  /*8910*/  F2FP.F16.F32.PACK_AB R13, RZ, R13 ;  /* 0x0000000dff0d723e */ /* 0x000fe400000000ff */
[----:B------:R-:W-:Y:S02]  /*8920*/  F2FP.F16.F32.PACK_AB R11, RZ, R11 ;  /* 0x0000000bff0b723e */ /* 0x000fe400000000ff */
[----:B------:R-:W-:-:S02]  /*8930*/  F2FP.F16.F32.PACK_AB R44, RZ, R44 ;  /* 0x0000002cff2c723e */ /* 0x000fc400000000ff */
[----:B------:R-:W-:Y:S01]  /*8940*/  PRMT R30, R30, 0x5410, R28 ;  /* 0x000054101e1e7816 */ /* 0x000fe2000000001c */
[----:B------:R-:W-:Y:S01]  /*8950*/  HFMA2 R32, R29, 1, 1, R49 ;  /* 0x3c003c001d207831 */ /* 0x000fe20000000031 */
[----:B------:R-:W-:Y:S02]  /*8960*/  PRMT R10, R10, 0x5410, R13 ;  /* 0x000054100a0a7816 */ /* 0x000fe4000000000d */
[----:B------:R-:W-:Y:S01]  /*8970*/  PRMT R11, R11, 0x5410, R44 ;  /* 0x000054100b0b7816 */ /* 0x000fe2000000002c */
[----:B------:R-:W-:Y:S02]  /*8980*/  HADD2 R26, R30, R26 ;  /* 0x0000001a1e1a7230 */ /* 0x000fe40000000000 */
[----:B------:R-:W-:Y:S02]  /*8990*/  HFMA2 R32, R10, 1, 1, R32 ;  /* 0x3c003c000a207831 */ /* 0x000fe40000000020 */
[----:B------:R-:W-:Y:S01]  /*89a0*/  HADD2 R33, R11, R26 ;  /* 0x0000001a0b217230 */ /* 0x000fe20000000000 */
[----:B---3--:R-:W-:-:S02]  /*89b0*/  LOP3.LUT R10, R4, 0xf000f, RZ, 0xc0, !PT ;  /* 0x000f000f040a7812 */ /* 0x008fc400078ec0ff */
[----:B------:R-:W-:Y:S02]  /*89c0*/  LOP3.LUT R11, R4, 0xf000f0, RZ, 0xc0, !PT ;  /* 0x00f000f0040b7812 */ /* 0x000fe400078ec0ff */
[----:B------:R-:W-:Y:S02]  /*89d0*/  SHF.R.U32.HI R13, RZ, 0x8, R4 ;  /* 0x00000008ff0d7819 */ /* 0x000fe40000011604 */
[C---:B------:R-:W-:Y:S02]  /*89e0*/  LOP3.LUT R4, R5.reuse, 0xf000f, RZ, 0xc0, !PT ;  /* 0x000f000f05047812 */ /* 0x040fe400078ec0ff */
[----:B------:R-:W-:Y:S02]  /*89f0*/  LOP3.LUT R14, R5, 0xf000f0, RZ, 0xc0, !PT ;  /* 0x00f000f0050e7812 */ /* 0x000fe400078ec0ff */
[----:B------:R-:W-:Y:S02]  /*8a00*/  SHF.R.U32.HI R15, RZ, 0x8, R5 ;  /* 0x00000008ff0f7819 */ /* 0x000fe40000011605 */
[----:B------:R-:W-:-:S02]  /*8a10*/  LOP3.LUT R5, R6, 0xf000f, RZ, 0xc0, !PT ;  /* 0x000f000f06057812 */ /* 0x000fc400078ec0ff */
[----:B------:R-:W-:Y:S02]  /*8a20*/  LOP3.LUT R4, R4, 0x64006400, RZ, 0xfc, !PT ;  /* 0x6400640004047812 */ /* 0x000fe400078efcff */
[----:B------:R-:W-:Y:S02]  /*8a30*/  LOP3.LUT R5, R5, 0x64006400, RZ, 0xfc, !PT ;  /* 0x6400640005057812 */ /* 0x000fe400078efcff */
[----:B------:R-:W-:Y:S01]  /*8a40*/  LOP3.LUT R10, R10, 0x64006400, RZ, 0xfc, !PT ;  /* 0x640064000a0a7812 */ /* 0x000fe200078efcff */
[----:B------:R-:W-:Y:S01]  /*8a50*/  HADD2 R29, R4, -1032, -1032 ;  /* 0xe408e408041d7430 */ /* 0x000fe20000000000 */
[----:B------:R-:W-:Y:S01]  /*8a60*/  LOP3.LUT R22, R6, 0xf000f0, RZ, 0xc0, !PT ;  /* 0x00f000f006167812 */ /* 0x000fe200078ec0ff */
[----:B------:R-:W-:Y:S01]  /*8a70*/  HADD2 R31, R5, -1032, -1032 ;  /* 0xe408e408051f7430 */ /* 0x000fe20000000000 */
[----:B------:R-:W-:Y:S01]  /*8a80*/  SHF.R.U32.HI R26, RZ, 0x8, R6 ;  /* 0x00000008ff1a7819 */ /* 0x000fe20000011606 */
[----:B------:R-:W1:Y:S01]  /*8a90*/  LDS.64 R4, [UR4+0x38] ;  /* 0x00003804ff047984 */ /* 0x000e620008000a00 */
[C---:B------:R-:W-:Y:S01]  /*8aa0*/  LOP3.LUT R6, R7.reuse, 0xf000f, RZ, 0xc0, !PT ;  /* 0x000f000f07067812 */ /* 0x040fe200078ec0ff */
[----:B------:R-:W-:Y:S01]  /*8ab0*/  HADD2 R10, R10, -1032, -1032 ;  /* 0xe408e4080a0a7430 */ /* 0x000fe20000000000 */
[----:B------:R-:W-:-:S02]  /*8ac0*/  LOP3.LUT R27, R7, 0xf000f0, RZ, 0xc0, !PT ;  /* 0x00f000f0071b7812 */ /* 0x000fc400078ec0ff */
[----:B------:R-:W-:Y:S01]  /*8ad0*/  SHF.R.U32.HI R28, RZ, 0x8, R7 ;  /* 0x00000008ff1c7819 */ /* 0x000fe20000011607 */
[----:B0-----:R-:W-:Y:S01]  /*8ae0*/  HADD2.F32 R7, -RZ, R8.H0_H0 ;  /* 0x20000008ff077230 */ /* 0x001fe20000004100 */
[----:B------:R-:W-:Y:S01]  /*8af0*/  LOP3.LUT R30, R6, 0x64006400, RZ, 0xfc, !PT ;  /* 0x64006400061e7812 */ /* 0x000fe200078efcff */
[--C-:B------:R-:W-:Y:S01]  /*8b00*/  HADD2.F32 R6, -RZ, R10.reuse.H0_H0 ;  /* 0x2000000aff067230 */ /* 0x100fe20000004100 */
[----:B------:R-:W-:Y:S01]  /*8b10*/  @!P0 IADD3 R12, PT, PT, R2, 0x1, RZ ;  /* 0x00000001020c8810 */ /* 0x000fe20007ffe0ff */
[----:B------:R-:W-:Y:S02]  /*8b20*/  HADD2.F32 R42, -RZ, R10.H1_H1 ;  /* 0x3000000aff2a7230 */ /* 0x000fe40000004100 */
[----:B------:R-:W-:Y:S02]  /*8b30*/  HADD2.F32 R45, -RZ, R8.H1_H1 ;  /* 0x30000008ff2d7230 */ /* 0x000fe40000004100 */
[----:B------:R-:W-:Y:S01]  /*8b40*/  FFMA.FTZ R47, R6, R7, RZ ;  /* 0x00000007062f7223 */ /* 0x000fe200000100ff */
[----:B------:R-:W-:-:S02]  /*8b50*/  HADD2.F32 R44, -RZ, R29.H0_H0 ;  /* 0x2000001dff2c7230 */ /* 0x000fc40000004100 */
[----:B------:R-:W-:Y:S02]  /*8b60*/  HADD2 R30, R30, -1032, -1032 ;  /* 0xe408e4081e1e7430 */ /* 0x000fe40000000000 */
[----:B------:R-:W-:Y:S02]  /*8b70*/  @!P0 IMAD.MOV.U32 R2, RZ, RZ, R12 ;  /* 0x000000ffff028224 */ /* 0x000fe400078e000c */
[----:B------:R-:W-:Y:S01]  /*8b80*/  FFMA.FTZ R42, R42, R45, R47 ;  /* 0x0000002d2a2a7223 */ /* 0x000fe2000001002f */
[----:B------:R-:W-:Y:S02]  /*8b90*/  HADD2.F32 R8, -RZ, R29.H1_H1 ;  /* 0x3000001dff087230 */ /* 0x000fe40000004100 */
[----:B------:R-:W-:Y:S01]  /*8ba0*/  FFMA.FTZ R6, R7, R44, RZ ;  /* 0x0000002c07067223 */ /* 0x000fe200000100ff */
[--C-:B------:R-:W-:Y:S01]  /*8bb0*/  HADD2.F32 R12, -RZ, R31.reuse.H0_H0 ;  /* 0x2000001fff0c7230 */ /* 0x100fe20000004100 */
[----:B------:R-:W-:Y:S01]  /*8bc0*/  LOP3.LUT R11, R11, 0x64006400, RZ, 0xfc, !PT ;  /* 0x640064000b0b7812 */ /* 0x000fe200078efcff */
[----:B------:R-:W-:Y:S01]  /*8bd0*/  HADD2.F32 R47, -RZ, R31.H1_H1 ;  /* 0x3000001fff2f7230 */ /* 0x000fe20000004100 */
[----:B------:R-:W-:-:S02]  /*8be0*/  LOP3.LUT R29, R14, 0x64006400, RZ, 0xfc, !PT ;  /* 0x640064000e1d7812 */ /* 0x000fc400078efcff */
[----:B------:R-:W-:Y:S01]  /*8bf0*/  LOP3.LUT R31, R22, 0x64006400, RZ, 0xfc, !PT ;  /* 0x64006400161f7812 */ /* 0x000fe200078efcff */
[----:B------:R-:W-:Y:S01]  /*8c00*/  FFMA.FTZ R6, R45, R8, R6 ;  /* 0x000000082d067223 */ /* 0x000fe20000010006 */
[----:B------:R-:W-:Y:S02]  /*8c10*/  HADD2.F32 R10, -RZ, R30.H0_H0 ;  /* 0x2000001eff0a7230 */ /* 0x000fe40000004100 */
[-C--:B------:R-:W-:Y:S02]  /*8c20*/  HFMA2 R8, R11, R16.reuse.H0_H0, -72, -72 ;  /* 0xd480d4800b087431 */ /* 0x080fe40000040010 */
[-C--:B------:R-:W-:Y:S01]  /*8c30*/  HFMA2 R11, R29, R16.reuse.H0_H0, -72, -72 ;  /* 0xd480d4801d0b7431 */ /* 0x080fe20000040010 */
[----:B------:R-:W-:Y:S01]  /*8c40*/  LOP3.LUT R29, R27, 0x64006400, RZ, 0xfc, !PT ;  /* 0x640064001b1d7812 */ /* 0x000fe200078efcff */
[----:B------:R-:W-:Y:S02]  /*8c50*/  HFMA2 R14, R31, R16.H0_H0, -72, -72 ;  /* 0xd480d4801f0e7431 */ /* 0x000fe40000040010 */
[C---:B------:R-:W-:Y:S01]  /*8c60*/  FFMA.FTZ R12, R7.reuse, R12, RZ ;  /* 0x0000000c070c7223 */ /* 0x040fe200000100ff */
[----:B------:R-:W-:Y:S01]  /*8c70*/  FFMA.FTZ R10, R7, R10, RZ ;  /* 0x0000000a070a7223 */ /* 0x000fe200000100ff */
[----:B------:R-:W-:-:S02]  /*8c80*/  HADD2.F32 R7, -RZ, R9.H0_H0 ;  /* 0x20000009ff077230 */ /* 0x000fc40000004100 */
[----:B------:R-:W-:Y:S02]  /*8c90*/  HFMA2 R22, R29, R16.H0_H0, -72, -72 ;  /* 0xd480d4801d167431 */ /* 0x000fe40000040010 */
[----:B------:R-:W-:Y:S02]  /*8ca0*/  HADD2.F32 R27, -RZ, R14.H0_H0 ;  /* 0x2000000eff1b7230 */ /* 0x000fe40000004100 */
[----:B------:R-:W-:Y:S01]  /*8cb0*/  FFMA.FTZ R12, R45, R47, R12 ;  /* 0x0000002f2d0c7223 */ /* 0x000fe2000001000c */
[----:B------:R-:W-:Y:S02]  /*8cc0*/  HADD2.F32 R44, -RZ, R30.H1_H1 ;  /* 0x3000001eff2c7230 */ /* 0x000fe40000004100 */
[----:B------:R-:W-:Y:S02]  /*8cd0*/  HADD2.F32 R30, -RZ, R11.H0_H0 ;  /* 0x2000000bff1e7230 */ /* 0x000fe40000004100 */
        /* <DEDUP_REMOVED lines=8> */
[----:B------:R-:W-:Y:S02]  /*8d60*/  HADD2.F32 R27, -RZ, R8.H1_H1 ;  /* 0x30000008ff1b7230 */ /* 0x000fe40000004100 */
[----:B------:R-:W-:Y:S01]  /*8d70*/  FFMA.FTZ R7, R7, R12, R10 ;  /* 0x0000000c07077223 */ /* 0x000fe2000001000a */
[----:B------:R-:W-:-:S02]  /*8d80*/  HADD2.F32 R8, -RZ, R14.H1_H1 ;  /* 0x3000000eff087230 */ /* 0x000fc40000004100 */
[----:B------:R-:W-:Y:S01]  /*8d90*/  FFMA.FTZ R12, R9, R11, R6 ;  /* 0x0000000b090c7223 */ /* 0x000fe20000010006 */
[----:B------:R-:W-:Y:S02]  /*8da0*/  HADD2.F32 R22, -RZ, R22.H1_H1 ;  /* 0x30000016ff167230 */ /* 0x000fe40000004100 */
[--C-:B-1----:R-:W-:Y:S02]  /*8db0*/  HADD2.F32 R11, -RZ, R4.reuse.H0_H0 ;  /* 0x20000004ff0b7230 */ /* 0x102fe40000004100 */
[----:B------:R-:W-:Y:S01]  /*8dc0*/  HADD2.F32 R6, -RZ, R4.H1_H1 ;  /* 0x30000004ff067230 */ /* 0x000fe20000004100 */
[----:B------:R-:W-:Y:S01]  /*8dd0*/  LOP3.LUT R4, R13, 0xf000f, RZ, 0xc0, !PT ;  /* 0x000f000f0d047812 */ /* 0x000fe200078ec0ff */
[----:B------:R-:W-:Y:S01]  /*8de0*/  FFMA.FTZ R10, R27, R9, R42 ;  /* 0x000000091b0a7223 */ /* 0x000fe2000001002a */
[C---:B------:R-:W-:Y:S01]  /*8df0*/  FFMA.FTZ R8, R9.reuse, R8, R29 ;  /* 0x0000000809087223 */ /* 0x040fe2000001001d */
[----:B------:R-:W-:Y:S01]  /*8e00*/  FFMA.FTZ R9, R9, R22, R7 ;  /* 0x0000001609097223 */ /* 0x000fe20000010007 */
        /* <DEDUP_REMOVED lines=8> */
[----:B------:R-:W-:-:S02]  /*8e90*/  HADD2 R22, R22, -1032, -1032 ;  /* 0xe408e40816167430 */ /* 0x000fc40000000000 */
[----:B------:R-:W-:Y:S02]  /*8ea0*/  HADD2 R4, R29, -1032, -1032 ;  /* 0xe408e4081d047430 */ /* 0x000fe40000000000 */
[--C-:B------:R-:W-:Y:S02]  /*8eb0*/  HADD2.F32 R29, -RZ, R27.reuse.H0_H0 ;  /* 0x2000001bff1d7230 */ /* 0x100fe40000004100 */
[----:B------:R-:W-:Y:S01]  /*8ec0*/  HADD2 R14, R14, -1032, -1032 ;  /* 0xe408e4080e0e7430 */ /* 0x000fe20000000000 */
[----:B------:R-:W-:Y:S01]  /*8ed0*/  LOP3.LUT R13, R13, 0xf000f0, RZ, 0xc0, !PT ;  /* 0x00f000f00d0d7812 */ /* 0x000fe200078ec0ff */
[----:B------:R-:W-:Y:S01]  /*8ee0*/  HADD2.F32 R45, -RZ, R22.H0_H0 ;  /* 0x20000016ff2d7230 */ /* 0x000fe20000004100 */
[----:B------:R-:W-:Y:S01]  /*8ef0*/  LOP3.LUT R15, R15, 0xf000f0, RZ, 0xc0, !PT ;  /* 0x00f000f00f0f7812 */ /* 0x000fe200078ec0ff */
[----:B------:R-:W-:Y:S02]  /*8f00*/  HADD2.F32 R31, -RZ, R27.H1_H1 ;  /* 0x3000001bff1f7230 */ /* 0x000fe40000004100 */
[----:B------:R-:W-:Y:S01]  /*8f10*/  FFMA.FTZ R10, R29, R11, R10 ;  /* 0x0000000b1d0a7223 */ /* 0x000fe2000001000a */
[----:B------:R-:W-:Y:S01]  /*8f20*/  HADD2.F32 R30, -RZ, R14.H0_H0 ;  /* 0x2000000eff1e7230 */ /* 0x000fe20000004100 */
[----:B------:R-:W-:Y:S01]  /*8f30*/  LOP3.LUT R13, R13, 0x64006400, RZ, 0xfc, !PT ;  /* 0x640064000d0d7812 */ /* 0x000fe200078efcff */
[----:B------:R-:W-:Y:S01]  /*8f40*/  HADD2.F32 R42, -RZ, R4.H0_H0 ;  /* 0x20000004ff2a7230 */ /* 0x000fe20000004100 */
[----:B------:R-:W-:Y:S01]  /*8f50*/  LOP3.LUT R26, R26, 0xf000f0, RZ, 0xc0, !PT ;  /* 0x00f000f01a1a7812 */ /* 0x000fe200078ec0ff */
[----:B------:R-:W-:Y:S01]  /*8f60*/  FFMA.FTZ R27, R11, R45, R8 ;  /* 0x0000002d0b1b7223 */ /* 0x000fe20000010008 */
[----:B------:R-:W-:Y:S01]  /*8f70*/  LOP3.LUT R15, R15, 0x64006400, RZ, 0xfc, !PT ;  /* 0x640064000f0f7812 */ /* 0x000fe200078efcff */
[----:B------:R-:W-:Y:S01]  /*8f80*/  FFMA.FTZ R8, R31, R6, R10 ;  /* 0x000000061f087223 */ /* 0x000fe2000001000a */
[----:B------:R-:W-:Y:S01]  /*8f90*/  LOP3.LUT R28, R28, 0xf000f0, RZ, 0xc0, !PT ;  /* 0x00f000f01c1c7812 */ /* 0x000fe200078ec0ff */
[C---:B------:R-:W-:Y:S01]  /*8fa0*/  FFMA.FTZ R29, R11.reuse, R30, R12 ;  /* 0x0000001e0b1d7223 */ /* 0x040fe2000001000c */
[----:B------:R-:W-:Y:S01]  /*8fb0*/  FFMA.FTZ R9, R11, R42, R9 ;  /* 0x0000002a0b097223 */ /* 0x000fe20000010009 */
[----:B------:R-:W-:Y:S01]  /*8fc0*/  HADD2.F32 R10, -RZ, R14.H1_H1 ;  /* 0x3000000eff0a7230 */ /* 0x000fe20000004100 */
[----:B------:R-:W-:Y:S01]  /*8fd0*/  LOP3.LUT R11, R26, 0x64006400, RZ, 0xfc, !PT ;  /* 0x640064001a0b7812 */ /* 0x000fe200078efcff */
[----:B------:R-:W-:-:S02]  /*8fe0*/  HADD2.F32 R12, -RZ, R22.H1_H1 ;  /* 0x30000016ff0c7230 */ /* 0x000fc40000004100 */
[-C--:B------:R-:W-:Y:S02]  /*8ff0*/  HFMA2 R14, R13, R16.reuse.H0_H0, -72, -72 ;  /* 0xd480d4800d0e7431 */ /* 0x080fe40000040010 */
[-C--:B------:R-:W-:Y:S01]  /*9000*/  HFMA2 R13, R15, R16.reuse.H0_H0, -72, -72 ;  /* 0xd480d4800f0d7431 */ /* 0x080fe20000040010 */
[----:B------:R-:W-:Y:S01]  /*9010*/  LOP3.LUT R15, R28, 0x64006400, RZ, 0xfc, !PT ;  /* 0x640064001c0f7812 */ /* 0x000fe200078efcff */
[----:B------:R-:W-:Y:S01]  /*9020*/  FFMA.FTZ R12, R6, R12, R27 ;  /* 0x0000000c060c7223 */ /* 0x000fe2000001001b */
[-C--:B------:R-:W-:Y:S02]  /*9030*/  HFMA2 R11, R11, R16.reuse.H0_H0, -72, -72 ;  /* 0xd480d4800b0b7431 */ /* 0x080fe40000040010 */
[----:B------:R-:W-:Y:S02]  /*9040*/  HADD2.F32 R7, -RZ, R5.H0_H0 ;  /* 0x20000005ff077230 */ /* 0x000fe40000004100 */
[----:B------:R-:W-:Y:S02]  /*9050*/  HADD2.F32 R27, -RZ, R14.H0_H0 ;  /* 0x2000000eff1b7230 */ /* 0x000fe40000004100 */
[----:B------:R-:W-:-:S02]  /*9060*/  HFMA2 R15, R15, R16.H0_H0, -72, -72 ;  /* 0xd480d4800f0f7431 */ /* 0x000fc40000040010 */
[----:B------:R-:W-:Y:S02]  /*9070*/  HADD2.F32 R22, -RZ, R4.H1_H1 ;  /* 0x30000004ff167230 */ /* 0x000fe40000004100 */
        /* <DEDUP_REMOVED lines=10> */
[----:B------:R-:W-:Y:S02]  /*9120*/  HADD2.F32 R4, -RZ, R13.H1_H1 ;  /* 0x3000000dff047230 */ /* 0x000fe40000004100 */
[----:B------:R-:W-:Y:S01]  /*9130*/  FFMA.FTZ R9, R7, R8, R22 ;  /* 0x0000000807097223 */ /* 0x000fe20000010016 */
[----:B------:R-:W-:Y:S02]  /*9140*/  HADD2.F32 R6, -RZ, R11.H1_H1 ;  /* 0x3000000bff067230 */ /* 0x000fe40000004100 */
[----:B------:R-:W-:Y:S02]  /*9150*/  HADD2.F32 R12, -RZ, R15.H1_H1 ;  /* 0x3000000fff0c7230 */ /* 0x000fe40000004100 */
[----:B------:R-:W-:Y:S01]  /*9160*/  FFMA.FTZ R27, R14, R5, R27 ;  /* 0x000000050e1b7223 */ /* 0x000fe2000001001b */
[----:B------:R-:W-:Y:S01]  /*9170*/  FFMA.FTZ R7, R5, R4, R10 ;  /* 0x0000000405077223 */ /* 0x000fe2000001000a */
[----:B----4-:R-:W-:Y:S01]  /*9180*/  @!P0 IADD3 R3, PT, PT, R43, R36, RZ ;  /* 0x000000242b038210 */ /* 0x010fe20007ffe0ff */
[C---:B------:R-:W-:Y:S01]  /*9190*/  FFMA.FTZ R6, R5.reuse, R6, R29 ;  /* 0x0000000605067223 */ /* 0x040fe2000001001d */
[----:B------:R-:W-:Y:S01]  /*91a0*/  IADD3 R36, PT, PT, R36, 0x20, RZ ;  /* 0x0000002024247810 */ /* 0x000fe20007ffe0ff */
        /* <DEDUP_REMOVED lines=14> */
[----:B------:R-:W-:Y:S01]  /*9290*/  HFMA2 R32, R27, 1, 1, R32 ;  /* 0x3c003c001b207831 */ /* 0x000fe20000000020 */
[----:B------:R-:W-:Y:S01]  /*92a0*/  MOV R4, R18 ;  /* 0x0000001200047202 */ /* 0x000fe20000000f00 */
[----:B------:R-:W-:-:S02]  /*92b0*/  IMAD.MOV.U32 R5, RZ, RZ, R19 ;  /* 0x000000ffff057224 */ /* 0x000fc400078e0013 */
[----:B------:R-:W-:Y:S01]  /*92c0*/  HADD2 R33, R6, R33 ;  /* 0x0000002106217230 */ /* 0x000fe20000000000 */
[----:B------:R-:W-:Y:S01]  /*92d0*/  IADD3.X R25, PT, PT, RZ, R25, RZ, P1, !PT ;  /* 0x00000019ff197210 */ /* 0x000fe20000ffe4ff */
[----:B------:R-:W-:Y:S01]  /*92e0*/  IMAD.WIDE R18, R38, 0x4, R52 ;  /* 0x0000000426127825 */ /* 0x000fe200078e0234 */
[----:B------:R-:W-:Y:S06]  /*92f0*/  @!P0 BRA `(.L_x_4837) ;  /* 0xffffffd800d88947 */ /* 0x000fec000383ffff */
[----:B------:R-:W-:-:S07]  /*9300*/  IMAD.WIDE R18, R38, 0x10, R4 ;  /* 0x0000001026127825 */ /* 0x000fce00078e0204 */
.L_x_4836:
        /* <DEDUP_REMOVED lines=8> */
.L_x_4839:
[----:B------:R-:W2:Y:S01]  /*9390*/  LDG.E.128.CONSTANT R8, desc[UR6][R24.64] ;  /* 0x0000000618087981 */ /* 0x000ea2000c1e9d00 */
[----:B------:R-:W-:-:S03]  /*93a0*/  MOV R38, UR12 ;  /* 0x0000000c00267c02 */ /* 0x000fc60008000f00 */
[----:B------:R-:W0:Y:S02]  /*93b0*/  LDS.128 R16, [UR4] ;  /* 0x00000004ff107984 */ /* 0x000e240008000c00 */
[----:B------:R-:W-:-:S05]  /*93c0*/  IMAD.WIDE R20, R38, 0x4, R24 ;  /* 0x0000000426147825 */ /* 0x000fca00078e0218 */
[----:B------:R1:W3:Y:S01]  /*93d0*/  LDG.E.128.CONSTANT R4, desc[UR6][R20.64] ;  /* 0x0000000614047981 */ /* 0x0002e2000c1e9d00 */
[----:B------:R-:W-:-:S04]  /*93e0*/  IMAD.WIDE R22, R38, 0x4, R20 ;  /* 0x0000000426167825 */ /* 0x000fc800078e0214 */
[----:B------:R-:W-:Y:S01]  /*93f0*/  HFMA2 R30, -RZ, RZ, 0, 0.125 ;  /* 0x00003000ff1e7431 */ /* 0x000fe200000001ff */
[----:B------:R-:W4:Y:S01]  /*9400*/  LDG.E.128.CONSTANT R12, desc[UR6][R22.64] ;  /* 0x00000006160c7981 */ /* 0x000f22000c1e9d00 */
[----:B------:R-:W-:Y:S02]  /*9410*/  ISETP.NE.AND P0, PT, R36, R3, PT ;  /* 0x000000032400720c */ /* 0x000fe40003f05270 */
[----:B--2---:R-:W-:Y:S02]  /*9420*/  LOP3.LUT R28, R8, 0x70007, RZ, 0xc0, !PT ;  /* 0x00070007081c7812 */ /* 0x004fe400078ec0ff */
        /* <DEDUP_REMOVED lines=9> */
[----:B-1----:R-:W-:Y:S01]  /*94c0*/  HADD2 R21, R42, -1028, -1028 ;  /* 0xe404e4042a157430 */ /* 0x002fe20000000000 */
[----:B------:R-:W-:Y:S01]  /*94d0*/  LOP3.LUT R31, R31, 0x64006400, RZ, 0xfc, !PT ;  /* 0x640064001f1f7812 */ /* 0x000fe200078efcff */
[----:B------:R-:W-:-:S02]  /*94e0*/  HADD2 R20, R43, -1028, -1028 ;  /* 0xe404e4042b147430 */ /* 0x000fc40000000000 */
[----:B0-----:R-:W-:Y:S02]  /*94f0*/  HFMA2 R42, R28, R16, RZ ;  /* 0x000000101c2a7231 */ /* 0x001fe400000000ff */
[----:B------:R-:W-:Y:S01]  /*9500*/  HADD2 R44, R44, -1028, -1028 ;  /* 0xe404e4042c2c7430 */ /* 0x000fe20000000000 */
[----:B------:R-:W-:Y:S01]  /*9510*/  LOP3.LUT R46, R11, 0x380038, RZ, 0xc0, !PT ;  /* 0x003800380b2e7812 */ /* 0x000fe200078ec0ff */
[----:B------:R-:W-:Y:S02]  /*9520*/  HFMA2 R31, R31, R30.H0_H0, -132, -132 ;  /* 0xd820d8201f1f7431 */ /* 0x000fe4000004001e */
[-C--:B------:R-:W-:Y:S02]  /*9530*/  HFMA2 R20, R20, R16.reuse, RZ ;  /* 0x0000001014147231 */ /* 0x080fe400000000ff */
[-C--:B------:R-:W-:Y:S01]  /*9540*/  HFMA2 R21, R21, R16.reuse, RZ.H0_H0 ;  /* 0x0000001015157231 */ /* 0x080fe200000400ff */
[----:B------:R-:W-:Y:S01]  /*9550*/  LOP3.LUT R47, R46, 0x64006400, RZ, 0xfc, !PT ;  /* 0x640064002e2f7812 */ /* 0x000fe200078efcff */
[----:B------:R-:W-:-:S02]  /*9560*/  HFMA2 R28, R44, R16, RZ.H0_H0 ;  /* 0x000000102c1c7231 */ /* 0x000fc400000400ff */
[-C--:B------:R-:W-:Y:S01]  /*9570*/  HFMA2 R16, R31, R17.reuse, R42 ;  /* 0x000000111f107231 */ /* 0x080fe2000000002a */
[----:B------:R-:W-:Y:S02]  /*9580*/  LOP3.LUT R31, R9, 0x380038, RZ, 0xc0, !PT ;  /* 0x00380038091f7812 */ /* 0x000fe400078ec0ff */
[----:B------:R-:W-:Y:S01]  /*9590*/  LOP3.LUT R44, R10, 0x380038, RZ, 0xc0, !PT ;  /* 0x003800380a2c7812 */ /* 0x000fe200078ec0ff */
[-C--:B------:R-:W-:Y:S01]  /*95a0*/  HFMA2 R47, R47, R30.reuse.H0_H0, -132, -132 ;  /* 0xd820d8202f2f7431 */ /* 0x080fe2000004001e */
[----:B------:R-:W-:Y:S02]  /*95b0*/  SHF.R.U32.HI R42, RZ, 0x6, R8 ;  /* 0x00000006ff2a7819 */ /* 0x000fe40000011608 */
[----:B------:R-:W-:Y:S02]  /*95c0*/  LOP3.LUT R43, R31, 0x64006400, RZ, 0xfc, !PT ;  /* 0x640064001f2b7812 */ /* 0x000fe400078efcff */
[----:B------:R-:W-:Y:S02]  /*95d0*/  LOP3.LUT R45, R44, 0x64006400, RZ, 0xfc, !PT ;  /* 0x640064002c2d7812 */ /* 0x000fe400078efcff */
[----:B------:R-:W-:Y:S01]  /*95e0*/  LOP3.LUT R31, R42, 0x70007, RZ, 0xc0, !PT ;  /* 0x000700072a1f7812 */ /* 0x000fe200078ec0ff */
[-C--:B------:R-:W-:Y:S01]  /*95f0*/  HFMA2 R43, R43, R30.reuse.H0_H0, -132, -132 ;  /* 0xd820d8202b2b7431 */ /* 0x080fe2000004001e */
[----:B------:R-:W-:Y:S01]  /*9600*/  SHF.R.U32.HI R44, RZ, 0x6, R11 ;  /* 0x00000006ff2c7819 */ /* 0x000fe2000001160b */
[----:B------:R-:W-:Y:S01]  /*9610*/  HFMA2 R45, R45, R30.H0_H0, -132, -132 ;  /* 0xd820d8202d2d7431 */ /* 0x000fe2000004001e */
[----:B------:R-:W-:Y:S01]  /*9620*/  LOP3.LUT R31, R31, 0x64006400, RZ, 0xfc, !PT ;  /* 0x640064001f1f7812 */ /* 0x000fe200078efcff */
[-C--:B------:R-:W-:Y:S01]  /*9630*/  HFMA2 R21, R43, R17.reuse, R21 ;  /* 0x000000112b157231 */ /* 0x080fe20000000015 */
[----:B------:R-:W-:Y:S01]  /*9640*/  SHF.R.U32.HI R43, RZ, 0x6, R9 ;  /* 0x00000006ff2b7819 */ /* 0x000fe20000011609 */
[----:B------:R-:W-:-:S02]  /*9650*/  HFMA2 R20, R45, R17, R20 ;  /* 0x000000112d147231 */ /* 0x000fc40000000014 */
[----:B------:R-:W-:Y:S02]  /*9660*/  HFMA2 R17, R47, R17, R28 ;  /* 0x000000112f117231 */ /* 0x000fe4000000001c */
[----:B------:R-:W-:Y:S01]  /*9670*/  HADD2 R31, R31, -1028, -1028 ;  /* 0xe404e4041f1f7430 */ /* 0x000fe20000000000 */
[----:B------:R-:W-:Y:S02]  /*9680*/  SHF.R.U32.HI R45, RZ, 0x6, R10 ;  /* 0x00000006ff2d7819 */ /* 0x000fe4000001160a */
[----:B------:R-:W-:Y:S01]  /*9690*/  LOP3.LUT R28, R43, 0x70007, RZ, 0xc0, !PT ;  /* 0x000700072b1c7812 */ /* 0x000fe200078ec0ff */
[----:B------:R-:W-:Y:S01]  /*96a0*/  HFMA2 R16, R31, R18, R16 ;  /* 0x000000121f107231 */ /* 0x000fe20000000010 */
[----:B------:R-:W-:Y:S02]  /*96b0*/  LOP3.LUT R31, R45, 0x70007, RZ, 0xc0, !PT ;  /* 0x000700072d1f7812 */ /* 0x000fe400078ec0ff */
[----:B------:R-:W-:Y:S02]  /*96c0*/  LOP3.LUT R28, R28, 0x64006400, RZ, 0xfc, !PT ;  /* 0x640064001c1c7812 */ /* 0x000fe400078efcff */
[----:B------:R-:W-:-:S02]  /*96d0*/  LOP3.LUT R46, R44, 0x70007, RZ, 0xc0, !PT ;  /* 0x000700072c2e7812 */ /* 0x000fc400078ec0ff */
[----:B------:R-:W-:Y:S01]  /*96e0*/  LOP3.LUT R31, R31, 0x64006400, RZ, 0xfc, !PT ;  /* 0x640064001f1f7812 */ /* 0x000fe200078efcff */
[----:B------:R-:W-:Y:S01]  /*96f0*/  HADD2 R28, R28, -1028, -1028 ;  /* 0xe404e4041c1c7430 */ /* 0x000fe20000000000 */
[----:B------:R-:W-:-:S03]  /*9700*/  LOP3.LUT R46, R46, 0x64006400, RZ, 0xfc, !PT ;  /* 0x640064002e2e7812 */ /* 0x000fc600078efcff */
[----:B------:R-:W-:Y:S02]  /*9710*/  HADD2 R31, R31, -1028, -1028 ;  /* 0xe404e4041f1f7430 */ /* 0x000fe40000000000 */
[-C--:B------:R-:W-:Y:S01]  /*9720*/  HFMA2 R21, R28, R18.reuse, R21 ;  /* 0x000000121c157231 */ /* 0x080fe20000000015 */
[----:B------:R-:W-:Y:S01]  /*9730*/  LOP3.LUT R28, R42, 0x380038, RZ, 0xc0, !PT ;  /* 0x003800382a1c7812 */ /* 0x000fe200078ec0ff */
[----:B------:R-:W-:Y:S02]  /*9740*/  HADD2 R46, R46, -1028, -1028 ;  /* 0xe404e4042e2e7430 */ /* 0x000fe40000000000 */
[-C--:B------:R-:W-:Y:S01]  /*9750*/  HFMA2 R20, R31, R18.reuse, R20 ;  /* 0x000000121f147231 */ /* 0x080fe20000000014 */
[----:B------:R-:W-:Y:S01]  /*9760*/  LOP3.LUT R31, R28, 0x64006400, RZ, 0xfc, !PT ;  /* 0x640064001c1f7812 */ /* 0x000fe200078efcff */
[----:B------:R-:W-:Y:S01]  /*9770*/  HFMA2 R17, R46, R18, R17 ;  /* 0x000000122e117231 */ /* 0x000fe20000000011 */
[----:B------:R-:W-:Y:S02]  /*9780*/  LOP3.LUT R18, R43, 0x380038, RZ, 0xc0, !PT ;  /* 0x003800382b127812 */ /* 0x000fe400078ec0ff */
[----:B------:R-:W-:Y:S01]  /*9790*/  LOP3.LUT R28, R45, 0x380038, RZ, 0xc0, !PT ;  /* 0x003800382d1c7812 */ /* 0x000fe200078ec0ff */
[----:B------:R-:W-:Y:S01]  /*97a0*/  HFMA2 R47, R31, R30.H0_H0, -132, -132 ;  /* 0xd820d8201f2f7431 */ /* 0x000fe2000004001e */
[----:B------:R-:W-:-:S02]  /*97b0*/  LOP3.LUT R46, R44, 0x380038, RZ, 0xc0, !PT ;  /* 0x003800382c2e7812 */ /* 0x000fc400078ec0ff */
[----:B------:R-:W-:Y:S01]  /*97c0*/  LOP3.LUT R49, R18, 0x64006400, RZ, 0xfc, !PT ;  /* 0x6400640012317812 */ /* 0x000fe200078efcff */
[-C--:B------:R-:W-:Y:S01]  /*97d0*/  HFMA2 R47, R47, R19.reuse, R16 ;  /* 0x000000132f2f7231 */ /* 0x080fe20000000010 */
[----:B------:R-:W-:Y:S02]  /*97e0*/  LOP3.LUT R31, R28, 0x64006400, RZ, 0xfc, !PT ;  /* 0x640064001c1f7812 */ /* 0x000fe400078efcff */
[----:B------:R-:W-:Y:S01]  /*97f0*/  LOP3.LUT R51, R46, 0x64006400, RZ, 0xfc, !PT ;  /* 0x640064002e337812 */ /* 0x000fe200078efcff */
[-C--:B------:R-:W-:Y:S02]  /*9800*/  HFMA2 R46, R49, R30.reuse.H0_H0, -132, -132 ;  /* 0xd820d820312e7431 */ /* 0x080fe4000004001e */
[----:B------:R-:W-:Y:S02]  /*9810*/  HFMA2 R48, R31, R30.H0_H0, -132, -132 ;  /* 0xd820d8201f307431 */ /* 0x000fe4000004001e */
[-C--:B------:R-:W-:Y:S01]  /*9820*/  HFMA2 R46, R46, R19.reuse, R21 ;  /* 0x000000132e2e7231 */ /* 0x080fe20000000015 */
[----:B------:R-:W-:Y:S01]  /*9830*/  MOV R21, 0x2400 ;  /* 0x0000240000157802 */ /* 0x000fe20000000f00 */
[----:B------:R-:W-:-:S02]  /*9840*/  HFMA2 R48, R48, R19, R20 ;  /* 0x0000001330307231 */ /* 0x000fc40000000014 */
[----:B------:R-:W-:Y:S01]  /*9850*/  @!P0 IMAD R20, R2, 0x8, R1 ;  /* 0x0000000802148824 */ /* 0x000fe200078e0201 */
[----:B------:R-:W-:Y:S01]  /*9860*/  @!P0 MOV R28, R26 ;  /* 0x0000001a001c8202 */ /* 0x000fe20000000f00 */
[----:B------:R-:W-:Y:S01]  /*9870*/  HFMA2 R49, R51, R30.H0_H0, -132, -132 ;  /* 0xd820d82033317431 */ /* 0x000fe2000004001e */
[----:B------:R-:W-:-:S03]  /*9880*/  PRMT R30, R30, 0x5410, R21 ;  /* 0x000054101e1e7816 */ /* 0x000fc60000000015 */
[----:B------:R-:W2:Y:S01]  /*9890*/  @!P0 LDL.64 R20, [R20+0x8] ;  /* 0x0000080014148983 */ /* 0x000ea20000100a00 */
[----:B------:R-:W-:-:S03]  /*98a0*/  HFMA2 R49, R49, R19, R17 ;  /* 0x0000001331317231 */ /* 0x000fc60000000011 */
[----:B------:R3:W5:Y:S04]  /*98b0*/  @!P0 LDG.E.U16.CONSTANT R31, desc[UR6][R28.64] ;  /* 0x000000061c1f8981 */ /* 0x000768000c1e9500 */
[----:B------:R-:W0:Y:S01]  /*98c0*/  LDS.128 R16, [UR4+0x10] ;  /* 0x00001004ff107984 */ /* 0x000e220008000c00 */
        /* <DEDUP_REMOVED lines=8> */
[-C--:B------:R-:W-:Y:S01]  /*9950*/  HFMA2 R51, R51, R30.reuse.H1_H1, -20, -20 ;  /* 0xcd00cd0033337431 */ /* 0x080fe2000006001e */
[----:B---3--:R-:W-:Y:S01]  /*9960*/  LOP3.LUT R28, R4, 0x70007, RZ, 0xc0, !PT ;  /* 0x00070007041c7812 */ /* 0x008fe200078ec0ff */
[-C--:B------:R-:W-:Y:S02]  /*9970*/  HFMA2 R43, R43, R30.reuse.H1_H1, -20, -20 ;  /* 0xcd00cd002b2b7431 */ /* 0x080fe4000006001e */
[----:B------:R-:W-:-:S02]  /*9980*/  HFMA2 R45, R45, R30.H1_H1, -20, -20 ;  /* 0xcd00cd002d2d7431 */ /* 0x000fc4000006001e */
[----:B------:R-:W-:Y:S01]  /*9990*/  HFMA2 R53, R53, R30.H1_H1, -20, -20 ;  /* 0xcd00cd0035357431 */ /* 0x000fe2000006001e */
[----:B------:R-:W-:Y:S02]  /*99a0*/  LOP3.LUT R28, R28, 0x64006400, RZ, 0xfc, !PT ;  /* 0x640064001c1c7812 */ /* 0x000fe400078efcff */
[----:B------:R-:W-:-:S03]  /*99b0*/  LOP3.LUT R42, R6, 0x70007, RZ, 0xc0, !PT ;  /* 0x00070007062a7812 */ /* 0x000fc600078ec0ff */
[----:B------:R-:W-:Y:S01]  /*99c0*/  HADD2 R28, R28, -1028, -1028 ;  /* 0xe404e4041c1c7430 */ /* 0x000fe20000000000 */
[----:B------:R-:W-:Y:S01]  /*99d0*/  LOP3.LUT R42, R42, 0x64006400, RZ, 0xfc, !PT ;  /* 0x640064002a2a7812 */ /* 0x000fe200078efcff */
[-C--:B0-----:R-:W-:Y:S02]  /*99e0*/  HFMA2 R47, R51, R16.reuse, R47 ;  /* 0x00000010332f7231 */ /* 0x081fe4000000002f */
[-C--:B------:R-:W-:Y:S02]  /*99f0*/  HFMA2 R43, R43, R16.reuse, R46 ;  /* 0x000000102b2b7231 */ /* 0x080fe4000000002e */
[-C--:B------:R-:W-:Y:S02]  /*9a00*/  HFMA2 R45, R45, R16.reuse, R48 ;  /* 0x000000102d2d7231 */ /* 0x080fe40000000030 */
[----:B------:R-:W-:Y:S01]  /*9a10*/  HFMA2 R49, R53, R16, R49 ;  /* 0x0000001035317231 */ /* 0x000fe20000000031 */
[----:B------:R-:W-:-:S04]  /*9a20*/  LOP3.LUT R16, R5, 0x70007, RZ, 0xc0, !PT ;  /* 0x0007000705107812 */ /* 0x000fc800078ec0ff */
[----:B------:R-:W-:Y:S01]  /*9a30*/  LOP3.LUT R16, R16, 0x64006400, RZ, 0xfc, !PT ;  /* 0x6400640010107812 */ /* 0x000fe200078efcff */
[----:B------:R-:W-:Y:S01]  /*9a40*/  HFMA2 R47, R28, R17, R47 ;  /* 0x000000111c2f7231 */ /* 0x000fe2000000002f */
[----:B------:R-:W-:-:S03]  /*9a50*/  LOP3.LUT R28, R7, 0x70007, RZ, 0xc0, !PT ;  /* 0x00070007071c7812 */ /* 0x000fc600078ec0ff */
[----:B------:R-:W-:Y:S02]  /*9a60*/  HADD2 R16, R16, -1028, -1028 ;  /* 0xe404e40410107430 */ /* 0x000fe40000000000 */
[----:B------:R-:W-:Y:S01]  /*9a70*/  HADD2 R44, R42, -1028, -1028 ;  /* 0xe404e4042a2c7430 */ /* 0x000fe20000000000 */
[----:B------:R-:W-:Y:S01]  /*9a80*/  LOP3.LUT R42, R28, 0x64006400, RZ, 0xfc, !PT ;  /* 0x640064001c2a7812 */ /* 0x000fe200078efcff */
[-C--:B------:R-:W-:Y:S01]  /*9a90*/  HFMA2 R43, R16, R17.reuse, R43 ;  /* 0x00000011102b7231 */ /* 0x080fe2000000002b */
[----:B------:R-:W-:Y:S02]  /*9aa0*/  LOP3.LUT R16, R4, 0x380038, RZ, 0xc0, !PT ;  /* 0x0038003804107812 */ /* 0x000fe400078ec0ff */
[----:B------:R-:W-:Y:S01]  /*9ab0*/  LOP3.LUT R28, R5, 0x380038, RZ, 0xc0, !PT ;  /* 0x00380038051c7812 */ /* 0x000fe200078ec0ff */
[----:B------:R-:W-:Y:S01]  /*9ac0*/  HFMA2 R44, R44, R17, R45 ;  /* 0x000000112c2c7231 */ /* 0x000fe2000000002d */
[----:B------:R-:W-:Y:S01]  /*9ad0*/  LOP3.LUT R45, R16, 0x64006400, RZ, 0xfc, !PT ;  /* 0x64006400102d7812 */ /* 0x000fe200078efcff */
[----:B------:R-:W-:Y:S01]  /*9ae0*/  HADD2 R48, R42, -1028, -1028 ;  /* 0xe404e4042a307430 */ /* 0x000fe20000000000 */
[----:B------:R-:W-:-:S02]  /*9af0*/  LOP3.LUT R51, R28, 0x64006400, RZ, 0xfc, !PT ;  /* 0x640064001c337812 */ /* 0x000fc400078efcff */
[----:B------:R-:W-:Y:S02]  /*9b00*/  LOP3.LUT R16, R6, 0x380038, RZ, 0xc0, !PT ;  /* 0x0038003806107812 */ /* 0x000fe400078ec0ff */
[----:B------:R-:W-:Y:S01]  /*9b10*/  SHF.R.U32.HI R42, RZ, 0x6, R4 ;  /* 0x00000006ff2a7819 */ /* 0x000fe20000011604 */
[----:B------:R-:W-:Y:S02]  /*9b20*/  HFMA2 R48, R48, R17, R49 ;  /* 0x0000001130307231 */ /* 0x000fe40000000031 */
[-C--:B------:R-:W-:Y:S01]  /*9b30*/  HFMA2 R45, R45, R30.reuse.H0_H0, -132, -132 ;  /* 0xd820d8202d2d7431 */ /* 0x080fe2000004001e */
[----:B------:R-:W-:Y:S01]  /*9b40*/  LOP3.LUT R17, R16, 0x64006400, RZ, 0xfc, !PT ;  /* 0x6400640010117812 */ /* 0x000fe200078efcff */
[----:B------:R-:W-:Y:S01]  /*9b50*/  HFMA2 R51, R51, R30.H0_H0, -132, -132 ;  /* 0xd820d82033337431 */ /* 0x000fe2000004001e */
[----:B------:R-:W-:Y:S02]  /*9b60*/  LOP3.LUT R16, R42, 0x70007, RZ, 0xc0, !PT ;  /* 0x000700072a107812 */ /* 0x000fe400078ec0ff */
[----:B------:R-:W-:Y:S01]  /*9b70*/  LOP3.LUT R28, R7, 0x380038, RZ, 0xc0, !PT ;  /* 0x00380038071c7812 */ /* 0x000fe200078ec0ff */
[----:B------:R-:W-:-:S02]  /*9b80*/  HFMA2 R47, R45, R18, R47 ;  /* 0x000000122d2f7231 */ /* 0x000fc4000000002f */
[----:B------:R-:W-:Y:S01]  /*9b90*/  HFMA2 R45, R51, R18, R43 ;  /* 0x00000012332d7231 */ /* 0x000fe2000000002b */
[----:B------:R-:W-:Y:S02]  /*9ba0*/  LOP3.LUT R16, R16, 0x64006400, RZ, 0xfc, !PT ;  /* 0x6400640010107812 */ /* 0x000fe400078efcff */
[----:B------:R-:W-:Y:S02]  /*9bb0*/  LOP3.LUT R43, R28, 0x64006400, RZ, 0xfc, !PT ;  /* 0x640064001c2b7812 */ /* 0x000fe400078efcff */
[----:B------:R-:W-:Y:S01]  /*9bc0*/  SHF.R.U32.HI R28, RZ, 0x6, R5 ;  /* 0x00000006ff1c7819 */ /* 0x000fe20000011605 */
[----:B------:R-:W-:Y:S02]  /*9bd0*/  HADD2 R16, R16, -1028, -1028 ;  /* 0xe404e40410107430 */ /* 0x000fe40000000000 */
[-C--:B------:R-:W-:Y:S02]  /*9be0*/  HFMA2 R43, R43, R30.reuse.H0_H0, -132, -132 ;  /* 0xd820d8202b2b7431 */ /* 0x080fe4000004001e */
[----:B------:R-:W-:-:S02]  /*9bf0*/  HFMA2 R17, R17, R30.H0_H0, -132, -132 ;  /* 0xd820d82011117431 */ /* 0x000fc4000004001e */
[----:B------:R-:W-:Y:S02]  /*9c00*/  HFMA2 R47, R16, R19, R47 ;  /* 0x00000013102f7231 */ /* 0x000fe4000000002f */
[-C--:B------:R-:W-:Y:S01]  /*9c10*/  HFMA2 R48, R43, R18.reuse, R48 ;  /* 0x000000122b307231 */ /* 0x080fe20000000030 */
[----:B------:R-:W-:Y:S02]  /*9c20*/  LOP3.LUT R16, R28, 0x70007, RZ, 0xc0, !PT ;  /* 0x000700071c107812 */ /* 0x000fe400078ec0ff */
[----:B------:R-:W-:Y:S02]  /*9c30*/  SHF.R.U32.HI R43, RZ, 0x6, R6 ;  /* 0x00000006ff2b7819 */ /* 0x000fe40000011606 */
[----:B------:R-:W-:Y:S01]  /*9c40*/  SHF.R.U32.HI R46, RZ, 0x6, R7 ;  /* 0x00000006ff2e7819 */ /* 0x000fe20000011607 */
[----:B------:R-:W-:Y:S01]  /*9c50*/  HFMA2 R44, R17, R18, R44 ;  /* 0x00000012112c7231 */ /* 0x000fe2000000002c */
        /* <DEDUP_REMOVED lines=8> */
[----:B------:R-:W-:-:S02]  /*9ce0*/  HFMA2 R45, R18, R19, R45 ;  /* 0x00000013122d7231 */ /* 0x000fc4000000002d */
[-C--:B------:R-:W-:Y:S02]  /*9cf0*/  HFMA2 R44, R16, R19.reuse, R44 ;  /* 0x00000013102c7231 */ /* 0x080fe4000000002c */
[----:B------:R-:W-:Y:S02]  /*9d00*/  HFMA2 R48, R17, R19, R48 ;  /* 0x0000001311307231 */ /* 0x000fe40000000030 */
[----:B------:R-:W0:Y:S01]  /*9d10*/  LDS.128 R16, [UR4+0x20] ;  /* 0x00002004ff107984 */ /* 0x000e220008000c00 */
[----:B------:R-:W-:Y:S02]  /*9d20*/  SHF.R.U32.HI R9, RZ, 0xf, R9 ;  /* 0x0000000fff097819 */ /* 0x000fe40000011609 */
[----:B------:R-:W-:Y:S02]  /*9d30*/  SHF.R.U32.HI R49, RZ, 0xe, R4 ;  /* 0x0000000eff317819 */ /* 0x000fe40000011604 */
[----:B------:R-:W-:Y:S02]  /*9d40*/  LOP3.LUT R9, R9, 0x10001, RZ, 0xc0, !PT ;  /* 0x0001000109097812 */ /* 0x000fe400078ec0ff */
[----:B------:R-:W-:-:S02]  /*9d50*/  SHF.R.U32.HI R4, RZ, 0xe, R5 ;  /* 0x0000000eff047819 */ /* 0x000fc40000011605 */
[----:B------:R-:W-:Y:S02]  /*9d60*/  SHF.R.U32.HI R11, RZ, 0xf, R11 ;  /* 0x0000000fff0b7819 */ /* 0x000fe4000001160b */
[----:B------:R-:W-:Y:S02]  /*9d70*/  SHF.R.U32.HI R8, RZ, 0xf, R8 ;  /* 0x0000000fff087819 */ /* 0x000fe40000011608 */
[----:B------:R-:W-:Y:S02]  /*9d80*/  LOP3.LUT R9, R9, 0x20002, R4, 0xf8, !PT ;  /* 0x0002000209097812 */ /* 0x000fe400078ef804 */
        /* <DEDUP_REMOVED lines=8> */
[----:B------:R-:W-:-:S02]  /*9e10*/  LOP3.LUT R4, R42, 0x380038, RZ, 0xc0, !PT ;  /* 0x003800382a047812 */ /* 0x000fc400078ec0ff */
[----:B------:R-:W-:Y:S02]  /*9e20*/  LOP3.LUT R49, R43, 0x380038, RZ, 0xc0, !PT ;  /* 0x003800382b317812 */ /* 0x000fe400078ec0ff */
[----:B------:R-:W-:Y:S02]  /*9e30*/  LOP3.LUT R10, R10, 0x20002, R5, 0xf8, !PT ;  /* 0x000200020a0a7812 */ /* 0x000fe400078ef805 */
[----:B------:R-:W-:Y:S02]  /*9e40*/  LOP3.LUT R5, R4, 0x64006400, RZ, 0xfc, !PT ;  /* 0x6400640004057812 */ /* 0x000fe400078efcff */
[----:B------:R-:W-:Y:S02]  /*9e50*/  LOP3.LUT R49, R49, 0x64006400, RZ, 0xfc, !PT ;  /* 0x6400640031317812 */ /* 0x000fe400078efcff */
[----:B------:R-:W-:Y:S01]  /*9e60*/  LOP3.LUT R6, R28, 0x380038, RZ, 0xc0, !PT ;  /* 0x003800381c067812 */ /* 0x000fe200078ec0ff */
[-C--:B------:R-:W-:Y:S01]  /*9e70*/  HFMA2 R5, R5, R30.reuse.H0_H0, -132, -132 ;  /* 0xd820d82005057431 */ /* 0x080fe2000004001e */
[----:B------:R-:W-:Y:S01]  /*9e80*/  LOP3.LUT R4, R46, 0x380038, RZ, 0xc0, !PT ;  /* 0x003800382e047812 */ /* 0x000fe200078ec0ff */
[----:B------:R-:W-:Y:S01]  /*9e90*/  HFMA2 R49, R49, R30.H0_H0, -132, -132 ;  /* 0xd820d82031317431 */ /* 0x000fe2000004001e */
[----:B------:R-:W-:Y:S01]  /*9ea0*/  LOP3.LUT R7, R6, 0x64006400, RZ, 0xfc, !PT ;  /* 0x6400640006077812 */ /* 0x000fe200078efcff */
[----:B0-----:R-:W-:-:S02]  /*9eb0*/  HFMA2 R47, R5, R16, R47 ;  /* 0x00000010052f7231 */ /* 0x001fc4000000002f */
[----:B------:R-:W-:Y:S01]  /*9ec0*/  HFMA2 R5, R49, R16, R44 ;  /* 0x0000001031057231 */ /* 0x000fe2000000002c */
[----:B------:R-:W-:Y:S01]  /*9ed0*/  LOP3.LUT R49, R4, 0x64006400, RZ, 0xfc, !PT ;  /* 0x6400640004317812 */ /* 0x000fe200078efcff */
[----:B------:R-:W-:Y:S01]  /*9ee0*/  HFMA2 R6, R7, R30.H0_H0, -132, -132 ;  /* 0xd820d82007067431 */ /* 0x000fe2000004001e */
[----:B------:R-:W-:-:S03]  /*9ef0*/  LOP3.LUT R7, R43, 0x1c001c0, RZ, 0xc0, !PT ;  /* 0x01c001c02b077812 */ /* 0x000fc600078ec0ff */
[----:B------:R-:W-:Y:S01]  /*9f00*/  HFMA2 R4, R49, R30.H0_H0, -132, -132 ;  /* 0xd820d82031047431 */ /* 0x000fe2000004001e */
[----:B------:R-:W-:Y:S01]  /*9f10*/  LOP3.LUT R7, R7, 0x64006400, RZ, 0xfc, !PT ;  /* 0x6400640007077812 */ /* 0x000fe200078efcff */
[-C--:B------:R-:W-:Y:S01]  /*9f20*/  HFMA2 R6, R6, R16.reuse, R45 ;  /* 0x0000001006067231 */ /* 0x080fe2000000002d */
[----:B------:R-:W-:Y:S01]  /*9f30*/  LOP3.LUT R28, R28, 0x1c001c0, RZ, 0xc0, !PT ;  /* 0x01c001c01c1c7812 */ /* 0x000fe200078ec0ff */
[----:B------:R-:W-:Y:S01]  /*9f40*/  HFMA2 R4, R4, R16, R48 ;  /* 0x0000001004047231 */ /* 0x000fe20000000030 */
[----:B------:R-:W-:Y:S01]  /*9f50*/  LOP3.LUT R42, R42, 0x1c001c0, RZ, 0xc0, !PT ;  /* 0x01c001c02a2a7812 */ /* 0x000fe200078ec0ff */
[----:B------:R-:W-:Y:S01]  /*9f60*/  HFMA2 R16, R7, R30.H1_H1, -20, -20 ;  /* 0xcd00cd0007107431 */ /* 0x000fe2000006001e */
[----:B------:R-:W-:Y:S02]  /*9f70*/  LOP3.LUT R46, R46, 0x1c001c0, RZ, 0xc0, !PT ;  /* 0x01c001c02e2e7812 */ /* 0x000fe400078ec0ff */
[----:B------:R-:W-:Y:S01]  /*9f80*/  LOP3.LUT R45, R28, 0x64006400, RZ, 0xfc, !PT ;  /* 0x640064001c2d7812 */ /* 0x000fe200078efcff */
[----:B------:R-:W-:Y:S01]  /*9f90*/  HFMA2 R5, R16, R17, R5 ;  /* 0x0000001110057231 */ /* 0x000fe20000000005 */
[----:B------:R-:W-:-:S02]  /*9fa0*/  LOP3.LUT R43, R42, 0x64006400, RZ, 0xfc, !PT ;  /* 0x640064002a2b7812 */ /* 0x000fc400078efcff */
[----:B----4-:R-:W-:Y:S02]  /*9fb0*/  SHF.R.U32.HI R16, RZ, 0xd, R13 ;  /* 0x0000000dff107819 */ /* 0x010fe4000001160d */
[----:B------:R-:W-:Y:S02]  /*9fc0*/  SHF.R.U32.HI R28, RZ, 0xd, R15 ;  /* 0x0000000dff1c7819 */ /* 0x000fe4000001160f */
[----:B------:R-:W-:Y:S02]  /*9fd0*/  LOP3.LUT R49, R46, 0x64006400, RZ, 0xfc, !PT ;  /* 0x640064002e317812 */ /* 0x000fe400078efcff */
[----:B------:R-:W-:Y:S01]  /*9fe0*/  LOP3.LUT R7, R12, 0x70007, RZ, 0xc0, !PT ;  /* 0x000700070c077812 */ /* 0x000fe200078ec0ff */
[----:B------:R-:W-:Y:S01]  /*9ff0*/  HFMA2 R43, R43, R30.H1_H1, -20, -20 ;  /* 0xcd00cd002b2b7431 */ /* 0x000fe2000006001e */
[----:B------:R-:W-:Y:S02]  /*a000*/  LOP3.LUT R9, R9, 0x40004, R16, 0xf8, !PT ;  /* 0x0004000409097812 */ /* 0x000fe400078ef810 */
[----:B------:R-:W-:-:S02]  /*a010*/  LOP3.LUT R11, R11, 0x40004, R28, 0xf8, !PT ;  /* 0x000400040b0b7812 */ /* 0x000fc400078ef81c */
[----:B------:R-:W-:Y:S02]  /*a020*/  LOP3.LUT R16, R13, 0x70007, RZ, 0xc0, !PT ;  /* 0x000700070d107812 */ /* 0x000fe400078ec0ff */
[----:B------:R-:W-:Y:S02]  /*a030*/  LOP3.LUT R28, R14, 0x70007, RZ, 0xc0, !PT ;  /* 0x000700070e1c7812 */ /* 0x000fe400078ec0ff */
[----:B------:R-:W-:Y:S01]  /*a040*/  LOP3.LUT R42, R15, 0x70007, RZ, 0xc0, !PT ;  /* 0x000700070f2a7812 */ /* 0x000fe200078ec0ff */
[-C--:B------:R-:W-:Y:S01]  /*a050*/  HFMA2 R45, R45, R30.reuse.H1_H1, -20, -20 ;  /* 0xcd00cd002d2d7431 */ /* 0x080fe2000006001e */
[----:B------:R-:W-:Y:S01]  /*a060*/  LOP3.LUT R7, R7, 0x64006400, RZ, 0xfc, !PT ;  /* 0x6400640007077812 */ /* 0x000fe200078efcff */
[----:B------:R-:W-:Y:S01]  /*a070*/  HFMA2 R49, R49, R30.H1_H1, -20, -20 ;  /* 0xcd00cd0031317431 */ /* 0x000fe2000006001e */
[----:B------:R-:W-:Y:S01]  /*a080*/  LOP3.LUT R16, R16, 0x64006400, RZ, 0xfc, !PT ;  /* 0x6400640010107812 */ /* 0x000fe200078efcff */
[----:B------:R-:W-:Y:S01]  /*a090*/  HFMA2 R47, R43, R17, R47 ;  /* 0x000000112b2f7231 */ /* 0x000fe2000000002f */
[----:B------:R-:W-:-:S02]  /*a0a0*/  LOP3.LUT R28, R28, 0x64006400, RZ, 0xfc, !PT ;  /* 0x640064001c1c7812 */ /* 0x000fc400078efcff */
[----:B------:R-:W-:Y:S01]  /*a0b0*/  LOP3.LUT R42, R42, 0x64006400, RZ, 0xfc, !PT ;  /* 0x640064002a2a7812 */ /* 0x000fe200078efcff */
[-C--:B------:R-:W-:Y:S01]  /*a0c0*/  HFMA2 R6, R45, R17.reuse, R6 ;  /* 0x000000112d067231 */ /* 0x080fe20000000006 */
[----:B------:R-:W-:Y:S01]  /*a0d0*/  SHF.R.U32.HI R43, RZ, 0xd, R12 ;  /* 0x0000000dff2b7819 */ /* 0x000fe2000001160c */
[----:B------:R-:W-:Y:S02]  /*a0e0*/  HFMA2 R4, R49, R17, R4 ;  /* 0x0000001131047231 */ /* 0x000fe40000000004 */
[----:B------:R-:W-:Y:S01]  /*a0f0*/  HADD2 R17, R7, -1028, -1028 ;  /* 0xe404e40407117430 */ /* 0x000fe20000000000 */
[----:B------:R-:W-:Y:S01]  /*a100*/  LOP3.LUT R7, R12, 0x380038, RZ, 0xc0, !PT ;  /* 0x003800380c077812 */ /* 0x000fe200078ec0ff */
[----:B------:R-:W-:Y:S01]  /*a110*/  HADD2 R16, R16, -1028, -1028 ;  /* 0xe404e40410107430 */ /* 0x000fe20000000000 */
[----:B------:R-:W-:Y:S01]  /*a120*/  LOP3.LUT R8, R8, 0x40004, R43, 0xf8, !PT ;  /* 0x0004000408087812 */ /* 0x000fe200078ef82b */
[----:B------:R-:W-:Y:S01]  /*a130*/  HADD2 R28, R28, -1028, -1028 ;  /* 0xe404e4041c1c7430 */ /* 0x000fe20000000000 */
[----:B------:R-:W-:Y:S01]  /*a140*/  SHF.R.U32.HI R43, RZ, 0xd, R14 ;  /* 0x0000000dff2b7819 */ /* 0x000fe2000001160e */
[----:B------:R-:W-:-:S02]  /*a150*/  HADD2 R42, R42, -1028, -1028 ;  /* 0xe404e4042a2a7430 */ /* 0x000fc40000000000 */
[-C--:B------:R-:W-:Y:S02]  /*a160*/  HFMA2 R17, R17, R18.reuse, R47 ;  /* 0x0000001211117231 */ /* 0x080fe4000000002f */
[-C--:B------:R-:W-:Y:S02]  /*a170*/  HFMA2 R16, R16, R18.reuse, R6 ;  /* 0x0000001210107231 */ /* 0x080fe40000000006 */
[-C--:B------:R-:W-:Y:S02]  /*a180*/  HFMA2 R28, R28, R18.reuse, R5 ;  /* 0x000000121c1c7231 */ /* 0x080fe40000000005 */
[----:B------:R-:W-:Y:S01]  /*a190*/  HFMA2 R42, R42, R18, R4 ;  /* 0x000000122a2a7231 */ /* 0x000fe20000000004 */
[----:B------:R-:W-:Y:S02]  /*a1a0*/  LOP3.LUT R47, R7, 0x64006400, RZ, 0xfc, !PT ;  /* 0x64006400072f7812 */ /* 0x000fe400078efcff */
[----:B------:R-:W-:Y:S01]  /*a1b0*/  LOP3.LUT R10, R10, 0x40004, R43, 0xf8, !PT ;  /* 0x000400040a0a7812 */ /* 0x000fe200078ef82b */
[----:B------:R-:W0:Y:S01]  /*a1c0*/  LDS.128 R4, [UR4+0x30] ;  /* 0x00003004ff047984 */ /* 0x000e220008000c00 */
        /* <DEDUP_REMOVED lines=8> */
[-C--:B------:R-:W-:Y:S01]  /*a250*/  HFMA2 R18, R49, R30.reuse.H0_H0, -132, -132 ;  /* 0xd820d82031127431 */ /* 0x080fe2000004001e */
[----:B------:R-:W-:Y:S01]  /*a260*/  SHF.R.U32.HI R15, RZ, 0x6, R15 ;  /* 0x00000006ff0f7819 */ /* 0x000fe2000001160f */
[----:B------:R-:W-:Y:S01]  /*a270*/  HFMA2 R45, R45, R30.H0_H0, -132, -132 ;  /* 0xd820d8202d2d7431 */ /* 0x000fe2000004001e */
[----:B------:R-:W-:Y:S01]  /*a280*/  SHF.R.U32.HI R13, RZ, 0x6, R13 ;  /* 0x00000006ff0d7819 */ /* 0x000fe2000001160d */
[-C--:B------:R-:W-:Y:S01]  /*a290*/  HFMA2 R17, R47, R19.reuse, R17 ;  /* 0x000000132f117231 */ /* 0x080fe20000000011 */
[----:B------:R-:W-:Y:S01]  /*a2a0*/  SHF.R.U32.HI R14, RZ, 0x6, R14 ;  /* 0x00000006ff0e7819 */ /* 0x000fe2000001160e */
[-C--:B------:R-:W-:Y:S02]  /*a2b0*/  HFMA2 R16, R43, R19.reuse, R16 ;  /* 0x000000132b107231 */ /* 0x080fe40000000010 */
[-C--:B------:R-:W-:Y:S02]  /*a2c0*/  HFMA2 R18, R18, R19.reuse, R28 ;  /* 0x0000001312127231 */ /* 0x080fe4000000001c */
[----:B------:R-:W-:Y:S01]  /*a2d0*/  HFMA2 R19, R45, R19, R42 ;  /* 0x000000132d137231 */ /* 0x000fe2000000002a */
[----:B------:R-:W-:-:S02]  /*a2e0*/  LOP3.LUT R45, R15, 0x380038, RZ, 0xc0, !PT ;  /* 0x003800380f2d7812 */ /* 0x000fc400078ec0ff */
[----:B------:R-:W-:Y:S02]  /*a2f0*/  SHF.R.U32.HI R12, RZ, 0x6, R12 ;  /* 0x00000006ff0c7819 */ /* 0x000fe4000001160c */
        /* <DEDUP_REMOVED lines=9> */
[C---:B------:R-:W-:Y:S01]  /*a390*/  LOP3.LUT R51, R13.reuse, 0x1c001c0, RZ, 0xc0, !PT ;  /* 0x01c001c00d337812 */ /* 0x040fe200078ec0ff */
[----:B------:R-:W-:Y:S01]  /*a3a0*/  HFMA2 R28, R49, R30.H0_H0, -132, -132 ;  /* 0xd820d820311c7431 */ /* 0x000fe2000004001e */
        /* <DEDUP_REMOVED lines=17> */
[----:B0-----:R-:W-:Y:S02]  /*a4c0*/  HFMA2 R17, R46, R4, R17 ;  /* 0x000000042e117231 */ /* 0x001fe40000000011 */
[----:B------:R-:W-:Y:S01]  /*a4d0*/  HFMA2 R43, R43, R30.H0_H0, -132, -132 ;  /* 0xd820d8202b2b7431 */ /* 0x000fe2000004001e */
[----:B------:R-:W-:Y:S01]  /*a4e0*/  LOP3.LUT R49, R49, 0x64006400, RZ, 0xfc, !PT ;  /* 0x6400640031317812 */ /* 0x000fe200078efcff */
[-C--:B------:R-:W-:Y:S01]  /*a4f0*/  HFMA2 R16, R13, R4.reuse, R16 ;  /* 0x000000040d107231 */ /* 0x080fe20000000010 */
[----:B------:R-:W-:Y:S01]  /*a500*/  LOP3.LUT R47, R47, 0x64006400, RZ, 0xfc, !PT ;  /* 0x640064002f2f7812 */ /* 0x000fe200078efcff */
[----:B------:R-:W-:-:S02]  /*a510*/  HFMA2 R14, R14, R4, R18 ;  /* 0x000000040e0e7231 */ /* 0x000fc40000000012 */
[----:B------:R-:W-:Y:S01]  /*a520*/  HFMA2 R15, R15, R4, R19 ;  /* 0x000000040f0f7231 */ /* 0x000fe20000000013 */
[----:B------:R-:W-:Y:S01]  /*a530*/  LOP3.LUT R8, R8, 0x64006400, RZ, 0xfc, !PT ;  /* 0x6400640008087812 */ /* 0x000fe200078efcff */
[-C--:B------:R-:W-:Y:S01]  /*a540*/  HFMA2 R45, R45, R30.reuse.H1_H1, -20, -20 ;  /* 0xcd00cd002d2d7431 */ /* 0x080fe2000006001e */
[----:B------:R-:W-:Y:S01]  /*a550*/  LOP3.LUT R9, R9, 0x64006400, RZ, 0xfc, !PT ;  /* 0x6400640009097812 */ /* 0x000fe200078efcff */
[-C--:B------:R-:W-:Y:S02]  /*a560*/  HFMA2 R12, R51, R30.reuse.H1_H1, -20, -20 ;  /* 0xcd00cd00330c7431 */ /* 0x080fe4000006001e */
[-C--:B------:R-:W-:Y:S02]  /*a570*/  HFMA2 R17, R43, R5.reuse, R17 ;  /* 0x000000052b117231 */ /* 0x080fe40000000011 */
[----:B------:R-:W-:Y:S01]  /*a580*/  HFMA2 R16, R42, R5, R16 ;  /* 0x000000052a107231 */ /* 0x000fe20000000010 */
[----:B------:R-:W-:Y:S01]  /*a590*/  LOP3.LUT R10, R10, 0x64006400, RZ, 0xfc, !PT ;  /* 0x640064000a0a7812 */ /* 0x000fe200078efcff */
[-C--:B------:R-:W-:Y:S01]  /*a5a0*/  HFMA2 R49, R49, R30.reuse.H1_H1, -20, -20 ;  /* 0xcd00cd0031317431 */ /* 0x080fe2000006001e */
[----:B------:R-:W-:Y:S01]  /*a5b0*/  LOP3.LUT R11, R11, 0x64006400, RZ, 0xfc, !PT ;  /* 0x640064000b0b7812 */ /* 0x000fe200078efcff */
[----:B------:R-:W-:-:S02]  /*a5c0*/  HFMA2 R47, R47, R30.H1_H1, -20, -20 ;  /* 0xcd00cd002f2f7431 */ /* 0x000fc4000006001e */
[-C--:B------:R-:W-:Y:S02]  /*a5d0*/  HFMA2 R14, R28, R5.reuse, R14 ;  /* 0x000000051c0e7231 */ /* 0x080fe4000000000e */
[----:B------:R-:W-:Y:S01]  /*a5e0*/  HFMA2 R15, R44, R5, R15 ;  /* 0x000000052c0f7231 */ /* 0x000fe2000000000f */
[----:B------:R-:W-:Y:S01]  /*a5f0*/  @!P0 IADD3 R13, PT, PT, R2, 0x1, RZ ;  /* 0x00000001020d8810 */ /* 0x000fe20007ffe0ff */
[-C--:B------:R-:W-:Y:S02]  /*a600*/  HFMA2 R4, R45, R6.reuse, R17 ;  /* 0x000000062d047231 */ /* 0x080fe40000000011 */
[----:B------:R-:W-:Y:S01]  /*a610*/  HFMA2 R12, R12, R6, R16 ;  /* 0x000000060c0c7231 */ /* 0x000fe20000000010 */
[----:B--2---:R-:W-:Y:S01]  /*a620*/  @!P0 PRMT R0, R20, 0x7610, R0 ;  /* 0x0000761014008816 */ /* 0x004fe20000000000 */
[----:B------:R-:W-:Y:S01]  /*a630*/  HADD2 R8, R8, -1028, -1028 ;  /* 0xe404e40408087430 */ /* 0x000fe20000000000 */
[----:B------:R-:W-:Y:S01]  /*a640*/  @!P0 PRMT R34, R21, 0x7610, R34 ;  /* 0x0000761015228816 */ /* 0x000fe20000000022 */
[----:B------:R-:W-:-:S02]  /*a650*/  HADD2 R9, R9, -1028, -1028 ;  /* 0xe404e40409097430 */ /* 0x000fc40000000000 */
[----:B-----5:R-:W-:Y:S01]  /*a660*/  @!P0 IMAD.IADD R3, R31, 0x1, R36 ;  /* 0x000000011f038824 */ /* 0x020fe200078e0224 */
[----:B------:R-:W-:Y:S01]  /*a670*/  IADD3 R36, PT, PT, R36, 0x20, RZ ;  /* 0x0000002024247810 */ /* 0x000fe20007ffe0ff */
[-C--:B------:R-:W-:Y:S02]  /*a680*/  HFMA2 R5, R49, R6.reuse, R14 ;  /* 0x0000000631057231 */ /* 0x080fe4000000000e */
[----:B------:R-:W-:Y:S02]  /*a690*/  HFMA2 R15, R47, R6, R15 ;  /* 0x000000062f0f7231 */ /* 0x000fe4000000000f */
[----:B------:R-:W-:Y:S02]  /*a6a0*/  HADD2 R10, R10, -1028, -1028 ;  /* 0xe404e4040a0a7430 */ /* 0x000fe40000000000 */
[----:B------:R-:W-:Y:S01]  /*a6b0*/  HADD2 R11, R11, -1028, -1028 ;  /* 0xe404e4040b0b7430 */ /* 0x000fe20000000000 */
[----:B------:R-:W-:Y:S01]  /*a6c0*/  @!P0 MOV R2, R13 ;  /* 0x0000000d00028202 */ /* 0x000fe20000000f00 */
[----:B------:R-:W-:-:S02]  /*a6d0*/  HFMA2 R4, R8, R7, R4 ;  /* 0x0000000708047231 */ /* 0x000fc40000000004 */
[-C--:B------:R-:W-:Y:S01]  /*a6e0*/  HFMA2 R9, R9, R7.reuse, R12 ;  /* 0x0000000709097231 */ /* 0x080fe2000000000c */
[----:B------:R-:W-:Y:S02]  /*a6f0*/  @!P0 PRMT R0, R0, 0x7610, R20 ;  /* 0x0000761000008816 */ /* 0x000fe40000000014 */
[----:B------:R-:W-:Y:S01]  /*a700*/  @!P0 PRMT R34, R34, 0x7610, R21 ;  /* 0x0000761022228816 */ /* 0x000fe20000000015 */
[-C--:B------:R-:W-:Y:S01]  /*a710*/  HFMA2 R5, R10, R7.reuse, R5 ;  /* 0x000000070a057231 */ /* 0x080fe20000000005 */
[----:B------:R-:W-:Y:S01]  /*a720*/  ISETP.GE.AND P0, PT, R36, R27, PT ;  /* 0x0000001b2400720c */ /* 0x000fe20003f06270 */
[----:B------:R-:W-:Y:S02]  /*a730*/  HFMA2 R11, R11, R7, R15 ;  /* 0x000000070b0b7231 */ /* 0x000fe4000000000f */
[----:B------:R-:W-:Y:S02]  /*a740*/  HADD2 R4, R4.H0_H0, R4.H1_H1 ;  /* 0x3000000404047230 */ /* 0x000fe40000000800 */
[----:B------:R-:W-:-:S02]  /*a750*/  HADD2 R9, R9.H0_H0, R9.H1_H1 ;  /* 0x3000000909097230 */ /* 0x000fc40000000800 */
[----:B------:R-:W-:Y:S02]  /*a760*/  HADD2 R5, R5.H0_H0, R5.H1_H1 ;  /* 0x3000000505057230 */ /* 0x000fe40000000800 */
[----:B------:R-:W-:Y:S01]  /*a770*/  HADD2 R11, R11.H0_H0, R11.H1_H1 ;  /* 0x3000000b0b0b7230 */ /* 0x000fe20000000800 */
[----:B------:R-:W-:Y:S02]  /*a780*/  PRMT R4, R4, 0x5410, R9 ;  /* 0x0000541004047816 */ /* 0x000fe40000000009 */
[----:B------:R-:W-:Y:S02]  /*a790*/  IADD3 R26, P1, PT, R26, 0x80, RZ ;  /* 0x000000801a1a7810 */ /* 0x000fe40007f3e0ff */
[----:B------:R-:W-:Y:S01]  /*a7a0*/  PRMT R5, R5, 0x5410, R11 ;  /* 0x0000541005057816 */ /* 0x000fe2000000000b */
[----:B------:R-:W-:Y:S01]  /*a7b0*/  UIADD3 UR4, UPT, UPT, UR4, 0x40, URZ ;  /* 0x0000004004047890 */ /* 0x000fe2000fffe0ff */
[----:B------:R-:W-:Y:S01]  /*a7c0*/  HFMA2 R32, R4, R0, R32 ;  /* 0x0000000004207231 */ /* 0x000fe20000000020 */
[----:B------:R-:W-:Y:S01]  /*a7d0*/  MOV R18, R24 ;  /* 0x0000001800127202 */ /* 0x000fe20000000f00 */
[----:B------:R-:W-:Y:S01]  /*a7e0*/  IMAD.X R29, RZ, RZ, R29, P1 ;  /* 0x000000ffff1d7224 */ /* 0x000fe200008e061d */
[----:B------:R-:W-:Y:S01]  /*a7f0*/  MOV R19, R25 ;  /* 0x0000001900137202 */ /* 0x000fe20000000f00 */
[----:B------:R-:W-:-:S02]  /*a800*/  HFMA2 R33, R5, R34, R33 ;  /* 0x0000002205217231 */ /* 0x000fc40000000021 */
[----:B------:R-:W-:Y:S01]  /*a810*/  IMAD.WIDE R24, R38, 0x4, R22 ;  /* 0x0000000426187825 */ /* 0x000fe200078e0216 */
[----:B------:R-:W-:Y:S06]  /*a820*/  @!P0 BRA `(.L_x_4839) ;  /* 0xffffffe800d88947 */ /* 0x000fec000383ffff */
[----:B------:R-:W-:-:S07]  /*a830*/  IMAD.WIDE R18, R38, 0xc, R18 ;  /* 0x0000000c26127825 */ /* 0x000fce00078e0212 */
.L_x_4838:
[----:B------:R-:W0:Y:S01]  /*a840*/  LDCU UR5, c[0x0][0x3dc] ;  /* 0x00007b80ff0577ac */ /* 0x000e220008000800 */
[----:B------:R-:W1:Y:S01]  /*a850*/  LDC.64 R12, c[0x0][0x3a0] ;  /* 0x0000e800ff0c7b82 */ /* 0x000e620000000a00 */
[----:B0-----:R-:W-:-:S04]  /*a860*/  VIMNMX R39, PT, PT, R39, UR5, PT ;  /* 0x0000000527277c48 */ /* 0x001fc8000bfe0100 */
[----:B------:R-:W-:-:S13]  /*a870*/  ISETP.GT.AND P0, PT, R39, R36, PT ;  /* 0x000000242700720c */ /* 0x000fda0003f04270 */
[----:B------:R-:W-:Y:S05]  /*a880*/  @!P0 BRA `(.L_x_4840) ;  /* 0x0000000800a48947 */ /* 0x000fea0003800000 */
[----:B------:R-:W-:-:S03]  /*a890*/  IMAD.WIDE.U32 R40, R36, 0x4, R40 ;  /* 0x0000000424287825 */ /* 0x000fc600078e0028 */
[----:B------:R-:W-:-:S04]  /*a8a0*/  IADD3 R20, P0, PT, R40, 0x2, RZ ;  /* 0x0000000228147810 */ /* 0x000fc80007f1e0ff */
[----:B------:R-:W-:-:S09]  /*a8b0*/  IADD3.X R21, PT, PT, RZ, R41, RZ, P0, !PT ;  /* 0x00000029ff157210 */ /* 0x000fd200007fe4ff */
.L_x_4841:
[----:B------:R-:W2:Y:S01]  /*a8c0*/  LDG.E.128.CONSTANT R8, desc[UR6][R18.64] ;  /* 0x0000000612087981 */ /* 0x000ea2000c1e9d00 */
[----:B------:R-:W-:-:S13]  /*a8d0*/  ISETP.NE.AND P0, PT, R36, R3, PT ;  /* 0x000000032400720c */ /* 0x000fda0003f05270 */
[----:B------:R-:W-:Y:S01]  /*a8e0*/  @!P0 LEA R14, R2, R1, 0x3 ;  /* 0x00000001020e8211 */ /* 0x000fe200078e18ff */
[----:B------:R0:W3:Y:S05]  /*a8f0*/  @!P0 LDG.E.U16.CONSTANT R23, desc[UR6][R20.64] ;  /* 0x0000000614178981 */ /* 0x0000ea000c1e9500 */
[----:B------:R-:W4:Y:S01]  /*a900*/  @!P0 LDL.64 R14, [R14+0x8] ;  /* 0x000008000e0e8983 */ /* 0x000f220000100a00 */
[----:B------:R-:W-:Y:S01]  /*a910*/  IMAD.MOV.U32 R16, RZ, RZ, 0x2c00 ;  /* 0x00002c00ff107424 */ /* 0x000fe200078e00ff */
[----:B------:R-:W-:-:S04]  /*a920*/  MOV R4, 0x2400 ;  /* 0x0000240000047802 */ /* 0x000fc80000000f00 */
[----:B------:R-:W-:Y:S02]  /*a930*/  PRMT R16, R4, 0x5410, R16 ;  /* 0x0000541004107816 */ /* 0x000fe40000000010 */
[----:B------:R-:W5:Y:S01]  /*a940*/  LDS.128 R4, [UR4] ;  /* 0x00000004ff047984 */ /* 0x000f620008000c00 */
[----:B------:R-:W-:Y:S01]  /*a950*/  HFMA2 R26, -RZ, RZ, 0, 0.25 ;  /* 0x00003400ff1a7431 */ /* 0x000fe200000001ff */
[----:B0-----:R-:W-:-:S04]  /*a960*/  IADD3 R20, P1, PT, R20, 0x40, RZ ;  /* 0x0000004014147810 */ /* 0x001fc80007f3e0ff */
[----:B------:R-:W-:Y:S02]  /*a970*/  IADD3.X R21, PT, PT, RZ, R21, RZ, P1, !PT ;  /* 0x00000015ff157210 */ /* 0x000fe40000ffe4ff */
[----:B--2---:R-:W-:Y:S02]  /*a980*/  SHF.R.U32.HI R22, RZ, 0x8, R8 ;  /* 0x00000008ff167819 */ /* 0x004fe40000011608 */
        /* <DEDUP_REMOVED lines=37> */
[-C--:B-----5:R-:W-:Y:S02]  /*abe0*/  HFMA2 R42, R43, R4.reuse, RZ ;  /* 0x000000042b2a7231 */ /* 0x0a0fe400000000ff */
[----:B------:R-:W-:Y:S01]  /*abf0*/  HADD2 R44, R44, -1026, -1026 ;  /* 0xe402e4022c2c7430 */ /* 0x000fe20000000000 */
[----:B------:R-:W-:Y:S01]  /*ac00*/  LOP3.LUT R43, R8, 0x300030, RZ, 0xc0, !PT ;  /* 0x00300030082b7812 */ /* 0x000fe200078ec0ff */
[----:B------:R-:W-:Y:S02]  /*ac10*/  HADD2 R41, R41, -1026, -1026 ;  /* 0xe402e40229297430 */ /* 0x000fe40000000000 */
[-C--:B------:R-:W-:Y:S01]  /*ac20*/  HFMA2 R44, R44, R4.reuse, RZ ;  /* 0x000000042c2c7231 */ /* 0x080fe200000000ff */
[----:B------:R-:W-:Y:S01]  /*ac30*/  LOP3.LUT R43, R43, 0x64006400, RZ, 0xfc, !PT ;  /* 0x640064002b2b7812 */ /* 0x000fe200078efcff */
[----:B------:R-:W-:-:S02]  /*ac40*/  HFMA2 R46, R41, R4, RZ.H0_H0 ;  /* 0x00000004292e7231 */ /* 0x000fc400000400ff */
[----:B------:R-:W-:Y:S02]  /*ac50*/  HFMA2 R41, R45, R4, RZ.H0_H0 ;  /* 0x000000042d297231 */ /* 0x000fe400000400ff */
[-C--:B------:R-:W-:Y:S02]  /*ac60*/  HFMA2 R40, R40, R5.reuse, R44 ;  /* 0x0000000528287231 */ /* 0x080fe4000000002c */
[-C--:B------:R-:W-:Y:S01]  /*ac70*/  HFMA2 R4, R38, R5.reuse, R46 ;  /* 0x0000000526047231 */ /* 0x080fe2000000002e */
[----:B------:R-:W-:Y:S01]  /*ac80*/  LOP3.LUT R38, R9, 0x300030, RZ, 0xc0, !PT ;  /* 0x0030003009267812 */ /* 0x000fe200078ec0ff */
[----:B------:R-:W-:Y:S01]  /*ac90*/  HFMA2 R46, R43, R16.H1_H1, -66, -66 ;  /* 0xd420d4202b2e7431 */ /* 0x000fe20000060010 */
[----:B------:R-:W-:Y:S01]  /*aca0*/  LOP3.LUT R44, R10, 0x300030, RZ, 0xc0, !PT ;  /* 0x003000300a2c7812 */ /* 0x000fe200078ec0ff */
[----:B------:R-:W-:Y:S01]  /*acb0*/  HFMA2 R43, R31, R5, R41 ;  /* 0x000000051f2b7231 */ /* 0x000fe20000000029 */
[----:B------:R-:W-:Y:S02]  /*acc0*/  LOP3.LUT R45, R11, 0x300030, RZ, 0xc0, !PT ;  /* 0x003000300b2d7812 */ /* 0x000fe400078ec0ff */
[----:B------:R-:W-:-:S02]  /*acd0*/  LOP3.LUT R41, R25, 0x300030, RZ, 0xc0, !PT ;  /* 0x0030003019297812 */ /* 0x000fc400078ec0ff */
[----:B------:R-:W-:Y:S02]  /*ace0*/  LOP3.LUT R31, R38, 0x64006400, RZ, 0xfc, !PT ;  /* 0x64006400261f7812 */ /* 0x000fe400078efcff */
[----:B------:R-:W-:Y:S01]  /*acf0*/  LOP3.LUT R49, R44, 0x64006400, RZ, 0xfc, !PT ;  /* 0x640064002c317812 */ /* 0x000fe200078efcff */
[----:B------:R-:W-:Y:S01]  /*ad00*/  HFMA2 R42, R30, R5, R42 ;  /* 0x000000051e2a7231 */ /* 0x000fe2000000002a */
[----:B------:R-:W-:Y:S02]  /*ad10*/  LOP3.LUT R51, R45, 0x64006400, RZ, 0xfc, !PT ;  /* 0x640064002d337812 */ /* 0x000fe400078efcff */
[----:B------:R-:W-:Y:S02]  /*ad20*/  LOP3.LUT R53, R22, 0x300030, RZ, 0xc0, !PT ;  /* 0x0030003016357812 */ /* 0x000fe400078ec0ff */
[----:B------:R-:W-:Y:S02]  /*ad30*/  LOP3.LUT R30, R24, 0x300030, RZ, 0xc0, !PT ;  /* 0x00300030181e7812 */ /* 0x000fe400078ec0ff */
[----:B------:R-:W-:Y:S01]  /*ad40*/  LOP3.LUT R41, R41, 0x64006400, RZ, 0xfc, !PT ;  /* 0x6400640029297812 */ /* 0x000fe200078efcff */
[----:B------:R-:W-:Y:S01]  /*ad50*/  HFMA2 R5, R46, R6, R40 ;  /* 0x000000062e057231 */ /* 0x000fe20000000028 */
        /* <DEDUP_REMOVED lines=9> */
[-C--:B------:R-:W-:Y:S01]  /*adf0*/  HFMA2 R4, R44, R6.reuse, R4 ;  /* 0x000000062c047231 */ /* 0x080fe20000000004 */
[----:B------:R-:W-:Y:S01]  /*ae00*/  LOP3.LUT R47, R47, 0x64006400, RZ, 0xfc, !PT ;  /* 0x640064002f2f7812 */ /* 0x000fe200078efcff */
[----:B------:R-:W-:Y:S01]  /*ae10*/  HFMA2 R41, R45, R6, R42 ;  /* 0x000000062d297231 */ /* 0x000fe2000000002a */
[----:B------:R-:W-:Y:S01]  /*ae20*/  LOP3.LUT R8, R8, 0xc000c0, RZ, 0xc0, !PT ;  /* 0x00c000c008087812 */ /* 0x000fe200078ec0ff */
[----:B------:R-:W-:Y:S01]  /*ae30*/  HFMA2 R38, R53, R16.H1_H1, -66, -66 ;  /* 0xd420d42035267431 */ /* 0x000fe20000060010 */
[----:B------:R-:W-:Y:S01]  /*ae40*/  LOP3.LUT R10, R10, 0xc000c0, RZ, 0xc0, !PT ;  /* 0x00c000c00a0a7812 */ /* 0x000fe200078ec0ff */
[----:B------:R-:W-:Y:S01]  /*ae50*/  HFMA2 R6, R46, R6, R43 ;  /* 0x000000062e067231 */ /* 0x000fe2000000002b */
[----:B------:R-:W-:Y:S01]  /*ae60*/  LOP3.LUT R49, R11, 0x64006400, RZ, 0xfc, !PT ;  /* 0x640064000b317812 */ /* 0x000fe200078efcff */
[----:B------:R-:W-:Y:S01]  /*ae70*/  HFMA2 R31, R30, R16.H1_H1, -66, -66 ;  /* 0xd420d4201e1f7431 */ /* 0x000fe20000060010 */
        /* <DEDUP_REMOVED lines=19> */
[----:B------:R-:W-:Y:S02]  /*afb0*/  HFMA2 R16, R9, R16.H0_H0, -18, -18 ;  /* 0xcc80cc8009107431 */ /* 0x000fe40000040010 */
[----:B------:R-:W0:Y:S01]  /*afc0*/  LDS.128 R8, [UR4+0x10] ;  /* 0x00001004ff087984 */ /* 0x000e220008000c00 */
        /* <DEDUP_REMOVED lines=8> */
[-C--:B------:R-:W-:Y:S02]  /*b050*/  HFMA2 R5, R42, R7.reuse, R5 ;  /* 0x000000072a057231 */ /* 0x080fe40000000005 */
[-C--:B------:R-:W-:Y:S02]  /*b060*/  HFMA2 R4, R43, R7.reuse, R4 ;  /* 0x000000072b047231 */ /* 0x080fe40000000004 */
[----:B------:R-:W-:Y:S02]  /*b070*/  HADD2 R22, R22, -1026, -1026 ;  /* 0xe402e40216167430 */ /* 0x000fe40000000000 */
[----:B------:R-:W-:Y:S02]  /*b080*/  HADD2 R24, R24, -1026, -1026 ;  /* 0xe402e40218187430 */ /* 0x000fe40000000000 */
[-C--:B------:R-:W-:Y:S02]  /*b090*/  HFMA2 R41, R44, R7.reuse, R41 ;  /* 0x000000072c297231 */ /* 0x080fe40000000029 */
[----:B------:R-:W-:-:S02]  /*b0a0*/  HFMA2 R6, R45, R7, R6 ;  /* 0x000000072d067231 */ /* 0x000fc40000000006 */
[----:B------:R-:W-:Y:S02]  /*b0b0*/  HADD2 R17, R17, -1026, -1026 ;  /* 0xe402e40211117430 */ /* 0x000fe40000000000 */
[----:B------:R-:W-:Y:S01]  /*b0c0*/  HADD2 R25, R25, -1026, -1026 ;  /* 0xe402e40219197430 */ /* 0x000fe20000000000 */
[----:B------:R-:W-:Y:S01]  /*b0d0*/  @!P0 IADD3 R42, PT, PT, R2, 0x1, RZ ;  /* 0x00000001022a8810 */ /* 0x000fe20007ffe0ff */
[----:B---3--:R-:W-:Y:S01]  /*b0e0*/  @!P0 IMAD.IADD R3, R23, 0x1, R36 ;  /* 0x0000000117038824 */ /* 0x008fe200078e0224 */
[----:B----4-:R-:W-:Y:S02]  /*b0f0*/  @!P0 PRMT R0, R14, 0x7610, R0 ;  /* 0x000076100e008816 */ /* 0x010fe40000000000 */
[----:B------:R-:W-:Y:S01]  /*b100*/  @!P0 PRMT R34, R15, 0x7610, R34 ;  /* 0x000076100f228816 */ /* 0x000fe20000000022 */
        /* <DEDUP_REMOVED lines=10> */
[----:B------:R-:W-:Y:S01]  /*b1b0*/  IADD3 R36, PT, PT, R36, 0x10, RZ ;  /* 0x0000001024247810 */ /* 0x000fe20007ffe0ff */
[-C--:B------:R-:W-:Y:S02]  /*b1c0*/  HFMA2 R24, R30, R10.reuse, R17 ;  /* 0x0000000a1e187231 */ /* 0x080fe40000000011 */
[----:B------:R-:W-:Y:S01]  /*b1d0*/  HFMA2 R8, R40, R10, R6 ;  /* 0x0000000a28087231 */ /* 0x000fe20000000006 */
[----:B------:R-:W-:Y:S01]  /*b1e0*/  @!P0 MOV R2, R42 ;  /* 0x0000002a00028202 */ /* 0x000fe20000000f00 */
[-C--:B------:R-:W-:Y:S02]  /*b1f0*/  HFMA2 R5, R46, R11.reuse, R5 ;  /* 0x0000000b2e057231 */ /* 0x080fe40000000005 */
[----:B------:R-:W-:Y:S01]  /*b200*/  HFMA2 R4, R47, R11, R4 ;  /* 0x0000000b2f047231 */ /* 0x000fe20000000004 */
[----:B------:R-:W-:-:S02]  /*b210*/  @!P0 PRMT R0, R0, 0x7610, R14 ;  /* 0x0000761000008816 */ /* 0x000fc4000000000e */
[----:B------:R-:W-:Y:S01]  /*b220*/  @!P0 PRMT R34, R34, 0x7610, R15 ;  /* 0x0000761022228816 */ /* 0x000fe2000000000f */
[-C--:B------:R-:W-:Y:S01]  /*b230*/  HFMA2 R24, R48, R11.reuse, R24 ;  /* 0x0000000b30187231 */ /* 0x080fe20000000018 */
[----:B------:R-:W-:Y:S01]  /*b240*/  ISETP.GE.AND P0, PT, R36, R39, PT ;  /* 0x000000272400720c */ /* 0x000fe20003f06270 */
[----:B------:R-:W-:Y:S02]  /*b250*/  HFMA2 R8, R16, R11, R8 ;  /* 0x0000000b10087231 */ /* 0x000fe40000000008 */
[----:B------:R-:W-:Y:S02]  /*b260*/  HADD2 R5, R5.H0_H0, R5.H1_H1 ;  /* 0x3000000505057230 */ /* 0x000fe40000000800 */
[----:B------:R-:W-:Y:S02]  /*b270*/  HADD2 R4, R4.H0_H0, R4.H1_H1 ;  /* 0x3000000404047230 */ /* 0x000fe40000000800 */
[----:B------:R-:W-:Y:S02]  /*b280*/  HADD2 R24, R24.H0_H0, R24.H1_H1 ;  /* 0x3000001818187230 */ /* 0x000fe40000000800 */
[----:B------:R-:W-:Y:S01]  /*b290*/  HADD2 R8, R8.H0_H0, R8.H1_H1 ;  /* 0x3000000808087230 */ /* 0x000fe20000000800 */
[----:B------:R-:W-:-:S02]  /*b2a0*/  PRMT R5, R5, 0x5410, R4 ;  /* 0x0000541005057816 */ /* 0x000fc40000000004 */
[----:B------:R-:W-:Y:S02]  /*b2b0*/  MOV R38, UR12 ;  /* 0x0000000c00267c02 */ /* 0x000fe40008000f00 */
[----:B------:R-:W-:Y:S01]  /*b2c0*/  PRMT R24, R24, 0x5410, R8 ;  /* 0x0000541018187816 */ /* 0x000fe20000000008 */
[----:B------:R-:W-:Y:S01]  /*b2d0*/  UIADD3 UR4, UPT, UPT, UR4, 0x20, URZ ;  /* 0x0000002004047890 */ /* 0x000fe2000fffe0ff */
[----:B------:R-:W-:Y:S02]  /*b2e0*/  HFMA2 R32, R5, R0, R32 ;  /* 0x0000000005207231 */ /* 0x000fe40000000020 */
[----:B------:R-:W-:-:S04]  /*b2f0*/  IMAD.WIDE R18, R38, 0x4, R18 ;  /* 0x0000000426127825 */ /* 0x000fc800078e0212 */
[----:B------:R-:W-:Y:S01]  /*b300*/  HFMA2 R33, R24, R34, R33 ;  /* 0x0000002218217231 */ /* 0x000fe20000000021 */
[----:B------:R-:W-:Y:S06]  /*b310*/  @!P0 BRA `(.L_x_4841) ;  /* 0xfffffff400688947 */ /* 0x000fec000383ffff */
.L_x_4840:
[----:B------:R-:W-:Y:S02]  /*b320*/  IMAD R37, R38, UR8, R37 ;  /* 0x0000000826257c24 */ /* 0x000fe4000f8e0225 */
[----:B------:R-:W-:Y:S02]  /*b330*/  HMUL2 R5, R32, R35.H0_H0 ;  /* 0x2000002320057232 */ /* 0x000fe40000000000 */
[----:B-1----:R-:W-:-:S05]  /*b340*/  IMAD.WIDE R12, R37, 0x2, R12 ;  /* 0x00000002250c7825 */ /* 0x002fca00078e020c */
        /* <DEDUP_REMOVED lines=8> */
.L_x_4845:
[----:B------:R-:W0:Y:S02]  /*b3d0*/  LDS R2, [R0] ;  /* 0x0000000000027984 */ /* 0x000e240000000800 */
[----:B0-----:R-:W-:-:S05]  /*b3e0*/  HADD2 R3, R2, R5 ;  /* 0x0000000502037230 */ /* 0x001fca0000000000 */
[----:B------:R-:W0:Y:S02]  /*b3f0*/  ATOMS.CAST.SPIN P0, [R0], R2, R3 ;  /* 0x000000020000758d */ /* 0x000e240001800003 */
[----:B0-----:R-:W-:Y:S05]  /*b400*/  @!P0 BRA `(.L_x_4845) ;  /* 0xfffffffc00f08947 */ /* 0x001fea000383ffff */
[----:B------:R-:W-:Y:S05]  /*b410*/  BRA `(.L_x_4843) ;  /* 0x00000000000c7947 */ /* 0x000fea0003800000 */
.L_x_4844:
[----:B------:R-:W2:Y:S02]  /*b420*/  LD.E R0, desc[UR6][R12.64] ;  /* 0x000000060c007980 */ /* 0x000ea4000c101900 */
[----:B--2---:R-:W-:-:S05]  /*b430*/  IADD3 R3, PT, PT, R5, R0, RZ ;  /* 0x0000000005037210 */ /* 0x004fca0007ffe0ff */
[----:B------:R0:W-:Y:S02]  /*b440*/  ST.E desc[UR6][R12.64], R3 ;  /* 0x000000030c007985 */ /* 0x0001e4000c101906 */
.L_x_4843:
[----:B------:R-:W-:Y:S05]  /*b450*/  BSYNC.RECONVERGENT B0 ;  /* 0x0000000000007941 */ /* 0x000fea0003800200 */
.L_x_4842:
[----:B------:R1:W-:Y:S02]  /*b460*/  ATOM.E.ADD.F16x2.RN.STRONG.GPU P0, RZ, desc[UR6][R12.64+0x4], R33 ;  /* 0x800004210cff79a2 */ /* 0x0003e4000c10e106 */
[----:B-1----:R-:W-:Y:S05]  /*b470*/  @P0 EXIT ;  /* 0x000000000000094d */ /* 0x002fea0003800000 */
[----:B------:R-:W1:Y:S02]  /*b480*/  QSPC.E.S P0, RZ, [R12+0x4] ;  /* 0x000004000cff73aa */ /* 0x000e640000000500 */
[----:B-1----:R-:W-:Y:S05]  /*b490*/  @!P0 BRA `(.L_x_4846) ;  /* 0x00000000001c8947 */ /* 0x002fea0003800000 */
[----:B------:R-:W-:-:S04]  /*b4a0*/  MOV R2, R12 ;  /* 0x0000000c00027202 */ /* 0x000fc80000000f00 */
[----:B------:R-:W-:-:S07]  /*b4b0*/  MOV R0, R2 ;  /* 0x0000000200007202 */ /* 0x000fce0000000f00 */
.L_x_4847:
[----:B------:R-:W0:Y:S02]  /*b4c0*/  LDS R2, [R0+0x4] ;  /* 0x0000040000027984 */ /* 0x000e240000000800 */
[----:B0-----:R-:W-:-:S05]  /*b4d0*/  HFMA2 R3, R2, 1, 1, R33 ;  /* 0x3c003c0002037831 */ /* 0x001fca0000000021 */
[----:B------:R-:W0:Y:S02]  /*b4e0*/  ATOMS.CAST.SPIN P0, [R0+0x4], R2, R3 ;  /* 0x000004020000758d */ /* 0x000e240001800003 */
[----:B0-----:R-:W-:Y:S05]  /*b4f0*/  @!P0 BRA `(.L_x_4847) ;  /* 0xfffffffc00f08947 */ /* 0x001fea000383ffff */
[----:B------:R-:W-:Y:S05]  /*b500*/  EXIT ;  /* 0x000000000000794d */ /* 0x000fea0003800000 */
.L_x_4846:
[----:B------:R-:W0:Y:S02]  /*b510*/  LD.E R0, desc[UR6][R12.64+0x4] ;  /* 0x000004060c007980 */ /* 0x000e24000c101900 */
[----:B0-----:R-:W-:-:S05]  /*b520*/  IADD3 R3, PT, PT, R33, R0, RZ ;  /* 0x0000000021037210 */ /* 0x001fca0007ffe0ff */
[----:B------:R-:W-:Y:S01]  /*b530*/  ST.E desc[UR6][R12.64+0x4], R3 ;  /* 0x000004030c007985 */ /* 0x000fe2000c101906 */
[----:B------:R-:W-:Y:S05]  /*b540*/  EXIT ;  /* 0x000000000000794d */ /* 0x000fea0003800000 */
.L_x_4848:
        /* <DEDUP_REMOVED lines=11> */
.L_x_5352:


//--------------------- .text._Z23gemm_half_q_half_kernelILi1ELi160ELb1ELb1ELi64EEvPK6__halfPKjS4_S2_PS0_iiiiPKtS7_iiiiiibS2_i --------------------------
	.section	.text._Z23gemm_half_q_half_kernelILi1ELi160ELb1ELb1ELi64EEvPK6__halfPKjS4_S2_PS0_iiiiPKtS7_iiiiiibS2_i,"ax",@progbits
	.align	128
        .global         _Z23gemm_half_q_half_kernelILi1ELi160ELb1ELb1ELi64EEvPK6__halfPKjS4_S2_PS0_iiiiPKtS7_iiiiiibS2_i
        .type           _Z23gemm_half_q_half_kernelILi1ELi160ELb1ELb1ELi64EEvPK6__halfPKjS4_S2_PS0_iiiiPKtS7_iiiiiibS2_i,@function
        .size           _Z23gemm_half_q_half_kernelILi1ELi160ELb1ELb1ELi64EEvPK6__halfPKjS4_S2_PS0_iiiiPKtS7_iiiiiibS2_i,(.L_x_5353 - _Z23gemm_half_q_half_kernelILi1ELi160ELb1ELb1ELi64EEvPK6__halfPKjS4_S2_PS0_iiiiPKtS7_iiiiiibS2_i)
        .other          _Z23gemm_half_q_half_kernelILi1ELi160ELb1ELb1ELi64EEvPK6__halfPKjS4_S2_PS0_iiiiPKtS7_iiiiiibS2_i,@"STO_CUDA_ENTRY STV_DEFAULT"
_Z23gemm_half_q_half_kernelILi1ELi160ELb1ELb1ELi64EEvPK6__halfPKjS4_S2_PS0_iiiiPKtS7_iiiiiibS2_i:
.text._Z23gemm_half_q_half_kernelILi1ELi160ELb1ELb1ELi64EEvPK6__halfPKjS4_S2_PS0_iiiiPKtS7_iiiiiibS2_i:
[----:B------:R-:W0:Y:S08]  /*0000*/  LDC R1, c[0x0][0x37c] ;  /* 0x0000df00ff017b82 */ /* 0x000e300000000800 */
[----:B------:R-:W1:Y:S01]  /*0010*/  S2UR UR8, SR_CTAID.Y ;  /* 0x00000000000879c3 */ /* 0x000e620000002600 */
[----:B0-----:R-:W-:-:S07]  /*0020*/  VIADD R1, R1, 0xfffffff0 ;  /* 0xfffffff001017836 */ /* 0x001fce0000000000 */
        /* <DEDUP_REMOVED lines=13> */
[----:B0-----:R-:W-:Y:S01]  /*0100*/  IMAD R0, R0, 0x40, R17 ;  /* 0x0000004000007824 */ /* 0x001fe200078e0211 */
[----:B------:R-:W-:Y:S03]  /*0110*/  BSSY.RECONVERGENT B0, `(.L_x_4849) ;  /* 0x000001b000007945 */ /* 0x000fe60003800200 */
[----:B------:R-:W-:Y:S01]  /*0120*/  IMAD.SHL.U32 R7, R0, 0x4, RZ ;  /* 0x0000000400077824 */ /* 0x000fe200078e00ff */
[----:B---3--:R-:W-:-:S04]  /*0130*/  MOV R0, UR12 ;  /* 0x0000000c00007c02 */ /* 0x008fc80008000f00 */
[----:B------:R-:W-:Y:S02]  /*0140*/  ISETP.GE.AND P1, PT, R7, R0, PT ;  /* 0x000000000700720c */ /* 0x000fe40003f26270 */
[----:B-1----:R-:W-:-:S04]  /*0150*/  SHF.L.U32 R32, R9, 0x6, RZ ;  /* 0x0000000609207819 */ /* 0x002fc800000006ff */
[C---:B--2---:R-:W-:Y:S01]  /*0160*/  VIADDMNMX R26, R32.reuse, 0x40, R3, PT ;  /* 0x00000040201a7846 */ /* 0x044fe20003800103 */
[----:B------:R-:W-:-:S05]  /*0170*/  IMAD.IADD R15, R32, 0x1, R17 ;  /* 0x00000001200f7824 */ /* 0x000fca00078e0211 */
        /* <DEDUP_REMOVED lines=20> */
.L_x_4850:
[----:B------:R-:W-:Y:S05]  /*02c0*/  BSYNC.RECONVERGENT B0 ;  /* 0x0000000000007941 */ /* 0x000fea0003800200 */
.L_x_4849:
[----:B------:R-:W-:Y:S05]  /*02d0*/  @P1 EXIT ;  /* 0x000000000000194d */ /* 0x000fea0003800000 */
[----:B------:R-:W1:Y:S01]  /*02e0*/  LDC.64 R28, c[0x0][0x3b8] ;  /* 0x0000ee00ff1c7b82 */ /* 0x000e620000000a00 */
[----:B------:R-:W-:Y:S01]  /*02f0*/  IMAD.SHL.U32 R13, R9, 0x80, RZ ;  /* 0x00000080090d7824 */ /* 0x000fe200078e00ff */
[----:B------:R-:W2:Y:S03]  /*0300*/  LDCU.U8 UR4, c[0x0][0x3e0] ;  /* 0x00007c00ff0477ac */ /* 0x000ea60008000000 */
        /* <DEDUP_REMOVED lines=13> */
[----:B------:R-:W-:Y:S01]  /*03e0*/  SHF.R.S32.HI R4, RZ, 0x1f, R7 ;  /* 0x0000001fff047819 */ /* 0x000fe20000011407 */
[----:B------:R-:W-:Y:S02]  /*03f0*/  IMAD.SHL.U32 R8, R17, 0x10, RZ ;  /* 0x0000001011087824 */ /* 0x000fe400078e00ff */
[----:B-1----:R-:W-:Y:S01]  /*0400*/  IMAD.MOV.U32 R11, RZ, RZ, R32 ;  /* 0x000000ffff0b7224 */ /* 0x002fe200078e0020 */
[----:B------:R-:W-:Y:S01]  /*0410*/  LEA.HI R10, R4, R7, RZ, 0x3 ;  /* 0x00000007040a7211 */ /* 0x000fe200078f18ff */
[----:B------:R-:W-:Y:S01]  /*0420*/  HFMA2 R4, -RZ, RZ, 0, 0 ;  /* 0x00000000ff047431 */ /* 0x000fe200000001ff */
[----:B------:R-:W-:Y:S02]  /*0430*/  LOP3.LUT R8, R8, 0x10, RZ, 0xc0, !PT ;  /* 0x0000001008087812 */ /* 0x000fe400078ec0ff */
[----:B------:R-:W-:-:S07]  /*0440*/  SHF.R.S32.HI R10, RZ, 0x3, R10 ;  /* 0x00000003ff0a7819 */ /* 0x000fce000001140a */
.L_x_4852:
[----:B0-2---:R-:W0:Y:S01]  /*0450*/  LDC.64 R12, c[0x0][0x390] ;  /* 0x0000e400ff0c7b82 */ /* 0x005e220000000a00 */
[----:B-----5:R-:W-:-:S04]  /*0460*/  IMAD.IADD R17, R2, 0x1, R4 ;  /* 0x0000000102117824 */ /* 0x020fc800078e0204 */
        /* <DEDUP_REMOVED lines=27> */
[----:B------:R-:W-:Y:S02]  /*0620*/  IMAD R13, R18, R18, R18 ;  /* 0x00000012120d7224 */ /* 0x000fe400078e0212 */
[C---:B------:R-:W-:Y:S01]  /*0630*/  IMAD R12, R4.reuse, 0x8, R1 ;  /* 0x00000008040c7824 */ /* 0x040fe200078e0201 */
[----:B------:R-:W-:-:S02]  /*0640*/  IADD3 R4, PT, PT, R4, 0x1, RZ ;  /* 0x0000000104047810 */ /* 0x000fc40007ffe0ff */
[----:B------:R-:W-:Y:S01]  /*0650*/  IADD3 R13, PT, PT, R18, 0x1, R13 ;  /* 0x00000001120d7810 */ /* 0x000fe20007ffe00d */
[----:B------:R-:W0:Y:S01]  /*0660*/  I2F.F16 R22, R22 ;  /* 0x0000001600167306 */ /* 0x000e220000200c00 */
[----:B----4-:R-:W-:-:S05]  /*0670*/  IMAD.IADD R11, R24, 0x1, R11 ;  /* 0x00000001180b7824 */ /* 0x010fca00078e020b */
[----:B------:R-:W-:Y:S02]  /*0680*/  ISETP.GE.AND P0, PT, R11, R26, PT ;  /* 0x0000001a0b00720c */ /* 0x000fe40003f06270 */
        /* <DEDUP_REMOVED lines=8> */
.L_x_4851:
[----:B-1----:R0:W5:Y:S01]  /*0710*/  LDL.64 R10, [R1] ;  /* 0x00000000010a7983 */ /* 0x0021620000100a00 */
[----:B------:R-:W1:Y:S01]  /*0720*/  LDCU UR9, c[0x0][0x3c8] ;  /* 0x00007900ff0977ac */ /* 0x000e620008000800 */
[----:B------:R-:W-:Y:S01]  /*0730*/  IMAD.MOV.U32 R2, RZ, RZ, RZ ;  /* 0x000000ffff027224 */ /* 0x000fe200078e00ff */
[----:B-1----:R-:W-:-:S13]  /*0740*/  ISETP.GT.AND P0, PT, R32, UR9, PT ;  /* 0x0000000920007c0c */ /* 0x002fda000bf04270 */
[----:B0-----:R-:W-:Y:S05]  /*0750*/  @!P0 BRA `(.L_x_4853) ;  /* 0x00000000001c8947 */ /* 0x001fea0003800000 */
[----:B------:R-:W0:Y:S02]  /*0760*/  LDC R13, c[0x0][0x3cc] ;  /* 0x0000f300ff0d7b82 */ /* 0x000e240000000800 */
[----:B0-----:R-:W-:-:S05]  /*0770*/  VIMNMX R2, PT, PT, R32, R13, PT ;  /* 0x0000000d20027248 */ /* 0x001fca0003fe0100 */
[----:B------:R-:W-:-:S05]  /*0780*/  VIADD R2, R2, -UR9 ;  /* 0x8000000902027c36 */ /* 0x000fca0008000000 */
[----:B------:R-:W-:-:S04]  /*0790*/  SHF.R.S32.HI R13, RZ, 0x1f, R2 ;  /* 0x0000001fff0d7819 */ /* 0x000fc80000011402 */
[----:B------:R-:W-:-:S04]  /*07a0*/  LEA.HI R13, R13, R2, RZ, 0x5 ;  /* 0x000000020d0d7211 */ /* 0x000fc800078f28ff */
[----:B------:R-:W-:-:S05]  /*07b0*/  SHF.R.S32.HI R13, RZ, 0x5, R13 ;  /* 0x00000005ff0d7819 */ /* 0x000fca000001140d */
[----:B------:R-:W-:-:S07]  /*07c0*/  IMAD R2, R13, 0x6, RZ ;  /* 0x000000060d027824 */ /* 0x000fce00078e02ff */
.L_x_4853:
        /* <DEDUP_REMOVED lines=11> */
.L_x_4854:
        /* <DEDUP_REMOVED lines=11> */
.L_x_4855:
        /* <DEDUP_REMOVED lines=11> */
.L_x_4856:
[----:B------:R-:W0:Y:S01]  /*09e0*/  LDCU UR4, c[0x0][0x3d8] ;  /* 0x00007b00ff0477ac */ /* 0x000e220008000800 */
[----:B------:R-:W-:Y:S01]  /*09f0*/  IMAD.MOV.U32 R15, RZ, RZ, RZ ;  /* 0x000000ffff0f7224 */ /* 0x000fe200078e00ff */
[----:B0-----:R-:W-:-:S13]  /*0a00*/  ISETP.GT.AND P0, PT, R32, UR4, PT ;  /* 0x0000000420007c0c */ /* 0x001fda000bf04270 */
[----:B------:R-:W-:Y:S05]  /*0a10*/  @!P0 BRA `(.L_x_4857) ;  /* 0x00000000001c8947 */ /* 0x000fea0003800000 */
[----:B------:R-:W2:Y:S02]  /*0a20*/  LDC R15, c[0x0][0x3dc] ;  /* 0x0000f700ff0f7b82 */ /* 0x000ea40000000800 */
[----:B--2---:R-:W-:-:S05]  /*0a30*/  VIMNMX R12, PT, PT, R32, R15, PT ;  /* 0x0000000f200c7248 */ /* 0x004fca0003fe0100 */
[----:B------:R-:W-:-:S05]  /*0a40*/  VIADD R12, R12, -UR4 ;  /* 0x800000040c0c7c36 */ /* 0x000fca0008000000 */
[----:B------:R-:W-:-:S04]  /*0a50*/  SHF.R.S32.HI R15, RZ, 0x1f, R12 ;  /* 0x0000001fff0f7819 */ /* 0x000fc8000001140c */
[----:B------:R-:W-:-:S04]  /*0a60*/  LEA.HI R15, R15, R12, RZ, 0x5 ;  /* 0x0000000c0f0f7211 */ /* 0x000fc800078f28ff */
[----:B------:R-:W-:-:S04]  /*0a70*/  SHF.R.S32.HI R15, RZ, 0x5, R15 ;  /* 0x00000005ff0f7819 */ /* 0x000fc8000001140f */
[----:B------:R-:W-:-:S07]  /*0a80*/  SHF.L.U32 R15, R15, 0x1, RZ ;  /* 0x000000010f0f7819 */ /* 0x000fce00000006ff */
.L_x_4857:
[C---:B--2---:R-:W-:Y:S01]  /*0a90*/  VIMNMX R12, PT, PT, R32.reuse, UR9, PT ;  /* 0x00000009200c7c48 */ /* 0x044fe2000bfe0100 */
[----:B------:R-:W0:Y:S01]  /*0aa0*/  S2UR UR5, SR_CgaCtaId ;  /* 0x00000000000579c3 */ /* 0x000e220000008800 */
[----:B------:R-:W1:Y:S01]  /*0ab0*/  LDCU.64 UR10, c[0x0][0x388] ;  /* 0x00007100ff0a77ac */ /* 0x000e620008000a00 */
[----:B------:R-:W-:Y:S01]  /*0ac0*/  VIMNMX R3, PT, PT, R3, UR9, PT ;  /* 0x0000000903037c48 */ /* 0x000fe2000bfe0100 */
[----:B-----5:R-:W-:Y:S01]  /*0ad0*/  IMAD.IADD R5, R32, 0x1, R5 ;  /* 0x0000000120057824 */ /* 0x020fe200078e0205 */
[----:B------:R-:W-:Y:S01]  /*0ae0*/  SHF.R.S32.HI R17, RZ, 0x1f, R12 ;  /* 0x0000001fff117819 */ /* 0x000fe2000001140c */
[----:B------:R-:W-:Y:S01]  /*0af0*/  UMOV UR4, 0x400 ;  /* 0x0000040000047882 */ /* 0x000fe20000000000 */
[----:B------:R-:W-:Y:S02]  /*0b00*/  PRMT R33, R10, 0x7610, R10 ;  /* 0x000076100a217816 */ /* 0x000fe4000000000a */
[----:B------:R-:W-:Y:S02]  /*0b10*/  LEA.HI R17, R17, R12, RZ, 0x5 ;  /* 0x0000000c11117211 */ /* 0x000fe400078f28ff */
[----:B------:R-:W-:-:S02]  /*0b20*/  PRMT R34, R11, 0x7610, R11 ;  /* 0x000076100b227816 */ /* 0x000fc4000000000b */
[----:B------:R-:W-:-:S05]  /*0b30*/  SHF.R.S32.HI R17, RZ, 0x5, R17 ;  /* 0x00000005ff117819 */ /* 0x000fca0000011411 */
[----:B------:R-:W-:-:S05]  /*0b40*/  IMAD R2, R17, 0x8, R2 ;  /* 0x0000000811027824 */ /* 0x000fca00078e0202 */
[----:B------:R-:W-:Y:S02]  /*0b50*/  IADD3 R2, PT, PT, R13, R2, R4 ;  /* 0x000000020d027210 */ /* 0x000fe40007ffe004 */
[----:B------:R-:W-:Y:S01]  /*0b60*/  SHF.R.S32.HI R13, RZ, 0x1f, R7 ;  /* 0x0000001fff0d7819 */ /* 0x000fe20000011407 */
[----:B0-----:R-:W-:Y:S01]  /*0b70*/  ULEA UR4, UR5, UR4, 0x18 ;  /* 0x0000000405047291 */ /* 0x001fe2000f8ec0ff */
[----:B------:R-:W-:-:S05]  /*0b80*/  IADD3 R15, PT, PT, R15, R2, R8 ;  /* 0x000000020f0f7210 */ /* 0x000fca0007ffe008 */
[----:B------:R-:W-:-:S05]  /*0b90*/  IMAD R2, R15, R0, RZ ;  /* 0x000000000f027224 */ /* 0x000fca00078e02ff */
[----:B------:R-:W-:-:S04]  /*0ba0*/  IADD3 R4, P0, PT, R7, R2, RZ ;  /* 0x0000000207047210 */ /* 0x000fc80007f1e0ff */
[----:B------:R-:W-:Y:S01]  /*0bb0*/  LEA.HI.X.SX32 R13, R2, R13, 0x1, P0 ;  /* 0x0000000d020d7211 */ /* 0x000fe200000f0eff */
[C---:B------:R-:W-:Y:S01]  /*0bc0*/  IMAD.SHL.U32 R2, R4.reuse, 0x4, RZ ;  /* 0x0000000404027824 */ /* 0x040fe200078e00ff */
[----:B------:R-:W-:Y:S02]  /*0bd0*/  ISETP.GT.AND P0, PT, R3, R32, PT ;  /* 0x000000200300720c */ /* 0x000fe40003f04270 */
[----:B------:R-:W-:Y:S02]  /*0be0*/  SHF.L.U64.HI R13, R4, 0x2, R13 ;  /* 0x00000002040d7819 */ /* 0x000fe4000001020d */
[----:B-1----:R-:W-:Y:S01]  /*0bf0*/  IADD3 R42, P1, PT, R2, UR10, RZ ;  /* 0x0000000a022a7c10 */ /* 0x002fe2000ff3e0ff */
[----:B------:R-:W-:Y:S01]  /*0c00*/  HFMA2 R2, -RZ, RZ, 0, 0 ;  /* 0x00000000ff027431 */ /* 0x000fe200000001ff */
[----:B------:R-:W-:Y:S02]  /*0c10*/  PRMT R3, RZ, 0x5410, RZ ;  /* 0x00005410ff037816 */ /* 0x000fe400000000ff */
[----:B------:R-:W-:Y:S01]  /*0c20*/  IADD3.X R43, PT, PT, R13, UR11, RZ, P1, !PT ;  /* 0x0000000b0d2b7c10 */ /* 0x000fe20008ffe4ff */
[----:B------:R-:W-:Y:S01]  /*0c30*/  IMAD.MOV.U32 R30, RZ, RZ, R42 ;  /* 0x000000ffff1e7224 */ /* 0x000fe200078e002a */
[----:B------:R-:W-:-:S02]  /*0c40*/  PRMT R4, RZ, 0x5410, RZ ;  /* 0x00005410ff047816 */ /* 0x000fc400000000ff */
[----:B------:R-:W-:Y:S01]  /*0c50*/  MOV R31, R43 ;  /* 0x0000002b001f7202 */ /* 0x000fe20000000f00 */
[----:B------:R-:W-:Y:S06]  /*0c60*/  @!P0 BRA `(.L_x_4858) ;  /* 0x0000003000a08947 */ /* 0x000fec0003800000 */
[----:B------:R-:W-:Y:S01]  /*0c70*/  IMAD.WIDE.U32 R2, R9, 0x100, R28 ;  /* 0x0000010009027825 */ /* 0x000fe200078e001c */
[----:B------:R-:W-:Y:S02]  /*0c80*/  VIMNMX R27, PT, PT, R26, UR9, PT ;  /* 0x000000091a1b7c48 */ /* 0x000fe4000bfe0100 */
[----:B------:R-:W-:Y:S02]  /*0c90*/  PRMT R4, RZ, 0x5410, RZ ;  /* 0x00005410ff047816 */ /* 0x000fe400000000ff */
[----:B------:R-:W-:Y:S01]  /*0ca0*/  IADD3 R24, P0, PT, R2, 0x2, RZ ;  /* 0x0000000202187810 */ /* 0x000fe20007f1e0ff */
[----:B------:R-:W-:-:S04]  /*0cb0*/  IMAD.MOV.U32 R2, RZ, RZ, RZ ;  /* 0x000000ffff027224 */ /* 0x000fc800078e00ff */
[----:B------:R-:W-:Y:S01]  /*0cc0*/  IMAD.X R25, RZ, RZ, R3, P0 ;  /* 0x000000ffff197224 */ /* 0x000fe200000e0603 */
[----:B------:R-:W-:-:S07]  /*0cd0*/  PRMT R3, RZ, 0x5410, RZ ;  /* 0x00005410ff037816 */ /* 0x000fce00000000ff */
.L_x_4859:
[----:B------:R-:W-:Y:S01]  /*0ce0*/  MOV R30, R42 ;  /* 0x0000002a001e7202 */ /* 0x000fe20000000f00 */
[----:B------:R-:W-:Y:S01]  /*0cf0*/  IMAD.MOV.U32 R31, RZ, RZ, R43 ;  /* 0x000000ffff1f7224 */ /* 0x000fe200078e002b */
[----:B------:R-:W0:Y:S04]  /*0d00*/  LDS.64 R22, [UR4] ;  /* 0x00000004ff167984 */ /* 0x000e280008000a00 */
[----:B------:R-:W2:Y:S01]  /*0d10*/  LDG.E.128.CONSTANT R16, desc[UR6][R30.64] ;  /* 0x000000061e107981 */ /* 0x000ea2000c1e9d00 */
[----:B------:R-:W-:-:S04]  /*0d20*/  IMAD.U32 R0, RZ, RZ, UR12 ;  /* 0x0000000cff007e24 */ /* 0x000fc8000f8e00ff */
[----:B------:R-:W-:-:S05]  /*0d30*/  IMAD.WIDE R44, R0, 0x4, R30 ;  /* 0x00000004002c7825 */ /* 0x000fca00078e021e */
[----:B------:R1:W3:Y:S02]  /*0d40*/  LDG.E.128.CONSTANT R8, desc[UR6][R44.64] ;  /* 0x000000062c087981 */ /* 0x0002e4000c1e9d00 */
[----:B-1----:R-:W-:Y:S01]  /*0d50*/  IMAD.WIDE R44, R0, 0x4, R44 ;  /* 0x00000004002c7825 */ /* 0x002fe200078e022c */
[----:B--2---:R-:W-:Y:S02]  /*0d60*/  LOP3.LUT R14, R17, 0xff, RZ, 0xc0, !PT ;  /* 0x000000ff110e7812 */ /* 0x004fe400078ec0ff */
[----:B------:R-:W-:Y:S02]  /*0d70*/  LOP3.LUT R12, R16, 0xff, RZ, 0xc0, !PT ;  /* 0x000000ff100c7812 */ /* 0x000fe400078ec0ff */
[----:B------:R-:W-:Y:S01]  /*0d80*/  LOP3.LUT R20, R19, 0xff, RZ, 0xc0, !PT ;  /* 0x000000ff13147812 */ /* 0x000fe200078ec0ff */
[----:B------:R-:W-:Y:S01]  /*0d90*/  VIADD R21, R14, 0xffffff80 ;  /* 0xffffff800e157836 */ /* 0x000fe20000000000 */
[----:B------:R-:W-:Y:S02]  /*0da0*/  LOP3.LUT R14, R18, 0xff, RZ, 0xc0, !PT ;  /* 0x000000ff120e7812 */ /* 0x000fe400078ec0ff */
[----:B------:R-:W-:-:S02]  /*0db0*/  IADD3 R12, PT, PT, R12, -0x80, RZ ;  /* 0xffffff800c0c7810 */ /* 0x000fc40007ffe0ff */
[----:B------:R-:W-:Y:S01]  /*0dc0*/  IADD3 R35, PT, PT, R20, -0x80, RZ ;  /* 0xffffff8014237810 */ /* 0x000fe20007ffe0ff */
[----:B------:R-:W-:Y:S01]  /*0dd0*/  VIADD R15, R14, 0xffffff80 ;  /* 0xffffff800e0f7836 */ /* 0x000fe20000000000 */
[----:B------:R-:W-:Y:S01]  /*0de0*/  SHF.R.U32.HI R14, RZ, 0x8, R16 ;  /* 0x00000008ff0e7819 */ /* 0x000fe20000011610 */
[----:B------:R1:W2:Y:S03]  /*0df0*/  I2F.F16 R13, R12 ;  /* 0x0000000c000d7306 */ /* 0x0002a60000200c00 */
[----:B------:R-:W-:-:S05]  /*0e00*/  LOP3.LUT R14, R14, 0xff, RZ, 0xc0, !PT ;  /* 0x000000ff0e0e7812 */ /* 0x000fca00078ec0ff */
[----:B------:R-:W-:Y:S01]  /*0e10*/  VIADD R20, R14, 0xffffff80 ;  /* 0xffffff800e147836 */ /* 0x000fe20000000000 */
[----:B-1----:R-:W-:Y:S01]  /*0e20*/  SHF.R.U32.HI R12, RZ, 0x8, R17 ;  /* 0x00000008ff0c7819 */ /* 0x002fe20000011611 */
[----:B------:R-:W1:Y:S03]  /*0e30*/  I2F.F16 R21, R21 ;  /* 0x0000001500157306 */ /* 0x000e660000200c00 */
[----:B------:R-:W-:Y:S01]  /*0e40*/  LOP3.LUT R12, R12, 0xff, RZ, 0xc0, !PT ;  /* 0x000000ff0c0c7812 */ /* 0x000fe200078ec0ff */
[----:B--2---:R-:W-:-:S04]  /*0e50*/  HADD2.F32 R13, -RZ, R13.H0_H0 ;  /* 0x2000000dff0d7230 */ /* 0x004fc80000004100 */
[----:B------:R-:W2:Y:S01]  /*0e60*/  I2F.F16 R20, R20 ;  /* 0x0000001400147306 */ /* 0x000ea20000200c00 */
[----:B------:R-:W-:Y:S02]  /*0e70*/  VIADD R14, R12, 0xffffff80 ;  /* 0xffffff800c0e7836 */ /* 0x000fe40000000000 */
[--C-:B0-----:R-:W-:Y:S02]  /*0e80*/  HADD2.F32 R12, -RZ, R22.reuse.H0_H0 ;  /* 0x20000016ff0c7230 */ /* 0x101fe40000004100 */
[----:B------:R-:W-:Y:S02]  /*0e90*/  HADD2.F32 R22, -RZ, R22.H1_H1 ;  /* 0x30000016ff167230 */ /* 0x000fe40000004100 */
[----:B-1----:R-:W-:Y:S01]  /*0ea0*/  HADD2.F32 R37, -RZ, R21.H0_H0 ;  /* 0x20000015ff257230 */ /* 0x002fe20000004100 */
[----:B------:R-:W0:Y:S01]  /*0eb0*/  I2F.F16 R15, R15 ;  /* 0x0000000f000f7306 */ /* 0x000e220000200c00 */
[----:B------:R-:W-:-:S03]  /*0ec0*/  FFMA.FTZ R36, R13, R12, RZ ;  /* 0x0000000c0d247223 */ /* 0x000fc600000100ff */
[----:B------:R-:W-:Y:S01]  /*0ed0*/  FFMA.FTZ R37, R12, R37, RZ ;  /* 0x000000250c257223 */ /* 0x000fe200000100ff */
[----:B--2---:R-:W-:-:S03]  /*0ee0*/  HADD2.F32 R39, -RZ, R20.H0_H0 ;  /* 0x20000014ff277230 */ /* 0x004fc60000004100 */
[----:B------:R-:W1:Y:S01]  /*0ef0*/  I2F.F16 R35, R35 ;  /* 0x0000002300237306 */ /* 0x000e620000200c00 */
[----:B------:R-:W-:Y:S01]  /*0f00*/  SHF.R.U32.HI R20, RZ, 0x8, R18 ;  /* 0x00000008ff147819 */ /* 0x000fe20000011612 */
[----:B------:R-:W-:-:S06]  /*0f10*/  FFMA.FTZ R36, R39, R22, R36 ;  /* 0x0000001627247223 */ /* 0x000fcc0000010024 */
[----:B------:R-:W2:Y:S01]  /*0f20*/  I2F.F16 R14, R14 ;  /* 0x0000000e000e7306 */ /* 0x000ea20000200c00 */
[----:B0-----:R-:W-:Y:S01]  /*0f30*/  HADD2.F32 R15, -RZ, R15.H0_H0 ;  /* 0x2000000fff0f7230 */ /* 0x001fe20000004100 */
[----:B------:R-:W-:Y:S01]  /*0f40*/  LOP3.LUT R20, R20, 0xff, RZ, 0xc0, !PT ;  /* 0x000000ff14147812 */ /* 0x000fe200078ec0ff */
[----:B-1----:R-:W-:-:S03]  /*0f50*/  HADD2.F32 R21, -RZ, R35.H0_H0 ;  /* 0x20000023ff157230 */ /* 0x002fc60000004100 */
[----:B------:R-:W-:Y:S01]  /*0f60*/  IADD3 R39, PT, PT, R20, -0x80, RZ ;  /* 0xffffff8014277810 */ /* 0x000fe20007ffe0ff */
[C---:B------:R-:W-:Y:S01]  /*0f70*/  FFMA.FTZ R35, R12.reuse, R15, RZ ;  /* 0x0000000f0c237223 */ /* 0x040fe200000100ff */
[----:B------:R-:W-:Y:S01]  /*0f80*/  SHF.R.U32.HI R20, RZ, 0x8, R19 ;  /* 0x00000008ff147819 */ /* 0x000fe20000011613 */
[----:B------:R-:W-:Y:S01]  /*0f90*/  FFMA.FTZ R21, R12, R21, RZ ;  /* 0x000000150c157223 */ /* 0x000fe200000100ff */
[----:B--2---:R-:W-:Y:S02]  /*0fa0*/  HADD2.F32 R40, -RZ, R14.H0_H0 ;  /* 0x2000000eff287230 */ /* 0x004fe40000004100 */
[----:B------:R0:W2:Y:S01]  /*0fb0*/  LDG.E.128.CONSTANT R12, desc[UR6][R44.64] ;  /* 0x000000062c0c7981 */ /* 0x0000a2000c1e9d00 */
[----:B------:R-:W-:Y:S02]  /*0fc0*/  LOP3.LUT R38, R20, 0xff, RZ, 0xc0, !PT ;  /* 0x000000ff14267812 */ /* 0x000fe400078ec0ff */
[----:B------:R-:W-:Y:S01]  /*0fd0*/  FFMA.FTZ R40, R22, R40, R37 ;  /* 0x0000002816287223 */ /* 0x000fe20000010025 */
[----:B------:R-:W-:Y:S01]  /*0fe0*/  SHF.R.U32.HI R37, RZ, 0x10, R16 ;  /* 0x00000010ff257819 */ /* 0x000fe20000011610 */
[----:B------:R-:W1:Y:S01]  /*0ff0*/  I2F.F16 R20, R39 ;  /* 0x0000002700147306 */ /* 0x000e620000200c00 */
[----:B------:R-:W-:Y:S01]  /*1000*/  VIADD R41, R38, 0xffffff80 ;  /* 0xffffff8026297836 */ /* 0x000fe20000000000 */
[----:B------:R-:W-:-:S02]  /*1010*/  LEA.HI R16, R16, 0xffffff80, RZ, 0x8 ;  /* 0xffffff8010107811 */ /* 0x000fc400078f40ff */
[----:B------:R-:W-:Y:S01]  /*1020*/  LOP3.LUT R37, R37, 0xff, RZ, 0xc0, !PT ;  /* 0x000000ff25257812 */ /* 0x000fe200078ec0ff */
[----:B0-----:R-:W-:-:S03]  /*1030*/  IMAD.WIDE R44, R0, 0x4, R44 ;  /* 0x00000004002c7825 */ /* 0x001fc600078e022c */
[----:B------:R-:W0:Y:S01]  /*1040*/  I2F.F16 R38, R41 ;  /* 0x0000002900267306 */ /* 0x000e220000200c00 */
[----:B------:R-:W-:Y:S02]  /*1050*/  VIADD R37, R37, 0xffffff80 ;  /* 0xffffff8025257836 */ /* 0x000fe40000000000 */
[----:B-1----:R-:W-:-:S05]  /*1060*/  HADD2.F32 R20, -RZ, R20.H0_H0 ;  /* 0x20000014ff147230 */ /* 0x002fca0000004100 */
[----:B------:R-:W1:Y:S01]  /*1070*/  I2F.F16 R37, R37 ;  /* 0x0000002500257306 */ /* 0x000e620000200c00 */
[----:B0-----:R-:W-:Y:S02]  /*1080*/  HADD2.F32 R42, -RZ, R38.H0_H0 ;  /* 0x20000026ff2a7230 */ /* 0x001fe40000004100 */
[----:B------:R-:W-:-:S05]  /*1090*/  FFMA.FTZ R38, R22, R20, R35 ;  /* 0x0000001416267223 */ /* 0x000fca0000010023 */
[----:B------:R-:W-:Y:S01]  /*10a0*/  I2F.F16 R16, R16 ;  /* 0x0000001000107306 */ /* 0x000fe20000200c00 */
[----:B------:R-:W-:Y:S01]  /*10b0*/  FFMA.FTZ R20, R22, R42, R21 ;  /* 0x0000002a16147223 */ /* 0x000fe20000010015 */
[----:B------:R-:W-:Y:S02]  /*10c0*/  HADD2.F32 R21, -RZ, R23.H0_H0 ;  /* 0x20000017ff157230 */ /* 0x000fe40000004100 */
[----:B-1----:R-:W-:-:S05]  /*10d0*/  HADD2.F32 R35, -RZ, R37.H0_H0 ;  /* 0x20000025ff237230 */ /* 0x002fca0000004100 */
[----:B------:R-:W-:Y:S01]  /*10e0*/  FFMA.FTZ R22, R35, R21, R36 ;  /* 0x0000001523167223 */ /* 0x000fe20000010024 */
[----:B------:R-:W-:Y:S02]  /*10f0*/  SHF.R.U32.HI R36, RZ, 0x10, R18 ;  /* 0x00000010ff247819 */ /* 0x000fe40000011612 */
[----:B------:R-:W-:Y:S02]  /*1100*/  SHF.R.U32.HI R35, RZ, 0x10, R17 ;  /* 0x00000010ff237819 */ /* 0x000fe40000011611 */
[----:B------:R-:W-:Y:S02]  /*1110*/  LOP3.LUT R36, R36, 0xff, RZ, 0xc0, !PT ;  /* 0x000000ff24247812 */ /* 0x000fe400078ec0ff */
[----:B------:R-:W-:-:S03]  /*1120*/  LOP3.LUT R35, R35, 0xff, RZ, 0xc0, !PT ;  /* 0x000000ff23237812 */ /* 0x000fc600078ec0ff */
[----:B------:R-:W-:Y:S01]  /*1130*/  VIADD R41, R36, 0xffffff80 ;  /* 0xffffff8024297836 */ /* 0x000fe20000000000 */
[----:B------:R-:W-:Y:S02]  /*1140*/  SHF.R.U32.HI R36, RZ, 0x10, R19 ;  /* 0x00000010ff247819 */ /* 0x000fe40000011613 */
[----:B------:R-:W-:Y:S01]  /*1150*/  IADD3 R39, PT, PT, R35, -0x80, RZ ;  /* 0xffffff8023277810 */ /* 0x000fe20007ffe0ff */
[----:B------:R-:W0:Y:S01]  /*1160*/  I2F.F16 R37, R41 ;  /* 0x0000002900257306 */ /* 0x000e220000200c00 */
[----:B------:R-:W-:Y:S02]  /*1170*/  LOP3.LUT R36, R36, 0xff, RZ, 0xc0, !PT ;  /* 0x000000ff24247812 */ /* 0x000fe400078ec0ff */
[----:B------:R-:W-:Y:S02]  /*1180*/  LEA.HI R19, R19, 0xffffff80, RZ, 0x8 ;  /* 0xffffff8013137811 */ /* 0x000fe400078f40ff */
[----:B------:R-:W-:-:S03]  /*1190*/  IADD3 R36, PT, PT, R36, -0x80, RZ ;  /* 0xffffff8024247810 */ /* 0x000fc60007ffe0ff */
[----:B------:R0:W1:Y:S08]  /*11a0*/  I2F.F16 R35, R39 ;  /* 0x0000002700237306 */ /* 0x0000700000200c00 */
[----:B------:R-:W4:Y:S01]  /*11b0*/  I2F.F16 R36, R36 ;  /* 0x0000002400247306 */ /* 0x000f220000200c00 */
[----:B0-----:R-:W-:Y:S01]  /*11c0*/  HADD2.F32 R39, -RZ, R37.H0_H0 ;  /* 0x20000025ff277230 */ /* 0x001fe20000004100 */
[----:B------:R-:W-:-:S04]  /*11d0*/  LEA.HI R37, R17, 0xffffff80, RZ, 0x8 ;  /* 0xffffff8011257811 */ /* 0x000fc800078f40ff */
[----:B------:R-:W-:Y:S01]  /*11e0*/  FFMA.FTZ R17, R21, R39, R38 ;  /* 0x0000002715117223 */ /* 0x000fe20000010026 */
[----:B-1----:R-:W-:Y:S01]  /*11f0*/  HADD2.F32 R35, -RZ, R35.H0_H0 ;  /* 0x20000023ff237230 */ /* 0x002fe20000004100 */
[----:B------:R-:W0:Y:S01]  /*1200*/  I2F.F16 R37, R37 ;  /* 0x0000002500257306 */ /* 0x000e220000200c00 */
[----:B------:R-:W-:-:S03]  /*1210*/  LEA.HI R39, R18, 0xffffff80, RZ, 0x8 ;  /* 0xffffff8012277811 */ /* 0x000fc600078f40ff */
[C---:B------:R-:W-:Y:S01]  /*1220*/  FFMA.FTZ R35, R21.reuse, R35, R40 ;  /* 0x0000002315237223 */ /* 0x040fe20000010028 */
[----:B------:R-:W-:Y:S02]  /*1230*/  HADD2.F32 R40, -RZ, R23.H1_H1 ;  /* 0x30000017ff287230 */ /* 0x000fe40000004100 */
[----:B----4-:R-:W-:Y:S01]  /*1240*/  HADD2.F32 R38, -RZ, R36.H0_H0 ;  /* 0x20000024ff267230 */ /* 0x010fe20000004100 */
[----:B------:R-:W1:Y:S01]  /*1250*/  I2F.F16 R39, R39 ;  /* 0x0000002700277306 */ /* 0x000e620000200c00 */
[----:B------:R-:W-:Y:S01]  /*1260*/  HADD2.F32 R23, -RZ, R16.H0_H0 ;  /* 0x20000010ff177230 */ /* 0x000fe20000004100 */
[----:B---3--:R-:W-:Y:S02]  /*1270*/  LOP3.LUT R16, R8, 0xff, RZ, 0xc0, !PT ;  /* 0x000000ff08107812 */ /* 0x008fe400078ec0ff */
[----:B------:R-:W-:Y:S02]  /*1280*/  FFMA.FTZ R18, R21, R38, R20 ;  /* 0x0000002615127223 */ /* 0x000fe40000010014 */
[----:B------:R-:W3:Y:S01]  /*1290*/  LDS.64 R20, [UR4+0x8] ;  /* 0x00000804ff147984 */ /* 0x000ee20008000a00 */
[----:B0-----:R-:W-:Y:S01]  /*12a0*/  HADD2.F32 R38, -RZ, R37.H0_H0 ;  /* 0x20000025ff267230 */ /* 0x001fe20000004100 */
[----:B------:R-:W0:Y:S01]  /*12b0*/  I2F.F16 R19, R19 ;  /* 0x0000001300137306 */ /* 0x000e220000200c00 */
[----:B------:R-:W-:Y:S01]  /*12c0*/  VIADD R37, R16, 0xffffff80 ;  /* 0xffffff8010257836 */ /* 0x000fe20000000000 */
[----:B------:R-:W-:Y:S01]  /*12d0*/  LOP3.LUT R16, R9, 0xff, RZ, 0xc0, !PT ;  /* 0x000000ff09107812 */ /* 0x000fe200078ec0ff */
[----:B------:R-:W-:Y:S01]  /*12e0*/  FFMA.FTZ R36, R23, R40, R22 ;  /* 0x0000002817247223 */ /* 0x000fe20000010016 */
[----:B------:R-:W-:-:S02]  /*12f0*/  FFMA.FTZ R38, R40, R38, R35 ;  /* 0x0000002628267223 */ /* 0x000fc40000010023 */
[----:B------:R-:W-:Y:S01]  /*1300*/  IADD3 R16, PT, PT, R16, -0x80, RZ ;  /* 0xffffff8010107810 */ /* 0x000fe20007ffe0ff */
[----:B-1----:R-:W-:Y:S01]  /*1310*/  HADD2.F32 R22, -RZ, R39.H0_H0 ;  /* 0x20000027ff167230 */ /* 0x002fe20000004100 */
[----:B------:R-:W1:Y:S01]  /*1320*/  I2F.F16 R37, R37 ;  /* 0x0000002500257306 */ /* 0x000e620000200c00 */
[----:B------:R-:W-:-:S03]  /*1330*/  LOP3.LUT R39, R11, 0xff, RZ, 0xc0, !PT ;  /* 0x000000ff0b277812 */ /* 0x000fc600078ec0ff */
[----:B------:R-:W-:Y:S01]  /*1340*/  FFMA.FTZ R22, R40, R22, R17 ;  /* 0x0000001628167223 */ /* 0x000fe20000010011 */
[----:B------:R-:W-:Y:S01]  /*1350*/  LOP3.LUT R17, R10, 0xff, RZ, 0xc0, !PT ;  /* 0x000000ff0a117812 */ /* 0x000fe200078ec0ff */
[----:B0-----:R-:W-:Y:S02]  /*1360*/  HADD2.F32 R19, -RZ, R19.H0_H0 ;  /* 0x20000013ff137230 */ /* 0x001fe40000004100 */
[----:B------:R-:W0:Y:S01]  /*1370*/  I2F.F16 R16, R16 ;  /* 0x0000001000107306 */ /* 0x000e220000200c00 */
[----:B------:R-:W-:Y:S01]  /*1380*/  IADD3 R39, PT, PT, R39, -0x80, RZ ;  /* 0xffffff8027277810 */ /* 0x000fe20007ffe0ff */
[----:B------:R-:W-:Y:S02]  /*1390*/  VIADD R35, R17, 0xffffff80 ;  /* 0xffffff8011237836 */ /* 0x000fe40000000000 */
[----:B------:R-:W-:Y:S01]  /*13a0*/  FFMA.FTZ R23, R40, R19, R18 ;  /* 0x0000001328177223 */ /* 0x000fe20000010012 */
[----:B-1----:R-:W-:-:S03]  /*13b0*/  HADD2.F32 R17, -RZ, R37.H0_H0 ;  /* 0x20000025ff117230 */ /* 0x002fc60000004100 */
[----:B------:R-:W1:Y:S01]  /*13c0*/  I2F.F16 R35, R35 ;  /* 0x0000002300237306 */ /* 0x000e620000200c00 */
[----:B0-----:R-:W-:-:S07]  /*13d0*/  HADD2.F32 R16, -RZ, R16.H0_H0 ;  /* 0x20000010ff107230 */ /* 0x001fce0000004100 */
[----:B------:R-:W0:Y:S01]  /*13e0*/  I2F.F16 R39, R39 ;  /* 0x0000002700277306 */ /* 0x000e220000200c00 */
[----:B---3--:R-:W-:-:S05]  /*13f0*/  HADD2.F32 R37, -RZ, R20.H0_H0 ;  /* 0x20000014ff257230 */ /* 0x008fca0000004100 */
[----:B------:R-:W-:Y:S01]  /*1400*/  FFMA.FTZ R36, R17, R37, R36 ;  /* 0x0000002511247223 */ /* 0x000fe20000010024 */
[C---:B------:R-:W-:Y:S02]  /*1410*/  FFMA.FTZ R38, R37.reuse, R16, R38 ;  /* 0x0000001025267223 */ /* 0x040fe40000010026 */
[----:B------:R-:W3:Y:S01]  /*1420*/  LDG.E.128.CONSTANT R16, desc[UR6][R44.64] ;  /* 0x000000062c107981 */ /* 0x000ee2000c1e9d00 */
[----:B-1----:R-:W-:Y:S01]  /*1430*/  HADD2.F32 R40, -RZ, R35.H0_H0 ;  /* 0x20000023ff287230 */ /* 0x002fe20000004100 */
[----:B------:R-:W-:Y:S01]  /*1440*/  SHF.R.U32.HI R35, RZ, 0x8, R8 ;  /* 0x00000008ff237819 */ /* 0x000fe20000011608 */
[----:B0-----:R-:W-:Y:S01]  /*1450*/  HADD2.F32 R42, -RZ, R39.H0_H0 ;  /* 0x20000027ff2a7230 */ /* 0x001fe20000004100 */
[----:B------:R-:W-:Y:S02]  /*1460*/  ISETP.NE.AND P0, PT, R32, R5, PT ;  /* 0x000000052000720c */ /* 0x000fe40003f05270 */
[C---:B------:R-:W-:Y:S01]  /*1470*/  FFMA.FTZ R22, R37.reuse, R40, R22 ;  /* 0x0000002825167223 */ /* 0x040fe20000010016 */
[----:B------:R-:W-:Y:S01]  /*1480*/  SHF.R.U32.HI R40, RZ, 0x8, R9 ;  /* 0x00000008ff287819 */ /* 0x000fe20000011609 */
[----:B------:R-:W-:Y:S01]  /*1490*/  FFMA.FTZ R23, R37, R42, R23 ;  /* 0x0000002a25177223 */ /* 0x000fe20000010017 */
[----:B------:R-:W-:-:S02]  /*14a0*/  LOP3.LUT R35, R35, 0xff, RZ, 0xc0, !PT ;  /* 0x000000ff23237812 */ /* 0x000fc400078ec0ff */
[----:B------:R-:W-:-:S03]  /*14b0*/  LOP3.LUT R40, R40, 0xff, RZ, 0xc0, !PT ;  /* 0x000000ff28287812 */ /* 0x000fc600078ec0ff */
[----:B------:R-:W-:Y:S01]  /*14c0*/  VIADD R37, R35, 0xffffff80 ;  /* 0xffffff8023257836 */ /* 0x000fe20000000000 */
[----:B------:R-:W-:Y:S01]  /*14d0*/  IADD3 R40, PT, PT, R40, -0x80, RZ ;  /* 0xffffff8028287810 */ /* 0x000fe20007ffe0ff */
[----:B------:R-:W-:-:S04]  /*14e0*/  HADD2.F32 R35, -RZ, R20.H1_H1 ;  /* 0x30000014ff237230 */ /* 0x000fc80000004100 */
[----:B------:R-:W0:Y:S08]  /*14f0*/  I2F.F16 R37, R37 ;  /* 0x0000002500257306 */ /* 0x000e300000200c00 */
[----:B------:R-:W1:Y:S01]  /*1500*/  I2F.F16 R40, R40 ;  /* 0x0000002800287306 */ /* 0x000e620000200c00 */
[----:B0-----:R-:W-:-:S05]  /*1510*/  HADD2.F32 R39, -RZ, R37.H0_H0 ;  /* 0x20000025ff277230 */ /* 0x001fca0000004100 */
[----:B------:R-:W-:Y:S01]  /*1520*/  FFMA.FTZ R36, R39, R35, R36 ;  /* 0x0000002327247223 */ /* 0x000fe20000010024 */
[----:B------:R-:W-:Y:S01]  /*1530*/  SHF.R.U32.HI R39, RZ, 0x8, R11 ;  /* 0x00000008ff277819 */ /* 0x000fe2000001160b */
[----:B-1----:R-:W-:-:S03]  /*1540*/  HADD2.F32 R20, -RZ, R40.H0_H0 ;  /* 0x20000028ff147230 */ /* 0x002fc60000004100 */
[----:B------:R-:W-:Y:S02]  /*1550*/  LOP3.LUT R39, R39, 0xff, RZ, 0xc0, !PT ;  /* 0x000000ff27277812 */ /* 0x000fe400078ec0ff */
[----:B------:R-:W-:Y:S01]  /*1560*/  FFMA.FTZ R38, R35, R20, R38 ;  /* 0x0000001423267223 */ /* 0x000fe20000010026 */
[----:B------:R-:W-:Y:S02]  /*1570*/  SHF.R.U32.HI R20, RZ, 0x8, R10 ;  /* 0x00000008ff147819 */ /* 0x000fe4000001160a */
[----:B------:R-:W-:Y:S02]  /*1580*/  IADD3 R40, PT, PT, R39, -0x80, RZ ;  /* 0xffffff8027287810 */ /* 0x000fe40007ffe0ff */
[----:B------:R-:W-:Y:S02]  /*1590*/  LOP3.LUT R20, R20, 0xff, RZ, 0xc0, !PT ;  /* 0x000000ff14147812 */ /* 0x000fe400078ec0ff */
[----:B------:R-:W0:Y:S03]  /*15a0*/  I2F.F16 R39, R40 ;  /* 0x0000002800277306 */ /* 0x000e260000200c00 */
[----:B------:R-:W-:Y:S01]  /*15b0*/  VIADD R37, R20, 0xffffff80 ;  /* 0xffffff8014257836 */ /* 0x000fe20000000000 */
[----:B------:R-:W-:-:S04]  /*15c0*/  SHF.R.U32.HI R20, RZ, 0x10, R8 ;  /* 0x00000010ff147819 */ /* 0x000fc80000011608 */
[----:B------:R-:W-:Y:S01]  /*15d0*/  LOP3.LUT R20, R20, 0xff, RZ, 0xc0, !PT ;  /* 0x000000ff14147812 */ /* 0x000fe200078ec0ff */
[----:B------:R-:W1:Y:S04]  /*15e0*/  I2F.F16 R37, R37 ;  /* 0x0000002500257306 */ /* 0x000e680000200c00 */
[----:B------:R-:W-:Y:S02]  /*15f0*/  VIADD R20, R20, 0xffffff80 ;  /* 0xffffff8014147836 */ /* 0x000fe40000000000 */
[----:B0-----:R-:W-:-:S04]  /*1600*/  HADD2.F32 R42, -RZ, R39.H0_H0 ;  /* 0x20000027ff2a7230 */ /* 0x001fc80000004100 */
[----:B------:R-:W0:Y:S01]  /*1610*/  I2F.F16 R20, R20 ;  /* 0x0000001400147306 */ /* 0x000e220000200c00 */
[----:B------:R-:W-:Y:S01]  /*1620*/  FFMA.FTZ R23, R35, R42, R23 ;  /* 0x0000002a23177223 */ /* 0x000fe20000010017 */
[----:B-1----:R-:W-:Y:S01]  /*1630*/  HADD2.F32 R41, -RZ, R37.H0_H0 ;  /* 0x20000025ff297230 */ /* 0x002fe20000004100 */
[----:B------:R-:W-:-:S04]  /*1640*/  SHF.R.U32.HI R37, RZ, 0x10, R9 ;  /* 0x00000010ff257819 */ /* 0x000fc80000011609 */
[----:B------:R-:W-:Y:S01]  /*1650*/  FFMA.FTZ R22, R35, R41, R22 ;  /* 0x0000002923167223 */ /* 0x000fe20000010016 */
[--C-:B------:R-:W-:Y:S01]  /*1660*/  HADD2.F32 R35, -RZ, R21.reuse.H0_H0 ;  /* 0x20000015ff237230 */ /* 0x100fe20000004100 */
[----:B------:R-:W-:Y:S01]  /*1670*/  LOP3.LUT R39, R37, 0xff, RZ, 0xc0, !PT ;  /* 0x000000ff25277812 */ /* 0x000fe200078ec0ff */
[----:B------:R-:W-:Y:S02]  /*1680*/  HADD2.F32 R21, -RZ, R21.H1_H1 ;  /* 0x30000015ff157230 */ /* 0x000fe40000004100 */
[----:B0-----:R-:W-:Y:S01]  /*1690*/  HADD2.F32 R41, -RZ, R20.H0_H0 ;  /* 0x20000014ff297230 */ /* 0x001fe20000004100 */
[----:B------:R-:W-:-:S04]  /*16a0*/  SHF.R.U32.HI R20, RZ, 0x10, R10 ;  /* 0x00000010ff147819 */ /* 0x000fc8000001160a */
[----:B------:R-:W-:Y:S01]  /*16b0*/  FFMA.FTZ R37, R41, R35, R36 ;  /* 0x0000002329257223 */ /* 0x000fe20000010024 */
[----:B------:R-:W-:Y:S02]  /*16c0*/  LOP3.LUT R20, R20, 0xff, RZ, 0xc0, !PT ;  /* 0x000000ff14147812 */ /* 0x000fe400078ec0ff */
[----:B------:R-:W-:Y:S02]  /*16d0*/  IADD3 R36, PT, PT, R39, -0x80, RZ ;  /* 0xffffff8027247810 */ /* 0x000fe40007ffe0ff */
[----:B------:R-:W-:Y:S01]  /*16e0*/  SHF.R.U32.HI R39, RZ, 0x10, R11 ;  /* 0x00000010ff277819 */ /* 0x000fe2000001160b */
[----:B------:R-:W-:Y:S01]  /*16f0*/  VIADD R40, R20, 0xffffff80 ;  /* 0xffffff8014287836 */ /* 0x000fe20000000000 */
[----:B------:R-:W-:Y:S02]  /*1700*/  LEA.HI R11, R11, 0xffffff80, RZ, 0x8 ;  /* 0xffffff800b0b7811 */ /* 0x000fe400078f40ff */
[----:B------:R-:W-:Y:S01]  /*1710*/  LOP3.LUT R20, R39, 0xff, RZ, 0xc0, !PT ;  /* 0x000000ff27147812 */ /* 0x000fe200078ec0ff */
[----:B------:R-:W0:Y:S03]  /*1720*/  I2F.F16 R36, R36 ;  /* 0x0000002400247306 */ /* 0x000e260000200c00 */
[----:B------:R-:W-:-:S05]  /*1730*/  IADD3 R20, PT, PT, R20, -0x80, RZ ;  /* 0xffffff8014147810 */ /* 0x000fca0007ffe0ff */
[----:B------:R-:W1:Y:S01]  /*1740*/  I2F.F16 R39, R40 ;  /* 0x0000002800277306 */ /* 0x000e620000200c00 */
[----:B0-----:R-:W-:-:S07]  /*1750*/  HADD2.F32 R41, -RZ, R36.H0_H0 ;  /* 0x20000024ff297230 */ /* 0x001fce0000004100 */
[----:B------:R-:W0:Y:S01]  /*1760*/  I2F.F16 R20, R20 ;  /* 0x0000001400147306 */ /* 0x000e220000200c00 */
[----:B------:R-:W-:Y:S01]  /*1770*/  FFMA.FTZ R38, R35, R41, R38 ;  /* 0x0000002923267223 */ /* 0x000fe20000010026 */
[----:B-1----:R-:W-:Y:S01]  /*1780*/  HADD2.F32 R41, -RZ, R39.H0_H0 ;  /* 0x20000027ff297230 */ /* 0x002fe20000004100 */
[----:B------:R-:W-:-:S05]  /*1790*/  LEA.HI R39, R8, 0xffffff80, RZ, 0x8 ;  /* 0xffffff8008277811 */ /* 0x000fca00078f40ff */
[----:B------:R-:W-:Y:S01]  /*17a0*/  I2F.F16 R11, R11 ;  /* 0x0000000b000b7306 */ /* 0x000fe20000200c00 */
[----:B------:R-:W-:Y:S01]  /*17b0*/  FFMA.FTZ R36, R35, R41, R22 ;  /* 0x0000002923247223 */ /* 0x000fe20000010016 */
[----:B0-----:R-:W-:Y:S01]  /*17c0*/  HADD2.F32 R8, -RZ, R20.H0_H0 ;  /* 0x20000014ff087230 */ /* 0x001fe20000004100 */
[----:B------:R-:W-:-:S05]  /*17d0*/  LEA.HI R20, R10, 0xffffff80, RZ, 0x8 ;  /* 0xffffff800a147811 */ /* 0x000fca00078f40ff */
[----:B------:R-:W0:Y:S01]  /*17e0*/  I2F.F16 R39, R39 ;  /* 0x0000002700277306 */ /* 0x000e220000200c00 */
[----:B------:R-:W-:Y:S01]  /*17f0*/  FFMA.FTZ R35, R35, R8, R23 ;  /* 0x0000000823237223 */ /* 0x000fe20000010017 */
[----:B------:R-:W-:Y:S01]  /*1800*/  LEA.HI R8, R9, 0xffffff80, RZ, 0x8 ;  /* 0xffffff8009087811 */ /* 0x000fe200078f40ff */
[----:B------:R-:W1:Y:S05]  /*1810*/  LDS.64 R22, [UR4+0x10] ;  /* 0x00001004ff167984 */ /* 0x000e6a0008000a00 */
[----:B------:R-:W4:Y:S01]  /*1820*/  I2F.F16 R20, R20 ;  /* 0x0000001400147306 */ /* 0x000f220000200c00 */
[----:B0-----:R-:W-:-:S07]  /*1830*/  HADD2.F32 R40, -RZ, R39.H0_H0 ;  /* 0x20000027ff287230 */ /* 0x001fce0000004100 */
[----:B------:R-:W0:Y:S01]  /*1840*/  I2F.F16 R8, R8 ;  /* 0x0000000800087306 */ /* 0x000e220000200c00 */
[----:B------:R-:W-:Y:S01]  /*1850*/  FFMA.FTZ R37, R40, R21, R37 ;  /* 0x0000001528257223 */ /* 0x000fe20000010025 */
[----:B--2---:R-:W-:Y:S01]  /*1860*/  LOP3.LUT R9, R12, 0xff, RZ, 0xc0, !PT ;  /* 0x000000ff0c097812 */ /* 0x004fe200078ec0ff */
[----:B----4-:R-:W-:Y:S01]  /*1870*/  HADD2.F32 R39, -RZ, R20.H0_H0 ;  /* 0x20000014ff277230 */ /* 0x010fe20000004100 */
[----:B------:R-:W-:Y:S01]  /*1880*/  SHF.R.U32.HI R10, RZ, 0x8, R12 ;  /* 0x00000008ff0a7819 */ /* 0x000fe2000001160c */
[----:B------:R-:W-:Y:S02]  /*1890*/  HADD2.F32 R20, -RZ, R11.H0_H0 ;  /* 0x2000000bff147230 */ /* 0x000fe40000004100 */
[----:B------:R-:W-:Y:S01]  /*18a0*/  VIADD R9, R9, 0xffffff80 ;  /* 0xffffff8009097836 */ /* 0x000fe20000000000 */
[----:B------:R-:W-:Y:S01]  /*18b0*/  LOP3.LUT R10, R10, 0xff, RZ, 0xc0, !PT ;  /* 0x000000ff0a0a7812 */ /* 0x000fe200078ec0ff */
[C---:B------:R-:W-:Y:S01]  /*18c0*/  FFMA.FTZ R36, R21.reuse, R39, R36 ;  /* 0x0000002715247223 */ /* 0x040fe20000010024 */
[----:B------:R-:W-:Y:S01]  /*18d0*/  FFMA.FTZ R35, R21, R20, R35 ;  /* 0x0000001415237223 */ /* 0x000fe20000010023 */
[----:B0-----:R-:W-:Y:S01]  /*18e0*/  HADD2.F32 R8, -RZ, R8.H0_H0 ;  /* 0x20000008ff087230 */ /* 0x001fe20000004100 */
[----:B------:R-:W-:Y:S01]  /*18f0*/  IADD3 R10, PT, PT, R10, -0x80, RZ ;  /* 0xffffff800a0a7810 */ /* 0x000fe20007ffe0ff */
[----:B------:R-:W0:Y:S01]  /*1900*/  I2F.F16 R9, R9 ;  /* 0x0000000900097306 */ /* 0x000e220000200c00 */
[----:B------:R-:W-:-:S02]  /*1910*/  LOP3.LUT R20, R13, 0xff, RZ, 0xc0, !PT ;  /* 0x000000ff0d147812 */ /* 0x000fc400078ec0ff */
[----:B------:R-:W-:-:S03]  /*1920*/  FFMA.FTZ R38, R21, R8, R38 ;  /* 0x0000000815267223 */ /* 0x000fc60000010026 */
[----:B------:R-:W-:Y:S01]  /*1930*/  VIADD R41, R20, 0xffffff80 ;  /* 0xffffff8014297836 */ /* 0x000fe20000000000 */
[----:B------:R-:W-:Y:S01]  /*1940*/  SHF.R.U32.HI R20, RZ, 0x8, R14 ;  /* 0x00000008ff147819 */ /* 0x000fe2000001160e */
[----:B------:R-:W2:Y:S01]  /*1950*/  I2F.F16 R10, R10 ;  /* 0x0000000a000a7306 */ /* 0x000ea20000200c00 */
[----:B-1----:R-:W-:Y:S02]  /*1960*/  HADD2.F32 R8, -RZ, R22.H0_H0 ;  /* 0x20000016ff087230 */ /* 0x002fe40000004100 */
[----:B0-----:R-:W-:-:S05]  /*1970*/  HADD2.F32 R11, -RZ, R9.H0_H0 ;  /* 0x20000009ff0b7230 */ /* 0x001fca0000004100 */
[----:B------:R-:W0:Y:S01]  /*1980*/  I2F.F16 R41, R41 ;  /* 0x0000002900297306 */ /* 0x000e220000200c00 */
[----:B------:R-:W-:Y:S02]  /*1990*/  HADD2.F32 R9, -RZ, R22.H1_H1 ;  /* 0x30000016ff097230 */ /* 0x000fe40000004100 */
[----:B------:R-:W-:Y:S01]  /*19a0*/  FFMA.FTZ R39, R11, R8, RZ ;  /* 0x000000080b277223 */ /* 0x000fe200000100ff */
[----:B------:R-:W-:Y:S01]  /*19b0*/  LOP3.LUT R11, R14, 0xff, RZ, 0xc0, !PT ;  /* 0x000000ff0e0b7812 */ /* 0x000fe200078ec0ff */
[----:B--2---:R-:W-:-:S03]  /*19c0*/  HADD2.F32 R10, -RZ, R10.H0_H0 ;  /* 0x2000000aff0a7230 */ /* 0x004fc60000004100 */
[----:B------:R-:W-:Y:S02]  /*19d0*/  IADD3 R11, PT, PT, R11, -0x80, RZ ;  /* 0xffffff800b0b7810 */ /* 0x000fe40007ffe0ff */
[----:B------:R-:W-:Y:S01]  /*19e0*/  FFMA.FTZ R39, R10, R9, R39 ;  /* 0x000000090a277223 */ /* 0x000fe20000010027 */
[----:B------:R-:W-:-:S03]  /*19f0*/  SHF.R.U32.HI R10, RZ, 0x8, R13 ;  /* 0x00000008ff0a7819 */ /* 0x000fc6000001160d */
[----:B------:R-:W1:Y:S01]  /*1a00*/  I2F.F16 R11, R11 ;  /* 0x0000000b000b7306 */ /* 0x000e620000200c00 */
[----:B0-----:R-:W-:Y:S01]  /*1a10*/  HADD2.F32 R41, -RZ, R41.H0_H0 ;  /* 0x20000029ff297230 */ /* 0x001fe20000004100 */
[----:B------:R-:W-:-:S05]  /*1a20*/  LOP3.LUT R10, R10, 0xff, RZ, 0xc0, !PT ;  /* 0x000000ff0a0a7812 */ /* 0x000fca00078ec0ff */
[----:B------:R-:W-:Y:S01]  /*1a30*/  VIADD R42, R10, 0xffffff80 ;  /* 0xffffff800a2a7836 */ /* 0x000fe20000000000 */
[----:B------:R-:W-:-:S03]  /*1a40*/  LOP3.LUT R10, R20, 0xff, RZ, 0xc0, !PT ;  /* 0x000000ff140a7812 */ /* 0x000fc600078ec0ff */
[----:B------:R0:W2:Y:S01]  /*1a50*/  I2F.F16 R20, R42 ;  /* 0x0000002a00147306 */ /* 0x0000a20000200c00 */
[----:B------:R-:W-:Y:S02]  /*1a60*/  IADD3 R43, PT, PT, R10, -0x80, RZ ;  /* 0xffffff800a2b7810 */ /* 0x000fe40007ffe0ff */
[----:B------:R-:W-:Y:S01]  /*1a70*/  SHF.R.U32.HI R10, RZ, 0x10, R12 ;  /* 0x00000010ff0a7819 */ /* 0x000fe2000001160c */
[----:B-1----:R-:W-:-:S03]  /*1a80*/  HADD2.F32 R11, -RZ, R11.H0_H0 ;  /* 0x2000000bff0b7230 */ /* 0x002fc60000004100 */
[----:B------:R-:W-:Y:S01]  /*1a90*/  LOP3.LUT R10, R10, 0xff, RZ, 0xc0, !PT ;  /* 0x000000ff0a0a7812 */ /* 0x000fe200078ec0ff */
[----:B------:R-:W1:Y:S01]  /*1aa0*/  I2F.F16 R21, R43 ;  /* 0x0000002b00157306 */ /* 0x000e620000200c00 */
[C---:B0-----:R-:W-:Y:S01]  /*1ab0*/  FFMA.FTZ R42, R8.reuse, R41, RZ ;  /* 0x00000029082a7223 */ /* 0x041fe200000100ff */
[----:B------:R-:W-:Y:S01]  /*1ac0*/  FFMA.FTZ R11, R8, R11, RZ ;  /* 0x0000000b080b7223 */ /* 0x000fe200000100ff */
[----:B------:R-:W-:Y:S01]  /*1ad0*/  LEA.HI R41, R12, 0xffffff80, RZ, 0x8 ;  /* 0xffffff800c297811 */ /* 0x000fe200078f40ff */
[----:B------:R-:W-:Y:S02]  /*1ae0*/  VIADD R40, R10, 0xffffff80 ;  /* 0xffffff800a287836 */ /* 0x000fe40000000000 */
[----:B--2---:R-:W-:Y:S02]  /*1af0*/  HADD2.F32 R22, -RZ, R20.H0_H0 ;  /* 0x20000014ff167230 */ /* 0x004fe40000004100 */
[----:B------:R-:W0:Y:S01]  /*1b00*/  I2F.F16 R10, R40 ;  /* 0x00000028000a7306 */ /* 0x000e220000200c00 */
[----:B-1----:R-:W-:-:S02]  /*1b10*/  HADD2.F32 R20, -RZ, R21.H0_H0 ;  /* 0x20000015ff147230 */ /* 0x002fc40000004100 */
[----:B------:R-:W-:-:S03]  /*1b20*/  FFMA.FTZ R21, R9, R22, R42 ;  /* 0x0000001609157223 */ /* 0x000fc6000001002a */
[----:B------:R-:W-:Y:S01]  /*1b30*/  FFMA.FTZ R11, R9, R20, R11 ;  /* 0x00000014090b7223 */ /* 0x000fe2000001000b */
[----:B------:R-:W-:Y:S01]  /*1b40*/  SHF.R.U32.HI R20, RZ, 0x10, R13 ;  /* 0x00000010ff147819 */ /* 0x000fe2000001160d */
[----:B0-----:R-:W-:Y:S01]  /*1b50*/  HADD2.F32 R22, -RZ, R10.H0_H0 ;  /* 0x2000000aff167230 */ /* 0x001fe20000004100 */
[----:B------:R-:W-:Y:S01]  /*1b60*/  LEA.HI R13, R13, 0xffffff80, RZ, 0x8 ;  /* 0xffffff800d0d7811 */ /* 0x000fe200078f40ff */
[----:B------:R-:W-:Y:S01]  /*1b70*/  HADD2.F32 R10, -RZ, R23.H0_H0 ;  /* 0x20000017ff0a7230 */ /* 0x000fe20000004100 */
[----:B------:R-:W-:-:S04]  /*1b80*/  LOP3.LUT R20, R20, 0xff, RZ, 0xc0, !PT ;  /* 0x000000ff14147812 */ /* 0x000fc800078ec0ff */
[----:B------:R-:W-:Y:S01]  /*1b90*/  FFMA.FTZ R22, R22, R10, R39 ;  /* 0x0000000a16167223 */ /* 0x000fe20000010027 */
[----:B------:R-:W-:Y:S01]  /*1ba0*/  SHF.R.U32.HI R39, RZ, 0x10, R14 ;  /* 0x00000010ff277819 */ /* 0x000fe2000001160e */
[----:B------:R-:W-:Y:S01]  /*1bb0*/  I2F.F16 R13, R13 ;  /* 0x0000000d000d7306 */ /* 0x000fe20000200c00 */
[----:B------:R-:W-:Y:S02]  /*1bc0*/  IADD3 R42, PT, PT, R20, -0x80, RZ ;  /* 0xffffff80142a7810 */ /* 0x000fe40007ffe0ff */
[----:B------:R-:W-:-:S05]  /*1bd0*/  LOP3.LUT R39, R39, 0xff, RZ, 0xc0, !PT ;  /* 0x000000ff27277812 */ /* 0x000fca00078ec0ff */
[----:B------:R0:W1:Y:S01]  /*1be0*/  I2F.F16 R40, R42 ;  /* 0x0000002a00287306 */ /* 0x0000620000200c00 */
[----:B------:R-:W-:-:S07]  /*1bf0*/  VIADD R43, R39, 0xffffff80 ;  /* 0xffffff80272b7836 */ /* 0x000fce0000000000 */
[----:B------:R-:W2:Y:S01]  /*1c00*/  I2F.F16 R20, R43 ;  /* 0x0000002b00147306 */ /* 0x000ea20000200c00 */
[----:B0-----:R-:W-:Y:S01]  /*1c10*/  LEA.HI R42, R14, 0xffffff80, RZ, 0x8 ;  /* 0xffffff800e2a7811 */ /* 0x001fe200078f40ff */
[----:B-1----:R-:W-:-:S06]  /*1c20*/  HADD2.F32 R40, -RZ, R40.H0_H0 ;  /* 0x20000028ff287230 */ /* 0x002fcc0000004100 */
[----:B------:R-:W0:Y:S01]  /*1c30*/  I2F.F16 R39, R41 ;  /* 0x0000002900277306 */ /* 0x000e220000200c00 */
[C---:B------:R-:W-:Y:S01]  /*1c40*/  FFMA.FTZ R40, R10.reuse, R40, R21 ;  /* 0x000000280a287223 */ /* 0x040fe20000010015 */
[----:B--2---:R-:W-:Y:S02]  /*1c50*/  HADD2.F32 R12, -RZ, R20.H0_H0 ;  /* 0x20000014ff0c7230 */ /* 0x004fe40000004100 */
[----:B------:R-:W1:Y:S03]  /*1c60*/  LDS.64 R20, [UR4+0x18] ;  /* 0x00001804ff147984 */ /* 0x000e660008000a00 */
[----:B------:R-:W-:Y:S01]  /*1c70*/  FFMA.FTZ R12, R10, R12, R11 ;  /* 0x0000000c0a0c7223 */ /* 0x000fe2000001000b */
[----:B------:R-:W-:Y:S02]  /*1c80*/  HADD2.F32 R11, -RZ, R23.H1_H1 ;  /* 0x30000017ff0b7230 */ /* 0x000fe40000004100 */
[----:B0-----:R-:W-:-:S02]  /*1c90*/  HADD2.F32 R39, -RZ, R39.H0_H0 ;  /* 0x20000027ff277230 */ /* 0x001fc40000004100 */
[----:B------:R-:W-:-:S03]  /*1ca0*/  HADD2.F32 R23, -RZ, R13.H0_H0 ;  /* 0x2000000dff177230 */ /* 0x000fc60000004100 */
[----:B------:R-:W-:Y:S02]  /*1cb0*/  FFMA.FTZ R39, R39, R11, R22 ;  /* 0x0000000b27277223 */ /* 0x000fe40000010016 */
[----:B------:R-:W0:Y:S01]  /*1cc0*/  I2F.F16 R22, R42 ;  /* 0x0000002a00167306 */ /* 0x000e220000200c00 */
[----:B------:R-:W-:Y:S01]  /*1cd0*/  FFMA.FTZ R13, R11, R23, R40 ;  /* 0x000000170b0d7223 */ /* 0x000fe20000010028 */
[----:B---3--:R-:W-:Y:S02]  /*1ce0*/  LOP3.LUT R14, R16, 0xff, RZ, 0xc0, !PT ;  /* 0x000000ff100e7812 */ /* 0x008fe400078ec0ff */
[----:B------:R-:W-:Y:S02]  /*1cf0*/  SHF.R.U32.HI R40, RZ, 0x10, R16 ;  /* 0x00000010ff287819 */ /* 0x000fe40000011610 */
[----:B------:R-:W-:Y:S02]  /*1d00*/  IADD3 R14, PT, PT, R14, -0x80, RZ ;  /* 0xffffff800e0e7810 */ /* 0x000fe40007ffe0ff */
[----:B------:R-:W-:-:S04]  /*1d10*/  LOP3.LUT R40, R40, 0xff, RZ, 0xc0, !PT ;  /* 0x000000ff28287812 */ /* 0x000fc800078ec0ff */
[----:B------:R-:W2:Y:S01]  /*1d20*/  I2F.F16 R14, R14 ;  /* 0x0000000e000e7306 */ /* 0x000ea20000200c00 */
[----:B0-----:R-:W-:-:S05]  /*1d30*/  HADD2.F32 R41, -RZ, R22.H0_H0 ;  /* 0x20000016ff297230 */ /* 0x001fca0000004100 */
[----:B------:R-:W-:Y:S01]  /*1d40*/  FFMA.FTZ R23, R11, R41, R12 ;  /* 0x000000290b177223 */ /* 0x000fe2000001000c */
[----:B--2---:R-:W-:Y:S02]  /*1d50*/  HADD2.F32 R22, -RZ, R14.H0_H0 ;  /* 0x2000000eff167230 */ /* 0x004fe40000004100 */
[--C-:B-1----:R-:W-:Y:S02]  /*1d60*/  HADD2.F32 R12, -RZ, R20.reuse.H0_H0 ;  /* 0x20000014ff0c7230 */ /* 0x102fe40000004100 */
[----:B------:R-:W-:Y:S02]  /*1d70*/  HADD2.F32 R20, -RZ, R20.H1_H1 ;  /* 0x30000014ff147230 */ /* 0x000fe40000004100 */
[----:B------:R-:W-:Y:S02]  /*1d80*/  HADD2.F32 R42, -RZ, R21.H0_H0 ;  /* 0x20000015ff2a7230 */ /* 0x000fe40000004100 */
[----:B------:R-:W-:Y:S01]  /*1d90*/  FFMA.FTZ R39, R22, R12, R39 ;  /* 0x0000000c16277223 */ /* 0x000fe20000010027 */
[----:B------:R-:W-:-:S04]  /*1da0*/  SHF.R.U32.HI R22, RZ, 0x8, R16 ;  /* 0x00000008ff167819 */ /* 0x000fc80000011610 */
[----:B------:R-:W-:-:S05]  /*1db0*/  LOP3.LUT R22, R22, 0xff, RZ, 0xc0, !PT ;  /* 0x000000ff16167812 */ /* 0x000fca00078ec0ff */
[----:B------:R-:W-:Y:S01]  /*1dc0*/  VIADD R14, R22, 0xffffff80 ;  /* 0xffffff80160e7836 */ /* 0x000fe20000000000 */
[----:B------:R-:W-:-:S05]  /*1dd0*/  IADD3 R22, PT, PT, R40, -0x80, RZ ;  /* 0xffffff8028167810 */ /* 0x000fca0007ffe0ff */
[----:B------:R-:W0:Y:S08]  /*1de0*/  I2F.F16 R14, R14 ;  /* 0x0000000e000e7306 */ /* 0x000e300000200c00 */
[----:B------:R-:W1:Y:S01]  /*1df0*/  I2F.F16 R22, R22 ;  /* 0x0000001600167306 */ /* 0x000e620000200c00 */
[----:B0-----:R-:W-:-:S05]  /*1e00*/  HADD2.F32 R40, -RZ, R14.H0_H0 ;  /* 0x2000000eff287230 */ /* 0x001fca0000004100 */
[----:B------:R-:W-:Y:S01]  /*1e10*/  FFMA.FTZ R39, R40, R20, R39 ;  /* 0x0000001428277223 */ /* 0x000fe20000010027 */
[----:B-1----:R-:W-:-:S05]  /*1e20*/  HADD2.F32 R40, -RZ, R22.H0_H0 ;  /* 0x20000016ff287230 */ /* 0x002fca0000004100 */
[----:B------:R-:W-:Y:S01]  /*1e30*/  FFMA.FTZ R39, R40, R42, R39 ;  /* 0x0000002a28277223 */ /* 0x000fe20000010027 */
[----:B------:R-:W-:-:S05]  /*1e40*/  LOP3.LUT R40, R17, 0xff, RZ, 0xc0, !PT ;  /* 0x000000ff11287812 */ /* 0x000fca00078ec0ff */
[----:B------:R-:W-:-:S06]  /*1e50*/  VIADD R40, R40, 0xffffff80 ;  /* 0xffffff8028287836 */ /* 0x000fcc0000000000 */
[----:B------:R-:W0:Y:S02]  /*1e60*/  I2F.F16 R40, R40 ;  /* 0x0000002800287306 */ /* 0x000e240000200c00 */
[----:B0-----:R-:W-:-:S05]  /*1e70*/  HADD2.F32 R14, -RZ, R40.H0_H0 ;  /* 0x20000028ff0e7230 */ /* 0x001fca0000004100 */
[----:B------:R-:W-:Y:S01]  /*1e80*/  FFMA.FTZ R13, R12, R14, R13 ;  /* 0x0000000e0c0d7223 */ /* 0x000fe2000001000d */
[----:B------:R-:W-:-:S04]  /*1e90*/  SHF.R.U32.HI R14, RZ, 0x8, R17 ;  /* 0x00000008ff0e7819 */ /* 0x000fc80000011611 */
[----:B------:R-:W-:-:S04]  /*1ea0*/  LOP3.LUT R14, R14, 0xff, RZ, 0xc0, !PT ;  /* 0x000000ff0e0e7812 */ /* 0x000fc800078ec0ff */
[----:B------:R-:W-:-:S06]  /*1eb0*/  IADD3 R14, PT, PT, R14, -0x80, RZ ;  /* 0xffffff800e0e7810 */ /* 0x000fcc0007ffe0ff */
[----:B------:R-:W0:Y:S02]  /*1ec0*/  I2F.F16 R14, R14 ;  /* 0x0000000e000e7306 */ /* 0x000e240000200c00 */
[----:B0-----:R-:W-:-:S05]  /*1ed0*/  HADD2.F32 R22, -RZ, R14.H0_H0 ;  /* 0x2000000eff167230 */ /* 0x001fca0000004100 */
[----:B------:R-:W-:Y:S01]  /*1ee0*/  FFMA.FTZ R13, R20, R22, R13 ;  /* 0x00000016140d7223 */ /* 0x000fe2000001000d */
[----:B------:R-:W-:-:S04]  /*1ef0*/  SHF.R.U32.HI R22, RZ, 0x10, R17 ;  /* 0x00000010ff167819 */ /* 0x000fc80000011611 */
[----:B------:R-:W-:-:S05]  /*1f00*/  LOP3.LUT R22, R22, 0xff, RZ, 0xc0, !PT ;  /* 0x000000ff16167812 */ /* 0x000fca00078ec0ff */
[----:B------:R-:W-:-:S06]  /*1f10*/  VIADD R22, R22, 0xffffff80 ;  /* 0xffffff8016167836 */ /* 0x000fcc0000000000 */
[----:B------:R-:W0:Y:S02]  /*1f20*/  I2F.F16 R22, R22 ;  /* 0x0000001600167306 */ /* 0x000e240000200c00 */
[----:B0-----:R-:W-:-:S05]  /*1f30*/  HADD2.F32 R41, -RZ, R22.H0_H0 ;  /* 0x20000016ff297230 */ /* 0x001fca0000004100 */
[----:B------:R-:W-:Y:S01]  /*1f40*/  FFMA.FTZ R41, R42, R41, R13 ;  /* 0x000000292a297223 */ /* 0x000fe2000001000d */
[----:B------:R-:W-:-:S04]  /*1f50*/  LOP3.LUT R13, R18, 0xff, RZ, 0xc0, !PT ;  /* 0x000000ff120d7812 */ /* 0x000fc800078ec0ff */
[----:B------:R-:W-:-:S06]  /*1f60*/  IADD3 R13, PT, PT, R13, -0x80, RZ ;  /* 0xffffff800d0d7810 */ /* 0x000fcc0007ffe0ff */
[----:B------:R-:W0:Y:S02]  /*1f70*/  I2F.F16 R13, R13 ;  /* 0x0000000d000d7306 */ /* 0x000e240000200c00 */
[----:B0-----:R-:W-:Y:S01]  /*1f80*/  HADD2.F32 R14, -RZ, R13.H0_H0 ;  /* 0x2000000dff0e7230 */ /* 0x001fe20000004100 */
[----:B------:R-:W-:-:S04]  /*1f90*/  LOP3.LUT R13, R15, 0xff, RZ, 0xc0, !PT ;  /* 0x000000ff0f0d7812 */ /* 0x000fc800078ec0ff */
[----:B------:R-:W-:Y:S01]  /*1fa0*/  FFMA.FTZ R23, R12, R14, R23 ;  /* 0x0000000e0c177223 */ /* 0x000fe20000010017 */
[----:B------:R-:W-:Y:S01]  /*1fb0*/  SHF.R.U32.HI R14, RZ, 0x8, R18 ;  /* 0x00000008ff0e7819 */ /* 0x000fe20000011612 */
[----:B------:R-:W-:-:S03]  /*1fc0*/  VIADD R46, R13, 0xffffff80 ;  /* 0xffffff800d2e7836 */ /* 0x000fc60000000000 */
[----:B------:R-:W-:Y:S01]  /*1fd0*/  LOP3.LUT R14, R14, 0xff, RZ, 0xc0, !PT ;  /* 0x000000ff0e0e7812 */ /* 0x000fe200078ec0ff */
[----:B------:R-:W-:Y:S04]  /*1fe0*/  I2F.F16 R13, R46 ;  /* 0x0000002e000d7306 */ /* 0x000fe80000200c00 */
[----:B------:R-:W-:-:S06]  /*1ff0*/  VIADD R14, R14, 0xffffff80 ;  /* 0xffffff800e0e7836 */ /* 0x000fcc0000000000 */
[----:B------:R-:W0:Y:S02]  /*2000*/  I2F.F16 R14, R14 ;  /* 0x0000000e000e7306 */ /* 0x000e240000200c00 */
[----:B0-----:R-:W-:-:S05]  /*2010*/  HADD2.F32 R22, -RZ, R14.H0_H0 ;  /* 0x2000000eff167230 */ /* 0x001fca0000004100 */
[----:B------:R-:W-:Y:S01]  /*2020*/  FFMA.FTZ R23, R20, R22, R23 ;  /* 0x0000001614177223 */ /* 0x000fe20000010017 */
[----:B------:R-:W-:-:S04]  /*2030*/  SHF.R.U32.HI R22, RZ, 0x10, R18 ;  /* 0x00000010ff167819 */ /* 0x000fc80000011612 */
[----:B------:R-:W-:-:S04]  /*2040*/  LOP3.LUT R22, R22, 0xff, RZ, 0xc0, !PT ;  /* 0x000000ff16167812 */ /* 0x000fc800078ec0ff */
[----:B------:R-:W-:Y:S02]  /*2050*/  IADD3 R43, PT, PT, R22, -0x80, RZ ;  /* 0xffffff80162b7810 */ /* 0x000fe40007ffe0ff */
[----:B------:R-:W-:Y:S01]  /*2060*/  SHF.R.U32.HI R14, RZ, 0x8, R15 ;  /* 0x00000008ff0e7819 */ /* 0x000fe2000001160f */
[----:B------:R-:W-:Y:S01]  /*2070*/  HADD2.F32 R13, -RZ, R13.H0_H0 ;  /* 0x2000000dff0d7230 */ /* 0x000fe20000004100 */
[----:B------:R-:W-:Y:S02]  /*2080*/  @!P0 LEA R22, R2, R1, 0x3 ;  /* 0x0000000102168211 */ /* 0x000fe400078e18ff */
[----:B------:R-:W0:Y:S01]  /*2090*/  I2F.F16 R43, R43 ;  /* 0x0000002b002b7306 */ /* 0x000e220000200c00 */
[----:B------:R-:W-:Y:S01]  /*20a0*/  LOP3.LUT R14, R14, 0xff, RZ, 0xc0, !PT ;  /* 0x000000ff0e0e7812 */ /* 0x000fe200078ec0ff */
[----:B------:R-:W-:-:S04]  /*20b0*/  FFMA.FTZ R8, R8, R13, RZ ;  /* 0x0000000d08087223 */ /* 0x000fc800000100ff */
[----:B------:R-:W-:-:S04]  /*20c0*/  VIADD R14, R14, 0xffffff80 ;  /* 0xffffff800e0e7836 */ /* 0x000fc80000000000 */
[----:B------:R-:W1:Y:S01]  /*20d0*/  I2F.F16 R13, R14 ;  /* 0x0000000e000d7306 */ /* 0x000e620000200c00 */
[----:B0-----:R-:W-:-:S05]  /*20e0*/  HADD2.F32 R40, -RZ, R43.H0_H0 ;  /* 0x2000002bff287230 */ /* 0x001fca0000004100 */
[----:B------:R-:W-:Y:S02]  /*20f0*/  FFMA.FTZ R40, R42, R40, R23 ;  /* 0x000000282a287223 */ /* 0x000fe40000010017 */
[----:B------:R-:W2:Y:S01]  /*2100*/  @!P0 LDL.64 R22, [R22+0x8] ;  /* 0x0000080016168983 */ /* 0x000ea20000100a00 */
[----:B------:R-:W-:Y:S01]  /*2110*/  LEA.HI R46, R15, 0xffffff80, RZ, 0x8 ;  /* 0xffffff800f2e7811 */ /* 0x000fe200078f40ff */
[----:B------:R-:W-:-:S04]  /*2120*/  IMAD.WIDE R44, R0, 0x4, R44 ;  /* 0x00000004002c7825 */ /* 0x000fc800078e022c */
[----:B-1----:R-:W-:-:S05]  /*2130*/  HADD2.F32 R13, -RZ, R13.H0_H0 ;  /* 0x2000000dff0d7230 */ /* 0x002fca0000004100 */
[----:B------:R-:W-:Y:S01]  /*2140*/  FFMA.FTZ R13, R9, R13, R8 ;  /* 0x0000000d090d7223 */ /* 0x000fe20000010008 */
[----:B------:R-:W-:Y:S01]  /*2150*/  SHF.R.U32.HI R8, RZ, 0x10, R15 ;  /* 0x00000010ff087819 */ /* 0x000fe2000001160f */
[----:B------:R-:W0:Y:S03]  /*2160*/  I2F.F16 R9, R46 ;  /* 0x0000002e00097306 */ /* 0x000e260000200c00 */
[----:B------:R-:W-:-:S04]  /*2170*/  LOP3.LUT R8, R8, 0xff, RZ, 0xc0, !PT ;  /* 0x000000ff08087812 */ /* 0x000fc800078ec0ff */
[----:B------:R-:W-:-:S04]  /*2180*/  IADD3 R43, PT, PT, R8, -0x80, RZ ;  /* 0xffffff80082b7810 */ /* 0x000fc80007ffe0ff */
[----:B------:R-:W1:Y:S01]  /*2190*/  I2F.F16 R8, R43 ;  /* 0x0000002b00087306 */ /* 0x000e620000200c00 */
[----:B0-----:R-:W-:Y:S02]  /*21a0*/  HADD2.F32 R9, -RZ, R9.H0_H0 ;  /* 0x20000009ff097230 */ /* 0x001fe40000004100 */
[----:B-1----:R-:W-:-:S05]  /*21b0*/  HADD2.F32 R8, -RZ, R8.H0_H0 ;  /* 0x20000008ff087230 */ /* 0x002fca0000004100 */
[----:B------:R-:W-:-:S04]  /*21c0*/  FFMA.FTZ R10, R10, R8, R13 ;  /* 0x000000080a0a7223 */ /* 0x000fc8000001000d */
[----:B------:R-:W-:Y:S02]  /*21d0*/  FFMA.FTZ R13, R11, R9, R10 ;  /* 0x000000090b0d7223 */ /* 0x000fe4000001000a */
[----:B------:R0:W3:Y:S01]  /*21e0*/  LDG.E.128.CONSTANT R8, desc[UR6][R44.64] ;  /* 0x000000062c087981 */ /* 0x0000e2000c1e9d00 */
[----:B------:R-:W-:-:S05]  /*21f0*/  LOP3.LUT R14, R19, 0xff, RZ, 0xc0, !PT ;  /* 0x000000ff130e7812 */ /* 0x000fca00078ec0ff */
[----:B------:R-:W-:Y:S02]  /*2200*/  VIADD R14, R14, 0xffffff80 ;  /* 0xffffff800e0e7836 */ /* 0x000fe40000000000 */
[----:B0-----:R-:W-:-:S04]  /*2210*/  IMAD.WIDE R44, R0, 0x4, R44 ;  /* 0x00000004002c7825 */ /* 0x001fc800078e022c */
        /* <DEDUP_REMOVED lines=14> */
[----:B------:R-:W-:Y:S02]  /*2300*/  FFMA.FTZ R42, R42, R12, R13 ;  /* 0x0000000c2a2a7223 */ /* 0x000fe4000001000d */
[----:B------:R-:W4:Y:S01]  /*2310*/  LDG.E.128.CONSTANT R12, desc[UR6][R44.64] ;  /* 0x000000062c0c7981 */ /* 0x000f22000c1e9d00 */
[----:B------:R-:W-:Y:S01]  /*2320*/  LEA.HI R43, R16, 0xffffff80, RZ, 0x8 ;  /* 0xffffff80102b7811 */ /* 0x000fe200078f40ff */
[----:B------:R-:W-:Y:S01]  /*2330*/  HADD2.F32 R16, -RZ, R21.H1_H1 ;  /* 0x30000015ff107230 */ /* 0x000fe20000004100 */
[----:B------:R-:W-:Y:S02]  /*2340*/  LEA.HI R46, R19, 0xffffff80, RZ, 0x8 ;  /* 0xffffff80132e7811 */ /* 0x000fe400078f40ff */
[----:B------:R0:W1:Y:S02]  /*2350*/  I2F.F16 R20, R43 ;  /* 0x0000002b00147306 */ /* 0x0000640000200c00 */
[----:B0-----:R-:W-:Y:S01]  /*2360*/  LEA.HI R43, R18, 0xffffff80, RZ, 0x8 ;  /* 0xffffff80122b7811 */ /* 0x001fe200078f40ff */
[----:B-1----:R-:W-:-:S05]  /*2370*/  HADD2.F32 R20, -RZ, R20.H0_H0 ;  /* 0x20000014ff147230 */ /* 0x002fca0000004100 */
[----:B------:R-:W-:Y:S01]  /*2380*/  FFMA.FTZ R39, R20, R16, R39 ;  /* 0x0000001014277223 */ /* 0x000fe20000010027 */
[----:B--2---:R-:W-:Y:S02]  /*2390*/  @!P0 PRMT R34, R23, 0x7610, R34 ;  /* 0x0000761017228816 */ /* 0x004fe40000000022 */
[----:B------:R-:W-:Y:S02]  /*23a0*/  @!P0 PRMT R33, R22, 0x7610, R33 ;  /* 0x0000761016218816 */ /* 0x000fe40000000021 */
[----:B------:R-:W-:Y:S02]  /*23b0*/  @!P0 PRMT R34, R34, 0x7610, R23 ;  /* 0x0000761022228816 */ /* 0x000fe40000000017 */
[----:B------:R-:W-:Y:S02]  /*23c0*/  LEA.HI R23, R17, 0xffffff80, RZ, 0x8 ;  /* 0xffffff8011177811 */ /* 0x000fe400078f40ff */
[----:B------:R-:W-:Y:S01]  /*23d0*/  @!P0 PRMT R33, R33, 0x7610, R22 ;  /* 0x0000761021218816 */ /* 0x000fe20000000016 */
[----:B------:R-:W0:Y:S04]  /*23e0*/  I2F.F16 R17, R46 ;  /* 0x0000002e00117306 */ /* 0x000e280000200c00 */
[----:B------:R-:W-:-:S02]  /*23f0*/  HADD2.F32 R20, -RZ, R33.H0_H0 ;  /* 0x20000021ff147230 */ /* 0x000fc40000004100 */
[----:B------:R-:W-:Y:S02]  /*2400*/  HADD2.F32 R21, -RZ, R33.H1_H1 ;  /* 0x30000021ff157230 */ /* 0x000fe40000004100 */
[----:B------:R-:W1:Y:S01]  /*2410*/  I2F.F16 R23, R23 ;  /* 0x0000001700177306 */ /* 0x000e620000200c00 */
[----:B------:R-:W-:Y:S02]  /*2420*/  FMUL.FTZ R37, R37, R20 ;  /* 0x0000001425257220 */ /* 0x000fe40000410000 */
[----:B------:R-:W-:-:S03]  /*2430*/  FMUL.FTZ R38, R38, R21 ;  /* 0x0000001526267220 */ /* 0x000fc60000410000 */
[----:B------:R-:W-:Y:S01]  /*2440*/  F2FP.F16.F32.PACK_AB R37, RZ, R37 ;  /* 0x00000025ff25723e */ /* 0x000fe200000000ff */
[----:B0-----:R-:W-:Y:S01]  /*2450*/  HADD2.F32 R17, -RZ, R17.H0_H0 ;  /* 0x20000011ff117230 */ /* 0x001fe20000004100 */
[----:B------:R-:W0:Y:S01]  /*2460*/  I2F.F16 R22, R43 ;  /* 0x0000002b00167306 */ /* 0x000e220000200c00 */
[----:B------:R-:W-:-:S04]  /*2470*/  F2FP.F16.F32.PACK_AB R38, RZ, R38 ;  /* 0x00000026ff26723e */ /* 0x000fc800000000ff */
[----:B------:R-:W-:Y:S01]  /*2480*/  PRMT R37, R37, 0x5410, R38 ;  /* 0x0000541025257816 */ /* 0x000fe20000000026 */
[----:B-1----:R-:W-:Y:S02]  /*2490*/  HADD2.F32 R18, -RZ, R23.H0_H0 ;  /* 0x20000017ff127230 */ /* 0x002fe40000004100 */
[----:B------:R-:W-:Y:S02]  /*24a0*/  HADD2.F32 R23, -RZ, R34.H0_H0 ;  /* 0x20000022ff177230 */ /* 0x000fe40000004100 */
[----:B------:R-:W-:Y:S02]  /*24b0*/  HFMA2 R3, R37, 1, 1, R3 ;  /* 0x3c003c0025037831 */ /* 0x000fe40000000003 */
[----:B------:R-:W-:Y:S01]  /*24c0*/  FFMA.FTZ R18, R16, R18, R41 ;  /* 0x0000001210127223 */ /* 0x000fe20000010029 */
[----:B------:R-:W-:Y:S01]  /*24d0*/  FMUL.FTZ R36, R36, R23 ;  /* 0x0000001724247220 */ /* 0x000fe20000410000 */
[----:B0-----:R-:W-:Y:S02]  /*24e0*/  HADD2.F32 R19, -RZ, R22.H0_H0 ;  /* 0x20000016ff137230 */ /* 0x001fe40000004100 */
[----:B------:R-:W-:-:S03]  /*24f0*/  HADD2.F32 R22, -RZ, R34.H1_H1 ;  /* 0x30000022ff167230 */ /* 0x000fc60000004100 */
[C---:B------:R-:W-:Y:S01]  /*2500*/  FFMA.FTZ R40, R16.reuse, R19, R40 ;  /* 0x0000001310287223 */ /* 0x040fe20000010028 */
[----:B------:R-:W-:Y:S01]  /*2510*/  FFMA.FTZ R19, R16, R17, R42 ;  /* 0x0000001110137223 */ /* 0x000fe2000001002a */
[----:B------:R-:W-:Y:S01]  /*2520*/  FMUL.FTZ R16, R35, R22 ;  /* 0x0000001623107220 */ /* 0x000fe20000410000 */
[----:B------:R-:W-:Y:S01]  /*2530*/  F2FP.F16.F32.PACK_AB R35, RZ, R36 ;  /* 0x00000024ff23723e */ /* 0x000fe200000000ff */
[----:B------:R-:W-:Y:S01]  /*2540*/  FMUL.FTZ R40, R23, R40 ;  /* 0x0000002817287220 */ /* 0x000fe20000410000 */
[----:B------:R-:W-:Y:S01]  /*2550*/  FMUL.FTZ R38, R22, R19 ;  /* 0x0000001316267220 */ /* 0x000fe20000410000 */
[----:B---3--:R-:W-:Y:S02]  /*2560*/  SHF.R.U32.HI R41, RZ, 0x8, R10 ;  /* 0x00000008ff297819 */ /* 0x008fe4000001160a */
[----:B------:R-:W-:Y:S02]  /*2570*/  F2FP.F16.F32.PACK_AB R36, RZ, R16 ;  /* 0x00000010ff24723e */ /* 0x000fe400000000ff */
[----:B------:R-:W0:Y:S01]  /*2580*/  LDS.64 R16, [UR4+0x20] ;  /* 0x00002004ff107984 */ /* 0x000e220008000a00 */
[----:B------:R-:W-:-:S02]  /*2590*/  F2FP.F16.F32.PACK_AB R38, RZ, R38 ;  /* 0x00000026ff26723e */ /* 0x000fc400000000ff */
[----:B------:R-:W-:Y:S01]  /*25a0*/  PRMT R37, R35, 0x5410, R36 ;  /* 0x0000541023257816 */ /* 0x000fe20000000024 */
[----:B------:R-:W-:Y:S01]  /*25b0*/  FMUL.FTZ R36, R21, R18 ;  /* 0x0000001215247220 */ /* 0x000fe20000410000 */
[----:B------:R-:W-:Y:S01]  /*25c0*/  LOP3.LUT R18, R8, 0xff, RZ, 0xc0, !PT ;  /* 0x000000ff08127812 */ /* 0x000fe200078ec0ff */
[----:B------:R-:W-:Y:S01]  /*25d0*/  FMUL.FTZ R35, R20, R39 ;  /* 0x0000002714237220 */ /* 0x000fe20000410000 */
[----:B------:R-:W-:Y:S01]  /*25e0*/  LOP3.LUT R41, R41, 0xff, RZ, 0xc0, !PT ;  /* 0x000000ff29297812 */ /* 0x000fe200078ec0ff */
[----:B------:R-:W-:Y:S01]  /*25f0*/  HADD2 R4, R37, R4 ;  /* 0x0000000425047230 */ /* 0x000fe20000000000 */
[----:B------:R-:W-:Y:S02]  /*2600*/  SHF.R.U32.HI R37, RZ, 0x8, R8 ;  /* 0x00000008ff257819 */ /* 0x000fe40000011608 */
[----:B------:R-:W-:Y:S01]  /*2610*/  IADD3 R18, PT, PT, R18, -0x80, RZ ;  /* 0xffffff8012127810 */ /* 0x000fe20007ffe0ff */
[----:B------:R-:W-:Y:S01]  /*2620*/  VIADD R42, R41, 0xffffff80 ;  /* 0xffffff80292a7836 */ /* 0x000fe20000000000 */
[----:B------:R-:W-:-:S02]  /*2630*/  LOP3.LUT R37, R37, 0xff, RZ, 0xc0, !PT ;  /* 0x000000ff25257812 */ /* 0x000fc400078ec0ff */
[----:B------:R-:W-:Y:S02]  /*2640*/  F2FP.F16.F32.PACK_AB R35, RZ, R35 ;  /* 0x00000023ff23723e */ /* 0x000fe400000000ff */
[----:B------:R-:W1:Y:S01]  /*2650*/  I2F.F16 R18, R18 ;  /* 0x0000001200127306 */ /* 0x000e620000200c00 */
[----:B------:R-:W-:Y:S01]  /*2660*/  VIADD R19, R37, 0xffffff80 ;  /* 0xffffff8025137836 */ /* 0x000fe20000000000 */
[----:B------:R-:W-:Y:S02]  /*2670*/  F2FP.F16.F32.PACK_AB R36, RZ, R36 ;  /* 0x00000024ff24723e */ /* 0x000fe400000000ff */
[----:B------:R-:W-:Y:S02]  /*2680*/  F2FP.F16.F32.PACK_AB R37, RZ, R40 ;  /* 0x00000028ff25723e */ /* 0x000fe400000000ff */
[----:B------:R-:W-:Y:S02]  /*2690*/  PRMT R35, R35, 0x5410, R36 ;  /* 0x0000541023237816 */ /* 0x000fe40000000024 */
[----:B------:R-:W2:Y:S01]  /*26a0*/  I2F.F16 R19, R19 ;  /* 0x0000001300137306 */ /* 0x000ea20000200c00 */
[----:B------:R-:W-:-:S02]  /*26b0*/  PRMT R37, R37, 0x5410, R38 ;  /* 0x0000541025257816 */ /* 0x000fc40000000026 */
[----:B------:R-:W-:Y:S01]  /*26c0*/  HFMA2 R3, R35, 1, 1, R3 ;  /* 0x3c003c0023037831 */ /* 0x000fe20000000003 */
[----:B------:R-:W-:Y:S02]  /*26d0*/  LOP3.LUT R36, R9, 0xff, RZ, 0xc0, !PT ;  /* 0x000000ff09247812 */ /* 0x000fe400078ec0ff */
[----:B------:R-:W-:Y:S02]  /*26e0*/  HADD2 R4, R37, R4 ;  /* 0x0000000425047230 */ /* 0x000fe40000000000 */
[----:B-1----:R-:W-:Y:S01]  /*26f0*/  HADD2.F32 R18, -RZ, R18.H0_H0 ;  /* 0x20000012ff127230 */ /* 0x002fe20000004100 */
[----:B------:R-:W-:Y:S02]  /*2700*/  IADD3 R36, PT, PT, R36, -0x80, RZ ;  /* 0xffffff8024247810 */ /* 0x000fe40007ffe0ff */
[----:B------:R-:W-:Y:S02]  /*2710*/  LEA.HI R46, R11, 0xffffff80, RZ, 0x8 ;  /* 0xffffff800b2e7811 */ /* 0x000fe400078f40ff */
[----:B------:R-:W1:Y:S01]  /*2720*/  I2F.F16 R38, R36 ;  /* 0x0000002400267306 */ /* 0x000e620000200c00 */
[----:B0-----:R-:W-:-:S02]  /*2730*/  HADD2.F32 R35, -RZ, R16.H0_H0 ;  /* 0x20000010ff237230 */ /* 0x001fc40000004100 */
[----:B------:R-:W-:Y:S02]  /*2740*/  HADD2.F32 R37, -RZ, R16.H1_H1 ;  /* 0x30000010ff257230 */ /* 0x000fe40000004100 */
[----:B--2---:R-:W-:Y:S02]  /*2750*/  HADD2.F32 R16, -RZ, R19.H0_H0 ;  /* 0x20000013ff107230 */ /* 0x004fe40000004100 */
[----:B------:R-:W-:Y:S01]  /*2760*/  FFMA.FTZ R39, R18, R35, RZ ;  /* 0x0000002312277223 */ /* 0x000fe200000100ff */
[----:B------:R-:W-:Y:S01]  /*2770*/  LOP3.LUT R18, R10, 0xff, RZ, 0xc0, !PT ;  /* 0x000000ff0a127812 */ /* 0x000fe200078ec0ff */
[----:B------:R-:W0:Y:S02]  /*2780*/  I2F.F16 R36, R42 ;  /* 0x0000002a00247306 */ /* 0x000e240000200c00 */
[----:B------:R-:W-:Y:S01]  /*2790*/  FFMA.FTZ R39, R16, R37, R39 ;  /* 0x0000002510277223 */ /* 0x000fe20000010027 */
[----:B------:R-:W-:Y:S01]  /*27a0*/  SHF.R.U32.HI R16, RZ, 0x8, R9 ;  /* 0x00000008ff107819 */ /* 0x000fe20000011609 */
[----:B------:R-:W-:-:S02]  /*27b0*/  VIADD R40, R18, 0xffffff80 ;  /* 0xffffff8012287836 */ /* 0x000fc40000000000 */
[----:B-1----:R-:W-:Y:S01]  /*27c0*/  HADD2.F32 R38, -RZ, R38.H0_H0 ;  /* 0x20000026ff267230 */ /* 0x002fe20000004100 */
[----:B------:R-:W-:Y:S01]  /*27d0*/  LOP3.LUT R18, R16, 0xff, RZ, 0xc0, !PT ;  /* 0x000000ff10127812 */ /* 0x000fe200078ec0ff */
[----:B------:R-:W-:Y:S03]  /*27e0*/  I2F.F16 R46, R46 ;  /* 0x0000002e002e7306 */ /* 0x000fe60000200c00 */
[----:B------:R-:W-:Y:S01]  /*27f0*/  IADD3 R19, PT, PT, R18, -0x80, RZ ;  /* 0xffffff8012137810 */ /* 0x000fe20007ffe0ff */
[----:B------:R-:W-:Y:S01]  /*2800*/  FFMA.FTZ R38, R35, R38, RZ ;  /* 0x0000002623267223 */ /* 0x000fe200000100ff */
[----:B------:R-:W-:Y:S01]  /*2810*/  SHF.R.U32.HI R18, RZ, 0x10, R8 ;  /* 0x00000010ff127819 */ /* 0x000fe20000011608 */
[----:B0-----:R-:W-:Y:S02]  /*2820*/  HADD2.F32 R36, -RZ, R36.H0_H0 ;  /* 0x20000024ff247230 */ /* 0x001fe40000004100 */
[----:B------:R-:W0:Y:S01]  /*2830*/  I2F.F16 R16, R40 ;  /* 0x0000002800107306 */ /* 0x000e220000200c00 */
[----:B------:R-:W-:-:S04]  /*2840*/  LOP3.LUT R18, R18, 0xff, RZ, 0xc0, !PT ;  /* 0x000000ff12127812 */ /* 0x000fc800078ec0ff */
[----:B------:R-:W-:-:S03]  /*2850*/  IADD3 R18, PT, PT, R18, -0x80, RZ ;  /* 0xffffff8012127810 */ /* 0x000fc60007ffe0ff */
[----:B------:R-:W1:Y:S01]  /*2860*/  I2F.F16 R19, R19 ;  /* 0x0000001300137306 */ /* 0x000e620000200c00 */
[----:B0-----:R-:W-:-:S07]  /*2870*/  HADD2.F32 R16, -RZ, R16.H0_H0 ;  /* 0x20000010ff107230 */ /* 0x001fce0000004100 */
[----:B------:R-:W0:Y:S01]  /*2880*/  I2F.F16 R18, R18 ;  /* 0x0000001200127306 */ /* 0x000e220000200c00 */
[----:B------:R-:W-:Y:S01]  /*2890*/  FFMA.FTZ R41, R35, R16, RZ ;  /* 0x0000001023297223 */ /* 0x000fe200000100ff */
[----:B-1----:R-:W-:-:S03]  /*28a0*/  HADD2.F32 R40, -RZ, R19.H0_H0 ;  /* 0x20000013ff287230 */ /* 0x002fc60000004100 */
[C---:B------:R-:W-:Y:S01]  /*28b0*/  FFMA.FTZ R41, R37.reuse, R36, R41 ;  /* 0x0000002425297223 */ /* 0x040fe20000010029 */
[----:B------:R-:W-:Y:S02]  /*28c0*/  HADD2.F32 R36, -RZ, R17.H0_H0 ;  /* 0x20000011ff247230 */ /* 0x000fe40000004100 */
[----:B------:R-:W-:Y:S01]  /*28d0*/  FFMA.FTZ R43, R37, R40, R38 ;  /* 0x00000028252b7223 */ /* 0x000fe20000010026 */
[----:B0-----:R-:W-:Y:S01]  /*28e0*/  HADD2.F32 R16, -RZ, R18.H0_H0 ;  /* 0x20000012ff107230 */ /* 0x001fe20000004100 */
[----:B------:R-:W-:-:S04]  /*28f0*/  SHF.R.U32.HI R18, RZ, 0x10, R10 ;  /* 0x00000010ff127819 */ /* 0x000fc8000001160a */
[----:B------:R-:W-:Y:S01]  /*2900*/  FFMA.FTZ R39, R16, R36, R39 ;  /* 0x0000002410277223 */ /* 0x000fe20000010027 */
[----:B------:R-:W-:Y:S02]  /*2910*/  SHF.R.U32.HI R16, RZ, 0x10, R9 ;  /* 0x00000010ff107819 */ /* 0x000fe40000011609 */
[----:B------:R-:W-:Y:S02]  /*2920*/  LOP3.LUT R18, R18, 0xff, RZ, 0xc0, !PT ;  /* 0x000000ff12127812 */ /* 0x000fe400078ec0ff */
[----:B------:R-:W-:Y:S02]  /*2930*/  LOP3.LUT R16, R16, 0xff, RZ, 0xc0, !PT ;  /* 0x000000ff10107812 */ /* 0x000fe400078ec0ff */
[----:B------:R-:W-:Y:S02]  /*2940*/  IADD3 R40, PT, PT, R18, -0x80, RZ ;  /* 0xffffff8012287810 */ /* 0x000fe40007ffe0ff */
[----:B------:R-:W-:Y:S01]  /*2950*/  LEA.HI R9, R9, 0xffffff80, RZ, 0x8 ;  /* 0xffffff8009097811 */ /* 0x000fe200078f40ff */
[----:B------:R-:W-:Y:S01]  /*2960*/  VIADD R38, R16, 0xffffff80 ;  /* 0xffffff8010267836 */ /* 0x000fe20000000000 */
[----:B------:R-:W0:Y:S01]  /*2970*/  I2F.F16 R18, R40 ;  /* 0x0000002800127306 */ /* 0x000e220000200c00 */
[----:B------:R-:W-:-:S07]  /*2980*/  LEA.HI R16, R8, 0xffffff80, RZ, 0x8 ;  /* 0xffffff8008107811 */ /* 0x000fce00078f40ff */
[----:B------:R-:W1:Y:S01]  /*2990*/  I2F.F16 R19, R38 ;  /* 0x0000002600137306 */ /* 0x000e620000200c00 */
[----:B0-----:R-:W-:-:S07]  /*29a0*/  HADD2.F32 R18, -RZ, R18.H0_H0 ;  /* 0x20000012ff127230 */ /* 0x001fce0000004100 */
[----:B------:R-:W0:Y:S01]  /*29b0*/  I2F.F16 R16, R16 ;  /* 0x0000001000107306 */ /* 0x000e220000200c00 */
[----:B------:R-:W-:Y:S01]  /*29c0*/  FFMA.FTZ R41, R36, R18, R41 ;  /* 0x0000001224297223 */ /* 0x000fe20000010029 */
[----:B-1----:R-:W-:-:S06]  /*29d0*/  HADD2.F32 R8, -RZ, R19.H0_H0 ;  /* 0x20000013ff087230 */ /* 0x002fcc0000004100 */
[----:B------:R-:W1:Y:S01]  /*29e0*/  I2F.F16 R9, R9 ;  /* 0x0000000900097306 */ /* 0x000e620000200c00 */
[----:B------:R-:W2:Y:S01]  /*29f0*/  LDS.64 R18, [UR4+0x28] ;  /* 0x00002804ff127984 */ /* 0x000ea20008000a00 */
[----:B------:R-:W-:Y:S01]  /*2a00*/  FFMA.FTZ R43, R36, R8, R43 ;  /* 0x00000008242b7223 */ /* 0x000fe2000001002b */
[----:B------:R-:W-:Y:S01]  /*2a10*/  HADD2.F32 R8, -RZ, R17.H1_H1 ;  /* 0x30000011ff087230 */ /* 0x000fe20000004100 */
[----:B------:R-:W-:Y:S01]  /*2a20*/  LEA.HI R17, R10, 0xffffff80, RZ, 0x8 ;  /* 0xffffff800a117811 */ /* 0x000fe200078f40ff */
[----:B0-----:R-:W-:Y:S01]  /*2a30*/  HADD2.F32 R38, -RZ, R16.H0_H0 ;  /* 0x20000010ff267230 */ /* 0x001fe20000004100 */
[----:B----4-:R-:W-:-:S04]  /*2a40*/  LOP3.LUT R10, R12, 0xff, RZ, 0xc0, !PT ;  /* 0x000000ff0c0a7812 */ /* 0x010fc800078ec0ff */
[----:B------:R-:W0:Y:S01]  /*2a50*/  I2F.F16 R17, R17 ;  /* 0x0000001100117306 */ /* 0x000e220000200c00 */
[----:B------:R-:W-:Y:S02]  /*2a60*/  VIADD R10, R10, 0xffffff80 ;  /* 0xffffff800a0a7836 */ /* 0x000fe40000000000 */
[----:B------:R-:W-:Y:S01]  /*2a70*/  FFMA.FTZ R39, R38, R8, R39 ;  /* 0x0000000826277223 */ /* 0x000fe20000010027 */
[----:B-1----:R-:W-:Y:S01]  /*2a80*/  HADD2.F32 R16, -RZ, R9.H0_H0 ;  /* 0x20000009ff107230 */ /* 0x002fe20000004100 */
[----:B------:R-:W-:-:S03]  /*2a90*/  SHF.R.U32.HI R9, RZ, 0x8, R12 ;  /* 0x00000008ff097819 */ /* 0x000fc6000001160c */
[----:B------:R-:W1:Y:S01]  /*2aa0*/  I2F.F16 R10, R10 ;  /* 0x0000000a000a7306 */ /* 0x000e620000200c00 */
[----:B------:R-:W-:Y:S01]  /*2ab0*/  LOP3.LUT R9, R9, 0xff, RZ, 0xc0, !PT ;  /* 0x000000ff09097812 */ /* 0x000fe200078ec0ff */
[----:B------:R-:W-:-:S03]  /*2ac0*/  FFMA.FTZ R43, R8, R16, R43 ;  /* 0x00000010082b7223 */ /* 0x000fc6000001002b */
[----:B------:R-:W-:Y:S01]  /*2ad0*/  IADD3 R9, PT, PT, R9, -0x80, RZ ;  /* 0xffffff8009097810 */ /* 0x000fe20007ffe0ff */
[----:B0-----:R-:W-:Y:S01]  /*2ae0*/  HADD2.F32 R38, -RZ, R17.H0_H0 ;  /* 0x20000011ff267230 */ /* 0x001fe20000004100 */
[----:B------:R-:W-:-:S04]  /*2af0*/  SHF.R.U32.HI R17, RZ, 0x10, R12 ;  /* 0x00000010ff117819 */ /* 0x000fc8000001160c */
[----:B------:R-:W0:Y:S01]  /*2b00*/  I2F.F16 R9, R9 ;  /* 0x0000000900097306 */ /* 0x000e220000200c00 */
[----:B------:R-:W-:Y:S01]  /*2b10*/  LOP3.LUT R17, R17, 0xff, RZ, 0xc0, !PT ;  /* 0x000000ff11117812 */ /* 0x000fe200078ec0ff */
[----:B------:R-:W-:Y:S01]  /*2b20*/  FFMA.FTZ R41, R8, R38, R41 ;  /* 0x0000002608297223 */ /* 0x000fe20000010029 */
[----:B-1----:R-:W-:-:S03]  /*2b30*/  HADD2.F32 R38, -RZ, R10.H0_H0 ;  /* 0x2000000aff267230 */ /* 0x002fc60000004100 */
[----:B------:R-:W-:Y:S01]  /*2b40*/  VIADD R10, R17, 0xffffff80 ;  /* 0xffffff80110a7836 */ /* 0x000fe20000000000 */
[----:B------:R-:W-:Y:S01]  /*2b50*/  LOP3.LUT R17, R13, 0xff, RZ, 0xc0, !PT ;  /* 0x000000ff0d117812 */ /* 0x000fe200078ec0ff */
[----:B--2---:R-:W-:-:S04]  /*2b60*/  HADD2.F32 R16, -RZ, R18.H0_H0 ;  /* 0x20000012ff107230 */ /* 0x004fc80000004100 */
[----:B------:R-:W1:Y:S01]  /*2b70*/  I2F.F16 R10, R10 ;  /* 0x0000000a000a7306 */ /* 0x000e620000200c00 */
[----:B------:R-:W-:Y:S02]  /*2b80*/  HADD2.F32 R40, -RZ, R18.H1_H1 ;  /* 0x30000012ff287230 */ /* 0x000fe40000004100 */
[----:B0-----:R-:W-:Y:S02]  /*2b90*/  HADD2.F32 R18, -RZ, R9.H0_H0 ;  /* 0x20000009ff127230 */ /* 0x001fe40000004100 */
[----:B------:R-:W-:Y:S01]  /*2ba0*/  FFMA.FTZ R39, R38, R16, R39 ;  /* 0x0000001026277223 */ /* 0x000fe20000010027 */
[----:B------:R-:W-:-:S03]  /*2bb0*/  HADD2.F32 R38, -RZ, R19.H0_H0 ;  /* 0x20000013ff267230 */ /* 0x000fc60000004100 */
[----:B------:R-:W-:Y:S01]  /*2bc0*/  FFMA.FTZ R39, R18, R40, R39 ;  /* 0x0000002812277223 */ /* 0x000fe20000010027 */
[----:B-1----:R-:W-:Y:S01]  /*2bd0*/  HADD2.F32 R18, -RZ, R10.H0_H0 ;  /* 0x2000000aff127230 */ /* 0x002fe20000004100 */
[----:B------:R-:W-:-:S04]  /*2be0*/  SHF.R.U32.HI R10, RZ, 0x10, R13 ;  /* 0x00000010ff0a7819 */ /* 0x000fc8000001160d */
[----:B------:R-:W-:Y:S01]  /*2bf0*/  FFMA.FTZ R39, R18, R38, R39 ;  /* 0x0000002612277223 */ /* 0x000fe20000010027 */
[----:B------:R-:W-:Y:S02]  /*2c00*/  IADD3 R18, PT, PT, R17, -0x80, RZ ;  /* 0xffffff8011127810 */ /* 0x000fe40007ffe0ff */
[----:B------:R-:W-:-:S04]  /*2c10*/  LOP3.LUT R10, R10, 0xff, RZ, 0xc0, !PT ;  /* 0x000000ff0a0a7812 */ /* 0x000fc800078ec0ff */
[----:B------:R-:W0:Y:S01]  /*2c20*/  I2F.F16 R18, R18 ;  /* 0x0000001200127306 */ /* 0x000e220000200c00 */
[----:B------:R-:W-:-:S07]  /*2c30*/  IADD3 R10, PT, PT, R10, -0x80, RZ ;  /* 0xffffff800a0a7810 */ /* 0x000fce0007ffe0ff */
[----:B------:R-:W1:Y:S01]  /*2c40*/  I2F.F16 R10, R10 ;  /* 0x0000000a000a7306 */ /* 0x000e620000200c00 */
[----:B0-----:R-:W-:-:S05]  /*2c50*/  HADD2.F32 R9, -RZ, R18.H0_H0 ;  /* 0x20000012ff097230 */ /* 0x001fca0000004100 */
[----:B------:R-:W-:Y:S01]  /*2c60*/  FFMA.FTZ R43, R16, R9, R43 ;  /* 0x00000009102b7223 */ /* 0x000fe2000001002b */
[----:B------:R-:W-:Y:S01]  /*2c70*/  SHF.R.U32.HI R9, RZ, 0x8, R13 ;  /* 0x00000008ff097819 */ /* 0x000fe2000001160d */
[----:B-1----:R-:W-:-:S03]  /*2c80*/  HADD2.F32 R18, -RZ, R10.H0_H0 ;  /* 0x2000000aff127230 */ /* 0x002fc60000004100 */
[----:B------:R-:W-:-:S05]  /*2c90*/  LOP3.LUT R9, R9, 0xff, RZ, 0xc0, !PT ;  /* 0x000000ff09097812 */ /* 0x000fca00078ec0ff */
[----:B------:R-:W-:-:S06]  /*2ca0*/  VIADD R9, R9, 0xffffff80 ;  /* 0xffffff8009097836 */ /* 0x000fcc0000000000 */
[----:B------:R-:W0:Y:S02]  /*2cb0*/  I2F.F16 R9, R9 ;  /* 0x0000000900097306 */ /* 0x000e240000200c00 */
[----:B0-----:R-:W-:-:S05]  /*2cc0*/  HADD2.F32 R17, -RZ, R9.H0_H0 ;  /* 0x20000009ff117230 */ /* 0x001fca0000004100 */
[----:B------:R-:W-:-:S04]  /*2cd0*/  FFMA.FTZ R17, R40, R17, R43 ;  /* 0x0000001128117223 */ /* 0x000fc8000001002b */
        /* <DEDUP_REMOVED lines=10> */
[----:B0-----:R-:W-:Y:S01]  /*2d80*/  HADD2.F32 R10, -RZ, R9.H0_H0 ;  /* 0x20000009ff0a7230 */ /* 0x001fe20000004100 */
[----:B------:R-:W-:-:S04]  /*2d90*/  SHF.R.U32.HI R9, RZ, 0x8, R11 ;  /* 0x00000008ff097819 */ /* 0x000fc8000001160b */
[----:B------:R-:W-:Y:S01]  /*2da0*/  FFMA.FTZ R41, R40, R10, R41 ;  /* 0x0000000a28297223 */ /* 0x000fe20000010029 */
[----:B------:R-:W-:Y:S02]  /*2db0*/  SHF.R.U32.HI R10, RZ, 0x10, R14 ;  /* 0x00000010ff0a7819 */ /* 0x000fe4000001160e */
[----:B------:R-:W-:Y:S02]  /*2dc0*/  LOP3.LUT R9, R9, 0xff, RZ, 0xc0, !PT ;  /* 0x000000ff09097812 */ /* 0x000fe400078ec0ff */
[----:B------:R-:W-:-:S03]  /*2dd0*/  LOP3.LUT R10, R10, 0xff, RZ, 0xc0, !PT ;  /* 0x000000ff0a0a7812 */ /* 0x000fc600078ec0ff */
[----:B------:R-:W-:Y:S02]  /*2de0*/  VIADD R9, R9, 0xffffff80 ;  /* 0xffffff8009097836 */ /* 0x000fe40000000000 */
[----:B------:R-:W-:Y:S01]  /*2df0*/  VIADD R42, R10, 0xffffff80 ;  /* 0xffffff800a2a7836 */ /* 0x000fe20000000000 */
[----:B------:R-:W-:-:S03]  /*2e00*/  LOP3.LUT R10, R11, 0xff, RZ, 0xc0, !PT ;  /* 0x000000ff0b0a7812 */ /* 0x000fc600078ec0ff */
[----:B------:R-:W-:Y:S08]  /*2e10*/  I2F.F16 R9, R9 ;  /* 0x0000000900097306 */ /* 0x000ff00000200c00 */
[----:B------:R-:W0:Y:S02]  /*2e20*/  I2F.F16 R42, R42 ;  /* 0x0000002a002a7306 */ /* 0x000e240000200c00 */
[----:B0-----:R-:W-:-:S02]  /*2e30*/  HADD2.F32 R18, -RZ, R42.H0_H0 ;  /* 0x2000002aff127230 */ /* 0x001fc40000004100 */
[----:B------:R-:W-:-:S04]  /*2e40*/  IMAD.WIDE R42, R0, 0x4, R44 ;  /* 0x00000004002a7825 */ /* 0x000fc800078e022c */
[----:B------:R-:W-:Y:S01]  /*2e50*/  FFMA.FTZ R18, R38, R18, R41 ;  /* 0x0000001226127223 */ /* 0x000fe20000010029 */
[----:B------:R-:W-:-:S06]  /*2e60*/  IADD3 R41, PT, PT, R10, -0x80, RZ ;  /* 0xffffff800a297810 */ /* 0x000fcc0007ffe0ff */
[----:B------:R-:W0:Y:S02]  /*2e70*/  I2F.F16 R41, R41 ;  /* 0x0000002900297306 */ /* 0x000e240000200c00 */
[----:B0-----:R-:W-:-:S05]  /*2e80*/  HADD2.F32 R10, -RZ, R41.H0_H0 ;  /* 0x20000029ff0a7230 */ /* 0x001fca0000004100 */
[----:B------:R-:W-:Y:S01]  /*2e90*/  FFMA.FTZ R10, R35, R10, RZ ;  /* 0x0000000a230a7223 */ /* 0x000fe200000100ff */
[----:B------:R-:W-:-:S05]  /*2ea0*/  HADD2.F32 R35, -RZ, R9.H0_H0 ;  /* 0x20000009ff237230 */ /* 0x000fca0000004100 */
[----:B------:R-:W-:Y:S01]  /*2eb0*/  FFMA.FTZ R37, R37, R35, R10 ;  /* 0x0000002325257223 */ /* 0x000fe2000001000a */
[----:B------:R-:W-:Y:S01]  /*2ec0*/  SHF.R.U32.HI R10, RZ, 0x10, R11 ;  /* 0x00000010ff0a7819 */ /* 0x000fe2000001160b */
[----:B------:R-:W-:-:S03]  /*2ed0*/  HADD2.F32 R35, -RZ, R46.H0_H0 ;  /* 0x2000002eff237230 */ /* 0x000fc60000004100 */
[----:B------:R-:W-:-:S04]  /*2ee0*/  LOP3.LUT R10, R10, 0xff, RZ, 0xc0, !PT ;  /* 0x000000ff0a0a7812 */ /* 0x000fc800078ec0ff */
[----:B------:R-:W-:-:S06]  /*2ef0*/  IADD3 R41, PT, PT, R10, -0x80, RZ ;  /* 0xffffff800a297810 */ /* 0x000fcc0007ffe0ff */
[----:B------:R-:W0:Y:S02]  /*2f00*/  I2F.F16 R41, R41 ;  /* 0x0000002900297306 */ /* 0x000e240000200c00 */
[----:B0-----:R-:W-:-:S05]  /*2f10*/  HADD2.F32 R10, -RZ, R41.H0_H0 ;  /* 0x20000029ff0a7230 */ /* 0x001fca0000004100 */
[----:B------:R-:W-:-:S04]  /*2f20*/  FFMA.FTZ R37, R36, R10, R37 ;  /* 0x0000000a24257223 */ /* 0x000fc80000010025 */
[----:B------:R-:W-:Y:S02]  /*2f30*/  FFMA.FTZ R35, R8, R35, R37 ;  /* 0x0000002308237223 */ /* 0x000fe40000010025 */
[----:B------:R0:W2:Y:S01]  /*2f40*/  LDG.E.128.CONSTANT R8, desc[UR6][R42.64] ;  /* 0x000000062a087981 */ /* 0x0000a2000c1e9d00 */
[----:B------:R-:W-:Y:S01]  /*2f50*/  LOP3.LUT R36, R15, 0xff, RZ, 0xc0, !PT ;  /* 0x000000ff0f247812 */ /* 0x000fe200078ec0ff */
[----:B------:R-:W-:-:S04]  /*2f60*/  HADD2.F32 R19, -RZ, R19.H1_H1 ;  /* 0x30000013ff137230 */ /* 0x000fc80000004100 */
[----:B------:R-:W-:Y:S02]  /*2f70*/  VIADD R36, R36, 0xffffff80 ;  /* 0xffffff8024247836 */ /* 0x000fe40000000000 */
[----:B0-----:R-:W-:-:S04]  /*2f80*/  IMAD.WIDE R42, R0, 0x4, R42 ;  /* 0x00000004002a7825 */ /* 0x001fc800078e022a */
[----:B------:R-:W0:Y:S02]  /*2f90*/  I2F.F16 R36, R36 ;  /* 0x0000002400247306 */ /* 0x000e240000200c00 */
[----:B0-----:R-:W-:-:S05]  /*2fa0*/  HADD2.F32 R37, -RZ, R36.H0_H0 ;  /* 0x20000024ff257230 */ /* 0x001fca0000004100 */
[----:B------:R-:W-:Y:S01]  /*2fb0*/  FFMA.FTZ R35, R16, R37, R35 ;  /* 0x0000002510237223 */ /* 0x000fe20000010023 */
[----:B------:R-:W-:-:S04]  /*2fc0*/  SHF.R.U32.HI R16, RZ, 0x8, R15 ;  /* 0x00000008ff107819 */ /* 0x000fc8000001160f */
[----:B------:R-:W-:-:S04]  /*2fd0*/  LOP3.LUT R16, R16, 0xff, RZ, 0xc0, !PT ;  /* 0x000000ff10107812 */ /* 0x000fc800078ec0ff */
[----:B------:R-:W-:Y:S02]  /*2fe0*/  IADD3 R41, PT, PT, R16, -0x80, RZ ;  /* 0xffffff8010297810 */ /* 0x000fe40007ffe0ff */
[----:B------:R-:W-:-:S04]  /*2ff0*/  SHF.R.U32.HI R16, RZ, 0x10, R15 ;  /* 0x00000010ff107819 */ /* 0x000fc8000001160f */
[----:B------:R-:W0:Y:S01]  /*3000*/  I2F.F16 R41, R41 ;  /* 0x0000002900297306 */ /* 0x000e220000200c00 */
[----:B------:R-:W-:-:S05]  /*3010*/  LOP3.LUT R16, R16, 0xff, RZ, 0xc0, !PT ;  /* 0x000000ff10107812 */ /* 0x000fca00078ec0ff */
[----:B------:R-:W-:Y:S01]  /*3020*/  VIADD R36, R16, 0xffffff80 ;  /* 0xffffff8010247836 */ /* 0x000fe20000000000 */
[----:B------:R-:W-:Y:S02]  /*3030*/  LEA.HI R16, R12, 0xffffff80, RZ, 0x8 ;  /* 0xffffff800c107811 */ /* 0x000fe400078f40ff */
[----:B------:R-:W-:-:S03]  /*3040*/  LEA.HI R12, R14, 0xffffff80, RZ, 0x8 ;  /* 0xffffff800e0c7811 */ /* 0x000fc600078f40ff */
[----:B------:R-:W1:Y:S01]  /*3050*/  I2F.F16 R36, R36 ;  /* 0x0000002400247306 */ /* 0x000e620000200c00 */
[----:B0-----:R-:W-:-:S05]  /*3060*/  HADD2.F32 R37, -RZ, R41.H0_H0 ;  /* 0x20000029ff257230 */ /* 0x001fca0000004100 */
[----:B------:R-:W-:Y:S01]  /*3070*/  FFMA.FTZ R37, R40, R37, R35 ;  /* 0x0000002528257223 */ /* 0x000fe20000010023 */
[----:B------:R-:W-:Y:S01]  /*3080*/  LEA.HI R35, R13, 0xffffff80, RZ, 0x8 ;  /* 0xffffff800d237811 */ /* 0x000fe200078f40ff */
[----:B------:R-:W0:Y:S01]  /*3090*/  I2F.F16 R16, R16 ;  /* 0x0000001000107306 */ /* 0x000e220000200c00 */
[----:B------:R-:W-:Y:S01]  /*30a0*/  LEA.HI R13, R15, 0xffffff80, RZ, 0x8 ;  /* 0xffffff800f0d7811 */ /* 0x000fe200078f40ff */
[----:B-1----:R-:W-:-:S06]  /*30b0*/  HADD2.F32 R14, -RZ, R36.H0_H0 ;  /* 0x20000024ff0e7230 */ /* 0x002fcc0000004100 */
[----:B------:R-:W1:Y:S01]  /*30c0*/  I2F.F16 R35, R35 ;  /* 0x0000002300237306 */ /* 0x000e620000200c00 */
[----:B------:R-:W-:Y:S01]  /*30d0*/  FFMA.FTZ R38, R38, R14, R37 ;  /* 0x0000000e26267223 */ /* 0x000fe20000010025 */
[----:B0-----:R-:W-:-:S06]  /*30e0*/  HADD2.F32 R16, -RZ, R16.H0_H0 ;  /* 0x20000010ff107230 */ /* 0x001fcc0000004100 */
[----:B------:R-:W0:Y:S01]  /*30f0*/  I2F.F16 R12, R12 ;  /* 0x0000000c000c7306 */ /* 0x000e220000200c00 */
[----:B-1----:R-:W-:-:S07]  /*3100*/  HADD2.F32 R36, -RZ, R35.H0_H0 ;  /* 0x20000023ff247230 */ /* 0x002fce0000004100 */
[----:B------:R-:W1:Y:S01]  /*3110*/  I2F.F16 R13, R13 ;  /* 0x0000000d000d7306 */ /* 0x000e620000200c00 */
[----:B------:R-:W-:Y:S01]  /*3120*/  FFMA.FTZ R35, R16, R19, R39 ;  /* 0x0000001310237223 */ /* 0x000fe20000010027 */
[----:B------:R-:W-:Y:S02]  /*3130*/  FFMA.FTZ R36, R19, R36, R17 ;  /* 0x0000002413247223 */ /* 0x000fe40000010011 */
[----:B------:R-:W3:Y:S01]  /*3140*/  LDS.64 R16, [UR4+0x30] ;  /* 0x00003004ff107984 */ /* 0x000ee20008000a00 */
[----:B0-----:R-:W-:-:S05]  /*3150*/  HADD2.F32 R12, -RZ, R12.H0_H0 ;  /* 0x2000000cff0c7230 */ /* 0x001fca0000004100 */
[----:B------:R-:W-:Y:S01]  /*3160*/  FFMA.FTZ R18, R19, R12, R18 ;  /* 0x0000000c13127223 */ /* 0x000fe20000010012 */
[----:B-1----:R-:W-:-:S05]  /*3170*/  HADD2.F32 R13, -RZ, R13.H0_H0 ;  /* 0x2000000dff0d7230 */ /* 0x002fca0000004100 */
[----:B------:R-:W-:Y:S01]  /*3180*/  FFMA.FTZ R19, R19, R13, R38 ;  /* 0x0000000d13137223 */ /* 0x000fe20000010026 */
[----:B---3--:R-:W-:Y:S01]  /*3190*/  HADD2.F32 R40, -RZ, R16.H0_H0 ;  /* 0x20000010ff287230 */ /* 0x008fe20000004100 */
[----:B--2---:R-:W-:Y:S02]  /*31a0*/  LOP3.LUT R14, R8, 0xff, RZ, 0xc0, !PT ;  /* 0x000000ff080e7812 */ /* 0x004fe400078ec0ff */
[----:B------:R-:W-:Y:S02]  /*31b0*/  LOP3.LUT R12, R10, 0xff, RZ, 0xc0, !PT ;  /* 0x000000ff0a0c7812 */ /* 0x000fe400078ec0ff */
[----:B------:R-:W-:Y:S02]  /*31c0*/  IADD3 R14, PT, PT, R14, -0x80, RZ ;  /* 0xffffff800e0e7810 */ /* 0x000fe40007ffe0ff */
[----:B------:R-:W-:Y:S02]  /*31d0*/  IADD3 R37, PT, PT, R12, -0x80, RZ ;  /* 0xffffff800c257810 */ /* 0x000fe40007ffe0ff */
[----:B------:R0:W1:Y:S01]  /*31e0*/  I2F.F16 R39, R14 ;  /* 0x0000000e00277306 */ /* 0x0000620000200c00 */
[----:B------:R-:W-:-:S02]  /*31f0*/  LOP3.LUT R15, R9, 0xff, RZ, 0xc0, !PT ;  /* 0x000000ff090f7812 */ /* 0x000fc400078ec0ff */
[----:B------:R-:W-:Y:S02]  /*3200*/  SHF.R.U32.HI R12, RZ, 0x8, R8 ;  /* 0x00000008ff0c7819 */ /* 0x000fe40000011608 */
[----:B------:R-:W-:Y:S01]  /*3210*/  LOP3.LUT R13, R11, 0xff, RZ, 0xc0, !PT ;  /* 0x000000ff0b0d7812 */ /* 0x000fe200078ec0ff */
[----:B------:R-:W-:Y:S01]  /*3220*/  VIADD R41, R15, 0xffffff80 ;  /* 0xffffff800f297836 */ /* 0x000fe20000000000 */
[----:B------:R-:W-:Y:S01]  /*3230*/  LOP3.LUT R12, R12, 0xff, RZ, 0xc0, !PT ;  /* 0x000000ff0c0c7812 */ /* 0x000fe200078ec0ff */
[----:B------:R-:W2:Y:S01]  /*3240*/  I2F.F16 R37, R37 ;  /* 0x0000002500257306 */ /* 0x000ea20000200c00 */
[----:B0-----:R-:W-:Y:S01]  /*3250*/  SHF.R.U32.HI R14, RZ, 0x8, R9 ;  /* 0x00000008ff0e7819 */ /* 0x001fe20000011609 */
[----:B------:R-:W-:Y:S01]  /*3260*/  VIADD R15, R13, 0xffffff80 ;  /* 0xffffff800d0f7836 */ /* 0x000fe20000000000 */
[----:B------:R-:W-:Y:S02]  /*3270*/  IADD3 R13, PT, PT, R12, -0x80, RZ ;  /* 0xffffff800c0d7810 */ /* 0x000fe40007ffe0ff */
[----:B------:R-:W-:Y:S01]  /*3280*/  LOP3.LUT R14, R14, 0xff, RZ, 0xc0, !PT ;  /* 0x000000ff0e0e7812 */ /* 0x000fe200078ec0ff */
[----:B-1----:R-:W-:-:S02]  /*3290*/  HADD2.F32 R39, -RZ, R39.H0_H0 ;  /* 0x20000027ff277230 */ /* 0x002fc40000004100 */
[----:B------:R-:W0:Y:S02]  /*32a0*/  I2F.F16 R41, R41 ;  /* 0x0000002900297306 */ /* 0x000e240000200c00 */
[----:B------:R-:W-:Y:S02]  /*32b0*/  VIADD R12, R14, 0xffffff80 ;  /* 0xffffff800e0c7836 */ /* 0x000fe40000000000 */
[----:B------:R-:W-:Y:S01]  /*32c0*/  FFMA.FTZ R44, R39, R40, RZ ;  /* 0x00000028272c7223 */ /* 0x000fe200000100ff */
[----:B------:R-:W-:Y:S02]  /*32d0*/  HADD2.F32 R39, -RZ, R16.H1_H1 ;  /* 0x30000010ff277230 */ /* 0x000fe40000004100 */
[----:B--2---:R-:W-:Y:S01]  /*32e0*/  HADD2.F32 R37, -RZ, R37.H0_H0 ;  /* 0x20000025ff257230 */ /* 0x004fe20000004100 */
[----:B------:R-:W1:Y:S04]  /*32f0*/  I2F.F16 R15, R15 ;  /* 0x0000000f000f7306 */ /* 0x000e680000200c00 */
[----:B------:R-:W-:Y:S01]  /*3300*/  FFMA.FTZ R46, R40, R37, RZ ;  /* 0x00000025282e7223 */ /* 0x000fe200000100ff */
[----:B0-----:R-:W-:-:S03]  /*3310*/  HADD2.F32 R41, -RZ, R41.H0_H0 ;  /* 0x20000029ff297230 */ /* 0x001fc60000004100 */
[----:B------:R-:W0:Y:S02]  /*3320*/  I2F.F16 R13, R13 ;  /* 0x0000000d000d7306 */ /* 0x000e240000200c00 */
[----:B------:R-:W-:Y:S01]  /*3330*/  FFMA.FTZ R38, R40, R41, RZ ;  /* 0x0000002928267223 */ /* 0x000fe200000100ff */
[----:B-1----:R-:W-:-:S05]  /*3340*/  HADD2.F32 R15, -RZ, R15.H0_H0 ;  /* 0x2000000fff0f7230 */ /* 0x002fca0000004100 */
[----:B------:R-:W1:Y:S01]  /*3350*/  I2F.F16 R12, R12 ;  /* 0x0000000c000c7306 */ /* 0x000e620000200c00 */
[----:B------:R-:W-:Y:S01]  /*3360*/  FFMA.FTZ R40, R40, R15, RZ ;  /* 0x0000000f28287223 */ /* 0x000fe200000100ff */
[----:B0-----:R-:W-:-:S05]  /*3370*/  HADD2.F32 R13, -RZ, R13.H0_H0 ;  /* 0x2000000dff0d7230 */ /* 0x001fca0000004100 */
[----:B------:R-:W-:Y:S01]  /*3380*/  FFMA.FTZ R44, R13, R39, R44 ;  /* 0x000000270d2c7223 */ /* 0x000fe2000001002c */
[----:B-1----:R-:W-:-:S05]  /*3390*/  HADD2.F32 R12, -RZ, R12.H0_H0 ;  /* 0x2000000cff0c7230 */ /* 0x002fca0000004100 */
[----:B------:R-:W-:Y:S02]  /*33a0*/  FFMA.FTZ R38, R39, R12, R38 ;  /* 0x0000000c27267223 */ /* 0x000fe40000010026 */
[----:B------:R-:W2:Y:S01]  /*33b0*/  LDG.E.128.CONSTANT R12, desc[UR6][R42.64] ;  /* 0x000000062a0c7981 */ /* 0x000ea2000c1e9d00 */
[----:B------:R-:W-:Y:S02]  /*33c0*/  SHF.R.U32.HI R45, RZ, 0x8, R10 ;  /* 0x00000008ff2d7819 */ /* 0x000fe4000001160a */
[----:B------:R-:W-:Y:S02]  /*33d0*/  SHF.R.U32.HI R41, RZ, 0x8, R11 ;  /* 0x00000008ff297819 */ /* 0x000fe4000001160b */
[----:B------:R-:W-:Y:S02]  /*33e0*/  LOP3.LUT R45, R45, 0xff, RZ, 0xc0, !PT ;  /* 0x000000ff2d2d7812 */ /* 0x000fe400078ec0ff */
[----:B------:R-:W-:Y:S02]  /*33f0*/  LOP3.LUT R41, R41, 0xff, RZ, 0xc0, !PT ;  /* 0x000000ff29297812 */ /* 0x000fe400078ec0ff */
[----:B------:R-:W-:-:S03]  /*3400*/  IADD3 R45, PT, PT, R45, -0x80, RZ ;  /* 0xffffff802d2d7810 */ /* 0x000fc60007ffe0ff */
[----:B------:R-:W-:Y:S01]  /*3410*/  VIADD R41, R41, 0xffffff80 ;  /* 0xffffff8029297836 */ /* 0x000fe20000000000 */
[----:B------:R0:W1:Y:S08]  /*3420*/  I2F.F16 R16, R45 ;  /* 0x0000002d00107306 */ /* 0x0000700000200c00 */
[----:B------:R-:W3:Y:S01]  /*3430*/  I2F.F16 R37, R41 ;  /* 0x0000002900257306 */ /* 0x000ee20000200c00 */
[----:B0-----:R-:W-:-:S02]  /*3440*/  SHF.R.U32.HI R45, RZ, 0x10, R10 ;  /* 0x00000010ff2d7819 */ /* 0x001fc4000001160a */
[----:B------:R-:W-:Y:S02]  /*3450*/  LEA.HI R10, R10, 0xffffff80, RZ, 0x8 ;  /* 0xffffff800a0a7811 */ /* 0x000fe400078f40ff */
[----:B------:R-:W-:Y:S01]  /*3460*/  LOP3.LUT R45, R45, 0xff, RZ, 0xc0, !PT ;  /* 0x000000ff2d2d7812 */ /* 0x000fe200078ec0ff */
[----:B-1----:R-:W-:-:S03]  /*3470*/  HADD2.F32 R16, -RZ, R16.H0_H0 ;  /* 0x20000010ff107230 */ /* 0x002fc60000004100 */
[----:B------:R-:W-:Y:S01]  /*3480*/  IADD3 R45, PT, PT, R45, -0x80, RZ ;  /* 0xffffff802d2d7810 */ /* 0x000fe20007ffe0ff */
[----:B------:R-:W-:Y:S01]  /*3490*/  I2F.F16 R10, R10 ;  /* 0x0000000a000a7306 */ /* 0x000fe20000200c00 */
[----:B------:R-:W-:Y:S01]  /*34a0*/  FFMA.FTZ R16, R39, R16, R46 ;  /* 0x0000001027107223 */ /* 0x000fe2000001002e */
[----:B------:R-:W-:Y:S01]  /*34b0*/  SHF.R.U32.HI R46, RZ, 0x10, R9 ;  /* 0x00000010ff2e7819 */ /* 0x000fe20000011609 */
[----:B---3--:R-:W-:-:S03]  /*34c0*/  HADD2.F32 R37, -RZ, R37.H0_H0 ;  /* 0x20000025ff257230 */ /* 0x008fc60000004100 */
[----:B------:R-:W-:Y:S02]  /*34d0*/  LOP3.LUT R46, R46, 0xff, RZ, 0xc0, !PT ;  /* 0x000000ff2e2e7812 */ /* 0x000fe400078ec0ff */
[----:B------:R-:W-:Y:S01]  /*34e0*/  FFMA.FTZ R40, R39, R37, R40 ;  /* 0x0000002527287223 */ /* 0x000fe20000010028 */
[----:B------:R-:W-:Y:S02]  /*34f0*/  SHF.R.U32.HI R37, RZ, 0x10, R8 ;  /* 0x00000010ff257819 */ /* 0x000fe40000011608 */
[----:B------:R-:W-:Y:S02]  /*3500*/  VIADD R46, R46, 0xffffff80 ;  /* 0xffffff802e2e7836 */ /* 0x000fe40000000000 */
[--C-:B------:R-:W-:Y:S01]  /*3510*/  HADD2.F32 R39, -RZ, R17.reuse.H0_H0 ;  /* 0x20000011ff277230 */ /* 0x100fe20000004100 */
[----:B------:R-:W-:Y:S01]  /*3520*/  LOP3.LUT R37, R37, 0xff, RZ, 0xc0, !PT ;  /* 0x000000ff25257812 */ /* 0x000fe200078ec0ff */
[----:B------:R-:W0:Y:S01]  /*3530*/  I2F.F16 R41, R46 ;  /* 0x0000002e00297306 */ /* 0x000e220000200c00 */
[----:B------:R-:W-:-:S02]  /*3540*/  HADD2.F32 R17, -RZ, R17.H1_H1 ;  /* 0x30000011ff117230 */ /* 0x000fc40000004100 */
[----:B------:R-:W-:-:S05]  /*3550*/  IADD3 R47, PT, PT, R37, -0x80, RZ ;  /* 0xffffff80252f7810 */ /* 0x000fca0007ffe0ff */
[----:B------:R-:W1:Y:S01]  /*3560*/  I2F.F16 R37, R47 ;  /* 0x0000002f00257306 */ /* 0x000e620000200c00 */
[----:B0-----:R-:W-:-:S05]  /*3570*/  HADD2.F32 R41, -RZ, R41.H0_H0 ;  /* 0x20000029ff297230 */ /* 0x001fca0000004100 */
[----:B------:R-:W-:Y:S02]  /*3580*/  FFMA.FTZ R38, R39, R41, R38 ;  /* 0x0000002927267223 */ /* 0x000fe40000010026 */
[----:B------:R-:W0:Y:S01]  /*3590*/  I2F.F16 R41, R45 ;  /* 0x0000002d00297306 */ /* 0x000e220000200c00 */
[----:B-1----:R-:W-:-:S05]  /*35a0*/  HADD2.F32 R37, -RZ, R37.H0_H0 ;  /* 0x20000025ff257230 */ /* 0x002fca0000004100 */
[----:B------:R-:W-:Y:S01]  /*35b0*/  FFMA.FTZ R37, R37, R39, R44 ;  /* 0x0000002725257223 */ /* 0x000fe2000001002c */
[----:B------:R-:W-:Y:S02]  /*35c0*/  SHF.R.U32.HI R44, RZ, 0x10, R11 ;  /* 0x00000010ff2c7819 */ /* 0x000fe4000001160b */
[----:B------:R-:W-:Y:S02]  /*35d0*/  LEA.HI R11, R11, 0xffffff80, RZ, 0x8 ;  /* 0xffffff800b0b7811 */ /* 0x000fe400078f40ff */
[----:B------:R-:W-:Y:S01]  /*35e0*/  LOP3.LUT R44, R44, 0xff, RZ, 0xc0, !PT ;  /* 0x000000ff2c2c7812 */ /* 0x000fe200078ec0ff */
[----:B0-----:R-:W-:-:S03]  /*35f0*/  HADD2.F32 R41, -RZ, R41.H0_H0 ;  /* 0x20000029ff297230 */ /* 0x001fc60000004100 */
[----:B------:R-:W-:Y:S01]  /*3600*/  I2F.F16 R11, R11 ;  /* 0x0000000b000b7306 */ /* 0x000fe20000200c00 */
[----:B------:R-:W-:Y:S02]  /*3610*/  VIADD R44, R44, 0xffffff80 ;  /* 0xffffff802c2c7836 */ /* 0x000fe40000000000 */
[----:B------:R-:W-:-:S05]  /*3620*/  FFMA.FTZ R16, R39, R41, R16 ;  /* 0x0000002927107223 */ /* 0x000fca0000010010 */
[----:B------:R-:W0:Y:S02]  /*3630*/  I2F.F16 R41, R44 ;  /* 0x0000002c00297306 */ /* 0x000e240000200c00 */
[----:B0-----:R-:W-:-:S05]  /*3640*/  HADD2.F32 R41, -RZ, R41.H0_H0 ;  /* 0x20000029ff297230 */ /* 0x001fca0000004100 */
[----:B------:R-:W-:Y:S01]  /*3650*/  FFMA.FTZ R40, R39, R41, R40 ;  /* 0x0000002927287223 */ /* 0x000fe20000010028 */
[----:B------:R-:W-:Y:S02]  /*3660*/  LEA.HI R39, R8, 0xffffff80, RZ, 0x8 ;  /* 0xffffff8008277811 */ /* 0x000fe400078f40ff */
[----:B------:R-:W-:Y:S02]  /*3670*/  LEA.HI R41, R9, 0xffffff80, RZ, 0x8 ;  /* 0xffffff8009297811 */ /* 0x000fe400078f40ff */
[----:B------:R0:W1:Y:S08]  /*3680*/  I2F.F16 R8, R39 ;  /* 0x0000002700087306 */ /* 0x0000700000200c00 */
[----:B------:R3:W4:Y:S01]  /*3690*/  I2F.F16 R9, R41 ;  /* 0x0000002900097306 */ /* 0x0007220000200c00 */
[----:B0-----:R-:W-:-:S05]  /*36a0*/  HADD2.F32 R39, -RZ, R10.H0_H0 ;  /* 0x2000000aff277230 */ /* 0x001fca0000004100 */
[----:B------:R-:W-:Y:S01]  /*36b0*/  FFMA.FTZ R16, R17, R39, R16 ;  /* 0x0000002711107223 */ /* 0x000fe20000010010 */
[----:B-1----:R-:W-:Y:S02]  /*36c0*/  HADD2.F32 R8, -RZ, R8.H0_H0 ;  /* 0x20000008ff087230 */ /* 0x002fe40000004100 */
[----:B---3--:R-:W-:-:S03]  /*36d0*/  HADD2.F32 R41, -RZ, R11.H0_H0 ;  /* 0x2000000bff297230 */ /* 0x008fc60000004100 */
[----:B------:R-:W-:Y:S02]  /*36e0*/  FFMA.FTZ R37, R8, R17, R37 ;  /* 0x0000001108257223 */ /* 0x000fe40000010025 */
[----:B------:R-:W-:Y:S01]  /*36f0*/  FFMA.FTZ R40, R17, R41, R40 ;  /* 0x0000002911287223 */ /* 0x000fe20000010028 */
[----:B----4-:R-:W-:-:S05]  /*3700*/  HADD2.F32 R9, -RZ, R9.H0_H0 ;  /* 0x20000009ff097230 */ /* 0x010fca0000004100 */
[----:B------:R-:W-:Y:S02]  /*3710*/  FFMA.FTZ R38, R17, R9, R38 ;  /* 0x0000000911267223 */ /* 0x000fe40000010026 */
[----:B------:R-:W0:Y:S02]  /*3720*/  LDS.64 R8, [UR4+0x38] ;  /* 0x00003804ff087984 */ /* 0x000e240008000a00 */
[----:B0-----:R-:W-:Y:S01]  /*3730*/  HADD2.F32 R11, -RZ, R8.H0_H0 ;  /* 0x20000008ff0b7230 */ /* 0x001fe20000004100 */
[----:B--2---:R-:W-:-:S04]  /*3740*/  LOP3.LUT R10, R12, 0xff, RZ, 0xc0, !PT ;  /* 0x000000ff0c0a7812 */ /* 0x004fc800078ec0ff */
[----:B------:R-:W-:Y:S02]  /*3750*/  IADD3 R39, PT, PT, R10, -0x80, RZ ;  /* 0xffffff800a277810 */ /* 0x000fe40007ffe0ff */
[----:B------:R-:W-:-:S04]  /*3760*/  LOP3.LUT R10, R13, 0xff, RZ, 0xc0, !PT ;  /* 0x000000ff0d0a7812 */ /* 0x000fc800078ec0ff */
[----:B------:R-:W0:Y:S01]  /*3770*/  I2F.F16 R39, R39 ;  /* 0x0000002700277306 */ /* 0x000e220000200c00 */
[----:B------:R-:W-:-:S07]  /*3780*/  VIADD R41, R10, 0xffffff80 ;  /* 0xffffff800a297836 */ /* 0x000fce0000000000 */
[----:B------:R-:W1:Y:S01]  /*3790*/  I2F.F16 R10, R41 ;  /* 0x00000029000a7306 */ /* 0x000e620000200c00 */
[----:B0-----:R-:W-:-:S05]  /*37a0*/  HADD2.F32 R44, -RZ, R39.H0_H0 ;  /* 0x20000027ff2c7230 */ /* 0x001fca0000004100 */
[----:B------:R-:W-:Y:S01]  /*37b0*/  FFMA.FTZ R17, R44, R11, R37 ;  /* 0x0000000b2c117223 */ /* 0x000fe20000010025 */
[----:B------:R-:W-:Y:S01]  /*37c0*/  LOP3.LUT R37, R14, 0xff, RZ, 0xc0, !PT ;  /* 0x000000ff0e257812 */ /* 0x000fe200078ec0ff */
[----:B-1----:R-:W-:-:S03]  /*37d0*/  HADD2.F32 R10, -RZ, R10.H0_H0 ;  /* 0x2000000aff0a7230 */ /* 0x002fc60000004100 */
[----:B------:R-:W-:Y:S02]  /*37e0*/  IADD3 R44, PT, PT, R37, -0x80, RZ ;  /* 0xffffff80252c7810 */ /* 0x000fe40007ffe0ff */
[----:B------:R-:W-:Y:S01]  /*37f0*/  FFMA.FTZ R10, R11, R10, R38 ;  /* 0x0000000a0b0a7223 */ /* 0x000fe20000010026 */
[----:B------:R-:W-:Y:S01]  /*3800*/  LOP3.LUT R38, R15, 0xff, RZ, 0xc0, !PT ;  /* 0x000000ff0f267812 */ /* 0x000fe200078ec0ff */
[----:B------:R-:W0:Y:S04]  /*3810*/  I2F.F16 R37, R44 ;  /* 0x0000002c00257306 */ /* 0x000e280000200c00 */
[----:B------:R-:W-:-:S06]  /*3820*/  VIADD R39, R38, 0xffffff80 ;  /* 0xffffff8026277836 */ /* 0x000fcc0000000000 */
[----:B------:R-:W1:Y:S01]  /*3830*/  I2F.F16 R39, R39 ;  /* 0x0000002700277306 */ /* 0x000e620000200c00 */
[----:B0-----:R-:W-:-:S05]  /*3840*/  HADD2.F32 R37, -RZ, R37.H0_H0 ;  /* 0x20000025ff257230 */ /* 0x001fca0000004100 */
[----:B------:R-:W-:Y:S01]  /*3850*/  FFMA.FTZ R37, R11, R37, R16 ;  /* 0x000000250b257223 */ /* 0x000fe20000010010 */
[----:B-1----:R-:W-:-:S05]  /*3860*/  HADD2.F32 R41, -RZ, R39.H0_H0 ;  /* 0x20000027ff297230 */ /* 0x002fca0000004100 */
[----:B------:R-:W-:Y:S02]  /*3870*/  FFMA.FTZ R16, R11, R41, R40 ;  /* 0x000000290b107223 */ /* 0x000fe40000010028 */
[----:B------:R0:W2:Y:S01]  /*3880*/  @!P0 LDG.E.U16.CONSTANT R11, desc[UR6][R24.64] ;  /* 0x00000006180b8981 */ /* 0x0000a2000c1e9500 */
[----:B------:R-:W-:Y:S01]  /*3890*/  SHF.R.U32.HI R38, RZ, 0x8, R12 ;  /* 0x00000008ff267819 */ /* 0x000fe2000001160c */
[----:B------:R-:W-:Y:S02]  /*38a0*/  HADD2.F32 R39, -RZ, R8.H1_H1 ;  /* 0x30000008ff277230 */ /* 0x000fe40000004100 */
[----:B------:R-:W-:Y:S01]  /*38b0*/  FMUL.FTZ R19, R22, R19 ;  /* 0x0000001316137220 */ /* 0x000fe20000410000 */
[----:B------:R-:W-:Y:S01]  /*38c0*/  UIADD3 UR4, UPT, UPT, UR4, 0x40, URZ ;  /* 0x0000004004047890 */ /* 0x000fe2000fffe0ff */
[----:B------:R-:W-:Y:S01]  /*38d0*/  LOP3.LUT R38, R38, 0xff, RZ, 0xc0, !PT ;  /* 0x000000ff26267812 */ /* 0x000fe200078ec0ff */
[----:B------:R-:W-:Y:S02]  /*38e0*/  IMAD.WIDE R42, R0, 0x4, R42 ;  /* 0x00000004002a7825 */ /* 0x000fe400078e022a */
[----:B------:R-:W-:-:S02]  /*38f0*/  F2FP.F16.F32.PACK_AB R19, RZ, R19 ;  /* 0x00000013ff13723e */ /* 0x000fc400000000ff */
[----:B------:R-:W-:Y:S02]  /*3900*/  IADD3 R38, PT, PT, R38, -0x80, RZ ;  /* 0xffffff8026267810 */ /* 0x000fe40007ffe0ff */
[----:B0-----:R-:W-:-:S04]  /*3910*/  IADD3 R24, P1, PT, R24, 0x80, RZ ;  /* 0x0000008018187810 */ /* 0x001fc80007f3e0ff */
[----:B------:R-:W0:Y:S01]  /*3920*/  I2F.F16 R38, R38 ;  /* 0x0000002600267306 */ /* 0x000e220000200c00 */
[----:B------:R-:W-:Y:S01]  /*3930*/  IADD3.X R25, PT, PT, RZ, R25, RZ, P1, !PT ;  /* 0x00000019ff197210 */ /* 0x000fe20000ffe4ff */
        /* <DEDUP_REMOVED lines=12> */
[----:B0-----:R-:W-:Y:S02]  /*3a00*/  HADD2.F32 R8, -RZ, R38.H0_H0 ;  /* 0x20000026ff087230 */ /* 0x001fe40000004100 */
[----:B------:R-:W-:-:S03]  /*3a10*/  FMUL.FTZ R38, R21, R36 ;  /* 0x0000002415267220 */ /* 0x000fc60000410000 */
[----:B------:R-:W-:Y:S01]  /*3a20*/  FFMA.FTZ R8, R39, R8, R37 ;  /* 0x0000000827087223 */ /* 0x000fe20000010025 */
[----:B------:R-:W-:-:S04]  /*3a30*/  SHF.R.U32.HI R37, RZ, 0x8, R15 ;  /* 0x00000008ff257819 */ /* 0x000fc8000001160f */
[----:B------:R-:W-:-:S05]  /*3a40*/  LOP3.LUT R37, R37, 0xff, RZ, 0xc0, !PT ;  /* 0x000000ff25257812 */ /* 0x000fca00078ec0ff */
[----:B------:R-:W-:-:S06]  /*3a50*/  VIADD R40, R37, 0xffffff80 ;  /* 0xffffff8025287836 */ /* 0x000fcc0000000000 */
[----:B------:R-:W0:Y:S02]  /*3a60*/  I2F.F16 R40, R40 ;  /* 0x0000002800287306 */ /* 0x000e240000200c00 */
[----:B0-----:R-:W-:Y:S01]  /*3a70*/  HADD2.F32 R37, -RZ, R40.H0_H0 ;  /* 0x20000028ff257230 */ /* 0x001fe20000004100 */
[----:B------:R-:W-:-:S04]  /*3a80*/  SHF.R.U32.HI R40, RZ, 0x10, R13 ;  /* 0x00000010ff287819 */ /* 0x000fc8000001160d */
[----:B------:R-:W-:Y:S01]  /*3a90*/  FFMA.FTZ R16, R39, R37, R16 ;  /* 0x0000002527107223 */ /* 0x000fe20000010010 */
[----:B------:R-:W-:Y:S01]  /*3aa0*/  FMUL.FTZ R37, R20, R35 ;  /* 0x0000002314257220 */ /* 0x000fe20000410000 */
[----:B------:R-:W-:Y:S02]  /*3ab0*/  SHF.R.U32.HI R39, RZ, 0x10, R12 ;  /* 0x00000010ff277819 */ /* 0x000fe4000001160c */
[----:B------:R-:W-:Y:S02]  /*3ac0*/  LEA.HI R35, R12, 0xffffff80, RZ, 0x8 ;  /* 0xffffff800c237811 */ /* 0x000fe400078f40ff */
[----:B------:R-:W-:Y:S02]  /*3ad0*/  F2FP.F16.F32.PACK_AB R36, RZ, R37 ;  /* 0x00000025ff24723e */ /* 0x000fe400000000ff */
[----:B------:R-:W-:Y:S02]  /*3ae0*/  LOP3.LUT R39, R39, 0xff, RZ, 0xc0, !PT ;  /* 0x000000ff27277812 */ /* 0x000fe400078ec0ff */
[----:B------:R-:W-:Y:S01]  /*3af0*/  F2FP.F16.F32.PACK_AB R37, RZ, R38 ;  /* 0x00000026ff25723e */ /* 0x000fe200000000ff */
[----:B------:R-:W-:Y:S01]  /*3b00*/  FMUL.FTZ R38, R23, R18 ;  /* 0x0000001217267220 */ /* 0x000fe20000410000 */
[----:B------:R-:W-:Y:S01]  /*3b10*/  LEA.HI R18, R13, 0xffffff80, RZ, 0x8 ;  /* 0xffffff800d127811 */ /* 0x000fe200078f40ff */
[----:B------:R-:W-:Y:S01]  /*3b20*/  I2F.F16 R35, R35 ;  /* 0x0000002300237306 */ /* 0x000fe20000200c00 */
[----:B------:R-:W-:-:S02]  /*3b30*/  IADD3 R13, PT, PT, R39, -0x80, RZ ;  /* 0xffffff80270d7810 */ /* 0x000fc40007ffe0ff */
[----:B------:R-:W-:Y:S02]  /*3b40*/  LOP3.LUT R39, R40, 0xff, RZ, 0xc0, !PT ;  /* 0x000000ff28277812 */ /* 0x000fe400078ec0ff */
[----:B------:R-:W-:Y:S02]  /*3b50*/  SHF.R.U32.HI R40, RZ, 0x10, R14 ;  /* 0x00000010ff287819 */ /* 0x000fe4000001160e */
[----:B------:R-:W-:Y:S01]  /*3b60*/  LEA.HI R12, R14, 0xffffff80, RZ, 0x8 ;  /* 0xffffff800e0c7811 */ /* 0x000fe200078f40ff */
[----:B------:R-:W0:Y:S01]  /*3b70*/  I2F.F16 R13, R13 ;  /* 0x0000000d000d7306 */ /* 0x000e220000200c00 */
[----:B------:R-:W-:Y:S01]  /*3b80*/  SHF.R.U32.HI R14, RZ, 0x10, R15 ;  /* 0x00000010ff0e7819 */ /* 0x000fe2000001160f */
[----:B------:R-:W-:Y:S01]  /*3b90*/  VIADD R39, R39, 0xffffff80 ;  /* 0xffffff8027277836 */ /* 0x000fe20000000000 */
[----:B------:R-:W-:Y:S02]  /*3ba0*/  LOP3.LUT R40, R40, 0xff, RZ, 0xc0, !PT ;  /* 0x000000ff28287812 */ /* 0x000fe400078ec0ff */
[----:B------:R-:W-:-:S02]  /*3bb0*/  LOP3.LUT R14, R14, 0xff, RZ, 0xc0, !PT ;  /* 0x000000ff0e0e7812 */ /* 0x000fc400078ec0ff */
[----:B------:R-:W-:Y:S01]  /*3bc0*/  IADD3 R40, PT, PT, R40, -0x80, RZ ;  /* 0xffffff8028287810 */ /* 0x000fe20007ffe0ff */
[----:B------:R-:W1:Y:S01]  /*3bd0*/  I2F.F16 R39, R39 ;  /* 0x0000002700277306 */ /* 0x000e620000200c00 */
[----:B------:R-:W-:Y:S01]  /*3be0*/  PRMT R36, R36, 0x5410, R37 ;  /* 0x0000541024247816 */ /* 0x000fe20000000025 */
[----:B------:R-:W-:Y:S01]  /*3bf0*/  VIADD R14, R14, 0xffffff80 ;  /* 0xffffff800e0e7836 */ /* 0x000fe20000000000 */
[----:B------:R-:W-:Y:S01]  /*3c00*/  LEA.HI R37, R15, 0xffffff80, RZ, 0x8 ;  /* 0xffffff800f257811 */ /* 0x000fe200078f40ff */
[----:B------:R-:W-:Y:S01]  /*3c10*/  HADD2.F32 R15, -RZ, R9.H0_H0 ;  /* 0x20000009ff0f7230 */ /* 0x000fe20000004100 */
[----:B------:R-:W-:Y:S01]  /*3c20*/  F2FP.F16.F32.PACK_AB R38, RZ, R38 ;  /* 0x00000026ff26723e */ /* 0x000fe200000000ff */
[----:B------:R-:W-:Y:S02]  /*3c30*/  HFMA2 R3, R36, 1, 1, R3 ;  /* 0x3c003c0024037831 */ /* 0x000fe40000000003 */
[----:B0-----:R-:W-:Y:S01]  /*3c40*/  HADD2.F32 R36, -RZ, R13.H0_H0 ;  /* 0x2000000dff247230 */ /* 0x001fe20000004100 */
[----:B------:R-:W0:Y:S01]  /*3c50*/  I2F.F16 R40, R40 ;  /* 0x0000002800287306 */ /* 0x000e220000200c00 */
[----:B------:R-:W-:-:S02]  /*3c60*/  PRMT R38, R38, 0x5410, R19 ;  /* 0x0000541026267816 */ /* 0x000fc40000000013 */
[----:B------:R-:W-:Y:S01]  /*3c70*/  @!P0 IADD3 R19, PT, PT, R2, 0x1, RZ ;  /* 0x0000000102138810 */ /* 0x000fe20007ffe0ff */
[----:B------:R-:W-:Y:S01]  /*3c80*/  FFMA.FTZ R17, R36, R15, R17 ;  /* 0x0000000f24117223 */ /* 0x000fe20000010011 */
[----:B------:R-:W-:Y:S02]  /*3c90*/  HADD2.F32 R36, -RZ, R9.H1_H1 ;  /* 0x30000009ff247230 */ /* 0x000fe40000004100 */
[----:B------:R-:W-:Y:S02]  /*3ca0*/  HADD2 R4, R38, R4 ;  /* 0x0000000426047230 */ /* 0x000fe40000000000 */
[----:B-1----:R-:W-:Y:S01]  /*3cb0*/  HADD2.F32 R39, -RZ, R39.H0_H0 ;  /* 0x20000027ff277230 */ /* 0x002fe20000004100 */
[----:B------:R-:W1:Y:S01]  /*3cc0*/  I2F.F16 R14, R14 ;  /* 0x0000000e000e7306 */ /* 0x000e620000200c00 */
[----:B------:R-:W-:-:S03]  /*3cd0*/  @!P0 IMAD.MOV.U32 R2, RZ, RZ, R19 ;  /* 0x000000ffff028224 */ /* 0x000fc600078e0013 */
[----:B------:R-:W-:Y:S01]  /*3ce0*/  FFMA.FTZ R9, R15, R39, R10 ;  /* 0x000000270f097223 */ /* 0x000fe2000001000a */
[----:B0-----:R-:W-:-:S03]  /*3cf0*/  HADD2.F32 R41, -RZ, R40.H0_H0 ;  /* 0x20000028ff297230 */ /* 0x001fc60000004100 */
[----:B------:R-:W0:Y:S02]  /*3d00*/  I2F.F16 R18, R18 ;  /* 0x0000001200127306 */ /* 0x000e240000200c00 */
[----:B------:R-:W-:Y:S01]  /*3d10*/  FFMA.FTZ R19, R15, R41, R8 ;  /* 0x000000290f137223 */ /* 0x000fe20000010008 */
[----:B------:R-:W-:Y:S02]  /*3d20*/  HADD2.F32 R8, -RZ, R35.H0_H0 ;  /* 0x20000023ff087230 */ /* 0x000fe40000004100 */
[----:B-1----:R-:W-:-:S03]  /*3d30*/  HADD2.F32 R14, -RZ, R14.H0_H0 ;  /* 0x2000000eff0e7230 */ /* 0x002fc60000004100 */
[----:B------:R-:W1:Y:S01]  /*3d40*/  I2F.F16 R12, R12 ;  /* 0x0000000c000c7306 */ /* 0x000e620000200c00 */
[----:B------:R-:W-:Y:S01]  /*3d50*/  FFMA.FTZ R17, R8, R36, R17 ;  /* 0x0000002408117223 */ /* 0x000fe20000010011 */
[----:B------:R-:W-:-:S03]  /*3d60*/  FFMA.FTZ R14, R15, R14, R16 ;  /* 0x0000000e0f0e7223 */ /* 0x000fc60000010010 */
[----:B------:R-:W-:Y:S01]  /*3d70*/  FMUL.FTZ R17, R20, R17 ;  /* 0x0000001114117220 */ /* 0x000fe20000410000 */
[----:B0-----:R-:W-:Y:S02]  /*3d80*/  HADD2.F32 R18, -RZ, R18.H0_H0 ;  /* 0x20000012ff127230 */ /* 0x001fe40000004100 */
[----:B------:R-:W0:Y:S02]  /*3d90*/  I2F.F16 R13, R37 ;  /* 0x00000025000d7306 */ /* 0x000e240000200c00 */
[----:B------:R-:W-:Y:S01]  /*3da0*/  F2FP.F16.F32.PACK_AB R17, RZ, R17 ;  /* 0x00000011ff11723e */ /* 0x000fe200000000ff */
[----:B------:R-:W-:Y:S01]  /*3db0*/  FFMA.FTZ R18, R36, R18, R9 ;  /* 0x0000001224127223 */ /* 0x000fe20000010009 */
[----:B-1----:R-:W-:-:S03]  /*3dc0*/  HADD2.F32 R12, -RZ, R12.H0_H0 ;  /* 0x2000000cff0c7230 */ /* 0x002fc60000004100 */
[----:B------:R-:W-:Y:S02]  /*3dd0*/  FMUL.FTZ R18, R21, R18 ;  /* 0x0000001215127220 */ /* 0x000fe40000410000 */
[----:B------:R-:W-:-:S03]  /*3de0*/  FFMA.FTZ R12, R36, R12, R19 ;  /* 0x0000000c240c7223 */ /* 0x000fc60000010013 */
[----:B------:R-:W-:Y:S01]  /*3df0*/  F2FP.F16.F32.PACK_AB R18, RZ, R18 ;  /* 0x00000012ff12723e */ /* 0x000fe200000000ff */
[----:B0-----:R-:W-:Y:S02]  /*3e00*/  HADD2.F32 R13, -RZ, R13.H0_H0 ;  /* 0x2000000dff0d7230 */ /* 0x001fe40000004100 */
[----:B------:R-:W-:Y:S01]  /*3e10*/  FMUL.FTZ R12, R23, R12 ;  /* 0x0000000c170c7220 */ /* 0x000fe20000410000 */
[----:B------:R-:W-:Y:S02]  /*3e20*/  PRMT R17, R17, 0x5410, R18 ;  /* 0x0000541011117816 */ /* 0x000fe40000000012 */
[----:B------:R-:W-:Y:S02]  /*3e30*/  FFMA.FTZ R13, R36, R13, R14 ;  /* 0x0000000d240d7223 */ /* 0x000fe4000001000e */
[----:B------:R-:W-:Y:S01]  /*3e40*/  F2FP.F16.F32.PACK_AB R12, RZ, R12 ;  /* 0x0000000cff0c723e */ /* 0x000fe200000000ff */
[----:B------:R-:W-:Y:S02]  /*3e50*/  HFMA2 R3, R17, 1, 1, R3 ;  /* 0x3c003c0011037831 */ /* 0x000fe40000000003 */
[----:B------:R-:W-:-:S05]  /*3e60*/  FMUL.FTZ R13, R22, R13 ;  /* 0x0000000d160d7220 */ /* 0x000fca0000410000 */
[----:B------:R-:W-:-:S04]  /*3e70*/  F2FP.F16.F32.PACK_AB R13, RZ, R13 ;  /* 0x0000000dff0d723e */ /* 0x000fc800000000ff */
[----:B------:R-:W-:-:S05]  /*3e80*/  PRMT R12, R12, 0x5410, R13 ;  /* 0x000054100c0c7816 */ /* 0x000fca000000000d */
[----:B------:R-:W-:Y:S01]  /*3e90*/  HADD2 R4, R12, R4 ;  /* 0x000000040c047230 */ /* 0x000fe20000000000 */
[----:B--2---:R-:W-:Y:S01]  /*3ea0*/  @!P0 IADD3 R5, PT, PT, R11, R32, RZ ;  /* 0x000000200b058210 */ /* 0x004fe20007ffe0ff */
[----:B------:R-:W-:-:S05]  /*3eb0*/  VIADD R32, R32, 0x20 ;  /* 0x0000002020207836 */ /* 0x000fca0000000000 */
[----:B------:R-:W-:-:S13]  /*3ec0*/  ISETP.GE.AND P0, PT, R32, R27, PT ;  /* 0x0000001b2000720c */ /* 0x000fda0003f06270 */
[----:B------:R-:W-:Y:S05]  /*3ed0*/  @!P0 BRA `(.L_x_4859) ;  /* 0xffffffcc00808947 */ /* 0x000fea000383ffff */
[----:B------:R-:W-:-:S07]  /*3ee0*/  IMAD.WIDE R30, R0, 0x20, R30 ;  /* 0x00000020001e7825 */ /* 0x000fce00078e021e */
.L_x_4858:
[----:B------:R-:W-:-:S04]  /*3ef0*/  VIMNMX R37, PT, PT, R26, UR13, PT ;  /* 0x0000000d1a257c48 */ /* 0x000fc8000bfe0100 */
[----:B------:R-:W-:-:S13]  /*3f00*/  ISETP.GT.AND P0, PT, R37, R32, PT ;  /* 0x000000202500720c */ /* 0x000fda0003f04270 */
[----:B------:R-:W-:Y:S05]  /*3f10*/  @!P0 BRA `(.L_x_4860) ;  /* 0x0000001400fc8947 */ /* 0x000fea0003800000 */
[----:B------:R-:W-:-:S03]  /*3f20*/  IMAD.WIDE.U32 R28, R32, 0x4, R28 ;  /* 0x00000004201c7825 */ /* 0x000fc600078e001c */
[----:B------:R-:W-:-:S05]  /*3f30*/  IADD3 R36, P0, PT, R28, 0x2, RZ ;  /* 0x000000021c247810 */ /* 0x000fca0007f1e0ff */
[----:B------:R-:W-:-:S08]  /*3f40*/  IMAD.X R35, RZ, RZ, R29, P0 ;  /* 0x000000ffff237224 */ /* 0x000fd000000e061d */
.L_x_4861:
[----:B------:R-:W2:Y:S01]  /*3f50*/  LDG.E.128.CONSTANT R8, desc[UR6][R30.64] ;  /* 0x000000061e087981 */ /* 0x000ea2000c1e9d00 */
[----:B------:R-:W-:-:S03]  /*3f60*/  MOV R0, UR12 ;  /* 0x0000000c00007c02 */ /* 0x000fc60008000f00 */
[----:B------:R-:W0:Y:S02]  /*3f70*/  LDS.128 R24, [UR4] ;  /* 0x00000004ff187984 */ /* 0x000e240008000c00 */
[----:B------:R-:W-:-:S05]  /*3f80*/  IMAD.WIDE R20, R0, 0x4, R30 ;  /* 0x0000000400147825 */ /* 0x000fca00078e021e */
[----:B------:R1:W3:Y:S01]  /*3f90*/  LDG.E.128.CONSTANT R12, desc[UR6][R20.64] ;  /* 0x00000006140c7981 */ /* 0x0002e2000c1e9d00 */
[----:B------:R-:W-:-:S05]  /*3fa0*/  IMAD.WIDE R28, R0, 0x4, R20 ;  /* 0x00000004001c7825 */ /* 0x000fca00078e0214 */
[----:B------:R-:W4:Y:S01]  /*3fb0*/  LDG.E.128.CONSTANT R16, desc[UR6][R28.64] ;  /* 0x000000061c107981 */ /* 0x000f22000c1e9d00 */
[----:B------:R-:W-:-:S04]  /*3fc0*/  IMAD.WIDE R44, R0, 0x4, R28 ;  /* 0x00000004002c7825 */ /* 0x000fc800078e021c */
[----:B------:R-:W-:Y:S01]  /*3fd0*/  IMAD.WIDE R42, R0, 0x4, R44 ;  /* 0x00000004002a7825 */ /* 0x000fe200078e022c */
[----:B--2---:R-:W-:Y:S02]  /*3fe0*/  LOP3.LUT R23, R9, 0x3f003f, RZ, 0xc0, !PT ;  /* 0x003f003f09177812 */ /* 0x004fe400078ec0ff */
[----:B------:R-:W-:Y:S02]  /*3ff0*/  LOP3.LUT R38, R10, 0x3f003f, RZ, 0xc0, !PT ;  /* 0x003f003f0a267812 */ /* 0x000fe400078ec0ff */
[----:B------:R-:W-:Y:S02]  /*4000*/  LOP3.LUT R23, R23, 0x64006400, RZ, 0xfc, !PT ;  /* 0x6400640017177812 */ /* 0x000fe400078efcff */
[----:B------:R-:W-:Y:S02]  /*4010*/  LOP3.LUT R38, R38, 0x64006400, RZ, 0xfc, !PT ;  /* 0x6400640026267812 */ /* 0x000fe400078efcff */
[----:B------:R-:W-:Y:S01]  /*4020*/  LOP3.LUT R22, R8, 0x3f003f, RZ, 0xc0, !PT ;  /* 0x003f003f08167812 */ /* 0x000fe200078ec0ff */
[----:B-1----:R-:W-:Y:S01]  /*4030*/  HADD2 R20, R23, -1056, -1056 ;  /* 0xe420e42017147430 */ /* 0x002fe20000000000 */
[----:B------:R-:W-:Y:S01]  /*4040*/  LOP3.LUT R39, R11, 0x3f003f, RZ, 0xc0, !PT ;  /* 0x003f003f0b277812 */ /* 0x000fe200078ec0ff */
[----:B------:R-:W-:Y:S01]  /*4050*/  HADD2 R21, R38, -1056, -1056 ;  /* 0xe420e42026157430 */ /* 0x000fe20000000000 */
[----:B------:R-:W-:Y:S01]  /*4060*/  SHF.R.U32.HI R23, RZ, 0x6, R8 ;  /* 0x00000006ff177819 */ /* 0x000fe20000011608 */
[-C--:B0-----:R-:W-:Y:S01]  /*4070*/  HFMA2 R20, R20, R24.reuse, RZ.H0_H0 ;  /* 0x0000001814147231 */ /* 0x081fe200000400ff */
[----:B------:R-:W-:Y:S01]  /*4080*/  SHF.R.U32.HI R30, RZ, 0x6, R9 ;  /* 0x00000006ff1e7819 */ /* 0x000fe20000011609 */
[----:B------:R-:W-:Y:S01]  /*4090*/  HFMA2 R21, R21, R24, RZ ;  /* 0x0000001815157231 */ /* 0x000fe200000000ff */
[----:B------:R-:W-:-:S02]  /*40a0*/  SHF.R.U32.HI R31, RZ, 0x6, R10 ;  /* 0x00000006ff1f7819 */ /* 0x000fc4000001160a */
        /* <DEDUP_REMOVED lines=8> */
[-C--:B------:R-:W-:Y:S01]  /*4130*/  HFMA2 R22, R22, R24.reuse, RZ ;  /* 0x0000001816167231 */ /* 0x080fe200000000ff */
[----:B------:R-:W-:Y:S01]  /*4140*/  LOP3.LUT R38, R38, 0x3f003f, RZ, 0xc0, !PT ;  /* 0x003f003f26267812 */ /* 0x000fe200078ec0ff */
[----:B------:R-:W-:Y:S01]  /*4150*/  HFMA2 R24, R39, R24, RZ.H0_H0 ;  /* 0x0000001827187231 */ /* 0x000fe200000400ff */
[----:B------:R-:W-:-:S02]  /*4160*/  LOP3.LUT R23, R23, 0x64006400, RZ, 0xfc, !PT ;  /* 0x6400640017177812 */ /* 0x000fc400078efcff */
[----:B------:R-:W-:Y:S02]  /*4170*/  LOP3.LUT R30, R30, 0x64006400, RZ, 0xfc, !PT ;  /* 0x640064001e1e7812 */ /* 0x000fe400078efcff */
[----:B------:R-:W-:Y:S01]  /*4180*/  LOP3.LUT R31, R31, 0x64006400, RZ, 0xfc, !PT ;  /* 0x640064001f1f7812 */ /* 0x000fe200078efcff */
[----:B------:R-:W-:Y:S01]  /*4190*/  HADD2 R23, R23, -1056, -1056 ;  /* 0xe420e42017177430 */ /* 0x000fe20000000000 */
[----:B------:R-:W-:Y:S01]  /*41a0*/  LOP3.LUT R38, R38, 0x64006400, RZ, 0xfc, !PT ;  /* 0x6400640026267812 */ /* 0x000fe200078efcff */
[----:B------:R-:W-:Y:S01]  /*41b0*/  HADD2 R30, R30, -1056, -1056 ;  /* 0xe420e4201e1e7430 */ /* 0x000fe20000000000 */
[----:B---3--:R-:W-:Y:S01]  /*41c0*/  LOP3.LUT R39, R15, 0x3f003f, RZ, 0xc0, !PT ;  /* 0x003f003f0f277812 */ /* 0x008fe200078ec0ff */
[----:B------:R-:W-:Y:S02]  /*41d0*/  HADD2 R31, R31, -1056, -1056 ;  /* 0xe420e4201f1f7430 */ /* 0x000fe40000000000 */
[-C--:B------:R-:W-:Y:S02]  /*41e0*/  HFMA2 R22, R23, R25.reuse, R22 ;  /* 0x0000001917167231 */ /* 0x080fe40000000016 */
[----:B------:R-:W-:Y:S01]  /*41f0*/  HADD2 R38, R38, -1056, -1056 ;  /* 0xe420e42026267430 */ /* 0x000fe20000000000 */
[----:B------:R-:W-:Y:S01]  /*4200*/  SHF.R.U32.HI R23, RZ, 0x6, R12 ;  /* 0x00000006ff177819 */ /* 0x000fe2000001160c */
[----:B------:R-:W-:-:S02]  /*4210*/  HFMA2 R20, R30, R25, R20 ;  /* 0x000000191e147231 */ /* 0x000fc40000000014 */
[-C--:B------:R-:W-:Y:S02]  /*4220*/  HFMA2 R21, R31, R25.reuse, R21 ;  /* 0x000000191f157231 */ /* 0x080fe40000000015 */
[----:B------:R-:W-:Y:S01]  /*4230*/  HFMA2 R24, R38, R25, R24 ;  /* 0x0000001926187231 */ /* 0x000fe20000000018 */
        /* <DEDUP_REMOVED lines=10> */
[----:B------:R-:W-:Y:S02]  /*42e0*/  HADD2 R25, R38, -1056, -1056 ;  /* 0xe420e42026197430 */ /* 0x000fe40000000000 */
[-C--:B------:R-:W-:Y:S02]  /*42f0*/  HFMA2 R30, R30, R26.reuse, R22 ;  /* 0x0000001a1e1e7231 */ /* 0x080fe40000000016 */
[----:B------:R-:W-:Y:S01]  /*4300*/  HADD2 R40, R40, -1056, -1056 ;  /* 0xe420e42028287430 */ /* 0x000fe20000000000 */
[----:B------:R-:W-:Y:S01]  /*4310*/  LOP3.LUT R23, R23, 0x64006400, RZ, 0xfc, !PT ;  /* 0x6400640017177812 */ /* 0x000fe200078efcff */
[----:B------:R-:W-:-:S02]  /*4320*/  HFMA2 R39, R39, R26, R20 ;  /* 0x0000001a27277231 */ /* 0x000fc40000000014 */
[-C--:B------:R-:W-:Y:S02]  /*4330*/  HFMA2 R25, R25, R26.reuse, R21 ;  /* 0x0000001a19197231 */ /* 0x080fe40000000015 */
[----:B------:R-:W-:Y:S01]  /*4340*/  HFMA2 R26, R40, R26, R24 ;  /* 0x0000001a281a7231 */ /* 0x000fe20000000018 */
[----:B------:R-:W-:Y:S01]  /*4350*/  SHF.R.U32.HI R31, RZ, 0x6, R13 ;  /* 0x00000006ff1f7819 */ /* 0x000fe2000001160d */
[----:B------:R-:W-:Y:S01]  /*4360*/  HADD2 R24, R23, -1056, -1056 ;  /* 0xe420e42017187430 */ /* 0x000fe20000000000 */
[----:B------:R-:W-:Y:S01]  /*4370*/  SHF.R.U32.HI R8, RZ, 0xc, R8 ;  /* 0x0000000cff087819 */ /* 0x000fe20000011608 */
[----:B------:R-:W0:Y:S01]  /*4380*/  LDS.128 R20, [UR4+0x10] ;  /* 0x00001004ff147984 */ /* 0x000e220008000c00 */
[----:B------:R-:W-:Y:S01]  /*4390*/  LOP3.LUT R31, R31, 0x3f003f, RZ, 0xc0, !PT ;  /* 0x003f003f1f1f7812 */ /* 0x000fe200078ec0ff */
[----:B------:R-:W-:Y:S01]  /*43a0*/  HFMA2 R24, R24, R27, R30 ;  /* 0x0000001b18187231 */ /* 0x000fe2000000001e */
[----:B------:R-:W-:Y:S02]  /*43b0*/  SHF.R.U32.HI R30, RZ, 0x6, R14 ;  /* 0x00000006ff1e7819 */ /* 0x000fe4000001160e */
[----:B------:R-:W-:-:S02]  /*43c0*/  LOP3.LUT R31, R31, 0x64006400, RZ, 0xfc, !PT ;  /* 0x640064001f1f7812 */ /* 0x000fc400078efcff */
[----:B------:R-:W-:Y:S02]  /*43d0*/  LOP3.LUT R30, R30, 0x3f003f, RZ, 0xc0, !PT ;  /* 0x003f003f1e1e7812 */ /* 0x000fe400078ec0ff */
[----:B------:R-:W-:Y:S01]  /*43e0*/  SHF.R.U32.HI R9, RZ, 0xc, R9 ;  /* 0x0000000cff097819 */ /* 0x000fe20000011609 */
[----:B------:R-:W-:Y:S01]  /*43f0*/  HADD2 R31, R31, -1056, -1056 ;  /* 0xe420e4201f1f7430 */ /* 0x000fe20000000000 */
[----:B------:R-:W-:Y:S02]  /*4400*/  LOP3.LUT R30, R30, 0x64006400, RZ, 0xfc, !PT ;  /* 0x640064001e1e7812 */ /* 0x000fe400078efcff */
[----:B------:R-:W-:Y:S01]  /*4410*/  LOP3.LUT R9, R9, 0xf000f, RZ, 0xc0, !PT ;  /* 0x000f000f09097812 */ /* 0x000fe200078ec0ff */
[----:B------:R-:W-:Y:S01]  /*4420*/  HFMA2 R39, R31, R27, R39 ;  /* 0x0000001b1f277231 */ /* 0x000fe20000000027 */
[----:B------:R-:W-:Y:S01]  /*4430*/  LOP3.LUT R31, R8, 0xf000f, RZ, 0xc0, !PT ;  /* 0x000f000f081f7812 */ /* 0x000fe200078ec0ff */
[----:B------:R-:W-:Y:S01]  /*4440*/  HADD2 R38, R30, -1056, -1056 ;  /* 0xe420e4201e267430 */ /* 0x000fe20000000000 */
[----:B----4-:R-:W-:-:S02]  /*4450*/  SHF.R.U32.HI R30, RZ, 0x8, R16 ;  /* 0x00000008ff1e7819 */ /* 0x010fc40000011610 */
[----:B------:R-:W-:Y:S01]  /*4460*/  SHF.R.U32.HI R8, RZ, 0xc, R12 ;  /* 0x0000000cff087819 */ /* 0x000fe2000001160c */
[----:B------:R-:W-:Y:S01]  /*4470*/  HFMA2 R25, R38, R27, R25 ;  /* 0x0000001b26197231 */ /* 0x000fe20000000019 */
[----:B------:R-:W-:Y:S02]  /*4480*/  SHF.R.U32.HI R38, RZ, 0x6, R15 ;  /* 0x00000006ff267819 */ /* 0x000fe4000001160f */
[----:B------:R-:W-:Y:S02]  /*4490*/  LOP3.LUT R12, R31, 0x300030, R30, 0xf8, !PT ;  /* 0x003000301f0c7812 */ /* 0x000fe400078ef81e */
[----:B------:R-:W-:Y:S02]  /*44a0*/  LOP3.LUT R31, R8, 0xf000f, RZ, 0xc0, !PT ;  /* 0x000f000f081f7812 */ /* 0x000fe400078ec0ff */
[----:B------:R-:W-:Y:S02]  /*44b0*/  LOP3.LUT R8, R16, 0x3f003f, RZ, 0xc0, !PT ;  /* 0x003f003f10087812 */ /* 0x000fe400078ec0ff */
[----:B------:R-:W-:-:S02]  /*44c0*/  LOP3.LUT R30, R38, 0x3f003f, RZ, 0xc0, !PT ;  /* 0x003f003f261e7812 */ /* 0x000fc400078ec0ff */
[----:B------:R-:W-:Y:S02]  /*44d0*/  LOP3.LUT R8, R8, 0x64006400, RZ, 0xfc, !PT ;  /* 0x6400640008087812 */ /* 0x000fe400078efcff */
[----:B------:R-:W-:Y:S02]  /*44e0*/  SHF.R.U32.HI R40, RZ, 0x8, R17 ;  /* 0x00000008ff287819 */ /* 0x000fe40000011611 */
[----:B------:R-:W-:Y:S01]  /*44f0*/  LOP3.LUT R30, R30, 0x64006400, RZ, 0xfc, !PT ;  /* 0x640064001e1e7812 */ /* 0x000fe200078efcff */
[----:B------:R-:W-:Y:S01]  /*4500*/  HADD2 R8, R8, -1056, -1056 ;  /* 0xe420e42008087430 */ /* 0x000fe20000000000 */
[----:B------:R-:W-:Y:S02]  /*4510*/  LOP3.LUT R40, R9, 0x300030, R40, 0xf8, !PT ;  /* 0x0030003009287812 */ /* 0x000fe400078ef828 */
[----:B------:R-:W-:Y:S01]  /*4520*/  LOP3.LUT R9, R17, 0x3f003f, RZ, 0xc0, !PT ;  /* 0x003f003f11097812 */ /* 0x000fe200078ec0ff */
[----:B------:R-:W-:Y:S02]  /*4530*/  HADD2 R30, R30, -1056, -1056 ;  /* 0xe420e4201e1e7430 */ /* 0x000fe40000000000 */
[----:B0-----:R-:W-:Y:S01]  /*4540*/  HFMA2 R8, R8, R20, R24 ;  /* 0x0000001408087231 */ /* 0x001fe20000000018 */
[----:B------:R-:W-:-:S02]  /*4550*/  LOP3.LUT R24, R18, 0x3f003f, RZ, 0xc0, !PT ;  /* 0x003f003f12187812 */ /* 0x000fc400078ec0ff */
[----:B------:R-:W-:Y:S01]  /*4560*/  LOP3.LUT R9, R9, 0x64006400, RZ, 0xfc, !PT ;  /* 0x6400640009097812 */ /* 0x000fe200078efcff */
[----:B------:R-:W-:Y:S01]  /*4570*/  HFMA2 R26, R30, R27, R26 ;  /* 0x0000001b1e1a7231 */ /* 0x000fe2000000001a */
[----:B------:R-:W-:Y:S02]  /*4580*/  LOP3.LUT R30, R19, 0x3f003f, RZ, 0xc0, !PT ;  /* 0x003f003f131e7812 */ /* 0x000fe400078ec0ff */
[----:B------:R-:W-:Y:S01]  /*4590*/  LOP3.LUT R27, R24, 0x64006400, RZ, 0xfc, !PT ;  /* 0x64006400181b7812 */ /* 0x000fe200078efcff */
[----:B------:R-:W-:Y:S01]  /*45a0*/  HADD2 R24, R9, -1056, -1056 ;  /* 0xe420e42009187430 */ /* 0x000fe20000000000 */
[----:B------:R-:W-:Y:S02]  /*45b0*/  LOP3.LUT R30, R30, 0x64006400, RZ, 0xfc, !PT ;  /* 0x640064001e1e7812 */ /* 0x000fe400078efcff */
[--C-:B------:R-:W-:Y:S01]  /*45c0*/  SHF.R.U32.HI R38, RZ, 0xa, R16.reuse ;  /* 0x0000000aff267819 */ /* 0x100fe20000011610 */
[-C--:B------:R-:W-:Y:S01]  /*45d0*/  HFMA2 R39, R24, R20.reuse, R39 ;  /* 0x0000001418277231 */ /* 0x080fe20000000027 */
        /* <DEDUP_REMOVED lines=8> */
[----:B------:R-:W-:Y:S01]  /*4660*/  LOP3.LUT R38, R31, 0x300030, R38, 0xf8, !PT ;  /* 0x003000301f267812 */ /* 0x000fe200078ef826 */
[----:B------:R-:W2:Y:S01]  /*4670*/  LDG.E.128.CONSTANT R24, desc[UR6][R44.64] ;  /* 0x000000062c187981 */ /* 0x000ea2000c1e9d00 */
[----:B------:R-:W-:-:S02]  /*4680*/  LOP3.LUT R13, R9, 0x64006400, RZ, 0xfc, !PT ;  /* 0x64006400090d7812 */ /* 0x000fc400078efcff */
[--C-:B------:R-:W-:Y:S02]  /*4690*/  SHF.R.U32.HI R9, RZ, 0x6, R17.reuse ;  /* 0x00000006ff097819 */ /* 0x100fe40000011611 */
[----:B------:R-:W-:-:S04]  /*46a0*/  SHF.R.U32.HI R17, RZ, 0xa, R17 ;  /* 0x0000000aff117819 */ /* 0x000fc80000011611 */
[----:B------:R-:W-:Y:S02]  /*46b0*/  LOP3.LUT R17, R28, 0x300030, R17, 0xf8, !PT ;  /* 0x003000301c117812 */ /* 0x000fe400078ef811 */
[----:B------:R0:W3:Y:S01]  /*46c0*/  LDG.E.128.CONSTANT R28, desc[UR6][R42.64] ;  /* 0x000000062a1c7981 */ /* 0x0000e2000c1e9d00 */
[----:B------:R-:W-:Y:S02]  /*46d0*/  LOP3.LUT R9, R9, 0x3f003f, RZ, 0xc0, !PT ;  /* 0x003f003f09097812 */ /* 0x000fe400078ec0ff */
[----:B------:R-:W-:Y:S02]  /*46e0*/  SHF.R.U32.HI R10, RZ, 0xc, R10 ;  /* 0x0000000cff0a7819 */ /* 0x000fe4000001160a */
[----:B------:R-:W-:Y:S02]  /*46f0*/  LOP3.LUT R9, R9, 0x64006400, RZ, 0xfc, !PT ;  /* 0x6400640009097812 */ /* 0x000fe400078efcff */
[----:B------:R-:W-:Y:S01]  /*4700*/  SHF.R.U32.HI R11, RZ, 0xc, R11 ;  /* 0x0000000cff0b7819 */ /* 0x000fe2000001160b */
[----:B------:R-:W-:Y:S01]  /*4710*/  HADD2 R13, R13, -1056, -1056 ;  /* 0xe420e4200d0d7430 */ /* 0x000fe20000000000 */
[----:B------:R-:W-:Y:S01]  /*4720*/  LOP3.LUT R10, R10, 0xf000f, RZ, 0xc0, !PT ;  /* 0x000f000f0a0a7812 */ /* 0x000fe200078ec0ff */
[----:B------:R-:W-:Y:S01]  /*4730*/  HADD2 R9, R9, -1056, -1056 ;  /* 0xe420e42009097430 */ /* 0x000fe20000000000 */
[----:B------:R-:W-:Y:S01]  /*4740*/  LOP3.LUT R11, R11, 0xf000f, RZ, 0xc0, !PT ;  /* 0x000f000f0b0b7812 */ /* 0x000fe200078ec0ff */
[----:B0-----:R-:W-:Y:S01]  /*4750*/  IMAD.WIDE R42, R0, 0x4, R42 ;  /* 0x00000004002a7825 */ /* 0x001fe200078e022a */
[----:B------:R-:W-:-:S02]  /*4760*/  SHF.R.U32.HI R45, RZ, 0x8, R18 ;  /* 0x00000008ff2d7819 */ /* 0x000fc40000011612 */
[----:B------:R-:W-:Y:S01]  /*4770*/  SHF.R.U32.HI R46, RZ, 0x8, R19 ;  /* 0x00000008ff2e7819 */ /* 0x000fe20000011613 */
[-C--:B------:R-:W-:Y:S02]  /*4780*/  HFMA2 R13, R13, R21.reuse, R8 ;  /* 0x000000150d0d7231 */ /* 0x080fe40000000008 */
[----:B------:R-:W-:Y:S01]  /*4790*/  HFMA2 R39, R9, R21, R39 ;  /* 0x0000001509277231 */ /* 0x000fe20000000027 */
[----:B------:R-:W-:Y:S02]  /*47a0*/  LOP3.LUT R45, R10, 0x300030, R45, 0xf8, !PT ;  /* 0x003000300a2d7812 */ /* 0x000fe400078ef82d */
[----:B------:R-:W-:Y:S02]  /*47b0*/  LOP3.LUT R46, R11, 0x300030, R46, 0xf8, !PT ;  /* 0x003000300b2e7812 */ /* 0x000fe400078ef82e */
[----:B------:R-:W4:Y:S01]  /*47c0*/  LDG.E.128.CONSTANT R8, desc[UR6][R42.64] ;  /* 0x000000062a087981 */ /* 0x000f22000c1e9d00 */
[----:B------:R-:W-:Y:S02]  /*47d0*/  SHF.R.U32.HI R14, RZ, 0xc, R14 ;  /* 0x0000000cff0e7819 */ /* 0x000fe4000001160e */
[----:B------:R-:W-:-:S02]  /*47e0*/  SHF.R.U32.HI R15, RZ, 0xc, R15 ;  /* 0x0000000cff0f7819 */ /* 0x000fc4000001160f */
[----:B------:R-:W-:Y:S02]  /*47f0*/  LOP3.LUT R14, R14, 0xf000f, RZ, 0xc0, !PT ;  /* 0x000f000f0e0e7812 */ /* 0x000fe400078ec0ff */
[----:B------:R-:W-:Y:S02]  /*4800*/  SHF.R.U32.HI R41, RZ, 0xa, R18 ;  /* 0x0000000aff297819 */ /* 0x000fe40000011612 */
[----:B------:R-:W-:Y:S02]  /*4810*/  LOP3.LUT R15, R15, 0xf000f, RZ, 0xc0, !PT ;  /* 0x000f000f0f0f7812 */ /* 0x000fe400078ec0ff */
[----:B------:R-:W-:Y:S02]  /*4820*/  SHF.R.U32.HI R44, RZ, 0xa, R19 ;  /* 0x0000000aff2c7819 */ /* 0x000fe40000011613 */
[----:B------:R-:W-:Y:S02]  /*4830*/  LOP3.LUT R41, R14, 0x300030, R41, 0xf8, !PT ;  /* 0x003000300e297812 */ /* 0x000fe400078ef829 */
[----:B------:R-:W-:-:S02]  /*4840*/  LOP3.LUT R44, R15, 0x300030, R44, 0xf8, !PT ;  /* 0x003000300f2c7812 */ /* 0x000fc400078ef82c */
[----:B------:R-:W-:Y:S02]  /*4850*/  SHF.R.U32.HI R14, RZ, 0x6, R18 ;  /* 0x00000006ff0e7819 */ /* 0x000fe40000011612 */
[----:B------:R-:W-:Y:S02]  /*4860*/  SHF.R.U32.HI R15, RZ, 0x6, R19 ;  /* 0x00000006ff0f7819 */ /* 0x000fe40000011613 */
        /* <DEDUP_REMOVED lines=10> */
[-C--:B------:R-:W-:Y:S02]  /*4910*/  HFMA2 R14, R14, R21.reuse, R16 ;  /* 0x000000150e0e7231 */ /* 0x080fe40000000010 */
[----:B------:R-:W-:Y:S02]  /*4920*/  HFMA2 R15, R15, R21, R20 ;  /* 0x000000150f0f7231 */ /* 0x000fe40000000014 */
[----:B------:R-:W-:-:S02]  /*4930*/  HADD2 R16, R12, -1056, -1056 ;  /* 0xe420e4200c107430 */ /* 0x000fc40000000000 */
[----:B------:R-:W-:Y:S02]  /*4940*/  HADD2 R40, R40, -1056, -1056 ;  /* 0xe420e42028287430 */ /* 0x000fe40000000000 */
[----:B------:R-:W-:Y:S02]  /*4950*/  HADD2 R18, R45, -1056, -1056 ;  /* 0xe420e4202d127430 */ /* 0x000fe40000000000 */
[----:B------:R-:W-:Y:S02]  /*4960*/  HADD2 R46, R46, -1056, -1056 ;  /* 0xe420e4202e2e7430 */ /* 0x000fe40000000000 */
[-C--:B------:R-:W-:Y:S02]  /*4970*/  HFMA2 R16, R16, R22.reuse, R13 ;  /* 0x0000001610107231 */ /* 0x080fe4000000000d */
[-C--:B------:R-:W-:Y:S02]  /*4980*/  HFMA2 R39, R40, R22.reuse, R39 ;  /* 0x0000001628277231 */ /* 0x080fe40000000027 */
[----:B------:R-:W-:-:S02]  /*4990*/  HFMA2 R18, R18, R22, R14 ;  /* 0x0000001612127231 */ /* 0x000fc4000000000e */
[----:B------:R-:W-:Y:S02]  /*49a0*/  HFMA2 R22, R46, R22, R15 ;  /* 0x000000162e167231 */ /* 0x000fe4000000000f */
[----:B------:R-:W0:Y:S01]  /*49b0*/  LDS.128 R12, [UR4+0x20] ;  /* 0x00002004ff0c7984 */ /* 0x000e220008000c00 */
        /* <DEDUP_REMOVED lines=8> */
[----:B------:R-:W-:Y:S02]  /*4a40*/  HADD2 R44, R44, -1056, -1056 ;  /* 0xe420e4202c2c7430 */ /* 0x000fe40000000000 */
[-C--:B------:R-:W-:Y:S02]  /*4a50*/  HFMA2 R17, R17, R23.reuse, R39 ;  /* 0x0000001711117231 */ /* 0x080fe40000000027 */
[----:B------:R-:W-:-:S02]  /*4a60*/  HFMA2 R18, R41, R23, R18 ;  /* 0x0000001729127231 */ /* 0x000fc40000000012 */
[----:B------:R-:W-:Y:S02]  /*4a70*/  HFMA2 R21, R44, R23, R22 ;  /* 0x000000172c157231 */ /* 0x000fe40000000016 */
[----:B------:R-:W-:Y:S02]  /*4a80*/  HADD2 R23, R16.H0_H0, R16.H1_H1 ;  /* 0x3000001010177230 */ /* 0x000fe40000000800 */
[----:B------:R-:W-:Y:S02]  /*4a90*/  HADD2 R20, R17.H0_H0, R17.H1_H1 ;  /* 0x3000001111147230 */ /* 0x000fe40000000800 */
[----:B------:R-:W-:Y:S01]  /*4aa0*/  HADD2 R22, R18.H0_H0, R18.H1_H1 ;  /* 0x3000001212167230 */ /* 0x000fe20000000800 */
[----:B------:R-:W-:Y:S02]  /*4ab0*/  ISETP.NE.AND P0, PT, R32, R5, PT ;  /* 0x000000052000720c */ /* 0x000fe40003f05270 */
[----:B--2---:R-:W-:Y:S02]  /*4ac0*/  LOP3.LUT R19, R24, 0x3f003f, RZ, 0xc0, !PT ;  /* 0x003f003f18137812 */ /* 0x004fe400078ec0ff */
[----:B------:R-:W-:-:S02]  /*4ad0*/  LOP3.LUT R16, R25, 0x3f003f, RZ, 0xc0, !PT ;  /* 0x003f003f19107812 */ /* 0x000fc400078ec0ff */
[----:B------:R-:W-:Y:S02]  /*4ae0*/  SHF.R.U32.HI R17, RZ, 0x6, R24 ;  /* 0x00000006ff117819 */ /* 0x000fe40000011618 */
[----:B------:R-:W-:Y:S02]  /*4af0*/  SHF.R.U32.HI R18, RZ, 0x6, R25 ;  /* 0x00000006ff127819 */ /* 0x000fe40000011619 */
        /* <DEDUP_REMOVED lines=9> */
[----:B---3--:R-:W-:Y:S01]  /*4b90*/  LOP3.LUT R41, R29, 0x3f003f, RZ, 0xc0, !PT ;  /* 0x003f003f1d297812 */ /* 0x008fe200078ec0ff */
[----:B------:R-:W-:-:S02]  /*4ba0*/  HFMA2 R16, R16, R12, RZ.H0_H0 ;  /* 0x0000000c10107231 */ /* 0x000fc400000400ff */
[----:B------:R-:W-:Y:S02]  /*4bb0*/  HADD2 R38, R38, -1056, -1056 ;  /* 0xe420e42026267430 */ /* 0x000fe40000000000 */
[----:B------:R-:W-:Y:S01]  /*4bc0*/  HADD2 R39, R39, -1056, -1056 ;  /* 0xe420e42027277430 */ /* 0x000fe20000000000 */
[----:B------:R-:W-:Y:S01]  /*4bd0*/  LOP3.LUT R41, R41, 0x64006400, RZ, 0xfc, !PT ;  /* 0x6400640029297812 */ /* 0x000fe200078efcff */
[-C--:B------:R-:W-:Y:S02]  /*4be0*/  HFMA2 R38, R38, R13.reuse, R19 ;  /* 0x0000000d26267231 */ /* 0x080fe40000000013 */
[----:B------:R-:W-:Y:S02]  /*4bf0*/  HFMA2 R39, R39, R13, R16 ;  /* 0x0000000d27277231 */ /* 0x000fe40000000010 */
[----:B------:R-:W0:Y:S01]  /*4c00*/  LDS.128 R16, [UR4+0x30] ;  /* 0x00003004ff107984 */ /* 0x000e220008000c00 */
[----:B------:R-:W-:Y:S01]  /*4c10*/  LOP3.LUT R40, R28, 0x3f003f, RZ, 0xc0, !PT ;  /* 0x003f003f1c287812 */ /* 0x000fe200078ec0ff */
[----:B------:R-:W-:-:S03]  /*4c20*/  HADD2 R41, R41, -1056, -1056 ;  /* 0xe420e42029297430 */ /* 0x000fc60000000000 */
[----:B------:R-:W-:Y:S01]  /*4c30*/  LOP3.LUT R40, R40, 0x64006400, RZ, 0xfc, !PT ;  /* 0x6400640028287812 */ /* 0x000fe200078efcff */
[----:B------:R-:W-:Y:S01]  /*4c40*/  HFMA2 R39, R41, R14, R39 ;  /* 0x0000000e29277231 */ /* 0x000fe20000000027 */
[----:B------:R-:W-:-:S03]  /*4c50*/  SHF.R.U32.HI R41, RZ, 0x6, R29 ;  /* 0x00000006ff297819 */ /* 0x000fc6000001161d */
[----:B------:R-:W-:Y:S01]  /*4c60*/  HADD2 R40, R40, -1056, -1056 ;  /* 0xe420e42028287430 */ /* 0x000fe20000000000 */
[----:B------:R-:W-:-:S03]  /*4c70*/  LOP3.LUT R41, R41, 0x3f003f, RZ, 0xc0, !PT ;  /* 0x003f003f29297812 */ /* 0x000fc600078ec0ff */
[----:B------:R-:W-:Y:S01]  /*4c80*/  HFMA2 R38, R40, R14, R38 ;  /* 0x0000000e28267231 */ /* 0x000fe20000000026 */
[----:B------:R-:W-:Y:S02]  /*4c90*/  SHF.R.U32.HI R40, RZ, 0x6, R28 ;  /* 0x00000006ff287819 */ /* 0x000fe4000001161c */
[----:B------:R-:W-:Y:S02]  /*4ca0*/  LOP3.LUT R41, R41, 0x64006400, RZ, 0xfc, !PT ;  /* 0x6400640029297812 */ /* 0x000fe400078efcff */
[----:B------:R-:W-:-:S03]  /*4cb0*/  LOP3.LUT R40, R40, 0x3f003f, RZ, 0xc0, !PT ;  /* 0x003f003f28287812 */ /* 0x000fc600078ec0ff */
[----:B------:R-:W-:Y:S01]  /*4cc0*/  HADD2 R41, R41, -1056, -1056 ;  /* 0xe420e42029297430 */ /* 0x000fe20000000000 */
[----:B------:R-:W-:-:S03]  /*4cd0*/  LOP3.LUT R40, R40, 0x64006400, RZ, 0xfc, !PT ;  /* 0x6400640028287812 */ /* 0x000fc600078efcff */
[----:B------:R-:W-:Y:S01]  /*4ce0*/  HFMA2 R39, R41, R15, R39 ;  /* 0x0000000f29277231 */ /* 0x000fe20000000027 */
[----:B----4-:R-:W-:Y:S01]  /*4cf0*/  LOP3.LUT R41, R9, 0x3f003f, RZ, 0xc0, !PT ;  /* 0x003f003f09297812 */ /* 0x010fe200078ec0ff */
[----:B------:R-:W-:-:S03]  /*4d00*/  HADD2 R40, R40, -1056, -1056 ;  /* 0xe420e42028287430 */ /* 0x000fc60000000000 */
[----:B------:R-:W-:Y:S01]  /*4d10*/  LOP3.LUT R41, R41, 0x64006400, RZ, 0xfc, !PT ;  /* 0x6400640029297812 */ /* 0x000fe200078efcff */
[----:B------:R-:W-:Y:S01]  /*4d20*/  HFMA2 R38, R40, R15, R38 ;  /* 0x0000000f28267231 */ /* 0x000fe20000000026 */
[----:B------:R-:W-:Y:S02]  /*4d30*/  LOP3.LUT R40, R8, 0x3f003f, RZ, 0xc0, !PT ;  /* 0x003f003f08287812 */ /* 0x000fe400078ec0ff */
[----:B------:R-:W-:Y:S01]  /*4d40*/  SHF.R.U32.HI R24, RZ, 0xc, R24 ;  /* 0x0000000cff187819 */ /* 0x000fe20000011618 */
[----:B------:R-:W-:Y:S01]  /*4d50*/  HADD2 R41, R41, -1056, -1056 ;  /* 0xe420e42029297430 */ /* 0x000fe20000000000 */
[----:B------:R-:W-:-:S03]  /*4d60*/  LOP3.LUT R40, R40, 0x64006400, RZ, 0xfc, !PT ;  /* 0x6400640028287812 */ /* 0x000fc600078efcff */
[-C--:B0-----:R-:W-:Y:S01]  /*4d70*/  HFMA2 R39, R41, R16.reuse, R39 ;  /* 0x0000001029277231 */ /* 0x081fe20000000027 */
[----:B------:R-:W-:Y:S01]  /*4d80*/  LOP3.LUT R41, R24, 0xf000f, RZ, 0xc0, !PT ;  /* 0x000f000f18297812 */ /* 0x000fe200078ec0ff */
[----:B------:R-:W-:Y:S01]  /*4d90*/  HADD2 R40, R40, -1056, -1056 ;  /* 0xe420e42028287430 */ /* 0x000fe20000000000 */
[----:B------:R-:W-:Y:S02]  /*4da0*/  SHF.R.U32.HI R24, RZ, 0x8, R8 ;  /* 0x00000008ff187819 */ /* 0x000fe40000011608 */
[----:B------:R-:W-:Y:S01]  /*4db0*/  SHF.R.U32.HI R28, RZ, 0xc, R28 ;  /* 0x0000000cff1c7819 */ /* 0x000fe2000001161c */
[----:B------:R-:W-:Y:S01]  /*4dc0*/  HFMA2 R38, R40, R16, R38 ;  /* 0x0000001028267231 */ /* 0x000fe20000000026 */
[----:B------:R-:W-:Y:S02]  /*4dd0*/  LOP3.LUT R24, R41, 0x300030, R24, 0xf8, !PT ;  /* 0x0030003029187812 */ /* 0x000fe400078ef818 */
[----:B------:R-:W-:Y:S02]  /*4de0*/  LOP3.LUT R28, R28, 0xf000f, RZ, 0xc0, !PT ;  /* 0x000f000f1c1c7812 */ /* 0x000fe400078ec0ff */
[----:B------:R-:W-:-:S02]  /*4df0*/  SHF.R.U32.HI R41, RZ, 0xa, R8 ;  /* 0x0000000aff297819 */ /* 0x000fc40000011608 */
[----:B------:R-:W-:Y:S02]  /*4e00*/  SHF.R.U32.HI R40, RZ, 0xc, R25 ;  /* 0x0000000cff287819 */ /* 0x000fe40000011619 */
[----:B------:R-:W-:Y:S02]  /*4e10*/  SHF.R.U32.HI R29, RZ, 0xc, R29 ;  /* 0x0000000cff1d7819 */ /* 0x000fe4000001161d */
[----:B------:R-:W-:Y:S02]  /*4e20*/  LOP3.LUT R25, R28, 0x300030, R41, 0xf8, !PT ;  /* 0x003000301c197812 */ /* 0x000fe400078ef829 */
[----:B------:R-:W-:Y:S02]  /*4e30*/  LOP3.LUT R40, R40, 0xf000f, RZ, 0xc0, !PT ;  /* 0x000f000f28287812 */ /* 0x000fe400078ec0ff */
[----:B------:R-:W-:Y:S02]  /*4e40*/  SHF.R.U32.HI R41, RZ, 0x8, R9 ;  /* 0x00000008ff297819 */ /* 0x000fe40000011609 */
[----:B------:R-:W-:-:S02]  /*4e50*/  LOP3.LUT R29, R29, 0xf000f, RZ, 0xc0, !PT ;  /* 0x000f000f1d1d7812 */ /* 0x000fc400078ec0ff */
[----:B------:R-:W-:Y:S02]  /*4e60*/  SHF.R.U32.HI R28, RZ, 0xa, R9 ;  /* 0x0000000aff1c7819 */ /* 0x000fe40000011609 */
[----:B------:R-:W-:Y:S02]  /*4e70*/  LOP3.LUT R41, R40, 0x300030, R41, 0xf8, !PT ;  /* 0x0030003028297812 */ /* 0x000fe400078ef829 */
[----:B------:R-:W-:Y:S02]  /*4e80*/  LOP3.LUT R28, R29, 0x300030, R28, 0xf8, !PT ;  /* 0x003000301d1c7812 */ /* 0x000fe400078ef81c */
[----:B------:R-:W-:Y:S02]  /*4e90*/  LOP3.LUT R29, R26, 0x3f003f, RZ, 0xc0, !PT ;  /* 0x003f003f1a1d7812 */ /* 0x000fe400078ec0ff */
[----:B------:R-:W-:Y:S02]  /*4ea0*/  LOP3.LUT R40, R27, 0x3f003f, RZ, 0xc0, !PT ;  /* 0x003f003f1b287812 */ /* 0x000fe400078ec0ff */
[----:B------:R-:W-:-:S02]  /*4eb0*/  LOP3.LUT R29, R29, 0x64006400, RZ, 0xfc, !PT ;  /* 0x640064001d1d7812 */ /* 0x000fc400078efcff */
[----:B------:R-:W-:-:S03]  /*4ec0*/  LOP3.LUT R40, R40, 0x64006400, RZ, 0xfc, !PT ;  /* 0x6400640028287812 */ /* 0x000fc600078efcff */
[----:B------:R-:W-:Y:S02]  /*4ed0*/  HADD2 R29, R29, -1056, -1056 ;  /* 0xe420e4201d1d7430 */ /* 0x000fe40000000000 */
[----:B------:R-:W-:Y:S02]  /*4ee0*/  HADD2 R40, R40, -1056, -1056 ;  /* 0xe420e42028287430 */ /* 0x000fe40000000000 */
[-C--:B------:R-:W-:Y:S02]  /*4ef0*/  HFMA2 R29, R29, R12.reuse, RZ ;  /* 0x0000000c1d1d7231 */ /* 0x080fe400000000ff */
[----:B------:R-:W-:Y:S01]  /*4f00*/  HFMA2 R40, R40, R12, RZ.H0_H0 ;  /* 0x0000000c28287231 */ /* 0x000fe200000400ff */
        /* <DEDUP_REMOVED lines=8> */
[----:B------:R-:W-:Y:S01]  /*4f90*/  HADD2 R12, R12, -1056, -1056 ;  /* 0xe420e4200c0c7430 */ /* 0x000fe20000000000 */
[----:B------:R-:W-:-:S03]  /*4fa0*/  SHF.R.U32.HI R9, RZ, 0x6, R9 ;  /* 0x00000006ff097819 */ /* 0x000fc60000011609 */
[----:B------:R-:W-:Y:S01]  /*4fb0*/  HFMA2 R40, R12, R13, R40 ;  /* 0x0000000d0c287231 */ /* 0x000fe20000000028 */
        /* <DEDUP_REMOVED lines=11> */
[-C--:B------:R-:W-:Y:S02]  /*5070*/  HFMA2 R29, R13, R14.reuse, R29 ;  /* 0x0000000e0d1d7231 */ /* 0x080fe4000000001d */
[----:B------:R-:W-:Y:S02]  /*5080*/  HFMA2 R12, R12, R14, R40 ;  /* 0x0000000e0c0c7231 */ /* 0x000fe40000000028 */
[----:B------:R-:W-:Y:S02]  /*5090*/  HADD2 R14, R9, -1056, -1056 ;  /* 0xe420e420090e7430 */ /* 0x000fe40000000000 */
[----:B------:R-:W-:-:S02]  /*50a0*/  HADD2 R13, R8, -1056, -1056 ;  /* 0xe420e420080d7430 */ /* 0x000fc40000000000 */
[-C--:B------:R-:W-:Y:S02]  /*50b0*/  HFMA2 R14, R14, R17.reuse, R39 ;  /* 0x000000110e0e7231 */ /* 0x080fe40000000027 */
[----:B------:R-:W-:Y:S02]  /*50c0*/  @!P0 IMAD.MOV.U32 R39, RZ, RZ, R35 ;  /* 0x000000ffff278224 */ /* 0x000fe400078e0023 */
[----:B------:R-:W-:Y:S02]  /*50d0*/  HFMA2 R13, R13, R17, R38 ;  /* 0x000000110d0d7231 */ /* 0x000fe40000000026 */
[----:B------:R-:W-:Y:S01]  /*50e0*/  @!P0 IMAD R8, R2, 0x8, R1 ;  /* 0x0000000802088824 */ /* 0x000fe200078e0201 */
[----:B------:R-:W-:-:S05]  /*50f0*/  @!P0 MOV R38, R36 ;  /* 0x0000002400268202 */ /* 0x000fca0000000f00 */
[----:B------:R0:W2:Y:S04]  /*5100*/  @!P0 LDG.E.U16.CONSTANT R39, desc[UR6][R38.64] ;  /* 0x0000000626278981 */ /* 0x0000a8000c1e9500 */
[----:B------:R-:W3:Y:S01]  /*5110*/  @!P0 LDL.64 R8, [R8+0x8] ;  /* 0x0000080008088983 */ /* 0x000ee20000100a00 */
        /* <DEDUP_REMOVED lines=9> */
[----:B0-----:R-:W-:-:S03]  /*51b0*/  LOP3.LUT R38, R11, 0x3f003f, RZ, 0xc0, !PT ;  /* 0x003f003f0b267812 */ /* 0x001fc600078ec0ff */
[----:B------:R-:W-:Y:S01]  /*51c0*/  HFMA2 R15, R40, R15, R12 ;  /* 0x0000000f280f7231 */ /* 0x000fe2000000000c */
[----:B------:R-:W-:Y:S02]  /*51d0*/  LOP3.LUT R12, R10, 0x3f003f, RZ, 0xc0, !PT ;  /* 0x003f003f0a0c7812 */ /* 0x000fe400078ec0ff */
[----:B------:R-:W-:Y:S02]  /*51e0*/  LOP3.LUT R38, R38, 0x64006400, RZ, 0xfc, !PT ;  /* 0x6400640026267812 */ /* 0x000fe400078efcff */
[----:B------:R-:W-:Y:S02]  /*51f0*/  LOP3.LUT R12, R12, 0x64006400, RZ, 0xfc, !PT ;  /* 0x640064000c0c7812 */ /* 0x000fe400078efcff */
[----:B------:R-:W-:Y:S01]  /*5200*/  SHF.R.U32.HI R26, RZ, 0xc, R26 ;  /* 0x0000000cff1a7819 */ /* 0x000fe2000001161a */
[----:B------:R-:W-:Y:S02]  /*5210*/  HADD2 R38, R38, -1056, -1056 ;  /* 0xe420e42026267430 */ /* 0x000fe40000000000 */
[----:B------:R-:W-:Y:S01]  /*5220*/  HADD2 R12, R12, -1056, -1056 ;  /* 0xe420e4200c0c7430 */ /* 0x000fe20000000000 */
[----:B------:R-:W-:-:S03]  /*5230*/  LOP3.LUT R26, R26, 0xf000f, RZ, 0xc0, !PT ;  /* 0x000f000f1a1a7812 */ /* 0x000fc600078ec0ff */
[-C--:B------:R-:W-:Y:S02]  /*5240*/  HFMA2 R12, R12, R16.reuse, R29 ;  /* 0x000000100c0c7231 */ /* 0x080fe4000000001d */
[----:B------:R-:W-:Y:S01]  /*5250*/  HFMA2 R16, R38, R16, R15 ;  /* 0x0000001026107231 */ /* 0x000fe2000000000f */
[----:B------:R-:W-:Y:S02]  /*5260*/  SHF.R.U32.HI R15, RZ, 0x8, R10 ;  /* 0x00000008ff0f7819 */ /* 0x000fe4000001160a */
[----:B------:R-:W-:Y:S02]  /*5270*/  SHF.R.U32.HI R30, RZ, 0xc, R30 ;  /* 0x0000000cff1e7819 */ /* 0x000fe4000001161e */
[----:B------:R-:W-:Y:S02]  /*5280*/  LOP3.LUT R15, R26, 0x300030, R15, 0xf8, !PT ;  /* 0x003000301a0f7812 */ /* 0x000fe400078ef80f */
[----:B------:R-:W-:Y:S02]  /*5290*/  LOP3.LUT R29, R30, 0xf000f, RZ, 0xc0, !PT ;  /* 0x000f000f1e1d7812 */ /* 0x000fe400078ec0ff */
[----:B------:R-:W-:-:S02]  /*52a0*/  SHF.R.U32.HI R26, RZ, 0xa, R10 ;  /* 0x0000000aff1a7819 */ /* 0x000fc4000001160a */
[----:B------:R-:W-:Y:S02]  /*52b0*/  SHF.R.U32.HI R27, RZ, 0xc, R27 ;  /* 0x0000000cff1b7819 */ /* 0x000fe4000001161b */
[----:B------:R-:W-:Y:S02]  /*52c0*/  LOP3.LUT R26, R29, 0x300030, R26, 0xf8, !PT ;  /* 0x003000301d1a7812 */ /* 0x000fe400078ef81a */
[----:B------:R-:W-:Y:S02]  /*52d0*/  LOP3.LUT R27, R27, 0xf000f, RZ, 0xc0, !PT ;  /* 0x000f000f1b1b7812 */ /* 0x000fe400078ec0ff */
[--C-:B------:R-:W-:Y:S02]  /*52e0*/  SHF.R.U32.HI R30, RZ, 0x8, R11.reuse ;  /* 0x00000008ff1e7819 */ /* 0x100fe4000001160b */
[----:B------:R-:W-:Y:S02]  /*52f0*/  SHF.R.U32.HI R29, RZ, 0x6, R10 ;  /* 0x00000006ff1d7819 */ /* 0x000fe4000001160a */
[----:B------:R-:W-:-:S02]  /*5300*/  SHF.R.U32.HI R10, RZ, 0x6, R11 ;  /* 0x00000006ff0a7819 */ /* 0x000fc4000001160b */
[----:B------:R-:W-:Y:S02]  /*5310*/  LOP3.LUT R27, R27, 0x300030, R30, 0xf8, !PT ;  /* 0x003000301b1b7812 */ /* 0x000fe400078ef81e */
[----:B------:R-:W-:Y:S02]  /*5320*/  SHF.R.U32.HI R30, RZ, 0xc, R31 ;  /* 0x0000000cff1e7819 */ /* 0x000fe4000001161f */
[----:B------:R-:W-:Y:S02]  /*5330*/  LOP3.LUT R29, R29, 0x3f003f, RZ, 0xc0, !PT ;  /* 0x003f003f1d1d7812 */ /* 0x000fe400078ec0ff */
[----:B------:R-:W-:Y:S02]  /*5340*/  LOP3.LUT R10, R10, 0x3f003f, RZ, 0xc0, !PT ;  /* 0x003f003f0a0a7812 */ /* 0x000fe400078ec0ff */
[----:B------:R-:W-:Y:S02]  /*5350*/  SHF.R.U32.HI R11, RZ, 0xa, R11 ;  /* 0x0000000aff0b7819 */ /* 0x000fe4000001160b */
[----:B------:R-:W-:-:S02]  /*5360*/  LOP3.LUT R30, R30, 0xf000f, RZ, 0xc0, !PT ;  /* 0x000f000f1e1e7812 */ /* 0x000fc400078ec0ff */
[----:B------:R-:W-:Y:S02]  /*5370*/  LOP3.LUT R29, R29, 0x64006400, RZ, 0xfc, !PT ;  /* 0x640064001d1d7812 */ /* 0x000fe400078efcff */
[----:B------:R-:W-:Y:S02]  /*5380*/  LOP3.LUT R10, R10, 0x64006400, RZ, 0xfc, !PT ;  /* 0x640064000a0a7812 */ /* 0x000fe400078efcff */
[----:B------:R-:W-:Y:S02]  /*5390*/  LOP3.LUT R24, R24, 0x64006400, RZ, 0xfc, !PT ;  /* 0x6400640018187812 */ /* 0x000fe400078efcff */
[----:B------:R-:W-:Y:S01]  /*53a0*/  LOP3.LUT R41, R41, 0x64006400, RZ, 0xfc, !PT ;  /* 0x6400640029297812 */ /* 0x000fe200078efcff */
[----:B------:R-:W-:Y:S01]  /*53b0*/  HADD2 R29, R29, -1056, -1056 ;  /* 0xe420e4201d1d7430 */ /* 0x000fe20000000000 */
[----:B------:R-:W-:Y:S01]  /*53c0*/  LOP3.LUT R11, R30, 0x300030, R11, 0xf8, !PT ;  /* 0x003000301e0b7812 */ /* 0x000fe200078ef80b */
[----:B------:R-:W-:Y:S01]  /*53d0*/  HADD2 R10, R10, -1056, -1056 ;  /* 0xe420e4200a0a7430 */ /* 0x000fe20000000000 */
[----:B------:R-:W-:-:S02]  /*53e0*/  LOP3.LUT R15, R15, 0x64006400, RZ, 0xfc, !PT ;  /* 0x640064000f0f7812 */ /* 0x000fc400078efcff */
        /* <DEDUP_REMOVED lines=10> */
[----:B------:R-:W-:Y:S01]  /*5490*/  @!P0 IADD3 R31, PT, PT, R2, 0x1, RZ ;  /* 0x00000001021f8810 */ /* 0x000fe20007ffe0ff */
[----:B------:R-:W-:-:S02]  /*54a0*/  HADD2 R27, R27, -1056, -1056 ;  /* 0xe420e4201b1b7430 */ /* 0x000fc40000000000 */
[-C--:B------:R-:W-:Y:S02]  /*54b0*/  HFMA2 R13, R24, R18.reuse, R13 ;  /* 0x00000012180d7231 */ /* 0x080fe4000000000d */
[-C--:B------:R-:W-:Y:S02]  /*54c0*/  HFMA2 R14, R41, R18.reuse, R14 ;  /* 0x00000012290e7231 */ /* 0x080fe4000000000e */
[----:B------:R-:W-:Y:S02]  /*54d0*/  HADD2 R25, R25, -1056, -1056 ;  /* 0xe420e42019197430 */ /* 0x000fe40000000000 */
[----:B------:R-:W-:Y:S02]  /*54e0*/  HADD2 R28, R28, -1056, -1056 ;  /* 0xe420e4201c1c7430 */ /* 0x000fe40000000000 */
[-C--:B------:R-:W-:Y:S02]  /*54f0*/  HFMA2 R12, R15, R18.reuse, R12 ;  /* 0x000000120f0c7231 */ /* 0x080fe4000000000c */
[----:B------:R-:W-:-:S02]  /*5500*/  HFMA2 R16, R27, R18, R16 ;  /* 0x000000121b107231 */ /* 0x000fc40000000010 */
[----:B------:R-:W-:Y:S02]  /*5510*/  HADD2 R26, R26, -1056, -1056 ;  /* 0xe420e4201a1a7430 */ /* 0x000fe40000000000 */
[----:B------:R-:W-:Y:S02]  /*5520*/  HADD2 R11, R11, -1056, -1056 ;  /* 0xe420e4200b0b7430 */ /* 0x000fe40000000000 */
[----:B------:R-:W-:Y:S02]  /*5530*/  @!P0 IMAD.MOV.U32 R2, RZ, RZ, R31 ;  /* 0x000000ffff028224 */ /* 0x000fe400078e001f */
[-C--:B------:R-:W-:Y:S02]  /*5540*/  HFMA2 R13, R25, R19.reuse, R13 ;  /* 0x00000013190d7231 */ /* 0x080fe4000000000d */
[-C--:B------:R-:W-:Y:S02]  /*5550*/  HFMA2 R14, R28, R19.reuse, R14 ;  /* 0x000000131c0e7231 */ /* 0x080fe4000000000e */
[----:B------:R-:W-:-:S02]  /*5560*/  HFMA2 R12, R26, R19, R12 ;  /* 0x000000131a0c7231 */ /* 0x000fc4000000000c */
[----:B------:R-:W-:Y:S02]  /*5570*/  HADD2 R21, R21.H0_H0, R21.H1_H1 ;  /* 0x3000001515157230 */ /* 0x000fe40000000800 */
        /* <DEDUP_REMOVED lines=11> */
[----:B------:R-:W-:Y:S01]  /*5630*/  IMAD.WIDE R30, R0, 0x4, R42 ;  /* 0x00000004001e7825 */ /* 0x000fe200078e022a */
[----:B------:R-:W-:Y:S02]  /*5640*/  IADD3.X R35, PT, PT, RZ, R35, RZ, P1, !PT ;  /* 0x00000023ff237210 */ /* 0x000fe40000ffe4ff */
[----:B--2---:R-:W-:Y:S01]  /*5650*/  @!P0 IADD3 R5, PT, PT, R39, R32, RZ ;  /* 0x0000002027058210 */ /* 0x004fe20007ffe0ff */
[----:B------:R-:W-:Y:S01]  /*5660*/  VIADD R32, R32, 0x20 ;  /* 0x0000002020207836 */ /* 0x000fe20000000000 */
[----:B---3--:R-:W-:Y:S02]  /*5670*/  @!P0 PRMT R33, R8, 0x7610, R33 ;  /* 0x0000761008218816 */ /* 0x008fe40000000021 */
[----:B------:R-:W-:Y:S02]  /*5680*/  @!P0 PRMT R34, R9, 0x7610, R34 ;  /* 0x0000761009228816 */ /* 0x000fe40000000022 */
[----:B------:R-:W-:-:S02]  /*5690*/  @!P0 PRMT R33, R33, 0x7610, R8 ;  /* 0x0000761021218816 */ /* 0x000fc40000000008 */
[----:B------:R-:W-:Y:S02]  /*56a0*/  @!P0 PRMT R34, R34, 0x7610, R9 ;  /* 0x0000761022228816 */ /* 0x000fe40000000009 */
[----:B------:R-:W-:Y:S01]  /*56b0*/  ISETP.GE.AND P0, PT, R32, R37, PT ;  /* 0x000000252000720c */ /* 0x000fe20003f06270 */
[-C--:B------:R-:W-:Y:S02]  /*56c0*/  HFMA2 R3, R23, R33.reuse, R3 ;  /* 0x0000002117037231 */ /* 0x080fe40000000003 */
[-C--:B------:R-:W-:Y:S02]  /*56d0*/  HFMA2 R4, R22, R34.reuse, R4 ;  /* 0x0000002216047231 */ /* 0x080fe40000000004 */
[----:B------:R-:W-:Y:S02]  /*56e0*/  HFMA2 R3, R13, R33, R3 ;  /* 0x000000210d037231 */ /* 0x000fe40000000003 */
[----:B------:R-:W-:-:S06]  /*56f0*/  HFMA2 R4, R12, R34, R4 ;  /* 0x000000220c047231 */ /* 0x000fcc0000000004 */
[----:B------:R-:W-:Y:S05]  /*5700*/  @!P0 BRA `(.L_x_4861) ;  /* 0xffffffe800108947 */ /* 0x000fea000383ffff */
.L_x_4860:
        /* <DEDUP_REMOVED lines=12> */
.L_x_4865:
[----:B------:R-:W0:Y:S02]  /*57d0*/  LDS R2, [R0] ;  /* 0x0000000000027984 */ /* 0x000e240000000800 */
[----:B0-----:R-:W-:-:S05]  /*57e0*/  HADD2 R3, R2, R5 ;  /* 0x0000000502037230 */ /* 0x001fca0000000000 */
[----:B------:R-:W0:Y:S02]  /*57f0*/  ATOMS.CAST.SPIN P0, [R0], R2, R3 ;  /* 0x000000020000758d */ /* 0x000e240001800003 */
[----:B0-----:R-:W-:Y:S05]  /*5800*/  @!P0 BRA `(.L_x_4865) ;  /* 0xfffffffc00f08947 */ /* 0x001fea000383ffff */
[----:B------:R-:W-:Y:S05]  /*5810*/  BRA `(.L_x_4863) ;  /* 0x00000000000c7947 */ /* 0x000fea0003800000 */
.L_x_4864:
[----:B------:R-:W2:Y:S02]  /*5820*/  LD.E R0, desc[UR6][R8.64] ;  /* 0x0000000608007980 */ /* 0x000ea4000c101900 */
[----:B--2---:R-:W-:-:S05]  /*5830*/  IADD3 R3, PT, PT, R5, R0, RZ ;  /* 0x0000000005037210 */ /* 0x004fca0007ffe0ff */
[----:B------:R0:W-:Y:S02]  /*5840*/  ST.E desc[UR6][R8.64], R3 ;  /* 0x0000000308007985 */ /* 0x0001e4000c101906 */
.L_x_4863:
[----:B------:R-:W-:Y:S05]  /*5850*/  BSYNC.RECONVERGENT B0 ;  /* 0x0000000000007941 */ /* 0x000fea0003800200 */
.L_x_4862:
[----:B------:R1:W-:Y:S02]  /*5860*/  ATOM.E.ADD.F16x2.RN.STRONG.GPU P0, RZ, desc[UR6][R8.64+0x4], R7 ;  /* 0x8000040708ff79a2 */ /* 0x0003e4000c10e106 */
[----:B-1----:R-:W-:Y:S05]  /*5870*/  @P0 EXIT ;  /* 0x000000000000094d */ /* 0x002fea0003800000 */
[----:B------:R-:W1:Y:S02]  /*5880*/  QSPC.E.S P0, RZ, [R8+0x4] ;  /* 0x0000040008ff73aa */ /* 0x000e640000000500 */
[----:B-1----:R-:W-:Y:S05]  /*5890*/  @!P0 BRA `(.L_x_4866) ;  /* 0x00000000001c8947 */ /* 0x002fea0003800000 */
[----:B------:R-:W-:-:S05]  /*58a0*/  IMAD.MOV.U32 R2, RZ, RZ, R8 ;  /* 0x000000ffff027224 */ /* 0x000fca00078e0008 */
[----:B------:R-:W-:-:S07]  /*58b0*/  MOV R0, R2 ;  /* 0x0000000200007202 */ /* 0x000fce0000000f00 */
.L_x_4867:
[----:B------:R-:W0:Y:S02]  /*58c0*/  LDS R2, [R0+0x4] ;  /* 0x0000040000027984 */ /* 0x000e240000000800 */
[----:B0-----:R-:W-:-:S05]  /*58d0*/  HFMA2 R3, R2, 1, 1, R7 ;  /* 0x3c003c0002037831 */ /* 0x001fca0000000007 */
[----:B------:R-:W0:Y:S02]  /*58e0*/  ATOMS.CAST.SPIN P0, [R0+0x4], R2, R3 ;  /* 0x000004020000758d */ /* 0x000e240001800003 */
[----:B0-----:R-:W-:Y:S05]  /*58f0*/  @!P0 BRA `(.L_x_4867) ;  /* 0xfffffffc00f08947 */ /* 0x001fea000383ffff */
[----:B------:R-:W-:Y:S05]  /*5900*/  EXIT ;  /* 0x000000000000794d */ /* 0x000fea0003800000 */
.L_x_4866:
[----:B------:R-:W0:Y:S02]  /*5910*/  LD.E R0, desc[UR6][R8.64+0x4] ;  /* 0x0000040608007980 */ /* 0x000e24000c101900 */
[----:B0-----:R-:W-:-:S05]  /*5920*/  IADD3 R3, PT, PT, R7, R0, RZ ;  /* 0x0000000007037210 */ /* 0x001fca0007ffe0ff */
[----:B------:R-:W-:Y:S01]  /*5930*/  ST.E desc[UR6][R8.64+0x4], R3 ;  /* 0x0000040308007985 */ /* 0x000fe2000c101906 */
[----:B------:R-:W-:Y:S05]  /*5940*/  EXIT ;  /* 0x000000000000794d */ /* 0x000fea0003800000 */
.L_x_4868:
        /* <DEDUP_REMOVED lines=11> */
.L_x_5353:


//--------------------- .text._Z23gemm_half_q_half_kernelILi1ELi40ELb1ELb1ELi64EEvPK6__halfPKjS4_S2_PS0_iiiiPKtS7_iiiiiibS2_i --------------------------
	.section	.text._Z23gemm_half_q_half_kernelILi1ELi40ELb1ELb1ELi64EEvPK6__halfPKjS4_S2_PS0_iiiiPKtS7_iiiiiibS2_i,"ax",@progbits
	.align	128
        .global         _Z23gemm_half_q_half_kernelILi1ELi40ELb1ELb1ELi64EEvPK6__halfPKjS4_S2_PS0_iiiiPKtS7_iiiiiibS2_i
        .type           _Z23gemm_half_q_half_kernelILi1ELi40ELb1ELb1ELi64EEvPK6__halfPKjS4_S2_PS0_iiiiPKtS7_iiiiiibS2_i,@function
        .size           _Z23gemm_half_q_half_kernelILi1ELi40ELb1ELb1ELi64EEvPK6__halfPKjS4_S2_PS0_iiiiPKtS7_iiiiiibS2_i,(.L_x_5354 - _Z23gemm_half_q_half_kernelILi1ELi40ELb1ELb1ELi64EEvPK6__halfPKjS4_S2_PS0_iiiiPKtS7_iiiiiibS2_i)
        .other          _Z23gemm_half_q_half_kernelILi1ELi40ELb1ELb1ELi64EEvPK6__halfPKjS4_S2_PS0_iiiiPKtS7_iiiiiibS2_i,@"STO_CUDA_ENTRY STV_DEFAULT"
_Z23gemm_half_q_half_kernelILi1ELi40ELb1ELb1ELi64EEvPK6__halfPKjS4_S2_PS0_iiiiPKtS7_iiiiiibS2_i:
.text._Z23gemm_half_q_half_kernelILi1ELi40ELb1ELb1ELi64EEvPK6__halfPKjS4_S2_PS0_iiiiPKtS7_iiiiiibS2_i:
[----:B------:R-:W0:Y:S08]  /*0000*/  LDC R1, c[0x0][0x37c] ;  /* 0x0000df00ff017b82 */ /* 0x000e300000000800 */
[----:B------:R-:W1:Y:S01]  /*0010*/  S2UR UR6, SR_CTAID.Y ;  /* 0x00000000000679c3 */ /* 0x000e620000002600 */
[----:B------:R-:W2:Y:S01]  /*0020*/  S2R R3, SR_CTAID.X ;  /* 0x0000000000037919 */ /* 0x000ea20000002500 */
[----:B0-----:R-:W-:-:S06]  /*0030*/  IADD3 R1, PT, PT, R1, -0x10, RZ ;  /* 0xfffffff001017810 */ /* 0x001fcc0007ffe0ff */
[----:B------:R-:W1:Y:S02]  /*0040*/  LDC R0, c[0x0][0x3a8] ;  /* 0x0000ea00ff007b82 */ /* 0x000e640000000800 */
[----:B-1----:R-:W-:-:S13]  /*0050*/  ISETP.LE.AND P0, PT, R0, UR6, PT ;  /* 0x0000000600007c0c */ /* 0x002fda000bf03270 */
[----:B--2---:R-:W-:Y:S05]  /*0060*/  @P0 EXIT ;  /* 0x000000000000094d */ /* 0x004fea0003800000 */
[----:B------:R-:W0:Y:S01]  /*0070*/  LDC.64 R6, c[0x0][0x3e8] ;  /* 0x0000fa00ff067b82 */ /* 0x000e220000000a00 */
[----:B------:R-:W0:Y:S02]  /*0080*/  LDCU.64 UR16, c[0x0][0x358] ;  /* 0x00006b00ff1077ac */ /* 0x000e240008000a00 */
[----:B0-----:R-:W2:Y:S02]  /*0090*/  LDG.E.U16 R6, desc[UR16][R6.64] ;  /* 0x0000001006067981 */ /* 0x001ea4000c1e1500 */
[----:B--2---:R-:W-:-:S13]  /*00a0*/  ISETP.NE.AND P0, PT, R6, RZ, PT ;  /* 0x000000ff0600720c */ /* 0x004fda0003f05270 */
[----:B------:R-:W-:Y:S05]  /*00b0*/  @!P0 EXIT ;  /* 0x000000000000894d */ /* 0x000fea0003800000 */
[----:B------:R-:W0:Y:S01]  /*00c0*/  S2UR UR13, SR_CTAID.Z ;  /* 0x00000000000d79c3 */ /* 0x000e220000002700 */
[----:B------:R-:W1:Y:S01]  /*00d0*/  S2R R12, SR_TID.X ;  /* 0x00000000000c7919 */ /* 0x000e620000002100 */
[----:B------:R-:W2:Y:S01]  /*00e0*/  LDCU UR14, c[0x0][0x3ac] ;  /* 0x00007580ff0e77ac */ /* 0x000ea20008000800 */
[----:B------:R-:W-:Y:S05]  /*00f0*/  BSSY.RECONVERGENT B0, `(.L_x_4869) ;  /* 0x000001e000007945 */ /* 0x000fea0003800200 */
[----:B------:R-:W3:Y:S01]  /*0100*/  LDC R2, c[0x0][0x3b0] ;  /* 0x0000ec00ff027b82 */ /* 0x000ee20000000800 */
[----:B0-----:R-:W-:-:S06]  /*0110*/  USHF.L.U32 UR11, UR13, 0x6, URZ ;  /* 0x000000060d0b7899 */ /* 0x001fcc00080006ff */
[----:B------:R-:W-:Y:S02]  /*0120*/  MOV R5, UR11 ;  /* 0x0000000b00057c02 */ /* 0x000fe40008000f00 */
[----:B-1----:R-:W-:Y:S02]  /*0130*/  IADD3 R13, PT, PT, R12, UR11, RZ ;  /* 0x0000000b0c0d7c10 */ /* 0x002fe4000fffe0ff */
[----:B---3--:R-:W-:Y:S02]  /*0140*/  VIADDMNMX R5, R5, 0x40, R2, PT ;  /* 0x0000004005057846 */ /* 0x008fe40003800102 */
[----:B------:R-:W-:Y:S02]  /*0150*/  LEA R3, R3, R12, 0x6 ;  /* 0x0000000c03037211 */ /* 0x000fe400078e30ff */
[----:B------:R-:W-:Y:S02]  /*0160*/  R2UR UR10, R5 ;  /* 0x00000000050a72ca */ /* 0x000fe400000e0000 */
[----:B------:R-:W-:-:S04]  /*0170*/  SHF.L.U32 R7, R3, 0x2, RZ ;  /* 0x0000000203077819 */ /* 0x000fc800000006ff */
[----:B--2---:R-:W-:-:S07]  /*0180*/  ISETP.GE.AND P1, PT, R7, UR14, PT ;  /* 0x0000000e07007c0c */ /* 0x004fce000bf26270 */
[----:B------:R-:W-:-:S13]  /*0190*/  ISETP.GE.AND P0, PT, R13, UR10, PT ;  /* 0x0000000a0d007c0c */ /* 0x000fda000bf06270 */
        /* <DEDUP_REMOVED lines=19> */
.L_x_4870:
[----:B------:R-:W-:Y:S05]  /*02d0*/  BSYNC.RECONVERGENT B0 ;  /* 0x0000000000007941 */ /* 0x000fea0003800200 */
.L_x_4869:
[----:B------:R-:W-:Y:S05]  /*02e0*/  @P1 EXIT ;  /* 0x000000000000194d */ /* 0x000fea0003800000 */
[----:B------:R-:W1:Y:S01]  /*02f0*/  LDCU.U8 UR4, c[0x0][0x3e0] ;  /* 0x00007c00ff0477ac */ /* 0x000e620008000000 */
[----:B0-----:R-:W0:Y:S01]  /*0300*/  S2R R0, SR_CTAID.Y ;  /* 0x0000000000007919 */ /* 0x001e220000002600 */
[----:B------:R-:W-:Y:S01]  /*0310*/  ISETP.LE.AND P1, PT, R2, UR11, PT ;  /* 0x0000000b02007c0c */ /* 0x000fe2000bf23270 */
[----:B------:R-:W2:Y:S01]  /*0320*/  LDCU.64 UR6, c[0x0][0x3b8] ;  /* 0x00007700ff0677ac */ /* 0x000ea20008000a00 */
[----:B------:R-:W-:Y:S02]  /*0330*/  USHF.L.U32 UR8, UR13, 0x7, URZ ;  /* 0x000000070d087899 */ /* 0x000fe400080006ff */
[----:B-1----:R-:W-:Y:S02]  /*0340*/  UPRMT UR4, UR4, 0x8880, URZ ;  /* 0x0000888004047896 */ /* 0x002fe400080000ff */
[----:B--2---:R-:W-:-:S04]  /*0350*/  UIMAD.WIDE.U32 UR8, UR8, 0x2, UR6 ;  /* 0x00000002080878a5 */ /* 0x004fc8000f8e0006 */
[----:B------:R-:W-:-:S04]  /*0360*/  ISETP.NE.AND P0, PT, RZ, UR4, PT ;  /* 0x00000004ff007c0c */ /* 0x000fc8000bf05270 */
[----:B------:R-:W-:-:S13]  /*0370*/  ISETP.NE.OR P0, PT, RZ, UR13, !P0 ;  /* 0x0000000dff007c0c */ /* 0x000fda000c705670 */
[----:B------:R-:W1:Y:S01]  /*0380*/  @!P0 LDC.64 R4, c[0x0][0x3a0] ;  /* 0x0000e800ff048b82 */ /* 0x000e620000000a00 */
[----:B0-----:R-:W-:-:S04]  /*0390*/  @!P0 IMAD R3, R0, UR14, R7 ;  /* 0x0000000e00038c24 */ /* 0x001fc8000f8e0207 */
[----:B-1----:R-:W-:-:S05]  /*03a0*/  @!P0 IMAD.WIDE R4, R3, 0x2, R4 ;  /* 0x0000000203048825 */ /* 0x002fca00078e0204 */
[----:B------:R0:W-:Y:S01]  /*03b0*/  @!P0 STG.E.64 desc[UR16][R4.64], RZ ;  /* 0x000000ff04008986 */ /* 0x0001e2000c101b10 */
[----:B------:R-:W-:Y:S06]  /*03c0*/  BAR.SYNC.DEFER_BLOCKING 0x0 ;  /* 0x0000000000007b1d */ /* 0x000fec0000010000 */
[----:B------:R-:W-:Y:S05]  /*03d0*/  @P1 BRA `(.L_x_4871) ;  /* 0x0000000000e41947 */ /* 0x000fea0003800000 */
[----:B------:R-:W-:Y:S01]  /*03e0*/  MOV R14, UR8 ;  /* 0x00000008000e7c02 */ /* 0x000fe20008000f00 */
[----:B0-----:R-:W0:Y:S01]  /*03f0*/  LDC.64 R4, c[0x0][0x390] ;  /* 0x0000e400ff047b82 */ /* 0x001e220000000a00 */
[----:B------:R-:W-:-:S05]  /*0400*/  MOV R15, UR9 ;  /* 0x00000009000f7c02 */ /* 0x000fca0008000f00 */
[----:B------:R1:W5:Y:S01]  /*0410*/  LDG.E.U16.CONSTANT R3, desc[UR16][R14.64] ;  /* 0x000000100e037981 */ /* 0x000362000c1e9500 */
[----:B------:R-:W-:Y:S01]  /*0420*/  SHF.R.S32.HI R10, RZ, 0x1f, R7 ;  /* 0x0000001fff0a7819 */ /* 0x000fe20000011407 */
[----:B------:R-:W2:Y:S01]  /*0430*/  LDC.64 R8, c[0x0][0x398] ;  /* 0x0000e600ff087b82 */ /* 0x000ea20000000a00 */
[----:B------:R-:W-:Y:S01]  /*0440*/  SHF.L.U32 R11, R12, 0x4, RZ ;  /* 0x000000040c0b7819 */ /* 0x000fe200000006ff */
[----:B------:R-:W-:Y:S01]  /*0450*/  UMOV UR12, UR11 ;  /* 0x0000000b000c7c82 */ /* 0x000fe20008000000 */
[----:B------:R-:W-:Y:S01]  /*0460*/  LEA.HI R12, R10, R7, RZ, 0x3 ;  /* 0x000000070a0c7211 */ /* 0x000fe200078f18ff */
[----:B------:R-:W-:Y:S01]  /*0470*/  HFMA2 R10, -RZ, RZ, 0, 0 ;  /* 0x00000000ff0a7431 */ /* 0x000fe200000001ff */
[----:B------:R-:W-:Y:S02]  /*0480*/  LOP3.LUT R11, R11, 0x10, RZ, 0xc0, !PT ;  /* 0x000000100b0b7812 */ /* 0x000fe400078ec0ff */
[----:B------:R-:W-:-:S07]  /*0490*/  SHF.R.S32.HI R12, RZ, 0x3, R12 ;  /* 0x00000003ff0c7819 */ /* 0x000fce000001140c */
.L_x_4872:
[----:B-----5:R-:W-:-:S05]  /*04a0*/  IADD3 R17, PT, PT, R3, R10, RZ ;  /* 0x0000000a03117210 */ /* 0x020fca0007ffe0ff */
[----:B------:R-:W-:-:S05]  /*04b0*/  IMAD R13, R17, UR14, RZ ;  /* 0x0000000e110d7c24 */ /* 0x000fca000f8e02ff */
[----:B-1----:R-:W-:-:S04]  /*04c0*/  SHF.R.S32.HI R14, RZ, 0x1f, R13 ;  /* 0x0000001fff0e7819 */ /* 0x002fc8000001140d */
        /* <DEDUP_REMOVED lines=42> */
.L_x_4871:
[----:B------:R1:W5:Y:S01]  /*0770*/  LDL.64 R36, [R1] ;  /* 0x0000000001247983 */ /* 0x0003620000100a00 */
[----:B------:R-:W2:Y:S01]  /*0780*/  LDCU UR12, c[0x0][0x3c8] ;  /* 0x00007900ff0c77ac */ /* 0x000ea20008000800 */
[----:B------:R-:W-:Y:S01]  /*0790*/  UMOV UR4, URZ ;  /* 0x000000ff00047c82 */ /* 0x000fe20008000000 */
[----:B--2---:R-:W-:-:S09]  /*07a0*/  UISETP.GT.AND UP0, UPT, UR11, UR12, UPT ;  /* 0x0000000c0b00728c */ /* 0x004fd2000bf04270 */
[----:B-1----:R-:W-:Y:S05]  /*07b0*/  BRA.U !UP0, `(.L_x_4873) ;  /* 0x0000000108207547 */ /* 0x002fea000b800000 */
[----:B------:R-:W1:Y:S02]  /*07c0*/  LDCU UR4, c[0x0][0x3cc] ;  /* 0x00007980ff0477ac */ /* 0x000e640008000800 */
[----:B-1----:R-:W-:-:S04]  /*07d0*/  UISETP.LT.AND UP0, UPT, UR11, UR4, UPT ;  /* 0x000000040b00728c */ /* 0x002fc8000bf01270 */
[----:B------:R-:W-:-:S04]  /*07e0*/  USEL UR4, UR11, UR4, UP0 ;  /* 0x000000040b047287 */ /* 0x000fc80008000000 */
[----:B------:R-:W-:-:S04]  /*07f0*/  UIADD3 UR4, UPT, UPT, UR4, -UR12, URZ ;  /* 0x8000000c04047290 */ /* 0x000fc8000fffe0ff */
[----:B------:R-:W-:-:S04]  /*0800*/  USHF.R.S32.HI UR5, URZ, 0x1f, UR4 ;  /* 0x0000001fff057899 */ /* 0x000fc80008011404 */
[----:B------:R-:W-:-:S04]  /*0810*/  ULEA.HI UR5, UR5, UR4, URZ, 0x5 ;  /* 0x0000000405057291 */ /* 0x000fc8000f8f28ff */
[----:B------:R-:W-:-:S04]  /*0820*/  USHF.R.S32.HI UR5, URZ, 0x5, UR5 ;  /* 0x00000005ff057899 */ /* 0x000fc80008011405 */
[----:B------:R-:W-:-:S12]  /*0830*/  UIMAD UR4, UR5, 0x6, URZ ;  /* 0x00000006050478a4 */ /* 0x000fd8000f8e02ff */
.L_x_4873:
[----:B------:R-:W1:Y:S01]  /*0840*/  LDCU UR15, c[0x0][0x3cc] ;  /* 0x00007980ff0f77ac */ /* 0x000e620008000800 */
[----:B------:R-:W-:Y:S01]  /*0850*/  HFMA2 R3, -RZ, RZ, 0, 0 ;  /* 0x00000000ff037431 */ /* 0x000fe200000001ff */
[----:B-1----:R-:W-:-:S09]  /*0860*/  UISETP.GT.AND UP0, UPT, UR11, UR15, UPT ;  /* 0x0000000f0b00728c */ /* 0x002fd2000bf04270 */
[----:B------:R-:W-:Y:S05]  /*0870*/  BRA.U !UP0, `(.L_x_4874) ;  /* 0x00000001081c7547 */ /* 0x000fea000b800000 */
[----:B------:R-:W1:Y:S02]  /*0880*/  LDC R3, c[0x0][0x3d0] ;  /* 0x0000f400ff037b82 */ /* 0x000e640000000800 */
[----:B-1----:R-:W-:-:S04]  /*0890*/  VIMNMX R3, PT, PT, R3, UR11, PT ;  /* 0x0000000b03037c48 */ /* 0x002fc8000bfe0100 */
[----:B------:R-:W-:-:S04]  /*08a0*/  IADD3 R3, PT, PT, R3, -UR15, RZ ;  /* 0x8000000f03037c10 */ /* 0x000fc8000fffe0ff */
[----:B0-----:R-:W-:-:S04]  /*08b0*/  SHF.R.S32.HI R4, RZ, 0x1f, R3 ;  /* 0x0000001fff047819 */ /* 0x001fc80000011403 */
[----:B------:R-:W-:-:S04]  /*08c0*/  LEA.HI R4, R4, R3, RZ, 0x5 ;  /* 0x0000000304047211 */ /* 0x000fc800078f28ff */
[----:B------:R-:W-:-:S04]  /*08d0*/  SHF.R.S32.HI R4, RZ, 0x5, R4 ;  /* 0x00000005ff047819 */ /* 0x000fc80000011404 */
[----:B------:R-:W-:-:S07]  /*08e0*/  LEA R3, R4, R4, 0x2 ;  /* 0x0000000404037211 */ /* 0x000fce00078e10ff */
.L_x_4874:
[----:B------:R-:W1:Y:S01]  /*08f0*/  LDCU UR5, c[0x0][0x3d0] ;  /* 0x00007a00ff0577ac */ /* 0x000e620008000800 */
[----:B------:R-:W-:Y:S01]  /*0900*/  MOV R8, RZ ;  /* 0x000000ff00087202 */ /* 0x000fe20000000f00 */
[----:B-1----:R-:W-:-:S09]  /*0910*/  UISETP.GT.AND UP0, UPT, UR11, UR5, UPT ;  /* 0x000000050b00728c */ /* 0x002fd2000bf04270 */
[----:B------:R-:W-:Y:S05]  /*0920*/  BRA.U !UP0, `(.L_x_4875) ;  /* 0x00000001081c7547 */ /* 0x000fea000b800000 */
[----:B0-----:R-:W0:Y:S02]  /*0930*/  LDC R4, c[0x0][0x3d4] ;  /* 0x0000f500ff047b82 */ /* 0x001e240000000800 */
[----:B0-----:R-:W-:-:S04]  /*0940*/  VIMNMX R4, PT, PT, R4, UR11, PT ;  /* 0x0000000b04047c48 */ /* 0x001fc8000bfe0100 */
[----:B------:R-:W-:-:S04]  /*0950*/  IADD3 R4, PT, PT, R4, -UR5, RZ ;  /* 0x8000000504047c10 */ /* 0x000fc8000fffe0ff */
[----:B------:R-:W-:-:S04]  /*0960*/  SHF.R.S32.HI R5, RZ, 0x1f, R4 ;  /* 0x0000001fff057819 */ /* 0x000fc80000011404 */
[----:B------:R-:W-:-:S04]  /*0970*/  LEA.HI R5, R5, R4, RZ, 0x5 ;  /* 0x0000000405057211 */ /* 0x000fc800078f28ff */
[----:B------:R-:W-:-:S04]  /*0980*/  SHF.R.S32.HI R5, RZ, 0x5, R5 ;  /* 0x00000005ff057819 */ /* 0x000fc80000011405 */
[----:B------:R-:W-:-:S07]  /*0990*/  SHF.L.U32 R8, R5, 0x2, RZ ;  /* 0x0000000205087819 */ /* 0x000fce00000006ff */
.L_x_4875:
        /* <DEDUP_REMOVED lines=10> */
[----:B------:R-:W-:-:S07]  /*0a40*/  LEA R9, R5, R5, 0x1 ;  /* 0x0000000505097211 */ /* 0x000fce00078e08ff */
.L_x_4876:
[----:B------:R-:W1:Y:S01]  /*0a50*/  LDCU UR5, c[0x0][0x3d8] ;  /* 0x00007b00ff0577ac */ /* 0x000e620008000800 */
[----:B------:R-:W-:Y:S01]  /*0a60*/  HFMA2 R10, -RZ, RZ, 0, 0 ;  /* 0x00000000ff0a7431 */ /* 0x000fe200000001ff */
        /* <DEDUP_REMOVED lines=9> */
.L_x_4877:
[----:B0-----:R-:W-:Y:S02]  /*0b00*/  MOV R5, UR9 ;  /* 0x0000000900057c02 */ /* 0x001fe40008000f00 */
[----:B------:R-:W-:-:S05]  /*0b10*/  MOV R4, UR8 ;  /* 0x0000000800047c02 */ /* 0x000fca0008000f00 */
[----:B------:R0:W2:Y:S01]  /*0b20*/  LDG.E.U16.CONSTANT R5, desc[UR16][R4.64+0x2] ;  /* 0x0000021004057981 */ /* 0x0000a2000c1e9500 */
[----:B------:R-:W-:Y:S01]  /*0b30*/  UISETP.LT.AND UP0, UPT, UR11, UR12, UPT ;  /* 0x0000000c0b00728c */ /* 0x000fe2000bf01270 */
[----:B------:R-:W-:-:S03]  /*0b40*/  VIMNMX R2, PT, PT, R2, UR15, PT ;  /* 0x0000000f02027c48 */ /* 0x000fc6000bfe0100 */
[----:B------:R-:W-:-:S04]  /*0b50*/  USEL UR5, UR11, UR12, UP0 ;  /* 0x0000000c0b057287 */ /* 0x000fc80008000000 */
[----:B------:R-:W-:-:S04]  /*0b60*/  USHF.R.S32.HI UR8, URZ, 0x1f, UR5 ;  /* 0x0000001fff087899 */ /* 0x000fc80008011405 */
[----:B------:R-:W-:-:S03]  /*0b70*/  ULEA.HI UR8, UR8, UR5, URZ, 0x5 ;  /* 0x0000000508087291 */ /* 0x000fc6000f8f28ff */
[----:B------:R-:W1:Y:S01]  /*0b80*/  S2UR UR5, SR_CgaCtaId ;  /* 0x00000000000579c3 */ /* 0x000e620000008800 */
[----:B------:R-:W-:-:S04]  /*0b90*/  USHF.R.S32.HI UR8, URZ, 0x5, UR8 ;  /* 0x00000005ff087899 */ /* 0x000fc80008011408 */
[----:B------:R-:W-:-:S06]  /*0ba0*/  ULEA UR4, UR8, UR4, 0x3 ;  /* 0x0000000408047291 */ /* 0x000fcc000f8e18ff */
[----:B------:R-:W-:Y:S01]  /*0bb0*/  IADD3 R3, PT, PT, R8, UR4, R3 ;  /* 0x0000000408037c10 */ /* 0x000fe2000fffe003 */
[----:B------:R-:W3:Y:S03]  /*0bc0*/  LDCU.64 UR8, c[0x0][0x388] ;  /* 0x00007100ff0877ac */ /* 0x000ee60008000a00 */
[----:B------:R-:W-:Y:S01]  /*0bd0*/  IADD3 R3, PT, PT, R10, R3, R9 ;  /* 0x000000030a037210 */ /* 0x000fe20007ffe009 */
[----:B------:R-:W-:-:S04]  /*0be0*/  UMOV UR4, 0x400 ;  /* 0x0000040000047882 */ /* 0x000fc80000000000 */
[----:B0-----:R-:W-:Y:S01]  /*0bf0*/  IMAD R4, R3, UR14, RZ ;  /* 0x0000000e03047c24 */ /* 0x001fe2000f8e02ff */
[----:B------:R-:W-:-:S04]  /*0c00*/  SHF.R.S32.HI R3, RZ, 0x1f, R7 ;  /* 0x0000001fff037819 */ /* 0x000fc80000011407 */
[----:B------:R-:W-:-:S04]  /*0c10*/  IADD3 R8, P0, PT, R7, R4, RZ ;  /* 0x0000000407087210 */ /* 0x000fc80007f1e0ff */
[----:B------:R-:W-:Y:S02]  /*0c20*/  LEA.HI.X.SX32 R3, R4, R3, 0x1, P0 ;  /* 0x0000000304037211 */ /* 0x000fe400000f0eff */
[----:B------:R-:W-:Y:S02]  /*0c30*/  ISETP.GT.AND P0, PT, R2, UR11, PT ;  /* 0x0000000b02007c0c */ /* 0x000fe4000bf04270 */
[C---:B------:R-:W-:Y:S02]  /*0c40*/  SHF.L.U32 R2, R8.reuse, 0x2, RZ ;  /* 0x0000000208027819 */ /* 0x040fe400000006ff */
[----:B------:R-:W-:Y:S02]  /*0c50*/  SHF.L.U64.HI R3, R8, 0x2, R3 ;  /* 0x0000000208037819 */ /* 0x000fe40000010203 */
[----:B---3--:R-:W-:Y:S01]  /*0c60*/  IADD3 R42, P1, PT, R2, UR8, RZ ;  /* 0x00000008022a7c10 */ /* 0x008fe2000ff3e0ff */
[----:B-1----:R-:W-:Y:S01]  /*0c70*/  ULEA UR8, UR5, UR4, 0x18 ;  /* 0x0000000405087291 */ /* 0x002fe2000f8ec0ff */
[----:B------:R-:W-:-:S02]  /*0c80*/  MOV R2, RZ ;  /* 0x000000ff00027202 */ /* 0x000fc40000000f00 */
[----:B------:R-:W-:Y:S02]  /*0c90*/  IADD3.X R43, PT, PT, R3, UR9, RZ, P1, !PT ;  /* 0x00000009032b7c10 */ /* 0x000fe40008ffe4ff */
[----:B------:R-:W-:Y:S02]  /*0ca0*/  PRMT R3, RZ, 0x5410, RZ ;  /* 0x00005410ff037816 */ /* 0x000fe400000000ff */
[----:B------:R-:W-:Y:S01]  /*0cb0*/  UMOV UR4, UR8 ;  /* 0x0000000800047c82 */ /* 0x000fe20008000000 */
[----:B------:R-:W-:Y:S02]  /*0cc0*/  PRMT R4, RZ, 0x5410, RZ ;  /* 0x00005410ff047816 */ /* 0x000fe400000000ff */
[----:B------:R-:W-:Y:S02]  /*0cd0*/  MOV R34, R42 ;  /* 0x0000002a00227202 */ /* 0x000fe40000000f00 */
[----:B------:R-:W-:Y:S02]  /*0ce0*/  MOV R35, R43 ;  /* 0x0000002b00237202 */ /* 0x000fe40000000f00 */
[----:B--2---:R-:W-:Y:S01]  /*0cf0*/  IADD3 R5, PT, PT, R5, UR11, RZ ;  /* 0x0000000b05057c10 */ /* 0x004fe2000fffe0ff */
[----:B------:R-:W-:Y:S06]  /*0d00*/  @!P0 BRA `(.L_x_4878) ;  /* 0x0000001800388947 */ /* 0x000fec0003800000 */
[----:B------:R-:W-:Y:S01]  /*0d10*/  UIMAD.WIDE.U32 UR4, UR13, 0x100, UR6 ;  /* 0x000001000d0478a5 */ /* 0x000fe2000f8e0006 */
[----:B------:R-:W-:Y:S01]  /*0d20*/  MOV R2, RZ ;  /* 0x000000ff00027202 */ /* 0x000fe20000000f00 */
[----:B------:R-:W-:Y:S01]  /*0d30*/  UISETP.LT.AND UP1, UPT, UR10, UR15, UPT ;  /* 0x0000000f0a00728c */ /* 0x000fe2000bf21270 */
[----:B------:R-:W-:Y:S01]  /*0d40*/  PRMT R4, RZ, 0x5410, RZ ;  /* 0x00005410ff047816 */ /* 0x000fe200000000ff */
[----:B------:R-:W-:Y:S01]  /*0d50*/  UIADD3 UR9, UP0, UPT, UR4, 0x2, URZ ;  /* 0x0000000204097890 */ /* 0x000fe2000ff1e0ff */
[----:B------:R-:W-:-:S03]  /*0d60*/  PRMT R3, RZ, 0x5410, RZ ;  /* 0x00005410ff037816 */ /* 0x000fc600000000ff */
[----:B------:R-:W-:Y:S02]  /*0d70*/  UIADD3.X UR4, UPT, UPT, URZ, UR5, URZ, UP0, !UPT ;  /* 0x00000005ff047290 */ /* 0x000fe400087fe4ff */
[----:B------:R-:W-:Y:S01]  /*0d80*/  MOV R32, UR9 ;  /* 0x0000000900207c02 */ /* 0x000fe20008000f00 */
[----:B------:R-:W-:-:S03]  /*0d90*/  USEL UR5, UR10, UR15, UP1 ;  /* 0x0000000f0a057287 */ /* 0x000fc60008800000 */
[----:B------:R-:W-:Y:S01]  /*0da0*/  MOV R33, UR4 ;  /* 0x0000000400217c02 */ /* 0x000fe20008000f00 */
[----:B------:R-:W-:-:S08]  /*0db0*/  UMOV UR4, UR8 ;  /* 0x0000000800047c82 */ /* 0x000fd00008000000 */
.L_x_4879:
[----:B------:R-:W-:Y:S01]  /*0dc0*/  MOV R34, R42 ;  /* 0x0000002a00227202 */ /* 0x000fe20000000f00 */
[----:B------:R-:W0:Y:S01]  /*0dd0*/  LDS.128 R24, [UR4] ;  /* 0x00000004ff187984 */ /* 0x000e220008000c00 */
[----:B------:R-:W-:-:S05]  /*0de0*/  MOV R35, R43 ;  /* 0x0000002b00237202 */ /* 0x000fca0000000f00 */
[----:B------:R-:W2:Y:S01]  /*0df0*/  LDG.E.128.CONSTANT R8, desc[UR16][R34.64] ;  /* 0x0000001022087981 */ /* 0x000ea2000c1e9d00 */
[----:B------:R-:W-:-:S05]  /*0e00*/  MOV R21, UR14 ;  /* 0x0000000e00157c02 */ /* 0x000fca0008000f00 */
[----:B------:R-:W-:-:S05]  /*0e10*/  IMAD.WIDE R20, R21, 0x4, R34 ;  /* 0x0000000415147825 */ /* 0x000fca00078e0222 */
[----:B------:R1:W3:Y:S01]  /*0e20*/  LDG.E.128.CONSTANT R12, desc[UR16][R20.64] ;  /* 0x00000010140c7981 */ /* 0x0002e2000c1e9d00 */
[----:B------:R-:W-:-:S05]  /*0e30*/  MOV R29, UR14 ;  /* 0x0000000e001d7c02 */ /* 0x000fca0008000f00 */
[----:B------:R-:W-:-:S05]  /*0e40*/  IMAD.WIDE R28, R29, 0x4, R20 ;  /* 0x000000041d1c7825 */ /* 0x000fca00078e0214 */
[----:B------:R-:W4:Y:S01]  /*0e50*/  LDG.E.128.CONSTANT R16, desc[UR16][R28.64] ;  /* 0x000000101c107981 */ /* 0x000f22000c1e9d00 */
[----:B------:R-:W-:Y:S02]  /*0e60*/  MOV R47, UR14 ;  /* 0x0000000e002f7c02 */ /* 0x000fe40008000f00 */
[----:B------:R-:W-:Y:S02]  /*0e70*/  MOV R43, UR14 ;  /* 0x0000000e002b7c02 */ /* 0x000fe40008000f00 */
[----:B--2---:R-:W-:Y:S02]  /*0e80*/  LOP3.LUT R22, R8, 0x3f003f, RZ, 0xc0, !PT ;  /* 0x003f003f08167812 */ /* 0x004fe400078ec0ff */
[----:B------:R-:W-:Y:S02]  /*0e90*/  LOP3.LUT R23, R9, 0x3f003f, RZ, 0xc0, !PT ;  /* 0x003f003f09177812 */ /* 0x000fe400078ec0ff */
[----:B------:R-:W-:Y:S02]  /*0ea0*/  LOP3.LUT R30, R10, 0x3f003f, RZ, 0xc0, !PT ;  /* 0x003f003f0a1e7812 */ /* 0x000fe400078ec0ff */
[----:B------:R-:W-:-:S02]  /*0eb0*/  LOP3.LUT R31, R11, 0x3f003f, RZ, 0xc0, !PT ;  /* 0x003f003f0b1f7812 */ /* 0x000fc400078ec0ff */
[----:B------:R-:W-:Y:S02]  /*0ec0*/  LOP3.LUT R22, R22, 0x64006400, RZ, 0xfc, !PT ;  /* 0x6400640016167812 */ /* 0x000fe400078efcff */
[----:B------:R-:W-:Y:S02]  /*0ed0*/  LOP3.LUT R23, R23, 0x64006400, RZ, 0xfc, !PT ;  /* 0x6400640017177812 */ /* 0x000fe400078efcff */
[----:B------:R-:W-:Y:S01]  /*0ee0*/  LOP3.LUT R30, R30, 0x64006400, RZ, 0xfc, !PT ;  /* 0x640064001e1e7812 */ /* 0x000fe200078efcff */
[----:B-1----:R-:W-:Y:S01]  /*0ef0*/  HADD2 R21, R22, -1056, -1056 ;  /* 0xe420e42016157430 */ /* 0x002fe20000000000 */
[----:B------:R-:W-:Y:S01]  /*0f00*/  LOP3.LUT R31, R31, 0x64006400, RZ, 0xfc, !PT ;  /* 0x640064001f1f7812 */ /* 0x000fe200078efcff */
[----:B------:R-:W-:Y:S01]  /*0f10*/  HADD2 R20, R23, -1056, -1056 ;  /* 0xe420e42017147430 */ /* 0x000fe20000000000 */
[----:B------:R-:W-:Y:S01]  /*0f20*/  SHF.R.U32.HI R22, RZ, 0x6, R8 ;  /* 0x00000006ff167819 */ /* 0x000fe20000011608 */
[----:B------:R-:W-:Y:S02]  /*0f30*/  HADD2 R30, R30, -1056, -1056 ;  /* 0xe420e4201e1e7430 */ /* 0x000fe40000000000 */
[----:B0-----:R-:W-:-:S02]  /*0f40*/  HFMA2 R21, R21, R24, RZ ;  /* 0x0000001815157231 */ /* 0x001fc400000000ff */
[----:B------:R-:W-:Y:S01]  /*0f50*/  HADD2 R31, R31, -1056, -1056 ;  /* 0xe420e4201f1f7430 */ /* 0x000fe20000000000 */
[----:B------:R-:W-:Y:S01]  /*0f60*/  SHF.R.U32.HI R23, RZ, 0x6, R9 ;  /* 0x00000006ff177819 */ /* 0x000fe20000011609 */
[-C--:B------:R-:W-:Y:S02]  /*0f70*/  HFMA2 R20, R20, R24.reuse, RZ.H0_H0 ;  /* 0x0000001814147231 */ /* 0x080fe400000400ff */
[-C--:B------:R-:W-:Y:S02]  /*0f80*/  HFMA2 R30, R30, R24.reuse, RZ ;  /* 0x000000181e1e7231 */ /* 0x080fe400000000ff */
[----:B------:R-:W-:Y:S01]  /*0f90*/  HFMA2 R24, R31, R24, RZ.H0_H0 ;  /* 0x000000181f187231 */ /* 0x000fe200000400ff */
        /* <DEDUP_REMOVED lines=12> */
[----:B---3--:R-:W-:Y:S01]  /*1060*/  LOP3.LUT R39, R15, 0x3f003f, RZ, 0xc0, !PT ;  /* 0x003f003f0f277812 */ /* 0x008fe200078ec0ff */
[----:B------:R-:W-:-:S02]  /*1070*/  HADD2 R31, R31, -1056, -1056 ;  /* 0xe420e4201f1f7430 */ /* 0x000fc40000000000 */
[-C--:B------:R-:W-:Y:S02]  /*1080*/  HFMA2 R21, R22, R25.reuse, R21 ;  /* 0x0000001916157231 */ /* 0x080fe40000000015 */
[----:B------:R-:W-:Y:S01]  /*1090*/  HADD2 R38, R38, -1056, -1056 ;  /* 0xe420e42026267430 */ /* 0x000fe20000000000 */
[----:B------:R-:W-:Y:S01]  /*10a0*/  SHF.R.U32.HI R22, RZ, 0x6, R12 ;  /* 0x00000006ff167819 */ /* 0x000fe2000001160c */
[-C--:B------:R-:W-:Y:S02]  /*10b0*/  HFMA2 R20, R23, R25.reuse, R20 ;  /* 0x0000001917147231 */ /* 0x080fe40000000014 */
[-C--:B------:R-:W-:Y:S02]  /*10c0*/  HFMA2 R30, R31, R25.reuse, R30 ;  /* 0x000000191f1e7231 */ /* 0x080fe4000000001e */
[----:B------:R-:W-:Y:S01]  /*10d0*/  HFMA2 R24, R38, R25, R24 ;  /* 0x0000001926187231 */ /* 0x000fe20000000018 */
        /* <DEDUP_REMOVED lines=10> */
[----:B------:R-:W-:-:S02]  /*1180*/  HADD2 R38, R38, -1056, -1056 ;  /* 0xe420e42026267430 */ /* 0x000fc40000000000 */
[-C--:B------:R-:W-:Y:S02]  /*1190*/  HFMA2 R25, R25, R26.reuse, R21 ;  /* 0x0000001a19197231 */ /* 0x080fe40000000015 */
[----:B------:R-:W-:Y:S01]  /*11a0*/  HADD2 R39, R39, -1056, -1056 ;  /* 0xe420e42027277430 */ /* 0x000fe20000000000 */
[----:B------:R-:W-:Y:S01]  /*11b0*/  LOP3.LUT R22, R22, 0x64006400, RZ, 0xfc, !PT ;  /* 0x6400640016167812 */ /* 0x000fe200078efcff */
[-C--:B------:R-:W-:Y:S02]  /*11c0*/  HFMA2 R31, R31, R26.reuse, R20 ;  /* 0x0000001a1f1f7231 */ /* 0x080fe40000000014 */
        /* <DEDUP_REMOVED lines=8> */
[----:B------:R-:W-:-:S02]  /*1250*/  SHF.R.U32.HI R26, RZ, 0x6, R14 ;  /* 0x00000006ff1a7819 */ /* 0x000fc4000001160e */
[----:B------:R-:W-:Y:S02]  /*1260*/  LOP3.LUT R38, R38, 0x64006400, RZ, 0xfc, !PT ;  /* 0x6400640026267812 */ /* 0x000fe400078efcff */
[----:B------:R-:W-:Y:S02]  /*1270*/  LOP3.LUT R26, R26, 0x3f003f, RZ, 0xc0, !PT ;  /* 0x003f003f1a1a7812 */ /* 0x000fe400078ec0ff */
[----:B----4-:R-:W-:Y:S01]  /*1280*/  SHF.R.U32.HI R40, RZ, 0x8, R17 ;  /* 0x00000008ff287819 */ /* 0x010fe20000011611 */
[----:B------:R-:W-:Y:S01]  /*1290*/  HADD2 R38, R38, -1056, -1056 ;  /* 0xe420e42026267430 */ /* 0x000fe20000000000 */
[----:B------:R-:W-:Y:S02]  /*12a0*/  LOP3.LUT R39, R26, 0x64006400, RZ, 0xfc, !PT ;  /* 0x640064001a277812 */ /* 0x000fe400078efcff */
[----:B------:R-:W-:Y:S01]  /*12b0*/  SHF.R.U32.HI R26, RZ, 0xc, R8 ;  /* 0x0000000cff1a7819 */ /* 0x000fe20000011608 */
[----:B------:R-:W-:Y:S01]  /*12c0*/  HFMA2 R8, R38, R27, R31 ;  /* 0x0000001b26087231 */ /* 0x000fe2000000001f */
[----:B------:R-:W-:Y:S01]  /*12d0*/  SHF.R.U32.HI R31, RZ, 0x8, R16 ;  /* 0x00000008ff1f7819 */ /* 0x000fe20000011610 */
[----:B------:R-:W-:Y:S01]  /*12e0*/  HADD2 R39, R39, -1056, -1056 ;  /* 0xe420e42027277430 */ /* 0x000fe20000000000 */
[----:B------:R-:W-:-:S03]  /*12f0*/  LOP3.LUT R38, R26, 0xf000f, RZ, 0xc0, !PT ;  /* 0x000f000f1a267812 */ /* 0x000fc600078ec0ff */
[----:B------:R-:W-:Y:S01]  /*1300*/  HFMA2 R26, R39, R27, R30 ;  /* 0x0000001b271a7231 */ /* 0x000fe2000000001e */
[----:B------:R-:W-:Y:S02]  /*1310*/  SHF.R.U32.HI R39, RZ, 0x6, R15 ;  /* 0x00000006ff277819 */ /* 0x000fe4000001160f */
[----:B------:R-:W-:Y:S02]  /*1320*/  SHF.R.U32.HI R30, RZ, 0xc, R12 ;  /* 0x0000000cff1e7819 */ /* 0x000fe4000001160c */
[----:B------:R-:W-:Y:S02]  /*1330*/  LOP3.LUT R12, R38, 0x300030, R31, 0xf8, !PT ;  /* 0x00300030260c7812 */ /* 0x000fe400078ef81f */
[----:B------:R-:W-:Y:S02]  /*1340*/  LOP3.LUT R39, R39, 0x3f003f, RZ, 0xc0, !PT ;  /* 0x003f003f27277812 */ /* 0x000fe400078ec0ff */
[----:B------:R-:W-:Y:S02]  /*1350*/  LOP3.LUT R31, R30, 0xf000f, RZ, 0xc0, !PT ;  /* 0x000f000f1e1f7812 */ /* 0x000fe400078ec0ff */
[----:B------:R-:W-:-:S02]  /*1360*/  LOP3.LUT R30, R16, 0x3f003f, RZ, 0xc0, !PT ;  /* 0x003f003f101e7812 */ /* 0x000fc400078ec0ff */
[----:B------:R-:W-:Y:S02]  /*1370*/  SHF.R.U32.HI R38, RZ, 0xa, R16 ;  /* 0x0000000aff267819 */ /* 0x000fe40000011610 */
[----:B------:R-:W-:Y:S02]  /*1380*/  LOP3.LUT R39, R39, 0x64006400, RZ, 0xfc, !PT ;  /* 0x6400640027277812 */ /* 0x000fe400078efcff */
[----:B------:R-:W-:Y:S02]  /*1390*/  LOP3.LUT R30, R30, 0x64006400, RZ, 0xfc, !PT ;  /* 0x640064001e1e7812 */ /* 0x000fe400078efcff */
[----:B------:R-:W-:Y:S01]  /*13a0*/  LOP3.LUT R38, R31, 0x300030, R38, 0xf8, !PT ;  /* 0x003000301f267812 */ /* 0x000fe200078ef826 */
[----:B------:R-:W-:Y:S01]  /*13b0*/  HADD2 R39, R39, -1056, -1056 ;  /* 0xe420e42027277430 */ /* 0x000fe20000000000 */
[----:B------:R-:W-:Y:S01]  /*13c0*/  LOP3.LUT R31, R9, 0xf000f, RZ, 0xc0, !PT ;  /* 0x000f000f091f7812 */ /* 0x000fe200078ec0ff */
[----:B------:R-:W-:Y:S01]  /*13d0*/  HADD2 R9, R30, -1056, -1056 ;  /* 0xe420e4201e097430 */ /* 0x000fe20000000000 */
[----:B------:R-:W-:Y:S01]  /*13e0*/  LOP3.LUT R30, R17, 0x3f003f, RZ, 0xc0, !PT ;  /* 0x003f003f111e7812 */ /* 0x000fe200078ec0ff */
[----:B------:R-:W-:Y:S01]  /*13f0*/  HFMA2 R27, R39, R27, R24 ;  /* 0x0000001b271b7231 */ /* 0x000fe20000000018 */
[----:B------:R-:W-:Y:S01]  /*1400*/  LOP3.LUT R40, R31, 0x300030, R40, 0xf8, !PT ;  /* 0x003000301f287812 */ /* 0x000fe200078ef828 */
[----:B0-----:R-:W-:Y:S01]  /*1410*/  HFMA2 R9, R9, R20, R25 ;  /* 0x0000001409097231 */ /* 0x001fe20000000019 */
[----:B------:R-:W-:-:S02]  /*1420*/  LOP3.LUT R31, R18, 0x3f003f, RZ, 0xc0, !PT ;  /* 0x003f003f121f7812 */ /* 0x000fc400078ec0ff */
[----:B------:R-:W-:Y:S02]  /*1430*/  LOP3.LUT R39, R19, 0x3f003f, RZ, 0xc0, !PT ;  /* 0x003f003f13277812 */ /* 0x000fe400078ec0ff */
[----:B------:R-:W-:Y:S02]  /*1440*/  MOV R25, UR14 ;  /* 0x0000000e00197c02 */ /* 0x000fe40008000f00 */
[----:B------:R-:W-:Y:S02]  /*1450*/  LOP3.LUT R30, R30, 0x64006400, RZ, 0xfc, !PT ;  /* 0x640064001e1e7812 */ /* 0x000fe400078efcff */
[----:B------:R-:W-:Y:S01]  /*1460*/  LOP3.LUT R31, R31, 0x64006400, RZ, 0xfc, !PT ;  /* 0x640064001f1f7812 */ /* 0x000fe200078efcff */
[----:B------:R-:W-:Y:S01]  /*1470*/  IMAD.WIDE R24, R25, 0x4, R28 ;  /* 0x0000000419187825 */ /* 0x000fe200078e021c */
[----:B------:R-:W-:-:S03]  /*1480*/  LOP3.LUT R39, R39, 0x64006400, RZ, 0xfc, !PT ;  /* 0x6400640027277812 */ /* 0x000fc600078efcff */
[----:B------:R-:W-:Y:S01]  /*1490*/  HADD2 R30, R30, -1056, -1056 ;  /* 0xe420e4201e1e7430 */ /* 0x000fe20000000000 */
[----:B------:R-:W-:Y:S01]  /*14a0*/  SHF.R.U32.HI R28, RZ, 0x6, R16 ;  /* 0x00000006ff1c7819 */ /* 0x000fe20000011610 */
[----:B------:R-:W-:Y:S02]  /*14b0*/  HADD2 R31, R31, -1056, -1056 ;  /* 0xe420e4201f1f7430 */ /* 0x000fe40000000000 */
[----:B------:R-:W-:Y:S01]  /*14c0*/  HADD2 R39, R39, -1056, -1056 ;  /* 0xe420e42027277430 */ /* 0x000fe20000000000 */
[----:B------:R-:W-:Y:S01]  /*14d0*/  LOP3.LUT R28, R28, 0x3f003f, RZ, 0xc0, !PT ;  /* 0x003f003f1c1c7812 */ /* 0x000fe200078ec0ff */
[-C--:B------:R-:W-:Y:S02]  /*14e0*/  HFMA2 R8, R30, R20.reuse, R8 ;  /* 0x000000141e087231 */ /* 0x080fe40000000008 */
[-C--:B------:R-:W-:Y:S02]  /*14f0*/  HFMA2 R16, R31, R20.reuse, R26 ;  /* 0x000000141f107231 */ /* 0x080fe4000000001a */
[----:B------:R-:W-:-:S02]  /*1500*/  HFMA2 R20, R39, R20, R27 ;  /* 0x0000001427147231 */ /* 0x000fc4000000001b */
[----:B------:R-:W-:Y:S01]  /*1510*/  IMAD.WIDE R46, R47, 0x4, R24 ;  /* 0x000000042f2e7825 */ /* 0x000fe200078e0218 */
[----:B------:R-:W-:Y:S01]  /*1520*/  LOP3.LUT R28, R28, 0x64006400, RZ, 0xfc, !PT ;  /* 0x640064001c1c7812 */ /* 0x000fe200078efcff */
[----:B------:R-:W2:Y:S01]  /*1530*/  LDG.E.128.CONSTANT R24, desc[UR16][R24.64] ;  /* 0x0000001018187981 */ /* 0x000ea2000c1e9d00 */
[----:B------:R-:W-:Y:S02]  /*1540*/  SHF.R.U32.HI R30, RZ, 0xc, R13 ;  /* 0x0000000cff1e7819 */ /* 0x000fe4000001160d */
[--C-:B------:R-:W-:Y:S01]  /*1550*/  SHF.R.U32.HI R13, RZ, 0x6, R17.reuse ;  /* 0x00000006ff0d7819 */ /* 0x100fe20000011611 */
[----:B------:R-:W-:Y:S01]  /*1560*/  HADD2 R28, R28, -1056, -1056 ;  /* 0xe420e4201c1c7430 */ /* 0x000fe20000000000 */
[----:B------:R-:W-:Y:S02]  /*1570*/  LOP3.LUT R30, R30, 0xf000f, RZ, 0xc0, !PT ;  /* 0x000f000f1e1e7812 */ /* 0x000fe400078ec0ff */
[----:B------:R-:W-:Y:S02]  /*1580*/  SHF.R.U32.HI R39, RZ, 0xa, R17 ;  /* 0x0000000aff277819 */ /* 0x000fe40000011611 */
[----:B------:R-:W-:Y:S01]  /*1590*/  LOP3.LUT R17, R13, 0x3f003f, RZ, 0xc0, !PT ;  /* 0x003f003f0d117812 */ /* 0x000fe200078ec0ff */
[----:B------:R-:W-:Y:S01]  /*15a0*/  HFMA2 R13, R28, R21, R9 ;  /* 0x000000151c0d7231 */ /* 0x000fe20000000009 */
[----:B------:R-:W-:-:S02]  /*15b0*/  LOP3.LUT R39, R30, 0x300030, R39, 0xf8, !PT ;  /* 0x003000301e277812 */ /* 0x000fc400078ef827 */
[----:B------:R0:W3:Y:S01]  /*15c0*/  LDG.E.128.CONSTANT R28, desc[UR16][R46.64] ;  /* 0x000000102e1c7981 */ /* 0x0000e2000c1e9d00 */
[----:B------:R-:W-:Y:S02]  /*15d0*/  LOP3.LUT R17, R17, 0x64006400, RZ, 0xfc, !PT ;  /* 0x6400640011117812 */ /* 0x000fe400078efcff */
[----:B------:R-:W-:Y:S02]  /*15e0*/  SHF.R.U32.HI R10, RZ, 0xc, R10 ;  /* 0x0000000cff0a7819 */ /* 0x000fe4000001160a */
[----:B------:R-:W-:Y:S01]  /*15f0*/  SHF.R.U32.HI R11, RZ, 0xc, R11 ;  /* 0x0000000cff0b7819 */ /* 0x000fe2000001160b */
[----:B------:R-:W-:Y:S01]  /*1600*/  IMAD.WIDE R42, R43, 0x4, R46 ;  /* 0x000000042b2a7825 */ /* 0x000fe200078e022e */
[----:B------:R-:W-:-:S03]  /*1610*/  LOP3.LUT R10, R10, 0xf000f, RZ, 0xc0, !PT ;  /* 0x000f000f0a0a7812 */ /* 0x000fc600078ec0ff */
[----:B------:R-:W-:Y:S01]  /*1620*/  HADD2 R17, R17, -1056, -1056 ;  /* 0xe420e42011117430 */ /* 0x000fe20000000000 */
[----:B------:R-:W-:Y:S02]  /*1630*/  LOP3.LUT R11, R11, 0xf000f, RZ, 0xc0, !PT ;  /* 0x000f000f0b0b7812 */ /* 0x000fe400078ec0ff */
[----:B------:R-:W-:Y:S02]  /*1640*/  SHF.R.U32.HI R45, RZ, 0x8, R18 ;  /* 0x00000008ff2d7819 */ /* 0x000fe40000011612 */
[----:B0-----:R-:W-:Y:S01]  /*1650*/  SHF.R.U32.HI R46, RZ, 0x8, R19 ;  /* 0x00000008ff2e7819 */ /* 0x001fe20000011613 */
[----:B------:R-:W-:Y:S01]  /*1660*/  HFMA2 R17, R17, R21, R8 ;  /* 0x0000001511117231 */ /* 0x000fe20000000008 */
[----:B------:R-:W-:Y:S02]  /*1670*/  LOP3.LUT R45, R10, 0x300030, R45, 0xf8, !PT ;  /* 0x003000300a2d7812 */ /* 0x000fe400078ef82d */
[----:B------:R-:W-:Y:S02]  /*1680*/  LOP3.LUT R46, R11, 0x300030, R46, 0xf8, !PT ;  /* 0x003000300b2e7812 */ /* 0x000fe400078ef82e */
[----:B------:R-:W4:Y:S01]  /*1690*/  LDG.E.128.CONSTANT R8, desc[UR16][R42.64] ;  /* 0x000000102a087981 */ /* 0x000f22000c1e9d00 */
[----:B------:R-:W-:-:S02]  /*16a0*/  SHF.R.U32.HI R14, RZ, 0xc, R14 ;  /* 0x0000000cff0e7819 */ /* 0x000fc4000001160e */
[----:B------:R-:W-:Y:S02]  /*16b0*/  SHF.R.U32.HI R15, RZ, 0xc, R15 ;  /* 0x0000000cff0f7819 */ /* 0x000fe4000001160f */
[----:B------:R-:W-:Y:S02]  /*16c0*/  LOP3.LUT R14, R14, 0xf000f, RZ, 0xc0, !PT ;  /* 0x000f000f0e0e7812 */ /* 0x000fe400078ec0ff */
        /* <DEDUP_REMOVED lines=17> */
[-C--:B------:R-:W-:Y:S02]  /*17e0*/  HFMA2 R14, R14, R21.reuse, R16 ;  /* 0x000000150e0e7231 */ /* 0x080fe40000000010 */
[----:B------:R-:W-:-:S02]  /*17f0*/  HFMA2 R15, R15, R21, R20 ;  /* 0x000000150f0f7231 */ /* 0x000fc40000000014 */
[----:B------:R-:W-:Y:S02]  /*1800*/  HADD2 R16, R12, -1056, -1056 ;  /* 0xe420e4200c107430 */ /* 0x000fe40000000000 */
[----:B------:R-:W-:Y:S02]  /*1810*/  HADD2 R40, R40, -1056, -1056 ;  /* 0xe420e42028287430 */ /* 0x000fe40000000000 */
[----:B------:R-:W-:Y:S02]  /*1820*/  HADD2 R18, R45, -1056, -1056 ;  /* 0xe420e4202d127430 */ /* 0x000fe40000000000 */
[----:B------:R-:W-:Y:S02]  /*1830*/  HADD2 R46, R46, -1056, -1056 ;  /* 0xe420e4202e2e7430 */ /* 0x000fe40000000000 */
[-C--:B------:R-:W-:Y:S02]  /*1840*/  HFMA2 R16, R16, R22.reuse, R13 ;  /* 0x0000001610107231 */ /* 0x080fe4000000000d */
[----:B------:R-:W-:-:S02]  /*1850*/  HFMA2 R17, R40, R22, R17 ;  /* 0x0000001628117231 */ /* 0x000fc40000000011 */
[-C--:B------:R-:W-:Y:S02]  /*1860*/  HFMA2 R18, R18, R22.reuse, R14 ;  /* 0x0000001612127231 */ /* 0x080fe4000000000e */
        /* <DEDUP_REMOVED lines=17> */
[----:B------:R-:W-:Y:S02]  /*1980*/  ISETP.NE.AND P0, PT, R5, UR11, PT ;  /* 0x0000000b05007c0c */ /* 0x000fe4000bf05270 */
        /* <DEDUP_REMOVED lines=75> */
[----:B------:R-:W-:Y:S02]  /*1e40*/  LOP3.LUT R12, R12, 0x3f003f, RZ, 0xc0, !PT ;  /* 0x003f003f0c0c7812 */ /* 0x000fe400078ec0ff */
[----:B------:R-:W-:Y:S02]  /*1e50*/  SHF.R.U32.HI R8, RZ, 0x6, R8 ;  /* 0x00000006ff087819 */ /* 0x000fe40000011608 */
[----:B------:R-:W-:Y:S02]  /*1e60*/  LOP3.LUT R12, R12, 0x64006400, RZ, 0xfc, !PT ;  /* 0x640064000c0c7812 */ /* 0x000fe400078efcff */
[----:B------:R-:W-:-:S03]  /*1e70*/  LOP3.LUT R8, R8, 0x3f003f, RZ, 0xc0, !PT ;  /* 0x003f003f08087812 */ /* 0x000fc600078ec0ff */
[----:B------:R-:W-:Y:S01]  /*1e80*/  HADD2 R12, R12, -1056, -1056 ;  /* 0xe420e4200c0c7430 */ /* 0x000fe20000000000 */
[----:B------:R-:W-:Y:S02]  /*1e90*/  SHF.R.U32.HI R9, RZ, 0x6, R9 ;  /* 0x00000006ff097819 */ /* 0x000fe40000011609 */
[----:B------:R-:W-:Y:S01]  /*1ea0*/  LOP3.LUT R8, R8, 0x64006400, RZ, 0xfc, !PT ;  /* 0x6400640008087812 */ /* 0x000fe200078efcff */
[----:B------:R-:W-:Y:S01]  /*1eb0*/  HFMA2 R40, R12, R13, R40 ;  /* 0x0000000d0c287231 */ /* 0x000fe20000000028 */
[----:B------:R-:W-:Y:S02]  /*1ec0*/  LOP3.LUT R13, R30, 0x3f003f, RZ, 0xc0, !PT ;  /* 0x003f003f1e0d7812 */ /* 0x000fe400078ec0ff */
[----:B------:R-:W-:Y:S01]  /*1ed0*/  LOP3.LUT R9, R9, 0x3f003f, RZ, 0xc0, !PT ;  /* 0x003f003f09097812 */ /* 0x000fe200078ec0ff */
[----:B------:R-:W-:Y:S01]  /*1ee0*/  HADD2 R8, R8, -1056, -1056 ;  /* 0xe420e42008087430 */ /* 0x000fe20000000000 */
[----:B------:R-:W-:Y:S02]  /*1ef0*/  LOP3.LUT R13, R13, 0x64006400, RZ, 0xfc, !PT ;  /* 0x640064000d0d7812 */ /* 0x000fe400078efcff */
[----:B------:R-:W-:Y:S01]  /*1f00*/  LOP3.LUT R9, R9, 0x64006400, RZ, 0xfc, !PT ;  /* 0x6400640009097812 */ /* 0x000fe200078efcff */
[----:B------:R-:W-:Y:S01]  /*1f10*/  HFMA2 R38, R8, R17, R38 ;  /* 0x0000001108267231 */ /* 0x000fe20000000026 */
[----:B------:R-:W-:Y:S01]  /*1f20*/  @!P0 LEA R8, R2, R1, 0x3 ;  /* 0x0000000102088211 */ /* 0x000fe200078e18ff */
[----:B------:R-:W-:-:S02]  /*1f30*/  HADD2 R13, R13, -1056, -1056 ;  /* 0xe420e4200d0d7430 */ /* 0x000fc40000000000 */
[----:B------:R-:W-:Y:S02]  /*1f40*/  HADD2 R9, R9, -1056, -1056 ;  /* 0xe420e42009097430 */ /* 0x000fe40000000000 */
[----:B------:R-:W-:Y:S02]  /*1f50*/  HFMA2 R29, R13, R14, R29 ;  /* 0x0000000e0d1d7231 */ /* 0x000fe4000000001d */
[----:B------:R-:W-:Y:S01]  /*1f60*/  HFMA2 R39, R9, R17, R39 ;  /* 0x0000001109277231 */ /* 0x000fe20000000027 */
[----:B------:R-:W2:Y:S04]  /*1f70*/  @!P0 LDG.E.U16.CONSTANT R13, desc[UR16][R32.64] ;  /* 0x00000010200d8981 */ /* 0x000ea8000c1e9500 */
[----:B------:R-:W3:Y:S01]  /*1f80*/  @!P0 LDL.64 R8, [R8+0x8] ;  /* 0x0000080008088983 */ /* 0x000ee20000100a00 */
        /* <DEDUP_REMOVED lines=29> */
[----:B------:R-:W-:Y:S02]  /*2160*/  LOP3.LUT R27, R30, 0xf000f, RZ, 0xc0, !PT ;  /* 0x000f000f1e1b7812 */ /* 0x000fe400078ec0ff */
[----:B------:R-:W-:-:S04]  /*2170*/  SHF.R.U32.HI R16, RZ, 0xa, R10 ;  /* 0x0000000aff107819 */ /* 0x000fc8000001160a */
[----:B------:R-:W-:Y:S02]  /*2180*/  LOP3.LUT R16, R27, 0x300030, R16, 0xf8, !PT ;  /* 0x003000301b107812 */ /* 0x000fe400078ef810 */
[----:B------:R-:W-:Y:S02]  /*2190*/  SHF.R.U32.HI R27, RZ, 0x6, R10 ;  /* 0x00000006ff1b7819 */ /* 0x000fe4000001160a */
[--C-:B------:R-:W-:Y:S02]  /*21a0*/  SHF.R.U32.HI R10, RZ, 0x6, R11.reuse ;  /* 0x00000006ff0a7819 */ /* 0x100fe4000001160b */
[----:B------:R-:W-:Y:S02]  /*21b0*/  SHF.R.U32.HI R29, RZ, 0x8, R11 ;  /* 0x00000008ff1d7819 */ /* 0x000fe4000001160b */
        /* <DEDUP_REMOVED lines=8> */
[----:B------:R-:W-:Y:S02]  /*2240*/  LOP3.LUT R24, R24, 0x64006400, RZ, 0xfc, !PT ;  /* 0x6400640018187812 */ /* 0x000fe400078efcff */
[----:B------:R-:W-:Y:S01]  /*2250*/  LOP3.LUT R41, R41, 0x64006400, RZ, 0xfc, !PT ;  /* 0x6400640029297812 */ /* 0x000fe200078efcff */
[----:B------:R-:W-:Y:S01]  /*2260*/  HADD2 R27, R27, -1056, -1056 ;  /* 0xe420e4201b1b7430 */ /* 0x000fe20000000000 */
[----:B------:R-:W-:Y:S01]  /*2270*/  LOP3.LUT R11, R30, 0x300030, R11, 0xf8, !PT ;  /* 0x003000301e0b7812 */ /* 0x000fe200078ef80b */
[----:B------:R-:W-:Y:S01]  /*2280*/  HADD2 R10, R10, -1056, -1056 ;  /* 0xe420e4200a0a7430 */ /* 0x000fe20000000000 */
        /* <DEDUP_REMOVED lines=10> */
[----:B------:R-:W-:-:S02]  /*2330*/  HADD2 R15, R15, -1056, -1056 ;  /* 0xe420e4200f0f7430 */ /* 0x000fc40000000000 */
[----:B------:R-:W-:Y:S02]  /*2340*/  HADD2 R26, R26, -1056, -1056 ;  /* 0xe420e4201a1a7430 */ /* 0x000fe40000000000 */
[-C--:B------:R-:W-:Y:S02]  /*2350*/  HFMA2 R38, R24, R18.reuse, R38 ;  /* 0x0000001218267231 */ /* 0x080fe40000000026 */
[-C--:B------:R-:W-:Y:S02]  /*2360*/  HFMA2 R39, R41, R18.reuse, R39 ;  /* 0x0000001229277231 */ /* 0x080fe40000000027 */
[----:B------:R-:W-:Y:S02]  /*2370*/  HADD2 R25, R25, -1056, -1056 ;  /* 0xe420e42019197430 */ /* 0x000fe40000000000 */
[----:B------:R-:W-:Y:S02]  /*2380*/  HADD2 R28, R28, -1056, -1056 ;  /* 0xe420e4201c1c7430 */ /* 0x000fe40000000000 */
[----:B------:R-:W-:-:S02]  /*2390*/  HFMA2 R14, R15, R18, R14 ;  /* 0x000000120f0e7231 */ /* 0x000fc4000000000e */
[----:B------:R-:W-:Y:S02]  /*23a0*/  HFMA2 R12, R26, R18, R12 ;  /* 0x000000121a0c7231 */ /* 0x000fe4000000000c */
[----:B------:R-:W-:Y:S02]  /*23b0*/  HADD2 R16, R16, -1056, -1056 ;  /* 0xe420e42010107430 */ /* 0x000fe40000000000 */
[----:B------:R-:W-:Y:S02]  /*23c0*/  HADD2 R11, R11, -1056, -1056 ;  /* 0xe420e4200b0b7430 */ /* 0x000fe40000000000 */
        /* <DEDUP_REMOVED lines=8> */
[----:B------:R-:W-:Y:S01]  /*2450*/  @!P0 IADD3 R29, PT, PT, R2, 0x1, RZ ;  /* 0x00000001021d8810 */ /* 0x000fe20007ffe0ff */
[----:B------:R-:W-:Y:S01]  /*2460*/  HADD2 R14, R14.H0_H0, R14.H1_H1 ;  /* 0x3000000e0e0e7230 */ /* 0x000fe20000000800 */
[----:B------:R-:W-:Y:S01]  /*2470*/  PRMT R22, R22, 0x5410, R21 ;  /* 0x0000541016167816 */ /* 0x000fe20000000015 */
[----:B------:R-:W-:Y:S01]  /*2480*/  HADD2 R11, R11.H0_H0, R11.H1_H1 ;  /* 0x3000000b0b0b7230 */ /* 0x000fe20000000800 */
[----:B------:R-:W-:-:S02]  /*2490*/  PRMT R25, R25, 0x5410, R28 ;  /* 0x0000541019197816 */ /* 0x000fc4000000001c */
[----:B------:R-:W-:Y:S02]  /*24a0*/  MOV R45, UR14 ;  /* 0x0000000e002d7c02 */ /* 0x000fe40008000f00 */
[----:B------:R-:W-:Y:S02]  /*24b0*/  @!P0 MOV R2, R29 ;  /* 0x0000001d00028202 */ /* 0x000fe40000000f00 */
[----:B------:R-:W-:Y:S01]  /*24c0*/  PRMT R14, R14, 0x5410, R11 ;  /* 0x000054100e0e7816 */ /* 0x000fe2000000000b */
[----:B------:R-:W-:Y:S01]  /*24d0*/  IMAD.WIDE R42, R45, 0x4, R42 ;  /* 0x000000042d2a7825 */ /* 0x000fe200078e022a */
[----:B------:R-:W-:Y:S01]  /*24e0*/  UIADD3 UR4, UPT, UPT, UR4, 0x40, URZ ;  /* 0x0000004004047890 */ /* 0x000fe2000fffe0ff */
[----:B--2---:R-:W-:Y:S01]  /*24f0*/  @!P0 IADD3 R5, PT, PT, R13, UR11, RZ ;  /* 0x0000000b0d058c10 */ /* 0x004fe2000fffe0ff */
[----:B------:R-:W-:Y:S01]  /*2500*/  UIADD3 UR11, UPT, UPT, UR11, 0x20, URZ ;  /* 0x000000200b0b7890 */ /* 0x000fe2000fffe0ff */
[----:B---3-5:R-:W-:Y:S02]  /*2510*/  @!P0 PRMT R36, R8, 0x7610, R36 ;  /* 0x0000761008248816 */ /* 0x028fe40000000024 */
[----:B------:R-:W-:Y:S01]  /*2520*/  @!P0 PRMT R37, R9, 0x7610, R37 ;  /* 0x0000761009258816 */ /* 0x000fe20000000025 */
[----:B------:R-:W-:Y:S01]  /*2530*/  UISETP.GE.AND UP0, UPT, UR11, UR5, UPT ;  /* 0x000000050b00728c */ /* 0x000fe2000bf06270 */
[----:B------:R-:W-:-:S02]  /*2540*/  @!P0 PRMT R36, R36, 0x7610, R8 ;  /* 0x0000761024248816 */ /* 0x000fc40000000008 */
[----:B------:R-:W-:-:S03]  /*2550*/  @!P0 PRMT R37, R37, 0x7610, R9 ;  /* 0x0000761025258816 */ /* 0x000fc60000000009 */
[-C--:B------:R-:W-:Y:S01]  /*2560*/  HFMA2 R3, R23, R36.reuse, R3 ;  /* 0x0000002417037231 */ /* 0x080fe20000000003 */
[----:B------:R-:W-:Y:S01]  /*2570*/  IADD3 R32, P0, PT, R32, 0x80, RZ ;  /* 0x0000008020207810 */ /* 0x000fe20007f1e0ff */
[-C--:B------:R-:W-:Y:S02]  /*2580*/  HFMA2 R4, R22, R37.reuse, R4 ;  /* 0x0000002516047231 */ /* 0x080fe40000000004 */
[----:B------:R-:W-:Y:S01]  /*2590*/  HFMA2 R3, R25, R36, R3 ;  /* 0x0000002419037231 */ /* 0x000fe20000000003 */
[----:B------:R-:W-:Y:S01]  /*25a0*/  IADD3.X R33, PT, PT, RZ, R33, RZ, P0, !PT ;  /* 0x00000021ff217210 */ /* 0x000fe200007fe4ff */
[----:B------:R-:W-:Y:S01]  /*25b0*/  HFMA2 R4, R14, R37, R4 ;  /* 0x000000250e047231 */ /* 0x000fe20000000004 */
[----:B------:R-:W-:Y:S07]  /*25c0*/  BRA.U !UP0, `(.L_x_4879) ;  /* 0xffffffe508fc7547 */ /* 0x000fee000b83ffff */
[----:B------:R-:W-:-:S05]  /*25d0*/  MOV R9, UR14 ;  /* 0x0000000e00097c02 */ /* 0x000fca0008000f00 */
[----:B------:R-:W-:-:S07]  /*25e0*/  IMAD.WIDE R34, R9, 0x18, R34 ;  /* 0x0000001809227825 */ /* 0x000fce00078e0222 */
.L_x_4878:
[----:B------:R-:W-:-:S04]  /*25f0*/  UISETP.LT.AND UP0, UPT, UR10, UR18, UPT ;  /* 0x000000120a00728c */ /* 0x000fc8000bf01270 */
[----:B------:R-:W-:-:S04]  /*2600*/  USEL UR10, UR10, UR18, UP0 ;  /* 0x000000120a0a7287 */ /* 0x000fc80008000000 */
[----:B------:R-:W-:-:S09]  /*2610*/  UISETP.GT.AND UP0, UPT, UR10, UR11, UPT ;  /* 0x0000000b0a00728c */ /* 0x000fd2000bf04270 */
[----:B------:R-:W-:Y:S05]  /*2620*/  BRA.U !UP0, `(.L_x_4880) ;  /* 0x0000002508407547 */ /* 0x000fea000b800000 */
[----:B------:R-:W-:-:S04]  /*2630*/  UIMAD.WIDE.U32 UR6, UR11, 0x4, UR6 ;  /* 0x000000040b0678a5 */ /* 0x000fc8000f8e0006 */
[----:B------:R-:W-:-:S04]  /*2640*/  UIADD3 UR5, UP0, UPT, UR6, 0x2, URZ ;  /* 0x0000000206057890 */ /* 0x000fc8000ff1e0ff */
[----:B------:R-:W-:Y:S02]  /*2650*/  UIADD3.X UR6, UPT, UPT, URZ, UR7, URZ, UP0, !UPT ;  /* 0x00000007ff067290 */ /* 0x000fe400087fe4ff */
[----:B------:R-:W-:-:S04]  /*2660*/  MOV R24, UR5 ;  /* 0x0000000500187c02 */ /* 0x000fc80008000f00 */
[----:B------:R-:W-:-:S07]  /*2670*/  MOV R25, UR6 ;  /* 0x0000000600197c02 */ /* 0x000fce0008000f00 */
.L_x_4881:
[----:B------:R-:W2:Y:S01]  /*2680*/  LDG.E.128.CONSTANT R16, desc[UR16][R34.64] ;  /* 0x0000001022107981 */ /* 0x000ea2000c1e9d00 */
[----:B------:R-:W-:-:S03]  /*2690*/  MOV R23, UR14 ;  /* 0x0000000e00177c02 */ /* 0x000fc60008000f00 */
[----:B------:R-:W0:Y:S02]  /*26a0*/  LDS.64 R20, [UR4] ;  /* 0x00000004ff147984 */ /* 0x000e240008000a00 */
[----:B------:R-:W-:-:S05]  /*26b0*/  IMAD.WIDE R22, R23, 0x4, R34 ;  /* 0x0000000417167825 */ /* 0x000fca00078e0222 */
[----:B------:R1:W3:Y:S01]  /*26c0*/  LDG.E.128.CONSTANT R8, desc[UR16][R22.64] ;  /* 0x0000001016087981 */ /* 0x0002e2000c1e9d00 */
[----:B------:R-:W-:-:S05]  /*26d0*/  MOV R47, UR14 ;  /* 0x0000000e002f7c02 */ /* 0x000fca0008000f00 */
[----:B------:R-:W-:-:S05]  /*26e0*/  IMAD.WIDE R46, R47, 0x4, R22 ;  /* 0x000000042f2e7825 */ /* 0x000fca00078e0216 */
[----:B------:R-:W4:Y:S01]  /*26f0*/  LDG.E.128.CONSTANT R12, desc[UR16][R46.64] ;  /* 0x000000102e0c7981 */ /* 0x000f22000c1e9d00 */
[----:B------:R-:W-:Y:S02]  /*2700*/  MOV R30, 0x2c00 ;  /* 0x00002c00001e7802 */ /* 0x000fe40000000f00 */
[----:B------:R-:W-:Y:S02]  /*2710*/  ISETP.NE.AND P0, PT, R5, UR11, PT ;  /* 0x0000000b05007c0c */ /* 0x000fe4000bf05270 */
        /* <DEDUP_REMOVED lines=9> */
[----:B------:R-:W-:Y:S02]  /*27b0*/  HADD2 R29, R27, -1032, -1032 ;  /* 0xe408e4081b1d7430 */ /* 0x000fe40000000000 */
[----:B------:R-:W-:Y:S02]  /*27c0*/  HADD2 R31, R28, -1032, -1032 ;  /* 0xe408e4081c1f7430 */ /* 0x000fe40000000000 */
[----:B------:R-:W-:-:S02]  /*27d0*/  HADD2.F32 R33, -RZ, R23.H1_H1 ;  /* 0x30000017ff217230 */ /* 0x000fc40000004100 */
[----:B------:R-:W-:Y:S02]  /*27e0*/  HADD2 R27, R22, -1032, -1032 ;  /* 0xe408e408161b7430 */ /* 0x000fe40000000000 */
[----:B------:R-:W-:Y:S02]  /*27f0*/  HADD2.F32 R22, -RZ, R23.H0_H0 ;  /* 0x20000017ff167230 */ /* 0x000fe40000004100 */
[--C-:B0-----:R-:W-:Y:S01]  /*2800*/  HADD2.F32 R23, -RZ, R20.reuse.H0_H0 ;  /* 0x20000014ff177230 */ /* 0x101fe20000004100 */
[----:B------:R-:W-:Y:S01]  /*2810*/  PRMT R26, R30, 0x7610, R26 ;  /* 0x000076101e1a7816 */ /* 0x000fe2000000001a */
[----:B------:R-:W-:Y:S02]  /*2820*/  HADD2.F32 R28, -RZ, R31.H0_H0 ;  /* 0x2000001fff1c7230 */ /* 0x000fe40000004100 */
[----:B------:R-:W-:Y:S02]  /*2830*/  HADD2.F32 R32, -RZ, R29.H0_H0 ;  /* 0x2000001dff207230 */ /* 0x000fe40000004100 */
[----:B------:R-:W-:Y:S01]  /*2840*/  FFMA.FTZ R22, R22, R23, RZ ;  /* 0x0000001716167223 */ /* 0x000fe200000100ff */
[----:B------:R-:W-:-:S02]  /*2850*/  HADD2.F32 R20, -RZ, R20.H1_H1 ;  /* 0x30000014ff147230 */ /* 0x000fc40000004100 */
[----:B------:R-:W-:Y:S02]  /*2860*/  HADD2.F32 R30, -RZ, R27.H0_H0 ;  /* 0x2000001bff1e7230 */ /* 0x000fe40000004100 */
[C---:B------:R-:W-:Y:S01]  /*2870*/  FFMA.FTZ R35, R23.reuse, R28, RZ ;  /* 0x0000001c17237223 */ /* 0x040fe200000100ff */
[----:B------:R-:W-:Y:S02]  /*2880*/  HADD2.F32 R29, -RZ, R29.H1_H1 ;  /* 0x3000001dff1d7230 */ /* 0x000fe40000004100 */
[----:B------:R-:W-:Y:S01]  /*2890*/  FFMA.FTZ R39, R23, R32, RZ ;  /* 0x0000002017277223 */ /* 0x000fe200000100ff */
[----:B------:R-:W-:Y:S01]  /*28a0*/  FFMA.FTZ R33, R33, R20, R22 ;  /* 0x0000001421217223 */ /* 0x000fe20000010016 */
[----:B------:R-:W-:Y:S02]  /*28b0*/  HADD2.F32 R28, -RZ, R31.H1_H1 ;  /* 0x3000001fff1c7230 */ /* 0x000fe40000004100 */
[----:B------:R-:W-:Y:S01]  /*28c0*/  FFMA.FTZ R23, R23, R30, RZ ;  /* 0x0000001e17177223 */ /* 0x000fe200000100ff */
[----:B------:R-:W-:Y:S01]  /*28d0*/  LOP3.LUT R22, R16, 0xf000f0, RZ, 0xc0, !PT ;  /* 0x00f000f010167812 */ /* 0x000fe200078ec0ff */
[----:B------:R-:W-:-:S02]  /*28e0*/  HADD2.F32 R32, -RZ, R27.H1_H1 ;  /* 0x3000001bff207230 */ /* 0x000fc40000004100 */
[C---:B------:R-:W-:Y:S01]  /*28f0*/  FFMA.FTZ R31, R20.reuse, R29, R39 ;  /* 0x0000001d141f7223 */ /* 0x040fe20000010027 */
[----:B------:R-:W-:Y:S01]  /*2900*/  FFMA.FTZ R29, R20, R28, R35 ;  /* 0x0000001c141d7223 */ /* 0x000fe20000010023 */
[----:B------:R-:W-:Y:S01]  /*2910*/  LOP3.LUT R27, R22, 0x64006400, RZ, 0xfc, !PT ;  /* 0x64006400161b7812 */ /* 0x000fe200078efcff */
[----:B------:R-:W-:Y:S01]  /*2920*/  FFMA.FTZ R28, R20, R32, R23 ;  /* 0x00000020141c7223 */ /* 0x000fe20000010017 */
[----:B------:R-:W-:Y:S01]  /*2930*/  LOP3.LUT R30, R17, 0xf000f0, RZ, 0xc0, !PT ;  /* 0x00f000f0111e7812 */ /* 0x000fe200078ec0ff */
[----:B------:R-:W0:Y:S02]  /*2940*/  LDS.64 R22, [UR4+0x8] ;  /* 0x00000804ff167984 */ /* 0x000e240008000a00 */
[----:B------:R-:W-:Y:S01]  /*2950*/  HFMA2 R34, R27, R26.H0_H0, -72, -72 ;  /* 0xd480d4801b227431 */ /* 0x000fe2000004001a */
[----:B------:R-:W-:Y:S02]  /*2960*/  LOP3.LUT R35, R30, 0x64006400, RZ, 0xfc, !PT ;  /* 0x640064001e237812 */ /* 0x000fe400078efcff */
[----:B------:R-:W-:-:S02]  /*2970*/  LOP3.LUT R41, R19, 0xf000f0, RZ, 0xc0, !PT ;  /* 0x00f000f013297812 */ /* 0x000fc400078ec0ff */
[----:B------:R-:W-:Y:S01]  /*2980*/  LOP3.LUT R39, R18, 0xf000f0, RZ, 0xc0, !PT ;  /* 0x00f000f012277812 */ /* 0x000fe200078ec0ff */
[-C--:B------:R-:W-:Y:S02]  /*2990*/  HFMA2 R27, R35, R26.reuse.H0_H0, -72, -72 ;  /* 0xd480d480231b7431 */ /* 0x080fe4000004001a */
[----:B------:R-:W-:Y:S01]  /*29a0*/  HADD2.F32 R30, -RZ, R21.H0_H0 ;  /* 0x20000015ff1e7230 */ /* 0x000fe20000004100 */
[----:B------:R-:W-:Y:S01]  /*29b0*/  LOP3.LUT R41, R41, 0x64006400, RZ, 0xfc, !PT ;  /* 0x6400640029297812 */ /* 0x000fe200078efcff */
[----:B------:R-:W-:Y:S01]  /*29c0*/  HADD2.F32 R20, -RZ, R34.H0_H0 ;  /* 0x20000022ff147230 */ /* 0x000fe20000004100 */
[----:B------:R-:W-:Y:S01]  /*29d0*/  LOP3.LUT R39, R39, 0x64006400, RZ, 0xfc, !PT ;  /* 0x6400640027277812 */ /* 0x000fe200078efcff */
[----:B------:R-:W-:Y:S02]  /*29e0*/  HADD2.F32 R35, -RZ, R27.H0_H0 ;  /* 0x2000001bff237230 */ /* 0x000fe40000004100 */
[----:B------:R-:W-:Y:S02]  /*29f0*/  HADD2.F32 R32, -RZ, R21.H1_H1 ;  /* 0x30000015ff207230 */ /* 0x000fe40000004100 */
[----:B------:R-:W-:Y:S01]  /*2a00*/  FFMA.FTZ R20, R20, R30, R33 ;  /* 0x0000001e14147223 */ /* 0x000fe20000010021 */
[----:B------:R-:W-:-:S02]  /*2a10*/  HFMA2 R21, R41, R26.H0_H0, -72, -72 ;  /* 0xd480d48029157431 */ /* 0x000fc4000004001a */
[----:B------:R-:W-:Y:S02]  /*2a20*/  HFMA2 R33, R39, R26.H0_H0, -72, -72 ;  /* 0xd480d48027217431 */ /* 0x000fe4000004001a */
[C---:B------:R-:W-:Y:S01]  /*2a30*/  FFMA.FTZ R31, R30.reuse, R35, R31 ;  /* 0x000000231e1f7223 */ /* 0x040fe2000001001f */
[----:B------:R-:W-:Y:S02]  /*2a40*/  HADD2.F32 R35, -RZ, R34.H1_H1 ;  /* 0x30000022ff237230 */ /* 0x000fe40000004100 */
[----:B------:R-:W-:Y:S01]  /*2a50*/  HADD2.F32 R39, -RZ, R21.H0_H0 ;  /* 0x20000015ff277230 */ /* 0x000fe20000004100 */
[----:B------:R-:W-:Y:S01]  /*2a60*/  SHF.R.U32.HI R16, RZ, 0x8, R16 ;  /* 0x00000008ff107819 */ /* 0x000fe20000011610 */
[----:B------:R-:W-:Y:S01]  /*2a70*/  HADD2.F32 R34, -RZ, R33.H0_H0 ;  /* 0x20000021ff227230 */ /* 0x000fe20000004100 */
[----:B------:R-:W-:Y:S01]  /*2a80*/  SHF.R.U32.HI R17, RZ, 0x8, R17 ;  /* 0x00000008ff117819 */ /* 0x000fe20000011611 */
[----:B------:R-:W-:Y:S02]  /*2a90*/  HADD2.F32 R38, -RZ, R27.H1_H1 ;  /* 0x3000001bff267230 */ /* 0x000fe40000004100 */
[----:B------:R-:W-:Y:S01]  /*2aa0*/  FFMA.FTZ R39, R30, R39, R28 ;  /* 0x000000271e277223 */ /* 0x000fe2000001001c */
[----:B------:R-:W-:Y:S01]  /*2ab0*/  LOP3.LUT R27, R16, 0xf000f, RZ, 0xc0, !PT ;  /* 0x000f000f101b7812 */ /* 0x000fe200078ec0ff */
[----:B------:R-:W-:Y:S01]  /*2ac0*/  FFMA.FTZ R29, R30, R34, R29 ;  /* 0x000000221e1d7223 */ /* 0x000fe2000001001d */
[----:B------:R-:W-:Y:S01]  /*2ad0*/  HADD2.F32 R28, -RZ, R21.H1_H1 ;  /* 0x30000015ff1c7230 */ /* 0x000fe20000004100 */
[----:B------:R-:W-:Y:S01]  /*2ae0*/  LOP3.LUT R21, R17, 0xf000f, RZ, 0xc0, !PT ;  /* 0x000f000f11157812 */ /* 0x000fe200078ec0ff */
[----:B------:R-:W-:Y:S01]  /*2af0*/  HADD2.F32 R30, -RZ, R33.H1_H1 ;  /* 0x30000021ff1e7230 */ /* 0x000fe20000004100 */
[----:B------:R-:W-:-:S02]  /*2b00*/  SHF.R.U32.HI R18, RZ, 0x8, R18 ;  /* 0x00000008ff127819 */ /* 0x000fc40000011612 */
[----:B------:R-:W-:Y:S02]  /*2b10*/  LOP3.LUT R27, R27, 0x64006400, RZ, 0xfc, !PT ;  /* 0x640064001b1b7812 */ /* 0x000fe400078efcff */
[----:B------:R-:W-:Y:S01]  /*2b20*/  LOP3.LUT R21, R21, 0x64006400, RZ, 0xfc, !PT ;  /* 0x6400640015157812 */ /* 0x000fe200078efcff */
[----:B------:R-:W-:Y:S01]  /*2b30*/  FFMA.FTZ R30, R32, R30, R29 ;  /* 0x0000001e201e7223 */ /* 0x000fe2000001001d */
[----:B------:R-:W-:Y:S01]  /*2b40*/  SHF.R.U32.HI R19, RZ, 0x8, R19 ;  /* 0x00000008ff137819 */ /* 0x000fe20000011613 */
[----:B------:R-:W-:Y:S01]  /*2b50*/  FFMA.FTZ R20, R35, R32, R20 ;  /* 0x0000002023147223 */ /* 0x000fe20000010014 */
[----:B------:R-:W-:Y:S01]  /*2b60*/  LOP3.LUT R29, R18, 0xf000f, RZ, 0xc0, !PT ;  /* 0x000f000f121d7812 */ /* 0x000fe200078ec0ff */
[C---:B------:R-:W-:Y:S01]  /*2b70*/  FFMA.FTZ R38, R32.reuse, R38, R31 ;  /* 0x0000002620267223 */ /* 0x040fe2000001001f */
[----:B------:R-:W-:Y:S01]  /*2b80*/  FFMA.FTZ R32, R32, R28, R39 ;  /* 0x0000001c20207223 */ /* 0x000fe20000010027 */
[----:B------:R-:W-:Y:S01]  /*2b90*/  HADD2 R34, R27, -1032, -1032 ;  /* 0xe408e4081b227430 */ /* 0x000fe20000000000 */
[----:B------:R-:W-:Y:S01]  /*2ba0*/  LOP3.LUT R27, R19, 0xf000f, RZ, 0xc0, !PT ;  /* 0x000f000f131b7812 */ /* 0x000fe200078ec0ff */
[----:B------:R-:W-:Y:S01]  /*2bb0*/  HADD2 R28, R21, -1032, -1032 ;  /* 0xe408e408151c7430 */ /* 0x000fe20000000000 */
[----:B------:R-:W-:Y:S01]  /*2bc0*/  LOP3.LUT R21, R29, 0x64006400, RZ, 0xfc, !PT ;  /* 0x640064001d157812 */ /* 0x000fe200078efcff */
[----:B0-----:R-:W-:Y:S01]  /*2bd0*/  HADD2.F32 R33, -RZ, R22.H0_H0 ;  /* 0x20000016ff217230 */ /* 0x001fe20000004100 */
[----:B------:R-:W-:Y:S01]  /*2be0*/  LOP3.LUT R27, R27, 0x64006400, RZ, 0xfc, !PT ;  /* 0x640064001b1b7812 */ /* 0x000fe200078efcff */
[----:B------:R-:W-:-:S02]  /*2bf0*/  HADD2.F32 R31, -RZ, R34.H0_H0 ;  /* 0x20000022ff1f7230 */ /* 0x000fc40000004100 */
[----:B------:R-:W-:-:S03]  /*2c00*/  HADD2 R21, R21, -1032, -1032 ;  /* 0xe408e40815157430 */ /* 0x000fc60000000000 */
[----:B------:R-:W-:Y:S01]  /*2c10*/  FFMA.FTZ R31, R31, R33, R20 ;  /* 0x000000211f1f7223 */ /* 0x000fe20000010014 */
[----:B------:R-:W-:Y:S02]  /*2c20*/  HADD2 R20, R27, -1032, -1032 ;  /* 0xe408e4081b147430 */ /* 0x000fe40000000000 */
[----:B------:R-:W-:Y:S02]  /*2c30*/  HADD2.F32 R35, -RZ, R21.H0_H0 ;  /* 0x20000015ff237230 */ /* 0x000fe40000004100 */
[----:B------:R-:W-:Y:S02]  /*2c40*/  HADD2.F32 R29, -RZ, R28.H0_H0 ;  /* 0x2000001cff1d7230 */ /* 0x000fe40000004100 */
[----:B------:R-:W-:Y:S02]  /*2c50*/  HADD2.F32 R39, -RZ, R20.H0_H0 ;  /* 0x20000014ff277230 */ /* 0x000fe40000004100 */
[----:B------:R-:W-:Y:S01]  /*2c60*/  FFMA.FTZ R35, R33, R35, R30 ;  /* 0x0000002321237223 */ /* 0x000fe2000001001e */
[----:B------:R-:W-:-:S02]  /*2c70*/  HADD2.F32 R22, -RZ, R22.H1_H1 ;  /* 0x30000016ff167230 */ /* 0x000fc40000004100 */
[----:B------:R-:W-:Y:S01]  /*2c80*/  FFMA.FTZ R29, R33, R29, R38 ;  /* 0x0000001d211d7223 */ /* 0x000fe20000010026 */
[----:B------:R-:W-:Y:S01]  /*2c90*/  HADD2.F32 R34, -RZ, R34.H1_H1 ;  /* 0x30000022ff227230 */ /* 0x000fe20000004100 */
[----:B------:R-:W-:Y:S01]  /*2ca0*/  LOP3.LUT R16, R16, 0xf000f0, RZ, 0xc0, !PT ;  /* 0x00f000f010107812 */ /* 0x000fe200078ec0ff */
[----:B------:R-:W-:Y:S01]  /*2cb0*/  HADD2.F32 R30, -RZ, R28.H1_H1 ;  /* 0x3000001cff1e7230 */ /* 0x000fe20000004100 */
[----:B------:R-:W-:Y:S01]  /*2cc0*/  LOP3.LUT R17, R17, 0xf000f0, RZ, 0xc0, !PT ;  /* 0x00f000f011117812 */ /* 0x000fe200078ec0ff */
[----:B------:R-:W-:Y:S01]  /*2cd0*/  FFMA.FTZ R33, R33, R39, R32 ;  /* 0x0000002721217223 */ /* 0x000fe20000010020 */
[----:B------:R-:W-:Y:S02]  /*2ce0*/  HADD2.F32 R32, -RZ, R21.H1_H1 ;  /* 0x30000015ff207230 */ /* 0x000fe40000004100 */
[----:B------:R-:W-:Y:S01]  /*2cf0*/  FFMA.FTZ R28, R34, R22, R31 ;  /* 0x00000016221c7223 */ /* 0x000fe2000001001f */
[----:B------:R-:W-:Y:S01]  /*2d00*/  FFMA.FTZ R30, R22, R30, R29 ;  /* 0x0000001e161e7223 */ /* 0x000fe2000001001d */
[----:B------:R-:W-:-:S02]  /*2d10*/  LOP3.LUT R21, R16, 0x64006400, RZ, 0xfc, !PT ;  /* 0x6400640010157812 */ /* 0x000fc400078efcff */
[----:B------:R-:W-:Y:S02]  /*2d20*/  LOP3.LUT R31, R18, 0xf000f0, RZ, 0xc0, !PT ;  /* 0x00f000f0121f7812 */ /* 0x000fe400078ec0ff */
[----:B------:R-:W-:Y:S02]  /*2d30*/  LOP3.LUT R29, R17, 0x64006400, RZ, 0xfc, !PT ;  /* 0x64006400111d7812 */ /* 0x000fe400078efcff */
[----:B------:R-:W-:Y:S01]  /*2d40*/  LOP3.LUT R19, R19, 0xf000f0, RZ, 0xc0, !PT ;  /* 0x00f000f013137812 */ /* 0x000fe200078ec0ff */
[----:B------:R-:W0:Y:S01]  /*2d50*/  LDS.64 R16, [UR4+0x10] ;  /* 0x00001004ff107984 */ /* 0x000e220008000a00 */
[-C--:B------:R-:W-:Y:S01]  /*2d60*/  HFMA2 R18, R21, R26.reuse.H0_H0, -72, -72 ;  /* 0xd480d48015127431 */ /* 0x080fe2000004001a */
[----:B------:R-:W-:Y:S01]  /*2d70*/  LOP3.LUT R31, R31, 0x64006400, RZ, 0xfc, !PT ;  /* 0x640064001f1f7812 */ /* 0x000fe200078efcff */
[----:B------:R-:W-:Y:S01]  /*2d80*/  HFMA2 R21, R29, R26.H0_H0, -72, -72 ;  /* 0xd480d4801d157431 */ /* 0x000fe2000004001a */
[----:B------:R-:W-:Y:S01]  /*2d90*/  LOP3.LUT R19, R19, 0x64006400, RZ, 0xfc, !PT ;  /* 0x6400640013137812 */ /* 0x000fe200078efcff */
[----:B------:R-:W-:-:S02]  /*2da0*/  HADD2.F32 R34, -RZ, R20.H1_H1 ;  /* 0x30000014ff227230 */ /* 0x000fc40000004100 */
[-C--:B------:R-:W-:Y:S02]  /*2db0*/  HFMA2 R20, R31, R26.reuse.H0_H0, -72, -72 ;  /* 0xd480d4801f147431 */ /* 0x080fe4000004001a */
[----:B------:R-:W-:Y:S02]  /*2dc0*/  HADD2.F32 R27, -RZ, R23.H0_H0 ;  /* 0x20000017ff1b7230 */ /* 0x000fe40000004100 */
[----:B------:R-:W-:Y:S02]  /*2dd0*/  HFMA2 R19, R19, R26.H0_H0, -72, -72 ;  /* 0xd480d48013137431 */ /* 0x000fe4000004001a */
        /* <DEDUP_REMOVED lines=10> */
[C---:B------:R-:W-:Y:S01]  /*2e80*/  FFMA.FTZ R33, R27.reuse, R33, R32 ;  /* 0x000000211b217223 */ /* 0x040fe20000010020 */
[----:B------:R-:W-:Y:S02]  /*2e90*/  HADD2.F32 R20, -RZ, R20.H1_H1 ;  /* 0x30000014ff147230 */ /* 0x000fe40000004100 */
[----:B------:R-:W-:Y:S01]  /*2ea0*/  FFMA.FTZ R22, R27, R31, R22 ;  /* 0x0000001f1b167223 */ /* 0x000fe20000010016 */
[----:B------:R-:W-:-:S02]  /*2eb0*/  FFMA.FTZ R27, R29, R23, R28 ;  /* 0x000000171d1b7223 */ /* 0x000fc4000001001c */
[----:B------:R-:W-:Y:S01]  /*2ec0*/  FFMA.FTZ R28, R23, R20, R33 ;  /* 0x00000014171c7223 */ /* 0x000fe20000010021 */
[----:B---3--:R-:W-:Y:S01]  /*2ed0*/  LOP3.LUT R20, R9, 0xf000f, RZ, 0xc0, !PT ;  /* 0x000f000f09147812 */ /* 0x008fe200078ec0ff */
[----:B------:R-:W-:Y:S01]  /*2ee0*/  HADD2.F32 R30, -RZ, R21.H1_H1 ;  /* 0x30000015ff1e7230 */ /* 0x000fe20000004100 */
[----:B------:R-:W-:Y:S01]  /*2ef0*/  LOP3.LUT R29, R10, 0xf000f, RZ, 0xc0, !PT ;  /* 0x000f000f0a1d7812 */ /* 0x000fe200078ec0ff */
[----:B------:R-:W-:Y:S01]  /*2f00*/  HADD2.F32 R19, -RZ, R19.H1_H1 ;  /* 0x30000013ff137230 */ /* 0x000fe20000004100 */
[----:B------:R-:W-:Y:S02]  /*2f10*/  LOP3.LUT R21, R20, 0x64006400, RZ, 0xfc, !PT ;  /* 0x6400640014157812 */ /* 0x000fe400078efcff */
[----:B------:R-:W-:Y:S02]  /*2f20*/  LOP3.LUT R18, R8, 0xf000f, RZ, 0xc0, !PT ;  /* 0x000f000f08127812 */ /* 0x000fe400078ec0ff */
[----:B------:R-:W-:Y:S01]  /*2f30*/  LOP3.LUT R32, R11, 0xf000f, RZ, 0xc0, !PT ;  /* 0x000f000f0b207812 */ /* 0x000fe200078ec0ff */
[----:B------:R-:W-:Y:S01]  /*2f40*/  HADD2 R21, R21, -1032, -1032 ;  /* 0xe408e40815157430 */ /* 0x000fe20000000000 */
[----:B------:R-:W-:Y:S01]  /*2f50*/  LOP3.LUT R31, R29, 0x64006400, RZ, 0xfc, !PT ;  /* 0x640064001d1f7812 */ /* 0x000fe200078efcff */
[----:B------:R-:W-:Y:S01]  /*2f60*/  FFMA.FTZ R29, R23, R19, R22 ;  /* 0x00000013171d7223 */ /* 0x000fe20000010016 */
[----:B------:R-:W-:-:S02]  /*2f70*/  LOP3.LUT R18, R18, 0x64006400, RZ, 0xfc, !PT ;  /* 0x6400640012127812 */ /* 0x000fc400078efcff */
[----:B------:R-:W-:Y:S01]  /*2f80*/  LOP3.LUT R19, R32, 0x64006400, RZ, 0xfc, !PT ;  /* 0x6400640020137812 */ /* 0x000fe200078efcff */
[----:B------:R-:W-:Y:S01]  /*2f90*/  FFMA.FTZ R30, R23, R30, R34 ;  /* 0x0000001e171e7223 */ /* 0x000fe20000010022 */
[--C-:B------:R-:W-:Y:S02]  /*2fa0*/  HADD2.F32 R34, -RZ, R21.reuse.H0_H0 ;  /* 0x20000015ff227230 */ /* 0x100fe40000004100 */
[----:B------:R-:W-:Y:S02]  /*2fb0*/  HADD2 R20, R18, -1032, -1032 ;  /* 0xe408e40812147430 */ /* 0x000fe40000000000 */
[----:B------:R-:W-:Y:S02]  /*2fc0*/  HADD2.F32 R32, -RZ, R21.H1_H1 ;  /* 0x30000015ff207230 */ /* 0x000fe40000004100 */
[----:B------:R-:W-:Y:S02]  /*2fd0*/  HADD2 R31, R31, -1032, -1032 ;  /* 0xe408e4081f1f7430 */ /* 0x000fe40000000000 */
[----:B------:R-:W-:-:S02]  /*2fe0*/  HADD2 R21, R19, -1032, -1032 ;  /* 0xe408e40813157430 */ /* 0x000fc40000000000 */
[--C-:B------:R-:W-:Y:S02]  /*2ff0*/  HADD2.F32 R18, -RZ, R20.reuse.H0_H0 ;  /* 0x20000014ff127230 */ /* 0x100fe40000004100 */
[----:B------:R-:W-:Y:S02]  /*3000*/  HADD2.F32 R41, -RZ, R20.H1_H1 ;  /* 0x30000014ff297230 */ /* 0x000fe40000004100 */
[----:B------:R-:W-:Y:S02]  /*3010*/  HADD2.F32 R20, -RZ, R31.H0_H0 ;  /* 0x2000001fff147230 */ /* 0x000fe40000004100 */
[----:B0-----:R-:W-:Y:S02]  /*3020*/  HADD2.F32 R19, -RZ, R16.H0_H0 ;  /* 0x20000010ff137230 */ /* 0x001fe40000004100 */
[----:B------:R-:W-:Y:S02]  /*3030*/  HADD2.F32 R22, -RZ, R21.H0_H0 ;  /* 0x20000015ff167230 */ /* 0x000fe40000004100 */
[----:B------:R-:W-:-:S02]  /*3040*/  HADD2.F32 R42, -RZ, R31.H1_H1 ;  /* 0x3000001fff2a7230 */ /* 0x000fc40000004100 */
[C---:B------:R-:W-:Y:S01]  /*3050*/  FFMA.FTZ R31, R19.reuse, R20, RZ ;  /* 0x00000014131f7223 */ /* 0x040fe200000100ff */
[----:B------:R-:W-:Y:S02]  /*3060*/  HADD2.F32 R21, -RZ, R21.H1_H1 ;  /* 0x30000015ff157230 */ /* 0x000fe40000004100 */
[C---:B------:R-:W-:Y:S01]  /*3070*/  FFMA.FTZ R22, R19.reuse, R22, RZ ;  /* 0x0000001613167223 */ /* 0x040fe200000100ff */
[----:B------:R-:W-:Y:S02]  /*3080*/  HADD2.F32 R16, -RZ, R16.H1_H1 ;  /* 0x30000010ff107230 */ /* 0x000fe40000004100 */
[----:B------:R-:W-:Y:S01]  /*3090*/  FFMA.FTZ R23, R19, R34, RZ ;  /* 0x0000002213177223 */ /* 0x000fe200000100ff */
[----:B------:R-:W-:Y:S01]  /*30a0*/  FFMA.FTZ R18, R18, R19, RZ ;  /* 0x0000001312127223 */ /* 0x000fe200000100ff */
[----:B------:R-:W-:Y:S01]  /*30b0*/  LOP3.LUT R19, R8, 0xf000f0, RZ, 0xc0, !PT ;  /* 0x00f000f008137812 */ /* 0x000fe200078ec0ff */
[C---:B------:R-:W-:Y:S01]  /*30c0*/  FFMA.FTZ R42, R16.reuse, R42, R31 ;  /* 0x0000002a102a7223 */ /* 0x040fe2000001001f */
[----:B------:R-:W-:Y:S01]  /*30d0*/  FFMA.FTZ R34, R16, R21, R22 ;  /* 0x0000001510227223 */ /* 0x000fe20000010016 */
[----:B------:R-:W-:Y:S01]  /*30e0*/  LOP3.LUT R31, R9, 0xf000f0, RZ, 0xc0, !PT ;  /* 0x00f000f0091f7812 */ /* 0x000fe200078ec0ff */
[----:B------:R-:W0:Y:S01]  /*30f0*/  LDS.64 R20, [UR4+0x18] ;  /* 0x00001804ff147984 */ /* 0x000e220008000a00 */
[----:B------:R-:W-:-:S02]  /*3100*/  LOP3.LUT R33, R10, 0xf000f0, RZ, 0xc0, !PT ;  /* 0x00f000f00a217812 */ /* 0x000fc400078ec0ff */
[----:B------:R-:W-:Y:S02]  /*3110*/  LOP3.LUT R35, R11, 0xf000f0, RZ, 0xc0, !PT ;  /* 0x00f000f00b237812 */ /* 0x000fe400078ec0ff */
[----:B------:R-:W-:Y:S02]  /*3120*/  LOP3.LUT R19, R19, 0x64006400, RZ, 0xfc, !PT ;  /* 0x6400640013137812 */ /* 0x000fe400078efcff */
[----:B------:R-:W-:Y:S02]  /*3130*/  LOP3.LUT R31, R31, 0x64006400, RZ, 0xfc, !PT ;  /* 0x640064001f1f7812 */ /* 0x000fe400078efcff */
[----:B------:R-:W-:Y:S02]  /*3140*/  LOP3.LUT R33, R33, 0x64006400, RZ, 0xfc, !PT ;  /* 0x6400640021217812 */ /* 0x000fe400078efcff */
[----:B------:R-:W-:Y:S01]  /*3150*/  LOP3.LUT R35, R35, 0x64006400, RZ, 0xfc, !PT ;  /* 0x6400640023237812 */ /* 0x000fe200078efcff */
[----:B------:R-:W-:Y:S01]  /*3160*/  FFMA.FTZ R41, R41, R16, R18 ;  /* 0x0000001029297223 */ /* 0x000fe20000010012 */
[----:B------:R-:W-:Y:S01]  /*3170*/  FFMA.FTZ R32, R16, R32, R23 ;  /* 0x0000002010207223 */ /* 0x000fe20000010017 */
[----:B------:R-:W-:-:S02]  /*3180*/  HFMA2 R19, R19, R26.H0_H0, -72, -72 ;  /* 0xd480d48013137431 */ /* 0x000fc4000004001a */
[-C--:B------:R-:W-:Y:S02]  /*3190*/  HFMA2 R31, R31, R26.reuse.H0_H0, -72, -72 ;  /* 0xd480d4801f1f7431 */ /* 0x080fe4000004001a */
[-C--:B------:R-:W-:Y:S02]  /*31a0*/  HFMA2 R18, R33, R26.reuse.H0_H0, -72, -72 ;  /* 0xd480d48021127431 */ /* 0x080fe4000004001a */
[----:B------:R-:W-:Y:S02]  /*31b0*/  HFMA2 R16, R35, R26.H0_H0, -72, -72 ;  /* 0xd480d48023107431 */ /* 0x000fe4000004001a */
[----:B------:R-:W-:Y:S02]  /*31c0*/  HADD2.F32 R33, -RZ, R17.H0_H0 ;  /* 0x20000011ff217230 */ /* 0x000fe40000004100 */
[----:B------:R-:W-:Y:S02]  /*31d0*/  HADD2.F32 R40, -RZ, R19.H0_H0 ;  /* 0x20000013ff287230 */ /* 0x000fe40000004100 */
[----:B------:R-:W-:-:S02]  /*31e0*/  HADD2.F32 R44, -RZ, R31.H0_H0 ;  /* 0x2000001fff2c7230 */ /* 0x000fc40000004100 */
[----:B------:R-:W-:Y:S02]  /*31f0*/  HADD2.F32 R39, -RZ, R18.H0_H0 ;  /* 0x20000012ff277230 */ /* 0x000fe40000004100 */
[----:B------:R-:W-:Y:S01]  /*3200*/  HADD2.F32 R35, -RZ, R16.H0_H0 ;  /* 0x20000010ff237230 */ /* 0x000fe20000004100 */
[----:B------:R-:W-:Y:S01]  /*3210*/  @!P0 LEA R22, R2, R1, 0x3 ;  /* 0x0000000102168211 */ /* 0x000fe200078e18ff */
[----:B------:R-:W-:Y:S01]  /*3220*/  FFMA.FTZ R40, R40, R33, R41 ;  /* 0x0000002128287223 */ /* 0x000fe20000010029 */
[C---:B------:R-:W-:Y:S01]  /*3230*/  FFMA.FTZ R44, R33.reuse, R44, R32 ;  /* 0x0000002c212c7223 */ /* 0x040fe20000010020 */
[C---:B------:R-:W-:Y:S01]  /*3240*/  FFMA.FTZ R42, R33.reuse, R39, R42 ;  /* 0x00000027212a7223 */ /* 0x040fe2000001002a */
[----:B------:R-:W-:Y:S01]  /*3250*/  FFMA.FTZ R34, R33, R35, R34 ;  /* 0x0000002321227223 */ /* 0x000fe20000010022 */
[----:B------:R-:W-:Y:S01]  /*3260*/  HADD2.F32 R33, -RZ, R19.H1_H1 ;  /* 0x30000013ff217230 */ /* 0x000fe20000004100 */
[----:B------:R-:W2:Y:S01]  /*3270*/  @!P0 LDL.64 R22, [R22+0x8] ;  /* 0x0000080016168983 */ /* 0x000ea20000100a00 */
[----:B------:R-:W-:-:S02]  /*3280*/  HADD2.F32 R17, -RZ, R17.H1_H1 ;  /* 0x30000011ff117230 */ /* 0x000fc40000004100 */
[----:B------:R-:W-:Y:S01]  /*3290*/  HADD2.F32 R19, -RZ, R31.H1_H1 ;  /* 0x3000001fff137230 */ /* 0x000fe20000004100 */
[----:B------:R-:W-:Y:S02]  /*32a0*/  SHF.R.U32.HI R31, RZ, 0x8, R8 ;  /* 0x00000008ff1f7819 */ /* 0x000fe40000011608 */
[----:B------:R-:W-:Y:S01]  /*32b0*/  FFMA.FTZ R40, R33, R17, R40 ;  /* 0x0000001121287223 */ /* 0x000fe20000010028 */
[----:B------:R-:W-:Y:S02]  /*32c0*/  SHF.R.U32.HI R33, RZ, 0x8, R9 ;  /* 0x00000008ff217819 */ /* 0x000fe40000011609 */
[----:B------:R-:W-:Y:S01]  /*32d0*/  LOP3.LUT R8, R31, 0xf000f, RZ, 0xc0, !PT ;  /* 0x000f000f1f087812 */ /* 0x000fe200078ec0ff */
[----:B------:R-:W-:Y:S01]  /*32e0*/  FFMA.FTZ R44, R17, R19, R44 ;  /* 0x00000013112c7223 */ /* 0x000fe2000001002c */
[----:B------:R-:W-:Y:S01]  /*32f0*/  HADD2.F32 R19, -RZ, R16.H1_H1 ;  /* 0x30000010ff137230 */ /* 0x000fe20000004100 */
[----:B------:R-:W-:Y:S02]  /*3300*/  LOP3.LUT R9, R33, 0xf000f, RZ, 0xc0, !PT ;  /* 0x000f000f21097812 */ /* 0x000fe400078ec0ff */
[----:B------:R-:W-:Y:S01]  /*3310*/  LOP3.LUT R8, R8, 0x64006400, RZ, 0xfc, !PT ;  /* 0x6400640008087812 */ /* 0x000fe200078efcff */
[----:B------:R-:W-:-:S02]  /*3320*/  HADD2.F32 R18, -RZ, R18.H1_H1 ;  /* 0x30000012ff127230 */ /* 0x000fc40000004100 */
[----:B------:R-:W-:Y:S01]  /*3330*/  FFMA.FTZ R34, R17, R19, R34 ;  /* 0x0000001311227223 */ /* 0x000fe20000010022 */
[----:B------:R-:W-:Y:S01]  /*3340*/  LOP3.LUT R9, R9, 0x64006400, RZ, 0xfc, !PT ;  /* 0x6400640009097812 */ /* 0x000fe200078efcff */
[----:B------:R-:W-:Y:S01]  /*3350*/  HADD2 R32, R8, -1032, -1032 ;  /* 0xe408e40808207430 */ /* 0x000fe20000000000 */
[----:B------:R-:W-:Y:S01]  /*3360*/  MOV R19, UR14 ;  /* 0x0000000e00137c02 */ /* 0x000fe20008000f00 */
[----:B------:R-:W-:Y:S01]  /*3370*/  FFMA.FTZ R42, R17, R18, R42 ;  /* 0x00000012112a7223 */ /* 0x000fe2000001002a */
[----:B0-----:R-:W-:Y:S02]  /*3380*/  HADD2.F32 R41, -RZ, R20.H0_H0 ;  /* 0x20000014ff297230 */ /* 0x001fe40000004100 */
[----:B------:R-:W-:Y:S02]  /*3390*/  HADD2 R39, R9, -1032, -1032 ;  /* 0xe408e40809277430 */ /* 0x000fe40000000000 */
[----:B------:R-:W-:Y:S02]  /*33a0*/  HADD2.F32 R17, -RZ, R32.H0_H0 ;  /* 0x20000020ff117230 */ /* 0x000fe40000004100 */
[----:B------:R-:W-:-:S04]  /*33b0*/  IMAD.WIDE R8, R19, 0x4, R46 ;  /* 0x0000000413087825 */ /* 0x000fc800078e022e */
[----:B------:R-:W-:Y:S02]  /*33c0*/  FFMA.FTZ R40, R17, R41, R40 ;  /* 0x0000002911287223 */ /* 0x000fe40000010028 */
[----:B------:R-:W3:Y:S01]  /*33d0*/  LDG.E.128.CONSTANT R16, desc[UR16][R8.64] ;  /* 0x0000001008107981 */ /* 0x000ee2000c1e9d00 */
[----:B------:R-:W-:Y:S01]  /*33e0*/  SHF.R.U32.HI R10, RZ, 0x8, R10 ;  /* 0x00000008ff0a7819 */ /* 0x000fe2000001160a */
[----:B------:R-:W-:-:S03]  /*33f0*/  HADD2.F32 R35, -RZ, R39.H0_H0 ;  /* 0x20000027ff237230 */ /* 0x000fc60000004100 */
[----:B------:R-:W-:Y:S02]  /*3400*/  LOP3.LUT R38, R10, 0xf000f, RZ, 0xc0, !PT ;  /* 0x000f000f0a267812 */ /* 0x000fe400078ec0ff */
[----:B------:R-:W-:Y:S01]  /*3410*/  FFMA.FTZ R35, R41, R35, R44 ;  /* 0x0000002329237223 */ /* 0x000fe2000001002c */
[----:B------:R-:W-:Y:S02]  /*3420*/  SHF.R.U32.HI R44, RZ, 0x8, R11 ;  /* 0x00000008ff2c7819 */ /* 0x000fe4000001160b */
[----:B------:R-:W-:Y:S02]  /*3430*/  LOP3.LUT R38, R38, 0x64006400, RZ, 0xfc, !PT ;  /* 0x6400640026267812 */ /* 0x000fe400078efcff */
[----:B------:R-:W-:-:S03]  /*3440*/  LOP3.LUT R11, R44, 0xf000f, RZ, 0xc0, !PT ;  /* 0x000f000f2c0b7812 */ /* 0x000fc600078ec0ff */
[----:B------:R-:W-:Y:S01]  /*3450*/  HADD2 R38, R38, -1032, -1032 ;  /* 0xe408e40826267430 */ /* 0x000fe20000000000 */
[----:B------:R-:W-:-:S04]  /*3460*/  LOP3.LUT R11, R11, 0x64006400, RZ, 0xfc, !PT ;  /* 0x640064000b0b7812 */ /* 0x000fc800078efcff */
[----:B------:R-:W-:Y:S02]  /*3470*/  HADD2.F32 R43, -RZ, R38.H0_H0 ;  /* 0x20000026ff2b7230 */ /* 0x000fe40000004100 */
[----:B------:R-:W-:-:S03]  /*3480*/  HADD2 R11, R11, -1032, -1032 ;  /* 0xe408e4080b0b7430 */ /* 0x000fc60000000000 */
[----:B------:R-:W-:Y:S02]  /*3490*/  FFMA.FTZ R43, R41, R43, R42 ;  /* 0x0000002b292b7223 */ /* 0x000fe4000001002a */
[----:B------:R-:W-:Y:S01]  /*34a0*/  HADD2.F32 R42, -RZ, R11.H0_H0 ;  /* 0x2000000bff2a7230 */ /* 0x000fe20000004100 */
[----:B------:R-:W-:Y:S01]  /*34b0*/  LOP3.LUT R10, R10, 0xf000f0, RZ, 0xc0, !PT ;  /* 0x00f000f00a0a7812 */ /* 0x000fe200078ec0ff */
[----:B------:R-:W-:-:S03]  /*34c0*/  HADD2.F32 R20, -RZ, R20.H1_H1 ;  /* 0x30000014ff147230 */ /* 0x000fc60000004100 */
[----:B------:R-:W-:Y:S01]  /*34d0*/  FFMA.FTZ R34, R41, R42, R34 ;  /* 0x0000002a29227223 */ /* 0x000fe20000010022 */
[----:B------:R-:W-:Y:S02]  /*34e0*/  HADD2.F32 R41, -RZ, R32.H1_H1 ;  /* 0x30000020ff297230 */ /* 0x000fe40000004100 */
[----:B------:R-:W-:Y:S02]  /*34f0*/  HADD2.F32 R11, -RZ, R11.H1_H1 ;  /* 0x3000000bff0b7230 */ /* 0x000fe40000004100 */
[----:B------:R-:W-:Y:S02]  /*3500*/  HADD2.F32 R39, -RZ, R39.H1_H1 ;  /* 0x30000027ff277230 */ /* 0x000fe40000004100 */
[----:B------:R-:W-:Y:S01]  /*3510*/  FFMA.FTZ R40, R41, R20, R40 ;  /* 0x0000001429287223 */ /* 0x000fe20000010028 */
[----:B------:R-:W-:Y:S01]  /*3520*/  LOP3.LUT R33, R33, 0xf000f0, RZ, 0xc0, !PT ;  /* 0x00f000f021217812 */ /* 0x000fe200078ec0ff */
[----:B------:R-:W-:Y:S01]  /*3530*/  FFMA.FTZ R34, R20, R11, R34 ;  /* 0x0000000b14227223 */ /* 0x000fe20000010022 */
[----:B------:R-:W-:Y:S01]  /*3540*/  LOP3.LUT R41, R10, 0x64006400, RZ, 0xfc, !PT ;  /* 0x640064000a297812 */ /* 0x000fe200078efcff */
[----:B------:R-:W-:Y:S01]  /*3550*/  FFMA.FTZ R35, R20, R39, R35 ;  /* 0x0000002714237223 */ /* 0x000fe20000010023 */
[----:B------:R-:W0:Y:S01]  /*3560*/  LDS.64 R10, [UR4+0x20] ;  /* 0x00002004ff0a7984 */ /* 0x000e220008000a00 */
[----:B------:R-:W-:-:S02]  /*3570*/  LOP3.LUT R31, R31, 0xf000f0, RZ, 0xc0, !PT ;  /* 0x00f000f01f1f7812 */ /* 0x000fc400078ec0ff */
[----:B------:R-:W-:Y:S02]  /*3580*/  LOP3.LUT R44, R44, 0xf000f0, RZ, 0xc0, !PT ;  /* 0x00f000f02c2c7812 */ /* 0x000fe400078ec0ff */
[----:B------:R-:W-:Y:S01]  /*3590*/  LOP3.LUT R39, R33, 0x64006400, RZ, 0xfc, !PT ;  /* 0x6400640021277812 */ /* 0x000fe200078efcff */
[----:B------:R-:W-:Y:S01]  /*35a0*/  HADD2.F32 R38, -RZ, R38.H1_H1 ;  /* 0x30000026ff267230 */ /* 0x000fe20000004100 */
[----:B------:R-:W-:Y:S02]  /*35b0*/  LOP3.LUT R31, R31, 0x64006400, RZ, 0xfc, !PT ;  /* 0x640064001f1f7812 */ /* 0x000fe400078efcff */
[----:B------:R-:W-:Y:S01]  /*35c0*/  LOP3.LUT R45, R44, 0x64006400, RZ, 0xfc, !PT ;  /* 0x640064002c2d7812 */ /* 0x000fe200078efcff */
[-C--:B------:R-:W-:Y:S02]  /*35d0*/  HFMA2 R32, R39, R26.reuse.H0_H0, -72, -72 ;  /* 0xd480d48027207431 */ /* 0x080fe4000004001a */
[----:B------:R-:W-:Y:S01]  /*35e0*/  FFMA.FTZ R43, R20, R38, R43 ;  /* 0x00000026142b7223 */ /* 0x000fe2000001002b */
[----:B------:R-:W-:-:S02]  /*35f0*/  HFMA2 R33, R31, R26.H0_H0, -72, -72 ;  /* 0xd480d4801f217431 */ /* 0x000fc4000004001a */
[-C--:B------:R-:W-:Y:S02]  /*3600*/  HFMA2 R20, R45, R26.reuse.H0_H0, -72, -72 ;  /* 0xd480d4802d147431 */ /* 0x080fe4000004001a */
[----:B------:R-:W-:Y:S02]  /*3610*/  HADD2.F32 R44, -RZ, R21.H0_H0 ;  /* 0x20000015ff2c7230 */ /* 0x000fe40000004100 */
[----:B------:R-:W-:Y:S02]  /*3620*/  HFMA2 R31, R41, R26.H0_H0, -72, -72 ;  /* 0xd480d480291f7431 */ /* 0x000fe4000004001a */
[----:B------:R-:W-:Y:S02]  /*3630*/  HADD2.F32 R38, -RZ, R32.H0_H0 ;  /* 0x20000020ff267230 */ /* 0x000fe40000004100 */
[----:B------:R-:W-:Y:S02]  /*3640*/  HADD2.F32 R39, -RZ, R20.H0_H0 ;  /* 0x20000014ff277230 */ /* 0x000fe40000004100 */
[----:B------:R-:W-:-:S02]  /*3650*/  HADD2.F32 R41, -RZ, R33.H0_H0 ;  /* 0x20000021ff297230 */ /* 0x000fc40000004100 */
[C---:B------:R-:W-:Y:S01]  /*3660*/  FFMA.FTZ R35, R44.reuse, R38, R35 ;  /* 0x000000262c237223 */ /* 0x040fe20000010023 */
[----:B------:R-:W-:Y:S02]  /*3670*/  HADD2.F32 R42, -RZ, R31.H0_H0 ;  /* 0x2000001fff2a7230 */ /* 0x000fe40000004100 */
        /* <DEDUP_REMOVED lines=8> */
[C---:B------:R-:W-:Y:S01]  /*3700*/  FFMA.FTZ R34, R38.reuse, R32, R35 ;  /* 0x0000002026227223 */ /* 0x040fe20000010023 */
[----:B------:R-:W-:Y:S01]  /*3710*/  FFMA.FTZ R32, R38, R20, R39 ;  /* 0x0000001426207223 */ /* 0x000fe20000010027 */
[----:B------:R-:W-:Y:S01]  /*3720*/  FFMA.FTZ R33, R33, R38, R40 ;  /* 0x0000002621217223 */ /* 0x000fe20000010028 */
[----:B----4-:R-:W-:Y:S01]  /*3730*/  LOP3.LUT R20, R12, 0xf000f, RZ, 0xc0, !PT ;  /* 0x000f000f0c147812 */ /* 0x010fe200078ec0ff */
[----:B------:R-:W-:Y:S01]  /*3740*/  FFMA.FTZ R31, R38, R31, R42 ;  /* 0x0000001f261f7223 */ /* 0x000fe2000001002a */
        /* <DEDUP_REMOVED lines=11> */
[----:B0-----:R-:W-:Y:S02]  /*3800*/  HADD2.F32 R41, -RZ, R10.H0_H0 ;  /* 0x2000000aff297230 */ /* 0x001fe40000004100 */
[----:B------:R-:W-:Y:S02]  /*3810*/  HADD2.F32 R44, -RZ, R39.H0_H0 ;  /* 0x20000027ff2c7230 */ /* 0x000fe40000004100 */
[----:B------:R-:W-:Y:S02]  /*3820*/  HADD2.F32 R42, -RZ, R21.H0_H0 ;  /* 0x20000015ff2a7230 */ /* 0x000fe40000004100 */
[----:B------:R-:W-:-:S02]  /*3830*/  HADD2.F32 R40, -RZ, R35.H0_H0 ;  /* 0x20000023ff287230 */ /* 0x000fc40000004100 */
[----:B------:R-:W-:Y:S02]  /*3840*/  HADD2.F32 R38, -RZ, R20.H0_H0 ;  /* 0x20000014ff267230 */ /* 0x000fe40000004100 */
[----:B------:R-:W-:Y:S01]  /*3850*/  FFMA.FTZ R44, R44, R41, RZ ;  /* 0x000000292c2c7223 */ /* 0x000fe200000100ff */
[C---:B------:R-:W-:Y:S01]  /*3860*/  FFMA.FTZ R42, R41.reuse, R42, RZ ;  /* 0x0000002a292a7223 */ /* 0x040fe200000100ff */
[C---:B------:R-:W-:Y:S01]  /*3870*/  FFMA.FTZ R40, R41.reuse, R40, RZ ;  /* 0x0000002829287223 */ /* 0x040fe200000100ff */
[----:B------:R-:W-:Y:S01]  /*3880*/  FFMA.FTZ R38, R41, R38, RZ ;  /* 0x0000002629267223 */ /* 0x000fe200000100ff */
[----:B------:R-:W-:Y:S02]  /*3890*/  HADD2.F32 R41, -RZ, R39.H1_H1 ;  /* 0x30000027ff297230 */ /* 0x000fe40000004100 */
[----:B------:R-:W-:Y:S01]  /*38a0*/  HADD2.F32 R39, -RZ, R10.H1_H1 ;  /* 0x3000000aff277230 */ /* 0x000fe20000004100 */
[----:B------:R-:W-:Y:S01]  /*38b0*/  LOP3.LUT R10, R12, 0xf000f0, RZ, 0xc0, !PT ;  /* 0x00f000f00c0a7812 */ /* 0x000fe200078ec0ff */
[----:B------:R-:W-:-:S02]  /*38c0*/  HADD2.F32 R43, -RZ, R35.H1_H1 ;  /* 0x30000023ff2b7230 */ /* 0x000fc40000004100 */
[----:B------:R-:W-:Y:S02]  /*38d0*/  HADD2.F32 R21, -RZ, R21.H1_H1 ;  /* 0x30000015ff157230 */ /* 0x000fe40000004100 */
[----:B------:R-:W-:Y:S01]  /*38e0*/  FFMA.FTZ R35, R41, R39, R44 ;  /* 0x0000002729237223 */ /* 0x000fe2000001002c */
[----:B------:R-:W-:Y:S01]  /*38f0*/  HADD2.F32 R20, -RZ, R20.H1_H1 ;  /* 0x30000014ff147230 */ /* 0x000fe20000004100 */
[----:B------:R-:W-:Y:S01]  /*3900*/  LOP3.LUT R41, R10, 0x64006400, RZ, 0xfc, !PT ;  /* 0x640064000a297812 */ /* 0x000fe200078efcff */
[C---:B------:R-:W-:Y:S01]  /*3910*/  FFMA.FTZ R40, R39.reuse, R43, R40 ;  /* 0x0000002b27287223 */ /* 0x040fe20000010028 */
[C---:B------:R-:W-:Y:S02]  /*3920*/  FFMA.FTZ R21, R39.reuse, R21, R42 ;  /* 0x0000001527157223 */ /* 0x040fe4000001002a */
[----:B------:R-:W-:Y:S01]  /*3930*/  FFMA.FTZ R38, R39, R20, R38 ;  /* 0x0000001427267223 */ /* 0x000fe20000010026 */
[----:B------:R-:W-:Y:S02]  /*3940*/  HFMA2 R39, R41, R26.H0_H0, -72, -72 ;  /* 0xd480d48029277431 */ /* 0x000fe4000004001a */
[----:B------:R-:W-:Y:S01]  /*3950*/  HADD2.F32 R20, -RZ, R11.H0_H0 ;  /* 0x2000000bff147230 */ /* 0x000fe20000004100 */
[----:B------:R-:W-:-:S02]  /*3960*/  LOP3.LUT R10, R13, 0xf000f0, RZ, 0xc0, !PT ;  /* 0x00f000f00d0a7812 */ /* 0x000fc400078ec0ff */
[----:B------:R-:W-:Y:S02]  /*3970*/  HADD2.F32 R46, -RZ, R39.H0_H0 ;  /* 0x20000027ff2e7230 */ /* 0x000fe40000004100 */
[----:B------:R-:W-:Y:S02]  /*3980*/  LOP3.LUT R43, R10, 0x64006400, RZ, 0xfc, !PT ;  /* 0x640064000a2b7812 */ /* 0x000fe400078efcff */
[----:B------:R-:W-:Y:S01]  /*3990*/  LOP3.LUT R41, R14, 0xf000f0, RZ, 0xc0, !PT ;  /* 0x00f000f00e297812 */ /* 0x000fe200078ec0ff */
[----:B------:R-:W-:Y:S01]  /*39a0*/  FFMA.FTZ R46, R46, R20, R35 ;  /* 0x000000142e2e7223 */ /* 0x000fe20000010023 */
[----:B------:R-:W-:Y:S01]  /*39b0*/  LOP3.LUT R35, R15, 0xf000f0, RZ, 0xc0, !PT ;  /* 0x00f000f00f237812 */ /* 0x000fe200078ec0ff */
[----:B------:R-:W-:Y:S01]  /*39c0*/  HFMA2 R10, R43, R26.H0_H0, -72, -72 ;  /* 0xd480d4802b0a7431 */ /* 0x000fe2000004001a */
[----:B------:R-:W-:Y:S02]  /*39d0*/  LOP3.LUT R41, R41, 0x64006400, RZ, 0xfc, !PT ;  /* 0x6400640029297812 */ /* 0x000fe400078efcff */
[----:B------:R-:W-:-:S02]  /*39e0*/  LOP3.LUT R35, R35, 0x64006400, RZ, 0xfc, !PT ;  /* 0x6400640023237812 */ /* 0x000fc400078efcff */
[----:B------:R-:W-:Y:S02]  /*39f0*/  HADD2.F32 R44, -RZ, R10.H0_H0 ;  /* 0x2000000aff2c7230 */ /* 0x000fe40000004100 */
[-C--:B------:R-:W-:Y:S02]  /*3a00*/  HFMA2 R42, R41, R26.reuse.H0_H0, -72, -72 ;  /* 0xd480d480292a7431 */ /* 0x080fe4000004001a */
[----:B------:R-:W-:Y:S02]  /*3a10*/  HFMA2 R35, R35, R26.H0_H0, -72, -72 ;  /* 0xd480d48023237431 */ /* 0x000fe4000004001a */
[----:B------:R-:W-:Y:S01]  /*3a20*/  FFMA.FTZ R44, R20, R44, R21 ;  /* 0x0000002c142c7223 */ /* 0x000fe20000010015 */
[----:B------:R-:W-:Y:S02]  /*3a30*/  HADD2.F32 R41, -RZ, R42.H0_H0 ;  /* 0x2000002aff297230 */ /* 0x000fe40000004100 */
[----:B------:R-:W-:-:S03]  /*3a40*/  HADD2.F32 R21, -RZ, R35.H0_H0 ;  /* 0x20000023ff157230 */ /* 0x000fc60000004100 */
[C---:B------:R-:W-:Y:S02]  /*3a50*/  FFMA.FTZ R40, R20.reuse, R41, R40 ;  /* 0x0000002914287223 */ /* 0x040fe40000010028 */
[----:B------:R-:W-:Y:S02]  /*3a60*/  FFMA.FTZ R38, R20, R21, R38 ;  /* 0x0000001514267223 */ /* 0x000fe40000010026 */
[----:B------:R-:W0:Y:S01]  /*3a70*/  LDS.64 R20, [UR4+0x28] ;  /* 0x00002804ff147984 */ /* 0x000e220008000a00 */
[----:B------:R-:W-:Y:S02]  /*3a80*/  HADD2.F32 R41, -RZ, R11.H1_H1 ;  /* 0x3000000bff297230 */ /* 0x000fe40000004100 */
[----:B------:R-:W-:-:S05]  /*3a90*/  HADD2.F32 R35, -RZ, R35.H1_H1 ;  /* 0x30000023ff237230 */ /* 0x000fca0000004100 */
[----:B------:R-:W-:Y:S01]  /*3aa0*/  FFMA.FTZ R35, R41, R35, R38 ;  /* 0x0000002329237223 */ /* 0x000fe20000010026 */
[----:B------:R-:W-:-:S04]  /*3ab0*/  SHF.R.U32.HI R38, RZ, 0x8, R12 ;  /* 0x00000008ff267819 */ /* 0x000fc8000001160c */
[----:B------:R-:W-:-:S04]  /*3ac0*/  LOP3.LUT R12, R38, 0xf000f, RZ, 0xc0, !PT ;  /* 0x000f000f260c7812 */ /* 0x000fc800078ec0ff */
[----:B------:R-:W-:Y:S01]  /*3ad0*/  LOP3.LUT R12, R12, 0x64006400, RZ, 0xfc, !PT ;  /* 0x640064000c0c7812 */ /* 0x000fe200078efcff */
[----:B------:R-:W-:Y:S02]  /*3ae0*/  HADD2.F32 R11, -RZ, R42.H1_H1 ;  /* 0x3000002aff0b7230 */ /* 0x000fe40000004100 */
[----:B------:R-:W-:Y:S02]  /*3af0*/  HADD2.F32 R39, -RZ, R39.H1_H1 ;  /* 0x30000027ff277230 */ /* 0x000fe40000004100 */
[----:B------:R-:W-:Y:S02]  /*3b00*/  HADD2 R12, R12, -1032, -1032 ;  /* 0xe408e4080c0c7430 */ /* 0x000fe40000000000 */
[----:B------:R-:W-:Y:S01]  /*3b10*/  HADD2.F32 R10, -RZ, R10.H1_H1 ;  /* 0x3000000aff0a7230 */ /* 0x000fe20000004100 */
[----:B------:R-:W-:Y:S01]  /*3b20*/  SHF.R.U32.HI R13, RZ, 0x8, R13 ;  /* 0x00000008ff0d7819 */ /* 0x000fe2000001160d */
[----:B------:R-:W-:Y:S01]  /*3b30*/  FFMA.FTZ R11, R41, R11, R40 ;  /* 0x0000000b290b7223 */ /* 0x000fe20000010028 */
[----:B------:R-:W-:Y:S01]  /*3b40*/  FFMA.FTZ R39, R39, R41, R46 ;  /* 0x0000002927277223 */ /* 0x000fe2000001002e */
[----:B------:R-:W-:-:S02]  /*3b50*/  HADD2.F32 R42, -RZ, R12.H0_H0 ;  /* 0x2000000cff2a7230 */ /* 0x000fc40000004100 */
[----:B------:R-:W-:Y:S01]  /*3b60*/  FFMA.FTZ R10, R41, R10, R44 ;  /* 0x0000000a290a7223 */ /* 0x000fe2000001002c */
[----:B------:R-:W-:Y:S02]  /*3b70*/  LOP3.LUT R41, R13, 0xf000f, RZ, 0xc0, !PT ;  /* 0x000f000f0d297812 */ /* 0x000fe400078ec0ff */
[----:B------:R-:W-:Y:S01]  /*3b80*/  SHF.R.U32.HI R14, RZ, 0x8, R14 ;  /* 0x00000008ff0e7819 */ /* 0x000fe2000001160e */
[----:B0-----:R-:W-:-:S05]  /*3b90*/  HADD2.F32 R40, -RZ, R20.H0_H0 ;  /* 0x20000014ff287230 */ /* 0x001fca0000004100 */
[----:B------:R-:W-:Y:S01]  /*3ba0*/  FFMA.FTZ R39, R42, R40, R39 ;  /* 0x000000282a277223 */ /* 0x000fe20000010027 */
[----:B------:R-:W-:Y:S02]  /*3bb0*/  LOP3.LUT R42, R41, 0x64006400, RZ, 0xfc, !PT ;  /* 0x64006400292a7812 */ /* 0x000fe400078efcff */
[----:B------:R-:W-:-:S04]  /*3bc0*/  LOP3.LUT R41, R14, 0xf000f, RZ, 0xc0, !PT ;  /* 0x000f000f0e297812 */ /* 0x000fc800078ec0ff */
[----:B------:R-:W-:-:S05]  /*3bd0*/  LOP3.LUT R41, R41, 0x64006400, RZ, 0xfc, !PT ;  /* 0x6400640029297812 */ /* 0x000fca00078efcff */
[----:B------:R-:W-:Y:S01]  /*3be0*/  HADD2 R41, R41, -1032, -1032 ;  /* 0xe408e40829297430 */ /* 0x000fe20000000000 */
[----:B------:R-:W-:-:S04]  /*3bf0*/  SHF.R.U32.HI R15, RZ, 0x8, R15 ;  /* 0x00000008ff0f7819 */ /* 0x000fc8000001160f */
[----:B------:R-:W-:Y:S02]  /*3c00*/  HADD2.F32 R44, -RZ, R41.H0_H0 ;  /* 0x20000029ff2c7230 */ /* 0x000fe40000004100 */
[----:B------:R-:W-:-:S03]  /*3c10*/  HADD2 R42, R42, -1032, -1032 ;  /* 0xe408e4082a2a7430 */ /* 0x000fc60000000000 */
[----:B------:R-:W-:Y:S01]  /*3c20*/  FFMA.FTZ R44, R40, R44, R11 ;  /* 0x0000002c282c7223 */ /* 0x000fe2000001000b */
[----:B------:R-:W-:-:S04]  /*3c30*/  LOP3.LUT R11, R15, 0xf000f, RZ, 0xc0, !PT ;  /* 0x000f000f0f0b7812 */ /* 0x000fc800078ec0ff */
[----:B------:R-:W-:Y:S01]  /*3c40*/  LOP3.LUT R11, R11, 0x64006400, RZ, 0xfc, !PT ;  /* 0x640064000b0b7812 */ /* 0x000fe200078efcff */
[----:B------:R-:W-:-:S04]  /*3c50*/  HADD2.F32 R43, -RZ, R42.H0_H0 ;  /* 0x2000002aff2b7230 */ /* 0x000fc80000004100 */
[----:B------:R-:W-:Y:S02]  /*3c60*/  HADD2 R11, R11, -1032, -1032 ;  /* 0xe408e4080b0b7430 */ /* 0x000fe40000000000 */
[----:B------:R-:W-:-:S03]  /*3c70*/  FFMA.FTZ R10, R40, R43, R10 ;  /* 0x0000002b280a7223 */ /* 0x000fc6000001000a */
[----:B------:R-:W-:Y:S02]  /*3c80*/  HADD2.F32 R43, -RZ, R11.H0_H0 ;  /* 0x2000000bff2b7230 */ /* 0x000fe40000004100 */
[----:B------:R-:W-:-:S03]  /*3c90*/  HADD2.F32 R12, -RZ, R12.H1_H1 ;  /* 0x3000000cff0c7230 */ /* 0x000fc60000004100 */
[----:B------:R-:W-:Y:S01]  /*3ca0*/  FFMA.FTZ R35, R40, R43, R35 ;  /* 0x0000002b28237223 */ /* 0x000fe20000010023 */
[----:B------:R-:W-:Y:S02]  /*3cb0*/  HADD2.F32 R43, -RZ, R20.H1_H1 ;  /* 0x30000014ff2b7230 */ /* 0x000fe40000004100 */
[----:B------:R-:W-:-:S03]  /*3cc0*/  HADD2.F32 R42, -RZ, R42.H1_H1 ;  /* 0x3000002aff2a7230 */ /* 0x000fc60000004100 */
[----:B------:R-:W-:Y:S02]  /*3cd0*/  FFMA.FTZ R39, R12, R43, R39 ;  /* 0x0000002b0c277223 */ /* 0x000fe40000010027 */
[C---:B------:R-:W-:Y:S01]  /*3ce0*/  FFMA.FTZ R12, R43.reuse, R42, R10 ;  /* 0x0000002a2b0c7223 */ /* 0x040fe2000001000a */
[----:B------:R-:W-:Y:S02]  /*3cf0*/  HADD2.F32 R10, -RZ, R11.H1_H1 ;  /* 0x3000000bff0a7230 */ /* 0x000fe40000004100 */
[----:B------:R-:W-:Y:S01]  /*3d00*/  HADD2.F32 R41, -RZ, R41.H1_H1 ;  /* 0x30000029ff297230 */ /* 0x000fe20000004100 */
[----:B------:R-:W-:Y:S02]  /*3d10*/  LOP3.LUT R38, R38, 0xf000f0, RZ, 0xc0, !PT ;  /* 0x00f000f026267812 */ /* 0x000fe400078ec0ff */
[C---:B------:R-:W-:Y:S02]  /*3d20*/  FFMA.FTZ R35, R43.reuse, R10, R35 ;  /* 0x0000000a2b237223 */ /* 0x040fe40000010023 */
[----:B------:R-:W0:Y:S01]  /*3d30*/  LDS.64 R10, [UR4+0x30] ;  /* 0x00003004ff0a7984 */ /* 0x000e220008000a00 */
[----:B------:R-:W-:Y:S01]  /*3d40*/  FFMA.FTZ R44, R43, R41, R44 ;  /* 0x000000292b2c7223 */ /* 0x000fe2000001002c */
[----:B------:R-:W-:-:S02]  /*3d50*/  LOP3.LUT R41, R38, 0x64006400, RZ, 0xfc, !PT ;  /* 0x6400640026297812 */ /* 0x000fc400078efcff */
[----:B--2--5:R-:W-:Y:S02]  /*3d60*/  @!P0 PRMT R36, R22, 0x7610, R36 ;  /* 0x0000761016248816 */ /* 0x024fe40000000024 */
[----:B------:R-:W-:Y:S02]  /*3d70*/  LOP3.LUT R13, R13, 0xf000f0, RZ, 0xc0, !PT ;  /* 0x00f000f00d0d7812 */ /* 0x000fe400078ec0ff */
[----:B------:R-:W-:Y:S02]  /*3d80*/  LOP3.LUT R14, R14, 0xf000f0, RZ, 0xc0, !PT ;  /* 0x00f000f00e0e7812 */ /* 0x000fe400078ec0ff */
[----:B------:R-:W-:Y:S02]  /*3d90*/  LOP3.LUT R20, R15, 0xf000f0, RZ, 0xc0, !PT ;  /* 0x00f000f00f147812 */ /* 0x000fe400078ec0ff */
[----:B------:R-:W-:Y:S01]  /*3da0*/  @!P0 PRMT R36, R36, 0x7610, R22 ;  /* 0x0000761024248816 */ /* 0x000fe20000000016 */
[----:B------:R-:W-:Y:S01]  /*3db0*/  HFMA2 R22, R41, R26.H0_H0, -72, -72 ;  /* 0xd480d48029167431 */ /* 0x000fe2000004001a */
[----:B------:R-:W-:-:S02]  /*3dc0*/  @!P0 PRMT R37, R23, 0x7610, R37 ;  /* 0x0000761017258816 */ /* 0x000fc40000000025 */
[----:B------:R-:W-:Y:S02]  /*3dd0*/  LOP3.LUT R13, R13, 0x64006400, RZ, 0xfc, !PT ;  /* 0x640064000d0d7812 */ /* 0x000fe400078efcff */
[----:B------:R-:W-:Y:S02]  /*3de0*/  LOP3.LUT R15, R14, 0x64006400, RZ, 0xfc, !PT ;  /* 0x640064000e0f7812 */ /* 0x000fe400078efcff */
[----:B------:R-:W-:Y:S01]  /*3df0*/  LOP3.LUT R41, R20, 0x64006400, RZ, 0xfc, !PT ;  /* 0x6400640014297812 */ /* 0x000fe200078efcff */
[----:B------:R-:W-:Y:S01]  /*3e00*/  HADD2.F32 R38, -RZ, R22.H0_H0 ;  /* 0x20000016ff267230 */ /* 0x000fe20000004100 */
[----:B------:R-:W-:Y:S01]  /*3e10*/  @!P0 PRMT R37, R37, 0x7610, R23 ;  /* 0x0000761025258816 */ /* 0x000fe20000000017 */
[----:B------:R-:W-:Y:S02]  /*3e20*/  HADD2.F32 R23, -RZ, R21.H0_H0 ;  /* 0x20000015ff177230 */ /* 0x000fe40000004100 */
[-C--:B------:R-:W-:Y:S02]  /*3e30*/  HFMA2 R13, R13, R26.reuse.H0_H0, -72, -72 ;  /* 0xd480d4800d0d7431 */ /* 0x080fe4000004001a */
[----:B------:R-:W-:-:S02]  /*3e40*/  HFMA2 R20, R15, R26.H0_H0, -72, -72 ;  /* 0xd480d4800f147431 */ /* 0x000fc4000004001a */
[----:B------:R-:W-:Y:S02]  /*3e50*/  HFMA2 R14, R41, R26.H0_H0, -72, -72 ;  /* 0xd480d480290e7431 */ /* 0x000fe4000004001a */
[----:B------:R-:W-:Y:S01]  /*3e60*/  FFMA.FTZ R38, R38, R23, R39 ;  /* 0x0000001726267223 */ /* 0x000fe20000010027 */
[----:B------:R-:W-:Y:S02]  /*3e70*/  HADD2.F32 R41, -RZ, R13.H0_H0 ;  /* 0x2000000dff297230 */ /* 0x000fe40000004100 */
[----:B------:R-:W-:Y:S02]  /*3e80*/  HADD2.F32 R39, -RZ, R20.H0_H0 ;  /* 0x20000014ff277230 */ /* 0x000fe40000004100 */
[----:B------:R-:W-:Y:S02]  /*3e90*/  HADD2.F32 R40, -RZ, R14.H0_H0 ;  /* 0x2000000eff287230 */ /* 0x000fe40000004100 */
[----:B------:R-:W-:Y:S02]  /*3ea0*/  HADD2.F32 R15, -RZ, R21.H1_H1 ;  /* 0x30000015ff0f7230 */ /* 0x000fe40000004100 */
[----:B------:R-:W-:Y:S01]  /*3eb0*/  FFMA.FTZ R12, R23, R41, R12 ;  /* 0x00000029170c7223 */ /* 0x000fe2000001000c */
[----:B------:R-:W-:-:S02]  /*3ec0*/  HADD2.F32 R21, -RZ, R22.H1_H1 ;  /* 0x30000016ff157230 */ /* 0x000fc40000004100 */
[C---:B------:R-:W-:Y:S01]  /*3ed0*/  FFMA.FTZ R44, R23.reuse, R39, R44 ;  /* 0x00000027172c7223 */ /* 0x040fe2000001002c */
[----:B------:R-:W-:Y:S01]  /*3ee0*/  FFMA.FTZ R40, R23, R40, R35 ;  /* 0x0000002817287223 */ /* 0x000fe20000010023 */
[----:B---3--:R-:W-:Y:S01]  /*3ef0*/  LOP3.LUT R22, R16, 0xf000f, RZ, 0xc0, !PT ;  /* 0x000f000f10167812 */ /* 0x008fe200078ec0ff */
[----:B------:R-:W-:Y:S02]  /*3f00*/  HADD2.F32 R13, -RZ, R13.H1_H1 ;  /* 0x3000000dff0d7230 */ /* 0x000fe40000004100 */
[----:B------:R-:W-:Y:S01]  /*3f10*/  HADD2.F32 R23, -RZ, R20.H1_H1 ;  /* 0x30000014ff177230 */ /* 0x000fe20000004100 */
[----:B------:R-:W-:Y:S01]  /*3f20*/  LOP3.LUT R20, R17, 0xf000f, RZ, 0xc0, !PT ;  /* 0x000f000f11147812 */ /* 0x000fe200078ec0ff */
[----:B------:R-:W-:Y:S01]  /*3f30*/  HADD2.F32 R35, -RZ, R14.H1_H1 ;  /* 0x3000000eff237230 */ /* 0x000fe20000004100 */
[----:B------:R-:W-:Y:S01]  /*3f40*/  LOP3.LUT R22, R22, 0x64006400, RZ, 0xfc, !PT ;  /* 0x6400640016167812 */ /* 0x000fe200078efcff */
[C---:B------:R-:W-:Y:S01]  /*3f50*/  FFMA.FTZ R14, R15.reuse, R13, R12 ;  /* 0x0000000d0f0e7223 */ /* 0x040fe2000001000c */
[----:B------:R-:W-:Y:S01]  /*3f60*/  LOP3.LUT R12, R20, 0x64006400, RZ, 0xfc, !PT ;  /* 0x64006400140c7812 */ /* 0x000fe200078efcff */
[----:B------:R-:W-:Y:S01]  /*3f70*/  FFMA.FTZ R20, R15, R23, R44 ;  /* 0x000000170f147223 */ /* 0x000fe2000001002c */
[----:B------:R-:W-:Y:S01]  /*3f80*/  LOP3.LUT R23, R18, 0xf000f, RZ, 0xc0, !PT ;  /* 0x000f000f12177812 */ /* 0x000fe200078ec0ff */
[----:B------:R-:W-:-:S02]  /*3f90*/  HADD2 R22, R22, -1032, -1032 ;  /* 0xe408e40816167430 */ /* 0x000fc40000000000 */
[----:B------:R-:W-:Y:S02]  /*3fa0*/  HADD2 R12, R12, -1032, -1032 ;  /* 0xe408e4080c0c7430 */ /* 0x000fe40000000000 */
[----:B------:R-:W-:Y:S01]  /*3fb0*/  FFMA.FTZ R21, R21, R15, R38 ;  /* 0x0000000f15157223 */ /* 0x000fe20000010026 */
[----:B0-----:R-:W-:Y:S01]  /*3fc0*/  HADD2.F32 R44, -RZ, R10.H0_H0 ;  /* 0x2000000aff2c7230 */ /* 0x001fe20000004100 */
[----:B------:R-:W-:Y:S01]  /*3fd0*/  LOP3.LUT R23, R23, 0x64006400, RZ, 0xfc, !PT ;  /* 0x6400640017177812 */ /* 0x000fe200078efcff */
[----:B------:R-:W-:Y:S02]  /*3fe0*/  HADD2.F32 R13, -RZ, R22.H0_H0 ;  /* 0x20000016ff0d7230 */ /* 0x000fe40000004100 */
[----:B------:R-:W-:Y:S01]  /*3ff0*/  FFMA.FTZ R15, R15, R35, R40 ;  /* 0x000000230f0f7223 */ /* 0x000fe20000010028 */
[----:B------:R-:W-:Y:S02]  /*4000*/  HADD2.F32 R35, -RZ, R12.H0_H0 ;  /* 0x2000000cff237230 */ /* 0x000fe40000004100 */
[----:B------:R-:W-:-:S02]  /*4010*/  HADD2.F32 R22, -RZ, R22.H1_H1 ;  /* 0x30000016ff167230 */ /* 0x000fc40000004100 */
[----:B------:R-:W-:Y:S01]  /*4020*/  FFMA.FTZ R13, R13, R44, RZ ;  /* 0x0000002c0d0d7223 */ /* 0x000fe200000100ff */
[----:B------:R-:W-:Y:S02]  /*4030*/  HADD2.F32 R45, -RZ, R10.H1_H1 ;  /* 0x3000000aff2d7230 */ /* 0x000fe40000004100 */
[----:B------:R-:W-:Y:S02]  /*4040*/  HADD2 R10, R23, -1032, -1032 ;  /* 0xe408e408170a7430 */ /* 0x000fe40000000000 */
[----:B------:R-:W-:Y:S02]  /*4050*/  HADD2.F32 R12, -RZ, R12.H1_H1 ;  /* 0x3000000cff0c7230 */ /* 0x000fe40000004100 */
[----:B------:R-:W-:Y:S01]  /*4060*/  FFMA.FTZ R38, R44, R35, RZ ;  /* 0x000000232c267223 */ /* 0x000fe200000100ff */
[----:B------:R-:W-:Y:S01]  /*4070*/  FFMA.FTZ R35, R22, R45, R13 ;  /* 0x0000002d16237223 */ /* 0x000fe2000001000d */
[----:B------:R-:W-:Y:S02]  /*4080*/  HADD2.F32 R13, -RZ, R10.H0_H0 ;  /* 0x2000000aff0d7230 */ /* 0x000fe40000004100 */
[----:B------:R-:W-:Y:S01]  /*4090*/  FFMA.FTZ R38, R45, R12, R38 ;  /* 0x0000000c2d267223 */ /* 0x000fe20000010026 */
[----:B------:R-:W-:-:S02]  /*40a0*/  LOP3.LUT R12, R17, 0xf000f0, RZ, 0xc0, !PT ;  /* 0x00f000f0110c7812 */ /* 0x000fc400078ec0ff */
[----:B------:R-:W-:Y:S01]  /*40b0*/  LOP3.LUT R23, R16, 0xf000f0, RZ, 0xc0, !PT ;  /* 0x00f000f010177812 */ /* 0x000fe200078ec0ff */
[----:B------:R-:W-:Y:S02]  /*40c0*/  HADD2.F32 R10, -RZ, R10.H1_H1 ;  /* 0x3000000aff0a7230 */ /* 0x000fe40000004100 */
[----:B------:R-:W-:Y:S01]  /*40d0*/  FFMA.FTZ R40, R44, R13, RZ ;  /* 0x0000000d2c287223 */ /* 0x000fe200000100ff */
[----:B------:R-:W-:Y:S01]  /*40e0*/  LOP3.LUT R13, R12, 0x64006400, RZ, 0xfc, !PT ;  /* 0x640064000c0d7812 */ /* 0x000fe200078efcff */
[----:B------:R-:W-:Y:S01]  /*40f0*/  HADD2.F32 R22, -RZ, R36.H0_H0 ;  /* 0x20000024ff167230 */ /* 0x000fe20000004100 */
[----:B------:R-:W-:Y:S01]  /*4100*/  LOP3.LUT R23, R23, 0x64006400, RZ, 0xfc, !PT ;  /* 0x6400640017177812 */ /* 0x000fe200078efcff */
[----:B------:R-:W-:Y:S01]  /*4110*/  FFMA.FTZ R40, R45, R10, R40 ;  /* 0x0000000a2d287223 */ /* 0x000fe20000010028 */
[----:B------:R-:W-:Y:S01]  /*4120*/  LOP3.LUT R39, R18, 0xf000f0, RZ, 0xc0, !PT ;  /* 0x00f000f012277812 */ /* 0x000fe200078ec0ff */
[-C--:B------:R-:W-:Y:S02]  /*4130*/  HFMA2 R10, R13, R26.reuse.H0_H0, -72, -72 ;  /* 0xd480d4800d0a7431 */ /* 0x080fe4000004001a */
[----:B------:R-:W-:Y:S01]  /*4140*/  FMUL.FTZ R13, R27, R22 ;  /* 0x000000161b0d7220 */ /* 0x000fe20000410000 */
[----:B------:R-:W-:Y:S01]  /*4150*/  HFMA2 R23, R23, R26.H0_H0, -72, -72 ;  /* 0xd480d48017177431 */ /* 0x000fe2000004001a */
[----:B------:R-:W-:Y:S01]  /*4160*/  LOP3.LUT R27, R39, 0x64006400, RZ, 0xfc, !PT ;  /* 0x64006400271b7812 */ /* 0x000fe200078efcff */
[----:B------:R-:W-:-:S02]  /*4170*/  HADD2.F32 R43, -RZ, R11.H0_H0 ;  /* 0x2000000bff2b7230 */ /* 0x000fc40000004100 */
[----:B------:R-:W-:Y:S02]  /*4180*/  HADD2.F32 R12, -RZ, R10.H0_H0 ;  /* 0x2000000aff0c7230 */ /* 0x000fe40000004100 */
[----:B------:R-:W-:Y:S02]  /*4190*/  HADD2.F32 R42, -RZ, R23.H0_H0 ;  /* 0x20000017ff2a7230 */ /* 0x000fe40000004100 */
[----:B------:R-:W-:Y:S02]  /*41a0*/  HFMA2 R27, R27, R26.H0_H0, -72, -72 ;  /* 0xd480d4801b1b7431 */ /* 0x000fe4000004001a */
[----:B------:R-:W-:Y:S02]  /*41b0*/  HADD2.F32 R41, -RZ, R36.H1_H1 ;  /* 0x30000024ff297230 */ /* 0x000fe40000004100 */
[----:B------:R-:W-:Y:S02]  /*41c0*/  HADD2.F32 R39, -RZ, R37.H0_H0 ;  /* 0x20000025ff277230 */ /* 0x000fe40000004100 */
[----:B------:R-:W-:Y:S01]  /*41d0*/  FFMA.FTZ R38, R43, R12, R38 ;  /* 0x0000000c2b267223 */ /* 0x000fe20000010026 */
[----:B------:R-:W-:Y:S01]  /*41e0*/  FFMA.FTZ R35, R42, R43, R35 ;  /* 0x0000002b2a237223 */ /* 0x000fe20000010023 */
[----:B------:R-:W-:Y:S01]  /*41f0*/  F2FP.F16.F32.PACK_AB R12, RZ, R13 ;  /* 0x0000000dff0c723e */ /* 0x000fe200000000ff */
[----:B------:R-:W-:-:S02]  /*4200*/  HADD2.F32 R13, -RZ, R27.H0_H0 ;  /* 0x2000001bff0d7230 */ /* 0x000fc40000004100 */
[----:B------:R-:W-:Y:S01]  /*4210*/  FMUL.FTZ R42, R30, R41 ;  /* 0x000000291e2a7220 */ /* 0x000fe20000410000 */
[----:B------:R-:W-:Y:S02]  /*4220*/  FMUL.FTZ R30, R28, R39 ;  /* 0x000000271c1e7220 */ /* 0x000fe40000410000 */
[----:B------:R-:W-:-:S03]  /*4230*/  FFMA.FTZ R28, R43, R13, R40 ;  /* 0x0000000d2b1c7223 */ /* 0x000fc60000010028 */
[----:B------:R-:W-:Y:S02]  /*4240*/  F2FP.F16.F32.PACK_AB R13, RZ, R30 ;  /* 0x0000001eff0d723e */ /* 0x000fe400000000ff */
[----:B------:R-:W-:-:S04]  /*4250*/  LOP3.LUT R30, R19, 0xf000f, RZ, 0xc0, !PT ;  /* 0x000f000f131e7812 */ /* 0x000fc800078ec0ff */
[----:B------:R-:W-:-:S05]  /*4260*/  LOP3.LUT R30, R30, 0x64006400, RZ, 0xfc, !PT ;  /* 0x640064001e1e7812 */ /* 0x000fca00078efcff */
[----:B------:R-:W-:-:S05]  /*4270*/  HADD2 R30, R30, -1032, -1032 ;  /* 0xe408e4081e1e7430 */ /* 0x000fca0000000000 */
[--C-:B------:R-:W-:Y:S02]  /*4280*/  HADD2.F32 R47, -RZ, R30.reuse.H0_H0 ;  /* 0x2000001eff2f7230 */ /* 0x100fe40000004100 */
[----:B------:R-:W-:-:S03]  /*4290*/  HADD2.F32 R30, -RZ, R30.H1_H1 ;  /* 0x3000001eff1e7230 */ /* 0x000fc60000004100 */
[----:B------:R-:W-:-:S04]  /*42a0*/  FFMA.FTZ R46, R44, R47, RZ ;  /* 0x0000002f2c2e7223 */ /* 0x000fc800000100ff */
[----:B------:R-:W-:Y:S01]  /*42b0*/  FFMA.FTZ R46, R45, R30, R46 ;  /* 0x0000001e2d2e7223 */ /* 0x000fe2000001002e */
[----:B------:R-:W-:-:S04]  /*42c0*/  LOP3.LUT R45, R19, 0xf000f0, RZ, 0xc0, !PT ;  /* 0x00f000f0132d7812 */ /* 0x000fc800078ec0ff */
[----:B------:R-:W-:-:S05]  /*42d0*/  LOP3.LUT R45, R45, 0x64006400, RZ, 0xfc, !PT ;  /* 0x640064002d2d7812 */ /* 0x000fca00078efcff */
[----:B------:R-:W-:-:S05]  /*42e0*/  HFMA2 R30, R45, R26.H0_H0, -72, -72 ;  /* 0xd480d4802d1e7431 */ /* 0x000fca000004001a */
[----:B------:R-:W-:-:S05]  /*42f0*/  HADD2.F32 R44, -RZ, R30.H0_H0 ;  /* 0x2000001eff2c7230 */ /* 0x000fca0000004100 */
[----:B------:R-:W-:Y:S02]  /*4300*/  FFMA.FTZ R43, R43, R44, R46 ;  /* 0x0000002c2b2b7223 */ /* 0x000fe4000001002e */
[----:B------:R-:W2:Y:S01]  /*4310*/  @!P0 LDG.E.U16.CONSTANT R44, desc[UR16][R24.64] ;  /* 0x00000010182c8981 */ /* 0x000ea2000c1e9500 */
[----:B------:R-:W-:Y:S01]  /*4320*/  F2FP.F16.F32.PACK_AB R40, RZ, R42 ;  /* 0x0000002aff28723e */ /* 0x000fe200000000ff */
[----:B------:R-:W-:-:S05]  /*4330*/  HADD2.F32 R42, -RZ, R37.H1_H1 ;  /* 0x30000025ff2a7230 */ /* 0x000fca0000004100 */
[----:B------:R-:W-:Y:S01]  /*4340*/  FMUL.FTZ R29, R29, R42 ;  /* 0x0000002a1d1d7220 */ /* 0x000fe20000410000 */
[----:B------:R-:W-:-:S04]  /*4350*/  PRMT R12, R12, 0x5410, R40 ;  /* 0x000054100c0c7816 */ /* 0x000fc80000000028 */
[----:B------:R-:W-:Y:S01]  /*4360*/  F2FP.F16.F32.PACK_AB R29, RZ, R29 ;  /* 0x0000001dff1d723e */ /* 0x000fe200000000ff */
[----:B------:R-:W-:-:S03]  /*4370*/  HFMA2 R3, R12, 1, 1, R3 ;  /* 0x3c003c000c037831 */ /* 0x000fc60000000003 */
[----:B------:R-:W-:Y:S02]  /*4380*/  PRMT R40, R13, 0x5410, R29 ;  /* 0x000054100d287816 */ /* 0x000fe4000000001d */
[----:B------:R-:W0:Y:S01]  /*4390*/  LDS.64 R12, [UR4+0x38] ;  /* 0x00003804ff0c7984 */ /* 0x000e220008000a00 */
[----:B------:R-:W-:Y:S01]  /*43a0*/  FMUL.FTZ R31, R39, R31 ;  /* 0x0000001f271f7220 */ /* 0x000fe20000410000 */
[----:B------:R-:W-:Y:S01]  /*43b0*/  FMUL.FTZ R32, R42, R32 ;  /* 0x000000202a207220 */ /* 0x000fe20000410000 */
[----:B------:R-:W-:Y:S01]  /*43c0*/  HADD2 R40, R40, R4 ;  /* 0x0000000428287230 */ /* 0x000fe20000000000 */
[----:B------:R-:W-:Y:S02]  /*43d0*/  @!P0 IADD3 R4, PT, PT, R2, 0x1, RZ ;  /* 0x0000000102048810 */ /* 0x000fe40007ffe0ff */
[----:B------:R-:W-:Y:S02]  /*43e0*/  F2FP.F16.F32.PACK_AB R31, RZ, R31 ;  /* 0x0000001fff1f723e */ /* 0x000fe400000000ff */
[----:B------:R-:W-:-:S02]  /*43f0*/  F2FP.F16.F32.PACK_AB R32, RZ, R32 ;  /* 0x00000020ff20723e */ /* 0x000fc400000000ff */
[----:B------:R-:W-:Y:S02]  /*4400*/  SHF.R.U32.HI R16, RZ, 0x8, R16 ;  /* 0x00000008ff107819 */ /* 0x000fe40000011610 */
[----:B------:R-:W-:Y:S01]  /*4410*/  SHF.R.U32.HI R17, RZ, 0x8, R17 ;  /* 0x00000008ff117819 */ /* 0x000fe20000011611 */
[----:B------:R-:W-:Y:S01]  /*4420*/  HADD2.F32 R11, -RZ, R11.H1_H1 ;  /* 0x3000000bff0b7230 */ /* 0x000fe20000004100 */
[----:B------:R-:W-:Y:S01]  /*4430*/  PRMT R31, R31, 0x5410, R32 ;  /* 0x000054101f1f7816 */ /* 0x000fe20000000020 */
[----:B------:R-:W-:Y:S01]  /*4440*/  HADD2.F32 R27, -RZ, R27.H1_H1 ;  /* 0x3000001bff1b7230 */ /* 0x000fe20000004100 */
[----:B------:R-:W-:Y:S01]  /*4450*/  @!P0 MOV R2, R4 ;  /* 0x0000000400028202 */ /* 0x000fe20000000f00 */
[----:B------:R-:W-:Y:S01]  /*4460*/  HADD2.F32 R32, -RZ, R23.H1_H1 ;  /* 0x30000017ff207230 */ /* 0x000fe20000004100 */
[----:B------:R-:W-:Y:S02]  /*4470*/  LOP3.LUT R4, R16, 0xf000f, RZ, 0xc0, !PT ;  /* 0x000f000f10047812 */ /* 0x000fe400078ec0ff */
[----:B------:R-:W-:-:S02]  /*4480*/  SHF.R.U32.HI R18, RZ, 0x8, R18 ;  /* 0x00000008ff127819 */ /* 0x000fc40000011612 */
[----:B------:R-:W-:Y:S01]  /*4490*/  LOP3.LUT R23, R17, 0xf000f, RZ, 0xc0, !PT ;  /* 0x000f000f11177812 */ /* 0x000fe200078ec0ff */
[----:B------:R-:W-:Y:S02]  /*44a0*/  HADD2.F32 R10, -RZ, R10.H1_H1 ;  /* 0x3000000aff0a7230 */ /* 0x000fe40000004100 */
[----:B------:R-:W-:Y:S01]  /*44b0*/  FFMA.FTZ R27, R11, R27, R28 ;  /* 0x0000001b0b1b7223 */ /* 0x000fe2000001001c */
[----:B------:R-:W-:Y:S01]  /*44c0*/  HADD2.F32 R30, -RZ, R30.H1_H1 ;  /* 0x3000001eff1e7230 */ /* 0x000fe20000004100 */
[----:B------:R-:W-:Y:S02]  /*44d0*/  LOP3.LUT R4, R4, 0x64006400, RZ, 0xfc, !PT ;  /* 0x6400640004047812 */ /* 0x000fe400078efcff */
[----:B------:R-:W-:Y:S02]  /*44e0*/  LOP3.LUT R28, R18, 0xf000f, RZ, 0xc0, !PT ;  /* 0x000f000f121c7812 */ /* 0x000fe400078ec0ff */
[----:B------:R-:W-:Y:S02]  /*44f0*/  SHF.R.U32.HI R19, RZ, 0x8, R19 ;  /* 0x00000008ff137819 */ /* 0x000fe40000011613 */
[----:B------:R-:W-:Y:S01]  /*4500*/  LOP3.LUT R23, R23, 0x64006400, RZ, 0xfc, !PT ;  /* 0x6400640017177812 */ /* 0x000fe200078efcff */
[----:B------:R-:W-:Y:S01]  /*4510*/  FFMA.FTZ R32, R32, R11, R35 ;  /* 0x0000000b20207223 */ /* 0x000fe20000010023 */
[C---:B------:R-:W-:Y:S01]  /*4520*/  FFMA.FTZ R10, R11.reuse, R10, R38 ;  /* 0x0000000a0b0a7223 */ /* 0x040fe20000010026 */
[----:B------:R-:W-:Y:S01]  /*4530*/  FFMA.FTZ R43, R11, R30, R43 ;  /* 0x0000001e0b2b7223 */ /* 0x000fe2000001002b */
[----:B------:R-:W-:Y:S01]  /*4540*/  LOP3.LUT R28, R28, 0x64006400, RZ, 0xfc, !PT ;  /* 0x640064001c1c7812 */ /* 0x000fe200078efcff */
[----:B------:R-:W-:Y:S01]  /*4550*/  HADD2 R30, R4, -1032, -1032 ;  /* 0xe408e408041e7430 */ /* 0x000fe20000000000 */
[----:B------:R-:W-:Y:S01]  /*4560*/  LOP3.LUT R11, R19, 0xf000f, RZ, 0xc0, !PT ;  /* 0x000f000f130b7812 */ /* 0x000fe200078ec0ff */
[----:B------:R-:W-:Y:S01]  /*4570*/  FMUL.FTZ R33, R22, R33 ;  /* 0x0000002116217220 */ /* 0x000fe20000410000 */
[----:B------:R-:W-:Y:S01]  /*4580*/  FMUL.FTZ R34, R41, R34 ;  /* 0x0000002229227220 */ /* 0x000fe20000410000 */
[----:B------:R-:W-:Y:S01]  /*4590*/  HADD2 R4, R23, -1032, -1032 ;  /* 0xe408e40817047430 */ /* 0x000fe20000000000 */
[----:B------:R-:W-:Y:S01]  /*45a0*/  LOP3.LUT R11, R11, 0x64006400, RZ, 0xfc, !PT ;  /* 0x640064000b0b7812 */ /* 0x000fe200078efcff */
[----:B------:R-:W-:Y:S01]  /*45b0*/  HADD2 R23, R28, -1032, -1032 ;  /* 0xe408e4081c177430 */ /* 0x000fe20000000000 */
[----:B------:R-:W-:Y:S01]  /*45c0*/  F2FP.F16.F32.PACK_AB R33, RZ, R33 ;  /* 0x00000021ff21723e */ /* 0x000fe200000000ff */
[----:B0-----:R-:W-:Y:S01]  /*45d0*/  HADD2.F32 R28, -RZ, R12.H0_H0 ;  /* 0x2000000cff1c7230 */ /* 0x001fe20000004100 */
[----:B------:R-:W-:Y:S01]  /*45e0*/  F2FP.F16.F32.PACK_AB R34, RZ, R34 ;  /* 0x00000022ff22723e */ /* 0x000fe200000000ff */
[----:B------:R-:W-:-:S02]  /*45f0*/  HADD2.F32 R29, -RZ, R4.H0_H0 ;  /* 0x20000004ff1d7230 */ /* 0x000fc40000004100 */
[----:B------:R-:W-:Y:S02]  /*4600*/  HADD2 R11, R11, -1032, -1032 ;  /* 0xe408e4080b0b7430 */ /* 0x000fe40000000000 */
[----:B------:R-:W-:Y:S01]  /*4610*/  HADD2.F32 R12, -RZ, R12.H1_H1 ;  /* 0x3000000cff0c7230 */ /* 0x000fe20000004100 */
[----:B------:R-:W-:Y:S01]  /*4620*/  PRMT R33, R33, 0x5410, R34 ;  /* 0x0000541021217816 */ /* 0x000fe20000000022 */
[----:B------:R-:W-:Y:S02]  /*4630*/  HADD2.F32 R35, -RZ, R4.H1_H1 ;  /* 0x30000004ff237230 */ /* 0x000fe40000004100 */
[----:B------:R-:W-:Y:S01]  /*4640*/  FFMA.FTZ R10, R28, R29, R10 ;  /* 0x0000001d1c0a7223 */ /* 0x000fe2000001000a */
[----:B------:R-:W-:Y:S01]  /*4650*/  HADD2.F32 R34, -RZ, R23.H0_H0 ;  /* 0x20000017ff227230 */ /* 0x000fe20000004100 */
[----:B------:R-:W-:Y:S01]  /*4660*/  LOP3.LUT R16, R16, 0xf000f0, RZ, 0xc0, !PT ;  /* 0x00f000f010107812 */ /* 0x000fe200078ec0ff */
[----:B------:R-:W-:Y:S01]  /*4670*/  HADD2.F32 R29, -RZ, R11.H0_H0 ;  /* 0x2000000bff1d7230 */ /* 0x000fe20000004100 */
[----:B------:R-:W-:Y:S01]  /*4680*/  LOP3.LUT R4, R17, 0xf000f0, RZ, 0xc0, !PT ;  /* 0x00f000f011047812 */ /* 0x000fe200078ec0ff */
[----:B------:R-:W-:-:S02]  /*4690*/  HFMA2 R3, R33, 1, 1, R3 ;  /* 0x3c003c0021037831 */ /* 0x000fc40000000003 */
[----:B------:R-:W-:Y:S01]  /*46a0*/  FFMA.FTZ R17, R12, R35, R10 ;  /* 0x000000230c117223 */ /* 0x000fe2000001000a */
[----:B------:R-:W-:Y:S01]  /*46b0*/  HADD2.F32 R33, -RZ, R30.H0_H0 ;  /* 0x2000001eff217230 */ /* 0x000fe20000004100 */
[----:B------:R-:W-:Y:S01]  /*46c0*/  LOP3.LUT R18, R18, 0xf000f0, RZ, 0xc0, !PT ;  /* 0x00f000f012127812 */ /* 0x000fe200078ec0ff */
[----:B------:R-:W-:Y:S01]  /*46d0*/  HADD2.F32 R23, -RZ, R23.H1_H1 ;  /* 0x30000017ff177230 */ /* 0x000fe20000004100 */
[----:B------:R-:W-:Y:S01]  /*46e0*/  LOP3.LUT R35, R16, 0x64006400, RZ, 0xfc, !PT ;  /* 0x6400640010237812 */ /* 0x000fe200078efcff */
[C---:B------:R-:W-:Y:S01]  /*46f0*/  FFMA.FTZ R27, R28.reuse, R34, R27 ;  /* 0x000000221c1b7223 */ /* 0x040fe2000001001b */
[----:B------:R-:W-:Y:S01]  /*4700*/  LOP3.LUT R16, R19, 0xf000f0, RZ, 0xc0, !PT ;  /* 0x00f000f013107812 */ /* 0x000fe200078ec0ff */
[----:B------:R-:W-:Y:S01]  /*4710*/  FFMA.FTZ R29, R28, R29, R43 ;  /* 0x0000001d1c1d7223 */ /* 0x000fe2000001002b */
[----:B------:R-:W-:Y:S01]  /*4720*/  LOP3.LUT R43, R4, 0x64006400, RZ, 0xfc, !PT ;  /* 0x64006400042b7812 */ /* 0x000fe200078efcff */
[----:B------:R-:W-:Y:S01]  /*4730*/  FFMA.FTZ R32, R33, R28, R32 ;  /* 0x0000001c21207223 */ /* 0x000fe20000010020 */
[----:B------:R-:W-:Y:S01]  /*4740*/  LOP3.LUT R19, R18, 0x64006400, RZ, 0xfc, !PT ;  /* 0x6400640012137812 */ /* 0x000fe200078efcff */
[----:B------:R-:W-:Y:S01]  /*4750*/  FFMA.FTZ R27, R12, R23, R27 ;  /* 0x000000170c1b7223 */ /* 0x000fe2000001001b */
[----:B------:R-:W-:-:S02]  /*4760*/  HFMA2 R10, R35, R26.H0_H0, -72, -72 ;  /* 0xd480d480230a7431 */ /* 0x000fc4000004001a */
[----:B------:R-:W-:Y:S01]  /*4770*/  HADD2.F32 R33, -RZ, R30.H1_H1 ;  /* 0x3000001eff217230 */ /* 0x000fe20000004100 */
[----:B------:R-:W-:Y:S01]  /*4780*/  LOP3.LUT R23, R16, 0x64006400, RZ, 0xfc, !PT ;  /* 0x6400640010177812 */ /* 0x000fe200078efcff */
[----:B------:R-:W-:Y:S02]  /*4790*/  HADD2.F32 R28, -RZ, R11.H1_H1 ;  /* 0x3000000bff1c7230 */ /* 0x000fe40000004100 */
[-C--:B------:R-:W-:Y:S02]  /*47a0*/  HFMA2 R4, R43, R26.reuse.H0_H0, -72, -72 ;  /* 0xd480d4802b047431 */ /* 0x080fe4000004001a */
[----:B------:R-:W-:Y:S02]  /*47b0*/  HADD2.F32 R30, -RZ, R13.H0_H0 ;  /* 0x2000000dff1e7230 */ /* 0x000fe40000004100 */
[----:B------:R-:W-:Y:S02]  /*47c0*/  HFMA2 R11, R19, R26.H0_H0, -72, -72 ;  /* 0xd480d480130b7431 */ /* 0x000fe4000004001a */
[----:B------:R-:W-:-:S02]  /*47d0*/  HADD2.F32 R16, -RZ, R10.H0_H0 ;  /* 0x2000000aff107230 */ /* 0x000fc40000004100 */
[----:B------:R-:W-:Y:S01]  /*47e0*/  FFMA.FTZ R33, R33, R12, R32 ;  /* 0x0000000c21217223 */ /* 0x000fe20000010020 */
[----:B------:R-:W-:Y:S02]  /*47f0*/  HFMA2 R26, R23, R26.H0_H0, -72, -72 ;  /* 0xd480d480171a7431 */ /* 0x000fe4000004001a */
[----:B------:R-:W-:Y:S01]  /*4800*/  FFMA.FTZ R29, R12, R28, R29 ;  /* 0x0000001c0c1d7223 */ /* 0x000fe2000001001d */
[----:B------:R-:W-:Y:S02]  /*4810*/  HADD2.F32 R18, -RZ, R4.H0_H0 ;  /* 0x20000004ff127230 */ /* 0x000fe40000004100 */
[----:B------:R-:W-:Y:S01]  /*4820*/  FFMA.FTZ R33, R16, R30, R33 ;  /* 0x0000001e10217223 */ /* 0x000fe20000010021 */
[----:B------:R-:W-:Y:S02]  /*4830*/  HADD2.F32 R12, -RZ, R11.H0_H0 ;  /* 0x2000000bff0c7230 */ /* 0x000fe40000004100 */
        /* <DEDUP_REMOVED lines=11> */
[----:B------:R-:W-:Y:S01]  /*48f0*/  FMUL.FTZ R21, R22, R21 ;  /* 0x0000001516157220 */ /* 0x000fe20000410000 */
[----:B------:R-:W-:Y:S01]  /*4900*/  FMUL.FTZ R14, R41, R14 ;  /* 0x0000000e290e7220 */ /* 0x000fe20000410000 */
[C---:B------:R-:W-:Y:S01]  /*4910*/  FFMA.FTZ R12, R13.reuse, R12, R27 ;  /* 0x0000000c0d0c7223 */ /* 0x040fe2000001001b */
[----:B------:R-:W-:Y:S01]  /*4920*/  FFMA.FTZ R29, R13, R26, R29 ;  /* 0x0000001a0d1d7223 */ /* 0x000fe2000001001d */
[----:B------:R-:W-:Y:S01]  /*4930*/  FMUL.FTZ R20, R39, R20 ;  /* 0x0000001427147220 */ /* 0x000fe20000410000 */
[----:B------:R-:W-:Y:S01]  /*4940*/  FMUL.FTZ R15, R42, R15 ;  /* 0x0000000f2a0f7220 */ /* 0x000fe20000410000 */
[----:B------:R-:W-:Y:S01]  /*4950*/  FMUL.FTZ R33, R22, R33 ;  /* 0x0000002116217220 */ /* 0x000fe20000410000 */
[----:B------:R-:W-:Y:S01]  /*4960*/  FMUL.FTZ R4, R41, R4 ;  /* 0x0000000429047220 */ /* 0x000fe20000410000 */
[----:B------:R-:W-:Y:S01]  /*4970*/  F2FP.F16.F32.PACK_AB R21, RZ, R21 ;  /* 0x00000015ff15723e */ /* 0x000fe200000000ff */
[----:B------:R-:W-:Y:S01]  /*4980*/  FMUL.FTZ R12, R39, R12 ;  /* 0x0000000c270c7220 */ /* 0x000fe20000410000 */
[----:B------:R-:W-:Y:S01]  /*4990*/  F2FP.F16.F32.PACK_AB R14, RZ, R14 ;  /* 0x0000000eff0e723e */ /* 0x000fe200000000ff */
[----:B------:R-:W-:Y:S01]  /*49a0*/  FMUL.FTZ R29, R42, R29 ;  /* 0x0000001d2a1d7220 */ /* 0x000fe20000410000 */
[----:B------:R-:W-:-:S02]  /*49b0*/  F2FP.F16.F32.PACK_AB R20, RZ, R20 ;  /* 0x00000014ff14723e */ /* 0x000fc400000000ff */
[----:B------:R-:W-:Y:S02]  /*49c0*/  F2FP.F16.F32.PACK_AB R15, RZ, R15 ;  /* 0x0000000fff0f723e */ /* 0x000fe400000000ff */
[----:B------:R-:W-:Y:S02]  /*49d0*/  PRMT R21, R21, 0x5410, R14 ;  /* 0x0000541015157816 */ /* 0x000fe4000000000e */
[----:B------:R-:W-:Y:S02]  /*49e0*/  F2FP.F16.F32.PACK_AB R33, RZ, R33 ;  /* 0x00000021ff21723e */ /* 0x000fe400000000ff */
[----:B------:R-:W-:Y:S01]  /*49f0*/  F2FP.F16.F32.PACK_AB R4, RZ, R4 ;  /* 0x00000004ff04723e */ /* 0x000fe200000000ff */
[----:B------:R-:W-:Y:S01]  /*4a00*/  HFMA2 R31, R31, 1, 1, R40 ;  /* 0x3c003c001f1f7831 */ /* 0x000fe20000000028 */
[----:B------:R-:W-:Y:S02]  /*4a10*/  F2FP.F16.F32.PACK_AB R12, RZ, R12 ;  /* 0x0000000cff0c723e */ /* 0x000fe400000000ff */
[----:B------:R-:W-:-:S02]  /*4a20*/  F2FP.F16.F32.PACK_AB R29, RZ, R29 ;  /* 0x0000001dff1d723e */ /* 0x000fc400000000ff */
[----:B------:R-:W-:Y:S01]  /*4a30*/  PRMT R20, R20, 0x5410, R15 ;  /* 0x0000541014147816 */ /* 0x000fe2000000000f */
[----:B------:R-:W-:Y:S01]  /*4a40*/  HFMA2 R3, R21, 1, 1, R3 ;  /* 0x3c003c0015037831 */ /* 0x000fe20000000003 */
[----:B------:R-:W-:Y:S02]  /*4a50*/  PRMT R33, R33, 0x5410, R4 ;  /* 0x0000541021217816 */ /* 0x000fe40000000004 */
[----:B------:R-:W-:Y:S01]  /*4a60*/  MOV R35, UR14 ;  /* 0x0000000e00237c02 */ /* 0x000fe20008000f00 */
[----:B------:R-:W-:Y:S01]  /*4a70*/  HADD2 R31, R20, R31 ;  /* 0x0000001f141f7230 */ /* 0x000fe20000000000 */
[----:B------:R-:W-:Y:S01]  /*4a80*/  PRMT R12, R12, 0x5410, R29 ;  /* 0x000054100c0c7816 */ /* 0x000fe2000000001d */
[----:B------:R-:W-:Y:S02]  /*4a90*/  HFMA2 R3, R33, 1, 1, R3 ;  /* 0x3c003c0021037831 */ /* 0x000fe40000000003 */
[----:B------:R-:W-:-:S04]  /*4aa0*/  IMAD.WIDE R34, R35, 0x4, R8 ;  /* 0x0000000423227825 */ /* 0x000fc800078e0208 */
[----:B------:R-:W-:Y:S01]  /*4ab0*/  HADD2 R4, R12, R31 ;  /* 0x0000001f0c047230 */ /* 0x000fe20000000000 */
[----:B------:R-:W-:Y:S01]  /*4ac0*/  UIADD3 UR4, UPT, UPT, UR4, 0x40, URZ ;  /* 0x0000004004047890 */ /* 0x000fe2000fffe0ff */
[----:B--2---:R-:W-:Y:S01]  /*4ad0*/  @!P0 IADD3 R5, PT, PT, R44, UR11, RZ ;  /* 0x0000000b2c058c10 */ /* 0x004fe2000fffe0ff */
[----:B------:R-:W-:-:S04]  /*4ae0*/  UIADD3 UR11, UPT, UPT, UR11, 0x20, URZ ;  /* 0x000000200b0b7890 */ /* 0x000fc8000fffe0ff */
[----:B------:R-:W-:Y:S01]  /*4af0*/  UISETP.GE.AND UP0, UPT, UR11, UR10, UPT ;  /* 0x0000000a0b00728c */ /* 0x000fe2000bf06270 */
[----:B------:R-:W-:-:S04]  /*4b00*/  IADD3 R24, P0, PT, R24, 0x80, RZ ;  /* 0x0000008018187810 */ /* 0x000fc80007f1e0ff */
[----:B------:R-:W-:-:S04]  /*4b10*/  IADD3.X R25, PT, PT, RZ, R25, RZ, P0, !PT ;  /* 0x00000019ff197210 */ /* 0x000fc800007fe4ff */
[----:B------:R-:W-:Y:S05]  /*4b20*/  BRA.U !UP0, `(.L_x_4881) ;  /* 0xffffffd908d47547 */ /* 0x000fea000b83ffff */
.L_x_4880:
        /* <DEDUP_REMOVED lines=12> */
.L_x_4885:
[----:B------:R-:W0:Y:S02]  /*4bf0*/  LDS R2, [R0] ;  /* 0x0000000000027984 */ /* 0x000e240000000800 */
[----:B0-----:R-:W-:-:S05]  /*4c00*/  HFMA2 R3, R2, 1, 1, R5 ;  /* 0x3c003c0002037831 */ /* 0x001fca0000000005 */
[----:B------:R-:W0:Y:S02]  /*4c10*/  ATOMS.CAST.SPIN P0, [R0], R2, R3 ;  /* 0x000000020000758d */ /* 0x000e240001800003 */
[----:B0-----:R-:W-:Y:S05]  /*4c20*/  @!P0 BRA `(.L_x_4885) ;  /* 0xfffffffc00f08947 */ /* 0x001fea000383ffff */
[----:B------:R-:W-:Y:S05]  /*4c30*/  BRA `(.L_x_4883) ;  /* 0x00000000000c7947 */ /* 0x000fea0003800000 */
.L_x_4884:
[----:B------:R-:W2:Y:S02]  /*4c40*/  LD.E R0, desc[UR16][R8.64] ;  /* 0x0000001008007980 */ /* 0x000ea4000c101900 */
[----:B--2---:R-:W-:-:S05]  /*4c50*/  IADD3 R3, PT, PT, R5, R0, RZ ;  /* 0x0000000005037210 */ /* 0x004fca0007ffe0ff */
[----:B------:R0:W-:Y:S02]  /*4c60*/  ST.E desc[UR16][R8.64], R3 ;  /* 0x0000000308007985 */ /* 0x0001e4000c101910 */
.L_x_4883:
[----:B------:R-:W-:Y:S05]  /*4c70*/  BSYNC.RECONVERGENT B0 ;  /* 0x0000000000007941 */ /* 0x000fea0003800200 */
.L_x_4882:
[----:B------:R1:W-:Y:S02]  /*4c80*/  ATOM.E.ADD.F16x2.RN.STRONG.GPU P0, RZ, desc[UR16][R8.64+0x4], R7 ;  /* 0x8000040708ff79a2 */ /* 0x0003e4000c10e110 */
[----:B-1----:R-:W-:Y:S05]  /*4c90*/  @P0 EXIT ;  /* 0x000000000000094d */ /* 0x002fea0003800000 */
[----:B------:R-:W1:Y:S02]  /*4ca0*/  QSPC.E.S P0, RZ, [R8+0x4] ;  /* 0x0000040008ff73aa */ /* 0x000e640000000500 */
[----:B-1----:R-:W-:Y:S05]  /*4cb0*/  @!P0 BRA `(.L_x_4886) ;  /* 0x00000000001c8947 */ /* 0x002fea0003800000 */
[----:B------:R-:W-:-:S04]  /*4cc0*/  MOV R2, R8 ;  /* 0x0000000800027202 */ /* 0x000fc80000000f00 */
[----:B------:R-:W-:-:S07]  /*4cd0*/  MOV R0, R2 ;  /* 0x0000000200007202 */ /* 0x000fce0000000f00 */
.L_x_4887:
[----:B------:R-:W0:Y:S02]  /*4ce0*/  LDS R2, [R0+0x4] ;  /* 0x0000040000027984 */ /* 0x000e240000000800 */
[----:B0-----:R-:W-:-:S05]  /*4cf0*/  HADD2 R3, R2, R7 ;  /* 0x0000000702037230 */ /* 0x001fca0000000000 */
[----:B------:R-:W0:Y:S02]  /*4d00*/  ATOMS.CAST.SPIN P0, [R0+0x4], R2, R3 ;  /* 0x000004020000758d */ /* 0x000e240001800003 */
[----:B0-----:R-:W-:Y:S05]  /*4d10*/  @!P0 BRA `(.L_x_4887) ;  /* 0xfffffffc00f08947 */ /* 0x001fea000383ffff */
[----:B------:R-:W-:Y:S05]  /*4d20*/  EXIT ;  /* 0x000000000000794d */ /* 0x000fea0003800000 */
.L_x_4886:
[----:B------:R-:W0:Y:S02]  /*4d30*/  LD.E R0, desc[UR16][R8.64+0x4] ;  /* 0x0000041008007980 */ /* 0x000e24000c101900 */
[----:B0-----:R-:W-:-:S05]  /*4d40*/  IADD3 R3, PT, PT, R7, R0, RZ ;  /* 0x0000000007037210 */ /* 0x001fca0007ffe0ff */
[----:B------:R-:W-:Y:S01]  /*4d50*/  ST.E desc[UR16][R8.64+0x4], R3 ;  /* 0x0000040308007985 */ /* 0x000fe2000c101910 */
[----:B------:R-:W-:Y:S05]  /*4d60*/  EXIT ;  /* 0x000000000000794d */ /* 0x000fea0003800000 */
.L_x_4888:
        /* <DEDUP_REMOVED lines=9> */
.L_x_5354:


//--------------------- .text._Z23gemm_half_q_half_kernelILi1ELi10ELb1ELb1ELi64EEvPK6__halfPKjS4_S2_PS0_iiiiPKtS7_iiiiiibS2_i --------------------------
	.section	.text._Z23gemm_half_q_half_kernelILi1ELi10ELb1ELb1ELi64EEvPK6__halfPKjS4_S2_PS0_iiiiPKtS7_iiiiiibS2_i,"ax",@progbits
	.align	128
        .global         _Z23gemm_half_q_half_kernelILi1ELi10ELb1ELb1ELi64EEvPK6__halfPKjS4_S2_PS0_iiiiPKtS7_iiiiiibS2_i
        .type           _Z23gemm_half_q_half_kernelILi1ELi10ELb1ELb1ELi64EEvPK6__halfPKjS4_S2_PS0_iiiiPKtS7_iiiiiibS2_i,@function
        .size           _Z23gemm_half_q_half_kernelILi1ELi10ELb1ELb1ELi64EEvPK6__halfPKjS4_S2_PS0_iiiiPKtS7_iiiiiibS2_i,(.L_x_5355 - _Z23gemm_half_q_half_kernelILi1ELi10ELb1ELb1ELi64EEvPK6__halfPKjS4_S2_PS0_iiiiPKtS7_iiiiiibS2_i)
        .other          _Z23gemm_half_q_half_kernelILi1ELi10ELb1ELb1ELi64EEvPK6__halfPKjS4_S2_PS0_iiiiPKtS7_iiiiiibS2_i,@"STO_CUDA_ENTRY STV_DEFAULT"
_Z23gemm_half_q_half_kernelILi1ELi10ELb1ELb1ELi64EEvPK6__halfPKjS4_S2_PS0_iiiiPKtS7_iiiiiibS2_i:
.text._Z23gemm_half_q_half_kernelILi1ELi10ELb1ELb1ELi64EEvPK6__halfPKjS4_S2_PS0_iiiiPKtS7_iiiiiibS2_i:
        /* <DEDUP_REMOVED lines=18> */
[----:B------:R-:W-:Y:S02]  /*0120*/  SHF.L.U32 R3, R0, 0x2, RZ ;  /* 0x0000000200037819 */ /* 0x000fe400000006ff */
[----:B---3--:R-:W-:-:S04]  /*0130*/  MOV R26, UR9 ;  /* 0x00000009001a7c02 */ /* 0x008fc80008000f00 */
[----:B------:R-:W-:Y:S02]  /*0140*/  ISETP.GE.AND P1, PT, R3, R26, PT ;  /* 0x0000001a0300720c */ /* 0x000fe40003f26270 */
[----:B-1----:R-:W-:-:S04]  /*0150*/  SHF.L.U32 R14, R5, 0x6, RZ ;  /* 0x00000006050e7819 */ /* 0x002fc800000006ff */
        /* <DEDUP_REMOVED lines=22> */
.L_x_4890:
[----:B------:R-:W-:Y:S05]  /*02c0*/  BSYNC.RECONVERGENT B0 ;  /* 0x0000000000007941 */ /* 0x000fea0003800200 */
.L_x_4889:
[----:B------:R-:W-:Y:S05]  /*02d0*/  @P1 EXIT ;  /* 0x000000000000194d */ /* 0x000fea0003800000 */
[----:B------:R-:W1:Y:S01]  /*02e0*/  LDC.64 R16, c[0x0][0x3b8] ;  /* 0x0000ee00ff107b82 */ /* 0x000e620000000a00 */
[----:B0-----:R-:W-:Y:S01]  /*02f0*/  SHF.L.U32 R11, R5, 0x7, RZ ;  /* 0x00000007050b7819 */ /* 0x001fe200000006ff */
[----:B------:R-:W0:Y:S04]  /*0300*/  LDCU.U8 UR4, c[0x0][0x3e0] ;  /* 0x00007c00ff0477ac */ /* 0x000e280008000000 */
[----:B-1----:R-:W-:-:S05]  /*0310*/  IMAD.WIDE.U32 R10, R11, 0x2, R16 ;  /* 0x000000020b0a7825 */ /* 0x002fca00078e0010 */
[----:B------:R1:W5:Y:S01]  /*0320*/  LDG.E.U16.CONSTANT R13, desc[UR6][R10.64+0x2] ;  /* 0x000002060a0d7981 */ /* 0x000362000c1e9500 */
[----:B0-----:R-:W-:Y:S01]  /*0330*/  UPRMT UR4, UR4, 0x8880, URZ ;  /* 0x0000888004047896 */ /* 0x001fe200080000ff */
[----:B------:R-:W-:-:S05]  /*0340*/  ISETP.GE.AND P1, PT, R14, R7, PT ;  /* 0x000000070e00720c */ /* 0x000fca0003f26270 */
[----:B------:R-:W-:-:S04]  /*0350*/  ISETP.NE.AND P0, PT, RZ, UR4, PT ;  /* 0x00000004ff007c0c */ /* 0x000fc8000bf05270 */
[----:B------:R-:W-:-:S13]  /*0360*/  ISETP.NE.OR P0, PT, R5, RZ, !P0 ;  /* 0x000000ff0500720c */ /* 0x000fda0004705670 */
[----:B------:R-:W0:Y:S01]  /*0370*/  @!P0 LDC.64 R8, c[0x0][0x3a0] ;  /* 0x0000e800ff088b82 */ /* 0x000e220000000a00 */
[----:B------:R-:W-:-:S04]  /*0380*/  @!P0 IMAD R15, R26, UR8, R3 ;  /* 0x000000081a0f8c24 */ /* 0x000fc8000f8e0203 */
[----:B0-----:R-:W-:-:S05]  /*0390*/  @!P0 IMAD.WIDE R8, R15, 0x2, R8 ;  /* 0x000000020f088825 */ /* 0x001fca00078e0208 */
[----:B------:R1:W-:Y:S01]  /*03a0*/  @!P0 STG.E.64 desc[UR6][R8.64], RZ ;  /* 0x000000ff08008986 */ /* 0x0003e2000c101b06 */
[----:B------:R-:W-:Y:S06]  /*03b0*/  BAR.SYNC.DEFER_BLOCKING 0x0 ;  /* 0x0000000000007b1d */ /* 0x000fec0000010000 */
[----:B------:R-:W-:Y:S05]  /*03c0*/  @P1 BRA `(.L_x_4891) ;  /* 0x0000000000d01947 */ /* 0x000fea0003800000 */
[----:B------:R0:W5:Y:S01]  /*03d0*/  LDG.E.U16.CONSTANT R0, desc[UR6][R10.64] ;  /* 0x000000060a007981 */ /* 0x000162000c1e9500 */
[----:B------:R-:W-:Y:S02]  /*03e0*/  SHF.R.S32.HI R4, RZ, 0x1f, R3 ;  /* 0x0000001fff047819 */ /* 0x000fe40000011403 */
[----:B-1----:R-:W-:Y:S02]  /*03f0*/  SHF.L.U32 R8, R19, 0x4, RZ ;  /* 0x0000000413087819 */ /* 0x002fe400000006ff */
[----:B------:R-:W-:Y:S01]  /*0400*/  LEA.HI R9, R4, R3, RZ, 0x3 ;  /* 0x0000000304097211 */ /* 0x000fe200078f18ff */
[----:B------:R-:W-:Y:S01]  /*0410*/  HFMA2 R4, -RZ, RZ, 0, 0 ;  /* 0x00000000ff047431 */ /* 0x000fe200000001ff */
[----:B------:R-:W-:Y:S02]  /*0420*/  MOV R6, R14 ;  /* 0x0000000e00067202 */ /* 0x000fe40000000f00 */
[----:B------:R-:W-:Y:S02]  /*0430*/  LOP3.LUT R8, R8, 0x10, RZ, 0xc0, !PT ;  /* 0x0000001008087812 */ /* 0x000fe400078ec0ff */
[----:B0-----:R-:W-:-:S07]  /*0440*/  SHF.R.S32.HI R9, RZ, 0x3, R9 ;  /* 0x00000003ff097819 */ /* 0x001fce0000011409 */
.L_x_4892:
        /* <DEDUP_REMOVED lines=44> */
.L_x_4891:
        /* <DEDUP_REMOVED lines=12> */
.L_x_4893:
        /* <DEDUP_REMOVED lines=11> */
.L_x_4894:
        /* <DEDUP_REMOVED lines=11> */
.L_x_4895:
[----:B------:R-:W0:Y:S01]  /*0930*/  LDCU UR12, c[0x0][0x3d4] ;  /* 0x00007a80ff0c77ac */ /* 0x000e220008000800 */
[----:B------:R-:W-:Y:S01]  /*0940*/  HFMA2 R6, -RZ, RZ, 0, 0 ;  /* 0x00000000ff067431 */ /* 0x000fe200000001ff */
        /* <DEDUP_REMOVED lines=9> */
.L_x_4896:
        /* <DEDUP_REMOVED lines=11> */
.L_x_4897:
        /* <DEDUP_REMOVED lines=8> */
[----:B------:R-:W-:-:S02]  /*0b10*/  MOV R12, RZ ;  /* 0x000000ff000c7202 */ /* 0x000fc40000000f00 */
[----:B------:R-:W-:Y:S02]  /*0b20*/  SHF.R.S32.HI R19, RZ, 0x5, R19 ;  /* 0x00000005ff137819 */ /* 0x000fe40000011413 */
[----:B------:R-:W-:Y:S02]  /*0b30*/  PRMT R20, RZ, 0x5410, RZ ;  /* 0x00005410ff147816 */ /* 0x000fe400000000ff */
[----:B------:R-:W-:Y:S02]  /*0b40*/  LEA R0, R19, R0, 0x3 ;  /* 0x0000000013007211 */ /* 0x000fe400078e18ff */
[----:B------:R-:W-:Y:S02]  /*0b50*/  IADD3 R13, PT, PT, R14, R13, RZ ;  /* 0x0000000d0e0d7210 */ /* 0x000fe40007ffe0ff */
[----:B------:R-:W-:Y:S02]  /*0b60*/  IADD3 R0, PT, PT, R11, R0, R4 ;  /* 0x000000000b007210 */ /* 0x000fe40007ffe004 */
[----:B------:R-:W-:-:S02]  /*0b70*/  SHF.R.S32.HI R11, RZ, 0x1f, R3 ;  /* 0x0000001fff0b7819 */ /* 0x000fc40000011403 */
[----:B------:R-:W-:Y:S01]  /*0b80*/  IADD3 R15, PT, PT, R15, R0, R6 ;  /* 0x000000000f0f7210 */ /* 0x000fe20007ffe006 */
[----:B0-----:R-:W-:-:S04]  /*0b90*/  ULEA UR4, UR5, UR4, 0x18 ;  /* 0x0000000405047291 */ /* 0x001fc8000f8ec0ff */
[----:B------:R-:W-:Y:S01]  /*0ba0*/  IMAD R0, R15, R26, RZ ;  /* 0x0000001a0f007224 */ /* 0x000fe200078e02ff */
[----:B------:R-:W-:-:S04]  /*0bb0*/  PRMT R15, RZ, 0x5410, RZ ;  /* 0x00005410ff0f7816 */ /* 0x000fc800000000ff */
[----:B------:R-:W-:-:S04]  /*0bc0*/  IADD3 R4, P0, PT, R3, R0, RZ ;  /* 0x0000000003047210 */ /* 0x000fc80007f1e0ff */
[----:B------:R-:W-:Y:S02]  /*0bd0*/  LEA.HI.X.SX32 R11, R0, R11, 0x1, P0 ;  /* 0x0000000b000b7211 */ /* 0x000fe400000f0eff */
[----:B------:R-:W-:Y:S02]  /*0be0*/  ISETP.GT.AND P0, PT, R7, R14, PT ;  /* 0x0000000e0700720c */ /* 0x000fe40003f04270 */
        /* <DEDUP_REMOVED lines=15> */
.L_x_4899:
[----:B------:R-:W-:Y:S01]  /*0ce0*/  MOV R18, R46 ;  /* 0x0000002e00127202 */ /* 0x000fe20000000f00 */
[----:B------:R-:W0:Y:S01]  /*0cf0*/  LDS.64 R22, [UR4] ;  /* 0x00000004ff167984 */ /* 0x000e220008000a00 */
[----:B------:R-:W-:-:S05]  /*0d00*/  MOV R19, R47 ;  /* 0x0000002f00137202 */ /* 0x000fca0000000f00 */
[----:B------:R-:W2:Y:S01]  /*0d10*/  LDG.E.128.CONSTANT R8, desc[UR6][R18.64] ;  /* 0x0000000612087981 */ /* 0x000ea2000c1e9d00 */
[----:B------:R-:W-:-:S05]  /*0d20*/  MOV R26, UR9 ;  /* 0x00000009001a7c02 */ /* 0x000fca0008000f00 */
[----:B------:R-:W-:-:S05]  /*0d30*/  IMAD.WIDE R44, R26, 0x4, R18 ;  /* 0x000000041a2c7825 */ /* 0x000fca00078e0212 */
[----:B------:R1:W3:Y:S01]  /*0d40*/  LDG.E.128.CONSTANT R4, desc[UR6][R44.64] ;  /* 0x000000062c047981 */ /* 0x0002e2000c1e9d00 */
[----:B------:R-:W-:Y:S02]  /*0d50*/  MOV R34, 0x2c00 ;  /* 0x00002c0000227802 */ /* 0x000fe40000000f00 */
[----:B------:R-:W-:Y:S01]  /*0d60*/  ISETP.NE.AND P0, PT, R14, R13, PT ;  /* 0x0000000d0e00720c */ /* 0x000fe20003f05270 */
[--C-:B0-----:R-:W-:Y:S02]  /*0d70*/  HADD2.F32 R42, -RZ, R23.reuse.H0_H0 ;  /* 0x20000017ff2a7230 */ /* 0x101fe40000004100 */
[----:B------:R-:W-:Y:S02]  /*0d80*/  HADD2.F32 R23, -RZ, R23.H1_H1 ;  /* 0x30000017ff177230 */ /* 0x000fe40000004100 */
[----:B-1----:R-:W-:Y:S01]  /*0d90*/  IMAD.WIDE R44, R26, 0x4, R44 ;  /* 0x000000041a2c7825 */ /* 0x002fe200078e022c */
[----:B--2---:R-:W-:Y:S02]  /*0da0*/  LOP3.LUT R24, R8, 0xf000f, RZ, 0xc0, !PT ;  /* 0x000f000f08187812 */ /* 0x004fe400078ec0ff */
        /* <DEDUP_REMOVED lines=9> */
[----:B------:R-:W-:Y:S01]  /*0e40*/  HADD2.F32 R37, -RZ, R24.H1_H1 ;  /* 0x30000018ff257230 */ /* 0x000fe20000004100 */
[----:B------:R-:W-:Y:S01]  /*0e50*/  PRMT R31, R34, 0x7610, R31 ;  /* 0x00007610221f7816 */ /* 0x000fe2000000001f */
[----:B------:R-:W-:-:S02]  /*0e60*/  HADD2 R35, R25, -1032, -1032 ;  /* 0xe408e40819237430 */ /* 0x000fc40000000000 */
[----:B------:R-:W-:Y:S02]  /*0e70*/  HADD2.F32 R34, -RZ, R24.H0_H0 ;  /* 0x20000018ff227230 */ /* 0x000fe40000004100 */
[----:B------:R-:W-:Y:S02]  /*0e80*/  HADD2 R33, R33, -1032, -1032 ;  /* 0xe408e40821217430 */ /* 0x000fe40000000000 */
[----:B------:R-:W-:Y:S02]  /*0e90*/  HADD2.F32 R25, -RZ, R22.H0_H0 ;  /* 0x20000016ff197230 */ /* 0x000fe40000004100 */
[----:B------:R-:W-:Y:S02]  /*0ea0*/  HADD2.F32 R24, -RZ, R36.H0_H0 ;  /* 0x20000024ff187230 */ /* 0x000fe40000004100 */
[----:B------:R-:W-:Y:S02]  /*0eb0*/  HADD2.F32 R38, -RZ, R35.H0_H0 ;  /* 0x20000023ff267230 */ /* 0x000fe40000004100 */
[----:B------:R-:W-:Y:S01]  /*0ec0*/  FFMA.FTZ R34, R34, R25, RZ ;  /* 0x0000001922227223 */ /* 0x000fe200000100ff */
[----:B------:R-:W-:-:S02]  /*0ed0*/  HADD2.F32 R32, -RZ, R33.H0_H0 ;  /* 0x20000021ff207230 */ /* 0x000fc40000004100 */
[C---:B------:R-:W-:Y:S01]  /*0ee0*/  FFMA.FTZ R43, R25.reuse, R24, RZ ;  /* 0x00000018192b7223 */ /* 0x040fe200000100ff */
[----:B------:R-:W-:Y:S01]  /*0ef0*/  LOP3.LUT R24, R8, 0xf000f0, RZ, 0xc0, !PT ;  /* 0x00f000f008187812 */ /* 0x000fe200078ec0ff */
[----:B------:R-:W-:Y:S02]  /*0f00*/  HADD2.F32 R22, -RZ, R22.H1_H1 ;  /* 0x30000016ff167230 */ /* 0x000fe40000004100 */
[C---:B------:R-:W-:Y:S01]  /*0f10*/  FFMA.FTZ R39, R25.reuse, R38, RZ ;  /* 0x0000002619277223 */ /* 0x040fe200000100ff */
[----:B------:R-:W-:Y:S01]  /*0f20*/  FFMA.FTZ R41, R25, R32, RZ ;  /* 0x0000002019297223 */ /* 0x000fe200000100ff */
[----:B------:R-:W-:Y:S01]  /*0f30*/  LOP3.LUT R24, R24, 0x64006400, RZ, 0xfc, !PT ;  /* 0x6400640018187812 */ /* 0x000fe200078efcff */
[----:B------:R-:W-:Y:S02]  /*0f40*/  HADD2.F32 R35, -RZ, R35.H1_H1 ;  /* 0x30000023ff237230 */ /* 0x000fe40000004100 */
[----:B------:R-:W-:Y:S01]  /*0f50*/  FFMA.FTZ R25, R37, R22, R34 ;  /* 0x0000001625197223 */ /* 0x000fe20000010022 */
[----:B------:R-:W-:Y:S01]  /*0f60*/  HADD2.F32 R32, -RZ, R33.H1_H1 ;  /* 0x30000021ff207230 */ /* 0x000fe20000004100 */
[----:B------:R-:W-:Y:S01]  /*0f70*/  LOP3.LUT R38, R10, 0xf000f0, RZ, 0xc0, !PT ;  /* 0x00f000f00a267812 */ /* 0x000fe200078ec0ff */
[----:B------:R-:W-:-:S02]  /*0f80*/  HFMA2 R34, R24, R31.H0_H0, -72, -72 ;  /* 0xd480d48018227431 */ /* 0x000fc4000004001f */
[----:B------:R-:W-:Y:S01]  /*0f90*/  HADD2.F32 R36, -RZ, R36.H1_H1 ;  /* 0x30000024ff247230 */ /* 0x000fe20000004100 */
[----:B------:R-:W-:Y:S01]  /*0fa0*/  LOP3.LUT R24, R11, 0xf000f0, RZ, 0xc0, !PT ;  /* 0x00f000f00b187812 */ /* 0x000fe200078ec0ff */
[C---:B------:R-:W-:Y:S01]  /*0fb0*/  FFMA.FTZ R33, R22.reuse, R35, R39 ;  /* 0x0000002316217223 */ /* 0x040fe20000010027 */
[----:B------:R-:W-:Y:S01]  /*0fc0*/  FFMA.FTZ R32, R22, R32, R41 ;  /* 0x0000002016207223 */ /* 0x000fe20000010029 */
[----:B------:R-:W-:Y:S01]  /*0fd0*/  HADD2.F32 R40, -RZ, R34.H0_H0 ;  /* 0x20000022ff287230 */ /* 0x000fe20000004100 */
[----:B------:R-:W-:Y:S01]  /*0fe0*/  LOP3.LUT R24, R24, 0x64006400, RZ, 0xfc, !PT ;  /* 0x6400640018187812 */ /* 0x000fe200078efcff */
[----:B------:R-:W-:Y:S01]  /*0ff0*/  FFMA.FTZ R22, R22, R36, R43 ;  /* 0x0000002416167223 */ /* 0x000fe2000001002b */
[----:B------:R-:W-:Y:S02]  /*1000*/  LOP3.LUT R36, R9, 0xf000f0, RZ, 0xc0, !PT ;  /* 0x00f000f009247812 */ /* 0x000fe400078ec0ff */
[----:B------:R-:W-:Y:S01]  /*1010*/  FFMA.FTZ R40, R40, R42, R25 ;  /* 0x0000002a28287223 */ /* 0x000fe20000010019 */
[----:B------:R-:W-:Y:S01]  /*1020*/  HFMA2 R37, R24, R31.H0_H0, -72, -72 ;  /* 0xd480d48018257431 */ /* 0x000fe2000004001f */
[----:B------:R-:W-:Y:S01]  /*1030*/  LOP3.LUT R36, R36, 0x64006400, RZ, 0xfc, !PT ;  /* 0x6400640024247812 */ /* 0x000fe200078efcff */
[----:B------:R-:W0:Y:S01]  /*1040*/  LDS.64 R24, [UR4+0x8] ;  /* 0x00000804ff187984 */ /* 0x000e220008000a00 */
[----:B------:R-:W-:-:S02]  /*1050*/  LOP3.LUT R38, R38, 0x64006400, RZ, 0xfc, !PT ;  /* 0x6400640026267812 */ /* 0x000fc400078efcff */
[--C-:B------:R-:W-:Y:S02]  /*1060*/  HADD2.F32 R41, -RZ, R37.reuse.H0_H0 ;  /* 0x20000025ff297230 */ /* 0x100fe40000004100 */
[-C--:B------:R-:W-:Y:S02]  /*1070*/  HFMA2 R35, R36, R31.reuse.H0_H0, -72, -72 ;  /* 0xd480d48024237431 */ /* 0x080fe4000004001f */
[----:B------:R-:W-:Y:S02]  /*1080*/  HADD2.F32 R37, -RZ, R37.H1_H1 ;  /* 0x30000025ff257230 */ /* 0x000fe40000004100 */
[----:B------:R-:W-:Y:S01]  /*1090*/  HFMA2 R36, R38, R31.H0_H0, -72, -72 ;  /* 0xd480d48026247431 */ /* 0x000fe2000004001f */
[----:B------:R-:W-:Y:S01]  /*10a0*/  SHF.R.U32.HI R10, RZ, 0x8, R10 ;  /* 0x00000008ff0a7819 */ /* 0x000fe2000001160a */
[----:B------:R-:W-:Y:S01]  /*10b0*/  FFMA.FTZ R22, R42, R41, R22 ;  /* 0x000000292a167223 */ /* 0x000fe20000010016 */
[----:B------:R-:W-:Y:S01]  /*10c0*/  HADD2.F32 R38, -RZ, R35.H0_H0 ;  /* 0x20000023ff267230 */ /* 0x000fe20000004100 */
[----:B------:R-:W-:Y:S01]  /*10d0*/  SHF.R.U32.HI R11, RZ, 0x8, R11 ;  /* 0x00000008ff0b7819 */ /* 0x000fe2000001160b */
[----:B------:R-:W-:-:S02]  /*10e0*/  HADD2.F32 R39, -RZ, R36.H0_H0 ;  /* 0x20000024ff277230 */ /* 0x000fc40000004100 */
[----:B------:R-:W-:Y:S02]  /*10f0*/  HADD2.F32 R36, -RZ, R36.H1_H1 ;  /* 0x30000024ff247230 */ /* 0x000fe40000004100 */
[C---:B------:R-:W-:Y:S01]  /*1100*/  FFMA.FTZ R33, R42.reuse, R38, R33 ;  /* 0x000000262a217223 */ /* 0x040fe20000010021 */
[----:B------:R-:W-:Y:S01]  /*1110*/  FFMA.FTZ R32, R42, R39, R32 ;  /* 0x000000272a207223 */ /* 0x000fe20000010020 */
[----:B------:R-:W-:Y:S02]  /*1120*/  HADD2.F32 R39, -RZ, R34.H1_H1 ;  /* 0x30000022ff277230 */ /* 0x000fe40000004100 */
[----:B------:R-:W-:Y:S01]  /*1130*/  HADD2.F32 R34, -RZ, R35.H1_H1 ;  /* 0x30000023ff227230 */ /* 0x000fe20000004100 */
[----:B------:R-:W-:Y:S01]  /*1140*/  SHF.R.U32.HI R35, RZ, 0x8, R9 ;  /* 0x00000008ff237819 */ /* 0x000fe20000011609 */
[----:B------:R-:W-:Y:S01]  /*1150*/  FFMA.FTZ R32, R23, R36, R32 ;  /* 0x0000002417207223 */ /* 0x000fe20000010020 */
[----:B------:R-:W-:Y:S01]  /*1160*/  FFMA.FTZ R40, R39, R23, R40 ;  /* 0x0000001727287223 */ /* 0x000fe20000010028 */
[----:B------:R-:W-:Y:S01]  /*1170*/  LOP3.LUT R36, R11, 0xf000f, RZ, 0xc0, !PT ;  /* 0x000f000f0b247812 */ /* 0x000fe200078ec0ff */
[C---:B------:R-:W-:Y:S01]  /*1180*/  FFMA.FTZ R33, R23.reuse, R34, R33 ;  /* 0x0000002217217223 */ /* 0x040fe20000010021 */
[----:B------:R-:W-:Y:S01]  /*1190*/  SHF.R.U32.HI R34, RZ, 0x8, R8 ;  /* 0x00000008ff227819 */ /* 0x000fe20000011608 */
        /* <DEDUP_REMOVED lines=10> */
[--C-:B0-----:R-:W-:Y:S02]  /*1240*/  HADD2.F32 R46, -RZ, R24.reuse.H0_H0 ;  /* 0x20000018ff2e7230 */ /* 0x101fe40000004100 */
[----:B------:R-:W-:Y:S02]  /*1250*/  HADD2 R8, R22, -1032, -1032 ;  /* 0xe408e40816087430 */ /* 0x000fe40000000000 */
[----:B------:R-:W-:Y:S02]  /*1260*/  HADD2.F32 R38, -RZ, R9.H0_H0 ;  /* 0x20000009ff267230 */ /* 0x000fe40000004100 */
[----:B------:R-:W-:Y:S02]  /*1270*/  HADD2 R22, R37, -1032, -1032 ;  /* 0xe408e40825167430 */ /* 0x000fe40000000000 */
[----:B------:R-:W-:Y:S01]  /*1280*/  HADD2.F32 R24, -RZ, R24.H1_H1 ;  /* 0x30000018ff187230 */ /* 0x000fe20000004100 */
[----:B------:R-:W-:Y:S01]  /*1290*/  LOP3.LUT R34, R34, 0xf000f0, RZ, 0xc0, !PT ;  /* 0x00f000f022227812 */ /* 0x000fe200078ec0ff */
[----:B------:R-:W-:-:S02]  /*12a0*/  HADD2.F32 R37, -RZ, R8.H0_H0 ;  /* 0x20000008ff257230 */ /* 0x000fc40000004100 */
[----:B------:R-:W-:Y:S01]  /*12b0*/  FFMA.FTZ R33, R46, R38, R33 ;  /* 0x000000262e217223 */ /* 0x000fe20000010021 */
[----:B------:R-:W-:Y:S01]  /*12c0*/  HADD2.F32 R9, -RZ, R9.H1_H1 ;  /* 0x30000009ff097230 */ /* 0x000fe20000004100 */
[----:B------:R-:W-:Y:S01]  /*12d0*/  LOP3.LUT R34, R34, 0x64006400, RZ, 0xfc, !PT ;  /* 0x6400640022227812 */ /* 0x000fe200078efcff */
[----:B------:R-:W-:Y:S02]  /*12e0*/  HADD2.F32 R39, -RZ, R36.H0_H0 ;  /* 0x20000024ff277230 */ /* 0x000fe40000004100 */
[----:B------:R-:W-:Y:S01]  /*12f0*/  FFMA.FTZ R32, R46, R37, R32 ;  /* 0x000000252e207223 */ /* 0x000fe20000010020 */
[----:B------:R-:W-:Y:S02]  /*1300*/  HADD2.F32 R37, -RZ, R8.H1_H1 ;  /* 0x30000008ff257230 */ /* 0x000fe40000004100 */
[----:B------:R-:W-:Y:S01]  /*1310*/  FFMA.FTZ R33, R24, R9, R33 ;  /* 0x0000000918217223 */ /* 0x000fe20000010021 */
[----:B------:R-:W-:Y:S01]  /*1320*/  HADD2.F32 R36, -RZ, R36.H1_H1 ;  /* 0x30000024ff247230 */ /* 0x000fe20000004100 */
[----:B------:R-:W0:Y:S01]  /*1330*/  LDS.64 R8, [UR4+0x10] ;  /* 0x00001004ff087984 */ /* 0x000e220008000a00 */
[----:B------:R-:W-:-:S02]  /*1340*/  HADD2.F32 R42, -RZ, R22.H0_H0 ;  /* 0x20000016ff2a7230 */ /* 0x000fc40000004100 */
[----:B------:R-:W-:Y:S01]  /*1350*/  FFMA.FTZ R39, R39, R46, R40 ;  /* 0x0000002e27277223 */ /* 0x000fe20000010028 */
[----:B------:R-:W-:Y:S01]  /*1360*/  HADD2.F32 R22, -RZ, R22.H1_H1 ;  /* 0x30000016ff167230 */ /* 0x000fe20000004100 */
[----:B------:R-:W-:Y:S01]  /*1370*/  LOP3.LUT R35, R35, 0xf000f0, RZ, 0xc0, !PT ;  /* 0x00f000f023237812 */ /* 0x000fe200078ec0ff */
[----:B------:R-:W-:Y:S01]  /*1380*/  FFMA.FTZ R32, R24, R37, R32 ;  /* 0x0000002518207223 */ /* 0x000fe20000010020 */
[----:B------:R-:W-:Y:S01]  /*1390*/  FFMA.FTZ R39, R36, R24, R39 ;  /* 0x0000001824277223 */ /* 0x000fe20000010027 */
[----:B------:R-:W-:Y:S01]  /*13a0*/  FFMA.FTZ R23, R46, R42, R23 ;  /* 0x0000002a2e177223 */ /* 0x000fe20000010017 */
[----:B------:R-:W-:Y:S02]  /*13b0*/  LOP3.LUT R36, R10, 0xf000f0, RZ, 0xc0, !PT ;  /* 0x00f000f00a247812 */ /* 0x000fe400078ec0ff */
[----:B------:R-:W-:Y:S01]  /*13c0*/  LOP3.LUT R11, R11, 0xf000f0, RZ, 0xc0, !PT ;  /* 0x00f000f00b0b7812 */ /* 0x000fe200078ec0ff */
[----:B------:R-:W-:Y:S01]  /*13d0*/  FFMA.FTZ R23, R24, R22, R23 ;  /* 0x0000001618177223 */ /* 0x000fe20000010017 */
[----:B------:R-:W-:Y:S01]  /*13e0*/  LOP3.LUT R36, R36, 0x64006400, RZ, 0xfc, !PT ;  /* 0x6400640024247812 */ /* 0x000fe200078efcff */
[----:B------:R-:W-:Y:S01]  /*13f0*/  HFMA2 R22, R34, R31.H0_H0, -72, -72 ;  /* 0xd480d48022167431 */ /* 0x000fe2000004001f */
[----:B------:R-:W-:-:S02]  /*1400*/  LOP3.LUT R10, R35, 0x64006400, RZ, 0xfc, !PT ;  /* 0x64006400230a7812 */ /* 0x000fc400078efcff */
[----:B------:R-:W-:Y:S01]  /*1410*/  LOP3.LUT R34, R11, 0x64006400, RZ, 0xfc, !PT ;  /* 0x640064000b227812 */ /* 0x000fe200078efcff */
[-C--:B------:R-:W-:Y:S02]  /*1420*/  HFMA2 R11, R36, R31.reuse.H0_H0, -72, -72 ;  /* 0xd480d480240b7431 */ /* 0x080fe4000004001f */
[----:B------:R-:W-:Y:S02]  /*1430*/  HADD2.F32 R36, -RZ, R25.H0_H0 ;  /* 0x20000019ff247230 */ /* 0x000fe40000004100 */
[-C--:B------:R-:W-:Y:S02]  /*1440*/  HFMA2 R24, R10, R31.reuse.H0_H0, -72, -72 ;  /* 0xd480d4800a187431 */ /* 0x080fe4000004001f */
[----:B------:R-:W-:Y:S02]  /*1450*/  HADD2.F32 R38, -RZ, R22.H0_H0 ;  /* 0x20000016ff267230 */ /* 0x000fe40000004100 */
[----:B------:R-:W-:Y:S02]  /*1460*/  HFMA2 R10, R34, R31.H0_H0, -72, -72 ;  /* 0xd480d480220a7431 */ /* 0x000fe4000004001f */
[----:B------:R-:W-:-:S02]  /*1470*/  HADD2.F32 R35, -RZ, R11.H0_H0 ;  /* 0x2000000bff237230 */ /* 0x000fc40000004100 */
[----:B------:R-:W-:Y:S02]  /*1480*/  HADD2.F32 R34, -RZ, R25.H1_H1 ;  /* 0x30000019ff227230 */ /* 0x000fe40000004100 */
[----:B------:R-:W-:Y:S01]  /*1490*/  FFMA.FTZ R25, R38, R36, R39 ;  /* 0x0000002426197223 */ /* 0x000fe20000010027 */
[----:B------:R-:W-:Y:S02]  /*14a0*/  HADD2.F32 R37, -RZ, R24.H0_H0 ;  /* 0x20000018ff257230 */ /* 0x000fe40000004100 */
[----:B------:R-:W-:Y:S01]  /*14b0*/  FFMA.FTZ R35, R36, R35, R32 ;  /* 0x0000002324237223 */ /* 0x000fe20000010020 */
[----:B------:R-:W-:Y:S01]  /*14c0*/  HADD2.F32 R38, -RZ, R10.H0_H0 ;  /* 0x2000000aff267230 */ /* 0x000fe20000004100 */
[----:B---3--:R-:W-:Y:S01]  /*14d0*/  LOP3.LUT R32, R4, 0xf000f, RZ, 0xc0, !PT ;  /* 0x000f000f04207812 */ /* 0x008fe200078ec0ff */
[----:B------:R-:W-:Y:S02]  /*14e0*/  HADD2.F32 R22, -RZ, R22.H1_H1 ;  /* 0x30000016ff167230 */ /* 0x000fe40000004100 */
[----:B------:R-:W-:Y:S01]  /*14f0*/  FFMA.FTZ R33, R36, R37, R33 ;  /* 0x0000002524217223 */ /* 0x000fe20000010021 */
[----:B------:R-:W-:-:S02]  /*1500*/  HADD2.F32 R24, -RZ, R24.H1_H1 ;  /* 0x30000018ff187230 */ /* 0x000fc40000004100 */
[----:B------:R-:W-:Y:S01]  /*1510*/  FFMA.FTZ R23, R36, R38, R23 ;  /* 0x0000002624177223 */ /* 0x000fe20000010017 */
[----:B------:R-:W-:Y:S01]  /*1520*/  LOP3.LUT R36, R5, 0xf000f, RZ, 0xc0, !PT ;  /* 0x000f000f05247812 */ /* 0x000fe200078ec0ff */
[----:B------:R-:W-:Y:S01]  /*1530*/  FFMA.FTZ R25, R22, R34, R25 ;  /* 0x0000002216197223 */ /* 0x000fe20000010019 */
[----:B------:R-:W-:Y:S01]  /*1540*/  LOP3.LUT R32, R32, 0x64006400, RZ, 0xfc, !PT ;  /* 0x6400640020207812 */ /* 0x000fe200078efcff */
[----:B------:R-:W-:Y:S01]  /*1550*/  HADD2.F32 R22, -RZ, R11.H1_H1 ;  /* 0x3000000bff167230 */ /* 0x000fe20000004100 */
[----:B------:R-:W-:Y:S01]  /*1560*/  LOP3.LUT R36, R36, 0x64006400, RZ, 0xfc, !PT ;  /* 0x6400640024247812 */ /* 0x000fe200078efcff */
[C---:B------:R-:W-:Y:S01]  /*1570*/  FFMA.FTZ R38, R34.reuse, R24, R33 ;  /* 0x0000001822267223 */ /* 0x040fe20000010021 */
[----:B------:R-:W-:Y:S02]  /*1580*/  HADD2.F32 R24, -RZ, R10.H1_H1 ;  /* 0x3000000aff187230 */ /* 0x000fe40000004100 */
[----:B------:R-:W-:Y:S02]  /*1590*/  HADD2 R32, R32, -1032, -1032 ;  /* 0xe408e40820207430 */ /* 0x000fe40000000000 */
[----:B------:R-:W-:Y:S01]  /*15a0*/  FFMA.FTZ R37, R34, R22, R35 ;  /* 0x0000001622257223 */ /* 0x000fe20000010023 */
[----:B------:R-:W-:-:S02]  /*15b0*/  HADD2 R36, R36, -1032, -1032 ;  /* 0xe408e40824247430 */ /* 0x000fc40000000000 */
[----:B0-----:R-:W-:Y:S02]  /*15c0*/  HADD2.F32 R10, -RZ, R8.H0_H0 ;  /* 0x20000008ff0a7230 */ /* 0x001fe40000004100 */
[----:B------:R-:W-:Y:S01]  /*15d0*/  FFMA.FTZ R34, R34, R24, R23 ;  /* 0x0000001822227223 */ /* 0x000fe20000010017 */
[----:B------:R-:W-:Y:S02]  /*15e0*/  HADD2.F32 R11, -RZ, R32.H0_H0 ;  /* 0x20000020ff0b7230 */ /* 0x000fe40000004100 */
[----:B------:R-:W-:Y:S02]  /*15f0*/  HADD2.F32 R23, -RZ, R36.H0_H0 ;  /* 0x20000024ff177230 */ /* 0x000fe40000004100 */
[----:B------:R-:W-:Y:S02]  /*1600*/  HADD2.F32 R32, -RZ, R32.H1_H1 ;  /* 0x30000020ff207230 */ /* 0x000fe40000004100 */
[----:B------:R-:W-:Y:S01]  /*1610*/  FFMA.FTZ R11, R11, R10, RZ ;  /* 0x0000000a0b0b7223 */ /* 0x000fe200000100ff */
[----:B------:R-:W-:Y:S01]  /*1620*/  HADD2.F32 R35, -RZ, R8.H1_H1 ;  /* 0x30000008ff237230 */ /* 0x000fe20000004100 */
[----:B------:R-:W-:Y:S01]  /*1630*/  LOP3.LUT R8, R6, 0xf000f, RZ, 0xc0, !PT ;  /* 0x000f000f06087812 */ /* 0x000fe200078ec0ff */
[----:B------:R-:W-:Y:S01]  /*1640*/  FFMA.FTZ R24, R10, R23, RZ ;  /* 0x000000170a187223 */ /* 0x000fe200000100ff */
[----:B------:R-:W-:Y:S01]  /*1650*/  HADD2.F32 R36, -RZ, R36.H1_H1 ;  /* 0x30000024ff247230 */ /* 0x000fe20000004100 */
[----:B------:R-:W0:Y:S01]  /*1660*/  LDS.64 R22, [UR4+0x18] ;  /* 0x00001804ff167984 */ /* 0x000e220008000a00 */
[----:B------:R-:W-:Y:S01]  /*1670*/  FFMA.FTZ R39, R32, R35, R11 ;  /* 0x0000002320277223 */ /* 0x000fe2000001000b */
[----:B------:R-:W-:-:S02]  /*1680*/  LOP3.LUT R8, R8, 0x64006400, RZ, 0xfc, !PT ;  /* 0x6400640008087812 */ /* 0x000fc400078efcff */
[----:B------:R-:W-:Y:S01]  /*1690*/  LOP3.LUT R32, R5, 0xf000f0, RZ, 0xc0, !PT ;  /* 0x00f000f005207812 */ /* 0x000fe200078ec0ff */
[----:B------:R-:W-:Y:S01]  /*16a0*/  FFMA.FTZ R33, R35, R36, R24 ;  /* 0x0000002423217223 */ /* 0x000fe20000010018 */
[----:B------:R-:W-:Y:S01]  /*16b0*/  LOP3.LUT R11, R4, 0xf000f0, RZ, 0xc0, !PT ;  /* 0x00f000f0040b7812 */ /* 0x000fe200078ec0ff */
[----:B------:R-:W-:Y:S01]  /*16c0*/  HADD2 R8, R8, -1032, -1032 ;  /* 0xe408e40808087430 */ /* 0x000fe20000000000 */
[----:B------:R-:W-:Y:S02]  /*16d0*/  LOP3.LUT R32, R32, 0x64006400, RZ, 0xfc, !PT ;  /* 0x6400640020207812 */ /* 0x000fe400078efcff */
[----:B------:R-:W-:Y:S02]  /*16e0*/  LOP3.LUT R24, R11, 0x64006400, RZ, 0xfc, !PT ;  /* 0x640064000b187812 */ /* 0x000fe400078efcff */
[----:B------:R-:W-:Y:S02]  /*16f0*/  HADD2.F32 R41, -RZ, R8.H0_H0 ;  /* 0x20000008ff297230 */ /* 0x000fe40000004100 */
[----:B------:R-:W-:-:S02]  /*1700*/  HFMA2 R32, R32, R31.H0_H0, -72, -72 ;  /* 0xd480d48020207431 */ /* 0x000fc4000004001f */
[----:B------:R-:W-:Y:S02]  /*1710*/  HADD2.F32 R11, -RZ, R8.H1_H1 ;  /* 0x30000008ff0b7230 */ /* 0x000fe40000004100 */
[----:B------:R-:W-:Y:S02]  /*1720*/  HFMA2 R24, R24, R31.H0_H0, -72, -72 ;  /* 0xd480d48018187431 */ /* 0x000fe4000004001f */
[--C-:B------:R-:W-:Y:S02]  /*1730*/  HADD2.F32 R8, -RZ, R9.reuse.H0_H0 ;  /* 0x20000009ff087230 */ /* 0x100fe40000004100 */
[----:B------:R-:W-:Y:S01]  /*1740*/  FFMA.FTZ R42, R10, R41, RZ ;  /* 0x000000290a2a7223 */ /* 0x000fe200000100ff */
[----:B------:R-:W-:Y:S01]  /*1750*/  HADD2.F32 R40, -RZ, R32.H0_H0 ;  /* 0x20000020ff287230 */ /* 0x000fe20000004100 */
[----:B------:R-:W-:Y:S01]  /*1760*/  SHF.R.U32.HI R41, RZ, 0x8, R5 ;  /* 0x00000008ff297819 */ /* 0x000fe20000011605 */
[----:B------:R-:W-:Y:S02]  /*1770*/  HADD2.F32 R36, -RZ, R24.H0_H0 ;  /* 0x20000018ff247230 */ /* 0x000fe40000004100 */
[----:B------:R-:W-:Y:S01]  /*1780*/  FFMA.FTZ R11, R35, R11, R42 ;  /* 0x0000000b230b7223 */ /* 0x000fe2000001002a */
[----:B------:R-:W-:-:S02]  /*1790*/  HADD2.F32 R9, -RZ, R9.H1_H1 ;  /* 0x30000009ff097230 */ /* 0x000fc40000004100 */
[----:B------:R-:W-:Y:S01]  /*17a0*/  FFMA.FTZ R42, R8, R40, R33 ;  /* 0x00000028082a7223 */ /* 0x000fe20000010021 */
[----:B------:R-:W-:Y:S01]  /*17b0*/  SHF.R.U32.HI R40, RZ, 0x8, R4 ;  /* 0x00000008ff287819 */ /* 0x000fe20000011604 */
[----:B------:R-:W-:Y:S02]  /*17c0*/  HADD2.F32 R47, -RZ, R24.H1_H1 ;  /* 0x30000018ff2f7230 */ /* 0x000fe40000004100 */
[----:B------:R-:W-:Y:S01]  /*17d0*/  FFMA.FTZ R36, R36, R8, R39 ;  /* 0x0000000824247223 */ /* 0x000fe20000010027 */
[----:B------:R-:W-:Y:S01]  /*17e0*/  HADD2.F32 R32, -RZ, R32.H1_H1 ;  /* 0x30000020ff207230 */ /* 0x000fe20000004100 */
[----:B------:R-:W-:Y:S02]  /*17f0*/  LOP3.LUT R4, R40, 0xf000f, RZ, 0xc0, !PT ;  /* 0x000f000f28047812 */ /* 0x000fe400078ec0ff */
[----:B------:R-:W-:Y:S02]  /*1800*/  FFMA.FTZ R47, R47, R9, R36 ;  /* 0x000000092f2f7223 */ /* 0x000fe40000010024 */
[----:B------:R-:W-:Y:S01]  /*1810*/  LOP3.LUT R4, R4, 0x64006400, RZ, 0xfc, !PT ;  /* 0x6400640004047812 */ /* 0x000fe200078efcff */
[----:B------:R-:W-:Y:S01]  /*1820*/  FFMA.FTZ R43, R9, R32, R42 ;  /* 0x00000020092b7223 */ /* 0x000fe2000001002a */
[----:B------:R-:W-:-:S03]  /*1830*/  LOP3.LUT R42, R7, 0xf000f0, RZ, 0xc0, !PT ;  /* 0x00f000f0072a7812 */ /* 0x000fc600078ec0ff */
[----:B------:R-:W-:Y:S02]  /*1840*/  HADD2 R36, R4, -1032, -1032 ;  /* 0xe408e40804247430 */ /* 0x000fe40000000000 */
[----:B0-----:R-:W-:-:S03]  /*1850*/  HADD2.F32 R24, -RZ, R22.H0_H0 ;  /* 0x20000016ff187230 */ /* 0x001fc60000004100 */
[----:B------:R-:W-:-:S05]  /*1860*/  HADD2.F32 R4, -RZ, R36.H0_H0 ;  /* 0x20000024ff047230 */ /* 0x000fca0000004100 */
[----:B------:R-:W-:Y:S01]  /*1870*/  FFMA.FTZ R47, R4, R24, R47 ;  /* 0x00000018042f7223 */ /* 0x000fe2000001002f */
[----:B------:R-:W-:-:S04]  /*1880*/  LOP3.LUT R4, R41, 0xf000f, RZ, 0xc0, !PT ;  /* 0x000f000f29047812 */ /* 0x000fc800078ec0ff */
[----:B------:R-:W-:Y:S02]  /*1890*/  LOP3.LUT R39, R4, 0x64006400, RZ, 0xfc, !PT ;  /* 0x6400640004277812 */ /* 0x000fe400078efcff */
[----:B------:R-:W-:-:S03]  /*18a0*/  LOP3.LUT R4, R7, 0xf000f, RZ, 0xc0, !PT ;  /* 0x000f000f07047812 */ /* 0x000fc600078ec0ff */
[----:B------:R-:W-:Y:S01]  /*18b0*/  HADD2 R39, R39, -1032, -1032 ;  /* 0xe408e40827277430 */ /* 0x000fe20000000000 */
[----:B------:R-:W-:-:S04]  /*18c0*/  LOP3.LUT R4, R4, 0x64006400, RZ, 0xfc, !PT ;  /* 0x6400640004047812 */ /* 0x000fc800078efcff */
[----:B------:R-:W-:Y:S02]  /*18d0*/  HADD2.F32 R5, -RZ, R39.H0_H0 ;  /* 0x20000027ff057230 */ /* 0x000fe40000004100 */
[----:B------:R-:W-:-:S03]  /*18e0*/  HADD2 R4, R4, -1032, -1032 ;  /* 0xe408e40804047430 */ /* 0x000fc60000000000 */
[----:B------:R-:W-:Y:S02]  /*18f0*/  FFMA.FTZ R43, R24, R5, R43 ;  /* 0x00000005182b7223 */ /* 0x000fe4000001002b */
[--C-:B------:R-:W-:Y:S02]  /*1900*/  HADD2.F32 R5, -RZ, R4.reuse.H0_H0 ;  /* 0x20000004ff057230 */ /* 0x100fe40000004100 */
[----:B------:R-:W-:-:S03]  /*1910*/  HADD2.F32 R4, -RZ, R4.H1_H1 ;  /* 0x30000004ff047230 */ /* 0x000fc60000004100 */
[----:B------:R-:W-:-:S04]  /*1920*/  FFMA.FTZ R10, R10, R5, RZ ;  /* 0x000000050a0a7223 */ /* 0x000fc800000100ff */
[----:B------:R-:W-:Y:S01]  /*1930*/  FFMA.FTZ R35, R35, R4, R10 ;  /* 0x0000000423237223 */ /* 0x000fe2000001000a */
[----:B------:R-:W-:-:S04]  /*1940*/  LOP3.LUT R4, R6, 0xf000f0, RZ, 0xc0, !PT ;  /* 0x00f000f006047812 */ /* 0x000fc800078ec0ff */
[----:B------:R-:W-:-:S05]  /*1950*/  LOP3.LUT R4, R4, 0x64006400, RZ, 0xfc, !PT ;  /* 0x6400640004047812 */ /* 0x000fca00078efcff */
[-C--:B------:R-:W-:Y:S01]  /*1960*/  HFMA2 R32, R4, R31.reuse.H0_H0, -72, -72 ;  /* 0xd480d48004207431 */ /* 0x080fe2000004001f */
[----:B------:R-:W-:Y:S02]  /*1970*/  @!P0 LEA R4, R12, R1, 0x3 ;  /* 0x000000010c048211 */ /* 0x000fe400078e18ff */
[----:B------:R-:W-:Y:S02]  /*1980*/  LOP3.LUT R42, R42, 0x64006400, RZ, 0xfc, !PT ;  /* 0x640064002a2a7812 */ /* 0x000fe400078efcff */
[----:B------:R-:W-:Y:S02]  /*1990*/  HADD2.F32 R10, -RZ, R32.H0_H0 ;  /* 0x20000020ff0a7230 */ /* 0x000fe40000004100 */
[----:B------:R-:W2:Y:S03]  /*19a0*/  @!P0 LDL.64 R4, [R4+0x8] ;  /* 0x0000080004048983 */ /* 0x000ea60000100a00 */
[----:B------:R-:W-:Y:S01]  /*19b0*/  FFMA.FTZ R10, R8, R10, R11 ;  /* 0x0000000a080a7223 */ /* 0x000fe2000001000b */
[----:B------:R-:W-:-:S05]  /*19c0*/  HFMA2 R11, R42, R31.H0_H0, -72, -72 ;  /* 0xd480d4802a0b7431 */ /* 0x000fca000004001f */
[----:B------:R-:W-:-:S05]  /*19d0*/  HADD2.F32 R33, -RZ, R11.H0_H0 ;  /* 0x2000000bff217230 */ /* 0x000fca0000004100 */
[----:B------:R-:W-:Y:S01]  /*19e0*/  FFMA.FTZ R8, R8, R33, R35 ;  /* 0x0000002108087223 */ /* 0x000fe20000010023 */
[----:B------:R-:W-:Y:S02]  /*19f0*/  HADD2.F32 R35, -RZ, R32.H1_H1 ;  /* 0x30000020ff237230 */ /* 0x000fe40000004100 */
[----:B------:R-:W-:-:S03]  /*1a00*/  HADD2.F32 R33, -RZ, R11.H1_H1 ;  /* 0x3000000bff217230 */ /* 0x000fc60000004100 */
[C---:B------:R-:W-:Y:S02]  /*1a10*/  FFMA.FTZ R35, R9.reuse, R35, R10 ;  /* 0x0000002309237223 */ /* 0x040fe4000001000a */
[----:B------:R-:W-:Y:S02]  /*1a20*/  FFMA.FTZ R33, R9, R33, R8 ;  /* 0x0000002109217223 */ /* 0x000fe40000010008 */
[----:B------:R-:W3:Y:S01]  /*1a30*/  LDG.E.128.CONSTANT R8, desc[UR6][R44.64] ;  /* 0x000000062c087981 */ /* 0x000ee2000c1e9d00 */
[----:B------:R-:W-:Y:S02]  /*1a40*/  HADD2.F32 R36, -RZ, R36.H1_H1 ;  /* 0x30000024ff247230 */ /* 0x000fe40000004100 */
[----:B------:R-:W-:-:S05]  /*1a50*/  HADD2.F32 R22, -RZ, R22.H1_H1 ;  /* 0x30000016ff167230 */ /* 0x000fca0000004100 */
[----:B------:R-:W-:Y:S01]  /*1a60*/  FFMA.FTZ R47, R36, R22, R47 ;  /* 0x00000016242f7223 */ /* 0x000fe2000001002f */
[----:B------:R-:W-:Y:S01]  /*1a70*/  LOP3.LUT R36, R40, 0xf000f0, RZ, 0xc0, !PT ;  /* 0x00f000f028247812 */ /* 0x000fe200078ec0ff */
[----:B------:R-:W-:-:S03]  /*1a80*/  HADD2.F32 R39, -RZ, R39.H1_H1 ;  /* 0x30000027ff277230 */ /* 0x000fc60000004100 */
[----:B------:R-:W-:Y:S02]  /*1a90*/  LOP3.LUT R36, R36, 0x64006400, RZ, 0xfc, !PT ;  /* 0x6400640024247812 */ /* 0x000fe400078efcff */
[----:B------:R-:W-:-:S03]  /*1aa0*/  FFMA.FTZ R43, R22, R39, R43 ;  /* 0x00000027162b7223 */ /* 0x000fc6000001002b */
[----:B------:R-:W-:Y:S02]  /*1ab0*/  HFMA2 R39, R36, R31.H0_H0, -72, -72 ;  /* 0xd480d48024277431 */ /* 0x000fe4000004001f */
[----:B------:R-:W-:-:S03]  /*1ac0*/  HADD2.F32 R40, -RZ, R23.H0_H0 ;  /* 0x20000017ff287230 */ /* 0x000fc60000004100 */
[----:B------:R-:W-:-:S05]  /*1ad0*/  HADD2.F32 R36, -RZ, R39.H0_H0 ;  /* 0x20000027ff247230 */ /* 0x000fca0000004100 */
[----:B------:R-:W-:Y:S01]  /*1ae0*/  FFMA.FTZ R47, R36, R40, R47 ;  /* 0x00000028242f7223 */ /* 0x000fe2000001002f */
[----:B------:R-:W-:-:S04]  /*1af0*/  LOP3.LUT R36, R41, 0xf000f0, RZ, 0xc0, !PT ;  /* 0x00f000f029247812 */ /* 0x000fc800078ec0ff */
[----:B------:R-:W-:-:S05]  /*1b00*/  LOP3.LUT R36, R36, 0x64006400, RZ, 0xfc, !PT ;  /* 0x6400640024247812 */ /* 0x000fca00078efcff */
[----:B------:R-:W-:-:S05]  /*1b10*/  HFMA2 R36, R36, R31.H0_H0, -72, -72 ;  /* 0xd480d48024247431 */ /* 0x000fca000004001f */
[----:B------:R-:W-:Y:S01]  /*1b20*/  HADD2.F32 R41, -RZ, R36.H0_H0 ;  /* 0x20000024ff297230 */ /* 0x000fe20000004100 */
[----:B------:R-:W-:-:S04]  /*1b30*/  SHF.R.U32.HI R6, RZ, 0x8, R6 ;  /* 0x00000008ff067819 */ /* 0x000fc80000011606 */
[----:B------:R-:W-:Y:S01]  /*1b40*/  FFMA.FTZ R43, R40, R41, R43 ;  /* 0x00000029282b7223 */ /* 0x000fe2000001002b */
[----:B------:R-:W-:Y:S02]  /*1b50*/  SHF.R.U32.HI R41, RZ, 0x8, R7 ;  /* 0x00000008ff297819 */ /* 0x000fe40000011607 */
[----:B------:R-:W-:Y:S02]  /*1b60*/  LOP3.LUT R32, R6, 0xf000f, RZ, 0xc0, !PT ;  /* 0x000f000f06207812 */ /* 0x000fe400078ec0ff */
[----:B------:R-:W-:Y:S02]  /*1b70*/  LOP3.LUT R7, R41, 0xf000f, RZ, 0xc0, !PT ;  /* 0x000f000f29077812 */ /* 0x000fe400078ec0ff */
[----:B------:R-:W-:Y:S02]  /*1b80*/  LOP3.LUT R32, R32, 0x64006400, RZ, 0xfc, !PT ;  /* 0x6400640020207812 */ /* 0x000fe400078efcff */
[----:B------:R-:W-:Y:S02]  /*1b90*/  LOP3.LUT R7, R7, 0x64006400, RZ, 0xfc, !PT ;  /* 0x6400640007077812 */ /* 0x000fe400078efcff */
[----:B------:R-:W-:Y:S01]  /*1ba0*/  LOP3.LUT R6, R6, 0xf000f0, RZ, 0xc0, !PT ;  /* 0x00f000f006067812 */ /* 0x000fe200078ec0ff */
[----:B------:R-:W-:-:S02]  /*1bb0*/  HADD2 R32, R32, -1032, -1032 ;  /* 0xe408e40820207430 */ /* 0x000fc40000000000 */
[----:B------:R-:W-:Y:S01]  /*1bc0*/  HADD2 R7, R7, -1032, -1032 ;  /* 0xe408e40807077430 */ /* 0x000fe20000000000 */
[----:B------:R-:W-:Y:S01]  /*1bd0*/  LOP3.LUT R6, R6, 0x64006400, RZ, 0xfc, !PT ;  /* 0x6400640006067812 */ /* 0x000fe200078efcff */
[----:B------:R-:W-:Y:S02]  /*1be0*/  HADD2.F32 R46, -RZ, R39.H1_H1 ;  /* 0x30000027ff2e7230 */ /* 0x000fe40000004100 */
[--C-:B------:R-:W-:Y:S02]  /*1bf0*/  HADD2.F32 R42, -RZ, R32.reuse.H0_H0 ;  /* 0x20000020ff2a7230 */ /* 0x100fe40000004100 */
[----:B------:R-:W-:Y:S02]  /*1c00*/  HADD2.F32 R39, -RZ, R7.H0_H0 ;  /* 0x20000007ff277230 */ /* 0x000fe40000004100 */
[----:B------:R-:W-:Y:S02]  /*1c10*/  HFMA2 R6, R6, R31.H0_H0, -72, -72 ;  /* 0xd480d48006067431 */ /* 0x000fe4000004001f */
[----:B------:R-:W-:-:S02]  /*1c20*/  HADD2.F32 R32, -RZ, R32.H1_H1 ;  /* 0x30000020ff207230 */ /* 0x000fc40000004100 */
[C---:B------:R-:W-:Y:S01]  /*1c30*/  FFMA.FTZ R35, R24.reuse, R42, R35 ;  /* 0x0000002a18237223 */ /* 0x040fe20000010023 */
[----:B------:R-:W-:Y:S01]  /*1c40*/  FFMA.FTZ R33, R24, R39, R33 ;  /* 0x0000002718217223 */ /* 0x000fe20000010021 */
[----:B------:R-:W-:Y:S01]  /*1c50*/  HADD2.F32 R24, -RZ, R7.H1_H1 ;  /* 0x30000007ff187230 */ /* 0x000fe20000004100 */
[----:B------:R-:W-:Y:S01]  /*1c60*/  LOP3.LUT R41, R41, 0xf000f0, RZ, 0xc0, !PT ;  /* 0x00f000f029297812 */ /* 0x000fe200078ec0ff */
[----:B------:R-:W-:Y:S02]  /*1c70*/  HADD2.F32 R7, -RZ, R6.H0_H0 ;  /* 0x20000006ff077230 */ /* 0x000fe40000004100 */
[C---:B------:R-:W-:Y:S01]  /*1c80*/  FFMA.FTZ R35, R22.reuse, R32, R35 ;  /* 0x0000002016237223 */ /* 0x040fe20000010023 */
[----:B------:R-:W-:Y:S01]  /*1c90*/  FFMA.FTZ R33, R22, R24, R33 ;  /* 0x0000001816217223 */ /* 0x000fe20000010021 */
[----:B------:R-:W-:Y:S02]  /*1ca0*/  LOP3.LUT R22, R41, 0x64006400, RZ, 0xfc, !PT ;  /* 0x6400640029167812 */ /* 0x000fe400078efcff */
[----:B------:R-:W-:Y:S01]  /*1cb0*/  FFMA.FTZ R7, R40, R7, R35 ;  /* 0x0000000728077223 */ /* 0x000fe20000010023 */
[----:B------:R-:W-:-:S02]  /*1cc0*/  HADD2.F32 R42, -RZ, R23.H1_H1 ;  /* 0x30000017ff2a7230 */ /* 0x000fc40000004100 */
[----:B------:R-:W-:Y:S02]  /*1cd0*/  HADD2.F32 R35, -RZ, R6.H1_H1 ;  /* 0x30000006ff237230 */ /* 0x000fe40000004100 */
[----:B------:R-:W-:-:S03]  /*1ce0*/  HFMA2 R22, R22, R31.H0_H0, -72, -72 ;  /* 0xd480d48016167431 */ /* 0x000fc6000004001f */
[----:B------:R-:W-:Y:S02]  /*1cf0*/  FFMA.FTZ R35, R42, R35, R7 ;  /* 0x000000232a237223 */ /* 0x000fe40000010007 */
[----:B------:R-:W0:Y:S01]  /*1d00*/  LDS.64 R6, [UR4+0x20] ;  /* 0x00002004ff067984 */ /* 0x000e220008000a00 */
[----:B------:R-:W-:Y:S02]  /*1d10*/  HADD2.F32 R24, -RZ, R22.H0_H0 ;  /* 0x20000016ff187230 */ /* 0x000fe40000004100 */
[----:B------:R-:W-:Y:S02]  /*1d20*/  HADD2.F32 R36, -RZ, R36.H1_H1 ;  /* 0x30000024ff247230 */ /* 0x000fe40000004100 */
[----:B------:R-:W-:Y:S02]  /*1d30*/  HADD2.F32 R22, -RZ, R22.H1_H1 ;  /* 0x30000016ff167230 */ /* 0x000fe40000004100 */
[----:B------:R-:W-:Y:S01]  /*1d40*/  FFMA.FTZ R39, R40, R24, R33 ;  /* 0x0000001828277223 */ /* 0x000fe20000010021 */
[----:B------:R-:W-:Y:S01]  /*1d50*/  FFMA.FTZ R23, R46, R42, R47 ;  /* 0x0000002a2e177223 */ /* 0x000fe2000001002f */
[----:B------:R-:W-:-:S02]  /*1d60*/  FFMA.FTZ R36, R42, R36, R43 ;  /* 0x000000242a247223 */ /* 0x000fc4000001002b */
[----:B------:R-:W-:Y:S01]  /*1d70*/  FFMA.FTZ R42, R42, R22, R39 ;  /* 0x000000162a2a7223 */ /* 0x000fe20000010027 */
[----:B0-----:R-:W-:Y:S01]  /*1d80*/  HADD2.F32 R43, -RZ, R6.H1_H1 ;  /* 0x30000006ff2b7230 */ /* 0x001fe20000004100 */
[----:B--2---:R-:W-:-:S04]  /*1d90*/  @!P0 PRMT R0, R4, 0x7610, R0 ;  /* 0x0000761004008816 */ /* 0x004fc80000000000 */
[----:B------:R-:W-:Y:S02]  /*1da0*/  @!P0 PRMT R0, R0, 0x7610, R4 ;  /* 0x0000761000008816 */ /* 0x000fe40000000004 */
[----:B------:R-:W-:-:S03]  /*1db0*/  @!P0 PRMT R30, R5, 0x7610, R30 ;  /* 0x00007610051e8816 */ /* 0x000fc6000000001e */
[--C-:B------:R-:W-:Y:S02]  /*1dc0*/  HADD2.F32 R33, -RZ, R0.reuse.H1_H1 ;  /* 0x30000000ff217230 */ /* 0x100fe40000004100 */
[----:B------:R-:W-:Y:S01]  /*1dd0*/  HADD2.F32 R24, -RZ, R0.H0_H0 ;  /* 0x20000000ff187230 */ /* 0x000fe20000004100 */
[----:B------:R-:W-:Y:S02]  /*1de0*/  @!P0 PRMT R30, R30, 0x7610, R5 ;  /* 0x000076101e1e8816 */ /* 0x000fe40000000005 */
[----:B------:R-:W-:Y:S02]  /*1df0*/  FMUL.FTZ R22, R38, R33 ;  /* 0x0000002126167220 */ /* 0x000fe40000410000 */
[----:B------:R-:W-:Y:S01]  /*1e00*/  FMUL.FTZ R4, R25, R24 ;  /* 0x0000001819047220 */ /* 0x000fe20000410000 */
[--C-:B------:R-:W-:Y:S02]  /*1e10*/  HADD2.F32 R32, -RZ, R30.reuse.H0_H0 ;  /* 0x2000001eff207230 */ /* 0x100fe40000004100 */
[----:B------:R-:W-:Y:S01]  /*1e20*/  HADD2.F32 R25, -RZ, R30.H1_H1 ;  /* 0x3000001eff197230 */ /* 0x000fe20000004100 */
[----:B------:R-:W-:-:S02]  /*1e30*/  F2FP.F16.F32.PACK_AB R22, RZ, R22 ;  /* 0x00000016ff16723e */ /* 0x000fc400000000ff */
[----:B------:R-:W-:Y:S01]  /*1e40*/  F2FP.F16.F32.PACK_AB R4, RZ, R4 ;  /* 0x00000004ff04723e */ /* 0x000fe200000000ff */
[----:B------:R-:W-:Y:S01]  /*1e50*/  FMUL.FTZ R38, R37, R32 ;  /* 0x0000002025267220 */ /* 0x000fe20000410000 */
[----:B------:R-:W-:Y:S01]  /*1e60*/  FMUL.FTZ R37, R34, R25 ;  /* 0x0000001922257220 */ /* 0x000fe20000410000 */
[----:B------:R-:W-:Y:S01]  /*1e70*/  FMUL.FTZ R34, R24, R23 ;  /* 0x0000001718227220 */ /* 0x000fe20000410000 */
[----:B------:R-:W-:Y:S02]  /*1e80*/  PRMT R4, R4, 0x5410, R22 ;  /* 0x0000541004047816 */ /* 0x000fe40000000016 */
[----:B------:R-:W0:Y:S01]  /*1e90*/  LDS.64 R22, [UR4+0x28] ;  /* 0x00002804ff167984 */ /* 0x000e220008000a00 */
[----:B---3--:R-:W-:Y:S02]  /*1ea0*/  LOP3.LUT R5, R8, 0xf000f, RZ, 0xc0, !PT ;  /* 0x000f000f08057812 */ /* 0x008fe400078ec0ff */
[----:B------:R-:W-:Y:S02]  /*1eb0*/  F2FP.F16.F32.PACK_AB R38, RZ, R38 ;  /* 0x00000026ff26723e */ /* 0x000fe400000000ff */
[----:B------:R-:W-:-:S02]  /*1ec0*/  F2FP.F16.F32.PACK_AB R37, RZ, R37 ;  /* 0x00000025ff25723e */ /* 0x000fc400000000ff */
[----:B------:R-:W-:Y:S02]  /*1ed0*/  LOP3.LUT R5, R5, 0x64006400, RZ, 0xfc, !PT ;  /* 0x6400640005057812 */ /* 0x000fe400078efcff */
[----:B------:R-:W-:-:S03]  /*1ee0*/  PRMT R38, R38, 0x5410, R37 ;  /* 0x0000541026267816 */ /* 0x000fc60000000025 */
[----:B------:R-:W-:Y:S01]  /*1ef0*/  HADD2 R37, R5, -1032, -1032 ;  /* 0xe408e40805257430 */ /* 0x000fe20000000000 */
[----:B------:R-:W-:Y:S01]  /*1f00*/  LOP3.LUT R40, R8, 0xf000f0, RZ, 0xc0, !PT ;  /* 0x00f000f008287812 */ /* 0x000fe200078ec0ff */
[----:B------:R-:W-:Y:S02]  /*1f10*/  HFMA2 R20, R4, 1, 1, R20 ;  /* 0x3c003c0004147831 */ /* 0x000fe40000000014 */
[----:B------:R-:W-:Y:S02]  /*1f20*/  HADD2.F32 R4, -RZ, R6.H0_H0 ;  /* 0x20000006ff047230 */ /* 0x000fe40000004100 */
[----:B------:R-:W-:Y:S01]  /*1f30*/  HADD2.F32 R5, -RZ, R37.H0_H0 ;  /* 0x20000025ff057230 */ /* 0x000fe20000004100 */
[----:B------:R-:W-:Y:S01]  /*1f40*/  LOP3.LUT R40, R40, 0x64006400, RZ, 0xfc, !PT ;  /* 0x6400640028287812 */ /* 0x000fe200078efcff */
[----:B------:R-:W-:Y:S02]  /*1f50*/  HFMA2 R15, R38, 1, 1, R15 ;  /* 0x3c003c00260f7831 */ /* 0x000fe4000000000f */
[----:B------:R-:W-:Y:S01]  /*1f60*/  HADD2.F32 R38, -RZ, R37.H1_H1 ;  /* 0x30000025ff267230 */ /* 0x000fe20000004100 */
[----:B------:R-:W-:Y:S01]  /*1f70*/  SHF.R.U32.HI R8, RZ, 0x8, R8 ;  /* 0x00000008ff087819 */ /* 0x000fe20000011608 */
[----:B------:R-:W-:Y:S01]  /*1f80*/  FFMA.FTZ R5, R5, R4, RZ ;  /* 0x0000000405057223 */ /* 0x000fe200000100ff */
[----:B------:R-:W-:-:S03]  /*1f90*/  HFMA2 R6, R40, R31.H0_H0, -72, -72 ;  /* 0xd480d48028067431 */ /* 0x000fc6000004001f */
[----:B------:R-:W-:Y:S01]  /*1fa0*/  FFMA.FTZ R37, R38, R43, R5 ;  /* 0x0000002b26257223 */ /* 0x000fe20000010005 */
[----:B------:R-:W-:Y:S01]  /*1fb0*/  LOP3.LUT R38, R8, 0xf000f, RZ, 0xc0, !PT ;  /* 0x000f000f08267812 */ /* 0x000fe200078ec0ff */
[--C-:B------:R-:W-:Y:S02]  /*1fc0*/  HADD2.F32 R5, -RZ, R7.reuse.H0_H0 ;  /* 0x20000007ff057230 */ /* 0x100fe40000004100 */
[----:B------:R-:W-:Y:S01]  /*1fd0*/  HADD2.F32 R40, -RZ, R6.H0_H0 ;  /* 0x20000006ff287230 */ /* 0x000fe20000004100 */
[----:B------:R-:W-:Y:S01]  /*1fe0*/  LOP3.LUT R38, R38, 0x64006400, RZ, 0xfc, !PT ;  /* 0x6400640026267812 */ /* 0x000fe200078efcff */
[----:B------:R-:W-:-:S03]  /*1ff0*/  HADD2.F32 R7, -RZ, R7.H1_H1 ;  /* 0x30000007ff077230 */ /* 0x000fc60000004100 */
[----:B------:R-:W-:Y:S01]  /*2000*/  FFMA.FTZ R40, R40, R5, R37 ;  /* 0x0000000528287223 */ /* 0x000fe20000010025 */
[----:B------:R-:W-:Y:S02]  /*2010*/  HADD2.F32 R37, -RZ, R6.H1_H1 ;  /* 0x30000006ff257230 */ /* 0x000fe40000004100 */
[----:B------:R-:W-:Y:S01]  /*2020*/  HADD2 R38, R38, -1032, -1032 ;  /* 0xe408e40826267430 */ /* 0x000fe20000000000 */
[----:B------:R-:W-:Y:S01]  /*2030*/  LOP3.LUT R6, R9, 0xf000f, RZ, 0xc0, !PT ;  /* 0x000f000f09067812 */ /* 0x000fe200078ec0ff */
[----:B0-----:R-:W-:Y:S02]  /*2040*/  HADD2.F32 R39, -RZ, R22.H0_H0 ;  /* 0x20000016ff277230 */ /* 0x001fe40000004100 */
[----:B------:R-:W-:Y:S01]  /*2050*/  FFMA.FTZ R37, R37, R7, R40 ;  /* 0x0000000725257223 */ /* 0x000fe20000010028 */
[----:B------:R-:W-:Y:S01]  /*2060*/  HADD2.F32 R40, -RZ, R38.H0_H0 ;  /* 0x20000026ff287230 */ /* 0x000fe20000004100 */
[----:B------:R-:W-:-:S04]  /*2070*/  LOP3.LUT R6, R6, 0x64006400, RZ, 0xfc, !PT ;  /* 0x6400640006067812 */ /* 0x000fc800078efcff */
[----:B------:R-:W-:Y:S01]  /*2080*/  FFMA.FTZ R40, R40, R39, R37 ;  /* 0x0000002728287223 */ /* 0x000fe20000010025 */
[----:B------:R-:W-:Y:S01]  /*2090*/  FMUL.FTZ R37, R33, R36 ;  /* 0x0000002421257220 */ /* 0x000fe20000410000 */
[----:B------:R-:W-:Y:S02]  /*20a0*/  HADD2 R6, R6, -1032, -1032 ;  /* 0xe408e40806067430 */ /* 0x000fe40000000000 */
[----:B------:R-:W-:Y:S02]  /*20b0*/  FMUL.FTZ R36, R32, R35 ;  /* 0x0000002320247220 */ /* 0x000fe40000410000 */
[----:B------:R-:W-:Y:S01]  /*20c0*/  F2FP.F16.F32.PACK_AB R35, RZ, R37 ;  /* 0x00000025ff23723e */ /* 0x000fe200000000ff */
[--C-:B------:R-:W-:Y:S02]  /*20d0*/  HADD2.F32 R37, -RZ, R6.reuse.H0_H0 ;  /* 0x20000006ff257230 */ /* 0x100fe40000004100 */
[----:B------:R-:W-:-:S03]  /*20e0*/  HADD2.F32 R6, -RZ, R6.H1_H1 ;  /* 0x30000006ff067230 */ /* 0x000fc60000004100 */
[----:B------:R-:W-:-:S04]  /*20f0*/  FFMA.FTZ R46, R4, R37, RZ ;  /* 0x00000025042e7223 */ /* 0x000fc800000100ff */
[----:B------:R-:W-:Y:S01]  /*2100*/  FFMA.FTZ R46, R43, R6, R46 ;  /* 0x000000062b2e7223 */ /* 0x000fe2000001002e */
[----:B------:R-:W-:Y:S01]  /*2110*/  LOP3.LUT R6, R9, 0xf000f0, RZ, 0xc0, !PT ;  /* 0x00f000f009067812 */ /* 0x000fe200078ec0ff */
[----:B------:R-:W-:Y:S01]  /*2120*/  FMUL.FTZ R37, R25, R42 ;  /* 0x0000002a19257220 */ /* 0x000fe20000410000 */
[----:B------:R-:W-:Y:S02]  /*2130*/  SHF.R.U32.HI R42, RZ, 0x8, R9 ;  /* 0x00000008ff2a7819 */ /* 0x000fe40000011609 */
[----:B------:R-:W-:Y:S02]  /*2140*/  LOP3.LUT R6, R6, 0x64006400, RZ, 0xfc, !PT ;  /* 0x6400640006067812 */ /* 0x000fe400078efcff */
[----:B------:R-:W-:-:S03]  /*2150*/  LOP3.LUT R9, R42, 0xf000f, RZ, 0xc0, !PT ;  /* 0x000f000f2a097812 */ /* 0x000fc600078ec0ff */
[----:B------:R-:W-:Y:S01]  /*2160*/  HFMA2 R6, R6, R31.H0_H0, -72, -72 ;  /* 0xd480d48006067431 */ /* 0x000fe2000004001f */
[----:B------:R-:W-:-:S04]  /*2170*/  LOP3.LUT R9, R9, 0x64006400, RZ, 0xfc, !PT ;  /* 0x6400640009097812 */ /* 0x000fc800078efcff */
[--C-:B------:R-:W-:Y:S02]  /*2180*/  HADD2.F32 R41, -RZ, R6.reuse.H0_H0 ;  /* 0x20000006ff297230 */ /* 0x100fe40000004100 */
[----:B------:R-:W-:Y:S02]  /*2190*/  HADD2 R9, R9, -1032, -1032 ;  /* 0xe408e40809097430 */ /* 0x000fe40000000000 */
[----:B------:R-:W-:Y:S02]  /*21a0*/  HADD2.F32 R6, -RZ, R6.H1_H1 ;  /* 0x30000006ff067230 */ /* 0x000fe40000004100 */
[----:B------:R-:W-:-:S04]  /*21b0*/  FFMA.FTZ R46, R5, R41, R46 ;  /* 0x00000029052e7223 */ /* 0x000fc8000001002e */
[----:B------:R-:W-:Y:S01]  /*21c0*/  FFMA.FTZ R46, R7, R6, R46 ;  /* 0x00000006072e7223 */ /* 0x000fe2000001002e */
[----:B------:R-:W-:-:S05]  /*21d0*/  HADD2.F32 R6, -RZ, R9.H0_H0 ;  /* 0x20000009ff067230 */ /* 0x000fca0000004100 */
[----:B------:R-:W-:Y:S01]  /*21e0*/  FFMA.FTZ R41, R39, R6, R46 ;  /* 0x0000000627297223 */ /* 0x000fe2000001002e */
        /* <DEDUP_REMOVED lines=9> */
[----:B------:R-:W-:-:S05]  /*2280*/  HADD2 R6, R6, -1032, -1032 ;  /* 0xe408e40806067430 */ /* 0x000fca0000000000 */
[--C-:B------:R-:W-:Y:S02]  /*2290*/  HADD2.F32 R47, -RZ, R6.reuse.H0_H0 ;  /* 0x20000006ff2f7230 */ /* 0x100fe40000004100 */
[----:B------:R-:W-:-:S03]  /*22a0*/  HADD2.F32 R6, -RZ, R6.H1_H1 ;  /* 0x30000006ff067230 */ /* 0x000fc60000004100 */
[----:B------:R-:W-:Y:S01]  /*22b0*/  FFMA.FTZ R48, R4, R47, RZ ;  /* 0x0000002f04307223 */ /* 0x000fe200000100ff */
[----:B------:R-:W-:-:S03]  /*22c0*/  LOP3.LUT R4, R10, 0xf000f0, RZ, 0xc0, !PT ;  /* 0x00f000f00a047812 */ /* 0x000fc600078ec0ff */
[----:B------:R-:W-:Y:S01]  /*22d0*/  FFMA.FTZ R48, R43, R6, R48 ;  /* 0x000000062b307223 */ /* 0x000fe20000010030 */
[----:B------:R-:W-:Y:S02]  /*22e0*/  LOP3.LUT R4, R4, 0x64006400, RZ, 0xfc, !PT ;  /* 0x6400640004047812 */ /* 0x000fe400078efcff */
[----:B------:R-:W-:-:S03]  /*22f0*/  LOP3.LUT R6, R11, 0xf000f0, RZ, 0xc0, !PT ;  /* 0x00f000f00b067812 */ /* 0x000fc600078ec0ff */
[----:B------:R-:W-:Y:S01]  /*2300*/  HFMA2 R4, R4, R31.H0_H0, -72, -72 ;  /* 0xd480d48004047431 */ /* 0x000fe2000004001f */
[----:B------:R-:W-:-:S04]  /*2310*/  LOP3.LUT R6, R6, 0x64006400, RZ, 0xfc, !PT ;  /* 0x6400640006067812 */ /* 0x000fc800078efcff */
[----:B------:R-:W-:Y:S02]  /*2320*/  HADD2.F32 R43, -RZ, R4.H0_H0 ;  /* 0x20000004ff2b7230 */ /* 0x000fe40000004100 */
[----:B------:R-:W-:-:S03]  /*2330*/  HFMA2 R6, R6, R31.H0_H0, -72, -72 ;  /* 0xd480d48006067431 */ /* 0x000fc6000004001f */
[C---:B------:R-:W-:Y:S02]  /*2340*/  FFMA.FTZ R43, R5.reuse, R43, R46 ;  /* 0x0000002b052b7223 */ /* 0x040fe4000001002e */
[----:B------:R-:W-:Y:S02]  /*2350*/  HADD2.F32 R46, -RZ, R6.H0_H0 ;  /* 0x20000006ff2e7230 */ /* 0x000fe40000004100 */
[----:B------:R-:W-:Y:S02]  /*2360*/  HADD2.F32 R4, -RZ, R4.H1_H1 ;  /* 0x30000004ff047230 */ /* 0x000fe40000004100 */
[----:B------:R-:W-:Y:S02]  /*2370*/  HADD2.F32 R6, -RZ, R6.H1_H1 ;  /* 0x30000006ff067230 */ /* 0x000fe40000004100 */
[----:B------:R-:W-:Y:S01]  /*2380*/  FFMA.FTZ R5, R5, R46, R48 ;  /* 0x0000002e05057223 */ /* 0x000fe20000010030 */
[----:B------:R-:W-:-:S04]  /*2390*/  IMAD.WIDE R46, R26, 0x4, R44 ;  /* 0x000000041a2e7825 */ /* 0x000fc800078e022c */
[C---:B------:R-:W-:Y:S01]  /*23a0*/  FFMA.FTZ R44, R7.reuse, R4, R43 ;  /* 0x00000004072c7223 */ /* 0x040fe2000001002b */
[----:B------:R-:W-:Y:S02]  /*23b0*/  FFMA.FTZ R48, R7, R6, R5 ;  /* 0x0000000607307223 */ /* 0x000fe40000010005 */
[----:B------:R-:W2:Y:S01]  /*23c0*/  LDG.E.128.CONSTANT R4, desc[UR6][R46.64] ;  /* 0x000000062e047981 */ /* 0x000ea2000c1e9d00 */
[----:B------:R-:W-:-:S04]  /*23d0*/  LOP3.LUT R8, R8, 0xf000f0, RZ, 0xc0, !PT ;  /* 0x00f000f008087812 */ /* 0x000fc800078ec0ff */
[----:B------:R-:W-:Y:S01]  /*23e0*/  LOP3.LUT R8, R8, 0x64006400, RZ, 0xfc, !PT ;  /* 0x6400640008087812 */ /* 0x000fe200078efcff */
[----:B------:R-:W-:Y:S02]  /*23f0*/  HADD2.F32 R49, -RZ, R38.H1_H1 ;  /* 0x30000026ff317230 */ /* 0x000fe40000004100 */
[----:B------:R-:W-:Y:S02]  /*2400*/  HADD2.F32 R22, -RZ, R22.H1_H1 ;  /* 0x30000016ff167230 */ /* 0x000fe40000004100 */
[----:B------:R-:W-:Y:S02]  /*2410*/  HFMA2 R8, R8, R31.H0_H0, -72, -72 ;  /* 0xd480d48008087431 */ /* 0x000fe4000004001f */
[----:B------:R-:W-:Y:S02]  /*2420*/  HADD2.F32 R38, -RZ, R23.H0_H0 ;  /* 0x20000017ff267230 */ /* 0x000fe40000004100 */
[----:B------:R-:W-:Y:S01]  /*2430*/  FFMA.FTZ R49, R49, R22, R40 ;  /* 0x0000001631317223 */ /* 0x000fe20000010028 */
[----:B------:R-:W-:-:S05]  /*2440*/  HADD2.F32 R40, -RZ, R8.H0_H0 ;  /* 0x20000008ff287230 */ /* 0x000fca0000004100 */
[----:B------:R-:W-:Y:S01]  /*2450*/  FFMA.FTZ R49, R40, R38, R49 ;  /* 0x0000002628317223 */ /* 0x000fe20000010031 */
[----:B------:R-:W-:Y:S01]  /*2460*/  LOP3.LUT R40, R42, 0xf000f0, RZ, 0xc0, !PT ;  /* 0x00f000f02a287812 */ /* 0x000fe200078ec0ff */
[----:B------:R-:W-:-:S03]  /*2470*/  HADD2.F32 R9, -RZ, R9.H1_H1 ;  /* 0x30000009ff097230 */ /* 0x000fc60000004100 */
[----:B------:R-:W-:Y:S02]  /*2480*/  LOP3.LUT R40, R40, 0x64006400, RZ, 0xfc, !PT ;  /* 0x6400640028287812 */ /* 0x000fe400078efcff */
[----:B------:R-:W-:-:S03]  /*2490*/  FFMA.FTZ R41, R22, R9, R41 ;  /* 0x0000000916297223 */ /* 0x000fc60000010029 */
[----:B------:R-:W-:-:S05]  /*24a0*/  HFMA2 R9, R40, R31.H0_H0, -72, -72 ;  /* 0xd480d48028097431 */ /* 0x000fca000004001f */
[----:B------:R-:W-:Y:S02]  /*24b0*/  HADD2.F32 R40, -RZ, R9.H0_H0 ;  /* 0x20000009ff287230 */ /* 0x000fe40000004100 */
[----:B------:R-:W-:-:S03]  /*24c0*/  HADD2.F32 R8, -RZ, R8.H1_H1 ;  /* 0x30000008ff087230 */ /* 0x000fc60000004100 */
[----:B------:R-:W-:Y:S01]  /*24d0*/  FFMA.FTZ R41, R38, R40, R41 ;  /* 0x0000002826297223 */ /* 0x000fe20000010029 */
[----:B------:R-:W-:Y:S01]  /*24e0*/  HADD2.F32 R40, -RZ, R23.H1_H1 ;  /* 0x30000017ff287230 */ /* 0x000fe20000004100 */
[----:B------:R-:W-:-:S04]  /*24f0*/  SHF.R.U32.HI R11, RZ, 0x8, R11 ;  /* 0x00000008ff0b7819 */ /* 0x000fc8000001160b */
[----:B------:R-:W-:Y:S01]  /*2500*/  FFMA.FTZ R49, R8, R40, R49 ;  /* 0x0000002808317223 */ /* 0x000fe20000010031 */
[----:B------:R-:W-:Y:S02]  /*2510*/  LOP3.LUT R8, R11, 0xf000f, RZ, 0xc0, !PT ;  /* 0x000f000f0b087812 */ /* 0x000fe400078ec0ff */
[----:B------:R-:W-:Y:S02]  /*2520*/  SHF.R.U32.HI R45, RZ, 0x8, R10 ;  /* 0x00000008ff2d7819 */ /* 0x000fe4000001160a */
[----:B------:R-:W-:Y:S01]  /*2530*/  LOP3.LUT R8, R8, 0x64006400, RZ, 0xfc, !PT ;  /* 0x6400640008087812 */ /* 0x000fe200078efcff */
[----:B------:R-:W-:Y:S01]  /*2540*/  HADD2.F32 R9, -RZ, R9.H1_H1 ;  /* 0x30000009ff097230 */ /* 0x000fe20000004100 */
[----:B------:R-:W-:-:S03]  /*2550*/  LOP3.LUT R10, R45, 0xf000f, RZ, 0xc0, !PT ;  /* 0x000f000f2d0a7812 */ /* 0x000fc600078ec0ff */
[----:B------:R-:W-:Y:S01]  /*2560*/  HADD2 R8, R8, -1032, -1032 ;  /* 0xe408e40808087430 */ /* 0x000fe20000000000 */
[----:B------:R-:W-:Y:S01]  /*2570*/  LOP3.LUT R10, R10, 0x64006400, RZ, 0xfc, !PT ;  /* 0x640064000a0a7812 */ /* 0x000fe200078efcff */
[----:B------:R-:W-:-:S03]  /*2580*/  FFMA.FTZ R42, R40, R9, R41 ;  /* 0x00000009282a7223 */ /* 0x000fc60000010029 */
[--C-:B------:R-:W-:Y:S02]  /*2590*/  HADD2.F32 R9, -RZ, R8.reuse.H0_H0 ;  /* 0x20000008ff097230 */ /* 0x100fe40000004100 */
[----:B------:R-:W-:Y:S02]  /*25a0*/  HADD2 R10, R10, -1032, -1032 ;  /* 0xe408e4080a0a7430 */ /* 0x000fe40000000000 */
[----:B------:R-:W-:Y:S02]  /*25b0*/  HADD2.F32 R8, -RZ, R8.H1_H1 ;  /* 0x30000008ff087230 */ /* 0x000fe40000004100 */
[----:B------:R-:W-:Y:S01]  /*25c0*/  FFMA.FTZ R9, R39, R9, R48 ;  /* 0x0000000927097223 */ /* 0x000fe20000010030 */
[--C-:B------:R-:W-:Y:S02]  /*25d0*/  HADD2.F32 R43, -RZ, R10.reuse.H0_H0 ;  /* 0x2000000aff2b7230 */ /* 0x100fe40000004100 */
[----:B------:R-:W-:Y:S02]  /*25e0*/  HADD2.F32 R10, -RZ, R10.H1_H1 ;  /* 0x3000000aff0a7230 */ /* 0x000fe40000004100 */
[----:B------:R-:W-:-:S02]  /*25f0*/  FFMA.FTZ R23, R22, R8, R9 ;  /* 0x0000000816177223 */ /* 0x000fc40000010009 */
[----:B------:R-:W0:Y:S01]  /*2600*/  LDS.64 R8, [UR4+0x30] ;  /* 0x00003004ff087984 */ /* 0x000e220008000a00 */
[----:B------:R-:W-:Y:S01]  /*2610*/  FFMA.FTZ R43, R39, R43, R44 ;  /* 0x0000002b272b7223 */ /* 0x000fe2000001002c */
[----:B------:R-:W-:-:S03]  /*2620*/  LOP3.LUT R45, R45, 0xf000f0, RZ, 0xc0, !PT ;  /* 0x00f000f02d2d7812 */ /* 0x000fc600078ec0ff */
[----:B------:R-:W-:Y:S01]  /*2630*/  FFMA.FTZ R43, R22, R10, R43 ;  /* 0x0000000a162b7223 */ /* 0x000fe2000001002b */
[----:B------:R-:W-:Y:S02]  /*2640*/  LOP3.LUT R10, R45, 0x64006400, RZ, 0xfc, !PT ;  /* 0x640064002d0a7812 */ /* 0x000fe400078efcff */
[----:B------:R-:W-:-:S03]  /*2650*/  LOP3.LUT R44, R11, 0xf000f0, RZ, 0xc0, !PT ;  /* 0x00f000f00b2c7812 */ /* 0x000fc600078ec0ff */
[----:B------:R-:W-:Y:S01]  /*2660*/  HFMA2 R10, R10, R31.H0_H0, -72, -72 ;  /* 0xd480d4800a0a7431 */ /* 0x000fe2000004001f */
[----:B------:R-:W-:-:S04]  /*2670*/  LOP3.LUT R44, R44, 0x64006400, RZ, 0xfc, !PT ;  /* 0x640064002c2c7812 */ /* 0x000fc800078efcff */
[--C-:B------:R-:W-:Y:S02]  /*2680*/  HADD2.F32 R22, -RZ, R10.reuse.H0_H0 ;  /* 0x2000000aff167230 */ /* 0x100fe40000004100 */
[----:B------:R-:W-:Y:S02]  /*2690*/  HFMA2 R11, R44, R31.H0_H0, -72, -72 ;  /* 0xd480d4802c0b7431 */ /* 0x000fe4000004001f */
[----:B------:R-:W-:Y:S02]  /*26a0*/  HADD2.F32 R10, -RZ, R10.H1_H1 ;  /* 0x3000000aff0a7230 */ /* 0x000fe40000004100 */
[----:B------:R-:W-:Y:S01]  /*26b0*/  FFMA.FTZ R43, R38, R22, R43 ;  /* 0x00000016262b7223 */ /* 0x000fe2000001002b */
[----:B------:R-:W-:-:S03]  /*26c0*/  HADD2.F32 R22, -RZ, R11.H0_H0 ;  /* 0x2000000bff167230 */ /* 0x000fc60000004100 */
[----:B------:R-:W-:Y:S02]  /*26d0*/  FFMA.FTZ R43, R40, R10, R43 ;  /* 0x0000000a282b7223 */ /* 0x000fe4000001002b */
[----:B------:R-:W-:Y:S01]  /*26e0*/  FFMA.FTZ R23, R38, R22, R23 ;  /* 0x0000001626177223 */ /* 0x000fe20000010017 */
[----:B------:R-:W-:Y:S01]  /*26f0*/  HADD2.F32 R22, -RZ, R11.H1_H1 ;  /* 0x3000000bff167230 */ /* 0x000fe20000004100 */
[----:B------:R-:W-:Y:S02]  /*2700*/  F2FP.F16.F32.PACK_AB R34, RZ, R34 ;  /* 0x00000022ff22723e */ /* 0x000fe400000000ff */
[----:B------:R-:W-:Y:S02]  /*2710*/  F2FP.F16.F32.PACK_AB R36, RZ, R36 ;  /* 0x00000024ff24723e */ /* 0x000fe400000000ff */
[----:B------:R-:W-:Y:S01]  /*2720*/  F2FP.F16.F32.PACK_AB R37, RZ, R37 ;  /* 0x00000025ff25723e */ /* 0x000fe200000000ff */
[----:B------:R-:W-:Y:S01]  /*2730*/  FFMA.FTZ R40, R40, R22, R23 ;  /* 0x0000001628287223 */ /* 0x000fe20000010017 */
[----:B------:R-:W-:Y:S01]  /*2740*/  PRMT R34, R34, 0x5410, R35 ;  /* 0x0000541022227816 */ /* 0x000fe20000000023 */
[----:B------:R-:W-:Y:S01]  /*2750*/  FMUL.FTZ R22, R24, R49 ;  /* 0x0000003118167220 */ /* 0x000fe20000410000 */
[----:B------:R-:W-:Y:S01]  /*2760*/  PRMT R36, R36, 0x5410, R37 ;  /* 0x0000541024247816 */ /* 0x000fe20000000025 */
[----:B------:R-:W-:-:S02]  /*2770*/  FMUL.FTZ R35, R33, R42 ;  /* 0x0000002a21237220 */ /* 0x000fc40000410000 */
[----:B------:R-:W-:Y:S01]  /*2780*/  HFMA2 R20, R34, 1, 1, R20 ;  /* 0x3c003c0022147831 */ /* 0x000fe20000000014 */
[----:B------:R-:W-:Y:S01]  /*2790*/  F2FP.F16.F32.PACK_AB R22, RZ, R22 ;  /* 0x00000016ff16723e */ /* 0x000fe200000000ff */
[----:B------:R-:W-:Y:S01]  /*27a0*/  HADD2 R34, R36, R15 ;  /* 0x0000000f24227230 */ /* 0x000fe20000000000 */
[----:B------:R-:W-:Y:S01]  /*27b0*/  F2FP.F16.F32.PACK_AB R35, RZ, R35 ;  /* 0x00000023ff23723e */ /* 0x000fe200000000ff */
[----:B0-----:R-:W-:-:S03]  /*27c0*/  HADD2.F32 R15, -RZ, R8.H0_H0 ;  /* 0x20000008ff0f7230 */ /* 0x001fc60000004100 */
[----:B------:R-:W-:-:S05]  /*27d0*/  PRMT R22, R22, 0x5410, R35 ;  /* 0x0000541016167816 */ /* 0x000fca0000000023 */
[----:B------:R-:W-:Y:S02]  /*27e0*/  HFMA2 R20, R22, 1, 1, R20 ;  /* 0x3c003c0016147831 */ /* 0x000fe40000000014 */
[----:B------:R-:W-:-:S05]  /*27f0*/  FMUL.FTZ R39, R25, R40 ;  /* 0x0000002819277220 */ /* 0x000fca0000410000 */
[----:B------:R-:W-:Y:S02]  /*2800*/  F2FP.F16.F32.PACK_AB R39, RZ, R39 ;  /* 0x00000027ff27723e */ /* 0x000fe400000000ff */
[----:B--2---:R-:W-:Y:S02]  /*2810*/  LOP3.LUT R10, R4, 0xf000f, RZ, 0xc0, !PT ;  /* 0x000f000f040a7812 */ /* 0x004fe400078ec0ff */
[----:B------:R-:W-:Y:S02]  /*2820*/  LOP3.LUT R11, R5, 0xf000f, RZ, 0xc0, !PT ;  /* 0x000f000f050b7812 */ /* 0x000fe400078ec0ff */
[----:B------:R-:W-:Y:S02]  /*2830*/  LOP3.LUT R10, R10, 0x64006400, RZ, 0xfc, !PT ;  /* 0x640064000a0a7812 */ /* 0x000fe400078efcff */
[----:B------:R-:W-:-:S03]  /*2840*/  LOP3.LUT R11, R11, 0x64006400, RZ, 0xfc, !PT ;  /* 0x640064000b0b7812 */ /* 0x000fc600078efcff */
[----:B------:R-:W-:Y:S02]  /*2850*/  HADD2 R23, R10, -1032, -1032 ;  /* 0xe408e4080a177430 */ /* 0x000fe40000000000 */
[----:B------:R-:W-:-:S03]  /*2860*/  HADD2 R11, R11, -1032, -1032 ;  /* 0xe408e4080b0b7430 */ /* 0x000fc60000000000 */
[--C-:B------:R-:W-:Y:S02]  /*2870*/  HADD2.F32 R10, -RZ, R23.reuse.H0_H0 ;  /* 0x20000017ff0a7230 */ /* 0x100fe40000004100 */
[----:B------:R-:W-:Y:S02]  /*2880*/  HADD2.F32 R36, -RZ, R23.H1_H1 ;  /* 0x30000017ff247230 */ /* 0x000fe40000004100 */
[--C-:B------:R-:W-:Y:S02]  /*2890*/  HADD2.F32 R38, -RZ, R11.reuse.H0_H0 ;  /* 0x2000000bff267230 */ /* 0x100fe40000004100 */
[----:B------:R-:W-:Y:S01]  /*28a0*/  FFMA.FTZ R37, R10, R15, RZ ;  /* 0x0000000f0a257223 */ /* 0x000fe200000100ff */
[----:B------:R-:W-:Y:S01]  /*28b0*/  HADD2.F32 R23, -RZ, R8.H1_H1 ;  /* 0x30000008ff177230 */ /* 0x000fe20000004100 */
[----:B------:R-:W-:Y:S01]  /*28c0*/  LOP3.LUT R22, R4, 0xf000f0, RZ, 0xc0, !PT ;  /* 0x00f000f004167812 */ /* 0x000fe200078ec0ff */
[----:B------:R-:W-:Y:S02]  /*28d0*/  HADD2.F32 R11, -RZ, R11.H1_H1 ;  /* 0x3000000bff0b7230 */ /* 0x000fe40000004100 */
[----:B------:R-:W-:Y:S01]  /*28e0*/  FFMA.FTZ R38, R15, R38, RZ ;  /* 0x000000260f267223 */ /* 0x000fe200000100ff */
[----:B------:R-:W-:Y:S01]  /*28f0*/  FFMA.FTZ R35, R36, R23, R37 ;  /* 0x0000001724237223 */ /* 0x000fe20000010025 */
[----:B------:R-:W-:-:S02]  /*2900*/  LOP3.LUT R36, R5, 0xf000f0, RZ, 0xc0, !PT ;  /* 0x00f000f005247812 */ /* 0x000fc400078ec0ff */
[----:B------:R-:W-:Y:S01]  /*2910*/  FFMA.FTZ R37, R23, R11, R38 ;  /* 0x0000000b17257223 */ /* 0x000fe20000010026 */
[----:B------:R-:W-:Y:S01]  /*2920*/  LOP3.LUT R22, R22, 0x64006400, RZ, 0xfc, !PT ;  /* 0x6400640016167812 */ /* 0x000fe200078efcff */
[----:B------:R-:W-:Y:S01]  /*2930*/  FMUL.FTZ R8, R32, R43 ;  /* 0x0000002b20087220 */ /* 0x000fe20000410000 */
[----:B------:R-:W-:Y:S01]  /*2940*/  LOP3.LUT R38, R36, 0x64006400, RZ, 0xfc, !PT ;  /* 0x6400640024267812 */ /* 0x000fe200078efcff */
[----:B------:R-:W0:Y:S02]  /*2950*/  LDS.64 R10, [UR4+0x38] ;  /* 0x00003804ff0a7984 */ /* 0x000e240008000a00 */
[-C--:B------:R-:W-:Y:S01]  /*2960*/  HFMA2 R36, R22, R31.reuse.H0_H0, -72, -72 ;  /* 0xd480d48016247431 */ /* 0x080fe2000004001f */
[----:B------:R-:W-:Y:S01]  /*2970*/  F2FP.F16.F32.PACK_AB R8, RZ, R8 ;  /* 0x00000008ff08723e */ /* 0x000fe200000000ff */
[----:B------:R-:W-:Y:S02]  /*2980*/  HFMA2 R38, R38, R31.H0_H0, -72, -72 ;  /* 0xd480d48026267431 */ /* 0x000fe4000004001f */
[----:B------:R-:W-:Y:S01]  /*2990*/  HADD2.F32 R22, -RZ, R9.H0_H0 ;  /* 0x20000009ff167230 */ /* 0x000fe20000004100 */
[----:B------:R-:W-:Y:S01]  /*29a0*/  PRMT R8, R8, 0x5410, R39 ;  /* 0x0000541008087816 */ /* 0x000fe20000000027 */
[----:B------:R-:W-:-:S02]  /*29b0*/  HADD2.F32 R40, -RZ, R36.H0_H0 ;  /* 0x20000024ff287230 */ /* 0x000fc40000004100 */
[----:B------:R-:W-:Y:S02]  /*29c0*/  HADD2.F32 R39, -RZ, R38.H0_H0 ;  /* 0x20000026ff277230 */ /* 0x000fe40000004100 */
[----:B------:R-:W-:Y:S02]  /*29d0*/  HFMA2 R8, R8, 1, 1, R34 ;  /* 0x3c003c0008087831 */ /* 0x000fe40000000022 */
[----:B------:R-:W-:Y:S01]  /*29e0*/  FFMA.FTZ R40, R40, R22, R35 ;  /* 0x0000001628287223 */ /* 0x000fe20000010023 */
[----:B------:R-:W-:Y:S02]  /*29f0*/  HADD2.F32 R9, -RZ, R9.H1_H1 ;  /* 0x30000009ff097230 */ /* 0x000fe40000004100 */
[----:B------:R-:W-:Y:S01]  /*2a00*/  FFMA.FTZ R34, R22, R39, R37 ;  /* 0x0000002716227223 */ /* 0x000fe20000010025 */
[----:B------:R-:W-:Y:S02]  /*2a10*/  HADD2.F32 R38, -RZ, R38.H1_H1 ;  /* 0x30000026ff267230 */ /* 0x000fe40000004100 */
[----:B------:R-:W-:Y:S01]  /*2a20*/  HADD2.F32 R35, -RZ, R36.H1_H1 ;  /* 0x30000024ff237230 */ /* 0x000fe20000004100 */
[----:B------:R-:W-:-:S02]  /*2a30*/  LOP3.LUT R36, R6, 0xf000f, RZ, 0xc0, !PT ;  /* 0x000f000f06247812 */ /* 0x000fc400078ec0ff */
[----:B------:R-:W-:Y:S02]  /*2a40*/  FFMA.FTZ R34, R9, R38, R34 ;  /* 0x0000002609227223 */ /* 0x000fe40000010022 */
[----:B------:R-:W-:Y:S02]  /*2a50*/  LOP3.LUT R38, R36, 0x64006400, RZ, 0xfc, !PT ;  /* 0x6400640024267812 */ /* 0x000fe400078efcff */
[----:B------:R-:W-:-:S03]  /*2a60*/  SHF.R.U32.HI R41, RZ, 0x8, R5 ;  /* 0x00000008ff297819 */ /* 0x000fc60000011605 */
[----:B------:R-:W-:Y:S02]  /*2a70*/  HADD2 R38, R38, -1032, -1032 ;  /* 0xe408e40826267430 */ /* 0x000fe40000000000 */
[----:B------:R-:W-:Y:S01]  /*2a80*/  FFMA.FTZ R42, R35, R9, R40 ;  /* 0x00000009232a7223 */ /* 0x000fe20000010028 */
[----:B------:R-:W-:Y:S02]  /*2a90*/  LOP3.LUT R36, R41, 0xf000f, RZ, 0xc0, !PT ;  /* 0x000f000f29247812 */ /* 0x000fe400078ec0ff */
[--C-:B------:R-:W-:Y:S01]  /*2aa0*/  HADD2.F32 R40, -RZ, R38.reuse.H0_H0 ;  /* 0x20000026ff287230 */ /* 0x100fe20000004100 */
[----:B------:R-:W-:Y:S01]  /*2ab0*/  SHF.R.U32.HI R4, RZ, 0x8, R4 ;  /* 0x00000008ff047819 */ /* 0x000fe20000011604 */
[----:B------:R-:W-:Y:S01]  /*2ac0*/  HADD2.F32 R38, -RZ, R38.H1_H1 ;  /* 0x30000026ff267230 */ /* 0x000fe20000004100 */
[----:B------:R-:W-:Y:S02]  /*2ad0*/  LOP3.LUT R36, R36, 0x64006400, RZ, 0xfc, !PT ;  /* 0x6400640024247812 */ /* 0x000fe400078efcff */
[----:B------:R-:W-:Y:S01]  /*2ae0*/  FFMA.FTZ R40, R15, R40, RZ ;  /* 0x000000280f287223 */ /* 0x000fe200000100ff */
[----:B------:R-:W-:-:S02]  /*2af0*/  LOP3.LUT R35, R4, 0xf000f, RZ, 0xc0, !PT ;  /* 0x000f000f04237812 */ /* 0x000fc400078ec0ff */
[----:B------:R-:W-:Y:S02]  /*2b00*/  HADD2 R36, R36, -1032, -1032 ;  /* 0xe408e40824247430 */ /* 0x000fe40000000000 */
[----:B------:R-:W-:Y:S01]  /*2b10*/  FFMA.FTZ R43, R23, R38, R40 ;  /* 0x00000026172b7223 */ /* 0x000fe20000010028 */
[----:B------:R-:W-:Y:S02]  /*2b20*/  LOP3.LUT R38, R6, 0xf000f0, RZ, 0xc0, !PT ;  /* 0x00f000f006267812 */ /* 0x000fe400078ec0ff */
[----:B------:R-:W-:Y:S01]  /*2b30*/  LOP3.LUT R5, R35, 0x64006400, RZ, 0xfc, !PT ;  /* 0x6400640023057812 */ /* 0x000fe200078efcff */
[----:B0-----:R-:W-:Y:S01]  /*2b40*/  HADD2.F32 R35, -RZ, R10.H0_H0 ;  /* 0x2000000aff237230 */ /* 0x001fe20000004100 */
[----:B------:R-:W-:Y:S01]  /*2b50*/  LOP3.LUT R38, R38, 0x64006400, RZ, 0xfc, !PT ;  /* 0x6400640026267812 */ /* 0x000fe200078efcff */
[----:B------:R-:W-:Y:S01]  /*2b60*/  HADD2.F32 R39, -RZ, R36.H0_H0 ;  /* 0x20000024ff277230 */ /* 0x000fe20000004100 */
[----:B------:R-:W-:Y:S01]  /*2b70*/  SHF.R.U32.HI R6, RZ, 0x8, R6 ;  /* 0x00000008ff067819 */ /* 0x000fe20000011606 */
[----:B------:R-:W-:-:S02]  /*2b80*/  HADD2 R5, R5, -1032, -1032 ;  /* 0xe408e40805057430 */ /* 0x000fc40000000000 */
[----:B------:R-:W-:Y:S02]  /*2b90*/  HFMA2 R38, R38, R31.H0_H0, -72, -72 ;  /* 0xd480d48026267431 */ /* 0x000fe4000004001f */
[----:B------:R-:W-:Y:S01]  /*2ba0*/  FFMA.FTZ R34, R35, R39, R34 ;  /* 0x0000002723227223 */ /* 0x000fe20000010022 */
[----:B------:R-:W-:Y:S01]  /*2bb0*/  LOP3.LUT R39, R6, 0xf000f, RZ, 0xc0, !PT ;  /* 0x000f000f06277812 */ /* 0x000fe200078ec0ff */
[--C-:B------:R-:W-:Y:S02]  /*2bc0*/  HADD2.F32 R37, -RZ, R5.reuse.H0_H0 ;  /* 0x20000005ff257230 */ /* 0x100fe40000004100 */
[----:B------:R-:W-:Y:S01]  /*2bd0*/  HADD2.F32 R40, -RZ, R5.H1_H1 ;  /* 0x30000005ff287230 */ /* 0x000fe20000004100 */
[----:B------:R-:W-:Y:S01]  /*2be0*/  LOP3.LUT R39, R39, 0x64006400, RZ, 0xfc, !PT ;  /* 0x6400640027277812 */ /* 0x000fe200078efcff */
[----:B------:R-:W-:Y:S02]  /*2bf0*/  HADD2.F32 R5, -RZ, R10.H1_H1 ;  /* 0x3000000aff057230 */ /* 0x000fe40000004100 */
[----:B------:R-:W-:-:S02]  /*2c00*/  HADD2.F32 R10, -RZ, R38.H0_H0 ;  /* 0x20000026ff0a7230 */ /* 0x000fc40000004100 */
[----:B------:R-:W-:Y:S02]  /*2c10*/  HADD2.F32 R38, -RZ, R38.H1_H1 ;  /* 0x30000026ff267230 */ /* 0x000fe40000004100 */
[----:B------:R-:W-:Y:S02]  /*2c20*/  HADD2 R39, R39, -1032, -1032 ;  /* 0xe408e40827277430 */ /* 0x000fe40000000000 */
[----:B------:R-:W-:-:S04]  /*2c30*/  FFMA.FTZ R10, R22, R10, R43 ;  /* 0x0000000a160a7223 */ /* 0x000fc8000001002b */
[----:B------:R-:W-:Y:S01]  /*2c40*/  FFMA.FTZ R10, R9, R38, R10 ;  /* 0x00000026090a7223 */ /* 0x000fe2000001000a */
[----:B------:R-:W-:-:S05]  /*2c50*/  HADD2.F32 R38, -RZ, R39.H0_H0 ;  /* 0x20000027ff267230 */ /* 0x000fca0000004100 */
[----:B------:R-:W-:Y:S01]  /*2c60*/  FFMA.FTZ R10, R35, R38, R10 ;  /* 0x00000026230a7223 */ /* 0x000fe2000001000a */
[----:B------:R-:W-:-:S04]  /*2c70*/  LOP3.LUT R38, R7, 0xf000f, RZ, 0xc0, !PT ;  /* 0x000f000f07267812 */ /* 0x000fc800078ec0ff */
[----:B------:R-:W-:Y:S01]  /*2c80*/  LOP3.LUT R38, R38, 0x64006400, RZ, 0xfc, !PT ;  /* 0x6400640026267812 */ /* 0x000fe200078efcff */
[----:B------:R-:W-:-:S04]  /*2c90*/  HADD2.F32 R36, -RZ, R36.H1_H1 ;  /* 0x30000024ff247230 */ /* 0x000fc80000004100 */
[----:B------:R-:W-:Y:S02]  /*2ca0*/  HADD2 R38, R38, -1032, -1032 ;  /* 0xe408e40826267430 */ /* 0x000fe40000000000 */
[----:B------:R-:W-:-:S03]  /*2cb0*/  FFMA.FTZ R34, R5, R36, R34 ;  /* 0x0000002405227223 */ /* 0x000fc60000010022 */
[--C-:B------:R-:W-:Y:S02]  /*2cc0*/  HADD2.F32 R36, -RZ, R38.reuse.H0_H0 ;  /* 0x20000026ff247230 */ /* 0x100fe40000004100 */
[----:B------:R-:W-:-:S03]  /*2cd0*/  HADD2.F32 R38, -RZ, R38.H1_H1 ;  /* 0x30000026ff267230 */ /* 0x000fc60000004100 */
[----:B------:R-:W-:Y:S01]  /*2ce0*/  FFMA.FTZ R36, R15, R36, RZ ;  /* 0x000000240f247223 */ /* 0x000fe200000100ff */
[----:B------:R-:W-:-:S03]  /*2cf0*/  LOP3.LUT R15, R7, 0xf000f0, RZ, 0xc0, !PT ;  /* 0x00f000f0070f7812 */ /* 0x000fc600078ec0ff */
[----:B------:R-:W-:Y:S01]  /*2d00*/  FFMA.FTZ R23, R23, R38, R36 ;  /* 0x0000002617177223 */ /* 0x000fe20000010024 */
[----:B------:R-:W-:-:S05]  /*2d10*/  LOP3.LUT R36, R15, 0x64006400, RZ, 0xfc, !PT ;  /* 0x640064000f247812 */ /* 0x000fca00078efcff */
[----:B------:R-:W-:-:S05]  /*2d20*/  HFMA2 R15, R36, R31.H0_H0, -72, -72 ;  /* 0xd480d480240f7431 */ /* 0x000fca000004001f */
[----:B------:R-:W-:-:S05]  /*2d30*/  HADD2.F32 R36, -RZ, R15.H0_H0 ;  /* 0x2000000fff247230 */ /* 0x000fca0000004100 */
[----:B------:R-:W-:Y:S01]  /*2d40*/  FFMA.FTZ R36, R22, R36, R23 ;  /* 0x0000002416247223 */ /* 0x000fe20000010017 */
[----:B------:R-:W-:Y:S02]  /*2d50*/  @!P0 MOV R23, R27 ;  /* 0x0000001b00178202 */ /* 0x000fe40000000f00 */
[----:B------:R-:W-:-:S05]  /*2d60*/  @!P0 MOV R22, R28 ;  /* 0x0000001c00168202 */ /* 0x000fca0000000f00 */
[----:B------:R0:W2:Y:S01]  /*2d70*/  @!P0 LDG.E.U16.CONSTANT R23, desc[UR6][R22.64] ;  /* 0x0000000616178981 */ /* 0x0000a2000c1e9500 */
[----:B------:R-:W-:Y:S01]  /*2d80*/  SHF.R.U32.HI R7, RZ, 0x8, R7 ;  /* 0x00000008ff077819 */ /* 0x000fe20000011607 */
[----:B------:R-:W-:-:S03]  /*2d90*/  HADD2.F32 R15, -RZ, R15.H1_H1 ;  /* 0x3000000fff0f7230 */ /* 0x000fc60000004100 */
[----:B------:R-:W-:-:S04]  /*2da0*/  LOP3.LUT R38, R7, 0xf000f, RZ, 0xc0, !PT ;  /* 0x000f000f07267812 */ /* 0x000fc800078ec0ff */
[----:B------:R-:W-:Y:S01]  /*2db0*/  LOP3.LUT R38, R38, 0x64006400, RZ, 0xfc, !PT ;  /* 0x6400640026267812 */ /* 0x000fe200078efcff */
[----:B------:R-:W-:-:S04]  /*2dc0*/  FFMA.FTZ R36, R9, R15, R36 ;  /* 0x0000000f09247223 */ /* 0x000fc80000010024 */
[----:B------:R-:W-:Y:S01]  /*2dd0*/  HADD2 R9, R38, -1032, -1032 ;  /* 0xe408e40826097430 */ /* 0x000fe20000000000 */
[----:B------:R-:W-:-:S04]  /*2de0*/  LOP3.LUT R38, R4, 0xf000f0, RZ, 0xc0, !PT ;  /* 0x00f000f004267812 */ /* 0x000fc800078ec0ff */
[----:B------:R-:W-:Y:S01]  /*2df0*/  HADD2.F32 R4, -RZ, R9.H0_H0 ;  /* 0x20000009ff047230 */ /* 0x000fe20000004100 */
[----:B------:R-:W-:-:S04]  /*2e00*/  LOP3.LUT R41, R41, 0xf000f0, RZ, 0xc0, !PT ;  /* 0x00f000f029297812 */ /* 0x000fc800078ec0ff */
[----:B------:R-:W-:Y:S01]  /*2e10*/  FFMA.FTZ R4, R35, R4, R36 ;  /* 0x0000000423047223 */ /* 0x000fe20000010024 */
[----:B------:R-:W-:Y:S02]  /*2e20*/  LOP3.LUT R36, R6, 0xf000f0, RZ, 0xc0, !PT ;  /* 0x00f000f006247812 */ /* 0x000fe400078ec0ff */
[----:B------:R-:W-:Y:S02]  /*2e30*/  LOP3.LUT R6, R41, 0x64006400, RZ, 0xfc, !PT ;  /* 0x6400640029067812 */ /* 0x000fe400078efcff */
[----:B------:R-:W-:Y:S02]  /*2e40*/  LOP3.LUT R36, R36, 0x64006400, RZ, 0xfc, !PT ;  /* 0x6400640024247812 */ /* 0x000fe400078efcff */
[----:B0-----:R-:W-:Y:S01]  /*2e50*/  LOP3.LUT R22, R7, 0xf000f0, RZ, 0xc0, !PT ;  /* 0x00f000f007167812 */ /* 0x001fe200078ec0ff */
[-C--:B------:R-:W-:Y:S01]  /*2e60*/  HFMA2 R6, R6, R31.reuse.H0_H0, -72, -72 ;  /* 0xd480d48006067431 */ /* 0x080fe2000004001f */
[----:B------:R-:W-:Y:S01]  /*2e70*/  LOP3.LUT R38, R38, 0x64006400, RZ, 0xfc, !PT ;  /* 0x6400640026267812 */ /* 0x000fe200078efcff */
[----:B------:R-:W-:Y:S01]  /*2e80*/  HFMA2 R7, R36, R31.H0_H0, -72, -72 ;  /* 0xd480d48024077431 */ /* 0x000fe2000004001f */
[----:B------:R-:W-:Y:S01]  /*2e90*/  LOP3.LUT R36, R22, 0x64006400, RZ, 0xfc, !PT ;  /* 0x6400640016247812 */ /* 0x000fe200078efcff */
[----:B------:R-:W-:Y:S01]  /*2ea0*/  FFMA.FTZ R37, R37, R35, R42 ;  /* 0x0000002325257223 */ /* 0x000fe2000001002a */
[----:B------:R-:W-:-:S02]  /*2eb0*/  HADD2.F32 R35, -RZ, R11.H0_H0 ;  /* 0x2000000bff237230 */ /* 0x000fc40000004100 */
[-C--:B------:R-:W-:Y:S02]  /*2ec0*/  HFMA2 R15, R38, R31.reuse.H0_H0, -72, -72 ;  /* 0xd480d480260f7431 */ /* 0x080fe4000004001f */
[----:B------:R-:W-:Y:S02]  /*2ed0*/  HADD2.F32 R22, -RZ, R6.H0_H0 ;  /* 0x20000006ff167230 */ /* 0x000fe40000004100 */
[----:B------:R-:W-:Y:S02]  /*2ee0*/  HFMA2 R31, R36, R31.H0_H0, -72, -72 ;  /* 0xd480d480241f7431 */ /* 0x000fe4000004001f */
[----:B------:R-:W-:Y:S02]  /*2ef0*/  HADD2.F32 R39, -RZ, R39.H1_H1 ;  /* 0x30000027ff277230 */ /* 0x000fe40000004100 */
[----:B------:R-:W-:Y:S02]  /*2f00*/  HADD2.F32 R9, -RZ, R9.H1_H1 ;  /* 0x30000009ff097230 */ /* 0x000fe40000004100 */
[----:B------:R-:W-:Y:S01]  /*2f10*/  FFMA.FTZ R34, R35, R22, R34 ;  /* 0x0000001623227223 */ /* 0x000fe20000010022 */
[----:B------:R-:W-:-:S02]  /*2f20*/  HADD2.F32 R38, -RZ, R15.H0_H0 ;  /* 0x2000000fff267230 */ /* 0x000fc40000004100 */
[----:B------:R-:W-:Y:S01]  /*2f30*/  FFMA.FTZ R37, R40, R5, R37 ;  /* 0x0000000528257223 */ /* 0x000fe20000010025 */
[C---:B------:R-:W-:Y:S01]  /*2f40*/  FFMA.FTZ R10, R5.reuse, R39, R10 ;  /* 0x00000027050a7223 */ /* 0x040fe2000001000a */
[----:B------:R-:W-:Y:S01]  /*2f50*/  FFMA.FTZ R22, R5, R9, R4 ;  /* 0x0000000905167223 */ /* 0x000fe20000010004 */
[----:B------:R-:W-:Y:S02]  /*2f60*/  HADD2.F32 R39, -RZ, R7.H0_H0 ;  /* 0x20000007ff277230 */ /* 0x000fe40000004100 */
[----:B------:R-:W-:Y:S02]  /*2f70*/  HADD2.F32 R5, -RZ, R31.H0_H0 ;  /* 0x2000001fff057230 */ /* 0x000fe40000004100 */
[----:B------:R-:W-:Y:S01]  /*2f80*/  FFMA.FTZ R37, R38, R35, R37 ;  /* 0x0000002326257223 */ /* 0x000fe20000010025 */
[----:B------:R-:W-:Y:S02]  /*2f90*/  HADD2.F32 R11, -RZ, R11.H1_H1 ;  /* 0x3000000bff0b7230 */ /* 0x000fe40000004100 */
[----:B------:R-:W-:-:S02]  /*2fa0*/  HADD2.F32 R4, -RZ, R15.H1_H1 ;  /* 0x3000000fff047230 */ /* 0x000fc40000004100 */
[----:B------:R-:W-:Y:S02]  /*2fb0*/  HADD2.F32 R6, -RZ, R6.H1_H1 ;  /* 0x30000006ff067230 */ /* 0x000fe40000004100 */
[C---:B------:R-:W-:Y:S01]  /*2fc0*/  FFMA.FTZ R10, R35.reuse, R39, R10 ;  /* 0x00000027230a7223 */ /* 0x040fe2000001000a */
[----:B------:R-:W-:Y:S02]  /*2fd0*/  HADD2.F32 R7, -RZ, R7.H1_H1 ;  /* 0x30000007ff077230 */ /* 0x000fe40000004100 */
[----:B------:R-:W-:Y:S01]  /*2fe0*/  FFMA.FTZ R5, R35, R5, R22 ;  /* 0x0000000523057223 */ /* 0x000fe20000010016 */
[----:B------:R-:W-:Y:S01]  /*2ff0*/  HADD2.F32 R36, -RZ, R31.H1_H1 ;  /* 0x3000001fff247230 */ /* 0x000fe20000004100 */
[----:B------:R-:W-:Y:S01]  /*3000*/  @!P0 IADD3 R38, PT, PT, R12, 0x1, RZ ;  /* 0x000000010c268810 */ /* 0x000fe20007ffe0ff */
[----:B------:R-:W-:Y:S01]  /*3010*/  FFMA.FTZ R37, R4, R11, R37 ;  /* 0x0000000b04257223 */ /* 0x000fe20000010025 */
[C---:B------:R-:W-:Y:S01]  /*3020*/  FFMA.FTZ R6, R11.reuse, R6, R34 ;  /* 0x000000060b067223 */ /* 0x040fe20000010022 */
[C---:B------:R-:W-:Y:S01]  /*3030*/  FFMA.FTZ R7, R11.reuse, R7, R10 ;  /* 0x000000070b077223 */ /* 0x040fe2000001000a */
[----:B------:R-:W-:Y:S01]  /*3040*/  FFMA.FTZ R36, R11, R36, R5 ;  /* 0x000000240b247223 */ /* 0x000fe20000010005 */
[----:B------:R-:W-:Y:S01]  /*3050*/  @!P0 MOV R12, R38 ;  /* 0x00000026000c8202 */ /* 0x000fe20000000f00 */
        /* <DEDUP_REMOVED lines=15> */
[----:B------:R-:W-:Y:S02]  /*3150*/  IADD3.X R27, PT, PT, RZ, R27, RZ, P1, !PT ;  /* 0x0000001bff1b7210 */ /* 0x000fe40000ffe4ff */
[----:B--2---:R-:W-:Y:S02]  /*3160*/  @!P0 IADD3 R13, PT, PT, R23, R14, RZ ;  /* 0x0000000e170d8210 */ /* 0x004fe40007ffe0ff */
[----:B------:R-:W-:-:S04]  /*3170*/  IADD3 R14, PT, PT, R14, 0x20, RZ ;  /* 0x000000200e0e7810 */ /* 0x000fc80007ffe0ff */
[----:B------:R-:W-:-:S13]  /*3180*/  ISETP.GE.AND P0, PT, R14, R29, PT ;  /* 0x0000001d0e00720c */ /* 0x000fda0003f06270 */
[----:B------:R-:W-:Y:S05]  /*3190*/  @!P0 BRA `(.L_x_4899) ;  /* 0xffffffd800d08947 */ /* 0x000fea000383ffff */
[----:B------:R-:W-:-:S07]  /*31a0*/  IMAD.WIDE R18, R26, 0x10, R18 ;  /* 0x000000101a127825 */ /* 0x000fce00078e0212 */
.L_x_4898:
[----:B------:R-:W0:Y:S02]  /*31b0*/  LDCU UR5, c[0x0][0x3dc] ;  /* 0x00007b80ff0577ac */ /* 0x000e240008000800 */
[----:B0-----:R-:W-:-:S04]  /*31c0*/  VIMNMX R21, PT, PT, R21, UR5, PT ;  /* 0x0000000515157c48 */ /* 0x001fc8000bfe0100 */
[----:B------:R-:W-:-:S13]  /*31d0*/  ISETP.GT.AND P0, PT, R21, R14, PT ;  /* 0x0000000e1500720c */ /* 0x000fda0003f04270 */
[----:B------:R-:W-:Y:S05]  /*31e0*/  @!P0 BRA `(.L_x_4900) ;  /* 0x0000000800b08947 */ /* 0x000fea0003800000 */
[----:B------:R-:W-:-:S03]  /*31f0*/  IMAD.WIDE.U32 R22, R14, 0x4, R16 ;  /* 0x000000040e167825 */ /* 0x000fc600078e0010 */
[----:B------:R-:W-:-:S04]  /*3200*/  IADD3 R17, P0, PT, R22, 0x2, RZ ;  /* 0x0000000216117810 */ /* 0x000fc80007f1e0ff */
[----:B------:R-:W-:-:S09]  /*3210*/  IADD3.X R22, PT, PT, RZ, R23, RZ, P0, !PT ;  /* 0x00000017ff167210 */ /* 0x000fd200007fe4ff */
.L_x_4901:
[----:B------:R-:W2:Y:S01]  /*3220*/  LDG.E.128.CONSTANT R8, desc[UR6][R18.64] ;  /* 0x0000000612087981 */ /* 0x000ea2000c1e9d00 */
[----:B------:R-:W-:Y:S01]  /*3230*/  HFMA2 R16, -RZ, RZ, 0, 0.0625 ;  /* 0x00002c00ff107431 */ /* 0x000fe200000001ff */
[----:B------:R-:W-:Y:S02]  /*3240*/  MOV R23, 0x2400 ;  /* 0x0000240000177802 */ /* 0x000fe40000000f00 */
[----:B------:R-:W0:Y:S01]  /*3250*/  LDS.128 R4, [UR4] ;  /* 0x00000004ff047984 */ /* 0x000e220008000c00 */
[----:B------:R-:W-:Y:S02]  /*3260*/  MOV R29, 0x3400 ;  /* 0x00003400001d7802 */ /* 0x000fe40000000f00 */
[----:B------:R-:W-:Y:S02]  /*3270*/  PRMT R16, R23, 0x5410, R16 ;  /* 0x0000541017107816 */ /* 0x000fe40000000010 */
[----:B------:R-:W-:Y:S02]  /*3280*/  ISETP.NE.AND P0, PT, R14, R13, PT ;  /* 0x0000000d0e00720c */ /* 0x000fe40003f05270 */
[----:B--2---:R-:W-:-:S02]  /*3290*/  LOP3.LUT R25, R9, 0x30003, RZ, 0xc0, !PT ;  /* 0x0003000309197812 */ /* 0x004fc400078ec0ff */
        /* <DEDUP_REMOVED lines=10> */
[-C--:B0-----:R-:W-:Y:S01]  /*3340*/  HFMA2 R28, R28, R4.reuse, RZ.H0_H0 ;  /* 0x000000041c1c7231 */ /* 0x081fe200000400ff */
[----:B------:R-:W-:Y:S01]  /*3350*/  LOP3.LUT R24, R24, 0x64006400, RZ, 0xfc, !PT ;  /* 0x6400640018187812 */ /* 0x000fe200078efcff */
[----:B------:R-:W-:Y:S01]  /*3360*/  HADD2 R23, R23, -1026, -1026 ;  /* 0xe402e40217177430 */ /* 0x000fe20000000000 */
[----:B------:R-:W-:Y:S01]  /*3370*/  LOP3.LUT R35, R11, 0xc000c, RZ, 0xc0, !PT ;  /* 0x000c000c0b237812 */ /* 0x000fe200078ec0ff */
[----:B------:R-:W-:Y:S01]  /*3380*/  HADD2 R37, R27, -1026, -1026 ;  /* 0xe402e4021b257430 */ /* 0x000fe20000000000 */
[----:B------:R-:W-:Y:S01]  /*3390*/  LOP3.LUT R26, R8, 0x300030, RZ, 0xc0, !PT ;  /* 0x00300030081a7812 */ /* 0x000fe200078ec0ff */
[----:B------:R-:W-:Y:S01]  /*33a0*/  HFMA2 R31, R24, R29.H0_H0, -258, -258 ;  /* 0xdc08dc08181f7431 */ /* 0x000fe2000004001d */
[----:B------:R-:W-:Y:S01]  /*33b0*/  LOP3.LUT R25, R9, 0xc000c, RZ, 0xc0, !PT ;  /* 0x000c000c09197812 */ /* 0x000fe200078ec0ff */
[-C--:B------:R-:W-:Y:S01]  /*33c0*/  HFMA2 R23, R23, R4.reuse, RZ ;  /* 0x0000000417177231 */ /* 0x080fe200000000ff */
[----:B------:R-:W-:Y:S01]  /*33d0*/  LOP3.LUT R33, R10, 0xc000c, RZ, 0xc0, !PT ;  /* 0x000c000c0a217812 */ /* 0x000fe200078ec0ff */
[-C--:B------:R-:W-:Y:S01]  /*33e0*/  HFMA2 R36, R36, R4.reuse, RZ ;  /* 0x0000000424247231 */ /* 0x080fe200000000ff */
[----:B------:R-:W-:Y:S01]  /*33f0*/  LOP3.LUT R42, R35, 0x64006400, RZ, 0xfc, !PT ;  /* 0x64006400232a7812 */ /* 0x000fe200078efcff */
[----:B------:R-:W-:Y:S01]  /*3400*/  HFMA2 R37, R37, R4, RZ.H0_H0 ;  /* 0x0000000425257231 */ /* 0x000fe200000400ff */
[----:B------:R-:W-:Y:S01]  /*3410*/  LOP3.LUT R38, R25, 0x64006400, RZ, 0xfc, !PT ;  /* 0x6400640019267812 */ /* 0x000fe200078efcff */
[----:B------:R-:W-:Y:S01]  /*3420*/  HFMA2 R31, R31, R5, R23 ;  /* 0x000000051f1f7231 */ /* 0x000fe20000000017 */
[----:B------:R-:W-:Y:S01]  /*3430*/  LOP3.LUT R40, R33, 0x64006400, RZ, 0xfc, !PT ;  /* 0x6400640021287812 */ /* 0x000fe200078efcff */
[-C--:B------:R-:W-:Y:S01]  /*3440*/  HFMA2 R42, R42, R29.reuse.H0_H0, -258, -258 ;  /* 0xdc08dc082a2a7431 */ /* 0x080fe2000004001d */
[----:B------:R-:W-:Y:S01]  /*3450*/  LOP3.LUT R35, R26, 0x64006400, RZ, 0xfc, !PT ;  /* 0x640064001a237812 */ /* 0x000fe200078efcff */
[-C--:B------:R-:W-:Y:S01]  /*3460*/  HFMA2 R38, R38, R29.reuse.H0_H0, -258, -258 ;  /* 0xdc08dc0826267431 */ /* 0x080fe2000004001d */
[----:B------:R-:W-:Y:S01]  /*3470*/  LOP3.LUT R34, R8, 0xc000c0, RZ, 0xc0, !PT ;  /* 0x00c000c008227812 */ /* 0x000fe200078ec0ff */
[----:B------:R-:W-:Y:S01]  /*3480*/  HFMA2 R40, R40, R29.H0_H0, -258, -258 ;  /* 0xdc08dc0828287431 */ /* 0x000fe2000004001d */
[----:B------:R-:W-:Y:S01]  /*3490*/  SHF.R.U32.HI R4, RZ, 0x8, R8 ;  /* 0x00000008ff047819 */ /* 0x000fe20000011608 */
[----:B------:R-:W-:Y:S01]  /*34a0*/  HFMA2 R35, R35, R16.H1_H1, -66, -66 ;  /* 0xd420d42023237431 */ /* 0x000fe20000060010 */
[C---:B------:R-:W-:Y:S01]  /*34b0*/  LOP3.LUT R27, R9.reuse, 0x300030, RZ, 0xc0, !PT ;  /* 0x00300030091b7812 */ /* 0x040fe200078ec0ff */
[-C--:B------:R-:W-:Y:S01]  /*34c0*/  HFMA2 R36, R40, R5.reuse, R36 ;  /* 0x0000000528247231 */ /* 0x080fe20000000024 */
[----:B------:R-:W-:Y:S01]  /*34d0*/  LOP3.LUT R8, R9, 0xc000c0, RZ, 0xc0, !PT ;  /* 0x00c000c009087812 */ /* 0x000fe200078ec0ff */
[----:B------:R-:W-:Y:S01]  /*34e0*/  HFMA2 R37, R42, R5, R37 ;  /* 0x000000052a257231 */ /* 0x000fe20000000025 */
[----:B------:R-:W-:Y:S01]  /*34f0*/  SHF.R.U32.HI R23, RZ, 0x8, R9 ;  /* 0x00000008ff177819 */ /* 0x000fe20000011609 */
[----:B------:R-:W-:Y:S01]  /*3500*/  HFMA2 R31, R35, R6, R31 ;  /* 0x00000006231f7231 */ /* 0x000fe2000000001f */
[----:B------:R-:W-:-:S02]  /*3510*/  LOP3.LUT R9, R10, 0x300030, RZ, 0xc0, !PT ;  /* 0x003000300a097812 */ /* 0x000fc400078ec0ff */
[----:B------:R-:W-:Y:S02]  /*3520*/  LOP3.LUT R32, R10, 0xc000c0, RZ, 0xc0, !PT ;  /* 0x00c000c00a207812 */ /* 0x000fe400078ec0ff */
[----:B------:R-:W-:Y:S02]  /*3530*/  SHF.R.U32.HI R24, RZ, 0x8, R10 ;  /* 0x00000008ff187819 */ /* 0x000fe4000001160a */
[C---:B------:R-:W-:Y:S02]  /*3540*/  LOP3.LUT R10, R11.reuse, 0x300030, RZ, 0xc0, !PT ;  /* 0x003000300b0a7812 */ /* 0x040fe400078ec0ff */
[----:B------:R-:W-:Y:S02]  /*3550*/  LOP3.LUT R33, R11, 0xc000c0, RZ, 0xc0, !PT ;  /* 0x00c000c00b217812 */ /* 0x000fe400078ec0ff */
[----:B------:R-:W-:Y:S01]  /*3560*/  SHF.R.U32.HI R25, RZ, 0x8, R11 ;  /* 0x00000008ff197819 */ /* 0x000fe2000001160b */
[----:B------:R-:W-:Y:S01]  /*3570*/  HFMA2 R11, R38, R5, R28 ;  /* 0x00000005260b7231 */ /* 0x000fe2000000001c */
[----:B------:R-:W-:-:S02]  /*3580*/  LOP3.LUT R5, R27, 0x64006400, RZ, 0xfc, !PT ;  /* 0x640064001b057812 */ /* 0x000fc400078efcff */
[----:B------:R-:W-:Y:S02]  /*3590*/  LOP3.LUT R35, R9, 0x64006400, RZ, 0xfc, !PT ;  /* 0x6400640009237812 */ /* 0x000fe400078efcff */
[----:B------:R-:W-:Y:S01]  /*35a0*/  LOP3.LUT R39, R10, 0x64006400, RZ, 0xfc, !PT ;  /* 0x640064000a277812 */ /* 0x000fe200078efcff */
[-C--:B------:R-:W-:Y:S01]  /*35b0*/  HFMA2 R10, R5, R16.reuse.H1_H1, -66, -66 ;  /* 0xd420d420050a7431 */ /* 0x080fe20000060010 */
[----:B------:R-:W-:Y:S01]  /*35c0*/  LOP3.LUT R9, R8, 0x64006400, RZ, 0xfc, !PT ;  /* 0x6400640008097812 */ /* 0x000fe200078efcff */
[----:B------:R-:W-:Y:S01]  /*35d0*/  HFMA2 R35, R35, R16.H1_H1, -66, -66 ;  /* 0xd420d42023237431 */ /* 0x000fe20000060010 */
[----:B------:R-:W-:Y:S01]  /*35e0*/  LOP3.LUT R5, R34, 0x64006400, RZ, 0xfc, !PT ;  /* 0x6400640022057812 */ /* 0x000fe200078efcff */
[-C--:B------:R-:W-:Y:S01]  /*35f0*/  HFMA2 R34, R10, R6.reuse, R11 ;  /* 0x000000060a227231 */ /* 0x080fe2000000000b */
[----:B------:R-:W-:Y:S01]  /*3600*/  LOP3.LUT R28, R23, 0xc000c, RZ, 0xc0, !PT ;  /* 0x000c000c171c7812 */ /* 0x000fe200078ec0ff */
[----:B------:R-:W-:Y:S02]  /*3610*/  HFMA2 R36, R35, R6, R36 ;  /* 0x0000000623247231 */ /* 0x000fe40000000024 */
[-C--:B------:R-:W-:Y:S01]  /*3620*/  HFMA2 R35, R9, R16.reuse.H0_H0, -18, -18 ;  /* 0xcc80cc8009237431 */ /* 0x080fe20000040010 */
[----:B------:R-:W-:Y:S01]  /*3630*/  LOP3.LUT R26, R4, 0xc000c, RZ, 0xc0, !PT ;  /* 0x000c000c041a7812 */ /* 0x000fe200078ec0ff */
[----:B------:R-:W0:Y:S01]  /*3640*/  LDS.128 R8, [UR4+0x10] ;  /* 0x00001004ff087984 */ /* 0x000e220008000c00 */
[-C--:B------:R-:W-:Y:S01]  /*3650*/  HFMA2 R39, R39, R16.reuse.H1_H1, -66, -66 ;  /* 0xd420d42027277431 */ /* 0x080fe20000060010 */
[----:B------:R-:W-:Y:S01]  /*3660*/  LOP3.LUT R40, R24, 0xc000c, RZ, 0xc0, !PT ;  /* 0x000c000c18287812 */ /* 0x000fe200078ec0ff */
[----:B------:R-:W-:Y:S01]  /*3670*/  HFMA2 R5, R5, R16.H0_H0, -18, -18 ;  /* 0xcc80cc8005057431 */ /* 0x000fe20000040010 */
[----:B------:R-:W-:Y:S01]  /*3680*/  LOP3.LUT R38, R25, 0xc000c, RZ, 0xc0, !PT ;  /* 0x000c000c19267812 */ /* 0x000fe200078ec0ff */
[----:B------:R-:W-:Y:S01]  /*3690*/  HFMA2 R37, R39, R6, R37 ;  /* 0x0000000627257231 */ /* 0x000fe20000000025 */
[----:B------:R-:W-:Y:S01]  /*36a0*/  LOP3.LUT R41, R32, 0x64006400, RZ, 0xfc, !PT ;  /* 0x6400640020297812 */ /* 0x000fe200078efcff */
[-C--:B------:R-:W-:Y:S01]  /*36b0*/  HFMA2 R5, R5, R7.reuse, R31 ;  /* 0x0000000705057231 */ /* 0x080fe2000000001f */
[----:B------:R-:W-:Y:S01]  /*36c0*/  LOP3.LUT R28, R28, 0x64006400, RZ, 0xfc, !PT ;  /* 0x640064001c1c7812 */ /* 0x000fe200078efcff */
[----:B------:R-:W-:Y:S01]  /*36d0*/  HFMA2 R31, R35, R7, R34 ;  /* 0x00000007231f7231 */ /* 0x000fe20000000022 */
        /* <DEDUP_REMOVED lines=9> */
[----:B------:R-:W-:Y:S01]  /*3770*/  HFMA2 R36, R6, R7, R36 ;  /* 0x0000000706247231 */ /* 0x000fe20000000024 */
[----:B------:R-:W-:Y:S01]  /*3780*/  LOP3.LUT R33, R33, 0x64006400, RZ, 0xfc, !PT ;  /* 0x6400640021217812 */ /* 0x000fe200078efcff */
[----:B------:R-:W-:Y:S01]  /*3790*/  HFMA2 R29, R38, R29.H0_H0, -258, -258 ;  /* 0xdc08dc08261d7431 */ /* 0x000fe2000004001d */
[----:B------:R-:W-:-:S02]  /*37a0*/  LOP3.LUT R39, R39, 0x64006400, RZ, 0xfc, !PT ;  /* 0x6400640027277812 */ /* 0x000fc400078efcff */
[----:B------:R-:W-:Y:S01]  /*37b0*/  LOP3.LUT R43, R43, 0x64006400, RZ, 0xfc, !PT ;  /* 0x640064002b2b7812 */ /* 0x000fe200078efcff */
[-C--:B------:R-:W-:Y:S01]  /*37c0*/  HFMA2 R38, R33, R16.reuse.H0_H0, -18, -18 ;  /* 0xcc80cc8021267431 */ /* 0x080fe20000040010 */
[C---:B------:R-:W-:Y:S01]  /*37d0*/  LOP3.LUT R6, R4.reuse, 0x30003, RZ, 0xc0, !PT ;  /* 0x0003000304067812 */ /* 0x040fe200078ec0ff */
[-C--:B------:R-:W-:Y:S01]  /*37e0*/  HFMA2 R34, R39, R16.reuse.H1_H1, -66, -66 ;  /* 0xd420d42027227431 */ /* 0x080fe20000060010 */
[----:B------:R-:W-:Y:S01]  /*37f0*/  LOP3.LUT R39, R4, 0xc000c0, RZ, 0xc0, !PT ;  /* 0x00c000c004277812 */ /* 0x000fe200078ec0ff */
[----:B------:R-:W-:Y:S01]  /*3800*/  HFMA2 R32, R43, R16.H1_H1, -66, -66 ;  /* 0xd420d4202b207431 */ /* 0x000fe20000060010 */
[----:B------:R-:W-:Y:S01]  /*3810*/  LOP3.LUT R45, R23, 0x300030, RZ, 0xc0, !PT ;  /* 0x00300030172d7812 */ /* 0x000fe200078ec0ff */
        /* <DEDUP_REMOVED lines=12> */
[-C--:B------:R-:W-:Y:S01]  /*38e0*/  HFMA2 R33, R45, R16.reuse.H1_H1, -66, -66 ;  /* 0xd420d4202d217431 */ /* 0x080fe20000060010 */
[----:B------:R-:W-:Y:S01]  /*38f0*/  LOP3.LUT R43, R43, 0x64006400, RZ, 0xfc, !PT ;  /* 0x640064002b2b7812 */ /* 0x000fe200078efcff */
[-C--:B------:R-:W-:Y:S01]  /*3900*/  HFMA2 R35, R35, R16.reuse.H1_H1, -66, -66 ;  /* 0xd420d42023237431 */ /* 0x080fe20000060010 */
[----:B------:R-:W-:Y:S01]  /*3910*/  LOP3.LUT R7, R7, 0x64006400, RZ, 0xfc, !PT ;  /* 0x6400640007077812 */ /* 0x000fe200078efcff */
[-C--:B------:R-:W-:Y:S01]  /*3920*/  HFMA2 R39, R41, R16.reuse.H0_H0, -18, -18 ;  /* 0xcc80cc8029277431 */ /* 0x080fe20000040010 */
[----:B------:R-:W-:Y:S01]  /*3930*/  @!P0 LEA R6, R12, R1, 0x3 ;  /* 0x000000010c068211 */ /* 0x000fe200078e18ff */
[----:B------:R-:W-:-:S02]  /*3940*/  HFMA2 R38, R43, R16.H0_H0, -18, -18 ;  /* 0xcc80cc802b267431 */ /* 0x000fc40000040010 */
[----:B0-----:R-:W-:Y:S02]  /*3950*/  HFMA2 R41, R4, R8, R5 ;  /* 0x0000000804297231 */ /* 0x001fe40000000005 */
[----:B------:R-:W-:Y:S01]  /*3960*/  HFMA2 R16, R7, R16.H0_H0, -18, -18 ;  /* 0xcc80cc8007107431 */ /* 0x000fe20000040010 */
[----:B------:R-:W-:Y:S01]  /*3970*/  @!P0 MOV R7, R22 ;  /* 0x0000001600078202 */ /* 0x000fe20000000f00 */
[----:B------:R0:W2:Y:S02]  /*3980*/  @!P0 LDL.64 R4, [R6+0x8] ;  /* 0x0000080006048983 */ /* 0x0000a40000100a00 */
[----:B0-----:R-:W-:-:S05]  /*3990*/  @!P0 MOV R6, R17 ;  /* 0x0000001100068202 */ /* 0x001fca0000000f00 */
[----:B------:R0:W3:Y:S01]  /*39a0*/  @!P0 LDG.E.U16.CONSTANT R7, desc[UR6][R6.64] ;  /* 0x0000000606078981 */ /* 0x0000e2000c1e9500 */
[----:B------:R-:W-:Y:S01]  /*39b0*/  LOP3.LUT R23, R23, 0x30003, RZ, 0xc0, !PT ;  /* 0x0003000317177812 */ /* 0x000fe200078ec0ff */
[----:B------:R-:W-:Y:S01]  /*39c0*/  HFMA2 R26, R26, R9, R41 ;  /* 0x000000091a1a7231 */ /* 0x000fe20000000029 */
[----:B------:R-:W-:Y:S01]  /*39d0*/  LOP3.LUT R24, R24, 0x30003, RZ, 0xc0, !PT ;  /* 0x0003000318187812 */ /* 0x000fe200078ec0ff */
[----:B------:R-:W-:Y:S01]  /*39e0*/  UIADD3 UR4, UPT, UPT, UR4, 0x20, URZ ;  /* 0x0000002004047890 */ /* 0x000fe2000fffe0ff */
[----:B------:R-:W-:Y:S01]  /*39f0*/  LOP3.LUT R25, R25, 0x30003, RZ, 0xc0, !PT ;  /* 0x0003000319197812 */ /* 0x000fe200078ec0ff */
[----:B------:R-:W-:Y:S01]  /*3a00*/  HFMA2 R26, R32, R10, R26 ;  /* 0x0000000a201a7231 */ /* 0x000fe2000000001a */
[----:B------:R-:W-:Y:S02]  /*3a10*/  LOP3.LUT R23, R23, 0x64006400, RZ, 0xfc, !PT ;  /* 0x6400640017177812 */ /* 0x000fe400078efcff */
[----:B------:R-:W-:Y:S01]  /*3a20*/  LOP3.LUT R24, R24, 0x64006400, RZ, 0xfc, !PT ;  /* 0x6400640018187812 */ /* 0x000fe200078efcff */
[----:B------:R-:W-:Y:S01]  /*3a30*/  HFMA2 R26, R40, R11, R26 ;  /* 0x0000000b281a7231 */ /* 0x000fe2000000001a */
[----:B------:R-:W-:Y:S01]  /*3a40*/  LOP3.LUT R25, R25, 0x64006400, RZ, 0xfc, !PT ;  /* 0x6400640019197812 */ /* 0x000fe200078efcff */
[----:B------:R-:W-:Y:S01]  /*3a50*/  HADD2 R23, R23, -1026, -1026 ;  /* 0xe402e40217177430 */ /* 0x000fe20000000000 */
[----:B0-----:R-:W-:Y:S01]  /*3a60*/  @!P0 IADD3 R6, PT, PT, R12, 0x1, RZ ;  /* 0x000000010c068810 */ /* 0x001fe20007ffe0ff */
[----:B------:R-:W-:Y:S01]  /*3a70*/  HADD2 R24, R24, -1026, -1026 ;  /* 0xe402e40218187430 */ /* 0x000fe20000000000 */
[----:B------:R-:W-:Y:S01]  /*3a80*/  IADD3 R17, P1, PT, R17, 0x40, RZ ;  /* 0x0000004011117810 */ /* 0x000fe20007f3e0ff */
[----:B------:R-:W-:Y:S01]  /*3a90*/  HADD2 R25, R25, -1026, -1026 ;  /* 0xe402e40219197430 */ /* 0x000fe20000000000 */
[----:B------:R-:W-:Y:S01]  /*3aa0*/  @!P0 MOV R12, R6 ;  /* 0x00000006000c8202 */ /* 0x000fe20000000f00 */
[----:B------:R-:W-:-:S02]  /*3ab0*/  HFMA2 R31, R23, R8, R31 ;  /* 0x00000008171f7231 */ /* 0x000fc4000000001f */
[-C--:B------:R-:W-:Y:S02]  /*3ac0*/  HFMA2 R36, R24, R8.reuse, R36 ;  /* 0x0000000818247231 */ /* 0x080fe40000000024 */
[----:B------:R-:W-:Y:S01]  /*3ad0*/  HFMA2 R25, R25, R8, R37 ;  /* 0x0000000819197231 */ /* 0x000fe20000000025 */
[----:B------:R-:W-:Y:S01]  /*3ae0*/  IADD3.X R22, PT, PT, RZ, R22, RZ, P1, !PT ;  /* 0x00000016ff167210 */ /* 0x000fe20000ffe4ff */
[-C--:B------:R-:W-:Y:S02]  /*3af0*/  HFMA2 R27, R27, R9.reuse, R31 ;  /* 0x000000091b1b7231 */ /* 0x080fe4000000001f */
[-C--:B------:R-:W-:Y:S02]  /*3b00*/  HFMA2 R28, R28, R9.reuse, R36 ;  /* 0x000000091c1c7231 */ /* 0x080fe40000000024 */
[----:B------:R-:W-:Y:S02]  /*3b10*/  HFMA2 R25, R29, R9, R25 ;  /* 0x000000091d197231 */ /* 0x000fe40000000019 */
[----:B------:R-:W-:-:S02]  /*3b20*/  HFMA2 R27, R33, R10, R27 ;  /* 0x0000000a211b7231 */ /* 0x000fc4000000001b */
[-C--:B------:R-:W-:Y:S02]  /*3b30*/  HFMA2 R28, R34, R10.reuse, R28 ;  /* 0x0000000a221c7231 */ /* 0x080fe4000000001c */
[----:B------:R-:W-:Y:S02]  /*3b40*/  HFMA2 R8, R35, R10, R25 ;  /* 0x0000000a23087231 */ /* 0x000fe40000000019 */
[-C--:B------:R-:W-:Y:S02]  /*3b50*/  HFMA2 R27, R39, R11.reuse, R27 ;  /* 0x0000000b271b7231 */ /* 0x080fe4000000001b */
[-C--:B------:R-:W-:Y:S02]  /*3b60*/  HFMA2 R28, R38, R11.reuse, R28 ;  /* 0x0000000b261c7231 */ /* 0x080fe4000000001c */
[----:B------:R-:W-:Y:S02]  /*3b70*/  HFMA2 R8, R16, R11, R8 ;  /* 0x0000000b10087231 */ /* 0x000fe40000000008 */
[----:B------:R-:W-:-:S02]  /*3b80*/  HADD2 R26, R26.H0_H0, R26.H1_H1 ;  /* 0x3000001a1a1a7230 */ /* 0x000fc40000000800 */
[----:B------:R-:W-:Y:S02]  /*3b90*/  HADD2 R27, R27.H0_H0, R27.H1_H1 ;  /* 0x3000001b1b1b7230 */ /* 0x000fe40000000800 */
[----:B------:R-:W-:Y:S02]  /*3ba0*/  HADD2 R28, R28.H0_H0, R28.H1_H1 ;  /* 0x3000001c1c1c7230 */ /* 0x000fe40000000800 */
[----:B------:R-:W-:-:S05]  /*3bb0*/  HADD2 R8, R8.H0_H0, R8.H1_H1 ;  /* 0x3000000808087230 */ /* 0x000fca0000000800 */
[----:B------:R-:W-:Y:S02]  /*3bc0*/  PRMT R28, R28, 0x5410, R8 ;  /* 0x000054101c1c7816 */ /* 0x000fe40000000008 */
[----:B--2---:R-:W-:Y:S02]  /*3bd0*/  @!P0 PRMT R0, R4, 0x7610, R0 ;  /* 0x0000761004008816 */ /* 0x004fe40000000000 */
[----:B------:R-:W-:Y:S02]  /*3be0*/  @!P0 PRMT R30, R5, 0x7610, R30 ;  /* 0x00007610051e8816 */ /* 0x000fe4000000001e */
[----:B------:R-:W-:Y:S02]  /*3bf0*/  @!P0 PRMT R0, R0, 0x7610, R4 ;  /* 0x0000761000008816 */ /* 0x000fe40000000004 */
[----:B------:R-:W-:Y:S02]  /*3c00*/  @!P0 PRMT R30, R30, 0x7610, R5 ;  /* 0x000076101e1e8816 */ /* 0x000fe40000000005 */
[----:B------:R-:W-:-:S02]  /*3c10*/  MOV R5, R20 ;  /* 0x0000001400057202 */ /* 0x000fc40000000f00 */
[----:B------:R-:W-:Y:S01]  /*3c20*/  PRMT R20, R26, 0x5410, R27 ;  /* 0x000054101a147816 */ /* 0x000fe2000000001b */
[----:B------:R-:W-:Y:S01]  /*3c30*/  HFMA2 R15, R28, R30, R15 ;  /* 0x0000001e1c0f7231 */ /* 0x000fe2000000000f */
[----:B------:R-:W-:Y:S02]  /*3c40*/  MOV R26, UR9 ;  /* 0x00000009001a7c02 */ /* 0x000fe40008000f00 */
[----:B---3--:R-:W-:Y:S01]  /*3c50*/  @!P0 IADD3 R13, PT, PT, R7, R14, RZ ;  /* 0x0000000e070d8210 */ /* 0x008fe20007ffe0ff */
[----:B------:R-:W-:Y:S01]  /*3c60*/  HFMA2 R20, R20, R0, R5 ;  /* 0x0000000014147231 */ /* 0x000fe20000000005 */
[----:B------:R-:W-:Y:S01]  /*3c70*/  IADD3 R14, PT, PT, R14, 0x10, RZ ;  /* 0x000000100e0e7810 */ /* 0x000fe20007ffe0ff */
[----:B------:R-:W-:-:S03]  /*3c80*/  IMAD.WIDE R18, R26, 0x4, R18 ;  /* 0x000000041a127825 */ /* 0x000fc600078e0212 */
[----:B------:R-:W-:-:S13]  /*3c90*/  ISETP.GE.AND P0, PT, R14, R21, PT ;  /* 0x000000150e00720c */ /* 0x000fda0003f06270 */
[----:B------:R-:W-:Y:S05]  /*3ca0*/  @!P0 BRA `(.L_x_4901) ;  /* 0xfffffff4005c8947 */ /* 0x000fea000383ffff */
.L_x_4900:
        /* <DEDUP_REMOVED lines=12> */
.L_x_4905:
[----:B------:R-:W0:Y:S02]  /*3d70*/  LDS R2, [R0] ;  /* 0x0000000000027984 */ /* 0x000e240000000800 */
[----:B0-----:R-:W-:-:S05]  /*3d80*/  HADD2 R3, R2, R7 ;  /* 0x0000000702037230 */ /* 0x001fca0000000000 */
[----:B------:R-:W0:Y:S02]  /*3d90*/  ATOMS.CAST.SPIN P0, [R0], R2, R3 ;  /* 0x000000020000758d */ /* 0x000e240001800003 */
[----:B0-----:R-:W-:Y:S05]  /*3da0*/  @!P0 BRA `(.L_x_4905) ;  /* 0xfffffffc00f08947 */ /* 0x001fea000383ffff */
[----:B------:R-:W-:Y:S05]  /*3db0*/  BRA `(.L_x_4903) ;  /* 0x00000000000c7947 */ /* 0x000fea0003800000 */
.L_x_4904:
[----:B------:R-:W2:Y:S02]  /*3dc0*/  LD.E R0, desc[UR6][R4.64] ;  /* 0x0000000604007980 */ /* 0x000ea4000c101900 */
[----:B--2---:R-:W-:-:S05]  /*3dd0*/  IADD3 R3, PT, PT, R7, R0, RZ ;  /* 0x0000000007037210 */ /* 0x004fca0007ffe0ff */
[----:B------:R0:W-:Y:S02]  /*3de0*/  ST.E desc[UR6][R4.64], R3 ;  /* 0x0000000304007985 */ /* 0x0001e4000c101906 */
.L_x_4903:
[----:B------:R-:W-:Y:S05]  /*3df0*/  BSYNC.RECONVERGENT B0 ;  /* 0x0000000000007941 */ /* 0x000fea0003800200 */
.L_x_4902:
[----:B------:R1:W-:Y:S02]  /*3e00*/  ATOM.E.ADD.F16x2.RN.STRONG.GPU P0, RZ, desc[UR6][R4.64+0x4], R15 ;  /* 0x8000040f04ff79a2 */ /* 0x0003e4000c10e106 */
[----:B-1----:R-:W-:Y:S05]  /*3e10*/  @P0 EXIT ;  /* 0x000000000000094d */ /* 0x002fea0003800000 */
[----:B------:R-:W1:Y:S02]  /*3e20*/  QSPC.E.S P0, RZ, [R4+0x4] ;  /* 0x0000040004ff73aa */ /* 0x000e640000000500 */
[----:B-1----:R-:W-:Y:S05]  /*3e30*/  @!P0 BRA `(.L_x_4906) ;  /* 0x00000000001c8947 */ /* 0x002fea0003800000 */
[----:B------:R-:W-:-:S04]  /*3e40*/  MOV R2, R4 ;  /* 0x0000000400027202 */ /* 0x000fc80000000f00 */
[----:B------:R-:W-:-:S07]  /*3e50*/  MOV R0, R2 ;  /* 0x0000000200007202 */ /* 0x000fce0000000f00 */
.L_x_4907:
[----:B------:R-:W0:Y:S02]  /*3e60*/  LDS R2, [R0+0x4] ;  /* 0x0000040000027984 */ /* 0x000e240000000800 */
[----:B0-----:R-:W-:-:S05]  /*3e70*/  HFMA2 R3, R2, 1, 1, R15 ;  /* 0x3c003c0002037831 */ /* 0x001fca000000000f */
[----:B------:R-:W0:Y:S02]  /*3e80*/  ATOMS.CAST.SPIN P0, [R0+0x4], R2, R3 ;  /* 0x000004020000758d */ /* 0x000e240001800003 */
[----:B0-----:R-:W-:Y:S05]  /*3e90*/  @!P0 BRA `(.L_x_4907) ;  /* 0xfffffffc00f08947 */ /* 0x001fea000383ffff */
[----:B------:R-:W-:Y:S05]  /*3ea0*/  EXIT ;  /* 0x000000000000794d */ /* 0x000fea0003800000 */
.L_x_4906:
[----:B------:R-:W0:Y:S02]  /*3eb0*/  LD.E R0, desc[UR6][R4.64+0x4] ;  /* 0x0000040604007980 */ /* 0x000e24000c101900 */
[----:B0-----:R-:W-:-:S05]  /*3ec0*/  IADD3 R3, PT, PT, R15, R0, RZ ;  /* 0x000000000f037210 */ /* 0x001fca0007ffe0ff */
[----:B------:R-:W-:Y:S01]  /*3ed0*/  ST.E desc[UR6][R4.64+0x4], R3 ;  /* 0x0000040304007985 */ /* 0x000fe2000c101906 */
[----:B------:R-:W-:Y:S05]  /*3ee0*/  EXIT ;  /* 0x000000000000794d */ /* 0x000fea0003800000 */
.L_x_4908:
        /* <DEDUP_REMOVED lines=9> */
.L_x_5355:


//--------------------- .text._Z23gemm_half_q_half_kernelILi1ELi172ELb1ELb1ELi64EEvPK6__halfPKjS4_S2_PS0_iiiiPKtS7_iiiiiibS2_i --------------------------
	.section	.text._Z23gemm_half_q_half_kernelILi1ELi172ELb1ELb1ELi64EEvPK6__halfPKjS4_S2_PS0_iiiiPKtS7_iiiiiibS2_i,"ax",@progbits
	.align	128
        .global         _Z23gemm_half_q_half_kernelILi1ELi172ELb1ELb1ELi64EEvPK6__halfPKjS4_S2_PS0_iiiiPKtS7_iiiiiibS2_i
        .type           _Z23gemm_half_q_half_kernelILi1ELi172ELb1ELb1ELi64EEvPK6__halfPKjS4_S2_PS0_iiiiPKtS7_iiiiiibS2_i,@function
        .size           _Z23gemm_half_q_half_kernelILi1ELi172ELb1ELb1ELi64EEvPK6__halfPKjS4_S2_PS0_iiiiPKtS7_iiiiiibS2_i,(.L_x_5356 - _Z23gemm_half_q_half_kernelILi1ELi172ELb1ELb1ELi64EEvPK6__halfPKjS4_S2_PS0_iiiiPKtS7_iiiiiibS2_i)
        .other          _Z23gemm_half_q_half_kernelILi1ELi172ELb1ELb1ELi64EEvPK6__halfPKjS4_S2_PS0_iiiiPKtS7_iiiiiibS2_i,@"STO_CUDA_ENTRY STV_DEFAULT"
_Z23gemm_half_q_half_kernelILi1ELi172ELb1ELb1ELi64EEvPK6__halfPKjS4_S2_PS0_iiiiPKtS7_iiiiiibS2_i:
.text._Z23gemm_half_q_half_kernelILi1ELi172ELb1ELb1ELi64EEvPK6__halfPKjS4_S2_PS0_iiiiPKtS7_iiiiiibS2_i:
        /* <DEDUP_REMOVED lines=9> */
[----:B0-----:R-:W2:Y:S01]  /*0090*/  LDG.E.U16 R36, desc[UR6][R36.64] ;  /* 0x0000000624247981 */ /* 0x001ea2000c1e1500 */
[----:B------:R-:W0:Y:S01]  /*00a0*/  S2R R12, SR_TID.X ;  /* 0x00000000000c7919 */ /* 0x000e220000002100 */
[----:B--2---:R-:W-:-:S13]  /*00b0*/  ISETP.NE.AND P0, PT, R36, RZ, PT ;  /* 0x000000ff2400720c */ /* 0x004fda0003f05270 */
[----:B0-----:R-:W-:Y:S05]  /*00c0*/  @!P0 EXIT ;  /* 0x000000000000894d */ /* 0x001fea0003800000 */
[----:B------:R-:W0:Y:S01]  /*00d0*/  S2R R5, SR_CTAID.Z ;  /* 0x0000000000057919 */ /* 0x000e220000002700 */
[----:B------:R-:W1:Y:S01]  /*00e0*/  LDC R4, c[0x0][0x3b0] ;  /* 0x0000ec00ff047b82 */ /* 0x000e620000000800 */
[----:B------:R-:W2:Y:S01]  /*00f0*/  LDCU UR12, c[0x0][0x3ac] ;  /* 0x00007580ff0c77ac */ /* 0x000ea20008000800 */
[----:B------:R-:W-:Y:S01]  /*0100*/  LEA R3, R3, R12, 0x6 ;  /* 0x0000000c03037211 */ /* 0x000fe200078e30ff */
[----:B------:R-:W-:Y:S03]  /*0110*/  BSSY.RECONVERGENT B0, `(.L_x_4909) ;  /* 0x000001b000007945 */ /* 0x000fe60003800200 */
[----:B------:R-:W-:Y:S02]  /*0120*/  SHF.L.U32 R39, R3, 0x2, RZ ;  /* 0x0000000203277819 */ /* 0x000fe400000006ff */
[----:B--2---:R-:W-:-:S04]  /*0130*/  MOV R2, UR12 ;  /* 0x0000000c00027c02 */ /* 0x004fc80008000f00 */
[----:B------:R-:W-:Y:S02]  /*0140*/  ISETP.GE.AND P1, PT, R39, R2, PT ;  /* 0x000000022700720c */ /* 0x000fe40003f26270 */
[----:B0-----:R-:W-:-:S04]  /*0150*/  SHF.L.U32 R37, R5, 0x6, RZ ;  /* 0x0000000605257819 */ /* 0x001fc800000006ff */
[C---:B------:R-:W-:Y:S02]  /*0160*/  IADD3 R13, PT, PT, R37.reuse, R12, RZ ;  /* 0x0000000c250d7210 */ /* 0x040fe40007ffe0ff */
[----:B-1----:R-:W-:-:S04]  /*0170*/  VIADDMNMX R38, R37, 0x40, R4, PT ;  /* 0x0000004025267846 */ /* 0x002fc80003800104 */
        /* <DEDUP_REMOVED lines=20> */
.L_x_4910:
[----:B------:R-:W-:Y:S05]  /*02c0*/  BSYNC.RECONVERGENT B0 ;  /* 0x0000000000007941 */ /* 0x000fea0003800200 */
.L_x_4909:
        /* <DEDUP_REMOVED lines=10> */
[----:B------:R-:W2:Y:S01]  /*0370*/  @!P0 LDC.64 R6, c[0x0][0x3a0] ;  /* 0x0000e800ff068b82 */ /* 0x000ea20000000a00 */
[----:B0-----:R-:W-:-:S04]  /*0380*/  @!P0 IMAD R3, R2, UR8, R39 ;  /* 0x0000000802038c24 */ /* 0x001fc8000f8e0227 */
[----:B--2---:R-:W-:-:S05]  /*0390*/  @!P0 IMAD.WIDE R6, R3, 0x2, R6 ;  /* 0x0000000203068825 */ /* 0x004fca00078e0206 */
[----:B------:R1:W-:Y:S01]  /*03a0*/  @!P0 STG.E.64 desc[UR6][R6.64], RZ ;  /* 0x000000ff06008986 */ /* 0x0003e2000c101b06 */
[----:B------:R-:W-:Y:S06]  /*03b0*/  BAR.SYNC.DEFER_BLOCKING 0x0 ;  /* 0x0000000000007b1d */ /* 0x000fec0000010000 */
[----:B------:R-:W-:Y:S05]  /*03c0*/  @P1 BRA `(.L_x_4911) ;  /* 0x0000000000d01947 */ /* 0x000fea0003800000 */
[----:B------:R0:W5:Y:S01]  /*03d0*/  LDG.E.U16.CONSTANT R0, desc[UR6][R10.64] ;  /* 0x000000060a007981 */ /* 0x000162000c1e9500 */
[----:B------:R-:W-:Y:S01]  /*03e0*/  SHF.R.S32.HI R8, RZ, 0x1f, R39 ;  /* 0x0000001fff087819 */ /* 0x000fe20000011427 */
[----:B------:R-:W-:Y:S01]  /*03f0*/  HFMA2 R3, -RZ, RZ, 0, 0 ;  /* 0x00000000ff037431 */ /* 0x000fe200000001ff */
[----:B-1----:R-:W-:Y:S02]  /*0400*/  SHF.L.U32 R6, R12, 0x4, RZ ;  /* 0x000000040c067819 */ /* 0x002fe400000006ff */
[----:B------:R-:W-:Y:S02]  /*0410*/  LEA.HI R8, R8, R39, RZ, 0x3 ;  /* 0x0000002708087211 */ /* 0x000fe400078f18ff */
[----:B------:R-:W-:Y:S02]  /*0420*/  MOV R7, R37 ;  /* 0x0000002500077202 */ /* 0x000fe40000000f00 */
[----:B------:R-:W-:Y:S02]  /*0430*/  LOP3.LUT R6, R6, 0x10, RZ, 0xc0, !PT ;  /* 0x0000001006067812 */ /* 0x000fe400078ec0ff */
[----:B0-----:R-:W-:-:S07]  /*0440*/  SHF.R.S32.HI R8, RZ, 0x3, R8 ;  /* 0x00000003ff087819 */ /* 0x001fce0000011408 */
.L_x_4912:
        /* <DEDUP_REMOVED lines=44> */
.L_x_4911:
[----:B------:R0:W5:Y:S01]  /*0710*/  LDL.64 R34, [R1] ;  /* 0x0000000001227983 */ /* 0x0001620000100a00 */
[----:B------:R-:W2:Y:S01]  /*0720*/  LDCU UR9, c[0x0][0x3c8] ;  /* 0x00007900ff0977ac */ /* 0x000ea20008000800 */
[----:B------:R-:W-:Y:S01]  /*0730*/  HFMA2 R0, -RZ, RZ, 0, 0 ;  /* 0x00000000ff007431 */ /* 0x000fe200000001ff */
[----:B--2---:R-:W-:-:S13]  /*0740*/  ISETP.GT.AND P0, PT, R37, UR9, PT ;  /* 0x0000000925007c0c */ /* 0x004fda000bf04270 */
        /* <DEDUP_REMOVED lines=8> */
.L_x_4913:
[----:B------:R-:W0:Y:S01]  /*07d0*/  LDCU UR13, c[0x0][0x3cc] ;  /* 0x00007980ff0d77ac */ /* 0x000e220008000800 */
[----:B------:R-:W-:Y:S02]  /*07e0*/  MOV R3, RZ ;  /* 0x000000ff00037202 */ /* 0x000fe40000000f00 */
[----:B0-----:R-:W-:-:S13]  /*07f0*/  ISETP.GT.AND P0, PT, R37, UR13, PT ;  /* 0x0000000d25007c0c */ /* 0x001fda000bf04270 */
[----:B------:R-:W-:Y:S05]  /*0800*/  @!P0 BRA `(.L_x_4914) ;  /* 0x00000000001c8947 */ /* 0x000fea0003800000 */
[----:B-1----:R-:W0:Y:S02]  /*0810*/  LDC R6, c[0x0][0x3d0] ;  /* 0x0000f400ff067b82 */ /* 0x002e240000000800 */
[----:B0-----:R-:W-:-:S04]  /*0820*/  VIMNMX R3, PT, PT, R37, R6, PT ;  /* 0x0000000625037248 */ /* 0x001fc80003fe0100 */
[----:B------:R-:W-:-:S04]  /*0830*/  IADD3 R3, PT, PT, R3, -UR13, RZ ;  /* 0x8000000d03037c10 */ /* 0x000fc8000fffe0ff */
[----:B------:R-:W-:-:S04]  /*0840*/  SHF.R.S32.HI R6, RZ, 0x1f, R3 ;  /* 0x0000001fff067819 */ /* 0x000fc80000011403 */
[----:B------:R-:W-:-:S04]  /*0850*/  LEA.HI R6, R6, R3, RZ, 0x5 ;  /* 0x0000000306067211 */ /* 0x000fc800078f28ff */
[----:B------:R-:W-:-:S05]  /*0860*/  SHF.R.S32.HI R6, RZ, 0x5, R6 ;  /* 0x00000005ff067819 */ /* 0x000fca0000011406 */
[----:B------:R-:W-:-:S07]  /*0870*/  IMAD R3, R6, 0x5, RZ ;  /* 0x0000000506037824 */ /* 0x000fce00078e02ff */
.L_x_4914:
[----:B------:R-:W0:Y:S01]  /*0880*/  LDCU UR4, c[0x0][0x3d0] ;  /* 0x00007a00ff0477ac */ /* 0x000e220008000800 */
[----:B-1----:R-:W-:Y:S02]  /*0890*/  MOV R6, RZ ;  /* 0x000000ff00067202 */ /* 0x002fe40000000f00 */
        /* <DEDUP_REMOVED lines=9> */
.L_x_4915:
        /* <DEDUP_REMOVED lines=11> */
.L_x_4916:
        /* <DEDUP_REMOVED lines=11> */
.L_x_4917:
[C---:B------:R-:W-:Y:S01]  /*0a90*/  VIMNMX R9, PT, PT, R37.reuse, UR9, PT ;  /* 0x0000000925097c48 */ /* 0x040fe2000bfe0100 */
[----:B------:R-:W0:Y:S01]  /*0aa0*/  S2UR UR5, SR_CgaCtaId ;  /* 0x00000000000579c3 */ /* 0x000e220000008800 */
[----:B------:R-:W1:Y:S01]  /*0ab0*/  LDCU.64 UR10, c[0x0][0x388] ;  /* 0x00007100ff0a77ac */ /* 0x000e620008000a00 */
[----:B------:R-:W-:Y:S02]  /*0ac0*/  VIMNMX R4, PT, PT, R4, UR9, PT ;  /* 0x0000000904047c48 */ /* 0x000fe4000bfe0100 */
[----:B------:R-:W-:Y:S01]  /*0ad0*/  SHF.R.S32.HI R10, RZ, 0x1f, R9 ;  /* 0x0000001fff0a7819 */ /* 0x000fe20000011409 */
[----:B------:R-:W-:Y:S01]  /*0ae0*/  UMOV UR4, 0x400 ;  /* 0x0000040000047882 */ /* 0x000fe20000000000 */
[----:B------:R-:W-:Y:S02]  /*0af0*/  PRMT R33, RZ, 0x5410, RZ ;  /* 0x00005410ff217816 */ /* 0x000fe400000000ff */
[----:B------:R-:W-:Y:S02]  /*0b00*/  LEA.HI R10, R10, R9, RZ, 0x5 ;  /* 0x000000090a0a7211 */ /* 0x000fe400078f28ff */
[----:B-----5:R-:W-:-:S02]  /*0b10*/  IADD3 R32, PT, PT, R37, R32, RZ ;  /* 0x0000002025207210 */ /* 0x020fc40007ffe0ff */
        /* <DEDUP_REMOVED lines=15> */
[----:B------:R-:W-:Y:S02]  /*0c10*/  MOV R3, RZ ;  /* 0x000000ff00037202 */ /* 0x000fe40000000f00 */
[----:B------:R-:W-:Y:S02]  /*0c20*/  PRMT R34, RZ, 0x5410, RZ ;  /* 0x00005410ff227816 */ /* 0x000fe400000000ff */
[----:B------:R-:W-:Y:S02]  /*0c30*/  MOV R46, R44 ;  /* 0x0000002c002e7202 */ /* 0x000fe40000000f00 */
[----:B------:R-:W-:Y:S01]  /*0c40*/  MOV R47, R45 ;  /* 0x0000002d002f7202 */ /* 0x000fe20000000f00 */
[----:B------:R-:W-:Y:S06]  /*0c50*/  @!P0 BRA `(.L_x_4918) ;  /* 0x0000003000a08947 */ /* 0x000fec0003800000 */
[----:B------:R-:W-:Y:S01]  /*0c60*/  IMAD.WIDE.U32 R2, R5, 0x100, R40 ;  /* 0x0000010005027825 */ /* 0x000fe200078e0028 */
[----:B------:R-:W-:Y:S02]  /*0c70*/  VIMNMX R26, PT, PT, R38, UR9, PT ;  /* 0x00000009261a7c48 */ /* 0x000fe4000bfe0100 */
[----:B------:R-:W-:Y:S02]  /*0c80*/  PRMT R33, RZ, 0x5410, RZ ;  /* 0x00005410ff217816 */ /* 0x000fe400000000ff */
[----:B------:R-:W-:Y:S02]  /*0c90*/  IADD3 R24, P0, PT, R2, 0x2, RZ ;  /* 0x0000000202187810 */ /* 0x000fe40007f1e0ff */
[----:B------:R-:W-:Y:S02]  /*0ca0*/  PRMT R34, RZ, 0x5410, RZ ;  /* 0x00005410ff227816 */ /* 0x000fe400000000ff */
[----:B------:R-:W-:Y:S01]  /*0cb0*/  IADD3.X R25, PT, PT, RZ, R3, RZ, P0, !PT ;  /* 0x00000003ff197210 */ /* 0x000fe200007fe4ff */
[----:B------:R-:W-:-:S08]  /*0cc0*/  HFMA2 R3, -RZ, RZ, 0, 0 ;  /* 0x00000000ff037431 */ /* 0x000fd000000001ff */
.L_x_4919:
[----:B------:R-:W-:Y:S01]  /*0cd0*/  MOV R28, R44 ;  /* 0x0000002c001c7202 */ /* 0x000fe20000000f00 */
[----:B------:R-:W0:Y:S01]  /*0ce0*/  LDS.64 R20, [UR4] ;  /* 0x00000004ff147984 */ /* 0x000e220008000a00 */
[----:B------:R-:W-:-:S05]  /*0cf0*/  MOV R29, R45 ;  /* 0x0000002d001d7202 */ /* 0x000fca0000000f00 */
        /* <DEDUP_REMOVED lines=9> */
[----:B------:R-:W-:Y:S02]  /*0d90*/  IADD3 R8, PT, PT, R8, -0x80, RZ ;  /* 0xffffff8008087810 */ /* 0x000fe40007ffe0ff */
[----:B------:R-:W-:Y:S02]  /*0da0*/  IADD3 R11, PT, PT, R10, -0x80, RZ ;  /* 0xffffff800a0b7810 */ /* 0x000fe40007ffe0ff */
[----:B------:R-:W-:Y:S01]  /*0db0*/  SHF.R.U32.HI R10, RZ, 0x8, R16 ;  /* 0x00000008ff0a7819 */ /* 0x000fe20000011610 */
[----:B------:R1:W2:Y:S01]  /*0dc0*/  I2F.F16 R9, R8 ;  /* 0x0000000800097306 */ /* 0x0002a20000200c00 */
[----:B------:R-:W-:-:S02]  /*0dd0*/  LOP3.LUT R22, R17, 0xff, RZ, 0xc0, !PT ;  /* 0x000000ff11167812 */ /* 0x000fc400078ec0ff */
[----:B------:R-:W-:Y:S02]  /*0de0*/  LOP3.LUT R10, R10, 0xff, RZ, 0xc0, !PT ;  /* 0x000000ff0a0a7812 */ /* 0x000fe400078ec0ff */
[----:B------:R-:W-:Y:S02]  /*0df0*/  LOP3.LUT R23, R19, 0xff, RZ, 0xc0, !PT ;  /* 0x000000ff13177812 */ /* 0x000fe400078ec0ff */
[----:B------:R-:W-:Y:S01]  /*0e00*/  IADD3 R22, PT, PT, R22, -0x80, RZ ;  /* 0xffffff8016167810 */ /* 0x000fe20007ffe0ff */
[----:B------:R-:W5:Y:S01]  /*0e10*/  I2F.F16 R11, R11 ;  /* 0x0000000b000b7306 */ /* 0x000f620000200c00 */
[----:B-1----:R-:W-:Y:S01]  /*0e20*/  SHF.R.U32.HI R8, RZ, 0x8, R17 ;  /* 0x00000008ff087819 */ /* 0x002fe20000011611 */
[----:B------:R-:W-:Y:S01]  /*0e30*/  VIADD R23, R23, 0xffffff80 ;  /* 0xffffff8017177836 */ /* 0x000fe20000000000 */
[----:B------:R-:W-:Y:S02]  /*0e40*/  IADD3 R30, PT, PT, R10, -0x80, RZ ;  /* 0xffffff800a1e7810 */ /* 0x000fe40007ffe0ff */
[----:B------:R-:W-:-:S02]  /*0e50*/  LOP3.LUT R8, R8, 0xff, RZ, 0xc0, !PT ;  /* 0x000000ff08087812 */ /* 0x000fc400078ec0ff */
[----:B------:R-:W-:Y:S01]  /*0e60*/  SHF.R.U32.HI R10, RZ, 0x8, R18 ;  /* 0x00000008ff0a7819 */ /* 0x000fe20000011612 */
[----:B------:R-:W1:Y:S01]  /*0e70*/  I2F.F16 R22, R22 ;  /* 0x0000001600167306 */ /* 0x000e620000200c00 */
[----:B------:R-:W-:Y:S01]  /*0e80*/  IADD3 R31, PT, PT, R8, -0x80, RZ ;  /* 0xffffff80081f7810 */ /* 0x000fe20007ffe0ff */
[----:B--2---:R-:W-:Y:S01]  /*0e90*/  HADD2.F32 R9, -RZ, R9.H0_H0 ;  /* 0x20000009ff097230 */ /* 0x004fe20000004100 */
[----:B------:R-:W-:Y:S02]  /*0ea0*/  LOP3.LUT R10, R10, 0xff, RZ, 0xc0, !PT ;  /* 0x000000ff0a0a7812 */ /* 0x000fe400078ec0ff */
[----:B------:R-:W-:Y:S02]  /*0eb0*/  SHF.R.U32.HI R8, RZ, 0x8, R19 ;  /* 0x00000008ff087819 */ /* 0x000fe40000011613 */
[----:B------:R-:W-:Y:S01]  /*0ec0*/  IADD3 R10, PT, PT, R10, -0x80, RZ ;  /* 0xffffff800a0a7810 */ /* 0x000fe20007ffe0ff */
[----:B------:R-:W2:Y:S01]  /*0ed0*/  I2F.F16 R23, R23 ;  /* 0x0000001700177306 */ /* 0x000ea20000200c00 */
[----:B------:R-:W-:Y:S01]  /*0ee0*/  LOP3.LUT R42, R8, 0xff, RZ, 0xc0, !PT ;  /* 0x000000ff082a7812 */ /* 0x000fe200078ec0ff */
[--C-:B0-----:R-:W-:Y:S01]  /*0ef0*/  HADD2.F32 R8, -RZ, R20.reuse.H0_H0 ;  /* 0x20000014ff087230 */ /* 0x101fe20000004100 */
[----:B------:R-:W-:Y:S01]  /*0f00*/  LEA.HI R27, R16, 0xffffff80, RZ, 0x8 ;  /* 0xffffff80101b7811 */ /* 0x000fe200078f40ff */
[----:B------:R-:W-:Y:S01]  /*0f10*/  HADD2.F32 R20, -RZ, R20.H1_H1 ;  /* 0x30000014ff147230 */ /* 0x000fe20000004100 */
[----:B------:R-:W-:Y:S01]  /*0f20*/  IADD3 R46, PT, PT, R42, -0x80, RZ ;  /* 0xffffff802a2e7810 */ /* 0x000fe20007ffe0ff */
[----:B-----5:R-:W-:-:S02]  /*0f30*/  HADD2.F32 R11, -RZ, R11.H0_H0 ;  /* 0x2000000bff0b7230 */ /* 0x020fc40000004100 */
[----:B------:R-:W-:Y:S01]  /*0f40*/  FFMA.FTZ R42, R9, R8, RZ ;  /* 0x00000008092a7223 */ /* 0x000fe200000100ff */
[----:B------:R-:W0:Y:S01]  /*0f50*/  I2F.F16 R31, R31 ;  /* 0x0000001f001f7306 */ /* 0x000e220000200c00 */
[----:B-1----:R-:W-:Y:S01]  /*0f60*/  HADD2.F32 R43, -RZ, R22.H0_H0 ;  /* 0x20000016ff2b7230 */ /* 0x002fe20000004100 */
[----:B------:R-:W-:Y:S02]  /*0f70*/  SHF.R.U32.HI R16, RZ, 0x10, R16 ;  /* 0x00000010ff107819 */ /* 0x000fe40000011610 */
[----:B------:R-:W-:Y:S02]  /*0f80*/  LEA.HI R48, R17, 0xffffff80, RZ, 0x8 ;  /* 0xffffff8011307811 */ /* 0x000fe400078f40ff */
[C---:B------:R-:W-:Y:S01]  /*0f90*/  FFMA.FTZ R9, R8.reuse, R43, RZ ;  /* 0x0000002b08097223 */ /* 0x040fe200000100ff */
[----:B--2---:R-:W-:Y:S01]  /*0fa0*/  HADD2.F32 R23, -RZ, R23.H0_H0 ;  /* 0x20000017ff177230 */ /* 0x004fe20000004100 */
[----:B------:R-:W1:Y:S04]  /*0fb0*/  I2F.F16 R10, R10 ;  /* 0x0000000a000a7306 */ /* 0x000e680000200c00 */
[----:B------:R-:W-:Y:S01]  /*0fc0*/  FFMA.FTZ R43, R8, R23, RZ ;  /* 0x00000017082b7223 */ /* 0x000fe200000100ff */
[----:B0-----:R-:W-:-:S03]  /*0fd0*/  HADD2.F32 R47, -RZ, R31.H0_H0 ;  /* 0x2000001fff2f7230 */ /* 0x001fc60000004100 */
        /* <DEDUP_REMOVED lines=16> */
[----:B------:R-:W-:-:S02]  /*10e0*/  IADD3 R22, PT, PT, R46, -0x80, RZ ;  /* 0xffffff802e167810 */ /* 0x000fc40007ffe0ff */
[----:B------:R-:W-:Y:S01]  /*10f0*/  SHF.R.U32.HI R47, RZ, 0x10, R18 ;  /* 0x00000010ff2f7819 */ /* 0x000fe20000011612 */
[----:B------:R-:W-:Y:S01]  /*1100*/  FFMA.FTZ R30, R20, R30, R43 ;  /* 0x0000001e141e7223 */ /* 0x000fe2000001002b */
[----:B------:R-:W-:Y:S02]  /*1110*/  SHF.R.U32.HI R20, RZ, 0x10, R19 ;  /* 0x00000010ff147819 */ /* 0x000fe40000011613 */
[----:B------:R-:W-:Y:S01]  /*1120*/  LOP3.LUT R47, R47, 0xff, RZ, 0xc0, !PT ;  /* 0x000000ff2f2f7812 */ /* 0x000fe200078ec0ff */
[----:B------:R-:W0:Y:S01]  /*1130*/  I2F.F16 R22, R22 ;  /* 0x0000001600167306 */ /* 0x000e220000200c00 */
[----:B------:R-:W-:Y:S02]  /*1140*/  LOP3.LUT R20, R20, 0xff, RZ, 0xc0, !PT ;  /* 0x000000ff14147812 */ /* 0x000fe400078ec0ff */
[----:B------:R-:W-:Y:S02]  /*1150*/  IADD3 R46, PT, PT, R47, -0x80, RZ ;  /* 0xffffff802f2e7810 */ /* 0x000fe40007ffe0ff */
[----:B------:R-:W-:-:S03]  /*1160*/  IADD3 R20, PT, PT, R20, -0x80, RZ ;  /* 0xffffff8014147810 */ /* 0x000fc60007ffe0ff */
[----:B------:R-:W-:Y:S01]  /*1170*/  I2F.F16 R17, R17 ;  /* 0x0000001100117306 */ /* 0x000fe20000200c00 */
[----:B------:R-:W-:-:S07]  /*1180*/  HADD2.F32 R43, -RZ, R21.H0_H0 ;  /* 0x20000015ff2b7230 */ /* 0x000fce0000004100 */
[----:B------:R-:W1:Y:S01]  /*1190*/  I2F.F16 R46, R46 ;  /* 0x0000002e002e7306 */ /* 0x000e620000200c00 */
[----:B0-----:R-:W-:-:S07]  /*11a0*/  HADD2.F32 R22, -RZ, R22.H0_H0 ;  /* 0x20000016ff167230 */ /* 0x001fce0000004100 */
[----:B------:R-:W0:Y:S01]  /*11b0*/  I2F.F16 R20, R20 ;  /* 0x0000001400147306 */ /* 0x000e220000200c00 */
[----:B------:R-:W-:Y:S02]  /*11c0*/  LEA.HI R47, R18, 0xffffff80, RZ, 0x8 ;  /* 0xffffff80122f7811 */ /* 0x000fe400078f40ff */
[----:B------:R-:W-:Y:S01]  /*11d0*/  LEA.HI R18, R19, 0xffffff80, RZ, 0x8 ;  /* 0xffffff8013127811 */ /* 0x000fe200078f40ff */
[----:B------:R-:W-:Y:S02]  /*11e0*/  FFMA.FTZ R19, R43, R22, R23 ;  /* 0x000000162b137223 */ /* 0x000fe40000010017 */
[----:B------:R-:W2:Y:S01]  /*11f0*/  LDS.64 R22, [UR4+0x8] ;  /* 0x00000804ff167984 */ /* 0x000ea20008000a00 */
[----:B-1----:R-:W-:Y:S02]  /*1200*/  HADD2.F32 R48, -RZ, R46.H0_H0 ;  /* 0x2000002eff307230 */ /* 0x002fe40000004100 */
[----:B------:R-:W-:Y:S02]  /*1210*/  HADD2.F32 R49, -RZ, R17.H0_H0 ;  /* 0x20000011ff317230 */ /* 0x000fe40000004100 */
[----:B------:R1:W5:Y:S01]  /*1220*/  I2F.F16 R17, R47 ;  /* 0x0000002f00117306 */ /* 0x0003620000200c00 */
[----:B0-----:R-:W-:-:S02]  /*1230*/  HADD2.F32 R46, -RZ, R20.H0_H0 ;  /* 0x20000014ff2e7230 */ /* 0x001fc40000004100 */
[----:B------:R-:W-:Y:S01]  /*1240*/  FFMA.FTZ R42, R49, R43, R42 ;  /* 0x0000002b312a7223 */ /* 0x000fe2000001002a */
[----:B------:R-:W-:-:S04]  /*1250*/  FFMA.FTZ R31, R43, R48, R31 ;  /* 0x000000302b1f7223 */ /* 0x000fc8000001001f */
[----:B------:R-:W0:Y:S01]  /*1260*/  I2F.F16 R18, R18 ;  /* 0x0000001200127306 */ /* 0x000e220000200c00 */
[----:B------:R-:W-:Y:S01]  /*1270*/  FFMA.FTZ R30, R43, R46, R30 ;  /* 0x0000002e2b1e7223 */ /* 0x000fe2000001001e */
[----:B---3--:R-:W-:Y:S01]  /*1280*/  LOP3.LUT R43, R4, 0xff, RZ, 0xc0, !PT ;  /* 0x000000ff042b7812 */ /* 0x008fe200078ec0ff */
[----:B------:R-:W-:-:S03]  /*1290*/  HADD2.F32 R46, -RZ, R21.H1_H1 ;  /* 0x30000015ff2e7230 */ /* 0x000fc60000004100 */
[----:B-1----:R-:W-:Y:S01]  /*12a0*/  IADD3 R47, PT, PT, R43, -0x80, RZ ;  /* 0xffffff802b2f7810 */ /* 0x002fe20007ffe0ff */
[----:B------:R-:W-:Y:S02]  /*12b0*/  HADD2.F32 R43, -RZ, R16.H0_H0 ;  /* 0x20000010ff2b7230 */ /* 0x000fe40000004100 */
[----:B------:R-:W-:Y:S01]  /*12c0*/  HADD2.F32 R27, -RZ, R27.H0_H0 ;  /* 0x2000001bff1b7230 */ /* 0x000fe20000004100 */
[----:B------:R-:W-:Y:S02]  /*12d0*/  LOP3.LUT R16, R5, 0xff, RZ, 0xc0, !PT ;  /* 0x000000ff05107812 */ /* 0x000fe400078ec0ff */
[----:B------:R-:W-:Y:S01]  /*12e0*/  FFMA.FTZ R19, R46, R43, R19 ;  /* 0x0000002b2e137223 */ /* 0x000fe20000010013 */
[----:B-----5:R-:W-:Y:S01]  /*12f0*/  HADD2.F32 R43, -RZ, R17.H0_H0 ;  /* 0x20000011ff2b7230 */ /* 0x020fe20000004100 */
[----:B------:R-:W-:Y:S01]  /*1300*/  LOP3.LUT R17, R6, 0xff, RZ, 0xc0, !PT ;  /* 0x000000ff06117812 */ /* 0x000fe200078ec0ff */
[----:B------:R-:W-:Y:S01]  /*1310*/  FFMA.FTZ R27, R27, R46, R42 ;  /* 0x0000002e1b1b7223 */ /* 0x000fe2000001002a */
[----:B0-----:R-:W-:Y:S01]  /*1320*/  HADD2.F32 R49, -RZ, R18.H0_H0 ;  /* 0x20000012ff317230 */ /* 0x001fe20000004100 */
[----:B------:R-:W0:Y:S01]  /*1330*/  I2F.F16 R42, R47 ;  /* 0x0000002f002a7306 */ /* 0x000e220000200c00 */
[----:B------:R-:W-:-:S02]  /*1340*/  IADD3 R16, PT, PT, R16, -0x80, RZ ;  /* 0xffffff8010107810 */ /* 0x000fc40007ffe0ff */
[----:B------:R-:W-:-:S05]  /*1350*/  IADD3 R18, PT, PT, R17, -0x80, RZ ;  /* 0xffffff8011127810 */ /* 0x000fca0007ffe0ff */
[----:B------:R-:W1:Y:S01]  /*1360*/  I2F.F16 R16, R16 ;  /* 0x0000001000107306 */ /* 0x000e620000200c00 */
[----:B------:R-:W-:Y:S01]  /*1370*/  LEA.HI R48, R5, 0xffffff80, RZ, 0x8 ;  /* 0xffffff8005307811 */ /* 0x000fe200078f40ff */
[----:B------:R-:W-:-:S06]  /*1380*/  FFMA.FTZ R43, R46, R43, R31 ;  /* 0x0000002b2e2b7223 */ /* 0x000fcc000001001f */
[----:B------:R-:W3:Y:S01]  /*1390*/  I2F.F16 R18, R18 ;  /* 0x0000001200127306 */ /* 0x000ee20000200c00 */
[----:B------:R-:W-:Y:S01]  /*13a0*/  FFMA.FTZ R31, R46, R49, R30 ;  /* 0x000000312e1f7223 */ /* 0x000fe2000001001e */
[----:B------:R-:W-:Y:S01]  /*13b0*/  LOP3.LUT R17, R7, 0xff, RZ, 0xc0, !PT ;  /* 0x000000ff07117812 */ /* 0x000fe200078ec0ff */
[----:B--2---:R-:W-:Y:S02]  /*13c0*/  HADD2.F32 R30, -RZ, R22.H0_H0 ;  /* 0x20000016ff1e7230 */ /* 0x004fe40000004100 */
[----:B0-----:R-:W-:Y:S01]  /*13d0*/  HADD2.F32 R46, -RZ, R42.H0_H0 ;  /* 0x2000002aff2e7230 */ /* 0x001fe20000004100 */
[----:B------:R-:W-:Y:S02]  /*13e0*/  SHF.R.U32.HI R42, RZ, 0x8, R4 ;  /* 0x00000008ff2a7819 */ /* 0x000fe40000011604 */
[----:B------:R0:W-:Y:S01]  /*13f0*/  I2F.F16 R21, R48 ;  /* 0x0000003000157306 */ /* 0x0001e20000200c00 */
[----:B-1----:R-:W-:Y:S01]  /*1400*/  HADD2.F32 R47, -RZ, R16.H0_H0 ;  /* 0x20000010ff2f7230 */ /* 0x002fe20000004100 */
[----:B------:R-:W-:-:S02]  /*1410*/  SHF.R.U32.HI R16, RZ, 0x8, R5 ;  /* 0x00000008ff107819 */ /* 0x000fc40000011605 */
[----:B0-----:R-:W-:Y:S01]  /*1420*/  IADD3 R48, PT, PT, R17, -0x80, RZ ;  /* 0xffffff8011307810 */ /* 0x001fe20007ffe0ff */
[----:B------:R-:W-:Y:S01]  /*1430*/  FFMA.FTZ R17, R46, R30, R27 ;  /* 0x0000001e2e117223 */ /* 0x000fe2000001001b */
[----:B------:R-:W-:Y:S01]  /*1440*/  LOP3.LUT R27, R42, 0xff, RZ, 0xc0, !PT ;  /* 0x000000ff2a1b7812 */ /* 0x000fe200078ec0ff */
[----:B---3--:R-:W-:Y:S01]  /*1450*/  HADD2.F32 R49, -RZ, R18.H0_H0 ;  /* 0x20000012ff317230 */ /* 0x008fe20000004100 */
[----:B------:R0:W1:Y:S01]  /*1460*/  I2F.F16 R42, R48 ;  /* 0x00000030002a7306 */ /* 0x0000620000200c00 */
[----:B------:R-:W-:Y:S02]  /*1470*/  SHF.R.U32.HI R18, RZ, 0x8, R6 ;  /* 0x00000008ff127819 */ /* 0x000fe40000011606 */
[----:B------:R-:W-:Y:S02]  /*1480*/  IADD3 R46, PT, PT, R27, -0x80, RZ ;  /* 0xffffff801b2e7810 */ /* 0x000fe40007ffe0ff */
[----:B------:R-:W-:Y:S02]  /*1490*/  LOP3.LUT R16, R16, 0xff, RZ, 0xc0, !PT ;  /* 0x000000ff10107812 */ /* 0x000fe400078ec0ff */
[----:B------:R-:W-:-:S02]  /*14a0*/  LOP3.LUT R18, R18, 0xff, RZ, 0xc0, !PT ;  /* 0x000000ff12127812 */ /* 0x000fc400078ec0ff */
[----:B0-----:R-:W-:Y:S01]  /*14b0*/  SHF.R.U32.HI R48, RZ, 0x8, R7 ;  /* 0x00000008ff307819 */ /* 0x001fe20000011607 */
[----:B------:R-:W-:Y:S01]  /*14c0*/  FFMA.FTZ R27, R30, R47, R19 ;  /* 0x0000002f1e1b7223 */ /* 0x000fe20000010013 */
[----:B------:R-:W-:Y:S02]  /*14d0*/  IADD3 R18, PT, PT, R18, -0x80, RZ ;  /* 0xffffff8012127810 */ /* 0x000fe40007ffe0ff */
[----:B------:R-:W-:Y:S01]  /*14e0*/  LOP3.LUT R48, R48, 0xff, RZ, 0xc0, !PT ;  /* 0x000000ff30307812 */ /* 0x000fe200078ec0ff */
[----:B------:R1:W0:Y:S01]  /*14f0*/  I2F.F16 R19, R46 ;  /* 0x0000002e00137306 */ /* 0x0002220000200c00 */
[----:B------:R-:W-:Y:S02]  /*1500*/  VIADD R47, R16, 0xffffff80 ;  /* 0xffffff80102f7836 */ /* 0x000fe40000000000 */
[----:B------:R-:W-:Y:S01]  /*1510*/  IADD3 R48, PT, PT, R48, -0x80, RZ ;  /* 0xffffff8030307810 */ /* 0x000fe20007ffe0ff */
[----:B------:R-:W-:-:S04]  /*1520*/  FFMA.FTZ R16, R30, R49, R43 ;  /* 0x000000311e107223 */ /* 0x000fc8000001002b */
[----:B------:R-:W2:Y:S01]  /*1530*/  I2F.F16 R43, R47 ;  /* 0x0000002f002b7306 */ /* 0x000ea20000200c00 */
[----:B-1----:R-:W-:-:S07]  /*1540*/  HADD2.F32 R46, -RZ, R42.H0_H0 ;  /* 0x2000002aff2e7230 */ /* 0x002fce0000004100 */
[----:B------:R-:W1:Y:S01]  /*1550*/  I2F.F16 R18, R18 ;  /* 0x0000001200127306 */ /* 0x000e620000200c00 */
[----:B------:R-:W-:-:S07]  /*1560*/  FFMA.FTZ R30, R30, R46, R31 ;  /* 0x0000002e1e1e7223 */ /* 0x000fce000001001f */
[----:B------:R-:W3:Y:S01]  /*1570*/  I2F.F16 R42, R48 ;  /* 0x00000030002a7306 */ /* 0x000ee20000200c00 */
[----:B------:R-:W-:Y:S02]  /*1580*/  HADD2.F32 R31, -RZ, R22.H1_H1 ;  /* 0x30000016ff1f7230 */ /* 0x000fe40000004100 */
[----:B0-----:R-:W-:Y:S01]  /*1590*/  HADD2.F32 R22, -RZ, R19.H0_H0 ;  /* 0x20000013ff167230 */ /* 0x001fe20000004100 */
[----:B------:R-:W-:Y:S01]  /*15a0*/  SHF.R.U32.HI R19, RZ, 0x10, R6 ;  /* 0x00000010ff137819 */ /* 0x000fe20000011606 */
[----:B--2---:R-:W-:Y:S02]  /*15b0*/  HADD2.F32 R46, -RZ, R43.H0_H0 ;  /* 0x2000002bff2e7230 */ /* 0x004fe40000004100 */
[----:B-1----:R-:W-:Y:S02]  /*15c0*/  HADD2.F32 R18, -RZ, R18.H0_H0 ;  /* 0x20000012ff127230 */ /* 0x002fe40000004100 */
[----:B------:R-:W-:Y:S01]  /*15d0*/  FFMA.FTZ R22, R22, R31, R17 ;  /* 0x0000001f16167223 */ /* 0x000fe20000010011 */
[----:B------:R-:W-:Y:S01]  /*15e0*/  LOP3.LUT R19, R19, 0xff, RZ, 0xc0, !PT ;  /* 0x000000ff13137812 */ /* 0x000fe200078ec0ff */
[----:B------:R-:W-:-:S04]  /*15f0*/  IMAD.WIDE R44, R2, 0x4, R44 ;  /* 0x00000004022c7825 */ /* 0x000fc800078e022c */
[----:B------:R-:W-:Y:S01]  /*1600*/  FFMA.FTZ R27, R31, R46, R27 ;  /* 0x0000002e1f1b7223 */ /* 0x000fe2000001001b */
[----:B---3--:R-:W-:Y:S01]  /*1610*/  HADD2.F32 R17, -RZ, R42.H0_H0 ;  /* 0x2000002aff117230 */ /* 0x008fe20000004100 */
[----:B------:R-:W-:Y:S01]  /*1620*/  IADD3 R46, PT, PT, R19, -0x80, RZ ;  /* 0xffffff80132e7810 */ /* 0x000fe20007ffe0ff */
[----:B------:R-:W-:-:S03]  /*1630*/  FFMA.FTZ R42, R31, R18, R16 ;  /* 0x000000121f2a7223 */ /* 0x000fc60000010010 */
[----:B------:R-:W-:Y:S02]  /*1640*/  FFMA.FTZ R30, R31, R17, R30 ;  /* 0x000000111f1e7223 */ /* 0x000fe4000001001e */
[----:B------:R0:W2:Y:S01]  /*1650*/  LDG.E.128.CONSTANT R16, desc[UR6][R44.64] ;  /* 0x000000062c107981 */ /* 0x0000a2000c1e9d00 */
[----:B------:R-:W-:Y:S02]  /*1660*/  LEA.HI R20, R4, 0xffffff80, RZ, 0x8 ;  /* 0xffffff8004147811 */ /* 0x000fe400078f40ff */
[----:B------:R-:W-:Y:S02]  /*1670*/  SHF.R.U32.HI R4, RZ, 0x10, R4 ;  /* 0x00000010ff047819 */ /* 0x000fe40000011604 */
[----:B------:R-:W-:Y:S02]  /*1680*/  SHF.R.U32.HI R5, RZ, 0x10, R5 ;  /* 0x00000010ff057819 */ /* 0x000fe40000011605 */
[----:B------:R-:W-:Y:S02]  /*1690*/  LOP3.LUT R4, R4, 0xff, RZ, 0xc0, !PT ;  /* 0x000000ff04047812 */ /* 0x000fe400078ec0ff */
[----:B------:R-:W-:-:S02]  /*16a0*/  LOP3.LUT R5, R5, 0xff, RZ, 0xc0, !PT ;  /* 0x000000ff05057812 */ /* 0x000fc400078ec0ff */
[----:B------:R-:W-:Y:S02]  /*16b0*/  IADD3 R4, PT, PT, R4, -0x80, RZ ;  /* 0xffffff8004047810 */ /* 0x000fe40007ffe0ff */
[----:B------:R-:W-:Y:S01]  /*16c0*/  IADD3 R5, PT, PT, R5, -0x80, RZ ;  /* 0xffffff8005057810 */ /* 0x000fe20007ffe0ff */
[----:B------:R-:W-:Y:S01]  /*16d0*/  I2F.F16 R46, R46 ;  /* 0x0000002e002e7306 */ /* 0x000fe20000200c00 */
[----:B------:R-:W-:-:S07]  /*16e0*/  SHF.R.U32.HI R43, RZ, 0x10, R7 ;  /* 0x00000010ff2b7819 */ /* 0x000fce0000011607 */
[----:B------:R-:W1:Y:S01]  /*16f0*/  I2F.F16 R4, R4 ;  /* 0x0000000400047306 */ /* 0x000e620000200c00 */
[----:B------:R-:W-:-:S07]  /*1700*/  LOP3.LUT R43, R43, 0xff, RZ, 0xc0, !PT ;  /* 0x000000ff2b2b7812 */ /* 0x000fce00078ec0ff */
[----:B------:R-:W3:Y:S01]  /*1710*/  I2F.F16 R5, R5 ;  /* 0x0000000500057306 */ /* 0x000ee20000200c00 */
[----:B------:R-:W-:Y:S01]  /*1720*/  IADD3 R31, PT, PT, R43, -0x80, RZ ;  /* 0xffffff802b1f7810 */ /* 0x000fe20007ffe0ff */
[----:B------:R-:W-:Y:S02]  /*1730*/  HADD2.F32 R43, -RZ, R23.H0_H0 ;  /* 0x20000017ff2b7230 */ /* 0x000fe40000004100 */
[----:B-1----:R-:W-:-:S04]  /*1740*/  HADD2.F32 R47, -RZ, R4.H0_H0 ;  /* 0x20000004ff2f7230 */ /* 0x002fc80000004100 */
[----:B------:R-:W1:Y:S01]  /*1750*/  I2F.F16 R31, R31 ;  /* 0x0000001f001f7306 */ /* 0x000e620000200c00 */
[----:B---3--:R-:W-:Y:S02]  /*1760*/  HADD2.F32 R4, -RZ, R5.H0_H0 ;  /* 0x20000005ff047230 */ /* 0x008fe40000004100 */
[----:B------:R-:W-:-:S03]  /*1770*/  HADD2.F32 R5, -RZ, R46.H0_H0 ;  /* 0x2000002eff057230 */ /* 0x000fc60000004100 */
[C---:B------:R-:W-:Y:S02]  /*1780*/  FFMA.FTZ R46, R43.reuse, R4, R27 ;  /* 0x000000042b2e7223 */ /* 0x040fe4000001001b */
[----:B------:R-:W-:Y:S02]  /*1790*/  FFMA.FTZ R42, R43, R5, R42 ;  /* 0x000000052b2a7223 */ /* 0x000fe4000001002a */
[----:B------:R-:W3:Y:S01]  /*17a0*/  LDS.64 R4, [UR4+0x10] ;  /* 0x00001004ff047984 */ /* 0x000ee20008000a00 */
[----:B------:R-:W5:Y:S01]  /*17b0*/  I2F.F16 R20, R20 ;  /* 0x0000001400147306 */ /* 0x000f620000200c00 */
[----:B------:R-:W-:Y:S02]  /*17c0*/  LEA.HI R6, R6, 0xffffff80, RZ, 0x8 ;  /* 0xffffff8006067811 */ /* 0x000fe400078f40ff */
[----:B------:R-:W-:Y:S01]  /*17d0*/  LEA.HI R48, R7, 0xffffff80, RZ, 0x8 ;  /* 0xffffff8007307811 */ /* 0x000fe200078f40ff */
[----:B-1----:R-:W-:Y:S01]  /*17e0*/  HADD2.F32 R7, -RZ, R31.H0_H0 ;  /* 0x2000001fff077230 */ /* 0x002fe20000004100 */
[----:B----4-:R-:W-:Y:S01]  /*17f0*/  LOP3.LUT R27, R12, 0xff, RZ, 0xc0, !PT ;  /* 0x000000ff0c1b7812 */ /* 0x010fe200078ec0ff */
[----:B------:R-:W-:-:S02]  /*1800*/  FFMA.FTZ R22, R47, R43, R22 ;  /* 0x0000002b2f167223 */ /* 0x000fc40000010016 */
[----:B------:R-:W1:Y:S01]  /*1810*/  I2F.F16 R6, R6 ;  /* 0x0000000600067306 */ /* 0x000e620000200c00 */
[----:B------:R-:W-:Y:S01]  /*1820*/  FFMA.FTZ R43, R43, R7, R30 ;  /* 0x000000072b2b7223 */ /* 0x000fe2000001001e */
[----:B------:R-:W-:Y:S01]  /*1830*/  IADD3 R7, PT, PT, R27, -0x80, RZ ;  /* 0xffffff801b077810 */ /* 0x000fe20007ffe0ff */
[----:B------:R-:W-:Y:S01]  /*1840*/  HADD2.F32 R47, -RZ, R23.H1_H1 ;  /* 0x30000017ff2f7230 */ /* 0x000fe20000004100 */
[----:B------:R-:W-:Y:S02]  /*1850*/  LOP3.LUT R27, R13, 0xff, RZ, 0xc0, !PT ;  /* 0x000000ff0d1b7812 */ /* 0x000fe400078ec0ff */
[----:B------:R-:W-:Y:S01]  /*1860*/  LOP3.LUT R30, R14, 0xff, RZ, 0xc0, !PT ;  /* 0x000000ff0e1e7812 */ /* 0x000fe200078ec0ff */
[----:B-----5:R-:W-:Y:S01]  /*1870*/  HADD2.F32 R23, -RZ, R20.H0_H0 ;  /* 0x20000014ff177230 */ /* 0x020fe20000004100 */
[----:B------:R-:W-:Y:S01]  /*1880*/  LOP3.LUT R20, R15, 0xff, RZ, 0xc0, !PT ;  /* 0x000000ff0f147812 */ /* 0x000fe200078ec0ff */
[----:B------:R-:W4:Y:S01]  /*1890*/  I2F.F16 R31, R48 ;  /* 0x00000030001f7306 */ /* 0x000f220000200c00 */
[----:B------:R-:W-:Y:S01]  /*18a0*/  IADD3 R27, PT, PT, R27, -0x80, RZ ;  /* 0xffffff801b1b7810 */ /* 0x000fe20007ffe0ff */
[----:B------:R-:W-:Y:S01]  /*18b0*/  HADD2.F32 R21, -RZ, R21.H0_H0 ;  /* 0x20000015ff157230 */ /* 0x000fe20000004100 */
[----:B------:R-:W-:-:S02]  /*18c0*/  IADD3 R30, PT, PT, R30, -0x80, RZ ;  /* 0xffffff801e1e7810 */ /* 0x000fc40007ffe0ff */
[----:B------:R-:W-:Y:S02]  /*18d0*/  IADD3 R49, PT, PT, R20, -0x80, RZ ;  /* 0xffffff8014317810 */ /* 0x000fe40007ffe0ff */
[----:B------:R-:W-:Y:S01]  /*18e0*/  SHF.R.U32.HI R20, RZ, 0x8, R12 ;  /* 0x00000008ff147819 */ /* 0x000fe2000001160c */
[----:B------:R-:W5:Y:S01]  /*18f0*/  I2F.F16 R7, R7 ;  /* 0x0000000700077306 */ /* 0x000f620000200c00 */
[----:B------:R-:W-:Y:S01]  /*1900*/  FFMA.FTZ R23, R23, R47, R22 ;  /* 0x0000002f17177223 */ /* 0x000fe20000010016 */
[----:B-1----:R-:W-:Y:S02]  /*1910*/  HADD2.F32 R6, -RZ, R6.H0_H0 ;  /* 0x20000006ff067230 */ /* 0x002fe40000004100 */
[----:B------:R-:W-:Y:S01]  /*1920*/  FFMA.FTZ R22, R47, R21, R46 ;  /* 0x000000152f167223 */ /* 0x000fe2000001002e */
[----:B------:R-:W-:-:S03]  /*1930*/  LOP3.LUT R21, R20, 0xff, RZ, 0xc0, !PT ;  /* 0x000000ff14157812 */ /* 0x000fc600078ec0ff */
[----:B------:R-:W1:Y:S01]  /*1940*/  I2F.F16 R27, R27 ;  /* 0x0000001b001b7306 */ /* 0x000e620000200c00 */
[----:B------:R-:W-:Y:S01]  /*1950*/  FFMA.FTZ R20, R47, R6, R42 ;  /* 0x000000062f147223 */ /* 0x000fe2000001002a */
[----:B------:R-:W-:-:S06]  /*1960*/  IADD3 R42, PT, PT, R21, -0x80, RZ ;  /* 0xffffff80152a7810 */ /* 0x000fcc0007ffe0ff */
[----:B------:R-:W0:Y:S01]  /*1970*/  I2F.F16 R30, R30 ;  /* 0x0000001e001e7306 */ /* 0x000e220000200c00 */
[----:B----4-:R-:W-:-:S07]  /*1980*/  HADD2.F32 R48, -RZ, R31.H0_H0 ;  /* 0x2000001fff307230 */ /* 0x010fce0000004100 */
[----:B------:R-:W4:Y:S01]  /*1990*/  I2F.F16 R46, R49 ;  /* 0x00000031002e7306 */ /* 0x000f220000200c00 */
[----:B------:R-:W-:Y:S01]  /*19a0*/  FFMA.FTZ R21, R47, R48, R43 ;  /* 0x000000302f157223 */ /* 0x000fe2000001002b */
[----:B---3--:R-:W-:Y:S02]  /*19b0*/  HADD2.F32 R6, -RZ, R4.H0_H0 ;  /* 0x20000004ff067230 */ /* 0x008fe40000004100 */
[----:B-----5:R-:W-:-:S04]  /*19c0*/  HADD2.F32 R7, -RZ, R7.H0_H0 ;  /* 0x20000007ff077230 */ /* 0x020fc80000004100 */
[----:B------:R-:W3:Y:S01]  /*19d0*/  I2F.F16 R42, R42 ;  /* 0x0000002a002a7306 */ /* 0x000ee20000200c00 */
[----:B-1----:R-:W-:Y:S02]  /*19e0*/  HADD2.F32 R43, -RZ, R27.H0_H0 ;  /* 0x2000001bff2b7230 */ /* 0x002fe40000004100 */
[----:B0-----:R-:W-:Y:S02]  /*19f0*/  HADD2.F32 R27, -RZ, R30.H0_H0 ;  /* 0x2000001eff1b7230 */ /* 0x001fe40000004100 */
[----:B------:R-:W-:Y:S01]  /*1a00*/  FFMA.FTZ R47, R7, R6, RZ ;  /* 0x00000006072f7223 */ /* 0x000fe200000100ff */
[----:B----4-:R-:W-:Y:S02]  /*1a10*/  HADD2.F32 R31, -RZ, R46.H0_H0 ;  /* 0x2000002eff1f7230 */ /* 0x010fe40000004100 */
[----:B------:R-:W-:-:S03]  /*1a20*/  FFMA.FTZ R7, R6, R27, RZ ;  /* 0x0000001b06077223 */ /* 0x000fc600000100ff */
[----:B------:R-:W-:Y:S01]  /*1a30*/  FFMA.FTZ R27, R6, R31, RZ ;  /* 0x0000001f061b7223 */ /* 0x000fe200000100ff */
[----:B------:R-:W-:Y:S01]  /*1a40*/  SHF.R.U32.HI R31, RZ, 0x8, R13 ;  /* 0x00000008ff1f7819 */ /* 0x000fe2000001160d */
[----:B------:R-:W-:Y:S01]  /*1a50*/  HADD2.F32 R30, -RZ, R4.H1_H1 ;  /* 0x30000004ff1e7230 */ /* 0x000fe20000004100 */
[----:B------:R-:W-:Y:S01]  /*1a60*/  SHF.R.U32.HI R46, RZ, 0x8, R14 ;  /* 0x00000008ff2e7819 */ /* 0x000fe2000001160e */
[----:B---3--:R-:W-:Y:S01]  /*1a70*/  HADD2.F32 R48, -RZ, R42.H0_H0 ;  /* 0x2000002aff307230 */ /* 0x008fe20000004100 */
[----:B------:R-:W-:Y:S02]  /*1a80*/  LOP3.LUT R31, R31, 0xff, RZ, 0xc0, !PT ;  /* 0x000000ff1f1f7812 */ /* 0x000fe400078ec0ff */
[----:B------:R-:W-:Y:S02]  /*1a90*/  LOP3.LUT R46, R46, 0xff, RZ, 0xc0, !PT ;  /* 0x000000ff2e2e7812 */ /* 0x000fe400078ec0ff */
[----:B------:R-:W-:Y:S01]  /*1aa0*/  IADD3 R42, PT, PT, R31, -0x80, RZ ;  /* 0xffffff801f2a7810 */ /* 0x000fe20007ffe0ff */
[----:B------:R-:W-:Y:S01]  /*1ab0*/  FFMA.FTZ R31, R48, R30, R47 ;  /* 0x0000001e301f7223 */ /* 0x000fe2000001002f */
[----:B------:R-:W-:Y:S01]  /*1ac0*/  SHF.R.U32.HI R47, RZ, 0x8, R15 ;  /* 0x00000008ff2f7819 */ /* 0x000fe2000001160f */
[----:B------:R-:W-:Y:S01]  /*1ad0*/  FFMA.FTZ R43, R6, R43, RZ ;  /* 0x0000002b062b7223 */ /* 0x000fe200000100ff */
[----:B------:R-:W-:-:S02]  /*1ae0*/  IADD3 R46, PT, PT, R46, -0x80, RZ ;  /* 0xffffff802e2e7810 */ /* 0x000fc40007ffe0ff */
[----:B------:R-:W-:Y:S02]  /*1af0*/  LEA.HI R6, R12, 0xffffff80, RZ, 0x8 ;  /* 0xffffff800c067811 */ /* 0x000fe400078f40ff */
[----:B------:R-:W-:Y:S01]  /*1b00*/  LOP3.LUT R47, R47, 0xff, RZ, 0xc0, !PT ;  /* 0x000000ff2f2f7812 */ /* 0x000fe200078ec0ff */
[----:B------:R-:W0:Y:S01]  /*1b10*/  I2F.F16 R42, R42 ;  /* 0x0000002a002a7306 */ /* 0x000e220000200c00 */
[----:B------:R-:W-:-:S07]  /*1b20*/  SHF.R.U32.HI R12, RZ, 0x10, R12 ;  /* 0x00000010ff0c7819 */ /* 0x000fce000001160c */
[----:B------:R1:W-:Y:S08]  /*1b30*/  I2F.F16 R4, R6 ;  /* 0x0000000600047306 */ /* 0x0003f00000200c00 */
[----:B------:R-:W3:Y:S01]  /*1b40*/  I2F.F16 R46, R46 ;  /* 0x0000002e002e7306 */ /* 0x000ee20000200c00 */
[----:B-1----:R-:W-:Y:S01]  /*1b50*/  VIADD R6, R47, 0xffffff80 ;  /* 0xffffff802f067836 */ /* 0x002fe20000000000 */
[----:B------:R-:W-:-:S02]  /*1b60*/  SHF.R.U32.HI R47, RZ, 0x10, R13 ;  /* 0x00000010ff2f7819 */ /* 0x000fc4000001160d */
[----:B------:R-:W-:-:S04]  /*1b70*/  LOP3.LUT R12, R12, 0xff, RZ, 0xc0, !PT ;  /* 0x000000ff0c0c7812 */ /* 0x000fc800078ec0ff */
[----:B------:R-:W1:Y:S01]  /*1b80*/  I2F.F16 R6, R6 ;  /* 0x0000000600067306 */ /* 0x000e620000200c00 */
[----:B------:R-:W-:Y:S01]  /*1b90*/  LOP3.LUT R47, R47, 0xff, RZ, 0xc0, !PT ;  /* 0x000000ff2f2f7812 */ /* 0x000fe200078ec0ff */
[----:B0-----:R-:W-:Y:S01]  /*1ba0*/  HADD2.F32 R48, -RZ, R42.H0_H0 ;  /* 0x2000002aff307230 */ /* 0x001fe20000004100 */
[----:B------:R-:W-:Y:S02]  /*1bb0*/  IADD3 R12, PT, PT, R12, -0x80, RZ ;  /* 0xffffff800c0c7810 */ /* 0x000fe40007ffe0ff */
[----:B------:R-:W-:Y:S01]  /*1bc0*/  IADD3 R42, PT, PT, R47, -0x80, RZ ;  /* 0xffffff802f2a7810 */ /* 0x000fe20007ffe0ff */
[----:B---3--:R-:W-:-:S03]  /*1bd0*/  HADD2.F32 R46, -RZ, R46.H0_H0 ;  /* 0x2000002eff2e7230 */ /* 0x008fc60000004100 */
[----:B------:R-:W0:Y:S02]  /*1be0*/  I2F.F16 R12, R12 ;  /* 0x0000000c000c7306 */ /* 0x000e240000200c00 */
[----:B------:R-:W-:Y:S01]  /*1bf0*/  FFMA.FTZ R7, R30, R46, R7 ;  /* 0x0000002e1e077223 */ /* 0x000fe20000010007 */
[----:B------:R-:W-:Y:S01]  /*1c00*/  SHF.R.U32.HI R46, RZ, 0x10, R14 ;  /* 0x00000010ff2e7819 */ /* 0x000fe2000001160e */
[----:B-1----:R-:W-:-:S04]  /*1c10*/  HADD2.F32 R47, -RZ, R6.H0_H0 ;  /* 0x20000006ff2f7230 */ /* 0x002fc80000004100 */
[----:B------:R-:W1:Y:S01]  /*1c20*/  I2F.F16 R42, R42 ;  /* 0x0000002a002a7306 */ /* 0x000e620000200c00 */
[----:B------:R-:W-:Y:S01]  /*1c30*/  LOP3.LUT R46, R46, 0xff, RZ, 0xc0, !PT ;  /* 0x000000ff2e2e7812 */ /* 0x000fe200078ec0ff */
[C---:B------:R-:W-:Y:S01]  /*1c40*/  FFMA.FTZ R43, R30.reuse, R48, R43 ;  /* 0x000000301e2b7223 */ /* 0x040fe2000001002b */
        /* <DEDUP_REMOVED lines=8> */
[----:B-1----:R-:W-:-:S02]  /*1cd0*/  HADD2.F32 R48, -RZ, R42.H0_H0 ;  /* 0x2000002aff307230 */ /* 0x002fc40000004100 */
[----:B------:R-:W-:Y:S01]  /*1ce0*/  FFMA.FTZ R42, R12, R30, R31 ;  /* 0x0000001e0c2a7223 */ /* 0x000fe2000001001f */
[----:B------:R-:W-:Y:S02]  /*1cf0*/  LEA.HI R14, R14, 0xffffff80, RZ, 0x8 ;  /* 0xffffff800e0e7811 */ /* 0x000fe400078f40ff */
[----:B------:R-:W-:Y:S01]  /*1d00*/  FFMA.FTZ R31, R30, R48, R43 ;  /* 0x000000301e1f7223 */ /* 0x000fe2000001002b */
[----:B------:R-:W1:Y:S01]  /*1d10*/  I2F.F16 R46, R46 ;  /* 0x0000002e002e7306 */ /* 0x000e620000200c00 */
[----:B------:R-:W-:Y:S02]  /*1d20*/  LEA.HI R43, R15, 0xffffff80, RZ, 0x8 ;  /* 0xffffff800f2b7811 */ /* 0x000fe400078f40ff */
[----:B------:R-:W-:-:S05]  /*1d30*/  LEA.HI R13, R13, 0xffffff80, RZ, 0x8 ;  /* 0xffffff800d0d7811 */ /* 0x000fca00078f40ff */
[----:B------:R3:W4:Y:S01]  /*1d40*/  I2F.F16 R6, R13 ;  /* 0x0000000d00067306 */ /* 0x0007220000200c00 */
[----:B0-----:R-:W-:-:S07]  /*1d50*/  HADD2.F32 R47, -RZ, R47.H0_H0 ;  /* 0x2000002fff2f7230 */ /* 0x001fce0000004100 */
[----:B------:R-:W0:Y:S08]  /*1d60*/  I2F.F16 R14, R14 ;  /* 0x0000000e000e7306 */ /* 0x000e300000200c00 */
[----:B------:R-:W5:Y:S01]  /*1d70*/  I2F.F16 R43, R43 ;  /* 0x0000002b002b7306 */ /* 0x000f620000200c00 */
[----:B------:R-:W-:Y:S01]  /*1d80*/  FFMA.FTZ R7, R30, R47, R7 ;  /* 0x0000002f1e077223 */ /* 0x000fe20000010007 */
[----:B------:R-:W-:Y:S01]  /*1d90*/  HADD2.F32 R48, -RZ, R5.H1_H1 ;  /* 0x30000005ff307230 */ /* 0x000fe20000004100 */
[----:B---3--:R-:W3:Y:S01]  /*1da0*/  LDS.64 R12, [UR4+0x18] ;  /* 0x00001804ff0c7984 */ /* 0x008ee20008000a00 */
[----:B-1----:R-:W-:-:S02]  /*1db0*/  HADD2.F32 R5, -RZ, R46.H0_H0 ;  /* 0x2000002eff057230 */ /* 0x002fc40000004100 */
[----:B------:R-:W-:Y:S01]  /*1dc0*/  HADD2.F32 R47, -RZ, R4.H0_H0 ;  /* 0x20000004ff2f7230 */ /* 0x000fe20000004100 */
[----:B------:R-:W-:Y:S01]  /*1dd0*/  LOP3.LUT R4, R8, 0xff, RZ, 0xc0, !PT ;  /* 0x000000ff08047812 */ /* 0x000fe200078ec0ff */
[----:B----4-:R-:W-:Y:S02]  /*1de0*/  HADD2.F32 R6, -RZ, R6.H0_H0 ;  /* 0x20000006ff067230 */ /* 0x010fe40000004100 */
[----:B------:R-:W-:Y:S01]  /*1df0*/  FFMA.FTZ R5, R30, R5, R27 ;  /* 0x000000051e057223 */ /* 0x000fe2000001001b */
[----:B0-----:R-:W-:Y:S01]  /*1e00*/  HADD2.F32 R14, -RZ, R14.H0_H0 ;  /* 0x2000000eff0e7230 */ /* 0x001fe20000004100 */
[----:B------:R-:W-:Y:S01]  /*1e10*/  IADD3 R15, PT, PT, R4, -0x80, RZ ;  /* 0xffffff80040f7810 */ /* 0x000fe20007ffe0ff */
[----:B------:R-:W-:Y:S01]  /*1e20*/  IMAD.WIDE R44, R2, 0x4, R44 ;  /* 0x00000004022c7825 */ /* 0x000fe200078e022c */
[----:B------:R-:W-:-:S03]  /*1e30*/  LOP3.LUT R4, R9, 0xff, RZ, 0xc0, !PT ;  /* 0x000000ff09047812 */ /* 0x000fc600078ec0ff */
[----:B-----5:R-:W-:Y:S02]  /*1e40*/  HADD2.F32 R30, -RZ, R43.H0_H0 ;  /* 0x2000002bff1e7230 */ /* 0x020fe40000004100 */
[----:B------:R-:W-:Y:S01]  /*1e50*/  FFMA.FTZ R27, R48, R6, R31 ;  /* 0x00000006301b7223 */ /* 0x000fe2000001001f */
[----:B------:R-:W-:Y:S01]  /*1e60*/  IADD3 R43, PT, PT, R4, -0x80, RZ ;  /* 0xffffff80042b7810 */ /* 0x000fe20007ffe0ff */
[C---:B------:R-:W-:Y:S01]  /*1e70*/  FFMA.FTZ R14, R48.reuse, R14, R7 ;  /* 0x0000000e300e7223 */ /* 0x040fe20000010007 */
[----:B------:R-:W-:Y:S02]  /*1e80*/  FFMA.FTZ R30, R48, R30, R5 ;  /* 0x0000001e301e7223 */ /* 0x000fe40000010005 */
[----:B------:R0:W4:Y:S01]  /*1e90*/  LDG.E.128.CONSTANT R4, desc[UR6][R44.64] ;  /* 0x000000062c047981 */ /* 0x000122000c1e9d00 */
[----:B------:R-:W1:Y:S01]  /*1ea0*/  I2F.F16 R15, R15 ;  /* 0x0000000f000f7306 */ /* 0x000e620000200c00 */
[----:B------:R-:W-:Y:S02]  /*1eb0*/  LOP3.LUT R31, R10, 0xff, RZ, 0xc0, !PT ;  /* 0x000000ff0a1f7812 */ /* 0x000fe400078ec0ff */
[----:B------:R-:W-:-:S05]  /*1ec0*/  LOP3.LUT R46, R11, 0xff, RZ, 0xc0, !PT ;  /* 0x000000ff0b2e7812 */ /* 0x000fca00078ec0ff */
[----:B------:R-:W5:Y:S01]  /*1ed0*/  I2F.F16 R43, R43 ;  /* 0x0000002b002b7306 */ /* 0x000f620000200c00 */
[----:B------:R-:W-:Y:S01]  /*1ee0*/  FFMA.FTZ R42, R47, R48, R42 ;  /* 0x000000302f2a7223 */ /* 0x000fe2000001002a */
[----:B------:R-:W-:Y:S02]  /*1ef0*/  IADD3 R47, PT, PT, R31, -0x80, RZ ;  /* 0xffffff801f2f7810 */ /* 0x000fe40007ffe0ff */
[----:B------:R-:W-:Y:S01]  /*1f00*/  IADD3 R48, PT, PT, R46, -0x80, RZ ;  /* 0xffffff802e307810 */ /* 0x000fe20007ffe0ff */
[----:B-1----:R-:W-:-:S03]  /*1f10*/  HADD2.F32 R49, -RZ, R15.H0_H0 ;  /* 0x2000000fff317230 */ /* 0x002fc60000004100 */
[----:B------:R-:W1:Y:S08]  /*1f20*/  I2F.F16 R46, R48 ;  /* 0x00000030002e7306 */ /* 0x000e700000200c00 */
[----:B------:R1:W0:Y:S01]  /*1f30*/  I2F.F16 R15, R47 ;  /* 0x0000002f000f7306 */ /* 0x0002220000200c00 */
[----:B-----5:R-:W-:Y:S01]  /*1f40*/  HADD2.F32 R50, -RZ, R43.H0_H0 ;  /* 0x2000002bff327230 */ /* 0x020fe20000004100 */
[----:B------:R-:W-:-:S04]  /*1f50*/  SHF.R.U32.HI R43, RZ, 0x8, R8 ;  /* 0x00000008ff2b7819 */ /* 0x000fc80000011608 */
[----:B------:R-:W-:Y:S01]  /*1f60*/  LOP3.LUT R43, R43, 0xff, RZ, 0xc0, !PT ;  /* 0x000000ff2b2b7812 */ /* 0x000fe200078ec0ff */
[----:B---3--:R-:W-:-:S03]  /*1f70*/  HADD2.F32 R31, -RZ, R12.H0_H0 ;  /* 0x2000000cff1f7230 */ /* 0x008fc60000004100 */
[----:B------:R-:W-:Y:S01]  /*1f80*/  IADD3 R43, PT, PT, R43, -0x80, RZ ;  /* 0xffffff802b2b7810 */ /* 0x000fe20007ffe0ff */
[----:B-1----:R-:W-:Y:S02]  /*1f90*/  HADD2.F32 R47, -RZ, R46.H0_H0 ;  /* 0x2000002eff2f7230 */ /* 0x002fe40000004100 */
[----:B0-----:R-:W-:-:S03]  /*1fa0*/  HADD2.F32 R15, -RZ, R15.H0_H0 ;  /* 0x2000000fff0f7230 */ /* 0x001fc60000004100 */
[----:B------:R-:W0:Y:S01]  /*1fb0*/  I2F.F16 R43, R43 ;  /* 0x0000002b002b7306 */ /* 0x000e220000200c00 */
[----:B------:R-:W-:Y:S01]  /*1fc0*/  FFMA.FTZ R42, R49, R31, R42 ;  /* 0x0000001f312a7223 */ /* 0x000fe2000001002a */
[C---:B------:R-:W-:Y:S01]  /*1fd0*/  FFMA.FTZ R27, R31.reuse, R50, R27 ;  /* 0x000000321f1b7223 */ /* 0x040fe2000001001b */
[C---:B------:R-:W-:Y:S01]  /*1fe0*/  FFMA.FTZ R30, R31.reuse, R47, R30 ;  /* 0x0000002f1f1e7223 */ /* 0x040fe2000001001e */
[----:B------:R-:W-:Y:S01]  /*1ff0*/  FFMA.FTZ R15, R31, R15, R14 ;  /* 0x0000000f1f0f7223 */ /* 0x000fe2000001000e */
[----:B------:R-:W-:Y:S02]  /*2000*/  SHF.R.U32.HI R31, RZ, 0x8, R10 ;  /* 0x00000008ff1f7819 */ /* 0x000fe4000001160a */
[----:B------:R-:W-:Y:S02]  /*2010*/  SHF.R.U32.HI R14, RZ, 0x8, R9 ;  /* 0x00000008ff0e7819 */ /* 0x000fe40000011609 */
[----:B------:R-:W-:Y:S02]  /*2020*/  LOP3.LUT R31, R31, 0xff, RZ, 0xc0, !PT ;  /* 0x000000ff1f1f7812 */ /* 0x000fe400078ec0ff */
[----:B------:R-:W-:-:S02]  /*2030*/  LOP3.LUT R14, R14, 0xff, RZ, 0xc0, !PT ;  /* 0x000000ff0e0e7812 */ /* 0x000fc400078ec0ff */
[----:B------:R-:W-:Y:S02]  /*2040*/  SHF.R.U32.HI R47, RZ, 0x8, R11 ;  /* 0x00000008ff2f7819 */ /* 0x000fe4000001160b */
[----:B------:R-:W-:Y:S02]  /*2050*/  IADD3 R31, PT, PT, R31, -0x80, RZ ;  /* 0xffffff801f1f7810 */ /* 0x000fe40007ffe0ff */
[----:B------:R-:W-:Y:S02]  /*2060*/  IADD3 R46, PT, PT, R14, -0x80, RZ ;  /* 0xffffff800e2e7810 */ /* 0x000fe40007ffe0ff */
[----:B------:R-:W-:Y:S01]  /*2070*/  LOP3.LUT R47, R47, 0xff, RZ, 0xc0, !PT ;  /* 0x000000ff2f2f7812 */ /* 0x000fe200078ec0ff */
[----:B0-----:R-:W-:Y:S01]  /*2080*/  HADD2.F32 R49, -RZ, R43.H0_H0 ;  /* 0x2000002bff317230 */ /* 0x001fe20000004100 */
[----:B------:R-:W0:Y:S02]  /*2090*/  I2F.F16 R31, R31 ;  /* 0x0000001f001f7306 */ /* 0x000e240000200c00 */
[----:B------:R-:W-:-:S06]  /*20a0*/  IADD3 R43, PT, PT, R47, -0x80, RZ ;  /* 0xffffff802f2b7810 */ /* 0x000fcc0007ffe0ff */
[----:B------:R-:W1:Y:S01]  /*20b0*/  I2F.F16 R46, R46 ;  /* 0x0000002e002e7306 */ /* 0x000e620000200c00 */
[----:B------:R-:W-:-:S07]  /*20c0*/  LEA.HI R48, R9, 0xffffff80, RZ, 0x8 ;  /* 0xffffff8009307811 */ /* 0x000fce00078f40ff */
[----:B------:R-:W3:Y:S01]  /*20d0*/  I2F.F16 R43, R43 ;  /* 0x0000002b002b7306 */ /* 0x000ee20000200c00 */
[----:B------:R-:W-:Y:S01]  /*20e0*/  SHF.R.U32.HI R9, RZ, 0x10, R9 ;  /* 0x00000010ff097819 */ /* 0x000fe20000011609 */
[----:B------:R-:W-:Y:S02]  /*20f0*/  HADD2.F32 R12, -RZ, R12.H1_H1 ;  /* 0x3000000cff0c7230 */ /* 0x000fe40000004100 */
[----:B0-----:R-:W-:Y:S01]  /*2100*/  HADD2.F32 R47, -RZ, R31.H0_H0 ;  /* 0x2000001fff2f7230 */ /* 0x001fe20000004100 */
[----:B------:R-:W-:Y:S01]  /*2110*/  LOP3.LUT R9, R9, 0xff, RZ, 0xc0, !PT ;  /* 0x000000ff09097812 */ /* 0x000fe200078ec0ff */
[----:B-1----:R-:W-:Y:S01]  /*2120*/  HADD2.F32 R46, -RZ, R46.H0_H0 ;  /* 0x2000002eff2e7230 */ /* 0x002fe20000004100 */
[----:B------:R-:W-:Y:S01]  /*2130*/  LEA.HI R14, R8, 0xffffff80, RZ, 0x8 ;  /* 0xffffff80080e7811 */ /* 0x000fe200078f40ff */
[----:B------:R-:W-:Y:S01]  /*2140*/  FFMA.FTZ R42, R49, R12, R42 ;  /* 0x0000000c312a7223 */ /* 0x000fe2000001002a */
[----:B------:R-:W-:Y:S01]  /*2150*/  SHF.R.U32.HI R8, RZ, 0x10, R8 ;  /* 0x00000010ff087819 */ /* 0x000fe20000011608 */
[----:B------:R-:W-:Y:S01]  /*2160*/  FFMA.FTZ R15, R12, R47, R15 ;  /* 0x0000002f0c0f7223 */ /* 0x000fe2000001000f */
[----:B------:R-:W-:-:S02]  /*2170*/  VIADD R47, R9, 0xffffff80 ;  /* 0xffffff80092f7836 */ /* 0x000fc40000000000 */
[----:B------:R-:W-:Y:S01]  /*2180*/  FFMA.FTZ R27, R12, R46, R27 ;  /* 0x0000002e0c1b7223 */ /* 0x000fe2000001001b */
[----:B------:R-:W-:Y:S01]  /*2190*/  SHF.R.U32.HI R9, RZ, 0x10, R11 ;  /* 0x00000010ff097819 */ /* 0x000fe2000001160b */
[----:B---3--:R-:W-:Y:S01]  /*21a0*/  HADD2.F32 R49, -RZ, R43.H0_H0 ;  /* 0x2000002bff317230 */ /* 0x008fe20000004100 */
[----:B------:R-:W-:Y:S02]  /*21b0*/  SHF.R.U32.HI R43, RZ, 0x10, R10 ;  /* 0x00000010ff2b7819 */ /* 0x000fe4000001160a */
[----:B------:R-:W-:Y:S02]  /*21c0*/  LOP3.LUT R46, R8, 0xff, RZ, 0xc0, !PT ;  /* 0x000000ff082e7812 */ /* 0x000fe400078ec0ff */
[----:B------:R-:W-:Y:S02]  /*21d0*/  LOP3.LUT R43, R43, 0xff, RZ, 0xc0, !PT ;  /* 0x000000ff2b2b7812 */ /* 0x000fe400078ec0ff */
[----:B------:R-:W-:Y:S02]  /*21e0*/  LOP3.LUT R9, R9, 0xff, RZ, 0xc0, !PT ;  /* 0x000000ff09097812 */ /* 0x000fe400078ec0ff */
[----:B------:R-:W-:-:S02]  /*21f0*/  IADD3 R31, PT, PT, R46, -0x80, RZ ;  /* 0xffffff802e1f7810 */ /* 0x000fc40007ffe0ff */
[----:B------:R-:W-:Y:S02]  /*2200*/  IADD3 R43, PT, PT, R43, -0x80, RZ ;  /* 0xffffff802b2b7810 */ /* 0x000fe40007ffe0ff */
[----:B------:R-:W-:Y:S01]  /*2210*/  IADD3 R9, PT, PT, R9, -0x80, RZ ;  /* 0xffffff8009097810 */ /* 0x000fe20007ffe0ff */
[----:B------:R-:W-:Y:S01]  /*2220*/  FFMA.FTZ R30, R12, R49, R30 ;  /* 0x000000310c1e7223 */ /* 0x000fe2000001001e */
[----:B------:R-:W0:Y:S01]  /*2230*/  I2F.F16 R31, R31 ;  /* 0x0000001f001f7306 */ /* 0x000e220000200c00 */
[----:B------:R-:W-:Y:S02]  /*2240*/  LEA.HI R10, R10, 0xffffff80, RZ, 0x8 ;  /* 0xffffff800a0a7811 */ /* 0x000fe400078f40ff */
[----:B------:R-:W-:-:S05]  /*2250*/  LEA.HI R11, R11, 0xffffff80, RZ, 0x8 ;  /* 0xffffff800b0b7811 */ /* 0x000fca00078f40ff */
[----:B------:R-:W1:Y:S08]  /*2260*/  I2F.F16 R12, R47 ;  /* 0x0000002f000c7306 */ /* 0x000e700000200c00 */
[----:B------:R-:W3:Y:S08]  /*2270*/  I2F.F16 R43, R43 ;  /* 0x0000002b002b7306 */ /* 0x000ef00000200c00 */
[----:B------:R-:W5:Y:S08]  /*2280*/  I2F.F16 R9, R9 ;  /* 0x0000000900097306 */ /* 0x000f700000200c00 */
[----:B------:R3:W2:Y:S08]  /*2290*/  I2F.F16 R8, R48 ;  /* 0x0000003000087306 */ /* 0x0006b00000200c00 */
[----:B------:R-:W2:Y:S08]  /*22a0*/  I2F.F16 R14, R14 ;  /* 0x0000000e000e7306 */ /* 0x000eb00000200c00 */
[----:B------:R-:W2:Y:S01]  /*22b0*/  I2F.F16 R10, R10 ;  /* 0x0000000a000a7306 */ /* 0x000ea20000200c00 */
[----:B0-----:R-:W-:-:S07]  /*22c0*/  HADD2.F32 R31, -RZ, R31.H0_H0 ;  /* 0x2000001fff1f7230 */ /* 0x001fce0000004100 */
[----:B------:R-:W0:Y:S01]  /*22d0*/  I2F.F16 R11, R11 ;  /* 0x0000000b000b7306 */ /* 0x000e220000200c00 */
[----:B------:R-:W-:Y:S02]  /*22e0*/  HADD2.F32 R46, -RZ, R13.H0_H0 ;  /* 0x2000000dff2e7230 */ /* 0x000fe40000004100 */
[----:B-1----:R-:W-:Y:S02]  /*22f0*/  HADD2.F32 R12, -RZ, R12.H0_H0 ;  /* 0x2000000cff0c7230 */ /* 0x002fe40000004100 */
[----:B---3--:R-:W-:Y:S02]  /*2300*/  HADD2.F32 R48, -RZ, R43.H0_H0 ;  /* 0x2000002bff307230 */ /* 0x008fe40000004100 */
[----:B-----5:R-:W-:Y:S02]  /*2310*/  HADD2.F32 R9, -RZ, R9.H0_H0 ;  /* 0x20000009ff097230 */ /* 0x020fe40000004100 */
[----:B------:R-:W-:Y:S01]  /*2320*/  FFMA.FTZ R31, R31, R46, R42 ;  /* 0x0000002e1f1f7223 */ /* 0x000fe2000001002a */
[----:B------:R-:W-:-:S02]  /*2330*/  HADD2.F32 R42, -RZ, R13.H1_H1 ;  /* 0x3000000dff2a7230 */ /* 0x000fc40000004100 */
[C---:B------:R-:W-:Y:S01]  /*2340*/  FFMA.FTZ R27, R46.reuse, R12, R27 ;  /* 0x0000000c2e1b7223 */ /* 0x040fe2000001001b */
[----:B--2---:R-:W-:Y:S02]  /*2350*/  HADD2.F32 R8, -RZ, R8.H0_H0 ;  /* 0x20000008ff087230 */ /* 0x004fe40000004100 */
[C---:B------:R-:W-:Y:S01]  /*2360*/  FFMA.FTZ R48, R46.reuse, R48, R15 ;  /* 0x000000302e307223 */ /* 0x040fe2000001000f */
[----:B------:R-:W-:Y:S02]  /*2370*/  HADD2.F32 R14, -RZ, R14.H0_H0 ;  /* 0x2000000eff0e7230 */ /* 0x000fe40000004100 */
[----:B------:R-:W-:Y:S01]  /*2380*/  FFMA.FTZ R9, R46, R9, R30 ;  /* 0x000000092e097223 */ /* 0x000fe2000001001e */
[----:B------:R-:W-:Y:S01]  /*2390*/  HADD2.F32 R13, -RZ, R10.H0_H0 ;  /* 0x2000000aff0d7230 */ /* 0x000fe20000004100 */
[----:B------:R-:W-:Y:S01]  /*23a0*/  LOP3.LUT R10, R16, 0xff, RZ, 0xc0, !PT ;  /* 0x000000ff100a7812 */ /* 0x000fe200078ec0ff */
[----:B0-----:R-:W-:Y:S02]  /*23b0*/  HADD2.F32 R11, -RZ, R11.H0_H0 ;  /* 0x2000000bff0b7230 */ /* 0x001fe40000004100 */
[----:B------:R-:W-:-:S04]  /*23c0*/  IMAD.WIDE R44, R2, 0x4, R44 ;  /* 0x00000004022c7825 */ /* 0x000fc800078e022c */
[----:B------:R-:W-:Y:S01]  /*23d0*/  FFMA.FTZ R30, R42, R8, R27 ;  /* 0x000000082a1e7223 */ /* 0x000fe2000001001b */
[----:B------:R-:W-:Y:S01]  /*23e0*/  FFMA.FTZ R31, R14, R42, R31 ;  /* 0x0000002a0e1f7223 */ /* 0x000fe2000001001f */
[----:B------:R-:W-:Y:S01]  /*23f0*/  FFMA.FTZ R27, R42, R13, R48 ;  /* 0x0000000d2a1b7223 */ /* 0x000fe20000010030 */
[----:B------:R-:W-:Y:S01]  /*2400*/  IADD3 R47, PT, PT, R10, -0x80, RZ ;  /* 0xffffff800a2f7810 */ /* 0x000fe20007ffe0ff */
[----:B------:R-:W-:Y:S01]  /*2410*/  FFMA.FTZ R42, R42, R11, R9 ;  /* 0x0000000b2a2a7223 */ /* 0x000fe20000010009 */
[----:B------:R-:W0:Y:S04]  /*2420*/  LDS.64 R12, [UR4+0x20] ;  /* 0x00002004ff0c7984 */ /* 0x000e280008000a00 */
[----:B------:R-:W2:Y:S01]  /*2430*/  LDG.E.128.CONSTANT R8, desc[UR6][R44.64] ;  /* 0x000000062c087981 */ /* 0x000ea2000c1e9d00 */
[----:B------:R-:W-:-:S04]  /*2440*/  LOP3.LUT R14, R17, 0xff, RZ, 0xc0, !PT ;  /* 0x000000ff110e7812 */ /* 0x000fc800078ec0ff */
[----:B------:R-:W-:Y:S02]  /*2450*/  IADD3 R49, PT, PT, R14, -0x80, RZ ;  /* 0xffffff800e317810 */ /* 0x000fe40007ffe0ff */
[----:B------:R-:W-:-:S04]  /*2460*/  LOP3.LUT R14, R18, 0xff, RZ, 0xc0, !PT ;  /* 0x000000ff120e7812 */ /* 0x000fc800078ec0ff */
[----:B------:R-:W-:Y:S02]  /*2470*/  IADD3 R15, PT, PT, R14, -0x80, RZ ;  /* 0xffffff800e0f7810 */ /* 0x000fe40007ffe0ff */
[----:B------:R-:W-:Y:S02]  /*2480*/  SHF.R.U32.HI R14, RZ, 0x8, R16 ;  /* 0x00000008ff0e7819 */ /* 0x000fe40000011610 */
[----:B------:R-:W-:Y:S02]  /*2490*/  LOP3.LUT R43, R19, 0xff, RZ, 0xc0, !PT ;  /* 0x000000ff132b7812 */ /* 0x000fe400078ec0ff */
[----:B------:R-:W-:Y:S02]  /*24a0*/  LOP3.LUT R14, R14, 0xff, RZ, 0xc0, !PT ;  /* 0x000000ff0e0e7812 */ /* 0x000fe400078ec0ff */
[----:B------:R-:W-:Y:S02]  /*24b0*/  IADD3 R43, PT, PT, R43, -0x80, RZ ;  /* 0xffffff802b2b7810 */ /* 0x000fe40007ffe0ff */
[----:B------:R-:W-:-:S02]  /*24c0*/  IADD3 R50, PT, PT, R14, -0x80, RZ ;  /* 0xffffff800e327810 */ /* 0x000fc40007ffe0ff */
        /* <DEDUP_REMOVED lines=28> */
[----:B------:R-:W0:Y:S03]  /*2690*/  I2F.F16 R51, R50 ;  /* 0x0000003200337306 */ /* 0x000e260000200c00 */
[----:B------:R-:W-:-:S05]  /*26a0*/  IADD3 R14, PT, PT, R14, -0x80, RZ ;  /* 0xffffff800e0e7810 */ /* 0x000fca0007ffe0ff */
        /* <DEDUP_REMOVED lines=18> */
[----:B------:R-:W-:-:S03]  /*27d0*/  LOP3.LUT R14, R14, 0xff, RZ, 0xc0, !PT ;  /* 0x000000ff0e0e7812 */ /* 0x000fc600078ec0ff */
[----:B------:R-:W-:Y:S01]  /*27e0*/  VIADD R52, R46, 0xffffff80 ;  /* 0xffffff802e347836 */ /* 0x000fe20000000000 */
[----:B------:R-:W-:-:S03]  /*27f0*/  IADD3 R50, PT, PT, R14, -0x80, RZ ;  /* 0xffffff800e327810 */ /* 0x000fc60007ffe0ff */
        /* <DEDUP_REMOVED lines=19> */
[----:B-1----:R-:W-:-:S03]  /*2930*/  HADD2.F32 R19, -RZ, R17.H0_H0 ;  /* 0x20000011ff137230 */ /* 0x002fc60000004100 */
[----:B------:R-:W1:Y:S01]  /*2940*/  I2F.F16 R14, R14 ;  /* 0x0000000e000e7306 */ /* 0x000e620000200c00 */
[----:B----4-:R-:W-:Y:S01]  /*2950*/  LOP3.LUT R17, R4, 0xff, RZ, 0xc0, !PT ;  /* 0x000000ff04117812 */ /* 0x010fe200078ec0ff */
[----:B------:R-:W-:-:S03]  /*2960*/  FFMA.FTZ R49, R16, R19, R49 ;  /* 0x0000001310317223 */ /* 0x000fc60000010031 */
[----:B------:R-:W-:Y:S01]  /*2970*/  IADD3 R19, PT, PT, R17, -0x80, RZ ;  /* 0xffffff8011137810 */ /* 0x000fe20007ffe0ff */
[----:B------:R-:W-:Y:S01]  /*2980*/  FFMA.FTZ R18, R47, R16, R48 ;  /* 0x000000102f127223 */ /* 0x000fe20000010030 */
[----:B0-----:R-:W-:-:S04]  /*2990*/  HADD2.F32 R47, -RZ, R46.H0_H0 ;  /* 0x2000002eff2f7230 */ /* 0x001fc80000004100 */
[----:B------:R-:W0:Y:S01]  /*29a0*/  I2F.F16 R19, R19 ;  /* 0x0000001300137306 */ /* 0x000e220000200c00 */
        /* <DEDUP_REMOVED lines=12> */
[----:B---3--:R-:W-:-:S07]  /*2a70*/  HADD2.F32 R14, -RZ, R12.H0_H0 ;  /* 0x2000000cff0e7230 */ /* 0x008fce0000004100 */
[----:B------:R-:W3:Y:S01]  /*2a80*/  I2F.F16 R19, R19 ;  /* 0x0000001300137306 */ /* 0x000ee20000200c00 */
[----:B-1----:R-:W-:Y:S01]  /*2a90*/  SHF.R.U32.HI R46, RZ, 0x8, R4 ;  /* 0x00000008ff2e7819 */ /* 0x002fe20000011604 */
[----:B------:R-:W-:-:S03]  /*2aa0*/  FFMA.FTZ R18, R47, R14, R18 ;  /* 0x0000000e2f127223 */ /* 0x000fc60000010012 */
[----:B------:R-:W-:Y:S01]  /*2ab0*/  LOP3.LUT R46, R46, 0xff, RZ, 0xc0, !PT ;  /* 0x000000ff2e2e7812 */ /* 0x000fe200078ec0ff */
[----:B0-----:R-:W-:-:S03]  /*2ac0*/  HADD2.F32 R47, -RZ, R43.H0_H0 ;  /* 0x2000002bff2f7230 */ /* 0x001fc60000004100 */
[----:B------:R-:W-:Y:S02]  /*2ad0*/  IADD3 R43, PT, PT, R46, -0x80, RZ ;  /* 0xffffff802e2b7810 */ /* 0x000fe40007ffe0ff */
[----:B------:R-:W-:Y:S01]  /*2ae0*/  FFMA.FTZ R15, R14, R47, R15 ;  /* 0x0000002f0e0f7223 */ /* 0x000fe2000001000f */
[----:B------:R-:W-:-:S03]  /*2af0*/  SHF.R.U32.HI R47, RZ, 0x8, R5 ;  /* 0x00000008ff2f7819 */ /* 0x000fc60000011605 */
[----:B------:R-:W0:Y:S01]  /*2b00*/  I2F.F16 R43, R43 ;  /* 0x0000002b002b7306 */ /* 0x000e220000200c00 */
[----:B---3--:R-:W-:Y:S01]  /*2b10*/  HADD2.F32 R46, -RZ, R19.H0_H0 ;  /* 0x20000013ff2e7230 */ /* 0x008fe20000004100 */
        /* <DEDUP_REMOVED lines=11> */
[----:B------:R-:W-:Y:S01]  /*2bd0*/  IADD3 R43, PT, PT, R48, -0x80, RZ ;  /* 0xffffff80302b7810 */ /* 0x000fe20007ffe0ff */
[----:B------:R-:W0:Y:S08]  /*2be0*/  I2F.F16 R47, R47 ;  /* 0x0000002f002f7306 */ /* 0x000e300000200c00 */
        /* <DEDUP_REMOVED lines=8> */
[----:B------:R-:W-:Y:S02]  /*2c70*/  SHF.R.U32.HI R19, RZ, 0x10, R5 ;  /* 0x00000010ff137819 */ /* 0x000fe40000011605 */
[----:B------:R-:W-:Y:S01]  /*2c80*/  LOP3.LUT R16, R4, 0xff, RZ, 0xc0, !PT ;  /* 0x000000ff04107812 */ /* 0x000fe200078ec0ff */
[----:B---3--:R-:W-:Y:S01]  /*2c90*/  HADD2.F32 R43, -RZ, R43.H0_H0 ;  /* 0x2000002bff2b7230 */ /* 0x008fe20000004100 */
[----:B------:R-:W-:Y:S02]  /*2ca0*/  LEA.HI R47, R5, 0xffffff80, RZ, 0x8 ;  /* 0xffffff80052f7811 */ /* 0x000fe400078f40ff */
[----:B------:R-:W-:Y:S02]  /*2cb0*/  LOP3.LUT R19, R19, 0xff, RZ, 0xc0, !PT ;  /* 0x000000ff13137812 */ /* 0x000fe400078ec0ff */
[----:B------:R-:W-:Y:S01]  /*2cc0*/  IADD3 R5, PT, PT, R16, -0x80, RZ ;  /* 0xffffff8010057810 */ /* 0x000fe20007ffe0ff */
[----:B------:R-:W-:Y:S01]  /*2cd0*/  FFMA.FTZ R17, R46, R43, R17 ;  /* 0x0000002b2e117223 */ /* 0x000fe20000010011 */
[----:B------:R-:W-:-:S02]  /*2ce0*/  SHF.R.U32.HI R16, RZ, 0x10, R6 ;  /* 0x00000010ff107819 */ /* 0x000fc40000011606 */
[----:B------:R-:W-:Y:S02]  /*2cf0*/  SHF.R.U32.HI R43, RZ, 0x10, R7 ;  /* 0x00000010ff2b7819 */ /* 0x000fe40000011607 */
[----:B------:R-:W-:Y:S02]  /*2d00*/  IADD3 R19, PT, PT, R19, -0x80, RZ ;  /* 0xffffff8013137810 */ /* 0x000fe40007ffe0ff */
[----:B------:R-:W-:Y:S02]  /*2d10*/  LOP3.LUT R16, R16, 0xff, RZ, 0xc0, !PT ;  /* 0x000000ff10107812 */ /* 0x000fe400078ec0ff */
[----:B------:R-:W-:Y:S01]  /*2d20*/  LOP3.LUT R43, R43, 0xff, RZ, 0xc0, !PT ;  /* 0x000000ff2b2b7812 */ /* 0x000fe200078ec0ff */
[----:B------:R-:W-:Y:S01]  /*2d30*/  FFMA.FTZ R18, R49, R46, R18 ;  /* 0x0000002e31127223 */ /* 0x000fe20000010012 */
[----:B------:R-:W-:Y:S01]  /*2d40*/  FFMA.FTZ R15, R46, R48, R15 ;  /* 0x000000302e0f7223 */ /* 0x000fe2000001000f */
[----:B------:R-:W0:Y:S01]  /*2d50*/  I2F.F16 R19, R19 ;  /* 0x0000001300137306 */ /* 0x000e220000200c00 */
[----:B------:R-:W-:-:S02]  /*2d60*/  IADD3 R46, PT, PT, R16, -0x80, RZ ;  /* 0xffffff80102e7810 */ /* 0x000fc40007ffe0ff */
[----:B------:R-:W-:-:S05]  /*2d70*/  IADD3 R43, PT, PT, R43, -0x80, RZ ;  /* 0xffffff802b2b7810 */ /* 0x000fca0007ffe0ff */
[----:B------:R-:W-:Y:S08]  /*2d80*/  I2F.F16 R5, R5 ;  /* 0x0000000500057306 */ /* 0x000ff00000200c00 */
        /* <DEDUP_REMOVED lines=8> */
[----:B-1----:R-:W-:Y:S02]  /*2e10*/  HADD2.F32 R12, -RZ, R43.H0_H0 ;  /* 0x2000002bff0c7230 */ /* 0x002fe40000004100 */
[----:B0-----:R-:W-:Y:S01]  /*2e20*/  HADD2.F32 R47, -RZ, R5.H0_H0 ;  /* 0x20000005ff2f7230 */ /* 0x001fe20000004100 */
[----:B------:R-:W-:Y:S02]  /*2e30*/  LEA.HI R5, R6, 0xffffff80, RZ, 0x8 ;  /* 0xffffff8006057811 */ /* 0x000fe400078f40ff */
        /* <DEDUP_REMOVED lines=10> */
[----:B------:R-:W-:Y:S01]  /*2ee0*/  @!P0 IMAD R14, R3, 0x8, R1 ;  /* 0x00000008030e8824 */ /* 0x000fe200078e0201 */
[----:B------:R-:W-:Y:S01]  /*2ef0*/  IADD3 R43, PT, PT, R13, -0x80, RZ ;  /* 0xffffff800d2b7810 */ /* 0x000fe20007ffe0ff */
[----:B------:R-:W1:Y:S01]  /*2f00*/  I2F.F16 R6, R6 ;  /* 0x0000000600067306 */ /* 0x000e620000200c00 */
[----:B------:R-:W2:Y:S01]  /*2f10*/  LDS.64 R12, [UR4+0x30] ;  /* 0x00003004ff0c7984 */ /* 0x000ea20008000a00 */
[----:B----4-:R-:W-:-:S03]  /*2f20*/  HADD2.F32 R4, -RZ, R4.H0_H0 ;  /* 0x20000004ff047230 */ /* 0x010fc60000004100 */
[----:B------:R-:W3:Y:S01]  /*2f30*/  @!P0 LDL.64 R14, [R14+0x8] ;  /* 0x000008000e0e8983 */ /* 0x000ee20000100a00 */
[----:B------:R-:W-:Y:S01]  /*2f40*/  LOP3.LUT R17, R9, 0xff, RZ, 0xc0, !PT ;  /* 0x000000ff09117812 */ /* 0x000fe200078ec0ff */
[----:B0-----:R-:W-:Y:S02]  /*2f50*/  HADD2.F32 R5, -RZ, R5.H0_H0 ;  /* 0x20000005ff057230 */ /* 0x001fe40000004100 */
[----:B------:R-:W-:Y:S01]  /*2f60*/  FFMA.FTZ R19, R18, R4, R19 ;  /* 0x0000000412137223 */ /* 0x000fe20000010013 */
[----:B------:R-:W-:Y:S02]  /*2f70*/  LOP3.LUT R4, R10, 0xff, RZ, 0xc0, !PT ;  /* 0x000000ff0a047812 */ /* 0x000fe400078ec0ff */
[----:B------:R-:W-:Y:S01]  /*2f80*/  IADD3 R49, PT, PT, R17, -0x80, RZ ;  /* 0xffffff8011317810 */ /* 0x000fe20007ffe0ff */
[----:B------:R-:W-:Y:S01]  /*2f90*/  FFMA.FTZ R17, R18, R5, R7 ;  /* 0x0000000512117223 */ /* 0x000fe20000010007 */
[----:B------:R-:W-:Y:S02]  /*2fa0*/  IADD3 R7, PT, PT, R4, -0x80, RZ ;  /* 0xffffff8004077810 */ /* 0x000fe40007ffe0ff */
[----:B------:R-:W-:Y:S01]  /*2fb0*/  SHF.R.U32.HI R4, RZ, 0x8, R8 ;  /* 0x00000008ff047819 */ /* 0x000fe20000011608 */
[----:B-1----:R-:W-:Y:S01]  /*2fc0*/  HADD2.F32 R6, -RZ, R6.H0_H0 ;  /* 0x20000006ff067230 */ /* 0x002fe20000004100 */
[----:B------:R-:W-:-:S02]  /*2fd0*/  LOP3.LUT R5, R11, 0xff, RZ, 0xc0, !PT ;  /* 0x000000ff0b057812 */ /* 0x000fc400078ec0ff */
[----:B------:R-:W-:Y:S02]  /*2fe0*/  LOP3.LUT R4, R4, 0xff, RZ, 0xc0, !PT ;  /* 0x000000ff04047812 */ /* 0x000fe400078ec0ff */
[----:B------:R-:W-:Y:S01]  /*2ff0*/  FFMA.FTZ R18, R18, R6, R51 ;  /* 0x0000000612127223 */ /* 0x000fe20000010033 */
[----:B------:R-:W-:Y:S02]  /*3000*/  IADD3 R5, PT, PT, R5, -0x80, RZ ;  /* 0xffffff8005057810 */ /* 0x000fe40007ffe0ff */
[----:B------:R-:W-:Y:S02]  /*3010*/  SHF.R.U32.HI R6, RZ, 0x8, R9 ;  /* 0x00000008ff067819 */ /* 0x000fe40000011609 */
[----:B------:R-:W-:Y:S02]  /*3020*/  IADD3 R47, PT, PT, R4, -0x80, RZ ;  /* 0xffffff80042f7810 */ /* 0x000fe40007ffe0ff */
[----:B------:R-:W-:Y:S01]  /*3030*/  SHF.R.U32.HI R4, RZ, 0x8, R10 ;  /* 0x00000008ff047819 */ /* 0x000fe2000001160a */
[----:B------:R-:W0:Y:S01]  /*3040*/  I2F.F16 R43, R43 ;  /* 0x0000002b002b7306 */ /* 0x000e220000200c00 */
[----:B------:R-:W-:-:S02]  /*3050*/  LOP3.LUT R6, R6, 0xff, RZ, 0xc0, !PT ;  /* 0x000000ff06067812 */ /* 0x000fc400078ec0ff */
[----:B------:R-:W-:-:S05]  /*3060*/  LOP3.LUT R4, R4, 0xff, RZ, 0xc0, !PT ;  /* 0x000000ff04047812 */ /* 0x000fca00078ec0ff */
[----:B------:R-:W1:Y:S01]  /*3070*/  I2F.F16 R49, R49 ;  /* 0x0000003100317306 */ /* 0x000e620000200c00 */
[----:B------:R-:W-:Y:S02]  /*3080*/  IADD3 R46, PT, PT, R6, -0x80, RZ ;  /* 0xffffff80062e7810 */ /* 0x000fe40007ffe0ff */
[----:B------:R-:W-:-:S05]  /*3090*/  IADD3 R6, PT, PT, R4, -0x80, RZ ;  /* 0xffffff8004067810 */ /* 0x000fca0007ffe0ff */
[----:B------:R-:W4:Y:S08]  /*30a0*/  I2F.F16 R7, R7 ;  /* 0x0000000700077306 */ /* 0x000f300000200c00 */
[----:B------:R-:W5:Y:S01]  /*30b0*/  I2F.F16 R5, R5 ;  /* 0x0000000500057306 */ /* 0x000f620000200c00 */
[----:B--2---:R-:W-:Y:S02]  /*30c0*/  HADD2.F32 R4, -RZ, R12.H0_H0 ;  /* 0x2000000cff047230 */ /* 0x004fe40000004100 */
[----:B0-----:R-:W-:-:S05]  /*30d0*/  HADD2.F32 R43, -RZ, R43.H0_H0 ;  /* 0x2000002bff2b7230 */ /* 0x001fca0000004100 */
[----:B------:R-:W0:Y:S01]  /*30e0*/  I2F.F16 R46, R46 ;  /* 0x0000002e002e7306 */ /* 0x000e220000200c00 */
[----:B-1----:R-:W-:Y:S02]  /*30f0*/  HADD2.F32 R49, -RZ, R49.H0_H0 ;  /* 0x20000031ff317230 */ /* 0x002fe40000004100 */
[----:B----4-:R-:W-:-:S05]  /*3100*/  HADD2.F32 R7, -RZ, R7.H0_H0 ;  /* 0x20000007ff077230 */ /* 0x010fca0000004100 */
[----:B------:R-:W1:Y:S01]  /*3110*/  I2F.F16 R6, R6 ;  /* 0x0000000600067306 */ /* 0x000e620000200c00 */
[----:B-----5:R-:W-:Y:S02]  /*3120*/  HADD2.F32 R5, -RZ, R5.H0_H0 ;  /* 0x20000005ff057230 */ /* 0x020fe40000004100 */
[----:B------:R-:W-:Y:S01]  /*3130*/  FFMA.FTZ R48, R43, R4, RZ ;  /* 0x000000042b307223 */ /* 0x000fe200000100ff */
[----:B------:R-:W-:-:S04]  /*3140*/  FFMA.FTZ R43, R4, R49, RZ ;  /* 0x00000031042b7223 */ /* 0x000fc800000100ff */
[----:B------:R-:W2:Y:S01]  /*3150*/  I2F.F16 R47, R47 ;  /* 0x0000002f002f7306 */ /* 0x000ea20000200c00 */
        /* <DEDUP_REMOVED lines=8> */
[----:B------:R-:W-:Y:S01]  /*31e0*/  FFMA.FTZ R43, R12, R46, R43 ;  /* 0x0000002e0c2b7223 */ /* 0x000fe2000001002b */
[----:B------:R-:W-:Y:S01]  /*31f0*/  IADD3 R50, PT, PT, R4, -0x80, RZ ;  /* 0xffffff8004327810 */ /* 0x000fe20007ffe0ff */
[----:B------:R-:W-:Y:S01]  /*3200*/  FFMA.FTZ R46, R12, R6, R7 ;  /* 0x000000060c2e7223 */ /* 0x000fe20000010007 */
[----:B--2---:R-:W-:Y:S01]  /*3210*/  HADD2.F32 R47, -RZ, R47.H0_H0 ;  /* 0x2000002fff2f7230 */ /* 0x004fe20000004100 */
[----:B------:R-:W2:Y:S04]  /*3220*/  LDG.E.128.CONSTANT R4, desc[UR6][R44.64] ;  /* 0x000000062c047981 */ /* 0x000ea8000c1e9d00 */
        /* <DEDUP_REMOVED lines=20> */
[----:B------:R-:W-:Y:S02]  /*3370*/  IADD3 R51, PT, PT, R51, -0x80, RZ ;  /* 0xffffff8033337810 */ /* 0x000fe40007ffe0ff */
[----:B------:R-:W-:-:S04]  /*3380*/  IADD3 R48, PT, PT, R48, -0x80, RZ ;  /* 0xffffff8030307810 */ /* 0x000fc80007ffe0ff */
        /* <DEDUP_REMOVED lines=17> */
[--C-:B------:R-:W-:Y:S02]  /*34a0*/  HADD2.F32 R14, -RZ, R0.reuse.H0_H0 ;  /* 0x20000000ff0e7230 */ /* 0x100fe40000004100 */
[----:B------:R-:W-:-:S03]  /*34b0*/  HADD2.F32 R15, -RZ, R0.H1_H1 ;  /* 0x30000000ff0f7230 */ /* 0x000fc60000004100 */
[----:B------:R-:W-:Y:S02]  /*34c0*/  FMUL.FTZ R23, R23, R14 ;  /* 0x0000000e17177220 */ /* 0x000fe40000410000 */
[----:B------:R-:W-:-:S03]  /*34d0*/  FMUL.FTZ R48, R22, R15 ;  /* 0x0000000f16307220 */ /* 0x000fc60000410000 */
[----:B------:R-:W-:Y:S02]  /*34e0*/  F2FP.F16.F32.PACK_AB R23, RZ, R23 ;  /* 0x00000017ff17723e */ /* 0x000fe400000000ff */
[----:B------:R-:W-:-:S04]  /*34f0*/  F2FP.F16.F32.PACK_AB R48, RZ, R48 ;  /* 0x00000030ff30723e */ /* 0x000fc800000000ff */
[----:B------:R-:W-:Y:S01]  /*3500*/  PRMT R23, R23, 0x5410, R48 ;  /* 0x0000541017177816 */ /* 0x000fe20000000030 */
[----:B------:R-:W-:-:S04]  /*3510*/  HADD2.F32 R22, -RZ, R35.H0_H0 ;  /* 0x20000023ff167230 */ /* 0x000fc80000004100 */
[----:B------:R-:W-:Y:S02]  /*3520*/  HFMA2 R34, R23, 1, 1, R34 ;  /* 0x3c003c0017227831 */ /* 0x000fe40000000022 */
[----:B------:R-:W-:Y:S02]  /*3530*/  HADD2.F32 R23, -RZ, R35.H1_H1 ;  /* 0x30000023ff177230 */ /* 0x000fe40000004100 */
[----:B------:R-:W-:-:S03]  /*3540*/  FMUL.FTZ R20, R20, R22 ;  /* 0x0000001614147220 */ /* 0x000fc60000410000 */
[----:B------:R-:W-:Y:S02]  /*3550*/  FMUL.FTZ R21, R21, R23 ;  /* 0x0000001715157220 */ /* 0x000fe40000410000 */
[----:B------:R-:W-:-:S03]  /*3560*/  F2FP.F16.F32.PACK_AB R20, RZ, R20 ;  /* 0x00000014ff14723e */ /* 0x000fc600000000ff */
[----:B------:R-:W-:Y:S02]  /*3570*/  F2FP.F16.F32.PACK_AB R21, RZ, R21 ;  /* 0x00000015ff15723e */ /* 0x000fe400000000ff */
[----:B------:R-:W-:Y:S02]  /*3580*/  LEA.HI R48, R11, 0xffffff80, RZ, 0x8 ;  /* 0xffffff800b307811 */ /* 0x000fe400078f40ff */
[----:B------:R-:W-:Y:S01]  /*3590*/  PRMT R20, R20, 0x5410, R21 ;  /* 0x0000541014147816 */ /* 0x000fe20000000015 */
[----:B------:R-:W-:Y:S01]  /*35a0*/  FMUL.FTZ R11, R15, R30 ;  /* 0x0000001e0f0b7220 */ /* 0x000fe20000410000 */
[----:B------:R-:W-:Y:S01]  /*35b0*/  LEA.HI R21, R10, 0xffffff80, RZ, 0x8 ;  /* 0xffffff800a157811 */ /* 0x000fe200078f40ff */
[----:B------:R-:W-:Y:S01]  /*35c0*/  FMUL.FTZ R10, R14, R31 ;  /* 0x0000001f0e0a7220 */ /* 0x000fe20000410000 */
[----:B------:R-:W-:Y:S01]  /*35d0*/  FMUL.FTZ R31, R22, R27 ;  /* 0x0000001b161f7220 */ /* 0x000fe20000410000 */
[----:B------:R-:W-:Y:S01]  /*35e0*/  FMUL.FTZ R42, R23, R42 ;  /* 0x0000002a172a7220 */ /* 0x000fe20000410000 */
[----:B------:R-:W-:Y:S01]  /*35f0*/  F2FP.F16.F32.PACK_AB R27, RZ, R11 ;  /* 0x0000000bff1b723e */ /* 0x000fe200000000ff */
[----:B------:R-:W-:Y:S01]  /*3600*/  HFMA2 R20, R20, 1, 1, R33 ;  /* 0x3c003c0014147831 */ /* 0x000fe20000000021 */
[----:B------:R-:W-:Y:S01]  /*3610*/  F2FP.F16.F32.PACK_AB R10, RZ, R10 ;  /* 0x0000000aff0a723e */ /* 0x000fe200000000ff */
[----:B------:R0:W1:Y:S01]  /*3620*/  I2F.F16 R30, R48 ;  /* 0x00000030001e7306 */ /* 0x0000620000200c00 */
[----:B------:R-:W-:-:S02]  /*3630*/  F2FP.F16.F32.PACK_AB R33, RZ, R31 ;  /* 0x0000001fff21723e */ /* 0x000fc400000000ff */
[----:B------:R-:W-:Y:S02]  /*3640*/  F2FP.F16.F32.PACK_AB R31, RZ, R42 ;  /* 0x0000002aff1f723e */ /* 0x000fe400000000ff */
[----:B------:R-:W-:Y:S01]  /*3650*/  PRMT R42, R10, 0x5410, R27 ;  /* 0x000054100a2a7816 */ /* 0x000fe2000000001b */
[----:B0-----:R-:W-:Y:S01]  /*3660*/  HADD2.F32 R48, -RZ, R8.H0_H0 ;  /* 0x20000008ff307230 */ /* 0x001fe20000004100 */
[----:B------:R-:W-:-:S03]  /*3670*/  PRMT R33, R33, 0x5410, R31 ;  /* 0x0000541021217816 */ /* 0x000fc6000000001f */
[----:B------:R-:W-:Y:S02]  /*3680*/  HADD2 R34, R42, R34 ;  /* 0x000000222a227230 */ /* 0x000fe40000000000 */
[----:B------:R-:W-:Y:S01]  /*3690*/  HADD2.F32 R42, -RZ, R13.H1_H1 ;  /* 0x3000000dff2a7230 */ /* 0x000fe20000004100 */
[----:B------:R-:W0:Y:S04]  /*36a0*/  I2F.F16 R21, R21 ;  /* 0x0000001500157306 */ /* 0x000e280000200c00 */
[----:B------:R-:W-:Y:S01]  /*36b0*/  FFMA.FTZ R43, R42, R9, R43 ;  /* 0x000000092a2b7223 */ /* 0x000fe2000001002b */
[----:B--2---:R-:W-:-:S04]  /*36c0*/  LOP3.LUT R8, R4, 0xff, RZ, 0xc0, !PT ;  /* 0x000000ff04087812 */ /* 0x004fc800078ec0ff */
[----:B------:R-:W-:Y:S02]  /*36d0*/  IADD3 R31, PT, PT, R8, -0x80, RZ ;  /* 0xffffff80081f7810 */ /* 0x000fe40007ffe0ff */
[----:B------:R-:W-:-:S04]  /*36e0*/  LOP3.LUT R8, R5, 0xff, RZ, 0xc0, !PT ;  /* 0x000000ff05087812 */ /* 0x000fc800078ec0ff */
[----:B------:R-:W-:Y:S02]  /*36f0*/  IADD3 R27, PT, PT, R8, -0x80, RZ ;  /* 0xffffff80081b7810 */ /* 0x000fe40007ffe0ff */
[----:B------:R-:W2:Y:S01]  /*3700*/  LDS.64 R8, [UR4+0x38] ;  /* 0x00003804ff087984 */ /* 0x000ea20008000a00 */
[----:B------:R-:W-:Y:S01]  /*3710*/  HFMA2 R20, R33, 1, 1, R20 ;  /* 0x3c003c0021147831 */ /* 0x000fe20000000014 */
[----:B------:R-:W-:Y:S01]  /*3720*/  LEA.HI R33, R6, 0xffffff80, RZ, 0x8 ;  /* 0xffffff8006217811 */ /* 0x000fe200078f40ff */
[----:B-1----:R-:W-:-:S03]  /*3730*/  HADD2.F32 R30, -RZ, R30.H0_H0 ;  /* 0x2000001eff1e7230 */ /* 0x002fc60000004100 */
[----:B------:R1:W-:Y:S01]  /*3740*/  I2F.F16 R13, R33 ;  /* 0x00000021000d7306 */ /* 0x0003e20000200c00 */
[----:B0-----:R-:W-:Y:S02]  /*3750*/  HADD2.F32 R51, -RZ, R21.H0_H0 ;  /* 0x20000015ff337230 */ /* 0x001fe40000004100 */
[----:B------:R-:W-:Y:S01]  /*3760*/  FFMA.FTZ R49, R42, R30, R49 ;  /* 0x0000001e2a317223 */ /* 0x000fe20000010031 */
[----:B------:R-:W-:Y:S01]  /*3770*/  FMUL.FTZ R30, R14, R16 ;  /* 0x000000100e1e7220 */ /* 0x000fe20000410000 */
[----:B-1----:R-:W-:-:S03]  /*3780*/  LOP3.LUT R33, R6, 0xff, RZ, 0xc0, !PT ;  /* 0x000000ff06217812 */ /* 0x002fc600078ec0ff */
[----:B------:R0:W-:Y:S02]  /*3790*/  I2F.F16 R21, R31 ;  /* 0x0000001f00157306 */ /* 0x0001e40000200c00 */
[----:B------:R-:W-:Y:S01]  /*37a0*/  VIADD R16, R33, 0xffffff80 ;  /* 0xffffff8021107836 */ /* 0x000fe20000000000 */
[----:B------:R-:W-:Y:S01]  /*37b0*/  SHF.R.U32.HI R33, RZ, 0x8, R4 ;  /* 0x00000008ff217819 */ /* 0x000fe20000011604 */
[----:B0-----:R-:W-:Y:S01]  /*37c0*/  FMUL.FTZ R31, R15, R19 ;  /* 0x000000130f1f7220 */ /* 0x001fe20000410000 */
[----:B------:R-:W-:Y:S01]  /*37d0*/  FFMA.FTZ R47, R48, R42, R47 ;  /* 0x0000002a302f7223 */ /* 0x000fe2000001002f */
[----:B------:R-:W-:Y:S02]  /*37e0*/  FFMA.FTZ R46, R42, R51, R46 ;  /* 0x000000332a2e7223 */ /* 0x000fe4000001002e */
[----:B------:R-:W0:Y:S01]  /*37f0*/  I2F.F16 R27, R27 ;  /* 0x0000001b001b7306 */ /* 0x000e220000200c00 */
[----:B------:R-:W-:Y:S01]  /*3800*/  F2FP.F16.F32.PACK_AB R30, RZ, R30 ;  /* 0x0000001eff1e723e */ /* 0x000fe200000000ff */
[----:B------:R-:W-:Y:S01]  /*3810*/  FMUL.FTZ R17, R22, R17 ;  /* 0x0000001116117220 */ /* 0x000fe20000410000 */
[----:B------:R-:W-:Y:S01]  /*3820*/  F2FP.F16.F32.PACK_AB R31, RZ, R31 ;  /* 0x0000001fff1f723e */ /* 0x000fe200000000ff */
[----:B------:R-:W-:Y:S01]  /*3830*/  FMUL.FTZ R42, R23, R18 ;  /* 0x00000012172a7220 */ /* 0x000fe20000410000 */
[----:B------:R-:W-:-:S02]  /*3840*/  LOP3.LUT R33, R33, 0xff, RZ, 0xc0, !PT ;  /* 0x000000ff21217812 */ /* 0x000fc400078ec0ff */
[----:B------:R-:W-:Y:S02]  /*3850*/  LEA.HI R11, R4, 0xffffff80, RZ, 0x8 ;  /* 0xffffff80040b7811 */ /* 0x000fe400078f40ff */
[----:B------:R-:W-:Y:S02]  /*3860*/  SHF.R.U32.HI R48, RZ, 0x10, R4 ;  /* 0x00000010ff307819 */ /* 0x000fe40000011604 */
[----:B------:R-:W-:Y:S02]  /*3870*/  IADD3 R4, PT, PT, R33, -0x80, RZ ;  /* 0xffffff8021047810 */ /* 0x000fe40007ffe0ff */
[----:B------:R-:W-:Y:S02]  /*3880*/  PRMT R30, R30, 0x5410, R31 ;  /* 0x000054101e1e7816 */ /* 0x000fe4000000001f */
[----:B------:R-:W-:Y:S02]  /*3890*/  F2FP.F16.F32.PACK_AB R18, RZ, R17 ;  /* 0x00000011ff12723e */ /* 0x000fe400000000ff */
[----:B------:R-:W-:-:S02]  /*38a0*/  F2FP.F16.F32.PACK_AB R33, RZ, R42 ;  /* 0x0000002aff21723e */ /* 0x000fc400000000ff */
[----:B------:R-:W-:Y:S02]  /*38b0*/  LOP3.LUT R19, R7, 0xff, RZ, 0xc0, !PT ;  /* 0x000000ff07137812 */ /* 0x000fe400078ec0ff */
[----:B------:R-:W-:Y:S01]  /*38c0*/  SHF.R.U32.HI R42, RZ, 0x8, R5 ;  /* 0x00000008ff2a7819 */ /* 0x000fe20000011605 */
[----:B------:R-:W-:Y:S01]  /*38d0*/  HFMA2 R34, R30, 1, 1, R34 ;  /* 0x3c003c001e227831 */ /* 0x000fe20000000022 */
[----:B------:R-:W-:Y:S02]  /*38e0*/  PRMT R18, R18, 0x5410, R33 ;  /* 0x0000541012127816 */ /* 0x000fe40000000021 */
[----:B------:R-:W-:Y:S02]  /*38f0*/  SHF.R.U32.HI R30, RZ, 0x10, R5 ;  /* 0x00000010ff1e7819 */ /* 0x000fe40000011605 */
[----:B------:R-:W-:Y:S02]  /*3900*/  IADD3 R19, PT, PT, R19, -0x80, RZ ;  /* 0xffffff8013137810 */ /* 0x000fe40007ffe0ff */
[----:B------:R-:W-:Y:S01]  /*3910*/  LOP3.LUT R42, R42, 0xff, RZ, 0xc0, !PT ;  /* 0x000000ff2a2a7812 */ /* 0x000fe200078ec0ff */
[----:B------:R-:W-:Y:S01]  /*3920*/  HADD2 R20, R18, R20 ;  /* 0x0000001412147230 */ /* 0x000fe20000000000 */
[----:B------:R-:W-:Y:S01]  /*3930*/  SHF.R.U32.HI R31, RZ, 0x8, R6 ;  /* 0x00000008ff1f7819 */ /* 0x000fe20000011606 */
[----:B0-----:R-:W-:Y:S01]  /*3940*/  HADD2.F32 R33, -RZ, R27.H0_H0 ;  /* 0x2000001bff217230 */ /* 0x001fe20000004100 */
[----:B------:R-:W-:Y:S01]  /*3950*/  LEA.HI R10, R5, 0xffffff80, RZ, 0x8 ;  /* 0xffffff80050a7811 */ /* 0x000fe200078f40ff */
[----:B------:R-:W0:Y:S01]  /*3960*/  I2F.F16 R16, R16 ;  /* 0x0000001000107306 */ /* 0x000e220000200c00 */
[----:B------:R-:W-:Y:S01]  /*3970*/  LOP3.LUT R30, R30, 0xff, RZ, 0xc0, !PT ;  /* 0x000000ff1e1e7812 */ /* 0x000fe200078ec0ff */
[----:B--2---:R-:W-:Y:S01]  /*3980*/  HADD2.F32 R18, -RZ, R8.H0_H0 ;  /* 0x20000008ff127230 */ /* 0x004fe20000004100 */
[----:B------:R-:W-:-:S02]  /*3990*/  IADD3 R5, PT, PT, R42, -0x80, RZ ;  /* 0xffffff802a057810 */ /* 0x000fc40007ffe0ff */
[----:B------:R-:W-:Y:S01]  /*39a0*/  SHF.R.U32.HI R27, RZ, 0x8, R7 ;  /* 0x00000008ff1b7819 */ /* 0x000fe20000011607 */
[----:B------:R-:W-:Y:S01]  /*39b0*/  HADD2.F32 R42, -RZ, R21.H0_H0 ;  /* 0x20000015ff2a7230 */ /* 0x000fe20000004100 */
[----:B------:R-:W-:Y:S01]  /*39c0*/  LOP3.LUT R31, R31, 0xff, RZ, 0xc0, !PT ;  /* 0x000000ff1f1f7812 */ /* 0x000fe200078ec0ff */
[----:B------:R-:W1:Y:S01]  /*39d0*/  I2F.F16 R19, R19 ;  /* 0x0000001300137306 */ /* 0x000e620000200c00 */
[----:B------:R-:W-:Y:S01]  /*39e0*/  IADD3 R21, PT, PT, R30, -0x80, RZ ;  /* 0xffffff801e157810 */ /* 0x000fe20007ffe0ff */
[----:B------:R-:W-:Y:S01]  /*39f0*/  FFMA.FTZ R43, R18, R33, R43 ;  /* 0x00000021122b7223 */ /* 0x000fe2000001002b */
[----:B------:R-:W-:Y:S02]  /*3a00*/  LOP3.LUT R48, R48, 0xff, RZ, 0xc0, !PT ;  /* 0x000000ff30307812 */ /* 0x000fe400078ec0ff */
[----:B------:R-:W-:Y:S02]  /*3a10*/  SHF.R.U32.HI R30, RZ, 0x10, R6 ;  /* 0x00000010ff1e7819 */ /* 0x000fe40000011606 */
[----:B------:R-:W-:Y:S01]  /*3a20*/  LOP3.LUT R27, R27, 0xff, RZ, 0xc0, !PT ;  /* 0x000000ff1b1b7812 */ /* 0x000fe200078ec0ff */
[----:B------:R-:W2:Y:S01]  /*3a30*/  I2F.F16 R5, R5 ;  /* 0x0000000500057306 */ /* 0x000ea20000200c00 */
[----:B------:R-:W-:-:S02]  /*3a40*/  IADD3 R6, PT, PT, R31, -0x80, RZ ;  /* 0xffffff801f067810 */ /* 0x000fc40007ffe0ff */
[----:B------:R-:W-:Y:S02]  /*3a50*/  SHF.R.U32.HI R33, RZ, 0x10, R7 ;  /* 0x00000010ff217819 */ /* 0x000fe40000011607 */
[----:B------:R-:W-:Y:S02]  /*3a60*/  IADD3 R17, PT, PT, R48, -0x80, RZ ;  /* 0xffffff8030117810 */ /* 0x000fe40007ffe0ff */
[----:B------:R-:W-:Y:S02]  /*3a70*/  LOP3.LUT R30, R30, 0xff, RZ, 0xc0, !PT ;  /* 0x000000ff1e1e7812 */ /* 0x000fe400078ec0ff */
[----:B------:R-:W-:Y:S01]  /*3a80*/  IADD3 R27, PT, PT, R27, -0x80, RZ ;  /* 0xffffff801b1b7810 */ /* 0x000fe20007ffe0ff */
[----:B------:R-:W3:Y:S01]  /*3a90*/  I2F.F16 R4, R4 ;  /* 0x0000000400047306 */ /* 0x000ee20000200c00 */
[----:B------:R-:W-:Y:S02]  /*3aa0*/  LOP3.LUT R33, R33, 0xff, RZ, 0xc0, !PT ;  /* 0x000000ff21217812 */ /* 0x000fe400078ec0ff */
[----:B------:R-:W-:Y:S01]  /*3ab0*/  IADD3 R31, PT, PT, R30, -0x80, RZ ;  /* 0xffffff801e1f7810 */ /* 0x000fe20007ffe0ff */
[----:B0-----:R-:W-:Y:S01]  /*3ac0*/  HADD2.F32 R51, -RZ, R16.H0_H0 ;  /* 0x20000010ff337230 */ /* 0x001fe20000004100 */
[----:B------:R-:W-:-:S03]  /*3ad0*/  IADD3 R33, PT, PT, R33, -0x80, RZ ;  /* 0xffffff8021217810 */ /* 0x000fc60007ffe0ff */
[----:B------:R-:W0:Y:S01]  /*3ae0*/  I2F.F16 R6, R6 ;  /* 0x0000000600067306 */ /* 0x000e220000200c00 */
[----:B------:R-:W-:Y:S01]  /*3af0*/  FFMA.FTZ R47, R42, R18, R47 ;  /* 0x000000122a2f7223 */ /* 0x000fe2000001002f */
[----:B------:R-:W-:Y:S01]  /*3b00*/  LEA.HI R7, R7, 0xffffff80, RZ, 0x8 ;  /* 0xffffff8007077811 */ /* 0x000fe200078f40ff */
[----:B-1----:R-:W-:-:S05]  /*3b10*/  HADD2.F32 R42, -RZ, R19.H0_H0 ;  /* 0x20000013ff2a7230 */ /* 0x002fca0000004100 */
[----:B------:R-:W-:Y:S01]  /*3b20*/  I2F.F16 R17, R17 ;  /* 0x0000001100117306 */ /* 0x000fe20000200c00 */
[----:B------:R-:W-:-:S07]  /*3b30*/  @!P0 IADD3 R30, PT, PT, R3, 0x1, RZ ;  /* 0x00000001031e8810 */ /* 0x000fce0007ffe0ff */
[----:B------:R-:W1:Y:S01]  /*3b40*/  I2F.F16 R27, R27 ;  /* 0x0000001b001b7306 */ /* 0x000e620000200c00 */
[----:B------:R-:W-:Y:S02]  /*3b50*/  HADD2.F32 R8, -RZ, R8.H1_H1 ;  /* 0x30000008ff087230 */ /* 0x000fe40000004100 */
[----:B--2---:R-:W-:-:S05]  /*3b60*/  HADD2.F32 R5, -RZ, R5.H0_H0 ;  /* 0x20000005ff057230 */ /* 0x004fca0000004100 */
[----:B------:R-:W2:Y:S08]  /*3b70*/  I2F.F16 R21, R21 ;  /* 0x0000001500157306 */ /* 0x000eb00000200c00 */
[----:B------:R-:W5:Y:S01]  /*3b80*/  I2F.F16 R16, R31 ;  /* 0x0000001f00107306 */ /* 0x000f620000200c00 */
[----:B------:R-:W-:-:S07]  /*3b90*/  @!P0 MOV R3, R30 ;  /* 0x0000001e00038202 */ /* 0x000fce0000000f00 */
[----:B------:R-:W4:Y:S01]  /*3ba0*/  I2F.F16 R19, R33 ;  /* 0x0000002100137306 */ /* 0x000f220000200c00 */
[----:B---3--:R-:W-:Y:S02]  /*3bb0*/  HADD2.F32 R30, -RZ, R4.H0_H0 ;  /* 0x20000004ff1e7230 */ /* 0x008fe40000004100 */
[----:B------:R-:W-:-:S05]  /*3bc0*/  FFMA.FTZ R43, R8, R5, R43 ;  /* 0x00000005082b7223 */ /* 0x000fca000001002b */
[----:B------:R-:W3:Y:S01]  /*3bd0*/  I2F.F16 R11, R11 ;  /* 0x0000000b000b7306 */ /* 0x000ee20000200c00 */
[----:B0-----:R-:W-:-:S07]  /*3be0*/  HADD2.F32 R5, -RZ, R6.H0_H0 ;  /* 0x20000006ff057230 */ /* 0x001fce0000004100 */
[----:B------:R-:W0:Y:S01]  /*3bf0*/  I2F.F16 R10, R10 ;  /* 0x0000000a000a7306 */ /* 0x000e220000200c00 */
[C---:B------:R-:W-:Y:S01]  /*3c00*/  FFMA.FTZ R46, R18.reuse, R51, R46 ;  /* 0x00000033122e7223 */ /* 0x040fe2000001002e */
[----:B------:R-:W-:-:S06]  /*3c10*/  FFMA.FTZ R49, R18, R42, R49 ;  /* 0x0000002a12317223 */ /* 0x000fcc0000010031 */
[----:B------:R-:W0:Y:S01]  /*3c20*/  I2F.F16 R7, R7 ;  /* 0x0000000700077306 */ /* 0x000e220000200c00 */
[----:B------:R-:W-:Y:S02]  /*3c30*/  HADD2.F32 R4, -RZ, R9.H0_H0 ;  /* 0x20000009ff047230 */ /* 0x000fe40000004100 */
[----:B------:R-:W-:Y:S01]  /*3c40*/  FFMA.FTZ R47, R30, R8, R47 ;  /* 0x000000081e2f7223 */ /* 0x000fe2000001002f */
[----:B-1----:R-:W-:Y:S02]  /*3c50*/  HADD2.F32 R18, -RZ, R27.H0_H0 ;  /* 0x2000001bff127230 */ /* 0x002fe40000004100 */
[----:B------:R-:W-:Y:S02]  /*3c60*/  HADD2.F32 R6, -RZ, R17.H0_H0 ;  /* 0x20000011ff067230 */ /* 0x000fe40000004100 */
[----:B------:R-:W-:Y:S01]  /*3c70*/  FFMA.FTZ R5, R8, R5, R46 ;  /* 0x0000000508057223 */ /* 0x000fe2000001002e */
[----:B--2---:R-:W-:Y:S02]  /*3c80*/  HADD2.F32 R21, -RZ, R21.H0_H0 ;  /* 0x20000015ff157230 */ /* 0x004fe40000004100 */
[----:B-----5:R-:W-:-:S02]  /*3c90*/  HADD2.F32 R16, -RZ, R16.H0_H0 ;  /* 0x20000010ff107230 */ /* 0x020fc40000004100 */
[----:B------:R-:W-:Y:S01]  /*3ca0*/  FFMA.FTZ R49, R8, R18, R49 ;  /* 0x0000001208317223 */ /* 0x000fe20000010031 */
[----:B----4-:R-:W-:Y:S02]  /*3cb0*/  HADD2.F32 R19, -RZ, R19.H0_H0 ;  /* 0x20000013ff137230 */ /* 0x010fe40000004100 */
[----:B------:R-:W-:Y:S01]  /*3cc0*/  FFMA.FTZ R47, R6, R4, R47 ;  /* 0x00000004062f7223 */ /* 0x000fe2000001002f */
[----:B------:R-:W-:Y:S02]  /*3cd0*/  HADD2.F32 R9, -RZ, R9.H1_H1 ;  /* 0x30000009ff097230 */ /* 0x000fe40000004100 */
[C---:B------:R-:W-:Y:S01]  /*3ce0*/  FFMA.FTZ R8, R4.reuse, R21, R43 ;  /* 0x0000001504087223 */ /* 0x040fe2000001002b */
[----:B---3--:R-:W-:Y:S02]  /*3cf0*/  HADD2.F32 R6, -RZ, R11.H0_H0 ;  /* 0x2000000bff067230 */ /* 0x008fe40000004100 */
[----:B------:R-:W-:Y:S01]  /*3d00*/  FFMA.FTZ R5, R4, R16, R5 ;  /* 0x0000001004057223 */ /* 0x000fe20000010005 */
[----:B0-----:R-:W-:-:S02]  /*3d10*/  HADD2.F32 R10, -RZ, R10.H0_H0 ;  /* 0x2000000aff0a7230 */ /* 0x001fc40000004100 */
[----:B------:R-:W-:Y:S01]  /*3d20*/  FFMA.FTZ R19, R4, R19, R49 ;  /* 0x0000001304137223 */ /* 0x000fe20000010031 */
[----:B------:R-:W-:Y:S02]  /*3d30*/  HADD2.F32 R16, -RZ, R13.H0_H0 ;  /* 0x2000000dff107230 */ /* 0x000fe40000004100 */
[----:B------:R-:W-:Y:S02]  /*3d40*/  HADD2.F32 R18, -RZ, R7.H0_H0 ;  /* 0x20000007ff127230 */ /* 0x000fe40000004100 */
[----:B------:R-:W-:Y:S01]  /*3d50*/  FFMA.FTZ R47, R6, R9, R47 ;  /* 0x00000009062f7223 */ /* 0x000fe2000001002f */
[C---:B------:R-:W-:Y:S01]  /*3d60*/  FFMA.FTZ R8, R9.reuse, R10, R8 ;  /* 0x0000000a09087223 */ /* 0x040fe20000010008 */
[----:B------:R-:W-:Y:S01]  /*3d70*/  @!P0 IADD3 R32, PT, PT, R12, R37, RZ ;  /* 0x000000250c208210 */ /* 0x000fe20007ffe0ff */
[----:B------:R-:W-:Y:S01]  /*3d80*/  FFMA.FTZ R5, R9, R16, R5 ;  /* 0x0000001009057223 */ /* 0x000fe20000010005 */
        /* <DEDUP_REMOVED lines=12> */
[----:B------:R-:W-:Y:S02]  /*3e50*/  IADD3 R24, P1, PT, R24, 0x80, RZ ;  /* 0x0000008018187810 */ /* 0x000fe40007f3e0ff */
[----:B------:R-:W-:Y:S01]  /*3e60*/  PRMT R5, R5, 0x5410, R18 ;  /* 0x0000541005057816 */ /* 0x000fe20000000012 */
[----:B------:R-:W-:Y:S01]  /*3e70*/  UIADD3 UR4, UPT, UPT, UR4, 0x40, URZ ;  /* 0x0000004004047890 */ /* 0x000fe2000fffe0ff */
[----:B------:R-:W-:-:S02]  /*3e80*/  HFMA2 R34, R47, 1, 1, R34 ;  /* 0x3c003c002f227831 */ /* 0x000fc40000000022 */
[----:B------:R-:W-:-:S04]  /*3e90*/  IMAD.WIDE R44, R2, 0x4, R44 ;  /* 0x00000004022c7825 */ /* 0x000fc800078e022c */
[----:B------:R-:W-:Y:S02]  /*3ea0*/  HADD2 R33, R5, R20 ;  /* 0x0000001405217230 */ /* 0x000fe40000000000 */
[----:B------:R-:W-:Y:S01]  /*3eb0*/  IMAD.X R25, RZ, RZ, R25, P1 ;  /* 0x000000ffff197224 */ /* 0x000fe200008e0619 */
[----:B------:R-:W-:Y:S06]  /*3ec0*/  @!P0 BRA `(.L_x_4919) ;  /* 0xffffffcc00808947 */ /* 0x000fec000383ffff */
[----:B------:R-:W-:-:S07]  /*3ed0*/  IMAD.WIDE R46, R2, 0x20, R28 ;  /* 0x00000020022e7825 */ /* 0x000fce00078e021c */
.L_x_4918:
[----:B------:R-:W-:-:S04]  /*3ee0*/  VIMNMX R44, PT, PT, R38, UR13, PT ;  /* 0x0000000d262c7c48 */ /* 0x000fc8000bfe0100 */
[----:B------:R-:W-:-:S13]  /*3ef0*/  ISETP.GT.AND P0, PT, R44, R37, PT ;  /* 0x000000252c00720c */ /* 0x000fda0003f04270 */
[----:B------:R-:W-:Y:S05]  /*3f00*/  @!P0 BRA `(.L_x_4920) ;  /* 0x0000001800008947 */ /* 0x000fea0003800000 */
[----:B------:R-:W-:-:S03]  /*3f10*/  IMAD.WIDE.U32 R4, R37, 0x4, R40 ;  /* 0x0000000425047825 */ /* 0x000fc600078e0028 */
[----:B------:R-:W-:-:S04]  /*3f20*/  IADD3 R42, P0, PT, R4, 0x2, RZ ;  /* 0x00000002042a7810 */ /* 0x000fc80007f1e0ff */
[----:B------:R-:W-:-:S09]  /*3f30*/  IADD3.X R43, PT, PT, RZ, R5, RZ, P0, !PT ;  /* 0x00000005ff2b7210 */ /* 0x000fd200007fe4ff */
.L_x_4921:
        /* <DEDUP_REMOVED lines=37> */
[----:B------:R-:W-:-:S02]  /*4190*/  HADD2 R11, R11, -1056, -1056 ;  /* 0xe420e4200b0b7430 */ /* 0x000fc40000000000 */
[----:B------:R-:W-:Y:S02]  /*41a0*/  HADD2 R24, R14, -1056, -1056 ;  /* 0xe420e4200e187430 */ /* 0x000fe40000000000 */
[-C--:B------:R-:W-:Y:S02]  /*41b0*/  HFMA2 R48, R48, R25.reuse, R8 ;  /* 0x0000001930307231 */ /* 0x080fe40000000008 */
[----:B------:R-:W-:Y:S02]  /*41c0*/  HADD2 R13, R12, -1056, -1056 ;  /* 0xe420e4200c0d7430 */ /* 0x000fe40000000000 */
[-C--:B------:R-:W-:Y:S02]  /*41d0*/  HFMA2 R49, R11, R25.reuse, R49 ;  /* 0x000000190b317231 */ /* 0x080fe40000000031 */
[-C--:B------:R-:W-:Y:S01]  /*41e0*/  HFMA2 R24, R24, R25.reuse, R9 ;  /* 0x0000001918187231 */ /* 0x080fe20000000009 */
[----:B---3--:R-:W-:Y:S01]  /*41f0*/  LOP3.LUT R8, R20, 0x3f003f, RZ, 0xc0, !PT ;  /* 0x003f003f14087812 */ /* 0x008fe200078ec0ff */
[----:B------:R-:W-:Y:S01]  /*4200*/  HFMA2 R13, R13, R25, R10 ;  /* 0x000000190d0d7231 */ /* 0x000fe2000000000a */
[----:B------:R-:W-:-:S02]  /*4210*/  LOP3.LUT R11, R22, 0x3f003f, RZ, 0xc0, !PT ;  /* 0x003f003f160b7812 */ /* 0x000fc400078ec0ff */
        /* <DEDUP_REMOVED lines=11> */
[----:B------:R-:W-:-:S02]  /*42d0*/  LOP3.LUT R9, R9, 0x64006400, RZ, 0xfc, !PT ;  /* 0x6400640009097812 */ /* 0x000fc400078efcff */
[----:B------:R-:W-:Y:S01]  /*42e0*/  LOP3.LUT R14, R12, 0x64006400, RZ, 0xfc, !PT ;  /* 0x640064000c0e7812 */ /* 0x000fe200078efcff */
[----:B------:R-:W-:Y:S02]  /*42f0*/  HADD2 R12, R10, -1056, -1056 ;  /* 0xe420e4200a0c7430 */ /* 0x000fe40000000000 */
[----:B------:R-:W-:Y:S02]  /*4300*/  HADD2 R25, R9, -1056, -1056 ;  /* 0xe420e42009197430 */ /* 0x000fe40000000000 */
[----:B------:R-:W-:Y:S01]  /*4310*/  HADD2 R50, R14, -1056, -1056 ;  /* 0xe420e4200e327430 */ /* 0x000fe20000000000 */
[----:B------:R-:W0:Y:S01]  /*4320*/  LDS.128 R8, [UR4+0x10] ;  /* 0x00001004ff087984 */ /* 0x000e220008000c00 */
[-C--:B------:R-:W-:Y:S02]  /*4330*/  HFMA2 R24, R12, R26.reuse, R24 ;  /* 0x0000001a0c187231 */ /* 0x080fe40000000018 */
[----:B------:R-:W-:Y:S02]  /*4340*/  HFMA2 R50, R50, R26, R13 ;  /* 0x0000001a32327231 */ /* 0x000fe4000000000d */
[----:B------:R-:W-:Y:S01]  /*4350*/  HFMA2 R48, R25, R27, R48 ;  /* 0x0000001b19307231 */ /* 0x000fe20000000030 */
[----:B------:R1:W2:Y:S01]  /*4360*/  LDG.E.128.CONSTANT R12, desc[UR6][R52.64] ;  /* 0x00000006340c7981 */ /* 0x0002a2000c1e9d00 */
[----:B------:R-:W-:-:S02]  /*4370*/  SHF.R.U32.HI R25, RZ, 0x6, R21 ;  /* 0x00000006ff197819 */ /* 0x000fc40000011615 */
[----:B------:R-:W-:Y:S02]  /*4380*/  SHF.R.U32.HI R26, RZ, 0x6, R22 ;  /* 0x00000006ff1a7819 */ /* 0x000fe40000011616 */
[----:B------:R-:W-:Y:S02]  /*4390*/  SHF.R.U32.HI R29, RZ, 0x6, R23 ;  /* 0x00000006ff1d7819 */ /* 0x000fe40000011617 */
[----:B------:R-:W-:Y:S02]  /*43a0*/  LOP3.LUT R25, R25, 0x3f003f, RZ, 0xc0, !PT ;  /* 0x003f003f19197812 */ /* 0x000fe400078ec0ff */
[----:B------:R-:W-:Y:S01]  /*43b0*/  LOP3.LUT R28, R26, 0x3f003f, RZ, 0xc0, !PT ;  /* 0x003f003f1a1c7812 */ /* 0x000fe200078ec0ff */
[----:B-1----:R-:W-:Y:S01]  /*43c0*/  IMAD.WIDE R52, R2, 0x4, R52 ;  /* 0x0000000402347825 */ /* 0x002fe200078e0234 */
[----:B------:R-:W-:Y:S02]  /*43d0*/  LOP3.LUT R29, R29, 0x3f003f, RZ, 0xc0, !PT ;  /* 0x003f003f1d1d7812 */ /* 0x000fe400078ec0ff */
[----:B------:R-:W-:-:S02]  /*43e0*/  LOP3.LUT R26, R25, 0x64006400, RZ, 0xfc, !PT ;  /* 0x64006400191a7812 */ /* 0x000fc400078efcff */
[----:B------:R-:W-:Y:S02]  /*43f0*/  LOP3.LUT R25, R28, 0x64006400, RZ, 0xfc, !PT ;  /* 0x640064001c197812 */ /* 0x000fe400078efcff */
[----:B------:R-:W-:Y:S01]  /*4400*/  LOP3.LUT R29, R29, 0x64006400, RZ, 0xfc, !PT ;  /* 0x640064001d1d7812 */ /* 0x000fe200078efcff */
[----:B------:R-:W-:Y:S02]  /*4410*/  HADD2 R26, R26, -1056, -1056 ;  /* 0xe420e4201a1a7430 */ /* 0x000fe40000000000 */
[----:B------:R-:W-:Y:S02]  /*4420*/  HADD2 R25, R25, -1056, -1056 ;  /* 0xe420e42019197430 */ /* 0x000fe40000000000 */
[----:B------:R-:W-:Y:S02]  /*4430*/  HADD2 R29, R29, -1056, -1056 ;  /* 0xe420e4201d1d7430 */ /* 0x000fe40000000000 */
[-C--:B------:R-:W-:Y:S02]  /*4440*/  HFMA2 R24, R26, R27.reuse, R24 ;  /* 0x0000001b1a187231 */ /* 0x080fe40000000018 */
[----:B------:R-:W-:-:S02]  /*4450*/  HFMA2 R49, R25, R27, R49 ;  /* 0x0000001b19317231 */ /* 0x000fc40000000031 */
[----:B------:R-:W-:Y:S01]  /*4460*/  HFMA2 R50, R29, R27, R50 ;  /* 0x0000001b1d327231 */ /* 0x000fe20000000032 */
[----:B----4-:R-:W-:Y:S02]  /*4470*/  LOP3.LUT R26, R4, 0x3f003f, RZ, 0xc0, !PT ;  /* 0x003f003f041a7812 */ /* 0x010fe400078ec0ff */
        /* <DEDUP_REMOVED lines=8> */
[-C--:B0-----:R-:W-:Y:S02]  /*4500*/  HFMA2 R48, R26, R8.reuse, R48 ;  /* 0x000000081a307231 */ /* 0x081fe40000000030 */
[-C--:B------:R-:W-:Y:S02]  /*4510*/  HFMA2 R49, R25, R8.reuse, R49 ;  /* 0x0000000819317231 */ /* 0x080fe40000000031 */
[----:B------:R-:W-:Y:S02]  /*4520*/  HFMA2 R45, R45, R8, R24 ;  /* 0x000000082d2d7231 */ /* 0x000fe40000000018 */
[----:B------:R0:W3:Y:S01]  /*4530*/  LDG.E.128.CONSTANT R24, desc[UR6][R52.64] ;  /* 0x0000000634187981 */ /* 0x0000e2000c1e9d00 */
[----:B------:R-:W-:-:S02]  /*4540*/  LOP3.LUT R28, R7, 0x3f003f, RZ, 0xc0, !PT ;  /* 0x003f003f071c7812 */ /* 0x000fc400078ec0ff */
[----:B------:R-:W-:Y:S02]  /*4550*/  SHF.R.U32.HI R20, RZ, 0xc, R20 ;  /* 0x0000000cff147819 */ /* 0x000fe40000011614 */
[----:B------:R-:W-:Y:S02]  /*4560*/  LOP3.LUT R28, R28, 0x64006400, RZ, 0xfc, !PT ;  /* 0x640064001c1c7812 */ /* 0x000fe400078efcff */
[----:B------:R-:W-:-:S03]  /*4570*/  SHF.R.U32.HI R16, RZ, 0xc, R16 ;  /* 0x0000000cff107819 */ /* 0x000fc60000011610 */
[----:B------:R-:W-:Y:S01]  /*4580*/  HADD2 R28, R28, -1056, -1056 ;  /* 0xe420e4201c1c7430 */ /* 0x000fe20000000000 */
[----:B------:R-:W-:Y:S01]  /*4590*/  LOP3.LUT R29, R16, 0xf000f, RZ, 0xc0, !PT ;  /* 0x000f000f101d7812 */ /* 0x000fe200078ec0ff */
[----:B0-----:R-:W-:Y:S01]  /*45a0*/  IMAD.WIDE R52, R2, 0x4, R52 ;  /* 0x0000000402347825 */ /* 0x001fe200078e0234 */
[----:B------:R-:W-:-:S03]  /*45b0*/  SHF.R.U32.HI R16, RZ, 0x8, R4 ;  /* 0x00000008ff107819 */ /* 0x000fc60000011604 */
[----:B------:R-:W-:Y:S01]  /*45c0*/  HFMA2 R50, R28, R8, R50 ;  /* 0x000000081c327231 */ /* 0x000fe20000000032 */
[----:B------:R-:W-:Y:S02]  /*45d0*/  SHF.R.U32.HI R28, RZ, 0xc, R17 ;  /* 0x0000000cff1c7819 */ /* 0x000fe40000011611 */
[----:B------:R-:W-:Y:S02]  /*45e0*/  LOP3.LUT R17, R20, 0xf000f, RZ, 0xc0, !PT ;  /* 0x000f000f14117812 */ /* 0x000fe400078ec0ff */
[----:B------:R-:W-:Y:S02]  /*45f0*/  SHF.R.U32.HI R8, RZ, 0xa, R4 ;  /* 0x0000000aff087819 */ /* 0x000fe40000011604 */
[----:B------:R-:W-:Y:S02]  /*4600*/  LOP3.LUT R28, R28, 0xf000f, RZ, 0xc0, !PT ;  /* 0x000f000f1c1c7812 */ /* 0x000fe400078ec0ff */
[----:B------:R-:W-:Y:S02]  /*4610*/  LOP3.LUT R8, R17, 0x300030, R8, 0xf8, !PT ;  /* 0x0030003011087812 */ /* 0x000fe400078ef808 */
[----:B------:R-:W-:-:S02]  /*4620*/  SHF.R.U32.HI R17, RZ, 0x8, R5 ;  /* 0x00000008ff117819 */ /* 0x000fc40000011605 */
[----:B------:R-:W-:Y:S02]  /*4630*/  LOP3.LUT R16, R29, 0x300030, R16, 0xf8, !PT ;  /* 0x003000301d107812 */ /* 0x000fe400078ef810 */
[----:B------:R-:W-:Y:S02]  /*4640*/  LOP3.LUT R17, R28, 0x300030, R17, 0xf8, !PT ;  /* 0x003000301c117812 */ /* 0x000fe400078ef811 */
[----:B------:R-:W4:Y:S01]  /*4650*/  LDG.E.128.CONSTANT R28, desc[UR6][R52.64] ;  /* 0x00000006341c7981 */ /* 0x000f22000c1e9d00 */
[----:B------:R-:W-:Y:S02]  /*4660*/  SHF.R.U32.HI R4, RZ, 0x6, R4 ;  /* 0x00000006ff047819 */ /* 0x000fe40000011604 */
[----:B------:R-:W-:Y:S02]  /*4670*/  SHF.R.U32.HI R20, RZ, 0x6, R5 ;  /* 0x00000006ff147819 */ /* 0x000fe40000011605 */
[----:B------:R-:W-:Y:S02]  /*4680*/  LOP3.LUT R4, R4, 0x3f003f, RZ, 0xc0, !PT ;  /* 0x003f003f04047812 */ /* 0x000fe400078ec0ff */
[----:B------:R-:W-:-:S02]  /*4690*/  LOP3.LUT R20, R20, 0x3f003f, RZ, 0xc0, !PT ;  /* 0x003f003f14147812 */ /* 0x000fc400078ec0ff */
[----:B------:R-:W-:Y:S02]  /*46a0*/  LOP3.LUT R4, R4, 0x64006400, RZ, 0xfc, !PT ;  /* 0x6400640004047812 */ /* 0x000fe400078efcff */
[----:B------:R-:W-:Y:S02]  /*46b0*/  LOP3.LUT R20, R20, 0x64006400, RZ, 0xfc, !PT ;  /* 0x6400640014147812 */ /* 0x000fe400078efcff */
[----:B------:R-:W-:Y:S01]  /*46c0*/  LOP3.LUT R16, R16, 0x64006400, RZ, 0xfc, !PT ;  /* 0x6400640010107812 */ /* 0x000fe200078efcff */
[----:B------:R-:W-:Y:S01]  /*46d0*/  HADD2 R4, R4, -1056, -1056 ;  /* 0xe420e42004047430 */ /* 0x000fe20000000000 */
[----:B------:R-:W-:Y:S01]  /*46e0*/  SHF.R.U32.HI R18, RZ, 0xc, R18 ;  /* 0x0000000cff127819 */ /* 0x000fe20000011612 */
[----:B------:R-:W-:Y:S01]  /*46f0*/  HADD2 R20, R20, -1056, -1056 ;  /* 0xe420e42014147430 */ /* 0x000fe20000000000 */
[----:B------:R-:W-:Y:S01]  /*4700*/  SHF.R.U32.HI R19, RZ, 0xc, R19 ;  /* 0x0000000cff137819 */ /* 0x000fe20000011613 */
[-C--:B------:R-:W-:Y:S01]  /*4710*/  HFMA2 R4, R4, R9.reuse, R48 ;  /* 0x0000000904047231 */ /* 0x080fe20000000030 */
[----:B------:R-:W-:Y:S01]  /*4720*/  SHF.R.U32.HI R48, RZ, 0x6, R7 ;  /* 0x00000006ff307819 */ /* 0x000fe20000011607 */
[----:B------:R-:W-:Y:S01]  /*4730*/  HFMA2 R20, R20, R9, R45 ;  /* 0x0000000914147231 */ /* 0x000fe2000000002d */
[----:B------:R-:W-:Y:S01]  /*4740*/  SHF.R.U32.HI R45, RZ, 0x6, R6 ;  /* 0x00000006ff2d7819 */ /* 0x000fe20000011606 */
[----:B------:R-:W-:Y:S01]  /*4750*/  HADD2 R16, R16, -1056, -1056 ;  /* 0xe420e42010107430 */ /* 0x000fe20000000000 */
[----:B------:R-:W-:-:S02]  /*4760*/  LOP3.LUT R48, R48, 0x3f003f, RZ, 0xc0, !PT ;  /* 0x003f003f30307812 */ /* 0x000fc400078ec0ff */
[----:B------:R-:W-:Y:S01]  /*4770*/  LOP3.LUT R45, R45, 0x3f003f, RZ, 0xc0, !PT ;  /* 0x003f003f2d2d7812 */ /* 0x000fe200078ec0ff */
[----:B------:R-:W-:Y:S01]  /*4780*/  HFMA2 R4, R16, R10, R4 ;  /* 0x0000000a10047231 */ /* 0x000fe20000000004 */
[----:B------:R-:W-:Y:S02]  /*4790*/  LOP3.LUT R48, R48, 0x64006400, RZ, 0xfc, !PT ;  /* 0x6400640030307812 */ /* 0x000fe400078efcff */
[----:B------:R-:W-:Y:S02]  /*47a0*/  LOP3.LUT R45, R45, 0x64006400, RZ, 0xfc, !PT ;  /* 0x640064002d2d7812 */ /* 0x000fe400078efcff */
[----:B------:R-:W-:Y:S01]  /*47b0*/  LOP3.LUT R18, R18, 0xf000f, RZ, 0xc0, !PT ;  /* 0x000f000f12127812 */ /* 0x000fe200078ec0ff */
[----:B------:R-:W-:Y:S01]  /*47c0*/  HADD2 R48, R48, -1056, -1056 ;  /* 0xe420e42030307430 */ /* 0x000fe20000000000 */
[----:B------:R-:W-:Y:S01]  /*47d0*/  LOP3.LUT R19, R19, 0xf000f, RZ, 0xc0, !PT ;  /* 0x000f000f13137812 */ /* 0x000fe200078ec0ff */
[----:B------:R-:W-:Y:S01]  /*47e0*/  HADD2 R45, R45, -1056, -1056 ;  /* 0xe420e4202d2d7430 */ /* 0x000fe20000000000 */
[----:B------:R-:W-:Y:S01]  /*47f0*/  SHF.R.U32.HI R16, RZ, 0x8, R7 ;  /* 0x00000008ff107819 */ /* 0x000fe20000011607 */
[-C--:B------:R-:W-:Y:S01]  /*4800*/  HFMA2 R48, R48, R9.reuse, R50 ;  /* 0x0000000930307231 */ /* 0x080fe20000000032 */
[----:B------:R-:W-:Y:S01]  /*4810*/  LOP3.LUT R17, R17, 0x64006400, RZ, 0xfc, !PT ;  /* 0x6400640011117812 */ /* 0x000fe200078efcff */
[----:B------:R-:W-:Y:S01]  /*4820*/  HFMA2 R45, R45, R9, R49 ;  /* 0x000000092d2d7231 */ /* 0x000fe20000000031 */
[----:B------:R-:W-:-:S02]  /*4830*/  SHF.R.U32.HI R9, RZ, 0x8, R6 ;  /* 0x00000008ff097819 */ /* 0x000fc40000011606 */
[----:B------:R-:W-:Y:S02]  /*4840*/  LOP3.LUT R16, R19, 0x300030, R16, 0xf8, !PT ;  /* 0x0030003013107812 */ /* 0x000fe400078ef810 */
[----:B------:R-:W-:Y:S02]  /*4850*/  LOP3.LUT R9, R18, 0x300030, R9, 0xf8, !PT ;  /* 0x0030003012097812 */ /* 0x000fe400078ef809 */
[----:B------:R-:W-:Y:S02]  /*4860*/  LOP3.LUT R16, R16, 0x64006400, RZ, 0xfc, !PT ;  /* 0x6400640010107812 */ /* 0x000fe400078efcff */
[----:B------:R-:W-:Y:S01]  /*4870*/  LOP3.LUT R18, R9, 0x64006400, RZ, 0xfc, !PT ;  /* 0x6400640009127812 */ /* 0x000fe200078efcff */
[----:B------:R-:W-:Y:S01]  /*4880*/  HADD2 R9, R17, -1056, -1056 ;  /* 0xe420e42011097430 */ /* 0x000fe20000000000 */
[----:B------:R-:W-:Y:S01]  /*4890*/  SHF.R.U32.HI R21, RZ, 0xc, R21 ;  /* 0x0000000cff157819 */ /* 0x000fe20000011615 */
[----:B------:R-:W-:Y:S01]  /*48a0*/  HADD2 R16, R16, -1056, -1056 ;  /* 0xe420e42010107430 */ /* 0x000fe20000000000 */
[----:B------:R-:W-:Y:S01]  /*48b0*/  SHF.R.U32.HI R22, RZ, 0xc, R22 ;  /* 0x0000000cff167819 */ /* 0x000fe20000011616 */
[----:B------:R-:W-:Y:S01]  /*48c0*/  HADD2 R18, R18, -1056, -1056 ;  /* 0xe420e42012127430 */ /* 0x000fe20000000000 */
[----:B------:R-:W-:Y:S01]  /*48d0*/  SHF.R.U32.HI R23, RZ, 0xc, R23 ;  /* 0x0000000cff177819 */ /* 0x000fe20000011617 */
[-C--:B------:R-:W-:Y:S01]  /*48e0*/  HFMA2 R48, R16, R10.reuse, R48 ;  /* 0x0000000a10307231 */ /* 0x080fe20000000030 */
[----:B------:R-:W-:Y:S01]  /*48f0*/  SHF.R.U32.HI R5, RZ, 0xa, R5 ;  /* 0x0000000aff057819 */ /* 0x000fe20000011605 */
[----:B------:R-:W-:-:S02]  /*4900*/  HFMA2 R45, R18, R10, R45 ;  /* 0x0000000a122d7231 */ /* 0x000fc4000000002d */
[----:B------:R-:W-:Y:S01]  /*4910*/  HFMA2 R9, R9, R10, R20 ;  /* 0x0000000a09097231 */ /* 0x000fe20000000014 */
[----:B------:R-:W0:Y:S01]  /*4920*/  LDS.128 R16, [UR4+0x20] ;  /* 0x00002004ff107984 */ /* 0x000e220008000c00 */
[----:B------:R-:W-:Y:S02]  /*4930*/  SHF.R.U32.HI R10, RZ, 0xa, R7 ;  /* 0x0000000aff0a7819 */ /* 0x000fe40000011607 */
[----:B------:R-:W-:Y:S02]  /*4940*/  LOP3.LUT R50, R21, 0xf000f, RZ, 0xc0, !PT ;  /* 0x000f000f15327812 */ /* 0x000fe400078ec0ff */
[----:B------:R-:W-:Y:S02]  /*4950*/  SHF.R.U32.HI R6, RZ, 0xa, R6 ;  /* 0x0000000aff067819 */ /* 0x000fe40000011606 */
[----:B------:R-:W-:Y:S02]  /*4960*/  LOP3.LUT R7, R22, 0xf000f, RZ, 0xc0, !PT ;  /* 0x000f000f16077812 */ /* 0x000fe400078ec0ff */
[----:B------:R-:W-:-:S02]  /*4970*/  LOP3.LUT R23, R23, 0xf000f, RZ, 0xc0, !PT ;  /* 0x000f000f17177812 */ /* 0x000fc400078ec0ff */
[----:B------:R-:W-:Y:S02]  /*4980*/  LOP3.LUT R5, R50, 0x300030, R5, 0xf8, !PT ;  /* 0x0030003032057812 */ /* 0x000fe400078ef805 */
[----:B------:R-:W-:Y:S02]  /*4990*/  LOP3.LUT R6, R7, 0x300030, R6, 0xf8, !PT ;  /* 0x0030003007067812 */ /* 0x000fe400078ef806 */
[----:B------:R-:W-:Y:S02]  /*49a0*/  LOP3.LUT R10, R23, 0x300030, R10, 0xf8, !PT ;  /* 0x00300030170a7812 */ /* 0x000fe400078ef80a */
[----:B------:R-:W-:Y:S02]  /*49b0*/  LOP3.LUT R8, R8, 0x64006400, RZ, 0xfc, !PT ;  /* 0x6400640008087812 */ /* 0x000fe400078efcff */
[----:B------:R-:W-:Y:S02]  /*49c0*/  LOP3.LUT R5, R5, 0x64006400, RZ, 0xfc, !PT ;  /* 0x6400640005057812 */ /* 0x000fe400078efcff */
[----:B------:R-:W-:Y:S01]  /*49d0*/  LOP3.LUT R6, R6, 0x64006400, RZ, 0xfc, !PT ;  /* 0x6400640006067812 */ /* 0x000fe200078efcff */
[----:B------:R-:W-:Y:S01]  /*49e0*/  HADD2 R20, R8, -1056, -1056 ;  /* 0xe420e42008147430 */ /* 0x000fe20000000000 */
[----:B------:R-:W-:Y:S01]  /*49f0*/  LOP3.LUT R7, R10, 0x64006400, RZ, 0xfc, !PT ;  /* 0x640064000a077812 */ /* 0x000fe200078efcff */
[----:B------:R-:W-:Y:S01]  /*4a00*/  HADD2 R8, R5, -1056, -1056 ;  /* 0xe420e42005087430 */ /* 0x000fe20000000000 */
[----:B------:R-:W-:Y:S01]  /*4a10*/  ISETP.NE.AND P0, PT, R37, R32, PT ;  /* 0x000000202500720c */ /* 0x000fe20003f05270 */
[----:B------:R-:W-:-:S02]  /*4a20*/  HADD2 R10, R6, -1056, -1056 ;  /* 0xe420e420060a7430 */ /* 0x000fc40000000000 */
[-C--:B------:R-:W-:Y:S02]  /*4a30*/  HFMA2 R20, R20, R11.reuse, R4 ;  /* 0x0000000b14147231 */ /* 0x080fe40000000004 */
[----:B------:R-:W-:Y:S02]  /*4a40*/  HADD2 R7, R7, -1056, -1056 ;  /* 0xe420e42007077430 */ /* 0x000fe40000000000 */
[-C--:B------:R-:W-:Y:S02]  /*4a50*/  HFMA2 R8, R8, R11.reuse, R9 ;  /* 0x0000000b08087231 */ /* 0x080fe40000000009 */
[-C--:B------:R-:W-:Y:S02]  /*4a60*/  HFMA2 R10, R10, R11.reuse, R45 ;  /* 0x0000000b0a0a7231 */ /* 0x080fe4000000002d */
[----:B------:R-:W-:Y:S02]  /*4a70*/  HFMA2 R11, R7, R11, R48 ;  /* 0x0000000b070b7231 */ /* 0x000fe40000000030 */
[----:B------:R-:W-:Y:S01]  /*4a80*/  HADD2 R20, R20.H0_H0, R20.H1_H1 ;  /* 0x3000001414147230 */ /* 0x000fe20000000800 */
        /* <DEDUP_REMOVED lines=17> */
[----:B------:R-:W-:Y:S01]  /*4ba0*/  HADD2 R9, R5, -1056, -1056 ;  /* 0xe420e42005097430 */ /* 0x000fe20000000000 */
[----:B------:R-:W-:Y:S01]  /*4bb0*/  SHF.R.U32.HI R5, RZ, 0x6, R13 ;  /* 0x00000006ff057819 */ /* 0x000fe2000001160d */
[-C--:B------:R-:W-:Y:S01]  /*4bc0*/  HFMA2 R4, R7, R16.reuse, RZ ;  /* 0x0000001007047231 */ /* 0x080fe200000000ff */
[----:B------:R-:W-:Y:S01]  /*4bd0*/  SHF.R.U32.HI R7, RZ, 0x6, R15 ;  /* 0x00000006ff077819 */ /* 0x000fe2000001160f */
[----:B------:R-:W-:Y:S01]  /*4be0*/  HFMA2 R9, R9, R17, R6 ;  /* 0x0000001109097231 */ /* 0x000fe20000000006 */
[----:B------:R-:W-:Y:S01]  /*4bf0*/  SHF.R.U32.HI R6, RZ, 0x6, R14 ;  /* 0x00000006ff067819 */ /* 0x000fe2000001160e */
[-C--:B------:R-:W-:Y:S01]  /*4c00*/  HFMA2 R21, R21, R16.reuse, RZ.H0_H0 ;  /* 0x0000001015157231 */ /* 0x080fe200000400ff */
[----:B------:R-:W-:Y:S01]  /*4c10*/  LOP3.LUT R7, R7, 0x3f003f, RZ, 0xc0, !PT ;  /* 0x003f003f07077812 */ /* 0x000fe200078ec0ff */
[----:B------:R-:W-:Y:S01]  /*4c20*/  HFMA2 R22, R22, R16, RZ.H0_H0 ;  /* 0x0000001016167231 */ /* 0x000fe200000400ff */
        /* <DEDUP_REMOVED lines=9> */
[-C--:B------:R-:W-:Y:S01]  /*4cc0*/  HFMA2 R22, R7, R17.reuse, R22 ;  /* 0x0000001107167231 */ /* 0x080fe20000000016 */
[----:B---3--:R-:W-:Y:S01]  /*4cd0*/  LOP3.LUT R4, R24, 0x3f003f, RZ, 0xc0, !PT ;  /* 0x003f003f18047812 */ /* 0x008fe200078ec0ff */
[----:B------:R-:W-:Y:S01]  /*4ce0*/  HFMA2 R21, R5, R17, R21 ;  /* 0x0000001105157231 */ /* 0x000fe20000000015 */
        /* <DEDUP_REMOVED lines=8> */
[----:B------:R-:W-:Y:S01]  /*4d70*/  HADD2 R7, R7, -1056, -1056 ;  /* 0xe420e42007077430 */ /* 0x000fe20000000000 */
[----:B------:R-:W-:Y:S01]  /*4d80*/  LOP3.LUT R4, R4, 0x64006400, RZ, 0xfc, !PT ;  /* 0x6400640004047812 */ /* 0x000fe200078efcff */
[-C--:B------:R-:W-:Y:S02]  /*4d90*/  HFMA2 R9, R5, R18.reuse, R9 ;  /* 0x0000001205097231 */ /* 0x080fe40000000009 */
        /* <DEDUP_REMOVED lines=20> */
[----:B------:R-:W-:Y:S01]  /*4ee0*/  HADD2 R21, R8, -1056, -1056 ;  /* 0xe420e42008157430 */ /* 0x000fe20000000000 */
[----:B------:R-:W-:-:S03]  /*4ef0*/  @!P0 LEA R8, R3, R1, 0x3 ;  /* 0x0000000103088211 */ /* 0x000fc600078e18ff */
        /* <DEDUP_REMOVED lines=14> */
[----:B------:R-:W-:-:S04]  /*4fe0*/  LOP3.LUT R19, R30, 0x3f003f, RZ, 0xc0, !PT ;  /* 0x003f003f1e137812 */ /* 0x000fc800078ec0ff */
[----:B------:R-:W-:Y:S02]  /*4ff0*/  LOP3.LUT R19, R19, 0x64006400, RZ, 0xfc, !PT ;  /* 0x6400640013137812 */ /* 0x000fe400078efcff */
[----:B------:R-:W-:Y:S02]  /*5000*/  LOP3.LUT R23, R31, 0x3f003f, RZ, 0xc0, !PT ;  /* 0x003f003f1f177812 */ /* 0x000fe400078ec0ff */
[----:B------:R-:W-:Y:S01]  /*5010*/  SHF.R.U32.HI R12, RZ, 0xc, R12 ;  /* 0x0000000cff0c7819 */ /* 0x000fe2000001160c */
[----:B------:R-:W-:Y:S01]  /*5020*/  HADD2 R19, R19, -1056, -1056 ;  /* 0xe420e42013137430 */ /* 0x000fe20000000000 */
[----:B------:R-:W-:-:S03]  /*5030*/  LOP3.LUT R23, R23, 0x64006400, RZ, 0xfc, !PT ;  /* 0x6400640017177812 */ /* 0x000fc600078efcff */
[-C--:B------:R-:W-:Y:S01]  /*5040*/  HFMA2 R16, R19, R4.reuse, R16 ;  /* 0x0000000413107231 */ /* 0x080fe20000000010 */
        /* <DEDUP_REMOVED lines=9> */
[----:B------:R-:W-:Y:S02]  /*50e0*/  @!P0 IADD3 R23, PT, PT, R3, 0x1, RZ ;  /* 0x0000000103178810 */ /* 0x000fe40007ffe0ff */
[----:B------:R-:W-:Y:S02]  /*50f0*/  LOP3.LUT R13, R24, 0x300030, R19, 0xf8, !PT ;  /* 0x00300030180d7812 */ /* 0x000fe400078ef813 */
[----:B------:R-:W-:Y:S02]  /*5100*/  LOP3.LUT R22, R22, 0xf000f, RZ, 0xc0, !PT ;  /* 0x000f000f16167812 */ /* 0x000fe400078ec0ff */
[----:B------:R-:W-:Y:S02]  /*5110*/  SHF.R.U32.HI R19, RZ, 0x8, R29 ;  /* 0x00000008ff137819 */ /* 0x000fe4000001161d */
[----:B------:R-:W-:-:S02]  /*5120*/  SHF.R.U32.HI R25, RZ, 0xc, R25 ;  /* 0x0000000cff197819 */ /* 0x000fc40000011619 */
[----:B------:R-:W-:Y:S02]  /*5130*/  @!P0 MOV R3, R23 ;  /* 0x0000001700038202 */ /* 0x000fe40000000f00 */
[----:B------:R-:W-:Y:S02]  /*5140*/  SHF.R.U32.HI R23, RZ, 0xc, R14 ;  /* 0x0000000cff177819 */ /* 0x000fe4000001160e */
[----:B------:R-:W-:Y:S02]  /*5150*/  LOP3.LUT R14, R22, 0x300030, R19, 0xf8, !PT ;  /* 0x00300030160e7812 */ /* 0x000fe400078ef813 */
[----:B------:R-:W-:Y:S02]  /*5160*/  LOP3.LUT R24, R25, 0xf000f, RZ, 0xc0, !PT ;  /* 0x000f000f19187812 */ /* 0x000fe400078ec0ff */
[----:B------:R-:W-:Y:S02]  /*5170*/  SHF.R.U32.HI R19, RZ, 0xa, R29 ;  /* 0x0000000aff137819 */ /* 0x000fe4000001161d */
[----:B------:R-:W-:-:S02]  /*5180*/  LOP3.LUT R22, R23, 0xf000f, RZ, 0xc0, !PT ;  /* 0x000f000f17167812 */ /* 0x000fc400078ec0ff */
[----:B------:R-:W-:Y:S02]  /*5190*/  SHF.R.U32.HI R23, RZ, 0x8, R30 ;  /* 0x00000008ff177819 */ /* 0x000fe4000001161e */
[----:B------:R-:W-:Y:S02]  /*51a0*/  SHF.R.U32.HI R26, RZ, 0xc, R26 ;  /* 0x0000000cff1a7819 */ /* 0x000fe4000001161a */
[----:B------:R-:W-:Y:S02]  /*51b0*/  LOP3.LUT R19, R24, 0x300030, R19, 0xf8, !PT ;  /* 0x0030003018137812 */ /* 0x000fe400078ef813 */
[----:B------:R-:W-:Y:S02]  /*51c0*/  SHF.R.U32.HI R24, RZ, 0xc, R15 ;  /* 0x0000000cff187819 */ /* 0x000fe4000001160f */
[----:B------:R-:W-:Y:S02]  /*51d0*/  LOP3.LUT R15, R22, 0x300030, R23, 0xf8, !PT ;  /* 0x00300030160f7812 */ /* 0x000fe400078ef817 */
[----:B------:R-:W-:-:S02]  /*51e0*/  LOP3.LUT R23, R26, 0xf000f, RZ, 0xc0, !PT ;  /* 0x000f000f1a177812 */ /* 0x000fc400078ec0ff */
[----:B------:R-:W-:Y:S02]  /*51f0*/  SHF.R.U32.HI R22, RZ, 0xa, R30 ;  /* 0x0000000aff167819 */ /* 0x000fe4000001161e */
[----:B------:R-:W-:Y:S02]  /*5200*/  LOP3.LUT R26, R24, 0xf000f, RZ, 0xc0, !PT ;  /* 0x000f000f181a7812 */ /* 0x000fe400078ec0ff */
[----:B------:R-:W-:Y:S02]  /*5210*/  SHF.R.U32.HI R25, RZ, 0x8, R31 ;  /* 0x00000008ff197819 */ /* 0x000fe4000001161f */
[----:B------:R-:W-:Y:S02]  /*5220*/  SHF.R.U32.HI R24, RZ, 0xc, R27 ;  /* 0x0000000cff187819 */ /* 0x000fe4000001161b */
[----:B------:R-:W-:Y:S02]  /*5230*/  SHF.R.U32.HI R28, RZ, 0x6, R28 ;  /* 0x00000006ff1c7819 */ /* 0x000fe4000001161c */
[----:B------:R-:W-:-:S02]  /*5240*/  SHF.R.U32.HI R29, RZ, 0x6, R29 ;  /* 0x00000006ff1d7819 */ /* 0x000fc4000001161d */
[--C-:B------:R-:W-:Y:S02]  /*5250*/  SHF.R.U32.HI R27, RZ, 0xa, R31.reuse ;  /* 0x0000000aff1b7819 */ /* 0x100fe4000001161f */
[----:B------:R-:W-:Y:S02]  /*5260*/  LOP3.LUT R22, R23, 0x300030, R22, 0xf8, !PT ;  /* 0x0030003017167812 */ /* 0x000fe400078ef816 */
        /* <DEDUP_REMOVED lines=17> */
[----:B------:R-:W-:Y:S01]  /*5380*/  LOP3.LUT R24, R24, 0x300030, R27, 0xf8, !PT ;  /* 0x0030003018187812 */ /* 0x000fe200078ef81b */
[----:B------:R-:W-:Y:S01]  /*5390*/  HADD2 R31, R31, -1056, -1056 ;  /* 0xe420e4201f1f7430 */ /* 0x000fe20000000000 */
[----:B------:R-:W-:-:S02]  /*53a0*/  LOP3.LUT R15, R15, 0x64006400, RZ, 0xfc, !PT ;  /* 0x640064000f0f7812 */ /* 0x000fc400078efcff */
[----:B------:R-:W-:Y:S01]  /*53b0*/  LOP3.LUT R23, R23, 0x64006400, RZ, 0xfc, !PT ;  /* 0x6400640017177812 */ /* 0x000fe200078efcff */
[-C--:B------:R-:W-:Y:S01]  /*53c0*/  HFMA2 R21, R25, R5.reuse, R21 ;  /* 0x0000000519157231 */ /* 0x080fe20000000015 */
[----:B------:R-:W-:Y:S01]  /*53d0*/  LOP3.LUT R13, R13, 0x64006400, RZ, 0xfc, !PT ;  /* 0x640064000d0d7812 */ /* 0x000fe200078efcff */
[-C--:B------:R-:W-:Y:S01]  /*53e0*/  HFMA2 R18, R26, R5.reuse, R18 ;  /* 0x000000051a127231 */ /* 0x080fe20000000012 */
[----:B------:R-:W-:Y:S01]  /*53f0*/  LOP3.LUT R19, R19, 0x64006400, RZ, 0xfc, !PT ;  /* 0x6400640013137812 */ /* 0x000fe200078efcff */
[----:B------:R-:W-:Y:S01]  /*5400*/  HADD2 R12, R12, -1056, -1056 ;  /* 0xe420e4200c0c7430 */ /* 0x000fe20000000000 */
[----:B------:R-:W-:Y:S01]  /*5410*/  LOP3.LUT R22, R22, 0x64006400, RZ, 0xfc, !PT ;  /* 0x6400640016167812 */ /* 0x000fe200078efcff */
[----:B------:R-:W-:Y:S01]  /*5420*/  HADD2 R14, R14, -1056, -1056 ;  /* 0xe420e4200e0e7430 */ /* 0x000fe20000000000 */
[----:B------:R-:W-:Y:S01]  /*5430*/  LOP3.LUT R24, R24, 0x64006400, RZ, 0xfc, !PT ;  /* 0x6400640018187812 */ /* 0x000fe200078efcff */
[-C--:B------:R-:W-:Y:S02]  /*5440*/  HFMA2 R16, R30, R5.reuse, R16 ;  /* 0x000000051e107231 */ /* 0x080fe40000000010 */
[----:B------:R-:W-:-:S02]  /*5450*/  HFMA2 R4, R31, R5, R4 ;  /* 0x000000051f047231 */ /* 0x000fc40000000004 */
[----:B------:R-:W-:Y:S02]  /*5460*/  HADD2 R15, R15, -1056, -1056 ;  /* 0xe420e4200f0f7430 */ /* 0x000fe40000000000 */
[----:B------:R-:W-:Y:S02]  /*5470*/  HADD2 R23, R23, -1056, -1056 ;  /* 0xe420e42017177430 */ /* 0x000fe40000000000 */
[-C--:B------:R-:W-:Y:S02]  /*5480*/  HFMA2 R21, R12, R6.reuse, R21 ;  /* 0x000000060c157231 */ /* 0x080fe40000000015 */
[----:B------:R-:W-:Y:S01]  /*5490*/  HFMA2 R18, R14, R6, R18 ;  /* 0x000000060e127231 */ /* 0x000fe20000000012 */
[----:B-----5:R-:W-:Y:S01]  /*54a0*/  @!P0 IADD3 R32, PT, PT, R48, R37, RZ ;  /* 0x0000002530208210 */ /* 0x020fe20007ffe0ff */
[----:B------:R-:W-:Y:S01]  /*54b0*/  HADD2 R13, R13, -1056, -1056 ;  /* 0xe420e4200d0d7430 */ /* 0x000fe20000000000 */
[----:B------:R-:W-:Y:S01]  /*54c0*/  IADD3 R37, PT, PT, R37, 0x20, RZ ;  /* 0x0000002025257810 */ /* 0x000fe20007ffe0ff */
[----:B------:R-:W-:-:S02]  /*54d0*/  HADD2 R19, R19, -1056, -1056 ;  /* 0xe420e42013137430 */ /* 0x000fc40000000000 */
[-C--:B------:R-:W-:Y:S02]  /*54e0*/  HFMA2 R15, R15, R6.reuse, R16 ;  /* 0x000000060f0f7231 */ /* 0x080fe40000000010 */
[----:B------:R-:W-:Y:S02]  /*54f0*/  HFMA2 R12, R23, R6, R4 ;  /* 0x00000006170c7231 */ /* 0x000fe40000000004 */
[----:B------:R-:W-:Y:S02]  /*5500*/  HADD2 R22, R22, -1056, -1056 ;  /* 0xe420e42016167430 */ /* 0x000fe40000000000 */
[----:B------:R-:W-:Y:S02]  /*5510*/  HADD2 R24, R24, -1056, -1056 ;  /* 0xe420e42018187430 */ /* 0x000fe40000000000 */
[-C--:B------:R-:W-:Y:S02]  /*5520*/  HFMA2 R13, R13, R7.reuse, R21 ;  /* 0x000000070d0d7231 */ /* 0x080fe40000000015 */
[----:B------:R-:W-:-:S02]  /*5530*/  HFMA2 R18, R19, R7, R18 ;  /* 0x0000000713127231 */ /* 0x000fc40000000012 */
[-C--:B------:R-:W-:Y:S02]  /*5540*/  HFMA2 R15, R22, R7.reuse, R15 ;  /* 0x00000007160f7231 */ /* 0x080fe4000000000f */
[----:B------:R-:W-:Y:S02]  /*5550*/  HADD2 R10, R10.H0_H0, R10.H1_H1 ;  /* 0x3000000a0a0a7230 */ /* 0x000fe40000000800 */
[----:B------:R-:W-:Y:S02]  /*5560*/  HADD2 R11, R11.H0_H0, R11.H1_H1 ;  /* 0x3000000b0b0b7230 */ /* 0x000fe40000000800 */
[----:B------:R-:W-:Y:S01]  /*5570*/  HFMA2 R12, R24, R7, R12 ;  /* 0x00000007180c7231 */ /* 0x000fe2000000000c */
[----:B------:R-:W-:Y:S01]  /*5580*/  PRMT R20, R20, 0x5410, R17 ;  /* 0x0000541014147816 */ /* 0x000fe20000000011 */
[----:B------:R-:W-:Y:S02]  /*5590*/  HADD2 R13, R13.H0_H0, R13.H1_H1 ;  /* 0x3000000d0d0d7230 */ /* 0x000fe40000000800 */
[----:B------:R-:W-:Y:S01]  /*55a0*/  HADD2 R18, R18.H0_H0, R18.H1_H1 ;  /* 0x3000001212127230 */ /* 0x000fe20000000800 */
[----:B------:R-:W-:Y:S01]  /*55b0*/  PRMT R10, R10, 0x5410, R11 ;  /* 0x000054100a0a7816 */ /* 0x000fe2000000000b */
[----:B------:R-:W-:-:S02]  /*55c0*/  HADD2 R15, R15.H0_H0, R15.H1_H1 ;  /* 0x3000000f0f0f7230 */ /* 0x000fc40000000800 */
[----:B------:R-:W-:Y:S01]  /*55d0*/  HADD2 R12, R12.H0_H0, R12.H1_H1 ;  /* 0x3000000c0c0c7230 */ /* 0x000fe20000000800 */
[----:B------:R-:W-:Y:S01]  /*55e0*/  PRMT R13, R13, 0x5410, R18 ;  /* 0x000054100d0d7816 */ /* 0x000fe20000000012 */
[----:B------:R-:W-:Y:S01]  /*55f0*/  UIADD3 UR4, UPT, UPT, UR4, 0x40, URZ ;  /* 0x0000004004047890 */ /* 0x000fe2000fffe0ff */
[----:B------:R-:W-:Y:S02]  /*5600*/  IADD3 R42, P1, PT, R42, 0x80, RZ ;  /* 0x000000802a2a7810 */ /* 0x000fe40007f3e0ff */
[----:B------:R-:W-:Y:S02]  /*5610*/  PRMT R15, R15, 0x5410, R12 ;  /* 0x000054100f0f7816 */ /* 0x000fe4000000000c */
[----:B------:R-:W-:Y:S02]  /*5620*/  MOV R4, R46 ;  /* 0x0000002e00047202 */ /* 0x000fe40000000f00 */
[----:B------:R-:W-:Y:S01]  /*5630*/  MOV R5, R47 ;  /* 0x0000002f00057202 */ /* 0x000fe20000000f00 */
[----:B------:R-:W-:Y:S01]  /*5640*/  IMAD.WIDE R46, R2, 0x4, R52 ;  /* 0x00000004022e7825 */ /* 0x000fe200078e0234 */
[----:B------:R-:W-:-:S02]  /*5650*/  IADD3.X R43, PT, PT, RZ, R43, RZ, P1, !PT ;  /* 0x0000002bff2b7210 */ /* 0x000fc40000ffe4ff */
[----:B--2---:R-:W-:Y:S02]  /*5660*/  @!P0 PRMT R0, R8, 0x7610, R0 ;  /* 0x0000761008008816 */ /* 0x004fe40000000000 */
[----:B------:R-:W-:Y:S02]  /*5670*/  @!P0 PRMT R35, R9, 0x7610, R35 ;  /* 0x0000761009238816 */ /* 0x000fe40000000023 */
[----:B------:R-:W-:Y:S02]  /*5680*/  @!P0 PRMT R0, R0, 0x7610, R8 ;  /* 0x0000761000008816 */ /* 0x000fe40000000008 */
[----:B------:R-:W-:Y:S02]  /*5690*/  @!P0 PRMT R35, R35, 0x7610, R9 ;  /* 0x0000761023238816 */ /* 0x000fe40000000009 */
[----:B------:R-:W-:Y:S01]  /*56a0*/  ISETP.GE.AND P0, PT, R37, R44, PT ;  /* 0x0000002c2500720c */ /* 0x000fe20003f06270 */
[----:B------:R-:W-:Y:S02]  /*56b0*/  HFMA2 R34, R20, R0, R34 ;  /* 0x0000000014227231 */ /* 0x000fe40000000022 */
[----:B------:R-:W-:-:S02]  /*56c0*/  HFMA2 R33, R10, R35, R33 ;  /* 0x000000230a217231 */ /* 0x000fc40000000021 */
[----:B------:R-:W-:Y:S02]  /*56d0*/  HFMA2 R34, R13, R0, R34 ;  /* 0x000000000d227231 */ /* 0x000fe40000000022 */
[----:B------:R-:W-:-:S06]  /*56e0*/  HFMA2 R33, R15, R35, R33 ;  /* 0x000000230f217231 */ /* 0x000fcc0000000021 */
[----:B------:R-:W-:Y:S05]  /*56f0*/  @!P0 BRA `(.L_x_4921) ;  /* 0xffffffe800108947 */ /* 0x000fea000383ffff */
[----:B------:R-:W-:-:S07]  /*5700*/  IMAD.WIDE R46, R2, 0x18, R4 ;  /* 0x00000018022e7825 */ /* 0x000fce00078e0204 */
.L_x_4920:
[----:B------:R-:W-:-:S04]  /*5710*/  VIMNMX R24, PT, PT, R38, UR14, PT ;  /* 0x0000000e26187c48 */ /* 0x000fc8000bfe0100 */
[----:B------:R-:W-:-:S13]  /*5720*/  ISETP.GT.AND P0, PT, R24, R37, PT ;  /* 0x000000251800720c */ /* 0x000fda0003f04270 */
[----:B------:R-:W-:Y:S05]  /*5730*/  @!P0 BRA `(.L_x_4922) ;  /* 0x0000002400488947 */ /* 0x000fea0003800000 */
[----:B------:R-:W-:Y:S01]  /*5740*/  IMAD.WIDE.U32 R4, R37, 0x4, R40 ;  /* 0x0000000425047825 */ /* 0x000fe200078e0028 */
[----:B------:R-:W-:Y:S02]  /*5750*/  MOV R18, R46 ;  /* 0x0000002e00127202 */ /* 0x000fe40000000f00 */
[----:B------:R-:W-:Y:S02]  /*5760*/  MOV R19, R47 ;  /* 0x0000002f00137202 */ /* 0x000fe40000000f00 */
[----:B------:R-:W-:-:S04]  /*5770*/  IADD3 R26, P0, PT, R4, 0x2, RZ ;  /* 0x00000002041a7810 */ /* 0x000fc80007f1e0ff */
[----:B------:R-:W-:-:S09]  /*5780*/  IADD3.X R17, PT, PT, RZ, R5, RZ, P0, !PT ;  /* 0x00000005ff117210 */ /* 0x000fd200007fe4ff */
.L_x_4923:
        /* <DEDUP_REMOVED lines=20> */
[----:B------:R-:W-:Y:S01]  /*58d0*/  PRMT R16, R29, 0x7610, R16 ;  /* 0x000076101d107816 */ /* 0x000fe20000000010 */
[----:B------:R-:W-:Y:S02]  /*58e0*/  HADD2 R25, R22, -1032, -1032 ;  /* 0xe408e40816197430 */ /* 0x000fe40000000000 */
[----:B------:R-:W-:-:S02]  /*58f0*/  HADD2.F32 R22, -RZ, R23.H0_H0 ;  /* 0x20000017ff167230 */ /* 0x000fc40000004100 */
[----:B------:R-:W-:Y:S02]  /*5900*/  HADD2 R29, R28, -1032, -1032 ;  /* 0xe408e4081c1d7430 */ /* 0x000fe40000000000 */
[----:B------:R-:W-:Y:S02]  /*5910*/  HADD2.F32 R31, -RZ, R23.H1_H1 ;  /* 0x30000017ff1f7230 */ /* 0x000fe40000004100 */
[--C-:B0-----:R-:W-:Y:S02]  /*5920*/  HADD2.F32 R23, -RZ, R20.reuse.H0_H0 ;  /* 0x20000014ff177230 */ /* 0x101fe40000004100 */
[----:B------:R-:W-:Y:S02]  /*5930*/  HADD2.F32 R42, -RZ, R27.H0_H0 ;  /* 0x2000001bff2a7230 */ /* 0x000fe40000004100 */
[----:B------:R-:W-:Y:S02]  /*5940*/  HADD2.F32 R28, -RZ, R25.H0_H0 ;  /* 0x20000019ff1c7230 */ /* 0x000fe40000004100 */
[----:B------:R-:W-:Y:S01]  /*5950*/  FFMA.FTZ R22, R22, R23, RZ ;  /* 0x0000001716167223 */ /* 0x000fe200000100ff */
[----:B------:R-:W-:-:S02]  /*5960*/  HADD2.F32 R20, -RZ, R20.H1_H1 ;  /* 0x30000014ff147230 */ /* 0x000fc40000004100 */
[C---:B------:R-:W-:Y:S01]  /*5970*/  FFMA.FTZ R43, R23.reuse, R42, RZ ;  /* 0x0000002a172b7223 */ /* 0x040fe200000100ff */
[----:B------:R-:W-:Y:S02]  /*5980*/  HADD2.F32 R30, -RZ, R29.H0_H0 ;  /* 0x2000001dff1e7230 */ /* 0x000fe40000004100 */
[----:B------:R-:W-:Y:S01]  /*5990*/  FFMA.FTZ R45, R23, R28, RZ ;  /* 0x0000001c172d7223 */ /* 0x000fe200000100ff */
[----:B------:R-:W-:Y:S02]  /*59a0*/  HADD2.F32 R27, -RZ, R27.H1_H1 ;  /* 0x3000001bff1b7230 */ /* 0x000fe40000004100 */
[----:B------:R-:W-:Y:S01]  /*59b0*/  FFMA.FTZ R31, R31, R20, R22 ;  /* 0x000000141f1f7223 */ /* 0x000fe20000010016 */
[----:B------:R-:W-:Y:S01]  /*59c0*/  LOP3.LUT R22, R4, 0xf000f0, RZ, 0xc0, !PT ;  /* 0x00f000f004167812 */ /* 0x000fe200078ec0ff */
[----:B------:R-:W-:Y:S01]  /*59d0*/  FFMA.FTZ R23, R23, R30, RZ ;  /* 0x0000001e17177223 */ /* 0x000fe200000100ff */
[----:B------:R-:W-:Y:S01]  /*59e0*/  HADD2.F32 R30, -RZ, R25.H1_H1 ;  /* 0x30000019ff1e7230 */ /* 0x000fe20000004100 */
[----:B------:R-:W-:Y:S01]  /*59f0*/  LOP3.LUT R28, R5, 0xf000f0, RZ, 0xc0, !PT ;  /* 0x00f000f0051c7812 */ /* 0x000fe200078ec0ff */
[----:B------:R-:W-:Y:S01]  /*5a00*/  HADD2.F32 R42, -RZ, R29.H1_H1 ;  /* 0x3000001dff2a7230 */ /* 0x000fe20000004100 */
[----:B------:R-:W-:Y:S01]  /*5a10*/  LOP3.LUT R29, R22, 0x64006400, RZ, 0xfc, !PT ;  /* 0x64006400161d7812 */ /* 0x000fe200078efcff */
[C---:B------:R-:W-:Y:S01]  /*5a20*/  FFMA.FTZ R43, R20.reuse, R27, R43 ;  /* 0x0000001b142b7223 */ /* 0x040fe2000001002b */
[----:B------:R-:W-:Y:S01]  /*5a30*/  FFMA.FTZ R25, R20, R30, R45 ;  /* 0x0000001e14197223 */ /* 0x000fe2000001002d */
[----:B------:R-:W-:Y:S01]  /*5a40*/  LOP3.LUT R45, R28, 0x64006400, RZ, 0xfc, !PT ;  /* 0x640064001c2d7812 */ /* 0x000fe200078efcff */
[----:B------:R-:W-:Y:S01]  /*5a50*/  FFMA.FTZ R27, R20, R42, R23 ;  /* 0x0000002a141b7223 */ /* 0x000fe20000010017 */
[-C--:B------:R-:W-:Y:S01]  /*5a60*/  HFMA2 R20, R29, R16.reuse.H0_H0, -72, -72 ;  /* 0xd480d4801d147431 */ /* 0x080fe20000040010 */
[----:B------:R-:W-:Y:S01]  /*5a70*/  LOP3.LUT R30, R6, 0xf000f0, RZ, 0xc0, !PT ;  /* 0x00f000f0061e7812 */ /* 0x000fe200078ec0ff */
[----:B------:R-:W0:Y:S01]  /*5a80*/  LDS.64 R22, [UR4+0x8] ;  /* 0x00000804ff167984 */ /* 0x000e220008000a00 */
[----:B------:R-:W-:Y:S01]  /*5a90*/  LOP3.LUT R42, R7, 0xf000f0, RZ, 0xc0, !PT ;  /* 0x00f000f0072a7812 */ /* 0x000fe200078ec0ff */
[-C--:B------:R-:W-:Y:S01]  /*5aa0*/  HFMA2 R29, R45, R16.reuse.H0_H0, -72, -72 ;  /* 0xd480d4802d1d7431 */ /* 0x080fe20000040010 */
[----:B------:R-:W-:Y:S01]  /*5ab0*/  LOP3.LUT R45, R30, 0x64006400, RZ, 0xfc, !PT ;  /* 0x640064001e2d7812 */ /* 0x000fe200078efcff */
[----:B------:R-:W-:Y:S01]  /*5ac0*/  HADD2.F32 R28, -RZ, R21.H0_H0 ;  /* 0x20000015ff1c7230 */ /* 0x000fe20000004100 */
[----:B------:R-:W-:Y:S01]  /*5ad0*/  LOP3.LUT R47, R42, 0x64006400, RZ, 0xfc, !PT ;  /* 0x640064002a2f7812 */ /* 0x000fe200078efcff */
[----:B------:R-:W-:Y:S01]  /*5ae0*/  HADD2.F32 R46, -RZ, R20.H0_H0 ;  /* 0x20000014ff2e7230 */ /* 0x000fe20000004100 */
[----:B------:R-:W-:Y:S01]  /*5af0*/  SHF.R.U32.HI R4, RZ, 0x8, R4 ;  /* 0x00000008ff047819 */ /* 0x000fe20000011604 */
[----:B------:R-:W-:-:S02]  /*5b00*/  HFMA2 R42, R45, R16.H0_H0, -72, -72 ;  /* 0xd480d4802d2a7431 */ /* 0x000fc40000040010 */
[----:B------:R-:W-:Y:S01]  /*5b10*/  HADD2.F32 R44, -RZ, R29.H0_H0 ;  /* 0x2000001dff2c7230 */ /* 0x000fe20000004100 */
[----:B------:R-:W-:Y:S01]  /*5b20*/  SHF.R.U32.HI R5, RZ, 0x8, R5 ;  /* 0x00000008ff057819 */ /* 0x000fe20000011605 */
[----:B------:R-:W-:Y:S01]  /*5b30*/  FFMA.FTZ R30, R46, R28, R31 ;  /* 0x0000001c2e1e7223 */ /* 0x000fe2000001001f */
[----:B------:R-:W-:Y:S02]  /*5b40*/  HFMA2 R31, R47, R16.H0_H0, -72, -72 ;  /* 0xd480d4802f1f7431 */ /* 0x000fe40000040010 */
[----:B------:R-:W-:Y:S02]  /*5b50*/  HADD2.F32 R46, -RZ, R42.H0_H0 ;  /* 0x2000002aff2e7230 */ /* 0x000fe40000004100 */
[----:B------:R-:W-:Y:S01]  /*5b60*/  FFMA.FTZ R44, R28, R44, R43 ;  /* 0x0000002c1c2c7223 */ /* 0x000fe2000001002b */
[----:B------:R-:W-:Y:S01]  /*5b70*/  HADD2.F32 R43, -RZ, R20.H1_H1 ;  /* 0x30000014ff2b7230 */ /* 0x000fe20000004100 */
[----:B------:R-:W-:Y:S01]  /*5b80*/  SHF.R.U32.HI R20, RZ, 0x8, R7 ;  /* 0x00000008ff147819 */ /* 0x000fe20000011607 */
[----:B------:R-:W-:-:S02]  /*5b90*/  HADD2.F32 R48, -RZ, R31.H0_H0 ;  /* 0x2000001fff307230 */ /* 0x000fc40000004100 */
[----:B------:R-:W-:Y:S01]  /*5ba0*/  FFMA.FTZ R46, R28, R46, R25 ;  /* 0x0000002e1c2e7223 */ /* 0x000fe20000010019 */
[----:B------:R-:W-:Y:S01]  /*5bb0*/  HADD2.F32 R25, -RZ, R29.H1_H1 ;  /* 0x3000001dff197230 */ /* 0x000fe20000004100 */
[----:B------:R-:W-:Y:S01]  /*5bc0*/  LOP3.LUT R7, R4, 0xf000f, RZ, 0xc0, !PT ;  /* 0x000f000f04077812 */ /* 0x000fe200078ec0ff */
[----:B------:R-:W-:Y:S02]  /*5bd0*/  HADD2.F32 R21, -RZ, R21.H1_H1 ;  /* 0x30000015ff157230 */ /* 0x000fe40000004100 */
[----:B------:R-:W-:Y:S01]  /*5be0*/  FFMA.FTZ R28, R28, R48, R27 ;  /* 0x000000301c1c7223 */ /* 0x000fe2000001001b */
[----:B------:R-:W-:Y:S01]  /*5bf0*/  HADD2.F32 R29, -RZ, R42.H1_H1 ;  /* 0x3000002aff1d7230 */ /* 0x000fe20000004100 */
[----:B------:R-:W-:Y:S01]  /*5c00*/  LOP3.LUT R27, R5, 0xf000f, RZ, 0xc0, !PT ;  /* 0x000f000f051b7812 */ /* 0x000fe200078ec0ff */
[----:B------:R-:W-:Y:S01]  /*5c10*/  HADD2.F32 R31, -RZ, R31.H1_H1 ;  /* 0x3000001fff1f7230 */ /* 0x000fe20000004100 */
[----:B------:R-:W-:Y:S01]  /*5c20*/  SHF.R.U32.HI R6, RZ, 0x8, R6 ;  /* 0x00000008ff067819 */ /* 0x000fe20000011606 */
[----:B------:R-:W-:Y:S01]  /*5c30*/  FFMA.FTZ R43, R43, R21, R30 ;  /* 0x000000152b2b7223 */ /* 0x000fe2000001001e */
[----:B------:R-:W-:Y:S01]  /*5c40*/  LOP3.LUT R45, R7, 0x64006400, RZ, 0xfc, !PT ;  /* 0x64006400072d7812 */ /* 0x000fe200078efcff */
[C---:B------:R-:W-:Y:S01]  /*5c50*/  FFMA.FTZ R25, R21.reuse, R25, R44 ;  /* 0x0000001915197223 */ /* 0x040fe2000001002c */
[----:B------:R-:W-:Y:S01]  /*5c60*/  FFMA.FTZ R7, R21, R29, R46 ;  /* 0x0000001d15077223 */ /* 0x000fe2000001002e */
[----:B------:R-:W-:Y:S01]  /*5c70*/  LOP3.LUT R27, R27, 0x64006400, RZ, 0xfc, !PT ;  /* 0x640064001b1b7812 */ /* 0x000fe200078efcff */
[----:B------:R-:W-:Y:S01]  /*5c80*/  FFMA.FTZ R31, R21, R31, R28 ;  /* 0x0000001f151f7223 */ /* 0x000fe2000001001c */
[----:B------:R-:W-:Y:S01]  /*5c90*/  LOP3.LUT R21, R6, 0xf000f, RZ, 0xc0, !PT ;  /* 0x000f000f06157812 */ /* 0x000fe200078ec0ff */
[----:B------:R-:W-:Y:S01]  /*5ca0*/  HADD2 R45, R45, -1032, -1032 ;  /* 0xe408e4082d2d7430 */ /* 0x000fe20000000000 */
[----:B------:R-:W-:Y:S01]  /*5cb0*/  LOP3.LUT R28, R20, 0xf000f, RZ, 0xc0, !PT ;  /* 0x000f000f141c7812 */ /* 0x000fe200078ec0ff */
[----:B------:R-:W-:Y:S01]  /*5cc0*/  HADD2 R29, R27, -1032, -1032 ;  /* 0xe408e4081b1d7430 */ /* 0x000fe20000000000 */
[----:B------:R-:W-:-:S02]  /*5cd0*/  LOP3.LUT R21, R21, 0x64006400, RZ, 0xfc, !PT ;  /* 0x6400640015157812 */ /* 0x000fc400078efcff */
[----:B------:R-:W-:Y:S01]  /*5ce0*/  LOP3.LUT R27, R28, 0x64006400, RZ, 0xfc, !PT ;  /* 0x640064001c1b7812 */ /* 0x000fe200078efcff */
[----:B0-----:R-:W-:Y:S01]  /*5cf0*/  HADD2.F32 R44, -RZ, R22.H0_H0 ;  /* 0x20000016ff2c7230 */ /* 0x001fe20000004100 */
[----:B------:R-:W-:Y:S01]  /*5d00*/  LOP3.LUT R4, R4, 0xf000f0, RZ, 0xc0, !PT ;  /* 0x00f000f004047812 */ /* 0x000fe200078ec0ff */
[----:B------:R-:W-:Y:S02]  /*5d10*/  HADD2 R28, R21, -1032, -1032 ;  /* 0xe408e408151c7430 */ /* 0x000fe40000000000 */
[----:B------:R-:W-:Y:S02]  /*5d20*/  HADD2.F32 R42, -RZ, R45.H0_H0 ;  /* 0x2000002dff2a7230 */ /* 0x000fe40000004100 */
[----:B------:R-:W-:Y:S02]  /*5d30*/  HADD2 R21, R27, -1032, -1032 ;  /* 0xe408e4081b157430 */ /* 0x000fe40000000000 */
[----:B------:R-:W-:Y:S02]  /*5d40*/  HADD2.F32 R30, -RZ, R29.H0_H0 ;  /* 0x2000001dff1e7230 */ /* 0x000fe40000004100 */
[----:B------:R-:W-:-:S02]  /*5d50*/  HADD2.F32 R46, -RZ, R28.H0_H0 ;  /* 0x2000001cff2e7230 */ /* 0x000fc40000004100 */
[----:B------:R-:W-:Y:S01]  /*5d60*/  FFMA.FTZ R42, R42, R44, R43 ;  /* 0x0000002c2a2a7223 */ /* 0x000fe2000001002b */
[----:B------:R-:W-:Y:S02]  /*5d70*/  HADD2.F32 R48, -RZ, R21.H0_H0 ;  /* 0x20000015ff307230 */ /* 0x000fe40000004100 */
[C---:B------:R-:W-:Y:S01]  /*5d80*/  FFMA.FTZ R30, R44.reuse, R30, R25 ;  /* 0x0000001e2c1e7223 */ /* 0x040fe20000010019 */
[----:B------:R-:W-:Y:S02]  /*5d90*/  HADD2.F32 R27, -RZ, R22.H1_H1 ;  /* 0x30000016ff1b7230 */ /* 0x000fe40000004100 */
[C---:B------:R-:W-:Y:S01]  /*5da0*/  FFMA.FTZ R46, R44.reuse, R46, R7 ;  /* 0x0000002e2c2e7223 */ /* 0x040fe20000010007 */
[----:B------:R-:W-:Y:S01]  /*5db0*/  LOP3.LUT R7, R5, 0xf000f0, RZ, 0xc0, !PT ;  /* 0x00f000f005077812 */ /* 0x000fe200078ec0ff */
[----:B------:R-:W-:Y:S01]  /*5dc0*/  FFMA.FTZ R44, R44, R48, R31 ;  /* 0x000000302c2c7223 */ /* 0x000fe2000001001f */
[----:B------:R-:W-:Y:S01]  /*5dd0*/  HADD2.F32 R31, -RZ, R28.H1_H1 ;  /* 0x3000001cff1f7230 */ /* 0x000fe20000004100 */
[----:B------:R-:W-:Y:S01]  /*5de0*/  LOP3.LUT R28, R6, 0xf000f0, RZ, 0xc0, !PT ;  /* 0x00f000f0061c7812 */ /* 0x000fe200078ec0ff */
[----:B------:R-:W-:Y:S01]  /*5df0*/  HADD2.F32 R29, -RZ, R29.H1_H1 ;  /* 0x3000001dff1d7230 */ /* 0x000fe20000004100 */
[----:B------:R-:W-:Y:S01]  /*5e00*/  LOP3.LUT R43, R7, 0x64006400, RZ, 0xfc, !PT ;  /* 0x64006400072b7812 */ /* 0x000fe200078efcff */
[----:B------:R-:W-:-:S02]  /*5e10*/  HADD2.F32 R22, -RZ, R23.H0_H0 ;  /* 0x20000017ff167230 */ /* 0x000fc40000004100 */
[C---:B------:R-:W-:Y:S01]  /*5e20*/  FFMA.FTZ R5, R27.reuse, R31, R46 ;  /* 0x0000001f1b057223 */ /* 0x040fe2000001002e */
[----:B------:R-:W-:Y:S01]  /*5e30*/  LOP3.LUT R31, R4, 0x64006400, RZ, 0xfc, !PT ;  /* 0x64006400041f7812 */ /* 0x000fe200078efcff */
[----:B------:R-:W0:Y:S01]  /*5e40*/  LDS.64 R6, [UR4+0x10] ;  /* 0x00001004ff067984 */ /* 0x000e220008000a00 */
[----:B------:R-:W-:Y:S01]  /*5e50*/  FFMA.FTZ R29, R27, R29, R30 ;  /* 0x0000001d1b1d7223 */ /* 0x000fe2000001001e */
[----:B------:R-:W-:Y:S01]  /*5e60*/  LOP3.LUT R30, R20, 0xf000f0, RZ, 0xc0, !PT ;  /* 0x00f000f0141e7812 */ /* 0x000fe200078ec0ff */
[----:B------:R-:W-:Y:S02]  /*5e70*/  HADD2.F32 R25, -RZ, R23.H1_H1 ;  /* 0x30000017ff197230 */ /* 0x000fe40000004100 */
[-C--:B------:R-:W-:Y:S01]  /*5e80*/  HFMA2 R4, R31, R16.reuse.H0_H0, -72, -72 ;  /* 0xd480d4801f047431 */ /* 0x080fe20000040010 */
[----:B------:R-:W-:Y:S01]  /*5e90*/  LOP3.LUT R31, R28, 0x64006400, RZ, 0xfc, !PT ;  /* 0x640064001c1f7812 */ /* 0x000fe200078efcff */
[----:B------:R-:W-:Y:S02]  /*5ea0*/  HADD2.F32 R23, -RZ, R45.H1_H1 ;  /* 0x3000002dff177230 */ /* 0x000fe40000004100 */
[----:B------:R-:W-:Y:S01]  /*5eb0*/  HFMA2 R20, R43, R16.H0_H0, -72, -72 ;  /* 0xd480d4802b147431 */ /* 0x000fe20000040010 */
[----:B------:R-:W-:Y:S01]  /*5ec0*/  LOP3.LUT R43, R30, 0x64006400, RZ, 0xfc, !PT ;  /* 0x640064001e2b7812 */ /* 0x000fe200078efcff */
[----:B------:R-:W-:-:S02]  /*5ed0*/  HADD2.F32 R30, -RZ, R4.H0_H0 ;  /* 0x20000004ff1e7230 */ /* 0x000fc40000004100 */
[-C--:B------:R-:W-:Y:S02]  /*5ee0*/  HFMA2 R28, R31, R16.reuse.H0_H0, -72, -72 ;  /* 0xd480d4801f1c7431 */ /* 0x080fe40000040010 */
[----:B------:R-:W-:Y:S01]  /*5ef0*/  FFMA.FTZ R23, R23, R27, R42 ;  /* 0x0000001b17177223 */ /* 0x000fe2000001002a */
[----:B------:R-:W-:Y:S02]  /*5f00*/  HADD2.F32 R42, -RZ, R21.H1_H1 ;  /* 0x30000015ff2a7230 */ /* 0x000fe40000004100 */
[----:B------:R-:W-:Y:S02]  /*5f10*/  HFMA2 R21, R43, R16.H0_H0, -72, -72 ;  /* 0xd480d4802b157431 */ /* 0x000fe40000040010 */
[----:B------:R-:W-:Y:S02]  /*5f20*/  HADD2.F32 R31, -RZ, R20.H0_H0 ;  /* 0x20000014ff1f7230 */ /* 0x000fe40000004100 */
[----:B------:R-:W-:Y:S01]  /*5f30*/  FFMA.FTZ R23, R30, R22, R23 ;  /* 0x000000161e177223 */ /* 0x000fe20000010017 */
[----:B------:R-:W-:-:S02]  /*5f40*/  HADD2.F32 R43, -RZ, R28.H0_H0 ;  /* 0x2000001cff2b7230 */ /* 0x000fc40000004100 */
[----:B------:R-:W-:Y:S01]  /*5f50*/  FFMA.FTZ R27, R27, R42, R44 ;  /* 0x0000002a1b1b7223 */ /* 0x000fe2000001002c */
[--C-:B------:R-:W-:Y:S02]  /*5f60*/  HADD2.F32 R44, -RZ, R21.reuse.H0_H0 ;  /* 0x20000015ff2c7230 */ /* 0x100fe40000004100 */
[C---:B------:R-:W-:Y:S01]  /*5f70*/  FFMA.FTZ R42, R22.reuse, R31, R29 ;  /* 0x0000001f162a7223 */ /* 0x040fe2000001001d */
[----:B------:R-:W-:Y:S02]  /*5f80*/  HADD2.F32 R28, -RZ, R28.H1_H1 ;  /* 0x3000001cff1c7230 */ /* 0x000fe40000004100 */
[C---:B------:R-:W-:Y:S01]  /*5f90*/  FFMA.FTZ R5, R22.reuse, R43, R5 ;  /* 0x0000002b16057223 */ /* 0x040fe20000010005 */
[----:B------:R-:W-:Y:S01]  /*5fa0*/  HADD2.F32 R20, -RZ, R20.H1_H1 ;  /* 0x30000014ff147230 */ /* 0x000fe20000004100 */
[----:B---3--:R-:W-:Y:S01]  /*5fb0*/  LOP3.LUT R29, R11, 0xf000f, RZ, 0xc0, !PT ;  /* 0x000f000f0b1d7812 */ /* 0x008fe200078ec0ff */
[----:B------:R-:W-:Y:S02]  /*5fc0*/  HADD2.F32 R30, -RZ, R4.H1_H1 ;  /* 0x30000004ff1e7230 */ /* 0x000fe40000004100 */
[----:B------:R-:W-:Y:S01]  /*5fd0*/  FFMA.FTZ R4, R22, R44, R27 ;  /* 0x0000002c16047223 */ /* 0x000fe2000001001b */
[C---:B------:R-:W-:Y:S01]  /*5fe0*/  FFMA.FTZ R22, R25.reuse, R28, R5 ;  /* 0x0000001c19167223 */ /* 0x040fe20000010005 */
[----:B------:R-:W-:Y:S01]  /*5ff0*/  FFMA.FTZ R27, R25, R20, R42 ;  /* 0x00000014191b7223 */ /* 0x000fe2000001002a */
[----:B------:R-:W-:Y:S01]  /*6000*/  LOP3.LUT R5, R9, 0xf000f, RZ, 0xc0, !PT ;  /* 0x000f000f09057812 */ /* 0x000fe200078ec0ff */
[----:B------:R-:W-:Y:S01]  /*6010*/  HADD2.F32 R21, -RZ, R21.H1_H1 ;  /* 0x30000015ff157230 */ /* 0x000fe20000004100 */
[----:B------:R-:W-:Y:S01]  /*6020*/  LOP3.LUT R20, R8, 0xf000f, RZ, 0xc0, !PT ;  /* 0x000f000f08147812 */ /* 0x000fe200078ec0ff */
[----:B------:R-:W-:Y:S01]  /*6030*/  FFMA.FTZ R23, R30, R25, R23 ;  /* 0x000000191e177223 */ /* 0x000fe20000010017 */
[----:B------:R-:W-:-:S02]  /*6040*/  LOP3.LUT R28, R10, 0xf000f, RZ, 0xc0, !PT ;  /* 0x000f000f0a1c7812 */ /* 0x000fc400078ec0ff */
[----:B------:R-:W-:Y:S01]  /*6050*/  LOP3.LUT R5, R5, 0x64006400, RZ, 0xfc, !PT ;  /* 0x6400640005057812 */ /* 0x000fe200078efcff */
[----:B------:R-:W-:Y:S01]  /*6060*/  FFMA.FTZ R25, R25, R21, R4 ;  /* 0x0000001519197223 */ /* 0x000fe20000010004 */
[----:B------:R-:W-:Y:S02]  /*6070*/  LOP3.LUT R20, R20, 0x64006400, RZ, 0xfc, !PT ;  /* 0x6400640014147812 */ /* 0x000fe400078efcff */
[----:B------:R-:W-:Y:S01]  /*6080*/  LOP3.LUT R28, R28, 0x64006400, RZ, 0xfc, !PT ;  /* 0x640064001c1c7812 */ /* 0x000fe200078efcff */
[----:B------:R-:W-:Y:S01]  /*6090*/  HADD2 R5, R5, -1032, -1032 ;  /* 0xe408e40805057430 */ /* 0x000fe20000000000 */
[----:B------:R-:W-:Y:S01]  /*60a0*/  LOP3.LUT R29, R29, 0x64006400, RZ, 0xfc, !PT ;  /* 0x640064001d1d7812 */ /* 0x000fe200078efcff */
[----:B------:R-:W-:Y:S02]  /*60b0*/  HADD2 R20, R20, -1032, -1032 ;  /* 0xe408e40814147430 */ /* 0x000fe40000000000 */
[----:B0-----:R-:W-:Y:S02]  /*60c0*/  HADD2.F32 R42, -RZ, R6.H1_H1 ;  /* 0x30000006ff2a7230 */ /* 0x001fe40000004100 */
[----:B------:R-:W-:-:S02]  /*60d0*/  HADD2 R28, R28, -1032, -1032 ;  /* 0xe408e4081c1c7430 */ /* 0x000fc40000000000 */
[--C-:B------:R-:W-:Y:S02]  /*60e0*/  HADD2.F32 R44, -RZ, R5.reuse.H0_H0 ;  /* 0x20000005ff2c7230 */ /* 0x100fe40000004100 */
[----:B------:R-:W-:Y:S02]  /*60f0*/  HADD2 R29, R29, -1032, -1032 ;  /* 0xe408e4081d1d7430 */ /* 0x000fe40000000000 */
[----:B------:R-:W-:Y:S02]  /*6100*/  HADD2.F32 R30, -RZ, R5.H1_H1 ;  /* 0x30000005ff1e7230 */ /* 0x000fe40000004100 */
[--C-:B------:R-:W-:Y:S02]  /*6110*/  HADD2.F32 R4, -RZ, R20.reuse.H0_H0 ;  /* 0x20000014ff047230 */ /* 0x100fe40000004100 */
[----:B------:R-:W-:Y:S02]  /*6120*/  HADD2.F32 R49, -RZ, R20.H1_H1 ;  /* 0x30000014ff317230 */ /* 0x000fe40000004100 */
[----:B------:R-:W-:-:S02]  /*6130*/  HADD2.F32 R5, -RZ, R6.H0_H0 ;  /* 0x20000006ff057230 */ /* 0x000fc40000004100 */
[--C-:B------:R-:W-:Y:S02]  /*6140*/  HADD2.F32 R20, -RZ, R28.reuse.H0_H0 ;  /* 0x2000001cff147230 */ /* 0x100fe40000004100 */
[----:B------:R-:W-:Y:S02]  /*6150*/  HADD2.F32 R21, -RZ, R28.H1_H1 ;  /* 0x3000001cff157230 */ /* 0x000fe40000004100 */
[C---:B------:R-:W-:Y:S01]  /*6160*/  FFMA.FTZ R31, R5.reuse, R44, RZ ;  /* 0x0000002c051f7223 */ /* 0x040fe200000100ff */
[--C-:B------:R-:W-:Y:S02]  /*6170*/  HADD2.F32 R28, -RZ, R29.reuse.H0_H0 ;  /* 0x2000001dff1c7230 */ /* 0x100fe40000004100 */
[----:B------:R-:W-:Y:S01]  /*6180*/  FFMA.FTZ R4, R4, R5, RZ ;  /* 0x0000000504047223 */ /* 0x000fe200000100ff */
[----:B------:R-:W-:Y:S02]  /*6190*/  HADD2.F32 R29, -RZ, R29.H1_H1 ;  /* 0x3000001dff1d7230 */ /* 0x000fe40000004100 */
[C---:B------:R-:W-:Y:S01]  /*61a0*/  FFMA.FTZ R20, R5.reuse, R20, RZ ;  /* 0x0000001405147223 */ /* 0x040fe200000100ff */
[C---:B------:R-:W-:Y:S01]  /*61b0*/  FFMA.FTZ R6, R42.reuse, R30, R31 ;  /* 0x0000001e2a067223 */ /* 0x040fe2000001001f */
[----:B------:R-:W-:Y:S01]  /*61c0*/  FFMA.FTZ R44, R5, R28, RZ ;  /* 0x0000001c052c7223 */ /* 0x000fe200000100ff */
[----:B------:R-:W-:Y:S01]  /*61d0*/  LOP3.LUT R30, R9, 0xf000f0, RZ, 0xc0, !PT ;  /* 0x00f000f0091e7812 */ /* 0x000fe200078ec0ff */
[----:B------:R-:W-:Y:S01]  /*61e0*/  FFMA.FTZ R49, R49, R42, R4 ;  /* 0x0000002a31317223 */ /* 0x000fe20000010004 */
        /* <DEDUP_REMOVED lines=10> */
[-C--:B------:R-:W-:Y:S01]  /*6290*/  HFMA2 R31, R31, R16.reuse.H0_H0, -72, -72 ;  /* 0xd480d4801f1f7431 */ /* 0x080fe20000040010 */
[----:B------:R-:W-:Y:S01]  /*62a0*/  SHF.R.U32.HI R10, RZ, 0x8, R10 ;  /* 0x00000008ff0a7819 */ /* 0x000fe2000001160a */
[-C--:B------:R-:W-:Y:S01]  /*62b0*/  HFMA2 R42, R43, R16.reuse.H0_H0, -72, -72 ;  /* 0xd480d4802b2a7431 */ /* 0x080fe20000040010 */
[----:B------:R-:W-:Y:S01]  /*62c0*/  @!P0 LEA R20, R3, R1, 0x3 ;  /* 0x0000000103148211 */ /* 0x000fe200078e18ff */
[----:B------:R-:W-:-:S02]  /*62d0*/  HFMA2 R30, R21, R16.H0_H0, -72, -72 ;  /* 0xd480d480151e7431 */ /* 0x000fc40000040010 */
[----:B------:R-:W-:Y:S02]  /*62e0*/  HFMA2 R43, R45, R16.H0_H0, -72, -72 ;  /* 0xd480d4802d2b7431 */ /* 0x000fe40000040010 */
[----:B------:R-:W-:Y:S02]  /*62f0*/  HADD2.F32 R45, -RZ, R7.H0_H0 ;  /* 0x20000007ff2d7230 */ /* 0x000fe40000004100 */
[----:B------:R-:W-:Y:S01]  /*6300*/  HADD2.F32 R46, -RZ, R31.H0_H0 ;  /* 0x2000001fff2e7230 */ /* 0x000fe20000004100 */
[----:B------:R-:W-:Y:S01]  /*6310*/  SHF.R.U32.HI R11, RZ, 0x8, R11 ;  /* 0x00000008ff0b7819 */ /* 0x000fe2000001160b */
[----:B------:R-:W-:Y:S01]  /*6320*/  HADD2.F32 R44, -RZ, R30.H0_H0 ;  /* 0x2000001eff2c7230 */ /* 0x000fe20000004100 */
[----:B------:R-:W2:Y:S01]  /*6330*/  @!P0 LDL.64 R20, [R20+0x8] ;  /* 0x0000080014148983 */ /* 0x000ea20000100a00 */
        /* <DEDUP_REMOVED lines=136> */
[----:B------:R-:W-:Y:S01]  /*6bc0*/  LOP3.LUT R8, R12, 0xf000f, RZ, 0xc0, !PT ;  /* 0x000f000f0c087812 */ /* 0x000fe200078ec0ff */
[----:B------:R-:W-:-:S03]  /*6bd0*/  HADD2.F32 R45, -RZ, R45.H1_H1 ;  /* 0x3000002dff2d7230 */ /* 0x000fc60000004100 */
[----:B------:R-:W-:Y:S01]  /*6be0*/  LOP3.LUT R8, R8, 0x64006400, RZ, 0xfc, !PT ;  /* 0x6400640008087812 */ /* 0x000fe200078efcff */
[----:B------:R-:W-:Y:S02]  /*6bf0*/  HADD2.F32 R47, -RZ, R47.H1_H1 ;  /* 0x3000002fff2f7230 */ /* 0x000fe40000004100 */
[C---:B------:R-:W-:Y:S01]  /*6c00*/  FFMA.FTZ R46, R9.reuse, R45, R46 ;  /* 0x0000002d092e7223 */ /* 0x040fe2000001002e */
[----:B------:R-:W-:Y:S01]  /*6c10*/  SHF.R.U32.HI R13, RZ, 0x8, R13 ;  /* 0x00000008ff0d7819 */ /* 0x000fe2000001160d */
[----:B------:R-:W-:Y:S01]  /*6c20*/  HADD2 R8, R8, -1032, -1032 ;  /* 0xe408e40808087430 */ /* 0x000fe20000000000 */
[----:B------:R-:W-:Y:S01]  /*6c30*/  SHF.R.U32.HI R45, RZ, 0x8, R15 ;  /* 0x00000008ff2d7819 */ /* 0x000fe2000001160f */
[C---:B------:R-:W-:Y:S01]  /*6c40*/  FFMA.FTZ R42, R9.reuse, R47, R42 ;  /* 0x0000002f092a7223 */ /* 0x040fe2000001002a */
[----:B------:R-:W-:Y:S01]  /*6c50*/  FFMA.FTZ R44, R9, R43, R44 ;  /* 0x0000002b092c7223 */ /* 0x000fe2000001002c */
[----:B------:R-:W-:Y:S01]  /*6c60*/  LOP3.LUT R43, R13, 0xf000f, RZ, 0xc0, !PT ;  /* 0x000f000f0d2b7812 */ /* 0x000fe200078ec0ff */
[----:B------:R-:W-:Y:S01]  /*6c70*/  HADD2.F32 R9, -RZ, R8.H0_H0 ;  /* 0x20000008ff097230 */ /* 0x000fe20000004100 */
[----:B------:R-:W-:-:S02]  /*6c80*/  LOP3.LUT R15, R45, 0xf000f, RZ, 0xc0, !PT ;  /* 0x000f000f2d0f7812 */ /* 0x000fc400078ec0ff */
[----:B------:R-:W-:Y:S02]  /*6c90*/  SHF.R.U32.HI R14, RZ, 0x8, R14 ;  /* 0x00000008ff0e7819 */ /* 0x000fe4000001160e */
[----:B------:R-:W-:Y:S02]  /*6ca0*/  LOP3.LUT R43, R43, 0x64006400, RZ, 0xfc, !PT ;  /* 0x640064002b2b7812 */ /* 0x000fe400078efcff */
[----:B------:R-:W-:Y:S01]  /*6cb0*/  LOP3.LUT R15, R15, 0x64006400, RZ, 0xfc, !PT ;  /* 0x640064000f0f7812 */ /* 0x000fe200078efcff */
[----:B0-----:R-:W-:Y:S02]  /*6cc0*/  HADD2.F32 R49, -RZ, R10.H0_H0 ;  /* 0x2000000aff317230 */ /* 0x001fe40000004100 */
[----:B------:R-:W-:-:S03]  /*6cd0*/  HADD2 R47, R43, -1032, -1032 ;  /* 0xe408e4082b2f7430 */ /* 0x000fc60000000000 */
[----:B------:R-:W-:Y:S01]  /*6ce0*/  FFMA.FTZ R9, R9, R49, R48 ;  /* 0x0000003109097223 */ /* 0x000fe20000010030 */
[----:B------:R-:W-:Y:S01]  /*6cf0*/  LOP3.LUT R48, R14, 0xf000f, RZ, 0xc0, !PT ;  /* 0x000f000f0e307812 */ /* 0x000fe200078ec0ff */
[----:B------:R-:W-:-:S03]  /*6d00*/  HADD2 R15, R15, -1032, -1032 ;  /* 0xe408e4080f0f7430 */ /* 0x000fc60000000000 */
[----:B------:R-:W-:Y:S01]  /*6d10*/  LOP3.LUT R48, R48, 0x64006400, RZ, 0xfc, !PT ;  /* 0x6400640030307812 */ /* 0x000fe200078efcff */
[----:B------:R-:W-:Y:S02]  /*6d20*/  HADD2.F32 R43, -RZ, R47.H0_H0 ;  /* 0x2000002fff2b7230 */ /* 0x000fe40000004100 */
[----:B------:R-:W-:Y:S02]  /*6d30*/  HADD2.F32 R51, -RZ, R15.H0_H0 ;  /* 0x2000000fff337230 */ /* 0x000fe40000004100 */
[----:B------:R-:W-:Y:S02]  /*6d40*/  HADD2 R48, R48, -1032, -1032 ;  /* 0xe408e40830307430 */ /* 0x000fe40000000000 */
[C---:B------:R-:W-:Y:S01]  /*6d50*/  FFMA.FTZ R43, R49.reuse, R43, R42 ;  /* 0x0000002b312b7223 */ /* 0x040fe2000001002a */
[----:B------:R-:W-:Y:S01]  /*6d60*/  @!P0 MOV R50, R26 ;  /* 0x0000001a00328202 */ /* 0x000fe20000000f00 */
[----:B------:R-:W-:Y:S01]  /*6d70*/  FFMA.FTZ R44, R49, R51, R44 ;  /* 0x00000033312c7223 */ /* 0x000fe2000001002c */
[----:B------:R-:W-:Y:S01]  /*6d80*/  @!P0 MOV R51, R17 ;  /* 0x0000001100338202 */ /* 0x000fe20000000f00 */
[----:B------:R-:W-:-:S05]  /*6d90*/  HADD2.F32 R42, -RZ, R48.H0_H0 ;  /* 0x20000030ff2a7230 */ /* 0x000fca0000004100 */
[----:B------:R-:W-:Y:S02]  /*6da0*/  FFMA.FTZ R46, R49, R42, R46 ;  /* 0x0000002a312e7223 */ /* 0x000fe4000001002e */
[----:B------:R0:W4:Y:S01]  /*6db0*/  @!P0 LDG.E.U16.CONSTANT R42, desc[UR6][R50.64] ;  /* 0x00000006322a8981 */ /* 0x000122000c1e9500 */
[----:B------:R-:W-:Y:S02]  /*6dc0*/  HADD2.F32 R8, -RZ, R8.H1_H1 ;  /* 0x30000008ff087230 */ /* 0x000fe40000004100 */
[----:B------:R-:W-:Y:S01]  /*6dd0*/  HADD2.F32 R10, -RZ, R10.H1_H1 ;  /* 0x3000000aff0a7230 */ /* 0x000fe20000004100 */
[----:B------:R-:W-:Y:S02]  /*6de0*/  LOP3.LUT R12, R12, 0xf000f0, RZ, 0xc0, !PT ;  /* 0x00f000f00c0c7812 */ /* 0x000fe400078ec0ff */
[----:B------:R-:W-:Y:S02]  /*6df0*/  LOP3.LUT R14, R14, 0xf000f0, RZ, 0xc0, !PT ;  /* 0x00f000f00e0e7812 */ /* 0x000fe400078ec0ff */
[----:B------:R-:W-:Y:S01]  /*6e00*/  FFMA.FTZ R9, R8, R10, R9 ;  /* 0x0000000a08097223 */ /* 0x000fe20000010009 */
[----:B------:R-:W-:Y:S01]  /*6e10*/  LOP3.LUT R8, R13, 0xf000f0, RZ, 0xc0, !PT ;  /* 0x00f000f00d087812 */ /* 0x000fe200078ec0ff */
[----:B------:R-:W-:Y:S01]  /*6e20*/  HADD2.F32 R15, -RZ, R15.H1_H1 ;  /* 0x3000000fff0f7230 */ /* 0x000fe20000004100 */
[----:B------:R-:W-:-:S02]  /*6e30*/  LOP3.LUT R13, R12, 0x64006400, RZ, 0xfc, !PT ;  /* 0x640064000c0d7812 */ /* 0x000fc400078efcff */
[----:B------:R-:W-:Y:S01]  /*6e40*/  LOP3.LUT R45, R45, 0xf000f0, RZ, 0xc0, !PT ;  /* 0x00f000f02d2d7812 */ /* 0x000fe200078ec0ff */
[----:B------:R-:W-:Y:S02]  /*6e50*/  HADD2.F32 R47, -RZ, R47.H1_H1 ;  /* 0x3000002fff2f7230 */ /* 0x000fe40000004100 */
[----:B------:R-:W-:Y:S01]  /*6e60*/  FFMA.FTZ R44, R10, R15, R44 ;  /* 0x0000000f0a2c7223 */ /* 0x000fe2000001002c */
[-C--:B------:R-:W-:Y:S01]  /*6e70*/  HFMA2 R13, R13, R16.reuse.H0_H0, -72, -72 ;  /* 0xd480d4800d0d7431 */ /* 0x080fe20000040010 */
[----:B------:R-:W-:Y:S02]  /*6e80*/  LOP3.LUT R15, R8, 0x64006400, RZ, 0xfc, !PT ;  /* 0x64006400080f7812 */ /* 0x000fe400078efcff */
[----:B------:R-:W-:Y:S01]  /*6e90*/  LOP3.LUT R45, R45, 0x64006400, RZ, 0xfc, !PT ;  /* 0x640064002d2d7812 */ /* 0x000fe200078efcff */
[----:B------:R-:W-:Y:S02]  /*6ea0*/  FFMA.FTZ R43, R10, R47, R43 ;  /* 0x0000002f0a2b7223 */ /* 0x000fe4000001002b */
[----:B------:R-:W-:Y:S01]  /*6eb0*/  HFMA2 R12, R15, R16.H0_H0, -72, -72 ;  /* 0xd480d4800f0c7431 */ /* 0x000fe20000040010 */
[----:B--2---:R-:W-:-:S04]  /*6ec0*/  @!P0 PRMT R0, R20, 0x7610, R0 ;  /* 0x0000761014008816 */ /* 0x004fc80000000000 */
[----:B------:R-:W-:-:S05]  /*6ed0*/  @!P0 PRMT R0, R0, 0x7610, R20 ;  /* 0x0000761000008816 */ /* 0x000fca0000000014 */
[--C-:B0-----:R-:W-:Y:S02]  /*6ee0*/  HADD2.F32 R50, -RZ, R0.reuse.H0_H0 ;  /* 0x20000000ff327230 */ /* 0x101fe40000004100 */
[----:B------:R-:W-:-:S03]  /*6ef0*/  HADD2.F32 R20, -RZ, R0.H1_H1 ;  /* 0x30000000ff147230 */ /* 0x000fc60000004100 */
[----:B------:R-:W-:Y:S02]  /*6f00*/  FMUL.FTZ R49, R23, R50 ;  /* 0x0000003217317220 */ /* 0x000fe40000410000 */
[----:B------:R-:W-:Y:S01]  /*6f10*/  FMUL.FTZ R27, R27, R20 ;  /* 0x000000141b1b7220 */ /* 0x000fe20000410000 */
[----:B------:R-:W-:Y:S02]  /*6f20*/  @!P0 PRMT R35, R21, 0x7610, R35 ;  /* 0x0000761015238816 */ /* 0x000fe40000000023 */
[----:B------:R-:W-:Y:S02]  /*6f30*/  F2FP.F16.F32.PACK_AB R49, RZ, R49 ;  /* 0x00000031ff31723e */ /* 0x000fe400000000ff */
[----:B------:R-:W-:Y:S02]  /*6f40*/  F2FP.F16.F32.PACK_AB R27, RZ, R27 ;  /* 0x0000001bff1b723e */ /* 0x000fe400000000ff */
[----:B------:R-:W-:Y:S02]  /*6f50*/  @!P0 PRMT R35, R35, 0x7610, R21 ;  /* 0x0000761023238816 */ /* 0x000fe40000000015 */
[----:B------:R-:W-:Y:S01]  /*6f60*/  PRMT R49, R49, 0x5410, R27 ;  /* 0x0000541031317816 */ /* 0x000fe2000000001b */
[----:B------:R-:W-:-:S02]  /*6f70*/  HADD2.F32 R27, -RZ, R48.H1_H1 ;  /* 0x30000030ff1b7230 */ /* 0x000fc40000004100 */
[--C-:B------:R-:W-:Y:S02]  /*6f80*/  HADD2.F32 R21, -RZ, R35.reuse.H0_H0 ;  /* 0x20000023ff157230 */ /* 0x100fe40000004100 */
[----:B------:R-:W-:Y:S02]  /*6f90*/  HADD2.F32 R23, -RZ, R35.H1_H1 ;  /* 0x30000023ff177230 */ /* 0x000fe40000004100 */
[----:B------:R-:W-:Y:S01]  /*6fa0*/  FFMA.FTZ R46, R10, R27, R46 ;  /* 0x0000001b0a2e7223 */ /* 0x000fe2000001002e */
[----:B------:R-:W-:Y:S01]  /*6fb0*/  LOP3.LUT R27, R14, 0x64006400, RZ, 0xfc, !PT ;  /* 0x640064000e1b7812 */ /* 0x000fe200078efcff */
[----:B------:R-:W-:Y:S01]  /*6fc0*/  FMUL.FTZ R51, R22, R21 ;  /* 0x0000001516337220 */ /* 0x000fe20000410000 */
[----:B------:R-:W-:-:S03]  /*6fd0*/  FMUL.FTZ R22, R25, R23 ;  /* 0x0000001719167220 */ /* 0x000fc60000410000 */
[-C--:B------:R-:W-:Y:S02]  /*6fe0*/  HFMA2 R8, R27, R16.reuse.H0_H0, -72, -72 ;  /* 0xd480d4801b087431 */ /* 0x080fe40000040010 */
[----:B------:R-:W-:Y:S02]  /*6ff0*/  HFMA2 R49, R49, 1, 1, R34 ;  /* 0x3c003c0031317831 */ /* 0x000fe40000000022 */
[----:B------:R-:W-:Y:S01]  /*7000*/  HADD2.F32 R14, -RZ, R11.H0_H0 ;  /* 0x2000000bff0e7230 */ /* 0x000fe20000004100 */
[----:B------:R-:W-:Y:S01]  /*7010*/  F2FP.F16.F32.PACK_AB R25, RZ, R51 ;  /* 0x00000033ff19723e */ /* 0x000fe200000000ff */
[----:B------:R-:W-:Y:S01]  /*7020*/  HADD2.F32 R34, -RZ, R13.H0_H0 ;  /* 0x2000000dff227230 */ /* 0x000fe20000004100 */
[----:B------:R-:W-:Y:S01]  /*7030*/  F2FP.F16.F32.PACK_AB R22, RZ, R22 ;  /* 0x00000016ff16723e */ /* 0x000fe200000000ff */
[----:B------:R-:W-:Y:S02]  /*7040*/  HFMA2 R10, R45, R16.H0_H0, -72, -72 ;  /* 0xd480d4802d0a7431 */ /* 0x000fe40000040010 */
[----:B------:R-:W-:Y:S01]  /*7050*/  HADD2.F32 R15, -RZ, R8.H0_H0 ;  /* 0x20000008ff0f7230 */ /* 0x000fe20000004100 */
[----:B------:R-:W-:Y:S01]  /*7060*/  PRMT R25, R25, 0x5410, R22 ;  /* 0x0000541019197816 */ /* 0x000fe20000000016 */
[----:B------:R-:W-:Y:S01]  /*7070*/  FFMA.FTZ R34, R34, R14, R9 ;  /* 0x0000000e22227223 */ /* 0x000fe20000010009 */
[----:B------:R-:W-:-:S02]  /*7080*/  HADD2.F32 R11, -RZ, R11.H1_H1 ;  /* 0x3000000bff0b7230 */ /* 0x000fc40000004100 */
[C---:B------:R-:W-:Y:S01]  /*7090*/  FFMA.FTZ R46, R14.reuse, R15, R46 ;  /* 0x0000000f0e2e7223 */ /* 0x040fe2000001002e */
[----:B------:R-:W-:Y:S02]  /*70a0*/  HADD2.F32 R22, -RZ, R12.H0_H0 ;  /* 0x2000000cff167230 */ /* 0x000fe40000004100 */
[----:B------:R-:W-:Y:S02]  /*70b0*/  HADD2.F32 R27, -RZ, R10.H0_H0 ;  /* 0x2000000aff1b7230 */ /* 0x000fe40000004100 */
[----:B------:R-:W-:Y:S02]  /*70c0*/  HADD2.F32 R9, -RZ, R13.H1_H1 ;  /* 0x3000000dff097230 */ /* 0x000fe40000004100 */
[----:B------:R-:W-:Y:S02]  /*70d0*/  HADD2.F32 R8, -RZ, R8.H1_H1 ;  /* 0x30000008ff087230 */ /* 0x000fe40000004100 */
[----:B------:R-:W-:Y:S01]  /*70e0*/  FFMA.FTZ R22, R14, R22, R43 ;  /* 0x000000160e167223 */ /* 0x000fe2000001002b */
[----:B------:R-:W-:-:S02]  /*70f0*/  HADD2.F32 R12, -RZ, R12.H1_H1 ;  /* 0x3000000cff0c7230 */ /* 0x000fc40000004100 */
[----:B------:R-:W-:Y:S01]  /*7100*/  FFMA.FTZ R44, R14, R27, R44 ;  /* 0x0000001b0e2c7223 */ /* 0x000fe2000001002c */
[----:B------:R-:W-:Y:S02]  /*7110*/  HADD2.F32 R15, -RZ, R10.H1_H1 ;  /* 0x3000000aff0f7230 */ /* 0x000fe40000004100 */
[----:B------:R-:W-:Y:S01]  /*7120*/  FFMA.FTZ R9, R9, R11, R34 ;  /* 0x0000000b09097223 */ /* 0x000fe20000010022 */
[C---:B------:R-:W-:Y:S01]  /*7130*/  FFMA.FTZ R8, R11.reuse, R8, R46 ;  /* 0x000000080b087223 */ /* 0x040fe2000001002e */
[C---:B------:R-:W-:Y:S01]  /*7140*/  FFMA.FTZ R13, R11.reuse, R12, R22 ;  /* 0x0000000c0b0d7223 */ /* 0x040fe20000010016 */
[----:B------:R-:W-:Y:S01]  /*7150*/  FFMA.FTZ R44, R11, R15, R44 ;  /* 0x0000000f0b2c7223 */ /* 0x000fe2000001002c */
[-C--:B------:R-:W-:Y:S01]  /*7160*/  FMUL.FTZ R10, R9, R50.reuse ;  /* 0x00000032090a7220 */ /* 0x080fe20000410000 */
[-C--:B------:R-:W-:Y:S01]  /*7170*/  FMUL.FTZ R11, R8, R21.reuse ;  /* 0x00000015080b7220 */ /* 0x080fe20000410000 */
[----:B------:R-:W-:Y:S01]  /*7180*/  FMUL.FTZ R29, R29, R50 ;  /* 0x000000321d1d7220 */ /* 0x000fe20000410000 */
[----:B------:R-:W0:Y:S01]  /*7190*/  LDS.64 R8, [UR4+0x30] ;  /* 0x00003004ff087984 */ /* 0x000e220008000a00 */
[-C--:B------:R-:W-:Y:S01]  /*71a0*/  FMUL.FTZ R31, R31, R20.reuse ;  /* 0x000000141f1f7220 */ /* 0x080fe20000410000 */
[----:B------:R-:W-:Y:S01]  /*71b0*/  FMUL.FTZ R30, R30, R21 ;  /* 0x000000151e1e7220 */ /* 0x000fe20000410000 */
[-C--:B------:R-:W-:Y:S01]  /*71c0*/  FMUL.FTZ R28, R28, R23.reuse ;  /* 0x000000171c1c7220 */ /* 0x080fe20000410000 */
[----:B------:R-:W-:Y:S01]  /*71d0*/  FMUL.FTZ R13, R13, R20 ;  /* 0x000000140d0d7220 */ /* 0x000fe20000410000 */
[----:B------:R-:W-:Y:S01]  /*71e0*/  FMUL.FTZ R44, R44, R23 ;  /* 0x000000172c2c7220 */ /* 0x000fe20000410000 */
[----:B------:R-:W-:-:S02]  /*71f0*/  F2FP.F16.F32.PACK_AB R29, RZ, R29 ;  /* 0x0000001dff1d723e */ /* 0x000fc400000000ff */
[----:B------:R-:W-:Y:S02]  /*7200*/  F2FP.F16.F32.PACK_AB R31, RZ, R31 ;  /* 0x0000001fff1f723e */ /* 0x000fe400000000ff */
[----:B------:R-:W-:Y:S02]  /*7210*/  F2FP.F16.F32.PACK_AB R30, RZ, R30 ;  /* 0x0000001eff1e723e */ /* 0x000fe400000000ff */
[----:B------:R-:W-:Y:S01]  /*7220*/  F2FP.F16.F32.PACK_AB R28, RZ, R28 ;  /* 0x0000001cff1c723e */ /* 0x000fe200000000ff */
[----:B------:R-:W-:Y:S01]  /*7230*/  HADD2 R25, R25, R33 ;  /* 0x0000002119197230 */ /* 0x000fe20000000000 */
[----:B------:R-:W-:Y:S02]  /*7240*/  PRMT R29, R29, 0x5410, R31 ;  /* 0x000054101d1d7816 */ /* 0x000fe4000000001f */
[----:B------:R-:W-:Y:S02]  /*7250*/  F2FP.F16.F32.PACK_AB R10, RZ, R10 ;  /* 0x0000000aff0a723e */ /* 0x000fe400000000ff */
[----:B------:R-:W-:-:S02]  /*7260*/  F2FP.F16.F32.PACK_AB R13, RZ, R13 ;  /* 0x0000000dff0d723e */ /* 0x000fc400000000ff */
[----:B------:R-:W-:Y:S02]  /*7270*/  F2FP.F16.F32.PACK_AB R11, RZ, R11 ;  /* 0x0000000bff0b723e */ /* 0x000fe400000000ff */
[----:B------:R-:W-:Y:S02]  /*7280*/  F2FP.F16.F32.PACK_AB R44, RZ, R44 ;  /* 0x0000002cff2c723e */ /* 0x000fe400000000ff */
[----:B------:R-:W-:Y:S01]  /*7290*/  PRMT R30, R30, 0x5410, R28 ;  /* 0x000054101e1e7816 */ /* 0x000fe2000000001c */
[----:B------:R-:W-:Y:S01]  /*72a0*/  HFMA2 R34, R29, 1, 1, R49 ;  /* 0x3c003c001d227831 */ /* 0x000fe20000000031 */
[----:B------:R-:W-:Y:S02]  /*72b0*/  PRMT R10, R10, 0x5410, R13 ;  /* 0x000054100a0a7816 */ /* 0x000fe4000000000d */
[----:B------:R-:W-:Y:S01]  /*72c0*/  PRMT R11, R11, 0x5410, R44 ;  /* 0x000054100b0b7816 */ /* 0x000fe2000000002c */
[----:B------:R-:W-:Y:S02]  /*72d0*/  HADD2 R25, R30, R25 ;  /* 0x000000191e197230 */ /* 0x000fe40000000000 */
[----:B------:R-:W-:-:S02]  /*72e0*/  HFMA2 R34, R10, 1, 1, R34 ;  /* 0x3c003c000a227831 */ /* 0x000fc40000000022 */
[----:B------:R-:W-:Y:S01]  /*72f0*/  HADD2 R33, R11, R25 ;  /* 0x000000190b217230 */ /* 0x000fe20000000000 */
[C---:B---3--:R-:W-:Y:S02]  /*7300*/  LOP3.LUT R10, R4.reuse, 0xf000f, RZ, 0xc0, !PT ;  /* 0x000f000f040a7812 */ /* 0x048fe400078ec0ff */
[----:B------:R-:W-:Y:S02]  /*7310*/  LOP3.LUT R11, R4, 0xf000f0, RZ, 0xc0, !PT ;  /* 0x00f000f0040b7812 */ /* 0x000fe400078ec0ff */
[----:B------:R-:W-:Y:S02]  /*7320*/  SHF.R.U32.HI R13, RZ, 0x8, R4 ;  /* 0x00000008ff0d7819 */ /* 0x000fe40000011604 */
[C---:B------:R-:W-:Y:S02]  /*7330*/  LOP3.LUT R4, R5.reuse, 0xf000f, RZ, 0xc0, !PT ;  /* 0x000f000f05047812 */ /* 0x040fe400078ec0ff */
[----:B------:R-:W-:Y:S02]  /*7340*/  LOP3.LUT R14, R5, 0xf000f0, RZ, 0xc0, !PT ;  /* 0x00f000f0050e7812 */ /* 0x000fe400078ec0ff */
[----:B------:R-:W-:-:S02]  /*7350*/  SHF.R.U32.HI R15, RZ, 0x8, R5 ;  /* 0x00000008ff0f7819 */ /* 0x000fc40000011605 */
[----:B------:R-:W-:Y:S02]  /*7360*/  LOP3.LUT R5, R6, 0xf000f, RZ, 0xc0, !PT ;  /* 0x000f000f06057812 */ /* 0x000fe400078ec0ff */
[----:B------:R-:W-:Y:S02]  /*7370*/  LOP3.LUT R4, R4, 0x64006400, RZ, 0xfc, !PT ;  /* 0x6400640004047812 */ /* 0x000fe400078efcff */
[----:B------:R-:W-:Y:S02]  /*7380*/  LOP3.LUT R5, R5, 0x64006400, RZ, 0xfc, !PT ;  /* 0x6400640005057812 */ /* 0x000fe400078efcff */
[----:B------:R-:W-:Y:S01]  /*7390*/  LOP3.LUT R10, R10, 0x64006400, RZ, 0xfc, !PT ;  /* 0x640064000a0a7812 */ /* 0x000fe200078efcff */
[----:B------:R-:W-:Y:S02]  /*73a0*/  HADD2 R29, R4, -1032, -1032 ;  /* 0xe408e408041d7430 */ /* 0x000fe40000000000 */
[----:B------:R-:W-:Y:S02]  /*73b0*/  HADD2 R31, R5, -1032, -1032 ;  /* 0xe408e408051f7430 */ /* 0x000fe40000000000 */
[----:B------:R-:W1:Y:S01]  /*73c0*/  LDS.64 R4, [UR4+0x38] ;  /* 0x00003804ff047984 */ /* 0x000e620008000a00 */
[----:B------:R-:W-:Y:S01]  /*73d0*/  LOP3.LUT R22, R6, 0xf000f0, RZ, 0xc0, !PT ;  /* 0x00f000f006167812 */ /* 0x000fe200078ec0ff */
[----:B------:R-:W-:Y:S01]  /*73e0*/  HADD2 R10, R10, -1032, -1032 ;  /* 0xe408e4080a0a7430 */ /* 0x000fe20000000000 */
[----:B------:R-:W-:-:S02]  /*73f0*/  SHF.R.U32.HI R25, RZ, 0x8, R6 ;  /* 0x00000008ff197819 */ /* 0x000fc40000011606 */
[----:B------:R-:W-:Y:S02]  /*7400*/  LOP3.LUT R6, R7, 0xf000f, RZ, 0xc0, !PT ;  /* 0x000f000f07067812 */ /* 0x000fe400078ec0ff */
[----:B------:R-:W-:Y:S02]  /*7410*/  @!P0 IADD3 R12, PT, PT, R3, 0x1, RZ ;  /* 0x00000001030c8810 */ /* 0x000fe40007ffe0ff */
[----:B------:R-:W-:Y:S02]  /*7420*/  LOP3.LUT R27, R7, 0xf000f0, RZ, 0xc0, !PT ;  /* 0x00f000f0071b7812 */ /* 0x000fe400078ec0ff */
[----:B------:R-:W-:Y:S01]  /*7430*/  SHF.R.U32.HI R28, RZ, 0x8, R7 ;  /* 0x00000008ff1c7819 */ /* 0x000fe20000011607 */
[----:B0-----:R-:W-:Y:S01]  /*7440*/  HADD2.F32 R7, -RZ, R8.H0_H0 ;  /* 0x20000008ff077230 */ /* 0x001fe20000004100 */
[----:B------:R-:W-:Y:S01]  /*7450*/  LOP3.LUT R30, R6, 0x64006400, RZ, 0xfc, !PT ;  /* 0x64006400061e7812 */ /* 0x000fe200078efcff */
[----:B------:R-:W-:Y:S01]  /*7460*/  HADD2.F32 R6, -RZ, R10.H0_H0 ;  /* 0x2000000aff067230 */ /* 0x000fe20000004100 */
[----:B------:R-:W-:Y:S01]  /*7470*/  @!P0 MOV R3, R12 ;  /* 0x0000000c00038202 */ /* 0x000fe20000000f00 */
[----:B------:R-:W-:-:S02]  /*7480*/  HADD2.F32 R12, -RZ, R31.H0_H0 ;  /* 0x2000001fff0c7230 */ /* 0x000fc40000004100 */
[----:B------:R-:W-:Y:S02]  /*7490*/  HADD2.F32 R43, -RZ, R10.H1_H1 ;  /* 0x3000000aff2b7230 */ /* 0x000fe40000004100 */
[----:B------:R-:W-:Y:S01]  /*74a0*/  FFMA.FTZ R6, R6, R7, RZ ;  /* 0x0000000706067223 */ /* 0x000fe200000100ff */
[----:B------:R-:W-:Y:S02]  /*74b0*/  HADD2.F32 R8, -RZ, R8.H1_H1 ;  /* 0x30000008ff087230 */ /* 0x000fe40000004100 */
[----:B------:R-:W-:Y:S01]  /*74c0*/  FFMA.FTZ R47, R7, R12, RZ ;  /* 0x0000000c072f7223 */ /* 0x000fe200000100ff */
[----:B------:R-:W-:Y:S02]  /*74d0*/  HADD2.F32 R44, -RZ, R29.H0_H0 ;  /* 0x2000001dff2c7230 */ /* 0x000fe40000004100 */
[----:B------:R-:W-:Y:S02]  /*74e0*/  HADD2 R30, R30, -1032, -1032 ;  /* 0xe408e4081e1e7430 */ /* 0x000fe40000000000 */
[----:B------:R-:W-:Y:S01]  /*74f0*/  HADD2.F32 R12, -RZ, R31.H1_H1 ;  /* 0x3000001fff0c7230 */ /* 0x000fe20000004100 */
[----:B------:R-:W-:Y:S01]  /*7500*/  LOP3.LUT R31, R22, 0x64006400, RZ, 0xfc, !PT ;  /* 0x64006400161f7812 */ /* 0x000fe200078efcff */
[----:B------:R-:W-:Y:S01]  /*7510*/  FFMA.FTZ R43, R43, R8, R6 ;  /* 0x000000082b2b7223 */ /* 0x000fe20000010006 */
[----:B------:R-:W-:-:S02]  /*7520*/  HADD2.F32 R6, -RZ, R29.H1_H1 ;  /* 0x3000001dff067230 */ /* 0x000fc40000004100 */
[----:B------:R-:W-:Y:S01]  /*7530*/  FFMA.FTZ R45, R7, R44, RZ ;  /* 0x0000002c072d7223 */ /* 0x000fe200000100ff */
[----:B------:R-:W-:Y:S01]  /*7540*/  LOP3.LUT R11, R11, 0x64006400, RZ, 0xfc, !PT ;  /* 0x640064000b0b7812 */ /* 0x000fe200078efcff */
[----:B------:R-:W-:Y:S01]  /*7550*/  HADD2.F32 R10, -RZ, R30.H0_H0 ;  /* 0x2000001eff0a7230 */ /* 0x000fe20000004100 */
[----:B------:R-:W-:Y:S01]  /*7560*/  LOP3.LUT R29, R14, 0x64006400, RZ, 0xfc, !PT ;  /* 0x640064000e1d7812 */ /* 0x000fe200078efcff */
[C---:B------:R-:W-:Y:S01]  /*7570*/  FFMA.FTZ R47, R8.reuse, R12, R47 ;  /* 0x0000000c082f7223 */ /* 0x040fe2000001002f */
[-C--:B------:R-:W-:Y:S01]  /*7580*/  HFMA2 R12, R31, R16.reuse.H0_H0, -72, -72 ;  /* 0xd480d4801f0c7431 */ /* 0x080fe20000040010 */
[----:B------:R-:W-:Y:S01]  /*7590*/  LOP3.LUT R27, R27, 0x64006400, RZ, 0xfc, !PT ;  /* 0x640064001b1b7812 */ /* 0x000fe200078efcff */
[----:B------:R-:W-:Y:S01]  /*75a0*/  FFMA.FTZ R45, R8, R6, R45 ;  /* 0x00000006082d7223 */ /* 0x000fe2000001002d */
[-C--:B------:R-:W-:Y:S02]  /*75b0*/  HFMA2 R6, R11, R16.reuse.H0_H0, -72, -72 ;  /* 0xd480d4800b067431 */ /* 0x080fe40000040010 */
[----:B------:R-:W-:Y:S01]  /*75c0*/  FFMA.FTZ R7, R7, R10, RZ ;  /* 0x0000000a07077223 */ /* 0x000fe200000100ff */
[----:B------:R-:W-:-:S02]  /*75d0*/  HFMA2 R11, R29, R16.H0_H0, -72, -72 ;  /* 0xd480d4801d0b7431 */ /* 0x000fc40000040010 */
[----:B------:R-:W-:Y:S02]  /*75e0*/  HADD2.F32 R10, -RZ, R9.H0_H0 ;  /* 0x20000009ff0a7230 */ /* 0x000fe40000004100 */
[----:B------:R-:W-:Y:S02]  /*75f0*/  HFMA2 R14, R27, R16.H0_H0, -72, -72 ;  /* 0xd480d4801b0e7431 */ /* 0x000fe40000040010 */
[----:B------:R-:W-:Y:S02]  /*7600*/  HADD2.F32 R22, -RZ, R12.H0_H0 ;  /* 0x2000000cff167230 */ /* 0x000fe40000004100 */
        /* <DEDUP_REMOVED lines=11> */
[----:B------:R-:W-:-:S02]  /*76c0*/  HADD2.F32 R6, -RZ, R12.H1_H1 ;  /* 0x3000000cff067230 */ /* 0x000fc40000004100 */
[----:B------:R-:W-:Y:S01]  /*76d0*/  FFMA.FTZ R7, R10, R22, R7 ;  /* 0x000000160a077223 */ /* 0x000fe20000010007 */
[----:B------:R-:W-:Y:S01]  /*76e0*/  FFMA.FTZ R10, R27, R9, R8 ;  /* 0x000000091b0a7223 */ /* 0x000fe20000010008 */
[C---:B------:R-:W-:Y:S01]  /*76f0*/  FFMA.FTZ R12, R9.reuse, R11, R30 ;  /* 0x0000000b090c7223 */ /* 0x040fe2000001001e */
[----:B------:R-:W-:Y:S02]  /*7700*/  HADD2.F32 R14, -RZ, R14.H1_H1 ;  /* 0x3000000eff0e7230 */ /* 0x000fe40000004100 */
[----:B------:R-:W-:Y:S01]  /*7710*/  FFMA.FTZ R8, R9, R6, R47 ;  /* 0x0000000609087223 */ /* 0x000fe2000001002f */
[--C-:B-1----:R-:W-:Y:S02]  /*7720*/  HADD2.F32 R11, -RZ, R4.reuse.H0_H0 ;  /* 0x20000004ff0b7230 */ /* 0x102fe40000004100 */
[----:B------:R-:W-:Y:S01]  /*7730*/  HADD2.F32 R6, -RZ, R4.H1_H1 ;  /* 0x30000004ff067230 */ /* 0x000fe20000004100 */
[----:B------:R-:W-:Y:S01]  /*7740*/  LOP3.LUT R4, R13, 0xf000f, RZ, 0xc0, !PT ;  /* 0x000f000f0d047812 */ /* 0x000fe200078ec0ff */
        /* <DEDUP_REMOVED lines=30> */
[----:B------:R-:W-:-:S02]  /*7930*/  HFMA2 R14, R13, R16.H0_H0, -72, -72 ;  /* 0xd480d4800d0e7431 */ /* 0x000fc40000040010 */
[-C--:B------:R-:W-:Y:S01]  /*7940*/  HFMA2 R13, R15, R16.reuse.H0_H0, -72, -72 ;  /* 0xd480d4800f0d7431 */ /* 0x080fe20000040010 */
[----:B------:R-:W-:Y:S01]  /*7950*/  LOP3.LUT R15, R28, 0x64006400, RZ, 0xfc, !PT ;  /* 0x640064001c0f7812 */ /* 0x000fe200078efcff */
[----:B------:R-:W-:Y:S02]  /*7960*/  HADD2.F32 R12, -RZ, R22.H1_H1 ;  /* 0x30000016ff0c7230 */ /* 0x000fe40000004100 */
[-C--:B------:R-:W-:Y:S02]  /*7970*/  HFMA2 R11, R11, R16.reuse.H0_H0, -72, -72 ;  /* 0xd480d4800b0b7431 */ /* 0x080fe40000040010 */
[----:B------:R-:W-:Y:S02]  /*7980*/  HADD2.F32 R7, -RZ, R5.H0_H0 ;  /* 0x20000005ff077230 */ /* 0x000fe40000004100 */
[----:B------:R-:W-:Y:S02]  /*7990*/  HADD2.F32 R25, -RZ, R14.H0_H0 ;  /* 0x2000000eff197230 */ /* 0x000fe40000004100 */
[----:B------:R-:W-:-:S02]  /*79a0*/  HFMA2 R15, R15, R16.H0_H0, -72, -72 ;  /* 0xd480d4800f0f7431 */ /* 0x000fc40000040010 */
[----:B------:R-:W-:Y:S02]  /*79b0*/  HADD2.F32 R22, -RZ, R4.H1_H1 ;  /* 0x30000004ff167230 */ /* 0x000fe40000004100 */
[C---:B------:R-:W-:Y:S01]  /*79c0*/  FFMA.FTZ R10, R6.reuse, R10, R29 ;  /* 0x0000000a060a7223 */ /* 0x040fe2000001001d */
[----:B------:R-:W-:Y:S02]  /*79d0*/  HADD2.F32 R4, -RZ, R13.H0_H0 ;  /* 0x2000000dff047230 */ /* 0x000fe40000004100 */
[C---:B------:R-:W-:Y:S01]  /*79e0*/  FFMA.FTZ R12, R6.reuse, R12, R27 ;  /* 0x0000000c060c7223 */ /* 0x040fe2000001001b */
[----:B------:R-:W-:Y:S02]  /*79f0*/  HADD2.F32 R27, -RZ, R11.H0_H0 ;  /* 0x2000000bff1b7230 */ /* 0x000fe40000004100 */
[----:B------:R-:W-:Y:S01]  /*7a00*/  FFMA.FTZ R25, R25, R7, R8 ;  /* 0x0000000719197223 */ /* 0x000fe20000010008 */
[----:B------:R-:W-:Y:S02]  /*7a10*/  HADD2.F32 R8, -RZ, R15.H0_H0 ;  /* 0x2000000fff087230 */ /* 0x000fe40000004100 */
[----:B------:R-:W-:Y:S01]  /*7a20*/  FFMA.FTZ R22, R6, R22, R9 ;  /* 0x0000001606167223 */ /* 0x000fe20000010009 */
        /* <DEDUP_REMOVED lines=9> */
[C---:B------:R-:W-:Y:S01]  /*7ac0*/  FFMA.FTZ R7, R5.reuse, R4, R10 ;  /* 0x0000000405077223 */ /* 0x040fe2000001000a */
[----:B----4-:R-:W-:Y:S01]  /*7ad0*/  @!P0 IADD3 R32, PT, PT, R42, R37, RZ ;  /* 0x000000252a208210 */ /* 0x010fe20007ffe0ff */
        /* <DEDUP_REMOVED lines=18> */
[----:B------:R-:W-:Y:S01]  /*7c00*/  HADD2 R33, R6, R33 ;  /* 0x0000002106217230 */ /* 0x000fe20000000000 */
[----:B------:R-:W-:Y:S01]  /*7c10*/  MOV R47, R19 ;  /* 0x00000013002f7202 */ /* 0x000fe20000000f00 */
[----:B------:R-:W-:Y:S01]  /*7c20*/  IMAD.WIDE R18, R2, 0x4, R52 ;  /* 0x0000000402127825 */ /* 0x000fe200078e0234 */
[----:B------:R-:W-:Y:S01]  /*7c30*/  IADD3.X R17, PT, PT, RZ, R17, RZ, P1, !PT ;  /* 0x00000011ff117210 */ /* 0x000fe20000ffe4ff */
[----:B------:R-:W-:Y:S06]  /*7c40*/  @!P0 BRA `(.L_x_4923) ;  /* 0xffffffd800d08947 */ /* 0x000fec000383ffff */
[----:B------:R-:W-:-:S07]  /*7c50*/  IMAD.WIDE R46, R2, 0x10, R46 ;  /* 0x00000010022e7825 */ /* 0x000fce00078e022e */
.L_x_4922:
[----:B------:R-:W-:-:S04]  /*7c60*/  VIMNMX R38, PT, PT, R38, UR15, PT ;  /* 0x0000000f26267c48 */ /* 0x000fc8000bfe0100 */
[----:B------:R-:W-:-:S13]  /*7c70*/  ISETP.GT.AND P0, PT, R38, R37, PT ;  /* 0x000000252600720c */ /* 0x000fda0003f04270 */
[----:B------:R-:W-:Y:S05]  /*7c80*/  @!P0 BRA `(.L_x_4924) ;  /* 0x0000001400308947 */ /* 0x000fea0003800000 */
[----:B------:R-:W-:-:S03]  /*7c90*/  IMAD.WIDE.U32 R30, R37, 0x4, R40 ;  /* 0x00000004251e7825 */ /* 0x000fc600078e0028 */
[----:B------:R-:W-:-:S04]  /*7ca0*/  IADD3 R29, P0, PT, R30, 0x2, RZ ;  /* 0x000000021e1d7810 */ /* 0x000fc80007f1e0ff */
[----:B------:R-:W-:-:S09]  /*7cb0*/  IADD3.X R30, PT, PT, RZ, R31, RZ, P0, !PT ;  /* 0x0000001fff1e7210 */ /* 0x000fd200007fe4ff */
.L_x_4925:
[----:B------:R-:W2:Y:S01]  /*7cc0*/  LDG.E.128.CONSTANT R4, desc[UR6][R46.64] ;  /* 0x000000062e047981 */ /* 0x000ea2000c1e9d00 */
[----:B------:R-:W-:-:S03]  /*7cd0*/  MOV R2, UR12 ;  /* 0x0000000c00027c02 */ /* 0x000fc60008000f00 */
[----:B------:R-:W0:Y:S02]  /*7ce0*/  LDS.128 R16, [UR4] ;  /* 0x00000004ff107984 */ /* 0x000e240008000c00 */
[----:B------:R-:W-:-:S05]  /*7cf0*/  IMAD.WIDE R20, R2, 0x4, R46 ;  /* 0x0000000402147825 */ /* 0x000fca00078e022e */
[----:B------:R1:W3:Y:S01]  /*7d00*/  LDG.E.128.CONSTANT R8, desc[UR6][R20.64] ;  /* 0x0000000614087981 */ /* 0x0002e2000c1e9d00 */
[----:B------:R-:W-:-:S05]  /*7d10*/  IMAD.WIDE R26, R2, 0x4, R20 ;  /* 0x00000004021a7825 */ /* 0x000fca00078e0214 */
[----:B------:R-:W4:Y:S01]  /*7d20*/  LDG.E.128.CONSTANT R12, desc[UR6][R26.64] ;  /* 0x000000061a0c7981 */ /* 0x000f22000c1e9d00 */
[----:B------:R-:W-:Y:S01]  /*7d30*/  ISETP.NE.AND P0, PT, R37, R32, PT ;  /* 0x000000202500720c */ /* 0x000fe20003f05270 */
[----:B------:R-:W-:-:S12]  /*7d40*/  IMAD.MOV.U32 R28, RZ, RZ, 0x3000 ;  /* 0x00003000ff1c7424 */ /* 0x000fd800078e00ff */
[----:B-1----:R-:W-:Y:S02]  /*7d50*/  @!P0 MOV R20, R29 ;  /* 0x0000001d00148202 */ /* 0x002fe40000000f00 */
[----:B------:R-:W-:Y:S02]  /*7d60*/  @!P0 MOV R21, R30 ;  /* 0x0000001e00158202 */ /* 0x000fe40000000f00 */
[----:B------:R-:W-:-:S03]  /*7d70*/  @!P0 LEA R47, R3, R1, 0x3 ;  /* 0x00000001032f8211 */ /* 0x000fc600078e18ff */
[----:B------:R1:W5:Y:S01]  /*7d80*/  @!P0 LDG.E.U16.CONSTANT R40, desc[UR6][R20.64] ;  /* 0x0000000614288981 */ /* 0x000362000c1e9500 */
[----:B--2---:R-:W-:Y:S02]  /*7d90*/  LOP3.LUT R24, R5, 0x70007, RZ, 0xc0, !PT ;  /* 0x0007000705187812 */ /* 0x004fe400078ec0ff */
[----:B------:R-:W-:Y:S02]  /*7da0*/  LOP3.LUT R23, R4, 0x380038, RZ, 0xc0, !PT ;  /* 0x0038003804177812 */ /* 0x000fe400078ec0ff */
[----:B------:R-:W-:Y:S02]  /*7db0*/  LOP3.LUT R25, R6, 0x380038, RZ, 0xc0, !PT ;  /* 0x0038003806197812 */ /* 0x000fe400078ec0ff */
[----:B-1----:R-:W-:Y:S02]  /*7dc0*/  LOP3.LUT R21, R23, 0x64006400, RZ, 0xfc, !PT ;  /* 0x6400640017157812 */ /* 0x002fe400078efcff */
[----:B------:R-:W-:Y:S02]  /*7dd0*/  LOP3.LUT R20, R24, 0x64006400, RZ, 0xfc, !PT ;  /* 0x6400640018147812 */ /* 0x000fe400078efcff */
[----:B------:R-:W-:-:S02]  /*7de0*/  LOP3.LUT R23, R25, 0x64006400, RZ, 0xfc, !PT ;  /* 0x6400640019177812 */ /* 0x000fc400078efcff */
[----:B------:R1:W2:Y:S01]  /*7df0*/  @!P0 LDL.64 R24, [R47+0x8] ;  /* 0x000008002f188983 */ /* 0x0002a20000100a00 */
        /* <DEDUP_REMOVED lines=14> */
[-C--:B0-----:R-:W-:Y:S02]  /*7ee0*/  HFMA2 R22, R22, R16.reuse, RZ ;  /* 0x0000001016167231 */ /* 0x081fe400000000ff */
[----:B------:R-:W-:-:S02]  /*7ef0*/  HFMA2 R45, R20, R16, RZ.H0_H0 ;  /* 0x00000010142d7231 */ /* 0x000fc400000400ff */
[-C--:B------:R-:W-:Y:S02]  /*7f00*/  HFMA2 R42, R42, R16.reuse, RZ ;  /* 0x000000102a2a7231 */ /* 0x080fe400000000ff */
[----:B------:R-:W-:Y:S02]  /*7f10*/  HFMA2 R46, R43, R16, RZ.H0_H0 ;  /* 0x000000102b2e7231 */ /* 0x000fe400000400ff */
[-C--:B------:R-:W-:Y:S02]  /*7f20*/  HFMA2 R16, R41, R28.reuse.H0_H0, -132, -132 ;  /* 0xd820d82029107431 */ /* 0x080fe4000004001c */
[-C--:B------:R-:W-:Y:S02]  /*7f30*/  HFMA2 R44, R21, R28.reuse.H0_H0, -132, -132 ;  /* 0xd820d820152c7431 */ /* 0x080fe4000004001c */
[-C--:B------:R-:W-:Y:S02]  /*7f40*/  HFMA2 R20, R23, R28.reuse.H0_H0, -132, -132 ;  /* 0xd820d82017147431 */ /* 0x080fe4000004001c */
[----:B------:R-:W-:-:S02]  /*7f50*/  HFMA2 R43, R31, R28.H0_H0, -132, -132 ;  /* 0xd820d8201f2b7431 */ /* 0x000fc4000004001c */
[-C--:B------:R-:W-:Y:S01]  /*7f60*/  HFMA2 R16, R16, R17.reuse, R45 ;  /* 0x0000001110107231 */ /* 0x080fe2000000002d */
[----:B------:R-:W-:Y:S01]  /*7f70*/  SHF.R.U32.HI R45, RZ, 0x6, R4 ;  /* 0x00000006ff2d7819 */ /* 0x000fe20000011604 */
[-C--:B------:R-:W-:Y:S02]  /*7f80*/  HFMA2 R44, R44, R17.reuse, R22 ;  /* 0x000000112c2c7231 */ /* 0x080fe40000000016 */
[-C--:B------:R-:W-:Y:S02]  /*7f90*/  HFMA2 R43, R43, R17.reuse, R46 ;  /* 0x000000112b2b7231 */ /* 0x080fe4000000002e */
[----:B------:R-:W-:Y:S01]  /*7fa0*/  HFMA2 R20, R20, R17, R42 ;  /* 0x0000001114147231 */ /* 0x000fe2000000002a */
[----:B------:R-:W-:Y:S02]  /*7fb0*/  SHF.R.U32.HI R31, RZ, 0x6, R6 ;  /* 0x00000006ff1f7819 */ /* 0x000fe40000011606 */
[----:B------:R-:W-:Y:S02]  /*7fc0*/  LOP3.LUT R17, R45, 0x70007, RZ, 0xc0, !PT ;  /* 0x000700072d117812 */ /* 0x000fe400078ec0ff */
[----:B------:R-:W-:-:S02]  /*7fd0*/  SHF.R.U32.HI R41, RZ, 0x6, R5 ;  /* 0x00000006ff297819 */ /* 0x000fc40000011605 */
[----:B------:R-:W-:Y:S02]  /*7fe0*/  SHF.R.U32.HI R42, RZ, 0x6, R7 ;  /* 0x00000006ff2a7819 */ /* 0x000fe40000011607 */
        /* <DEDUP_REMOVED lines=8> */
[-C--:B------:R-:W-:Y:S02]  /*8070*/  HFMA2 R44, R22, R18.reuse, R44 ;  /* 0x00000012162c7231 */ /* 0x080fe4000000002c */
[----:B------:R-:W-:Y:S02]  /*8080*/  HADD2 R17, R23, -1028, -1028 ;  /* 0xe404e40417117430 */ /* 0x000fe40000000000 */
[----:B------:R-:W-:Y:S02]  /*8090*/  HADD2 R21, R21, -1028, -1028 ;  /* 0xe404e40415157430 */ /* 0x000fe40000000000 */
[----:B------:R-:W-:Y:S02]  /*80a0*/  HADD2 R22, R46, -1028, -1028 ;  /* 0xe404e4042e167430 */ /* 0x000fe40000000000 */
[-C--:B------:R-:W-:Y:S02]  /*80b0*/  HFMA2 R17, R17, R18.reuse, R20 ;  /* 0x0000001211117231 */ /* 0x080fe40000000014 */
[----:B------:R-:W-:-:S02]  /*80c0*/  HFMA2 R16, R21, R18, R16 ;  /* 0x0000001215107231 */ /* 0x000fc40000000010 */
[----:B------:R-:W-:Y:S02]  /*80d0*/  HFMA2 R43, R22, R18, R43 ;  /* 0x00000012162b7231 */ /* 0x000fe4000000002b */
[----:B------:R-:W0:Y:S01]  /*80e0*/  LDS.128 R20, [UR4+0x10] ;  /* 0x00001004ff147984 */ /* 0x000e220008000c00 */
[----:B------:R-:W-:Y:S02]  /*80f0*/  LOP3.LUT R18, R41, 0x380038, RZ, 0xc0, !PT ;  /* 0x0038003829127812 */ /* 0x000fe400078ec0ff */
[----:B------:R-:W-:Y:S02]  /*8100*/  LOP3.LUT R46, R45, 0x380038, RZ, 0xc0, !PT ;  /* 0x003800382d2e7812 */ /* 0x000fe400078ec0ff */
[----:B------:R-:W-:Y:S02]  /*8110*/  LOP3.LUT R49, R18, 0x64006400, RZ, 0xfc, !PT ;  /* 0x6400640012317812 */ /* 0x000fe400078efcff */
[----:B-1----:R-:W-:-:S03]  /*8120*/  LOP3.LUT R47, R46, 0x64006400, RZ, 0xfc, !PT ;  /* 0x640064002e2f7812 */ /* 0x002fc600078efcff */
[-C--:B------:R-:W-:Y:S01]  /*8130*/  HFMA2 R18, R49, R28.reuse.H0_H0, -132, -132 ;  /* 0xd820d82031127431 */ /* 0x080fe2000004001c */
[----:B------:R-:W-:Y:S01]  /*8140*/  LOP3.LUT R46, R31, 0x380038, RZ, 0xc0, !PT ;  /* 0x003800381f2e7812 */ /* 0x000fe200078ec0ff */
[----:B------:R-:W-:Y:S02]  /*8150*/  HFMA2 R47, R47, R28.H0_H0, -132, -132 ;  /* 0xd820d8202f2f7431 */ /* 0x000fe4000004001c */
[-C--:B------:R-:W-:Y:S01]  /*8160*/  HFMA2 R18, R18, R19.reuse, R16 ;  /* 0x0000001312127231 */ /* 0x080fe20000000010 */
[----:B------:R-:W-:Y:S01]  /*8170*/  LOP3.LUT R16, R42, 0x380038, RZ, 0xc0, !PT ;  /* 0x003800382a107812 */ /* 0x000fe200078ec0ff */
[----:B------:R-:W-:Y:S01]  /*8180*/  HFMA2 R44, R47, R19, R44 ;  /* 0x000000132f2c7231 */ /* 0x000fe2000000002c */
[----:B------:R-:W-:Y:S02]  /*8190*/  LOP3.LUT R51, R46, 0x64006400, RZ, 0xfc, !PT ;  /* 0x640064002e337812 */ /* 0x000fe400078efcff */
[----:B------:R-:W-:Y:S02]  /*81a0*/  LOP3.LUT R47, R16, 0x64006400, RZ, 0xfc, !PT ;  /* 0x64006400102f7812 */ /* 0x000fe400078efcff */
[----:B------:R-:W-:-:S02]  /*81b0*/  MOV R46, 0x2400 ;  /* 0x00002400002e7802 */ /* 0x000fc40000000f00 */
[----:B------:R-:W-:Y:S01]  /*81c0*/  LOP3.LUT R41, R41, 0x1c001c0, RZ, 0xc0, !PT ;  /* 0x01c001c029297812 */ /* 0x000fe200078ec0ff */
[-C--:B------:R-:W-:Y:S01]  /*81d0*/  HFMA2 R51, R51, R28.reuse.H0_H0, -132, -132 ;  /* 0xd820d82033337431 */ /* 0x080fe2000004001c */
[----:B------:R-:W-:Y:S01]  /*81e0*/  LOP3.LUT R31, R31, 0x1c001c0, RZ, 0xc0, !PT ;  /* 0x01c001c01f1f7812 */ /* 0x000fe200078ec0ff */
[----:B------:R-:W-:Y:S01]  /*81f0*/  HFMA2 R47, R47, R28.H0_H0, -132, -132 ;  /* 0xd820d8202f2f7431 */ /* 0x000fe2000004001c */
[----:B------:R-:W-:Y:S02]  /*8200*/  PRMT R16, R46, 0x7610, R16 ;  /* 0x000076102e107816 */ /* 0x000fe40000000010 */
[----:B------:R-:W-:Y:S02]  /*8210*/  SHF.R.U32.HI R4, RZ, 0xf, R4 ;  /* 0x0000000fff047819 */ /* 0x000fe40000011604 */
[----:B------:R-:W-:Y:S02]  /*8220*/  LOP3.LUT R45, R45, 0x1c001c0, RZ, 0xc0, !PT ;  /* 0x01c001c02d2d7812 */ /* 0x000fe400078ec0ff */
[----:B------:R-:W-:-:S02]  /*8230*/  LOP3.LUT R42, R42, 0x1c001c0, RZ, 0xc0, !PT ;  /* 0x01c001c02a2a7812 */ /* 0x000fc400078ec0ff */
[----:B------:R-:W-:Y:S01]  /*8240*/  LOP3.LUT R41, R41, 0x64006400, RZ, 0xfc, !PT ;  /* 0x6400640029297812 */ /* 0x000fe200078efcff */
[-C--:B------:R-:W-:Y:S02]  /*8250*/  HFMA2 R17, R51, R19.reuse, R17 ;  /* 0x0000001333117231 */ /* 0x080fe40000000011 */
[----:B------:R-:W-:Y:S01]  /*8260*/  HFMA2 R43, R47, R19, R43 ;  /* 0x000000132f2b7231 */ /* 0x000fe2000000002b */
[----:B------:R-:W-:Y:S02]  /*8270*/  LOP3.LUT R31, R31, 0x64006400, RZ, 0xfc, !PT ;  /* 0x640064001f1f7812 */ /* 0x000fe400078efcff */
[----:B------:R-:W-:Y:S02]  /*8280*/  LOP3.LUT R45, R45, 0x64006400, RZ, 0xfc, !PT ;  /* 0x640064002d2d7812 */ /* 0x000fe400078efcff */
[----:B------:R-:W-:Y:S02]  /*8290*/  LOP3.LUT R47, R42, 0x64006400, RZ, 0xfc, !PT ;  /* 0x640064002a2f7812 */ /* 0x000fe400078efcff */
[----:B------:R-:W-:Y:S01]  /*82a0*/  LOP3.LUT R19, R4, 0x10001, RZ, 0xc0, !PT ;  /* 0x0001000104137812 */ /* 0x000fe200078ec0ff */
[-C--:B------:R-:W-:Y:S01]  /*82b0*/  HFMA2 R4, R41, R16.reuse.H0_H0, -20, -20 ;  /* 0xcd00cd0029047431 */ /* 0x080fe20000040010 */
[----:B---3--:R-:W-:Y:S01]  /*82c0*/  SHF.R.U32.HI R46, RZ, 0xe, R8 ;  /* 0x0000000eff2e7819 */ /* 0x008fe20000011608 */
[-C--:B------:R-:W-:Y:S01]  /*82d0*/  HFMA2 R31, R31, R16.reuse.H0_H0, -20, -20 ;  /* 0xcd00cd001f1f7431 */ /* 0x080fe20000040010 */
[----:B------:R-:W-:Y:S01]  /*82e0*/  SHF.R.U32.HI R5, RZ, 0xf, R5 ;  /* 0x0000000fff057819 */ /* 0x000fe20000011605 */
[----:B------:R-:W-:-:S02]  /*82f0*/  HFMA2 R45, R45, R16.H0_H0, -20, -20 ;  /* 0xcd00cd002d2d7431 */ /* 0x000fc40000040010 */
[----:B0-----:R-:W-:Y:S02]  /*8300*/  HFMA2 R4, R4, R20, R18 ;  /* 0x0000001404047231 */ /* 0x001fe40000000012 */
[----:B------:R-:W-:Y:S01]  /*8310*/  HFMA2 R42, R47, R16.H0_H0, -20, -20 ;  /* 0xcd00cd002f2a7431 */ /* 0x000fe20000040010 */
[----:B------:R-:W-:Y:S02]  /*8320*/  SHF.R.U32.HI R6, RZ, 0xf, R6 ;  /* 0x0000000fff067819 */ /* 0x000fe40000011606 */
[----:B------:R-:W-:Y:S01]  /*8330*/  LOP3.LUT R18, R8, 0x70007, RZ, 0xc0, !PT ;  /* 0x0007000708127812 */ /* 0x000fe200078ec0ff */
[-C--:B------:R-:W-:Y:S01]  /*8340*/  HFMA2 R31, R31, R20.reuse, R17 ;  /* 0x000000141f1f7231 */ /* 0x080fe20000000011 */
[----:B------:R-:W-:Y:S01]  /*8350*/  SHF.R.U32.HI R7, RZ, 0xf, R7 ;  /* 0x0000000fff077819 */ /* 0x000fe20000011607 */
[-C--:B------:R-:W-:Y:S01]  /*8360*/  HFMA2 R44, R45, R20.reuse, R44 ;  /* 0x000000142d2c7231 */ /* 0x080fe2000000002c */
[----:B------:R-:W-:Y:S01]  /*8370*/  LOP3.LUT R17, R19, 0x20002, R46, 0xf8, !PT ;  /* 0x0002000213117812 */ /* 0x000fe200078ef82e */
[----:B------:R-:W-:Y:S01]  /*8380*/  HFMA2 R42, R42, R20, R43 ;  /* 0x000000142a2a7231 */ /* 0x000fe2000000002b */
[----:B------:R-:W-:-:S02]  /*8390*/  LOP3.LUT R5, R5, 0x10001, RZ, 0xc0, !PT ;  /* 0x0001000105057812 */ /* 0x000fc400078ec0ff */
[----:B------:R-:W-:Y:S02]  /*83a0*/  LOP3.LUT R6, R6, 0x10001, RZ, 0xc0, !PT ;  /* 0x0001000106067812 */ /* 0x000fe400078ec0ff */
[----:B------:R-:W-:Y:S02]  /*83b0*/  SHF.R.U32.HI R20, RZ, 0xe, R9 ;  /* 0x0000000eff147819 */ /* 0x000fe40000011609 */
[----:B------:R-:W-:Y:S02]  /*83c0*/  LOP3.LUT R18, R18, 0x64006400, RZ, 0xfc, !PT ;  /* 0x6400640012127812 */ /* 0x000fe400078efcff */
[----:B------:R-:W-:Y:S02]  /*83d0*/  SHF.R.U32.HI R19, RZ, 0xe, R10 ;  /* 0x0000000eff137819 */ /* 0x000fe4000001160a */
[----:B------:R-:W-:Y:S02]  /*83e0*/  LOP3.LUT R7, R7, 0x10001, RZ, 0xc0, !PT ;  /* 0x0001000107077812 */ /* 0x000fe400078ec0ff */
[----:B------:R-:W-:-:S02]  /*83f0*/  SHF.R.U32.HI R46, RZ, 0xe, R11 ;  /* 0x0000000eff2e7819 */ /* 0x000fc4000001160b */
[----:B------:R-:W-:Y:S01]  /*8400*/  LOP3.LUT R20, R5, 0x20002, R20, 0xf8, !PT ;  /* 0x0002000205147812 */ /* 0x000fe200078ef814 */
[----:B------:R-:W-:Y:S01]  /*8410*/  HADD2 R5, R18, -1028, -1028 ;  /* 0xe404e40412057430 */ /* 0x000fe20000000000 */
[----:B------:R-:W-:Y:S02]  /*8420*/  LOP3.LUT R19, R6, 0x20002, R19, 0xf8, !PT ;  /* 0x0002000206137812 */ /* 0x000fe400078ef813 */
[----:B------:R-:W-:Y:S02]  /*8430*/  LOP3.LUT R6, R9, 0x70007, RZ, 0xc0, !PT ;  /* 0x0007000709067812 */ /* 0x000fe400078ec0ff */
[----:B------:R-:W-:Y:S02]  /*8440*/  LOP3.LUT R18, R7, 0x20002, R46, 0xf8, !PT ;  /* 0x0002000207127812 */ /* 0x000fe400078ef82e */
[----:B------:R-:W-:Y:S02]  /*8450*/  LOP3.LUT R7, R10, 0x70007, RZ, 0xc0, !PT ;  /* 0x000700070a077812 */ /* 0x000fe400078ec0ff */
[----:B------:R-:W-:-:S02]  /*8460*/  LOP3.LUT R41, R11, 0x70007, RZ, 0xc0, !PT ;  /* 0x000700070b297812 */ /* 0x000fc400078ec0ff */
[----:B------:R-:W-:Y:S01]  /*8470*/  LOP3.LUT R6, R6, 0x64006400, RZ, 0xfc, !PT ;  /* 0x6400640006067812 */ /* 0x000fe200078efcff */
[-C--:B------:R-:W-:Y:S01]  /*8480*/  HFMA2 R44, R5, R21.reuse, R44 ;  /* 0x00000015052c7231 */ /* 0x080fe2000000002c */
[----:B------:R-:W-:Y:S02]  /*8490*/  LOP3.LUT R43, R7, 0x64006400, RZ, 0xfc, !PT ;  /* 0x64006400072b7812 */ /* 0x000fe400078efcff */
[----:B------:R-:W-:Y:S02]  /*84a0*/  LOP3.LUT R5, R8, 0x380038, RZ, 0xc0, !PT ;  /* 0x0038003808057812 */ /* 0x000fe400078ec0ff */
[----:B------:R-:W-:Y:S01]  /*84b0*/  LOP3.LUT R45, R41, 0x64006400, RZ, 0xfc, !PT ;  /* 0x64006400292d7812 */ /* 0x000fe200078efcff */
[----:B------:R-:W-:Y:S01]  /*84c0*/  HADD2 R41, R6, -1028, -1028 ;  /* 0xe404e40406297430 */ /* 0x000fe20000000000 */
[----:B------:R-:W-:Y:S01]  /*84d0*/  LOP3.LUT R7, R9, 0x380038, RZ, 0xc0, !PT ;  /* 0x0038003809077812 */ /* 0x000fe200078ec0ff */
[----:B------:R-:W-:Y:S01]  /*84e0*/  HADD2 R43, R43, -1028, -1028 ;  /* 0xe404e4042b2b7430 */ /* 0x000fe20000000000 */
[----:B------:R-:W-:Y:S01]  /*84f0*/  LOP3.LUT R5, R5, 0x64006400, RZ, 0xfc, !PT ;  /* 0x6400640005057812 */ /* 0x000fe200078efcff */
[----:B------:R-:W-:Y:S01]  /*8500*/  HFMA2 R41, R41, R21, R4 ;  /* 0x0000001529297231 */ /* 0x000fe20000000004 */
[----:B------:R-:W-:Y:S01]  /*8510*/  LOP3.LUT R7, R7, 0x64006400, RZ, 0xfc, !PT ;  /* 0x6400640007077812 */ /* 0x000fe200078efcff */
[----:B------:R-:W-:-:S02]  /*8520*/  HADD2 R4, R45, -1028, -1028 ;  /* 0xe404e4042d047430 */ /* 0x000fc40000000000 */
[-C--:B------:R-:W-:Y:S02]  /*8530*/  HFMA2 R31, R43, R21.reuse, R31 ;  /* 0x000000152b1f7231 */ /* 0x080fe4000000001f */
[-C--:B------:R-:W-:Y:S02]  /*8540*/  HFMA2 R43, R5, R28.reuse.H0_H0, -132, -132 ;  /* 0xd820d820052b7431 */ /* 0x080fe4000004001c */
[----:B------:R-:W-:Y:S02]  /*8550*/  HFMA2 R42, R4, R21, R42 ;  /* 0x00000015042a7231 */ /* 0x000fe4000000002a */
[----:B------:R-:W-:Y:S02]  /*8560*/  HFMA2 R45, R7, R28.H0_H0, -132, -132 ;  /* 0xd820d820072d7431 */ /* 0x000fe4000004001c */
[----:B------:R-:W0:Y:S01]  /*8570*/  LDS.128 R4, [UR4+0x20] ;  /* 0x00002004ff047984 */ /* 0x000e220008000c00 */
[----:B------:R-:W-:Y:S01]  /*8580*/  HFMA2 R21, R43, R22, R44 ;  /* 0x000000162b157231 */ /* 0x000fe2000000002c */
[----:B------:R-:W-:-:S02]  /*8590*/  LOP3.LUT R43, R10, 0x380038, RZ, 0xc0, !PT ;  /* 0x003800380a2b7812 */ /* 0x000fc400078ec0ff */
[----:B------:R-:W-:Y:S02]  /*85a0*/  SHF.R.U32.HI R8, RZ, 0x6, R8 ;  /* 0x00000006ff087819 */ /* 0x000fe40000011608 */
[----:B------:R-:W-:Y:S02]  /*85b0*/  LOP3.LUT R44, R11, 0x380038, RZ, 0xc0, !PT ;  /* 0x003800380b2c7812 */ /* 0x000fe400078ec0ff */
[----:B------:R-:W-:Y:S02]  /*85c0*/  LOP3.LUT R47, R43, 0x64006400, RZ, 0xfc, !PT ;  /* 0x640064002b2f7812 */ /* 0x000fe400078efcff */
[----:B------:R-:W-:Y:S02]  /*85d0*/  LOP3.LUT R43, R8, 0x70007, RZ, 0xc0, !PT ;  /* 0x00070007082b7812 */ /* 0x000fe400078ec0ff */
[----:B------:R-:W-:Y:S02]  /*85e0*/  SHF.R.U32.HI R9, RZ, 0x6, R9 ;  /* 0x00000006ff097819 */ /* 0x000fe40000011609 */
[----:B------:R-:W-:-:S02]  /*85f0*/  LOP3.LUT R49, R44, 0x64006400, RZ, 0xfc, !PT ;  /* 0x640064002c317812 */ /* 0x000fc400078efcff */
[----:B------:R-:W-:Y:S01]  /*8600*/  LOP3.LUT R44, R43, 0x64006400, RZ, 0xfc, !PT ;  /* 0x640064002b2c7812 */ /* 0x000fe200078efcff */
[----:B------:R-:W-:Y:S01]  /*8610*/  HFMA2 R41, R45, R22, R41 ;  /* 0x000000162d297231 */ /* 0x000fe20000000029 */
[----:B------:R-:W-:Y:S01]  /*8620*/  LOP3.LUT R45, R9, 0x70007, RZ, 0xc0, !PT ;  /* 0x00070007092d7812 */ /* 0x000fe200078ec0ff */
[-C--:B------:R-:W-:Y:S01]  /*8630*/  HFMA2 R47, R47, R28.reuse.H0_H0, -132, -132 ;  /* 0xd820d8202f2f7431 */ /* 0x080fe2000004001c */
[----:B------:R-:W-:Y:S01]  /*8640*/  SHF.R.U32.HI R10, RZ, 0x6, R10 ;  /* 0x00000006ff0a7819 */ /* 0x000fe2000001160a */
[----:B------:R-:W-:Y:S01]  /*8650*/  HFMA2 R49, R49, R28.H0_H0, -132, -132 ;  /* 0xd820d82031317431 */ /* 0x000fe2000004001c */
[----:B------:R-:W-:Y:S01]  /*8660*/  SHF.R.U32.HI R11, RZ, 0x6, R11 ;  /* 0x00000006ff0b7819 */ /* 0x000fe2000001160b */
[----:B------:R-:W-:Y:S01]  /*8670*/  HADD2 R44, R44, -1028, -1028 ;  /* 0xe404e4042c2c7430 */ /* 0x000fe20000000000 */
[----:B------:R-:W-:Y:S01]  /*8680*/  LOP3.LUT R43, R45, 0x64006400, RZ, 0xfc, !PT ;  /* 0x640064002d2b7812 */ /* 0x000fe200078efcff */
[-C--:B------:R-:W-:Y:S02]  /*8690*/  HFMA2 R31, R47, R22.reuse, R31 ;  /* 0x000000162f1f7231 */ /* 0x080fe4000000001f */
[----:B------:R-:W-:-:S02]  /*86a0*/  HFMA2 R42, R49, R22, R42 ;  /* 0x00000016312a7231 */ /* 0x000fc4000000002a */
[-C--:B------:R-:W-:Y:S01]  /*86b0*/  HFMA2 R21, R44, R23.reuse, R21 ;  /* 0x000000172c157231 */ /* 0x080fe20000000015 */
[----:B------:R-:W-:Y:S02]  /*86c0*/  LOP3.LUT R22, R10, 0x70007, RZ, 0xc0, !PT ;  /* 0x000700070a167812 */ /* 0x000fe400078ec0ff */
[----:B------:R-:W-:Y:S01]  /*86d0*/  LOP3.LUT R44, R11, 0x70007, RZ, 0xc0, !PT ;  /* 0x000700070b2c7812 */ /* 0x000fe200078ec0ff */
[----:B------:R-:W-:Y:S01]  /*86e0*/  HADD2 R43, R43, -1028, -1028 ;  /* 0xe404e4042b2b7430 */ /* 0x000fe20000000000 */
[----:B------:R-:W-:Y:S02]  /*86f0*/  LOP3.LUT R22, R22, 0x64006400, RZ, 0xfc, !PT ;  /* 0x6400640016167812 */ /* 0x000fe400078efcff */
[----:B------:R-:W-:Y:S01]  /*8700*/  LOP3.LUT R46, R44, 0x64006400, RZ, 0xfc, !PT ;  /* 0x640064002c2e7812 */ /* 0x000fe200078efcff */
[----:B------:R-:W-:Y:S01]  /*8710*/  HFMA2 R41, R43, R23, R41 ;  /* 0x000000172b297231 */ /* 0x000fe20000000029 */
[----:B------:R-:W-:Y:S01]  /*8720*/  LOP3.LUT R43, R8, 0x380038, RZ, 0xc0, !PT ;  /* 0x00380038082b7812 */ /* 0x000fe200078ec0ff */
[----:B------:R-:W-:-:S02]  /*8730*/  HADD2 R22, R22, -1028, -1028 ;  /* 0xe404e40416167430 */ /* 0x000fc40000000000 */
[----:B------:R-:W-:Y:S01]  /*8740*/  HADD2 R46, R46, -1028, -1028 ;  /* 0xe404e4042e2e7430 */ /* 0x000fe20000000000 */
[----:B------:R-:W-:Y:S01]  /*8750*/  LOP3.LUT R43, R43, 0x64006400, RZ, 0xfc, !PT ;  /* 0x640064002b2b7812 */ /* 0x000fe200078efcff */
[-C--:B------:R-:W-:Y:S02]  /*8760*/  HFMA2 R22, R22, R23.reuse, R31 ;  /* 0x0000001716167231 */ /* 0x080fe4000000001f */
[----:B------:R-:W-:Y:S01]  /*8770*/  HFMA2 R42, R46, R23, R42 ;  /* 0x000000172e2a7231 */ /* 0x000fe2000000002a */
[----:B------:R-:W-:Y:S01]  /*8780*/  LOP3.LUT R23, R11, 0x380038, RZ, 0xc0, !PT ;  /* 0x003800380b177812 */ /* 0x000fe200078ec0ff */
[----:B------:R-:W-:Y:S01]  /*8790*/  HFMA2 R43, R43, R28.H0_H0, -132, -132 ;  /* 0xd820d8202b2b7431 */ /* 0x000fe2000004001c */
[----:B------:R-:W-:Y:S02]  /*87a0*/  LOP3.LUT R45, R9, 0x380038, RZ, 0xc0, !PT ;  /* 0x00380038092d7812 */ /* 0x000fe400078ec0ff */
[----:B------:R-:W-:Y:S02]  /*87b0*/  LOP3.LUT R44, R10, 0x380038, RZ, 0xc0, !PT ;  /* 0x003800380a2c7812 */ /* 0x000fe400078ec0ff */
[----:B------:R-:W-:-:S02]  /*87c0*/  LOP3.LUT R8, R8, 0x1c001c0, RZ, 0xc0, !PT ;  /* 0x01c001c008087812 */ /* 0x000fc400078ec0ff */
[----:B------:R-:W-:Y:S01]  /*87d0*/  LOP3.LUT R31, R23, 0x64006400, RZ, 0xfc, !PT ;  /* 0x64006400171f7812 */ /* 0x000fe200078efcff */
[----:B0-----:R-:W-:Y:S01]  /*87e0*/  HFMA2 R21, R43, R4, R21 ;  /* 0x000000042b157231 */ /* 0x001fe20000000015 */
        /* <DEDUP_REMOVED lines=11> */
[----:B------:R-:W-:Y:S01]  /*88a0*/  LOP3.LUT R43, R43, 0x64006400, RZ, 0xfc, !PT ;  /* 0x640064002b2b7812 */ /* 0x000fe200078efcff */
[----:B------:R-:W-:Y:S02]  /*88b0*/  HFMA2 R10, R9, R16.H0_H0, -20, -20 ;  /* 0xcd00cd00090a7431 */ /* 0x000fe40000040010 */
[-C--:B------:R-:W-:Y:S02]  /*88c0*/  HFMA2 R22, R47, R4.reuse, R22 ;  /* 0x000000042f167231 */ /* 0x080fe40000000016 */
[----:B------:R-:W-:-:S02]  /*88d0*/  HFMA2 R41, R45, R4, R41 ;  /* 0x000000042d297231 */ /* 0x000fc40000000029 */
[-C--:B------:R-:W-:Y:S02]  /*88e0*/  HFMA2 R23, R23, R16.reuse.H0_H0, -20, -20 ;  /* 0xcd00cd0017177431 */ /* 0x080fe40000040010 */
[----:B------:R-:W-:Y:S02]  /*88f0*/  HFMA2 R11, R11, R16.H0_H0, -20, -20 ;  /* 0xcd00cd000b0b7431 */ /* 0x000fe40000040010 */
[----:B------:R-:W-:Y:S02]  /*8900*/  HFMA2 R4, R31, R4, R42 ;  /* 0x000000041f047231 */ /* 0x000fe4000000002a */
[----:B------:R-:W-:Y:S02]  /*8910*/  HFMA2 R8, R43, R16.H0_H0, -20, -20 ;  /* 0xcd00cd002b087431 */ /* 0x000fe40000040010 */
[-C--:B------:R-:W-:Y:S02]  /*8920*/  HFMA2 R10, R10, R5.reuse, R21 ;  /* 0x000000050a0a7231 */ /* 0x080fe40000000015 */
[----:B------:R-:W-:-:S02]  /*8930*/  HFMA2 R21, R23, R5, R41 ;  /* 0x0000000517157231 */ /* 0x000fc40000000029 */
[-C--:B------:R-:W-:Y:S01]  /*8940*/  HFMA2 R9, R11, R5.reuse, R22 ;  /* 0x000000050b097231 */ /* 0x080fe20000000016 */
[----:B----4-:R-:W-:Y:S01]  /*8950*/  LOP3.LUT R11, R12, 0x70007, RZ, 0xc0, !PT ;  /* 0x000700070c0b7812 */ /* 0x010fe200078ec0ff */
[----:B------:R-:W-:Y:S01]  /*8960*/  HFMA2 R8, R8, R5, R4 ;  /* 0x0000000508087231 */ /* 0x000fe20000000004 */
[----:B------:R-:W-:Y:S02]  /*8970*/  LOP3.LUT R23, R13, 0x70007, RZ, 0xc0, !PT ;  /* 0x000700070d177812 */ /* 0x000fe400078ec0ff */
[----:B------:R-:W-:Y:S02]  /*8980*/  LOP3.LUT R31, R14, 0x70007, RZ, 0xc0, !PT ;  /* 0x000700070e1f7812 */ /* 0x000fe400078ec0ff */
[----:B------:R-:W-:Y:S02]  /*8990*/  LOP3.LUT R41, R15, 0x70007, RZ, 0xc0, !PT ;  /* 0x000700070f297812 */ /* 0x000fe400078ec0ff */
        /* <DEDUP_REMOVED lines=11> */
[--C-:B------:R-:W-:Y:S02]  /*8a50*/  SHF.R.U32.HI R4, RZ, 0x6, R12.reuse ;  /* 0x00000006ff047819 */ /* 0x100fe4000001160c */
[----:B------:R-:W-:Y:S02]  /*8a60*/  SHF.R.U32.HI R46, RZ, 0xd, R12 ;  /* 0x0000000dff2e7819 */ /* 0x000fe4000001160c */
[----:B------:R-:W-:-:S02]  /*8a70*/  LOP3.LUT R44, R14, 0x380038, RZ, 0xc0, !PT ;  /* 0x003800380e2c7812 */ /* 0x000fc400078ec0ff */
[--C-:B------:R-:W-:Y:S02]  /*8a80*/  SHF.R.U32.HI R12, RZ, 0x6, R14.reuse ;  /* 0x00000006ff0c7819 */ /* 0x100fe4000001160e */
[----:B------:R-:W-:Y:S01]  /*8a90*/  SHF.R.U32.HI R48, RZ, 0xd, R14 ;  /* 0x0000000dff307819 */ /* 0x000fe2000001160e */
[----:B------:R-:W-:Y:S01]  /*8aa0*/  HADD2 R23, R23, -1028, -1028 ;  /* 0xe404e40417177430 */ /* 0x000fe20000000000 */
[----:B------:R-:W-:Y:S01]  /*8ab0*/  LOP3.LUT R14, R20, 0x40004, R43, 0xf8, !PT ;  /* 0x00040004140e7812 */ /* 0x000fe200078ef82b */
[----:B------:R-:W-:Y:S01]  /*8ac0*/  HADD2 R20, R11, -1028, -1028 ;  /* 0xe404e4040b147430 */ /* 0x000fe20000000000 */
[----:B------:R-:W-:Y:S01]  /*8ad0*/  LOP3.LUT R18, R18, 0x40004, R15, 0xf8, !PT ;  /* 0x0004000412127812 */ /* 0x000fe200078ef80f */
[----:B------:R-:W-:Y:S02]  /*8ae0*/  HADD2 R15, R31, -1028, -1028 ;  /* 0xe404e4041f0f7430 */ /* 0x000fe40000000000 */
[----:B------:R-:W-:Y:S02]  /*8af0*/  HADD2 R41, R41, -1028, -1028 ;  /* 0xe404e40429297430 */ /* 0x000fe40000000000 */
[----:B------:R-:W-:-:S02]  /*8b00*/  HFMA2 R20, R20, R6, R10 ;  /* 0x0000000614147231 */ /* 0x000fc4000000000a */
[-C--:B------:R-:W-:Y:S02]  /*8b10*/  HFMA2 R21, R23, R6.reuse, R21 ;  /* 0x0000000617157231 */ /* 0x080fe40000000015 */
[-C--:B------:R-:W-:Y:S02]  /*8b20*/  HFMA2 R15, R15, R6.reuse, R9 ;  /* 0x000000060f0f7231 */ /* 0x080fe40000000009 */
[----:B------:R-:W-:Y:S02]  /*8b30*/  HFMA2 R6, R41, R6, R8 ;  /* 0x0000000629067231 */ /* 0x000fe40000000008 */
[----:B------:R-:W0:Y:S01]  /*8b40*/  LDS.128 R8, [UR4+0x30] ;  /* 0x00003004ff087984 */ /* 0x000e220008000c00 */
        /* <DEDUP_REMOVED lines=21> */
[----:B------:R-:W-:Y:S01]  /*8ca0*/  LOP3.LUT R17, R17, 0x40004, R46, 0xf8, !PT ;  /* 0x0004000411117812 */ /* 0x000fe200078ef82e */
[----:B------:R-:W-:Y:S01]  /*8cb0*/  HFMA2 R46, R53, R28.H0_H0, -132, -132 ;  /* 0xd820d820352e7431 */ /* 0x000fe2000004001c */
[----:B------:R-:W-:Y:S02]  /*8cc0*/  LOP3.LUT R12, R12, 0x64006400, RZ, 0xfc, !PT ;  /* 0x640064000c0c7812 */ /* 0x000fe400078efcff */
        /* <DEDUP_REMOVED lines=9> */
[----:B------:R-:W-:-:S02]  /*8d60*/  HFMA2 R15, R44, R7, R15 ;  /* 0x000000072c0f7231 */ /* 0x000fc4000000000f */
[----:B------:R-:W-:Y:S01]  /*8d70*/  HFMA2 R6, R46, R7, R6 ;  /* 0x000000072e067231 */ /* 0x000fe20000000006 */
[----:B------:R-:W-:Y:S01]  /*8d80*/  LOP3.LUT R23, R23, 0x64006400, RZ, 0xfc, !PT ;  /* 0x6400640017177812 */ /* 0x000fe200078efcff */
[----:B------:R-:W-:Y:S01]  /*8d90*/  HADD2 R12, R12, -1028, -1028 ;  /* 0xe404e4040c0c7430 */ /* 0x000fe20000000000 */
[----:B------:R-:W-:Y:S01]  /*8da0*/  LOP3.LUT R41, R41, 0x64006400, RZ, 0xfc, !PT ;  /* 0x6400640029297812 */ /* 0x000fe200078efcff */
[----:B------:R-:W-:Y:S01]  /*8db0*/  HADD2 R13, R13, -1028, -1028 ;  /* 0xe404e4040d0d7430 */ /* 0x000fe20000000000 */
[----:B------:R-:W-:Y:S01]  /*8dc0*/  LOP3.LUT R45, R45, 0x64006400, RZ, 0xfc, !PT ;  /* 0x640064002d2d7812 */ /* 0x000fe200078efcff */
[----:B------:R-:W-:Y:S02]  /*8dd0*/  HFMA2 R51, R51, R28.H0_H0, -132, -132 ;  /* 0xd820d82033337431 */ /* 0x000fe4000004001c */
[----:B0-----:R-:W-:Y:S02]  /*8de0*/  HFMA2 R4, R4, R8, R20 ;  /* 0x0000000804047231 */ /* 0x001fe40000000014 */
[----:B------:R-:W-:Y:S01]  /*8df0*/  HFMA2 R31, R31, R28.H0_H0, -132, -132 ;  /* 0xd820d8201f1f7431 */ /* 0x000fe2000004001c */
[----:B------:R-:W-:Y:S01]  /*8e00*/  LOP3.LUT R19, R19, 0x40004, R48, 0xf8, !PT ;  /* 0x0004000413137812 */ /* 0x000fe200078ef830 */
[----:B------:R-:W-:Y:S01]  /*8e10*/  HFMA2 R21, R5, R8, R21 ;  /* 0x0000000805157231 */ /* 0x000fe20000000015 */
[----:B------:R-:W-:Y:S01]  /*8e20*/  LOP3.LUT R49, R49, 0x64006400, RZ, 0xfc, !PT ;  /* 0x6400640031317812 */ /* 0x000fe200078efcff */
[----:B------:R-:W-:-:S02]  /*8e30*/  HFMA2 R43, R43, R28.H0_H0, -132, -132 ;  /* 0xd820d8202b2b7431 */ /* 0x000fc4000004001c */
[----:B------:R-:W-:Y:S02]  /*8e40*/  HFMA2 R12, R12, R8, R15 ;  /* 0x000000080c0c7231 */ /* 0x000fe4000000000f */
[----:B------:R-:W-:Y:S01]  /*8e50*/  HFMA2 R28, R47, R28.H0_H0, -132, -132 ;  /* 0xd820d8202f1c7431 */ /* 0x000fe2000004001c */
[----:B------:R-:W-:Y:S01]  /*8e60*/  LOP3.LUT R17, R17, 0x64006400, RZ, 0xfc, !PT ;  /* 0x6400640011117812 */ /* 0x000fe200078efcff */
[----:B------:R-:W-:Y:S01]  /*8e70*/  HFMA2 R6, R13, R8, R6 ;  /* 0x000000080d067231 */ /* 0x000fe20000000006 */
[----:B------:R-:W-:Y:S01]  /*8e80*/  LOP3.LUT R14, R14, 0x64006400, RZ, 0xfc, !PT ;  /* 0x640064000e0e7812 */ /* 0x000fe200078efcff */
[-C--:B------:R-:W-:Y:S02]  /*8e90*/  HFMA2 R23, R23, R16.reuse.H0_H0, -20, -20 ;  /* 0xcd00cd0017177431 */ /* 0x080fe40000040010 */
[-C--:B------:R-:W-:Y:S02]  /*8ea0*/  HFMA2 R5, R51, R9.reuse, R4 ;  /* 0x0000000933057231 */ /* 0x080fe40000000004 */
[-C--:B------:R-:W-:Y:S01]  /*8eb0*/  HFMA2 R41, R41, R16.reuse.H0_H0, -20, -20 ;  /* 0xcd00cd0029297431 */ /* 0x080fe20000040010 */
[----:B------:R-:W-:Y:S01]  /*8ec0*/  LOP3.LUT R19, R19, 0x64006400, RZ, 0xfc, !PT ;  /* 0x6400640013137812 */ /* 0x000fe200078efcff */
[----:B------:R-:W-:Y:S01]  /*8ed0*/  HFMA2 R21, R31, R9, R21 ;  /* 0x000000091f157231 */ /* 0x000fe20000000015 */
[----:B------:R-:W-:Y:S01]  /*8ee0*/  LOP3.LUT R18, R18, 0x64006400, RZ, 0xfc, !PT ;  /* 0x6400640012127812 */ /* 0x000fe200078efcff */
[----:B------:R-:W-:-:S02]  /*8ef0*/  HFMA2 R45, R45, R16.H0_H0, -20, -20 ;  /* 0xcd00cd002d2d7431 */ /* 0x000fc40000040010 */
[-C--:B------:R-:W-:Y:S02]  /*8f00*/  HFMA2 R12, R43, R9.reuse, R12 ;  /* 0x000000092b0c7231 */ /* 0x080fe4000000000c */
[----:B------:R-:W-:Y:S02]  /*8f10*/  HFMA2 R16, R49, R16.H0_H0, -20, -20 ;  /* 0xcd00cd0031107431 */ /* 0x000fe40000040010 */
[----:B------:R-:W-:Y:S01]  /*8f20*/  HFMA2 R8, R28, R9, R6 ;  /* 0x000000091c087231 */ /* 0x000fe20000000006 */
[----:B------:R-:W-:Y:S01]  /*8f30*/  @!P0 IADD3 R22, PT, PT, R3, 0x1, RZ ;  /* 0x0000000103168810 */ /* 0x000fe20007ffe0ff */
[-C--:B------:R-:W-:Y:S02]  /*8f40*/  HFMA2 R5, R23, R10.reuse, R5 ;  /* 0x0000000a17057231 */ /* 0x080fe40000000005 */
[-C--:B------:R-:W-:Y:S01]  /*8f50*/  HFMA2 R7, R41, R10.reuse, R21 ;  /* 0x0000000a29077231 */ /* 0x080fe20000000015 */
[----:B--2---:R-:W-:Y:S01]  /*8f60*/  @!P0 PRMT R0, R24, 0x7610, R0 ;  /* 0x0000761018008816 */ /* 0x004fe20000000000 */
[----:B------:R-:W-:Y:S01]  /*8f70*/  HADD2 R17, R17, -1028, -1028 ;  /* 0xe404e40411117430 */ /* 0x000fe20000000000 */
[----:B------:R-:W-:Y:S01]  /*8f80*/  @!P0 PRMT R35, R25, 0x7610, R35 ;  /* 0x0000761019238816 */ /* 0x000fe20000000023 */
[----:B------:R-:W-:Y:S01]  /*8f90*/  HADD2 R14, R14, -1028, -1028 ;  /* 0xe404e4040e0e7430 */ /* 0x000fe20000000000 */
[----:B-----5:R-:W-:Y:S01]  /*8fa0*/  @!P0 IADD3 R32, PT, PT, R40, R37, RZ ;  /* 0x0000002528208210 */ /* 0x020fe20007ffe0ff */
[-C--:B------:R-:W-:Y:S01]  /*8fb0*/  HFMA2 R12, R45, R10.reuse, R12 ;  /* 0x0000000a2d0c7231 */ /* 0x080fe2000000000c */
[----:B------:R-:W-:Y:S01]  /*8fc0*/  IADD3 R37, PT, PT, R37, 0x20, RZ ;  /* 0x0000002025257810 */ /* 0x000fe20007ffe0ff */
[----:B------:R-:W-:-:S02]  /*8fd0*/  HFMA2 R9, R16, R10, R8 ;  /* 0x0000000a10097231 */ /* 0x000fc40000000008 */
[----:B------:R-:W-:Y:S02]  /*8fe0*/  HADD2 R19, R19, -1028, -1028 ;  /* 0xe404e40413137430 */ /* 0x000fe40000000000 */
[----:B------:R-:W-:Y:S01]  /*8ff0*/  HADD2 R18, R18, -1028, -1028 ;  /* 0xe404e40412127430 */ /* 0x000fe20000000000 */
[----:B------:R-:W-:Y:S01]  /*9000*/  @!P0 MOV R3, R22 ;  /* 0x0000001600038202 */ /* 0x000fe20000000f00 */
        /* <DEDUP_REMOVED lines=12> */
[----:B------:R-:W-:Y:S01]  /*90d0*/  UIADD3 UR4, UPT, UPT, UR4, 0x40, URZ ;  /* 0x0000004004047890 */ /* 0x000fe2000fffe0ff */
[----:B------:R-:W-:Y:S02]  /*90e0*/  IADD3 R29, P1, PT, R29, 0x80, RZ ;  /* 0x000000801d1d7810 */ /* 0x000fe40007f3e0ff */
[----:B------:R-:W-:Y:S01]  /*90f0*/  PRMT R12, R12, 0x5410, R6 ;  /* 0x000054100c0c7816 */ /* 0x000fe20000000006 */
[----:B------:R-:W-:Y:S01]  /*9100*/  HFMA2 R34, R5, R0, R34 ;  /* 0x0000000005227231 */ /* 0x000fe20000000022 */
[----:B------:R-:W-:Y:S01]  /*9110*/  IADD3.X R30, PT, PT, RZ, R30, RZ, P1, !PT ;  /* 0x0000001eff1e7210 */ /* 0x000fe20000ffe4ff */
[----:B------:R-:W-:-:S04]  /*9120*/  IMAD.WIDE R46, R2, 0x4, R26 ;  /* 0x00000004022e7825 */ /* 0x000fc800078e021a */
[----:B------:R-:W-:Y:S01]  /*9130*/  HFMA2 R33, R12, R35, R33 ;  /* 0x000000230c217231 */ /* 0x000fe20000000021 */
[----:B------:R-:W-:Y:S06]  /*9140*/  @!P0 BRA `(.L_x_4925) ;  /* 0xffffffe800dc8947 */ /* 0x000fec000383ffff */
.L_x_4924:
        /* <DEDUP_REMOVED lines=12> */
.L_x_4929:
[----:B------:R-:W0:Y:S02]  /*9210*/  LDS R2, [R0] ;  /* 0x0000000000027984 */ /* 0x000e240000000800 */
[----:B0-----:R-:W-:-:S05]  /*9220*/  HADD2 R3, R2, R7 ;  /* 0x0000000702037230 */ /* 0x001fca0000000000 */
[----:B------:R-:W0:Y:S02]  /*9230*/  ATOMS.CAST.SPIN P0, [R0], R2, R3 ;  /* 0x000000020000758d */ /* 0x000e240001800003 */
[----:B0-----:R-:W-:Y:S05]  /*9240*/  @!P0 BRA `(.L_x_4929) ;  /* 0xfffffffc00f08947 */ /* 0x001fea000383ffff */
[----:B------:R-:W-:Y:S05]  /*9250*/  BRA `(.L_x_4927) ;  /* 0x00000000000c7947 */ /* 0x000fea0003800000 */
.L_x_4928:
[----:B------:R-:W2:Y:S02]  /*9260*/  LD.E R0, desc[UR6][R4.64] ;  /* 0x0000000604007980 */ /* 0x000ea4000c101900 */
[----:B--2---:R-:W-:-:S05]  /*9270*/  IADD3 R3, PT, PT, R7, R0, RZ ;  /* 0x0000000007037210 */ /* 0x004fca0007ffe0ff */
[----:B------:R0:W-:Y:S02]  /*9280*/  ST.E desc[UR6][R4.64], R3 ;  /* 0x0000000304007985 */ /* 0x0001e4000c101906 */
.L_x_4927:
[----:B------:R-:W-:Y:S05]  /*9290*/  BSYNC.RECONVERGENT B0 ;  /* 0x0000000000007941 */ /* 0x000fea0003800200 */
.L_x_4926:
[----:B------:R1:W-:Y:S02]  /*92a0*/  ATOM.E.ADD.F16x2.RN.STRONG.GPU P0, RZ, desc[UR6][R4.64+0x4], R33 ;  /* 0x8000042104ff79a2 */ /* 0x0003e4000c10e106 */
[----:B-1----:R-:W-:Y:S05]  /*92b0*/  @P0 EXIT ;  /* 0x000000000000094d */ /* 0x002fea0003800000 */
[----:B------:R-:W1:Y:S02]  /*92c0*/  QSPC.E.S P0, RZ, [R4+0x4] ;  /* 0x0000040004ff73aa */ /* 0x000e640000000500 */
[----:B-1----:R-:W-:Y:S05]  /*92d0*/  @!P0 BRA `(.L_x_4930) ;  /* 0x00000000001c8947 */ /* 0x002fea0003800000 */
[----:B------:R-:W-:-:S04]  /*92e0*/  MOV R2, R4 ;  /* 0x0000000400027202 */ /* 0x000fc80000000f00 */
[----:B------:R-:W-:-:S07]  /*92f0*/  MOV R0, R2 ;  /* 0x0000000200007202 */ /* 0x000fce0000000f00 */
.L_x_4931:
[----:B------:R-:W0:Y:S02]  /*9300*/  LDS R2, [R0+0x4] ;  /* 0x0000040000027984 */ /* 0x000e240000000800 */
[----:B0-----:R-:W-:-:S05]  /*9310*/  HFMA2 R3, R2, 1, 1, R33 ;  /* 0x3c003c0002037831 */ /* 0x001fca0000000021 */
[----:B------:R-:W0:Y:S02]  /*9320*/  ATOMS.CAST.SPIN P0, [R0+0x4], R2, R3 ;  /* 0x000004020000758d */ /* 0x000e240001800003 */
[----:B0-----:R-:W-:Y:S05]  /*9330*/  @!P0 BRA `(.L_x_4931) ;  /* 0xfffffffc00f08947 */ /* 0x001fea000383ffff */
[----:B------:R-:W-:Y:S05]  /*9340*/  EXIT ;  /* 0x000000000000794d */ /* 0x000fea0003800000 */
.L_x_4930:
[----:B------:R-:W0:Y:S02]  /*9350*/  LD.E R0, desc[UR6][R4.64+0x4] ;  /* 0x0000040604007980 */ /* 0x000e24000c101900 */
[----:B0-----:R-:W-:-:S05]  /*9360*/  IADD3 R3, PT, PT, R33, R0, RZ ;  /* 0x0000000021037210 */ /* 0x001fca0007ffe0ff */
[----:B------:R-:W-:Y:S01]  /*9370*/  ST.E desc[UR6][R4.64+0x4], R3 ;  /* 0x0000040304007985 */ /* 0x000fe2000c101906 */
[----:B------:R-:W-:Y:S05]  /*9380*/  EXIT ;  /* 0x000000000000794d */ /* 0x000fea0003800000 */
.L_x_4932:
        /* <DEDUP_REMOVED lines=15> */
.L_x_5356:


//--------------------- .text._Z23gemm_half_q_half_kernelILi1ELi176ELb1ELb1ELi64EEvPK6__halfPKjS4_S2_PS0_iiiiPKtS7_iiiiiibS2_i --------------------------
	.section	.text._Z23gemm_half_q_half_kernelILi1ELi176ELb1ELb1ELi64EEvPK6__halfPKjS4_S2_PS0_iiiiPKtS7_iiiiiibS2_i,"ax",@progbits
	.align	128
        .global         _Z23gemm_half_q_half_kernelILi1ELi176ELb1ELb1ELi64EEvPK6__halfPKjS4_S2_PS0_iiiiPKtS7_iiiiiibS2_i
        .type           _Z23gemm_half_q_half_kernelILi1ELi176ELb1ELb1ELi64EEvPK6__halfPKjS4_S2_PS0_iiiiPKtS7_iiiiiibS2_i,@function
        .size           _Z23gemm_half_q_half_kernelILi1ELi176ELb1ELb1ELi64EEvPK6__halfPKjS4_S2_PS0_iiiiPKtS7_iiiiiibS2_i,(.L_x_5357 - _Z23gemm_half_q_half_kernelILi1ELi176ELb1ELb1ELi64EEvPK6__halfPKjS4_S2_PS0_iiiiPKtS7_iiiiiibS2_i)
        .other          _Z23gemm_half_q_half_kernelILi1ELi176ELb1ELb1ELi64EEvPK6__halfPKjS4_S2_PS0_iiiiPKtS7_iiiiiibS2_i,@"STO_CUDA_ENTRY STV_DEFAULT"
_Z23gemm_half_q_half_kernelILi1ELi176ELb1ELb1ELi64EEvPK6__halfPKjS4_S2_PS0_iiiiPKtS7_iiiiiibS2_i:
.text._Z23gemm_half_q_half_kernelILi1ELi176ELb1ELb1ELi64EEvPK6__halfPKjS4_S2_PS0_iiiiPKtS7_iiiiiibS2_i:
        /* <DEDUP_REMOVED lines=17> */
[----:B------:R-:W-:Y:S04]  /*0110*/  BSSY.RECONVERGENT B0, `(.L_x_4933) ;  /* 0x000001b000007945 */ /* 0x000fe80003800200 */
[----:B------:R-:W-:Y:S01]  /*0120*/  SHF.L.U32 R37, R0, 0x2, RZ ;  /* 0x0000000200257819 */ /* 0x000fe200000006ff */
[----:B---3--:R-:W-:-:S05]  /*0130*/  IMAD.U32 R2, RZ, RZ, UR12 ;  /* 0x0000000cff027e24 */ /* 0x008fca000f8e00ff */
[----:B------:R-:W-:Y:S01]  /*0140*/  ISETP.GE.AND P1, PT, R37, R2, PT ;  /* 0x000000022500720c */ /* 0x000fe20003f26270 */
[----:B-1----:R-:W-:-:S04]  /*0150*/  IMAD.SHL.U32 R38, R9, 0x40, RZ ;  /* 0x0000004009267824 */ /* 0x002fc800078e00ff */
[C---:B------:R-:W-:Y:S01]  /*0160*/  IMAD.IADD R13, R38.reuse, 0x1, R15 ;  /* 0x00000001260d7824 */ /* 0x040fe200078e020f */
        /* <DEDUP_REMOVED lines=21> */
.L_x_4934:
[----:B------:R-:W-:Y:S05]  /*02c0*/  BSYNC.RECONVERGENT B0 ;  /* 0x0000000000007941 */ /* 0x000fea0003800200 */
.L_x_4933:
        /* <DEDUP_REMOVED lines=17> */
[----:B-1----:R-:W-:Y:S01]  /*03e0*/  SHF.R.S32.HI R4, RZ, 0x1f, R37 ;  /* 0x0000001fff047819 */ /* 0x002fe20000011425 */
[----:B------:R-:W-:Y:S01]  /*03f0*/  IMAD.MOV.U32 R6, RZ, RZ, R38 ;  /* 0x000000ffff067224 */ /* 0x000fe200078e0026 */
[----:B------:R-:W-:Y:S02]  /*0400*/  SHF.L.U32 R5, R15, 0x4, RZ ;  /* 0x000000040f057819 */ /* 0x000fe400000006ff */
[----:B------:R-:W-:Y:S01]  /*0410*/  LEA.HI R7, R4, R37, RZ, 0x3 ;  /* 0x0000002504077211 */ /* 0x000fe200078f18ff */
[----:B------:R-:W-:Y:S01]  /*0420*/  IMAD.MOV.U32 R4, RZ, RZ, RZ ;  /* 0x000000ffff047224 */ /* 0x000fe200078e00ff */
[----:B------:R-:W-:Y:S02]  /*0430*/  LOP3.LUT R5, R5, 0x10, RZ, 0xc0, !PT ;  /* 0x0000001005057812 */ /* 0x000fe400078ec0ff */
[----:B------:R-:W-:-:S07]  /*0440*/  SHF.R.S32.HI R7, RZ, 0x3, R7 ;  /* 0x00000003ff077819 */ /* 0x000fce0000011407 */
.L_x_4936:
[----:B0-----:R-:W0:Y:S01]  /*0450*/  LDC.64 R12, c[0x0][0x390] ;  /* 0x0000e400ff0c7b82 */ /* 0x001e220000000a00 */
[----:B-----5:R-:W-:-:S04]  /*0460*/  IMAD.IADD R17, R0, 0x1, R4 ;  /* 0x0000000100117824 */ /* 0x020fc800078e0204 */
[----:B--2---:R-:W-:-:S05]  /*0470*/  IMAD R8, R17, R2, RZ ;  /* 0x0000000211087224 */ /* 0x004fca00078e02ff */
        /* <DEDUP_REMOVED lines=8> */
[----:B------:R-:W-:Y:S01]  /*0500*/  IMAD.WIDE.U32 R16, R17, 0x2, R44 ;  /* 0x0000000211107825 */ /* 0x000fe200078e002c */
[----:B------:R-:W3:Y:S05]  /*0510*/  LDG.E.U16.CONSTANT R14, desc[UR6][R14.64] ;  /* 0x000000060e0e7981 */ /* 0x000eea000c1e9500 */
[----:B------:R-:W4:Y:S01]  /*0520*/  LDG.E.U16.CONSTANT R17, desc[UR6][R16.64+0x2] ;  /* 0x0000020610117981 */ /* 0x000f22000c1e9500 */
        /* <DEDUP_REMOVED lines=12> */
[----:B------:R-:W-:Y:S02]  /*05f0*/  IADD3 R19, PT, PT, R10, 0x1, R19 ;  /* 0x000000010a137810 */ /* 0x000fe40007ffe013 */
[----:B------:R-:W-:Y:S01]  /*0600*/  IADD3 R12, PT, PT, R12, 0x1, R13 ;  /* 0x000000010c0c7810 */ /* 0x000fe20007ffe00d */
[C---:B------:R-:W-:Y:S01]  /*0610*/  IMAD R13, R8.reuse, R8, R8 ;  /* 0x00000008080d7224 */ /* 0x040fe200078e0208 */
[----:B------:R-:W-:Y:S04]  /*0620*/  I2F.F16 R18, R18 ;  /* 0x0000001200127306 */ /* 0x000fe80000200c00 */
[----:B------:R-:W-:Y:S01]  /*0630*/  IADD3 R13, PT, PT, R8, 0x1, R13 ;  /* 0x00000001080d7810 */ /* 0x000fe20007ffe00d */
[----:B------:R-:W-:-:S02]  /*0640*/  IMAD R8, R4, 0x8, R1 ;  /* 0x0000000804087824 */ /* 0x000fc400078e0201 */
[----:B----4-:R-:W-:Y:S01]  /*0650*/  IMAD.IADD R6, R17, 0x1, R6 ;  /* 0x0000000111067824 */ /* 0x010fe200078e0206 */
[----:B------:R-:W0:Y:S01]  /*0660*/  I2F.F16 R19, R19 ;  /* 0x0000001300137306 */ /* 0x000e220000200c00 */
[----:B------:R-:W-:-:S03]  /*0670*/  VIADD R4, R4, 0x1 ;  /* 0x0000000104047836 */ /* 0x000fc60000000000 */
[----:B------:R-:W-:-:S04]  /*0680*/  ISETP.GE.AND P0, PT, R6, R39, PT ;  /* 0x000000270600720c */ /* 0x000fc80003f06270 */
        /* <DEDUP_REMOVED lines=8> */
.L_x_4935:
[----:B-1----:R0:W5:Y:S01]  /*0710*/  LDL.64 R4, [R1] ;  /* 0x0000000001047983 */ /* 0x0021620000100a00 */
[----:B------:R-:W1:Y:S01]  /*0720*/  LDCU UR9, c[0x0][0x3c8] ;  /* 0x00007900ff0977ac */ /* 0x000e620008000800 */
[----:B------:R-:W-:Y:S01]  /*0730*/  HFMA2 R0, -RZ, RZ, 0, 0 ;  /* 0x00000000ff007431 */ /* 0x000fe200000001ff */
        /* <DEDUP_REMOVED lines=9> */
.L_x_4937:
[----:B------:R-:W0:Y:S01]  /*07d0*/  LDCU UR13, c[0x0][0x3cc] ;  /* 0x00007980ff0d77ac */ /* 0x000e220008000800 */
[----:B------:R-:W-:Y:S01]  /*07e0*/  IMAD.MOV.U32 R6, RZ, RZ, RZ ;  /* 0x000000ffff067224 */ /* 0x000fe200078e00ff */
        /* <DEDUP_REMOVED lines=9> */
.L_x_4938:
[----:B------:R-:W0:Y:S01]  /*0880*/  LDCU UR14, c[0x0][0x3d0] ;  /* 0x00007a00ff0e77ac */ /* 0x000e220008000800 */
[----:B------:R-:W-:Y:S02]  /*0890*/  MOV R7, RZ ;  /* 0x000000ff00077202 */ /* 0x000fe40000000f00 */
[----:B0-----:R-:W-:-:S13]  /*08a0*/  ISETP.GT.AND P0, PT, R38, UR14, PT ;  /* 0x0000000e26007c0c */ /* 0x001fda000bf04270 */
[----:B------:R-:W-:Y:S05]  /*08b0*/  @!P0 BRA `(.L_x_4939) ;  /* 0x00000000001c8947 */ /* 0x000fea0003800000 */
[----:B------:R-:W0:Y:S02]  /*08c0*/  LDC R7, c[0x0][0x3d4] ;  /* 0x0000f500ff077b82 */ /* 0x000e240000000800 */
[----:B0-----:R-:W-:-:S05]  /*08d0*/  VIMNMX R7, PT, PT, R38, R7, PT ;  /* 0x0000000726077248 */ /* 0x001fca0003fe0100 */
[----:B------:R-:W-:-:S05]  /*08e0*/  VIADD R7, R7, -UR14 ;  /* 0x8000000e07077c36 */ /* 0x000fca0008000000 */
[----:B--2---:R-:W-:-:S04]  /*08f0*/  SHF.R.S32.HI R8, RZ, 0x1f, R7 ;  /* 0x0000001fff087819 */ /* 0x004fc80000011407 */
[----:B------:R-:W-:-:S04]  /*0900*/  LEA.HI R8, R8, R7, RZ, 0x5 ;  /* 0x0000000708087211 */ /* 0x000fc800078f28ff */
[----:B------:R-:W-:-:S05]  /*0910*/  SHF.R.S32.HI R8, RZ, 0x5, R8 ;  /* 0x00000005ff087819 */ /* 0x000fca0000011408 */
[----:B------:R-:W-:-:S07]  /*0920*/  IMAD.SHL.U32 R7, R8, 0x4, RZ ;  /* 0x0000000408077824 */ /* 0x000fce00078e00ff */
.L_x_4939:
[----:B------:R-:W0:Y:S01]  /*0930*/  LDCU UR4, c[0x0][0x3d4] ;  /* 0x00007a80ff0477ac */ /* 0x000e220008000800 */
[----:B--2---:R-:W-:Y:S01]  /*0940*/  IMAD.MOV.U32 R8, RZ, RZ, RZ ;  /* 0x000000ffff087224 */ /* 0x004fe200078e00ff */
        /* <DEDUP_REMOVED lines=9> */
.L_x_4940:
        /* <DEDUP_REMOVED lines=11> */
.L_x_4941:
[----:B------:R-:W-:Y:S01]  /*0a90*/  VIMNMX R10, PT, PT, R38, UR9, PT ;  /* 0x00000009260a7c48 */ /* 0x000fe2000bfe0100 */
[----:B------:R-:W0:Y:S01]  /*0aa0*/  S2UR UR5, SR_CgaCtaId ;  /* 0x00000000000579c3 */ /* 0x000e220000008800 */
[----:B------:R-:W1:Y:S01]  /*0ab0*/  LDCU.64 UR10, c[0x0][0x388] ;  /* 0x00007100ff0a77ac */ /* 0x000e620008000a00 */
[----:B------:R-:W-:Y:S02]  /*0ac0*/  VIMNMX R3, PT, PT, R3, UR9, PT ;  /* 0x0000000903037c48 */ /* 0x000fe4000bfe0100 */
[----:B------:R-:W-:Y:S01]  /*0ad0*/  SHF.R.S32.HI R15, RZ, 0x1f, R10 ;  /* 0x0000001fff0f7819 */ /* 0x000fe2000001140a */
[----:B------:R-:W-:-:S03]  /*0ae0*/  UMOV UR4, 0x400 ;  /* 0x0000040000047882 */ /* 0x000fc60000000000 */
[----:B------:R-:W-:-:S04]  /*0af0*/  LEA.HI R15, R15, R10, RZ, 0x5 ;  /* 0x0000000a0f0f7211 */ /* 0x000fc800078f28ff */
[----:B------:R-:W-:-:S04]  /*0b00*/  SHF.R.S32.HI R15, RZ, 0x5, R15 ;  /* 0x00000005ff0f7819 */ /* 0x000fc8000001140f */
        /* <DEDUP_REMOVED lines=8> */
[----:B------:R-:W-:Y:S01]  /*0b90*/  ISETP.GT.AND P0, PT, R3, R38, PT ;  /* 0x000000260300720c */ /* 0x000fe20003f04270 */
[C---:B------:R-:W-:Y:S01]  /*0ba0*/  IMAD.SHL.U32 R3, R6.reuse, 0x4, RZ ;  /* 0x0000000406037824 */ /* 0x040fe200078e00ff */
[----:B------:R-:W-:Y:S02]  /*0bb0*/  SHF.L.U64.HI R0, R6, 0x2, R7 ;  /* 0x0000000206007819 */ /* 0x000fe40000010207 */
[----:B-----5:R-:W-:Y:S02]  /*0bc0*/  PRMT R7, R4, 0x7610, R5 ;  /* 0x0000761004077816 */ /* 0x020fe40000000005 */
[----:B-1----:R-:W-:Y:S01]  /*0bd0*/  IADD3 R42, P1, PT, R3, UR10, RZ ;  /* 0x0000000a032a7c10 */ /* 0x002fe2000ff3e0ff */
[----:B------:R-:W-:Y:S01]  /*0be0*/  IMAD.IADD R3, R38, 0x1, R11 ;  /* 0x0000000126037824 */ /* 0x000fe200078e020b */
[----:B------:R-:W-:-:S02]  /*0bf0*/  PRMT R6, R5, 0x7610, R4 ;  /* 0x0000761005067816 */ /* 0x000fc40000000004 */
[----:B------:R-:W-:Y:S01]  /*0c00*/  IADD3.X R43, PT, PT, R0, UR11, RZ, P1, !PT ;  /* 0x0000000b002b7c10 */ /* 0x000fe20008ffe4ff */
[----:B------:R-:W-:Y:S01]  /*0c10*/  IMAD.MOV.U32 R0, RZ, RZ, RZ ;  /* 0x000000ffff007224 */ /* 0x000fe200078e00ff */
[----:B------:R-:W-:Y:S02]  /*0c20*/  PRMT R5, RZ, 0x5410, RZ ;  /* 0x00005410ff057816 */ /* 0x000fe400000000ff */
[----:B------:R-:W-:Y:S01]  /*0c30*/  PRMT R4, RZ, 0x5410, RZ ;  /* 0x00005410ff047816 */ /* 0x000fe200000000ff */
[----:B------:R-:W-:Y:S01]  /*0c40*/  IMAD.MOV.U32 R47, RZ, RZ, R43 ;  /* 0x000000ffff2f7224 */ /* 0x000fe200078e002b */
[----:B------:R-:W-:Y:S01]  /*0c50*/  MOV R46, R42 ;  /* 0x0000002a002e7202 */ /* 0x000fe20000000f00 */
[----:B------:R-:W-:Y:S06]  /*0c60*/  @!P0 BRA `(.L_x_4942) ;  /* 0x0000003000a08947 */ /* 0x000fec0003800000 */
[----:B------:R-:W-:Y:S01]  /*0c70*/  IMAD.WIDE.U32 R4, R9, 0x100, R44 ;  /* 0x0000010009047825 */ /* 0x000fe200078e002c */
[----:B------:R-:W-:-:S03]  /*0c80*/  VIMNMX R31, PT, PT, R39, UR9, PT ;  /* 0x00000009271f7c48 */ /* 0x000fc6000bfe0100 */
[----:B------:R-:W-:Y:S01]  /*0c90*/  IMAD.MOV.U32 R0, RZ, RZ, RZ ;  /* 0x000000ffff007224 */ /* 0x000fe200078e00ff */
[----:B------:R-:W-:Y:S02]  /*0ca0*/  IADD3 R28, P0, PT, R4, 0x2, RZ ;  /* 0x00000002041c7810 */ /* 0x000fe40007f1e0ff */
[----:B------:R-:W-:-:S03]  /*0cb0*/  PRMT R4, RZ, 0x5410, RZ ;  /* 0x00005410ff047816 */ /* 0x000fc600000000ff */
[----:B------:R-:W-:Y:S01]  /*0cc0*/  IMAD.X R29, RZ, RZ, R5, P0 ;  /* 0x000000ffff1d7224 */ /* 0x000fe200000e0605 */
[----:B------:R-:W-:-:S07]  /*0cd0*/  PRMT R5, RZ, 0x5410, RZ ;  /* 0x00005410ff057816 */ /* 0x000fce00000000ff */
.L_x_4943:
[----:B------:R-:W-:Y:S01]  /*0ce0*/  MOV R32, R42 ;  /* 0x0000002a00207202 */ /* 0x000fe20000000f00 */
[----:B------:R-:W-:Y:S01]  /*0cf0*/  IMAD.MOV.U32 R33, RZ, RZ, R43 ;  /* 0x000000ffff217224 */ /* 0x000fe200078e002b */
[----:B------:R-:W0:Y:S04]  /*0d00*/  LDS.64 R24, [UR4] ;  /* 0x00000004ff187984 */ /* 0x000e280008000a00 */
[----:B------:R-:W2:Y:S01]  /*0d10*/  LDG.E.128.CONSTANT R20, desc[UR6][R32.64] ;  /* 0x0000000620147981 */ /* 0x000ea2000c1e9d00 */
[----:B------:R-:W-:-:S04]  /*0d20*/  IMAD.U32 R2, RZ, RZ, UR12 ;  /* 0x0000000cff027e24 */ /* 0x000fc8000f8e00ff */
        /* <DEDUP_REMOVED lines=9> */
[----:B------:R-:W-:Y:S01]  /*0dc0*/  SHF.R.U32.HI R14, RZ, 0x8, R20 ;  /* 0x00000008ff0e7819 */ /* 0x000fe20000011614 */
[----:B------:R-:W-:Y:S01]  /*0dd0*/  VIADD R12, R12, 0xffffff80 ;  /* 0xffffff800c0c7836 */ /* 0x000fe20000000000 */
[----:B------:R-:W-:-:S02]  /*0de0*/  LOP3.LUT R27, R23, 0xff, RZ, 0xc0, !PT ;  /* 0x000000ff171b7812 */ /* 0x000fc400078ec0ff */
[----:B------:R-:W-:Y:S01]  /*0df0*/  LOP3.LUT R14, R14, 0xff, RZ, 0xc0, !PT ;  /* 0x000000ff0e0e7812 */ /* 0x000fe200078ec0ff */
[----:B------:R1:W2:Y:S01]  /*0e00*/  I2F.F16 R13, R12 ;  /* 0x0000000c000d7306 */ /* 0x0002a20000200c00 */
[----:B------:R-:W-:Y:S01]  /*0e10*/  IADD3 R26, PT, PT, R26, -0x80, RZ ;  /* 0xffffff801a1a7810 */ /* 0x000fe20007ffe0ff */
[----:B------:R-:W-:Y:S01]  /*0e20*/  VIADD R27, R27, 0xffffff80 ;  /* 0xffffff801b1b7836 */ /* 0x000fe20000000000 */
[----:B------:R-:W-:Y:S01]  /*0e30*/  LEA.HI R30, R20, 0xffffff80, RZ, 0x8 ;  /* 0xffffff80141e7811 */ /* 0x000fe200078f40ff */
[----:B------:R-:W-:Y:S01]  /*0e40*/  VIADD R34, R14, 0xffffff80 ;  /* 0xffffff800e227836 */ /* 0x000fe20000000000 */
[----:B------:R-:W-:Y:S02]  /*0e50*/  SHF.R.U32.HI R14, RZ, 0x8, R22 ;  /* 0x00000008ff0e7819 */ /* 0x000fe40000011616 */
[----:B------:R-:W-:Y:S01]  /*0e60*/  SHF.R.U32.HI R20, RZ, 0x10, R20 ;  /* 0x00000010ff147819 */ /* 0x000fe20000011614 */
[----:B------:R-:W5:Y:S01]  /*0e70*/  I2F.F16 R26, R26 ;  /* 0x0000001a001a7306 */ /* 0x000f620000200c00 */
[----:B-1----:R-:W-:-:S02]  /*0e80*/  SHF.R.U32.HI R12, RZ, 0x8, R21 ;  /* 0x00000008ff0c7819 */ /* 0x002fc40000011615 */
[----:B------:R-:W-:Y:S02]  /*0e90*/  LOP3.LUT R14, R14, 0xff, RZ, 0xc0, !PT ;  /* 0x000000ff0e0e7812 */ /* 0x000fe400078ec0ff */
[----:B------:R-:W-:Y:S01]  /*0ea0*/  LOP3.LUT R12, R12, 0xff, RZ, 0xc0, !PT ;  /* 0x000000ff0c0c7812 */ /* 0x000fe200078ec0ff */
[----:B--2---:R-:W-:Y:S02]  /*0eb0*/  HADD2.F32 R13, -RZ, R13.H0_H0 ;  /* 0x2000000dff0d7230 */ /* 0x004fe40000004100 */
[----:B------:R-:W1:Y:S01]  /*0ec0*/  I2F.F16 R27, R27 ;  /* 0x0000001b001b7306 */ /* 0x000e620000200c00 */
[----:B------:R-:W-:Y:S01]  /*0ed0*/  IADD3 R35, PT, PT, R12, -0x80, RZ ;  /* 0xffffff800c237810 */ /* 0x000fe20007ffe0ff */
[----:B------:R-:W-:Y:S01]  /*0ee0*/  VIADD R14, R14, 0xffffff80 ;  /* 0xffffff800e0e7836 */ /* 0x000fe20000000000 */
[----:B------:R-:W-:Y:S02]  /*0ef0*/  SHF.R.U32.HI R12, RZ, 0x8, R23 ;  /* 0x00000008ff0c7819 */ /* 0x000fe40000011617 */
[----:B------:R-:W-:-:S02]  /*0f00*/  LEA.HI R48, R21, 0xffffff80, RZ, 0x8 ;  /* 0xffffff8015307811 */ /* 0x000fc400078f40ff */
[----:B------:R-:W-:Y:S01]  /*0f10*/  LOP3.LUT R40, R12, 0xff, RZ, 0xc0, !PT ;  /* 0x000000ff0c287812 */ /* 0x000fe200078ec0ff */
[----:B------:R-:W2:Y:S01]  /*0f20*/  I2F.F16 R35, R35 ;  /* 0x0000002300237306 */ /* 0x000ea20000200c00 */
[----:B0-----:R-:W-:Y:S02]  /*0f30*/  HADD2.F32 R12, -RZ, R24.H0_H0 ;  /* 0x20000018ff0c7230 */ /* 0x001fe40000004100 */
[----:B-----5:R-:W-:Y:S02]  /*0f40*/  HADD2.F32 R41, -RZ, R26.H0_H0 ;  /* 0x2000001aff297230 */ /* 0x020fe40000004100 */
[----:B------:R-:W-:Y:S02]  /*0f50*/  VIADD R46, R40, 0xffffff80 ;  /* 0xffffff80282e7836 */ /* 0x000fe40000000000 */
[----:B------:R-:W-:Y:S01]  /*0f60*/  FFMA.FTZ R40, R13, R12, RZ ;  /* 0x0000000c0d287223 */ /* 0x000fe200000100ff */
[----:B-1----:R-:W-:Y:S01]  /*0f70*/  HADD2.F32 R27, -RZ, R27.H0_H0 ;  /* 0x2000001bff1b7230 */ /* 0x002fe20000004100 */
[----:B------:R-:W0:Y:S01]  /*0f80*/  I2F.F16 R15, R15 ;  /* 0x0000000f000f7306 */ /* 0x000e220000200c00 */
[----:B------:R-:W-:-:S02]  /*0f90*/  HADD2.F32 R24, -RZ, R24.H1_H1 ;  /* 0x30000018ff187230 */ /* 0x000fc40000004100 */
[C---:B------:R-:W-:Y:S01]  /*0fa0*/  FFMA.FTZ R13, R12.reuse, R41, RZ ;  /* 0x000000290c0d7223 */ /* 0x040fe200000100ff */
[----:B------:R-:W-:Y:S01]  /*0fb0*/  FFMA.FTZ R41, R12, R27, RZ ;  /* 0x0000001b0c297223 */ /* 0x000fe200000100ff */
[----:B--2---:R-:W-:-:S03]  /*0fc0*/  HADD2.F32 R47, -RZ, R35.H0_H0 ;  /* 0x20000023ff2f7230 */ /* 0x004fc60000004100 */
[----:B------:R-:W1:Y:S02]  /*0fd0*/  I2F.F16 R14, R14 ;  /* 0x0000000e000e7306 */ /* 0x000e640000200c00 */
[----:B------:R-:W-:Y:S01]  /*0fe0*/  FFMA.FTZ R27, R24, R47, R13 ;  /* 0x0000002f181b7223 */ /* 0x000fe2000001000d */
[----:B0-----:R-:W-:-:S05]  /*0ff0*/  HADD2.F32 R15, -RZ, R15.H0_H0 ;  /* 0x2000000fff0f7230 */ /* 0x001fca0000004100 */
[----:B------:R-:W0:Y:S01]  /*1000*/  I2F.F16 R34, R34 ;  /* 0x0000002200227306 */ /* 0x000e220000200c00 */
[----:B------:R-:W-:Y:S01]  /*1010*/  FFMA.FTZ R35, R12, R15, RZ ;  /* 0x0000000f0c237223 */ /* 0x000fe200000100ff */
[----:B-1----:R-:W-:-:S06]  /*1020*/  HADD2.F32 R47, -RZ, R14.H0_H0 ;  /* 0x2000000eff2f7230 */ /* 0x002fcc0000004100 */
[----:B------:R1:W2:Y:S01]  /*1030*/  I2F.F16 R26, R46 ;  /* 0x0000002e001a7306 */ /* 0x0002a20000200c00 */
[----:B------:R5:W4:Y:S01]  /*1040*/  LDG.E.128.CONSTANT R12, desc[UR6][R42.64] ;  /* 0x000000062a0c7981 */ /* 0x000b22000c1e9d00 */
[----:B0-----:R-:W-:Y:S01]  /*1050*/  HADD2.F32 R49, -RZ, R34.H0_H0 ;  /* 0x20000022ff317230 */ /* 0x001fe20000004100 */
[----:B------:R-:W-:-:S05]  /*1060*/  LOP3.LUT R34, R20, 0xff, RZ, 0xc0, !PT ;  /* 0x000000ff14227812 */ /* 0x000fca00078ec0ff */
[----:B------:R-:W-:Y:S01]  /*1070*/  I2F.F16 R30, R30 ;  /* 0x0000001e001e7306 */ /* 0x000fe20000200c00 */
[----:B-1----:R-:W-:Y:S01]  /*1080*/  SHF.R.U32.HI R46, RZ, 0x10, R21 ;  /* 0x00000010ff2e7819 */ /* 0x002fe20000011615 */
[----:B------:R-:W-:Y:S01]  /*1090*/  FFMA.FTZ R35, R24, R47, R35 ;  /* 0x0000002f18237223 */ /* 0x000fe20000010023 */
[----:B------:R-:W-:Y:S01]  /*10a0*/  FFMA.FTZ R40, R49, R24, R40 ;  /* 0x0000001831287223 */ /* 0x000fe20000010028 */
[----:B------:R-:W-:Y:S01]  /*10b0*/  VIADD R21, R34, 0xffffff80 ;  /* 0xffffff8022157836 */ /* 0x000fe20000000000 */
[----:B------:R-:W-:Y:S01]  /*10c0*/  LOP3.LUT R46, R46, 0xff, RZ, 0xc0, !PT ;  /* 0x000000ff2e2e7812 */ /* 0x000fe200078ec0ff */
[----:B--2---:R-:W-:Y:S01]  /*10d0*/  HADD2.F32 R34, -RZ, R26.H0_H0 ;  /* 0x2000001aff227230 */ /* 0x004fe20000004100 */
[----:B------:R-:W-:Y:S01]  /*10e0*/  SHF.R.U32.HI R47, RZ, 0x10, R22 ;  /* 0x00000010ff2f7819 */ /* 0x000fe20000011616 */
[----:B------:R-:W-:Y:S01]  /*10f0*/  I2F.F16 R20, R48 ;  /* 0x0000003000147306 */ /* 0x000fe20000200c00 */
[----:B------:R-:W-:Y:S02]  /*1100*/  IADD3 R26, PT, PT, R46, -0x80, RZ ;  /* 0xffffff802e1a7810 */ /* 0x000fe40007ffe0ff */
[----:B------:R-:W-:Y:S01]  /*1110*/  FFMA.FTZ R34, R24, R34, R41 ;  /* 0x0000002218227223 */ /* 0x000fe20000010029 */
[----:B------:R-:W-:-:S02]  /*1120*/  SHF.R.U32.HI R24, RZ, 0x10, R23 ;  /* 0x00000010ff187819 */ /* 0x000fc40000011617 */
[----:B------:R-:W-:Y:S02]  /*1130*/  LOP3.LUT R47, R47, 0xff, RZ, 0xc0, !PT ;  /* 0x000000ff2f2f7812 */ /* 0x000fe400078ec0ff */
[----:B------:R-:W0:Y:S01]  /*1140*/  I2F.F16 R26, R26 ;  /* 0x0000001a001a7306 */ /* 0x000e220000200c00 */
[----:B------:R-:W-:Y:S02]  /*1150*/  LOP3.LUT R24, R24, 0xff, RZ, 0xc0, !PT ;  /* 0x000000ff18187812 */ /* 0x000fe400078ec0ff */
[----:B------:R-:W-:-:S03]  /*1160*/  VIADD R46, R47, 0xffffff80 ;  /* 0xffffff802f2e7836 */ /* 0x000fc60000000000 */
[----:B------:R-:W-:Y:S02]  /*1170*/  VIADD R24, R24, 0xffffff80 ;  /* 0xffffff8018187836 */ /* 0x000fe40000000000 */
        /* <DEDUP_REMOVED lines=11> */
[----:B------:R-:W1:Y:S01]  /*1230*/  I2F.F16 R21, R47 ;  /* 0x0000002f00157306 */ /* 0x000e620000200c00 */
[----:B0-----:R-:W-:-:S02]  /*1240*/  HADD2.F32 R46, -RZ, R24.H0_H0 ;  /* 0x20000018ff2e7230 */ /* 0x001fc40000004100 */
[----:B------:R-:W-:Y:S01]  /*1250*/  FFMA.FTZ R40, R49, R41, R40 ;  /* 0x0000002931287223 */ /* 0x000fe20000010028 */
[C---:B------:R-:W-:Y:S01]  /*1260*/  FFMA.FTZ R35, R41.reuse, R48, R35 ;  /* 0x0000003029237223 */ /* 0x040fe20000010023 */
[----:B------:R-:W-:Y:S02]  /*1270*/  HADD2.F32 R49, -RZ, R30.H0_H0 ;  /* 0x2000001eff317230 */ /* 0x000fe40000004100 */
[----:B------:R-:W-:Y:S01]  /*1280*/  FFMA.FTZ R34, R41, R46, R34 ;  /* 0x0000002e29227223 */ /* 0x000fe20000010022 */
[----:B---3--:R-:W-:Y:S01]  /*1290*/  LOP3.LUT R41, R8, 0xff, RZ, 0xc0, !PT ;  /* 0x000000ff08297812 */ /* 0x008fe200078ec0ff */
[----:B------:R-:W-:Y:S01]  /*12a0*/  HADD2.F32 R46, -RZ, R25.H1_H1 ;  /* 0x30000019ff2e7230 */ /* 0x000fe20000004100 */
[----:B------:R-:W0:Y:S03]  /*12b0*/  I2F.F16 R22, R22 ;  /* 0x0000001600167306 */ /* 0x000e260000200c00 */
[----:B------:R-:W-:-:S02]  /*12c0*/  VIADD R30, R41, 0xffffff80 ;  /* 0xffffff80291e7836 */ /* 0x000fc40000000000 */
[----:B------:R-:W-:Y:S01]  /*12d0*/  FFMA.FTZ R41, R49, R46, R40 ;  /* 0x0000002e31297223 */ /* 0x000fe20000010028 */
[----:B------:R-:W-:Y:S01]  /*12e0*/  HADD2.F32 R40, -RZ, R20.H0_H0 ;  /* 0x20000014ff287230 */ /* 0x000fe20000004100 */
[----:B------:R-:W-:-:S04]  /*12f0*/  LOP3.LUT R20, R9, 0xff, RZ, 0xc0, !PT ;  /* 0x000000ff09147812 */ /* 0x000fc800078ec0ff */
[----:B------:R-:W-:Y:S01]  /*1300*/  FFMA.FTZ R23, R46, R40, R23 ;  /* 0x000000282e177223 */ /* 0x000fe20000010017 */
[----:B-1----:R-:W-:Y:S01]  /*1310*/  HADD2.F32 R40, -RZ, R21.H0_H0 ;  /* 0x20000015ff287230 */ /* 0x002fe20000004100 */
[----:B------:R-:W1:Y:S01]  /*1320*/  I2F.F16 R30, R30 ;  /* 0x0000001e001e7306 */ /* 0x000e620000200c00 */
[----:B------:R-:W-:Y:S02]  /*1330*/  IADD3 R20, PT, PT, R20, -0x80, RZ ;  /* 0xffffff8014147810 */ /* 0x000fe40007ffe0ff */
[----:B------:R-:W-:Y:S01]  /*1340*/  LOP3.LUT R21, R10, 0xff, RZ, 0xc0, !PT ;  /* 0x000000ff0a157812 */ /* 0x000fe200078ec0ff */
[----:B0-----:R-:W-:Y:S01]  /*1350*/  HADD2.F32 R49, -RZ, R22.H0_H0 ;  /* 0x20000016ff317230 */ /* 0x001fe20000004100 */
[----:B------:R-:W-:-:S03]  /*1360*/  LEA.HI R47, R9, 0xffffff80, RZ, 0x8 ;  /* 0xffffff80092f7811 */ /* 0x000fc600078f40ff */
[----:B------:R-:W-:Y:S01]  /*1370*/  VIADD R22, R21, 0xffffff80 ;  /* 0xffffff8015167836 */ /* 0x000fe20000000000 */
[----:B------:R-:W0:Y:S01]  /*1380*/  I2F.F16 R20, R20 ;  /* 0x0000001400147306 */ /* 0x000e220000200c00 */
[----:B------:R-:W-:-:S07]  /*1390*/  LOP3.LUT R21, R11, 0xff, RZ, 0xc0, !PT ;  /* 0x000000ff0b157812 */ /* 0x000fce00078ec0ff */
[----:B------:R-:W3:Y:S08]  /*13a0*/  I2F.F16 R22, R22 ;  /* 0x0000001600167306 */ /* 0x000ef00000200c00 */
[----:B------:R5:W-:Y:S02]  /*13b0*/  I2F.F16 R25, R47 ;  /* 0x0000002f00197306 */ /* 0x000be40000200c00 */
[C---:B-----5:R-:W-:Y:S01]  /*13c0*/  FFMA.FTZ R47, R46.reuse, R40, R35 ;  /* 0x000000282e2f7223 */ /* 0x060fe20000010023 */
[----:B------:R-:W-:Y:S01]  /*13d0*/  FFMA.FTZ R35, R46, R49, R34 ;  /* 0x000000312e237223 */ /* 0x000fe20000010022 */
[----:B--2---:R-:W-:-:S02]  /*13e0*/  HADD2.F32 R34, -RZ, R26.H0_H0 ;  /* 0x2000001aff227230 */ /* 0x004fc40000004100 */
[----:B-1----:R-:W-:Y:S01]  /*13f0*/  HADD2.F32 R46, -RZ, R30.H0_H0 ;  /* 0x2000001eff2e7230 */ /* 0x002fe20000004100 */
[----:B------:R-:W-:Y:S01]  /*1400*/  SHF.R.U32.HI R30, RZ, 0x8, R8 ;  /* 0x00000008ff1e7819 */ /* 0x000fe20000011608 */
[----:B------:R-:W-:-:S03]  /*1410*/  VIADD R40, R21, 0xffffff80 ;  /* 0xffffff8015287836 */ /* 0x000fc60000000000 */
[----:B------:R-:W-:Y:S01]  /*1420*/  FFMA.FTZ R21, R46, R34, R41 ;  /* 0x000000222e157223 */ /* 0x000fe20000010029 */
[----:B0-----:R-:W-:Y:S01]  /*1430*/  HADD2.F32 R41, -RZ, R20.H0_H0 ;  /* 0x20000014ff297230 */ /* 0x001fe20000004100 */
[----:B------:R-:W-:Y:S02]  /*1440*/  SHF.R.U32.HI R20, RZ, 0x8, R9 ;  /* 0x00000008ff147819 */ /* 0x000fe40000011609 */
[----:B------:R-:W-:Y:S01]  /*1450*/  LOP3.LUT R30, R30, 0xff, RZ, 0xc0, !PT ;  /* 0x000000ff1e1e7812 */ /* 0x000fe200078ec0ff */
[----:B---3--:R-:W-:Y:S01]  /*1460*/  HADD2.F32 R48, -RZ, R22.H0_H0 ;  /* 0x20000016ff307230 */ /* 0x008fe20000004100 */
[----:B------:R-:W-:Y:S01]  /*1470*/  LOP3.LUT R20, R20, 0xff, RZ, 0xc0, !PT ;  /* 0x000000ff14147812 */ /* 0x000fe200078ec0ff */
[----:B------:R-:W0:Y:S02]  /*1480*/  I2F.F16 R40, R40 ;  /* 0x0000002800287306 */ /* 0x000e240000200c00 */
[----:B------:R-:W-:Y:S02]  /*1490*/  VIADD R46, R30, 0xffffff80 ;  /* 0xffffff801e2e7836 */ /* 0x000fe40000000000 */
        /* <DEDUP_REMOVED lines=8> */
[----:B------:R-:W-:Y:S02]  /*1520*/  VIADD R22, R22, 0xffffff80 ;  /* 0xffffff8016167836 */ /* 0x000fe40000000000 */
[----:B------:R-:W-:-:S04]  /*1530*/  VIADD R47, R47, 0xffffff80 ;  /* 0xffffff802f2f7836 */ /* 0x000fc80000000000 */
        /* <DEDUP_REMOVED lines=11> */
[----:B0-----:R-:W-:-:S03]  /*15f0*/  HADD2.F32 R21, -RZ, R40.H0_H0 ;  /* 0x20000028ff157230 */ /* 0x001fc60000004100 */
[----:B------:R-:W-:Y:S01]  /*1600*/  FFMA.FTZ R40, R35, R22, R20 ;  /* 0x0000001623287223 */ /* 0x000fe20000010014 */
[----:B------:R-:W-:Y:S02]  /*1610*/  VIADD R46, R23, 0xffffff80 ;  /* 0xffffff80172e7836 */ /* 0x000fe40000000000 */
[----:B------:R-:W-:Y:S02]  /*1620*/  FFMA.FTZ R34, R35, R21, R34 ;  /* 0x0000001523227223 */ /* 0x000fe40000010022 */
[----:B------:R0:W2:Y:S01]  /*1630*/  LDG.E.128.CONSTANT R20, desc[UR6][R42.64] ;  /* 0x000000062a147981 */ /* 0x0000a2000c1e9d00 */
[----:B------:R-:W1:Y:S01]  /*1640*/  I2F.F16 R41, R41 ;  /* 0x0000002900297306 */ /* 0x000e620000200c00 */
[----:B------:R-:W-:Y:S02]  /*1650*/  SHF.R.U32.HI R9, RZ, 0x10, R9 ;  /* 0x00000010ff097819 */ /* 0x000fe40000011609 */
[----:B------:R-:W-:Y:S02]  /*1660*/  LEA.HI R24, R8, 0xffffff80, RZ, 0x8 ;  /* 0xffffff8008187811 */ /* 0x000fe400078f40ff */
[----:B------:R-:W-:-:S02]  /*1670*/  SHF.R.U32.HI R8, RZ, 0x10, R8 ;  /* 0x00000010ff087819 */ /* 0x000fc40000011608 */
[----:B------:R-:W-:Y:S02]  /*1680*/  LOP3.LUT R9, R9, 0xff, RZ, 0xc0, !PT ;  /* 0x000000ff09097812 */ /* 0x000fe400078ec0ff */
[----:B------:R-:W-:Y:S02]  /*1690*/  LOP3.LUT R8, R8, 0xff, RZ, 0xc0, !PT ;  /* 0x000000ff08087812 */ /* 0x000fe400078ec0ff */
[----:B------:R-:W-:Y:S01]  /*16a0*/  IADD3 R9, PT, PT, R9, -0x80, RZ ;  /* 0xffffff8009097810 */ /* 0x000fe20007ffe0ff */
[----:B-1----:R-:W-:Y:S02]  /*16b0*/  HADD2.F32 R41, -RZ, R41.H0_H0 ;  /* 0x20000029ff297230 */ /* 0x002fe40000004100 */
[----:B------:R-:W-:-:S03]  /*16c0*/  VIADD R8, R8, 0xffffff80 ;  /* 0xffffff8008087836 */ /* 0x000fc60000000000 */
[----:B------:R-:W1:Y:S01]  /*16d0*/  I2F.F16 R9, R9 ;  /* 0x0000000900097306 */ /* 0x000e620000200c00 */
[----:B------:R-:W-:Y:S01]  /*16e0*/  FFMA.FTZ R30, R35, R41, R30 ;  /* 0x00000029231e7223 */ /* 0x000fe2000001001e */
[----:B------:R-:W-:-:S04]  /*16f0*/  SHF.R.U32.HI R41, RZ, 0x10, R11 ;  /* 0x00000010ff297819 */ /* 0x000fc8000001160b */
[----:B------:R-:W-:Y:S02]  /*1700*/  LOP3.LUT R41, R41, 0xff, RZ, 0xc0, !PT ;  /* 0x000000ff29297812 */ /* 0x000fe400078ec0ff */
[----:B------:R-:W3:Y:S03]  /*1710*/  I2F.F16 R46, R46 ;  /* 0x0000002e002e7306 */ /* 0x000ee60000200c00 */
[----:B------:R-:W-:-:S05]  /*1720*/  VIADD R35, R41, 0xffffff80 ;  /* 0xffffff8029237836 */ /* 0x000fca0000000000 */
[----:B------:R-:W5:Y:S01]  /*1730*/  I2F.F16 R8, R8 ;  /* 0x0000000800087306 */ /* 0x000f620000200c00 */
[----:B------:R-:W-:Y:S02]  /*1740*/  HADD2.F32 R41, -RZ, R27.H0_H0 ;  /* 0x2000001bff297230 */ /* 0x000fe40000004100 */
[----:B-1----:R-:W-:-:S05]  /*1750*/  HADD2.F32 R9, -RZ, R9.H0_H0 ;  /* 0x20000009ff097230 */ /* 0x002fca0000004100 */
        /* <DEDUP_REMOVED lines=12> */
[----:B------:R-:W-:Y:S01]  /*1820*/  HADD2.F32 R47, -RZ, R27.H1_H1 ;  /* 0x3000001bff2f7230 */ /* 0x000fe20000004100 */
[----:B----4-:R-:W-:Y:S01]  /*1830*/  LOP3.LUT R30, R16, 0xff, RZ, 0xc0, !PT ;  /* 0x000000ff101e7812 */ /* 0x010fe200078ec0ff */
[----:B------:R-:W-:Y:S01]  /*1840*/  FFMA.FTZ R41, R41, R11, R34 ;  /* 0x0000000b29297223 */ /* 0x000fe20000010022 */
[----:B------:R-:W-:Y:S01]  /*1850*/  LOP3.LUT R34, R18, 0xff, RZ, 0xc0, !PT ;  /* 0x000000ff12227812 */ /* 0x000fe200078ec0ff */
[----:B---3--:R-:W-:Y:S01]  /*1860*/  HADD2.F32 R27, -RZ, R24.H0_H0 ;  /* 0x20000018ff1b7230 */ /* 0x008fe20000004100 */
[----:B------:R-:W-:Y:S01]  /*1870*/  LOP3.LUT R24, R19, 0xff, RZ, 0xc0, !PT ;  /* 0x000000ff13187812 */ /* 0x000fe200078ec0ff */
[----:B------:R-:W-:Y:S01]  /*1880*/  VIADD R11, R30, 0xffffff80 ;  /* 0xffffff801e0b7836 */ /* 0x000fe20000000000 */
[----:B------:R-:W-:Y:S01]  /*1890*/  LOP3.LUT R30, R17, 0xff, RZ, 0xc0, !PT ;  /* 0x000000ff111e7812 */ /* 0x000fe200078ec0ff */
[----:B------:R-:W-:Y:S02]  /*18a0*/  HADD2.F32 R25, -RZ, R25.H0_H0 ;  /* 0x20000019ff197230 */ /* 0x000fe40000004100 */
[----:B------:R-:W-:-:S02]  /*18b0*/  VIADD R34, R34, 0xffffff80 ;  /* 0xffffff8022227836 */ /* 0x000fc40000000000 */
[----:B------:R-:W-:Y:S01]  /*18c0*/  VIADD R49, R24, 0xffffff80 ;  /* 0xffffff8018317836 */ /* 0x000fe20000000000 */
[----:B------:R-:W-:Y:S01]  /*18d0*/  SHF.R.U32.HI R24, RZ, 0x8, R16 ;  /* 0x00000008ff187819 */ /* 0x000fe20000011610 */
[----:B------:R-:W3:Y:S01]  /*18e0*/  I2F.F16 R35, R48 ;  /* 0x0000003000237306 */ /* 0x000ee20000200c00 */
[----:B------:R-:W-:Y:S01]  /*18f0*/  FFMA.FTZ R27, R27, R47, R26 ;  /* 0x0000002f1b1b7223 */ /* 0x000fe2000001001a */
[----:B------:R-:W-:Y:S01]  /*1900*/  IADD3 R30, PT, PT, R30, -0x80, RZ ;  /* 0xffffff801e1e7810 */ /* 0x000fe20007ffe0ff */
[----:B------:R-:W-:Y:S01]  /*1910*/  FFMA.FTZ R26, R47, R25, R46 ;  /* 0x000000192f1a7223 */ /* 0x000fe2000001002e */
[----:B-1----:R-:W-:Y:S01]  /*1920*/  HADD2.F32 R10, -RZ, R10.H0_H0 ;  /* 0x2000000aff0a7230 */ /* 0x002fe20000004100 */
[----:B------:R-:W-:-:S03]  /*1930*/  LOP3.LUT R25, R24, 0xff, RZ, 0xc0, !PT ;  /* 0x000000ff18197812 */ /* 0x000fc600078ec0ff */
[----:B------:R-:W1:Y:S01]  /*1940*/  I2F.F16 R34, R34 ;  /* 0x0000002200227306 */ /* 0x000e620000200c00 */
[----:B------:R-:W-:Y:S01]  /*1950*/  FFMA.FTZ R24, R47, R10, R40 ;  /* 0x0000000a2f187223 */ /* 0x000fe20000010028 */
[----:B------:R-:W-:-:S06]  /*1960*/  VIADD R40, R25, 0xffffff80 ;  /* 0xffffff8019287836 */ /* 0x000fcc0000000000 */
[----:B------:R-:W4:Y:S08]  /*1970*/  I2F.F16 R11, R11 ;  /* 0x0000000b000b7306 */ /* 0x000f300000200c00 */
[----:B------:R-:W0:Y:S08]  /*1980*/  I2F.F16 R46, R49 ;  /* 0x00000031002e7306 */ /* 0x000e300000200c00 */
[----:B------:R-:W0:Y:S01]  /*1990*/  I2F.F16 R30, R30 ;  /* 0x0000001e001e7306 */ /* 0x000e220000200c00 */
[----:B---3--:R-:W-:-:S02]  /*19a0*/  HADD2.F32 R48, -RZ, R35.H0_H0 ;  /* 0x20000023ff307230 */ /* 0x008fc40000004100 */
[----:B-----5:R-:W-:-:S05]  /*19b0*/  HADD2.F32 R10, -RZ, R8.H0_H0 ;  /* 0x20000008ff0a7230 */ /* 0x020fca0000004100 */
[----:B------:R-:W3:Y:S01]  /*19c0*/  I2F.F16 R40, R40 ;  /* 0x0000002800287306 */ /* 0x000ee20000200c00 */
[----:B-1----:R-:W-:Y:S02]  /*19d0*/  HADD2.F32 R35, -RZ, R34.H0_H0 ;  /* 0x20000022ff237230 */ /* 0x002fe40000004100 */
[----:B------:R-:W-:Y:S01]  /*19e0*/  FFMA.FTZ R25, R47, R48, R41 ;  /* 0x000000302f197223 */ /* 0x000fe20000010029 */
[----:B----4-:R-:W-:Y:S02]  /*19f0*/  HADD2.F32 R11, -RZ, R11.H0_H0 ;  /* 0x2000000bff0b7230 */ /* 0x010fe40000004100 */
[----:B0-----:R-:W-:Y:S02]  /*1a00*/  HADD2.F32 R41, -RZ, R46.H0_H0 ;  /* 0x2000002eff297230 */ /* 0x001fe40000004100 */
[----:B------:R-:W-:Y:S02]  /*1a10*/  HADD2.F32 R47, -RZ, R30.H0_H0 ;  /* 0x2000001eff2f7230 */ /* 0x000fe40000004100 */
[C---:B------:R-:W-:Y:S01]  /*1a20*/  FFMA.FTZ R30, R10.reuse, R35, RZ ;  /* 0x000000230a1e7223 */ /* 0x040fe200000100ff */
[----:B------:R-:W-:Y:S01]  /*1a30*/  SHF.R.U32.HI R35, RZ, 0x8, R17 ;  /* 0x00000008ff237819 */ /* 0x000fe20000011611 */
[----:B------:R-:W-:Y:S01]  /*1a40*/  FFMA.FTZ R46, R11, R10, RZ ;  /* 0x0000000a0b2e7223 */ /* 0x000fe200000100ff */
[C---:B------:R-:W-:Y:S01]  /*1a50*/  FFMA.FTZ R34, R10.reuse, R41, RZ ;  /* 0x000000290a227223 */ /* 0x040fe200000100ff */
[----:B------:R-:W-:Y:S01]  /*1a60*/  FFMA.FTZ R11, R10, R47, RZ ;  /* 0x0000002f0a0b7223 */ /* 0x000fe200000100ff */
[----:B------:R-:W-:Y:S01]  /*1a70*/  SHF.R.U32.HI R41, RZ, 0x8, R18 ;  /* 0x00000008ff297819 */ /* 0x000fe20000011612 */
[----:B------:R-:W-:Y:S01]  /*1a80*/  HADD2.F32 R47, -RZ, R8.H1_H1 ;  /* 0x30000008ff2f7230 */ /* 0x000fe20000004100 */
[----:B------:R-:W-:Y:S01]  /*1a90*/  LOP3.LUT R35, R35, 0xff, RZ, 0xc0, !PT ;  /* 0x000000ff23237812 */ /* 0x000fe200078ec0ff */
[----:B---3--:R-:W-:Y:S01]  /*1aa0*/  HADD2.F32 R49, -RZ, R40.H0_H0 ;  /* 0x20000028ff317230 */ /* 0x008fe20000004100 */
        /* <DEDUP_REMOVED lines=16> */
[----:B0-----:R-:W-:Y:S02]  /*1bb0*/  HADD2.F32 R48, -RZ, R40.H0_H0 ;  /* 0x20000028ff307230 */ /* 0x001fe40000004100 */
[----:B------:R-:W-:Y:S01]  /*1bc0*/  VIADD R16, R16, 0xffffff80 ;  /* 0xffffff8010107836 */ /* 0x000fe20000000000 */
[----:B------:R-:W-:Y:S01]  /*1bd0*/  IADD3 R40, PT, PT, R46, -0x80, RZ ;  /* 0xffffff802e287810 */ /* 0x000fe20007ffe0ff */
[----:B---3--:R-:W-:Y:S02]  /*1be0*/  HADD2.F32 R49, -RZ, R41.H0_H0 ;  /* 0x20000029ff317230 */ /* 0x008fe40000004100 */
[C---:B------:R-:W-:Y:S02]  /*1bf0*/  FFMA.FTZ R41, R47.reuse, R48, R11 ;  /* 0x000000302f297223 */ /* 0x040fe4000001000b */
[----:B------:R-:W0:Y:S01]  /*1c00*/  I2F.F16 R16, R16 ;  /* 0x0000001000107306 */ /* 0x000e220000200c00 */
[----:B------:R-:W-:Y:S01]  /*1c10*/  FFMA.FTZ R11, R47, R49, R30 ;  /* 0x000000312f0b7223 */ /* 0x000fe2000001001e */
[----:B------:R-:W-:Y:S01]  /*1c20*/  SHF.R.U32.HI R30, RZ, 0x10, R18 ;  /* 0x00000010ff1e7819 */ /* 0x000fe20000011612 */
[----:B-1----:R-:W-:-:S05]  /*1c30*/  HADD2.F32 R48, -RZ, R10.H0_H0 ;  /* 0x2000000aff307230 */ /* 0x002fca0000004100 */
[----:B------:R-:W1:Y:S01]  /*1c40*/  I2F.F16 R40, R40 ;  /* 0x0000002800287306 */ /* 0x000e620000200c00 */
[----:B------:R-:W-:Y:S01]  /*1c50*/  LOP3.LUT R46, R30, 0xff, RZ, 0xc0, !PT ;  /* 0x000000ff1e2e7812 */ /* 0x000fe200078ec0ff */
[----:B------:R-:W-:Y:S01]  /*1c60*/  FFMA.FTZ R30, R47, R48, R34 ;  /* 0x000000302f1e7223 */ /* 0x000fe20000010022 */
[----:B------:R-:W-:-:S03]  /*1c70*/  SHF.R.U32.HI R34, RZ, 0x10, R19 ;  /* 0x00000010ff227819 */ /* 0x000fc60000011613 */
[----:B------:R-:W-:Y:S01]  /*1c80*/  VIADD R47, R46, 0xffffff80 ;  /* 0xffffff802e2f7836 */ /* 0x000fe20000000000 */
[----:B------:R-:W-:Y:S01]  /*1c90*/  LOP3.LUT R46, R34, 0xff, RZ, 0xc0, !PT ;  /* 0x000000ff222e7812 */ /* 0x000fe200078ec0ff */
[----:B0-----:R-:W-:Y:S02]  /*1ca0*/  HADD2.F32 R16, -RZ, R16.H0_H0 ;  /* 0x20000010ff107230 */ /* 0x001fe40000004100 */
[----:B------:R-:W-:Y:S02]  /*1cb0*/  HADD2.F32 R34, -RZ, R9.H0_H0 ;  /* 0x20000009ff227230 */ /* 0x000fe40000004100 */
[----:B------:R-:W0:Y:S01]  /*1cc0*/  I2F.F16 R47, R47 ;  /* 0x0000002f002f7306 */ /* 0x000e220000200c00 */
[----:B------:R-:W-:Y:S02]  /*1cd0*/  VIADD R46, R46, 0xffffff80 ;  /* 0xffffff802e2e7836 */ /* 0x000fe40000000000 */
[----:B-1----:R-:W-:Y:S01]  /*1ce0*/  HADD2.F32 R48, -RZ, R40.H0_H0 ;  /* 0x20000028ff307230 */ /* 0x002fe20000004100 */
[----:B------:R-:W-:Y:S01]  /*1cf0*/  LEA.HI R17, R17, 0xffffff80, RZ, 0x8 ;  /* 0xffffff8011117811 */ /* 0x000fe200078f40ff */
[----:B------:R-:W-:Y:S01]  /*1d00*/  FFMA.FTZ R40, R16, R34, R35 ;  /* 0x0000002210287223 */ /* 0x000fe20000010023 */
[----:B------:R-:W-:-:S02]  /*1d10*/  LEA.HI R18, R18, 0xffffff80, RZ, 0x8 ;  /* 0xffffff8012127811 */ /* 0x000fc400078f40ff */
[----:B------:R-:W-:Y:S01]  /*1d20*/  FFMA.FTZ R35, R34, R48, R41 ;  /* 0x0000003022237223 */ /* 0x000fe20000010029 */
[----:B------:R-:W1:Y:S01]  /*1d30*/  I2F.F16 R46, R46 ;  /* 0x0000002e002e7306 */ /* 0x000e620000200c00 */
[----:B------:R-:W-:-:S07]  /*1d40*/  LEA.HI R41, R19, 0xffffff80, RZ, 0x8 ;  /* 0xffffff8013297811 */ /* 0x000fce00078f40ff */
        /* <DEDUP_REMOVED lines=20> */
[----:B------:R-:W1:Y:S01]  /*1e90*/  I2F.F16 R19, R19 ;  /* 0x0000001300137306 */ /* 0x000e620000200c00 */
[----:B------:R-:W-:Y:S02]  /*1ea0*/  FFMA.FTZ R34, R48, R34, R9 ;  /* 0x0000002230227223 */ /* 0x000fe40000010009 */
[----:B------:R3:W4:Y:S01]  /*1eb0*/  LDG.E.128.CONSTANT R8, desc[UR6][R42.64] ;  /* 0x000000062a087981 */ /* 0x000722000c1e9d00 */
[----:B------:R-:W-:-:S04]  /*1ec0*/  LOP3.LUT R35, R14, 0xff, RZ, 0xc0, !PT ;  /* 0x000000ff0e237812 */ /* 0x000fc800078ec0ff */
[----:B------:R-:W5:Y:S01]  /*1ed0*/  I2F.F16 R41, R41 ;  /* 0x0000002900297306 */ /* 0x000f620000200c00 */
[----:B------:R-:W-:Y:S01]  /*1ee0*/  FFMA.FTZ R40, R47, R48, R40 ;  /* 0x000000302f287223 */ /* 0x000fe20000010028 */
[----:B------:R-:W-:Y:S01]  /*1ef0*/  LOP3.LUT R46, R15, 0xff, RZ, 0xc0, !PT ;  /* 0x000000ff0f2e7812 */ /* 0x000fe200078ec0ff */
[----:B------:R-:W-:Y:S02]  /*1f00*/  VIADD R47, R35, 0xffffff80 ;  /* 0xffffff80232f7836 */ /* 0x000fe40000000000 */
[----:B0-----:R-:W-:Y:S02]  /*1f10*/  HADD2.F32 R35, -RZ, R16.H0_H0 ;  /* 0x20000010ff237230 */ /* 0x001fe40000004100 */
[----:B-1----:R-:W-:Y:S02]  /*1f20*/  HADD2.F32 R49, -RZ, R19.H0_H0 ;  /* 0x20000013ff317230 */ /* 0x002fe40000004100 */
[----:B------:R-:W-:Y:S01]  /*1f30*/  VIADD R48, R46, 0xffffff80 ;  /* 0xffffff802e307836 */ /* 0x000fe20000000000 */
[----:B------:R-:W0:Y:S02]  /*1f40*/  I2F.F16 R19, R47 ;  /* 0x0000002f00137306 */ /* 0x000e240000200c00 */
[----:B------:R-:W-:Y:S01]  /*1f50*/  FFMA.FTZ R40, R49, R35, R40 ;  /* 0x0000002331287223 */ /* 0x000fe20000010028 */
[----:B-----5:R-:W-:-:S05]  /*1f60*/  HADD2.F32 R49, -RZ, R41.H0_H0 ;  /* 0x20000029ff317230 */ /* 0x020fca0000004100 */
[----:B------:R-:W1:Y:S01]  /*1f70*/  I2F.F16 R41, R48 ;  /* 0x0000003000297306 */ /* 0x000e620000200c00 */
[----:B0-----:R-:W-:Y:S02]  /*1f80*/  HADD2.F32 R19, -RZ, R19.H0_H0 ;  /* 0x20000013ff137230 */ /* 0x001fe40000004100 */
[----:B------:R-:W-:-:S03]  /*1f90*/  FFMA.FTZ R30, R35, R49, R30 ;  /* 0x00000031231e7223 */ /* 0x000fc6000001001e */
[----:B------:R-:W-:Y:S01]  /*1fa0*/  FFMA.FTZ R19, R35, R19, R18 ;  /* 0x0000001323137223 */ /* 0x000fe20000010012 */
[----:B-1----:R-:W-:Y:S01]  /*1fb0*/  HADD2.F32 R41, -RZ, R41.H0_H0 ;  /* 0x20000029ff297230 */ /* 0x002fe20000004100 */
[----:B------:R-:W-:-:S04]  /*1fc0*/  SHF.R.U32.HI R18, RZ, 0x8, R13 ;  /* 0x00000008ff127819 */ /* 0x000fc8000001160d */
[----:B------:R-:W-:Y:S01]  /*1fd0*/  FFMA.FTZ R34, R35, R41, R34 ;  /* 0x0000002923227223 */ /* 0x000fe20000010022 */
[----:B------:R-:W-:Y:S02]  /*1fe0*/  SHF.R.U32.HI R35, RZ, 0x8, R14 ;  /* 0x00000008ff237819 */ /* 0x000fe4000001160e */
[----:B------:R-:W-:Y:S02]  /*1ff0*/  LOP3.LUT R18, R18, 0xff, RZ, 0xc0, !PT ;  /* 0x000000ff12127812 */ /* 0x000fe400078ec0ff */
[----:B------:R-:W-:Y:S02]  /*2000*/  SHF.R.U32.HI R46, RZ, 0x8, R12 ;  /* 0x00000008ff2e7819 */ /* 0x000fe4000001160c */
[----:B------:R-:W-:Y:S02]  /*2010*/  LOP3.LUT R35, R35, 0xff, RZ, 0xc0, !PT ;  /* 0x000000ff23237812 */ /* 0x000fe400078ec0ff */
[----:B------:R-:W-:Y:S02]  /*2020*/  IADD3 R47, PT, PT, R18, -0x80, RZ ;  /* 0xffffff80122f7810 */ /* 0x000fe40007ffe0ff */
[----:B------:R-:W-:Y:S01]  /*2030*/  LOP3.LUT R46, R46, 0xff, RZ, 0xc0, !PT ;  /* 0x000000ff2e2e7812 */ /* 0x000fe200078ec0ff */
[----:B------:R-:W-:Y:S01]  /*2040*/  VIADD R41, R35, 0xffffff80 ;  /* 0xffffff8023297836 */ /* 0x000fe20000000000 */
[----:B------:R-:W-:-:S02]  /*2050*/  SHF.R.U32.HI R35, RZ, 0x8, R15 ;  /* 0x00000008ff237819 */ /* 0x000fc4000001160f */
[----:B------:R-:W0:Y:S01]  /*2060*/  I2F.F16 R47, R47 ;  /* 0x0000002f002f7306 */ /* 0x000e220000200c00 */
[----:B------:R-:W-:Y:S01]  /*2070*/  VIADD R46, R46, 0xffffff80 ;  /* 0xffffff802e2e7836 */ /* 0x000fe20000000000 */
[----:B------:R-:W-:Y:S01]  /*2080*/  LOP3.LUT R48, R35, 0xff, RZ, 0xc0, !PT ;  /* 0x000000ff23307812 */ /* 0x000fe200078ec0ff */
[----:B------:R-:W-:-:S04]  /*2090*/  HADD2.F32 R35, -RZ, R16.H1_H1 ;  /* 0x30000010ff237230 */ /* 0x000fc80000004100 */
[----:B------:R-:W-:Y:S01]  /*20a0*/  VIADD R16, R48, 0xffffff80 ;  /* 0xffffff8030107836 */ /* 0x000fe20000000000 */
[----:B------:R-:W1:Y:S08]  /*20b0*/  I2F.F16 R46, R46 ;  /* 0x0000002e002e7306 */ /* 0x000e700000200c00 */
        /* <DEDUP_REMOVED lines=22> */
[----:B------:R-:W-:Y:S01]  /*2220*/  VIADD R35, R46, 0xffffff80 ;  /* 0xffffff802e237836 */ /* 0x000fe20000000000 */
[----:B------:R-:W0:Y:S01]  /*2230*/  I2F.F16 R41, R41 ;  /* 0x0000002900297306 */ /* 0x000e220000200c00 */
[----:B------:R-:W-:Y:S01]  /*2240*/  VIADD R13, R13, 0xffffff80 ;  /* 0xffffff800d0d7836 */ /* 0x000fe20000000000 */
[----:B------:R-:W-:-:S02]  /*2250*/  LEA.HI R14, R14, 0xffffff80, RZ, 0x8 ;  /* 0xffffff800e0e7811 */ /* 0x000fc400078f40ff */
[----:B------:R-:W-:-:S04]  /*2260*/  LEA.HI R15, R15, 0xffffff80, RZ, 0x8 ;  /* 0xffffff800f0f7811 */ /* 0x000fc800078f40ff */
        /* <DEDUP_REMOVED lines=32> */
[----:B------:R-:W-:-:S05]  /*2470*/  LOP3.LUT R18, R22, 0xff, RZ, 0xc0, !PT ;  /* 0x000000ff16127812 */ /* 0x000fca00078ec0ff */
[----:B------:R-:W-:Y:S01]  /*2480*/  VIADD R19, R18, 0xffffff80 ;  /* 0xffffff8012137836 */ /* 0x000fe20000000000 */
[----:B------:R-:W-:Y:S02]  /*2490*/  SHF.R.U32.HI R18, RZ, 0x8, R20 ;  /* 0x00000008ff127819 */ /* 0x000fe40000011614 */
[----:B------:R-:W-:Y:S02]  /*24a0*/  LOP3.LUT R41, R23, 0xff, RZ, 0xc0, !PT ;  /* 0x000000ff17297812 */ /* 0x000fe400078ec0ff */
[----:B------:R-:W-:-:S03]  /*24b0*/  LOP3.LUT R18, R18, 0xff, RZ, 0xc0, !PT ;  /* 0x000000ff12127812 */ /* 0x000fc600078ec0ff */
[----:B------:R-:W-:Y:S02]  /*24c0*/  VIADD R41, R41, 0xffffff80 ;  /* 0xffffff8029297836 */ /* 0x000fe40000000000 */
        /* <DEDUP_REMOVED lines=23> */
[----:B------:R-:W-:Y:S01]  /*2640*/  VIADD R46, R18, 0xffffff80 ;  /* 0xffffff80122e7836 */ /* 0x000fe20000000000 */
[----:B------:R-:W-:-:S04]  /*2650*/  SHF.R.U32.HI R18, RZ, 0x8, R23 ;  /* 0x00000008ff127819 */ /* 0x000fc80000011617 */
[----:B------:R-:W-:Y:S02]  /*2660*/  LOP3.LUT R47, R18, 0xff, RZ, 0xc0, !PT ;  /* 0x000000ff122f7812 */ /* 0x000fe400078ec0ff */
[----:B------:R-:W-:-:S03]  /*2670*/  SHF.R.U32.HI R18, RZ, 0x10, R20 ;  /* 0x00000010ff127819 */ /* 0x000fc60000011614 */
[----:B------:R-:W-:Y:S01]  /*2680*/  VIADD R47, R47, 0xffffff80 ;  /* 0xffffff802f2f7836 */ /* 0x000fe20000000000 */
        /* <DEDUP_REMOVED lines=22> */
[----:B------:R-:W-:Y:S02]  /*27f0*/  VIADD R52, R46, 0xffffff80 ;  /* 0xffffff802e347836 */ /* 0x000fe40000000000 */
[----:B------:R-:W-:Y:S02]  /*2800*/  VIADD R50, R18, 0xffffff80 ;  /* 0xffffff8012327836 */ /* 0x000fe40000000000 */
        /* <DEDUP_REMOVED lines=8> */
[----:B------:R-:W-:-:S05]  /*2890*/  FFMA.FTZ R41, R16, R46, R41 ;  /* 0x0000002e10297223 */ /* 0x000fca0000010029 */
[----:B------:R-:W1:Y:S01]  /*28a0*/  I2F.F16 R21, R21 ;  /* 0x0000001500157306 */ /* 0x000e620000200c00 */
[----:B------:R-:W-:Y:S01]  /*28b0*/  LEA.HI R46, R22, 0xffffff80, RZ, 0x8 ;  /* 0xffffff80162e7811 */ /* 0x000fe200078f40ff */
[----:B---3--:R-:W-:Y:S02]  /*28c0*/  HADD2.F32 R20, -RZ, R50.H0_H0 ;  /* 0x20000032ff147230 */ /* 0x008fe40000004100 */
[C---:B------:R-:W-:Y:S01]  /*28d0*/  FFMA.FTZ R49, R16.reuse, R47, R49 ;  /* 0x0000002f10317223 */ /* 0x040fe20000010031 */
[----:B0-----:R-:W-:Y:S02]  /*28e0*/  HADD2.F32 R47, -RZ, R18.H0_H0 ;  /* 0x20000012ff2f7230 */ /* 0x001fe40000004100 */
[----:B------:R-:W-:Y:S01]  /*28f0*/  FFMA.FTZ R19, R16, R20, R19 ;  /* 0x0000001410137223 */ /* 0x000fe20000010013 */
[----:B------:R-:W0:Y:S01]  /*2900*/  I2F.F16 R46, R46 ;  /* 0x0000002e002e7306 */ /* 0x000e220000200c00 */
[----:B------:R-:W-:Y:S01]  /*2910*/  LEA.HI R18, R23, 0xffffff80, RZ, 0x8 ;  /* 0xffffff8017127811 */ /* 0x000fe200078f40ff */
[----:B------:R-:W-:-:S02]  /*2920*/  HADD2.F32 R20, -RZ, R17.H1_H1 ;  /* 0x30000011ff147230 */ /* 0x000fc40000004100 */
[----:B------:R-:W3:Y:S01]  /*2930*/  LDS.64 R16, [UR4+0x28] ;  /* 0x00002804ff107984 */ /* 0x000ee20008000a00 */
[----:B-1----:R-:W-:Y:S01]  /*2940*/  HADD2.F32 R23, -RZ, R21.H0_H0 ;  /* 0x20000015ff177230 */ /* 0x002fe20000004100 */
[----:B----4-:R-:W-:Y:S02]  /*2950*/  LOP3.LUT R21, R8, 0xff, RZ, 0xc0, !PT ;  /* 0x000000ff08157812 */ /* 0x010fe400078ec0ff */
[----:B------:R-:W1:Y:S02]  /*2960*/  I2F.F16 R18, R18 ;  /* 0x0000001200127306 */ /* 0x000e640000200c00 */
[----:B------:R-:W-:Y:S01]  /*2970*/  FFMA.FTZ R49, R20, R23, R49 ;  /* 0x0000001714317223 */ /* 0x000fe20000010031 */
[----:B------:R-:W-:Y:S02]  /*2980*/  VIADD R23, R21, 0xffffff80 ;  /* 0xffffff8015177836 */ /* 0x000fe40000000000 */
[----:B------:R-:W-:Y:S01]  /*2990*/  FFMA.FTZ R22, R47, R20, R48 ;  /* 0x000000142f167223 */ /* 0x000fe20000010030 */
[----:B0-----:R-:W-:-:S03]  /*29a0*/  HADD2.F32 R47, -RZ, R46.H0_H0 ;  /* 0x2000002eff2f7230 */ /* 0x001fc60000004100 */
[----:B------:R-:W0:Y:S01]  /*29b0*/  I2F.F16 R23, R23 ;  /* 0x0000001700177306 */ /* 0x000e220000200c00 */
[----:B------:R-:W-:Y:S01]  /*29c0*/  LOP3.LUT R21, R9, 0xff, RZ, 0xc0, !PT ;  /* 0x000000ff09157812 */ /* 0x000fe200078ec0ff */
[----:B------:R-:W-:Y:S01]  /*29d0*/  FFMA.FTZ R19, R20, R47, R19 ;  /* 0x0000002f14137223 */ /* 0x000fe20000010013 */
[----:B-1----:R-:W-:Y:S01]  /*29e0*/  HADD2.F32 R47, -RZ, R18.H0_H0 ;  /* 0x20000012ff2f7230 */ /* 0x002fe20000004100 */
[----:B------:R-:W-:Y:S02]  /*29f0*/  LOP3.LUT R18, R10, 0xff, RZ, 0xc0, !PT ;  /* 0x000000ff0a127812 */ /* 0x000fe400078ec0ff */
[----:B------:R-:W-:Y:S02]  /*2a00*/  IADD3 R46, PT, PT, R21, -0x80, RZ ;  /* 0xffffff80152e7810 */ /* 0x000fe40007ffe0ff */
[----:B------:R-:W-:Y:S01]  /*2a10*/  FFMA.FTZ R21, R20, R47, R41 ;  /* 0x0000002f14157223 */ /* 0x000fe20000010029 */
[----:B------:R-:W-:Y:S02]  /*2a20*/  VIADD R41, R18, 0xffffff80 ;  /* 0xffffff8012297836 */ /* 0x000fe40000000000 */
[----:B0-----:R-:W-:Y:S01]  /*2a30*/  HADD2.F32 R47, -RZ, R23.H0_H0 ;  /* 0x20000017ff2f7230 */ /* 0x001fe20000004100 */
[----:B------:R-:W-:-:S03]  /*2a40*/  LOP3.LUT R23, R11, 0xff, RZ, 0xc0, !PT ;  /* 0x000000ff0b177812 */ /* 0x000fc600078ec0ff */
[----:B------:R-:W0:Y:S02]  /*2a50*/  I2F.F16 R41, R41 ;  /* 0x0000002900297306 */ /* 0x000e240000200c00 */
[----:B------:R-:W-:-:S06]  /*2a60*/  VIADD R23, R23, 0xffffff80 ;  /* 0xffffff8017177836 */ /* 0x000fcc0000000000 */
[----:B------:R1:W-:Y:S01]  /*2a70*/  I2F.F16 R20, R46 ;  /* 0x0000002e00147306 */ /* 0x0003e20000200c00 */
[----:B---3--:R-:W-:-:S07]  /*2a80*/  HADD2.F32 R18, -RZ, R16.H0_H0 ;  /* 0x20000010ff127230 */ /* 0x008fce0000004100 */
[----:B------:R-:W3:Y:S01]  /*2a90*/  I2F.F16 R23, R23 ;  /* 0x0000001700177306 */ /* 0x000ee20000200c00 */
[----:B-1----:R-:W-:Y:S01]  /*2aa0*/  SHF.R.U32.HI R46, RZ, 0x8, R8 ;  /* 0x00000008ff2e7819 */ /* 0x002fe20000011608 */
[----:B------:R-:W-:-:S03]  /*2ab0*/  FFMA.FTZ R22, R47, R18, R22 ;  /* 0x000000122f167223 */ /* 0x000fc60000010016 */
[----:B------:R-:W-:Y:S01]  /*2ac0*/  LOP3.LUT R46, R46, 0xff, RZ, 0xc0, !PT ;  /* 0x000000ff2e2e7812 */ /* 0x000fe200078ec0ff */
[----:B0-----:R-:W-:-:S04]  /*2ad0*/  HADD2.F32 R47, -RZ, R41.H0_H0 ;  /* 0x20000029ff2f7230 */ /* 0x001fc80000004100 */
[----:B------:R-:W-:Y:S02]  /*2ae0*/  VIADD R41, R46, 0xffffff80 ;  /* 0xffffff802e297836 */ /* 0x000fe40000000000 */
[C---:B------:R-:W-:Y:S01]  /*2af0*/  FFMA.FTZ R19, R18.reuse, R47, R19 ;  /* 0x0000002f12137223 */ /* 0x040fe20000010013 */
[----:B------:R-:W-:Y:S01]  /*2b00*/  SHF.R.U32.HI R47, RZ, 0x8, R9 ;  /* 0x00000008ff2f7819 */ /* 0x000fe20000011609 */
[----:B---3--:R-:W-:Y:S02]  /*2b10*/  HADD2.F32 R46, -RZ, R23.H0_H0 ;  /* 0x20000017ff2e7230 */ /* 0x008fe40000004100 */
[----:B------:R-:W0:Y:S01]  /*2b20*/  I2F.F16 R41, R41 ;  /* 0x0000002900297306 */ /* 0x000e220000200c00 */
[----:B------:R-:W-:Y:S02]  /*2b30*/  LOP3.LUT R47, R47, 0xff, RZ, 0xc0, !PT ;  /* 0x000000ff2f2f7812 */ /* 0x000fe400078ec0ff */
[----:B------:R-:W-:Y:S01]  /*2b40*/  SHF.R.U32.HI R23, RZ, 0x8, R10 ;  /* 0x00000008ff177819 */ /* 0x000fe2000001160a */
[----:B------:R-:W-:Y:S01]  /*2b50*/  FFMA.FTZ R21, R18, R46, R21 ;  /* 0x0000002e12157223 */ /* 0x000fe20000010015 */
[----:B------:R-:W-:Y:S01]  /*2b60*/  SHF.R.U32.HI R46, RZ, 0x8, R11 ;  /* 0x00000008ff2e7819 */ /* 0x000fe2000001160b */
[----:B------:R-:W-:Y:S01]  /*2b70*/  HADD2.F32 R20, -RZ, R20.H0_H0 ;  /* 0x20000014ff147230 */ /* 0x000fe20000004100 */
[----:B------:R-:W-:-:S02]  /*2b80*/  IADD3 R47, PT, PT, R47, -0x80, RZ ;  /* 0xffffff802f2f7810 */ /* 0x000fc40007ffe0ff */
[----:B------:R-:W-:Y:S02]  /*2b90*/  LOP3.LUT R23, R23, 0xff, RZ, 0xc0, !PT ;  /* 0x000000ff17177812 */ /* 0x000fe400078ec0ff */
[----:B------:R-:W-:Y:S01]  /*2ba0*/  LOP3.LUT R48, R46, 0xff, RZ, 0xc0, !PT ;  /* 0x000000ff2e307812 */ /* 0x000fe200078ec0ff */
[----:B------:R-:W-:Y:S01]  /*2bb0*/  FFMA.FTZ R20, R18, R20, R49 ;  /* 0x0000001412147223 */ /* 0x000fe20000010031 */
[----:B------:R-:W1:Y:S01]  /*2bc0*/  I2F.F16 R47, R47 ;  /* 0x0000002f002f7306 */ /* 0x000e620000200c00 */
[----:B------:R-:W-:Y:S02]  /*2bd0*/  VIADD R23, R23, 0xffffff80 ;  /* 0xffffff8017177836 */ /* 0x000fe40000000000 */
[----:B0-----:R-:W-:Y:S02]  /*2be0*/  HADD2.F32 R49, -RZ, R41.H0_H0 ;  /* 0x20000029ff317230 */ /* 0x001fe40000004100 */
[----:B------:R-:W-:-:S03]  /*2bf0*/  VIADD R41, R48, 0xffffff80 ;  /* 0xffffff8030297836 */ /* 0x000fc60000000000 */
[----:B------:R-:W0:Y:S08]  /*2c00*/  I2F.F16 R23, R23 ;  /* 0x0000001700177306 */ /* 0x000e300000200c00 */
[----:B------:R-:W3:Y:S01]  /*2c10*/  I2F.F16 R41, R41 ;  /* 0x0000002900297306 */ /* 0x000ee20000200c00 */
[----:B------:R-:W-:Y:S01]  /*2c20*/  HADD2.F32 R46, -RZ, R16.H1_H1 ;  /* 0x30000010ff2e7230 */ /* 0x000fe20000004100 */
[----:B------:R-:W-:Y:S01]  /*2c30*/  LEA.HI R18, R8, 0xffffff80, RZ, 0x8 ;  /* 0xffffff8008127811 */ /* 0x000fe200078f40ff */
[----:B-1----:R-:W-:Y:S01]  /*2c40*/  HADD2.F32 R47, -RZ, R47.H0_H0 ;  /* 0x2000002fff2f7230 */ /* 0x002fe20000004100 */
[----:B------:R-:W-:Y:S01]  /*2c50*/  SHF.R.U32.HI R8, RZ, 0x10, R8 ;  /* 0x00000010ff087819 */ /* 0x000fe20000011608 */
[----:B0-----:R-:W-:-:S03]  /*2c60*/  HADD2.F32 R48, -RZ, R23.H0_H0 ;  /* 0x20000017ff307230 */ /* 0x001fc60000004100 */
        /* <DEDUP_REMOVED lines=9> */
[----:B------:R-:W-:Y:S01]  /*2d00*/  IADD3 R23, PT, PT, R23, -0x80, RZ ;  /* 0xffffff8017177810 */ /* 0x000fe20007ffe0ff */
[----:B------:R-:W-:Y:S01]  /*2d10*/  I2F.F16 R9, R9 ;  /* 0x0000000900097306 */ /* 0x000fe20000200c00 */
[----:B------:R-:W-:Y:S02]  /*2d20*/  LOP3.LUT R41, R41, 0xff, RZ, 0xc0, !PT ;  /* 0x000000ff29297812 */ /* 0x000fe400078ec0ff */
[----:B------:R-:W-:-:S03]  /*2d30*/  SHF.R.U32.HI R20, RZ, 0x10, R10 ;  /* 0x00000010ff147819 */ /* 0x000fc6000001160a */
[----:B------:R-:W-:Y:S01]  /*2d40*/  VIADD R41, R41, 0xffffff80 ;  /* 0xffffff8029297836 */ /* 0x000fe20000000000 */
[----:B------:R-:W-:Y:S01]  /*2d50*/  LOP3.LUT R20, R20, 0xff, RZ, 0xc0, !PT ;  /* 0x000000ff14147812 */ /* 0x000fe200078ec0ff */
[----:B------:R-:W0:Y:S01]  /*2d60*/  I2F.F16 R23, R23 ;  /* 0x0000001700177306 */ /* 0x000e220000200c00 */
[----:B------:R-:W-:Y:S01]  /*2d70*/  FFMA.FTZ R22, R49, R46, R22 ;  /* 0x0000002e31167223 */ /* 0x000fe20000010016 */
[----:B------:R-:W-:Y:S02]  /*2d80*/  FFMA.FTZ R19, R46, R48, R19 ;  /* 0x000000302e137223 */ /* 0x000fe40000010013 */
[----:B------:R-:W-:-:S04]  /*2d90*/  VIADD R46, R20, 0xffffff80 ;  /* 0xffffff80142e7836 */ /* 0x000fc80000000000 */
[----:B------:R-:W1:Y:S01]  /*2da0*/  I2F.F16 R41, R41 ;  /* 0x0000002900297306 */ /* 0x000e620000200c00 */
[----:B------:R-:W-:-:S07]  /*2db0*/  HADD2.F32 R20, -RZ, R17.H0_H0 ;  /* 0x20000011ff147230 */ /* 0x000fce0000004100 */
[----:B------:R3:W-:Y:S01]  /*2dc0*/  I2F.F16 R8, R47 ;  /* 0x0000002f00087306 */ /* 0x0007e20000200c00 */
[----:B0-----:R-:W-:-:S07]  /*2dd0*/  HADD2.F32 R23, -RZ, R23.H0_H0 ;  /* 0x20000017ff177230 */ /* 0x001fce0000004100 */
[----:B------:R-:W0:Y:S01]  /*2de0*/  I2F.F16 R46, R46 ;  /* 0x0000002e002e7306 */ /* 0x000e220000200c00 */
[----:B---3--:R-:W-:Y:S01]  /*2df0*/  HADD2.F32 R47, -RZ, R9.H0_H0 ;  /* 0x20000009ff2f7230 */ /* 0x008fe20000004100 */
[----:B------:R-:W-:-:S06]  /*2e00*/  LEA.HI R9, R10, 0xffffff80, RZ, 0x8 ;  /* 0xffffff800a097811 */ /* 0x000fcc00078f40ff */
[----:B------:R-:W3:Y:S01]  /*2e10*/  I2F.F16 R18, R18 ;  /* 0x0000001200127306 */ /* 0x000ee20000200c00 */
[----:B------:R-:W-:Y:S01]  /*2e20*/  FFMA.FTZ R47, R47, R20, R22 ;  /* 0x000000142f2f7223 */ /* 0x000fe20000010016 */
[----:B------:R-:W-:Y:S02]  /*2e30*/  HADD2.F32 R22, -RZ, R17.H1_H1 ;  /* 0x30000011ff167230 */ /* 0x000fe40000004100 */
[----:B------:R-:W-:Y:S01]  /*2e40*/  FFMA.FTZ R23, R20, R23, R16 ;  /* 0x0000001714177223 */ /* 0x000fe20000010010 */
[----:B------:R-:W-:Y:S01]  /*2e50*/  ISETP.NE.AND P0, PT, R38, R3, PT ;  /* 0x000000032600720c */ /* 0x000fe20003f05270 */
[----:B-1----:R-:W-:Y:S02]  /*2e60*/  HADD2.F32 R16, -RZ, R41.H0_H0 ;  /* 0x20000029ff107230 */ /* 0x002fe40000004100 */
[----:B------:R-:W1:Y:S01]  /*2e70*/  I2F.F16 R9, R9 ;  /* 0x0000000900097306 */ /* 0x000e620000200c00 */
[----:B------:R-:W-:Y:S02]  /*2e80*/  LEA.HI R10, R11, 0xffffff80, RZ, 0x8 ;  /* 0xffffff800b0a7811 */ /* 0x000fe400078f40ff */
[----:B--2---:R-:W-:Y:S01]  /*2e90*/  LOP3.LUT R17, R12, 0xff, RZ, 0xc0, !PT ;  /* 0x000000ff0c117812 */ /* 0x004fe200078ec0ff */
[----:B------:R-:W-:Y:S01]  /*2ea0*/  FFMA.FTZ R51, R20, R16, R21 ;  /* 0x0000001014337223 */ /* 0x000fe20000010015 */
[----:B0-----:R-:W-:-:S03]  /*2eb0*/  HADD2.F32 R11, -RZ, R46.H0_H0 ;  /* 0x2000002eff0b7230 */ /* 0x001fc60000004100 */
[----:B------:R-:W-:Y:S01]  /*2ec0*/  VIADD R41, R17, 0xffffff80 ;  /* 0xffffff8011297836 */ /* 0x000fe20000000000 */
[----:B------:R-:W0:Y:S01]  /*2ed0*/  I2F.F16 R10, R10 ;  /* 0x0000000a000a7306 */ /* 0x000e220000200c00 */
[----:B------:R-:W2:Y:S01]  /*2ee0*/  LDS.64 R16, [UR4+0x30] ;  /* 0x00003004ff107984 */ /* 0x000ea20008000a00 */
[----:B---3--:R-:W-:Y:S02]  /*2ef0*/  HADD2.F32 R18, -RZ, R18.H0_H0 ;  /* 0x20000012ff127230 */ /* 0x008fe40000004100 */
[----:B------:R-:W-:Y:S02]  /*2f00*/  HADD2.F32 R8, -RZ, R8.H0_H0 ;  /* 0x20000008ff087230 */ /* 0x000fe40000004100 */
[----:B------:R-:W-:Y:S01]  /*2f10*/  FFMA.FTZ R11, R20, R11, R19 ;  /* 0x0000000b140b7223 */ /* 0x000fe20000010013 */
[----:B------:R-:W-:Y:S01]  /*2f20*/  LOP3.LUT R21, R13, 0xff, RZ, 0xc0, !PT ;  /* 0x000000ff0d157812 */ /* 0x000fe200078ec0ff */
[----:B------:R-:W-:Y:S01]  /*2f30*/  FFMA.FTZ R20, R18, R22, R47 ;  /* 0x0000001612147223 */ /* 0x000fe2000001002f */
[----:B-1----:R-:W-:-:S02]  /*2f40*/  HADD2.F32 R9, -RZ, R9.H0_H0 ;  /* 0x20000009ff097230 */ /* 0x002fc40000004100 */
[----:B------:R-:W-:Y:S01]  /*2f50*/  FFMA.FTZ R23, R22, R8, R23 ;  /* 0x0000000816177223 */ /* 0x000fe20000010017 */
[----:B------:R-:W-:Y:S02]  /*2f60*/  @!P0 LEA R18, R0, R1, 0x3 ;  /* 0x0000000100128211 */ /* 0x000fe400078e18ff */
[----:B------:R-:W-:Y:S01]  /*2f70*/  LOP3.LUT R8, R14, 0xff, RZ, 0xc0, !PT ;  /* 0x000000ff0e087812 */ /* 0x000fe200078ec0ff */
[----:B------:R-:W-:Y:S02]  /*2f80*/  VIADD R49, R21, 0xffffff80 ;  /* 0xffffff8015317836 */ /* 0x000fe40000000000 */
[----:B------:R-:W-:Y:S01]  /*2f90*/  FFMA.FTZ R21, R22, R9, R11 ;  /* 0x0000000916157223 */ /* 0x000fe2000001000b */
[----:B------:R-:W3:Y:S01]  /*2fa0*/  @!P0 LDL.64 R18, [R18+0x8] ;  /* 0x0000080012128983 */ /* 0x000ee20000100a00 */
[----:B------:R-:W-:Y:S01]  /*2fb0*/  VIADD R11, R8, 0xffffff80 ;  /* 0xffffff80080b7836 */ /* 0x000fe20000000000 */
[----:B------:R-:W-:Y:S01]  /*2fc0*/  SHF.R.U32.HI R8, RZ, 0x8, R12 ;  /* 0x00000008ff087819 */ /* 0x000fe2000001160c */
[----:B0-----:R-:W-:Y:S01]  /*2fd0*/  HADD2.F32 R10, -RZ, R10.H0_H0 ;  /* 0x2000000aff0a7230 */ /* 0x001fe20000004100 */
[----:B------:R-:W-:-:S02]  /*2fe0*/  LOP3.LUT R9, R15, 0xff, RZ, 0xc0, !PT ;  /* 0x000000ff0f097812 */ /* 0x000fc400078ec0ff */
[----:B------:R-:W-:Y:S02]  /*2ff0*/  LOP3.LUT R8, R8, 0xff, RZ, 0xc0, !PT ;  /* 0x000000ff08087812 */ /* 0x000fe400078ec0ff */
[----:B------:R-:W-:Y:S01]  /*3000*/  FFMA.FTZ R22, R22, R10, R51 ;  /* 0x0000000a16167223 */ /* 0x000fe20000010033 */
[----:B------:R-:W-:Y:S02]  /*3010*/  IADD3 R9, PT, PT, R9, -0x80, RZ ;  /* 0xffffff8009097810 */ /* 0x000fe40007ffe0ff */
[----:B------:R-:W-:Y:S01]  /*3020*/  SHF.R.U32.HI R10, RZ, 0x8, R13 ;  /* 0x00000008ff0a7819 */ /* 0x000fe2000001160d */
[----:B------:R-:W-:Y:S01]  /*3030*/  VIADD R47, R8, 0xffffff80 ;  /* 0xffffff80082f7836 */ /* 0x000fe20000000000 */
[----:B------:R-:W-:Y:S01]  /*3040*/  SHF.R.U32.HI R8, RZ, 0x8, R14 ;  /* 0x00000008ff087819 */ /* 0x000fe2000001160e */
[----:B------:R-:W0:Y:S01]  /*3050*/  I2F.F16 R41, R41 ;  /* 0x0000002900297306 */ /* 0x000e220000200c00 */
[----:B------:R-:W-:Y:S02]  /*3060*/  LOP3.LUT R10, R10, 0xff, RZ, 0xc0, !PT ;  /* 0x000000ff0a0a7812 */ /* 0x000fe400078ec0ff */
[----:B------:R-:W-:-:S05]  /*3070*/  LOP3.LUT R8, R8, 0xff, RZ, 0xc0, !PT ;  /* 0x000000ff08087812 */ /* 0x000fca00078ec0ff */
[----:B------:R-:W1:Y:S01]  /*3080*/  I2F.F16 R49, R49 ;  /* 0x0000003100317306 */ /* 0x000e620000200c00 */
[----:B------:R-:W-:Y:S01]  /*3090*/  VIADD R46, R10, 0xffffff80 ;  /* 0xffffff800a2e7836 */ /* 0x000fe20000000000 */
[----:B------:R-:W-:-:S06]  /*30a0*/  IADD3 R10, PT, PT, R8, -0x80, RZ ;  /* 0xffffff80080a7810 */ /* 0x000fcc0007ffe0ff */
        /* <DEDUP_REMOVED lines=21> */
[----:B------:R-:W-:Y:S01]  /*3200*/  FFMA.FTZ R46, R16, R10, R11 ;  /* 0x0000000a102e7223 */ /* 0x000fe2000001000b */
[----:B------:R-:W-:Y:S02]  /*3210*/  VIADD R50, R8, 0xffffff80 ;  /* 0xffffff8008327836 */ /* 0x000fe40000000000 */
        /* <DEDUP_REMOVED lines=11> */
[----:B------:R-:W0:Y:S01]  /*32d0*/  I2F.F16 R50, R50 ;  /* 0x0000003200327306 */ /* 0x000e220000200c00 */
[----:B------:R-:W-:-:S07]  /*32e0*/  VIADD R48, R16, 0xffffff80 ;  /* 0xffffff8010307836 */ /* 0x000fce0000000000 */
[----:B------:R-:W1:Y:S01]  /*32f0*/  I2F.F16 R48, R48 ;  /* 0x0000003000307306 */ /* 0x000e620000200c00 */
[----:B------:R-:W-:Y:S02]  /*3300*/  HADD2.F32 R16, -RZ, R17.H0_H0 ;  /* 0x20000011ff107230 */ /* 0x000fe40000004100 */
[----:B0-----:R-:W-:-:S05]  /*3310*/  HADD2.F32 R51, -RZ, R50.H0_H0 ;  /* 0x20000032ff337230 */ /* 0x001fca0000004100 */
[----:B------:R-:W-:Y:S01]  /*3320*/  FFMA.FTZ R41, R16, R51, R41 ;  /* 0x0000003310297223 */ /* 0x000fe20000010029 */
[----:B------:R-:W-:Y:S01]  /*3330*/  SHF.R.U32.HI R51, RZ, 0x10, R14 ;  /* 0x00000010ff337819 */ /* 0x000fe2000001160e */
[----:B-1----:R-:W-:Y:S01]  /*3340*/  HADD2.F32 R52, -RZ, R48.H0_H0 ;  /* 0x20000030ff347230 */ /* 0x002fe20000004100 */
[----:B------:R-:W-:Y:S02]  /*3350*/  SHF.R.U32.HI R48, RZ, 0x10, R15 ;  /* 0x00000010ff307819 */ /* 0x000fe4000001160f */
[----:B------:R-:W-:Y:S02]  /*3360*/  LOP3.LUT R51, R51, 0xff, RZ, 0xc0, !PT ;  /* 0x000000ff33337812 */ /* 0x000fe400078ec0ff */
[----:B------:R-:W-:-:S03]  /*3370*/  LOP3.LUT R48, R48, 0xff, RZ, 0xc0, !PT ;  /* 0x000000ff30307812 */ /* 0x000fc600078ec0ff */
[----:B------:R-:W-:Y:S02]  /*3380*/  VIADD R51, R51, 0xffffff80 ;  /* 0xffffff8033337836 */ /* 0x000fe40000000000 */
[----:B------:R-:W-:-:S04]  /*3390*/  VIADD R50, R48, 0xffffff80 ;  /* 0xffffff8030327836 */ /* 0x000fc80000000000 */
        /* <DEDUP_REMOVED lines=10> */
[----:B------:R-:W0:Y:S08]  /*3440*/  I2F.F16 R12, R12 ;  /* 0x0000000c000c7306 */ /* 0x000e300000200c00 */
[----:B------:R-:W-:Y:S01]  /*3450*/  I2F.F16 R13, R13 ;  /* 0x0000000d000d7306 */ /* 0x000fe20000200c00 */
[----:B---3--:R-:W-:Y:S02]  /*3460*/  @!P0 PRMT R6, R6, 0x7610, R18 ;  /* 0x0000761006068816 */ /* 0x008fe40000000012 */
[----:B------:R-:W-:-:S02]  /*3470*/  @!P0 PRMT R7, R18, 0x7610, R7 ;  /* 0x0000761012078816 */ /* 0x000fc40000000007 */
[----:B------:R-:W-:-:S03]  /*3480*/  @!P0 PRMT R6, R19, 0x7610, R6 ;  /* 0x0000761013068816 */ /* 0x000fc60000000006 */
[----:B------:R-:W-:Y:S01]  /*3490*/  HADD2.F32 R18, -RZ, R7.H0_H0 ;  /* 0x20000007ff127230 */ /* 0x000fe20000004100 */
[----:B------:R-:W-:Y:S01]  /*34a0*/  @!P0 PRMT R7, R7, 0x7610, R19 ;  /* 0x0000761007078816 */ /* 0x000fe20000000013 */
[----:B------:R-:W-:-:S03]  /*34b0*/  HADD2.F32 R19, -RZ, R6.H1_H1 ;  /* 0x30000006ff137230 */ /* 0x000fc60000004100 */
[----:B------:R-:W-:Y:S01]  /*34c0*/  FMUL.FTZ R48, R27, R18 ;  /* 0x000000121b307220 */ /* 0x000fe20000410000 */
[----:B------:R-:W-:Y:S02]  /*34d0*/  HADD2.F32 R27, -RZ, R6.H0_H0 ;  /* 0x20000006ff1b7230 */ /* 0x000fe40000004100 */
[----:B------:R-:W-:Y:S01]  /*34e0*/  FMUL.FTZ R26, R26, R19 ;  /* 0x000000131a1a7220 */ /* 0x000fe20000410000 */
[----:B------:R-:W-:Y:S01]  /*34f0*/  HADD2.F32 R51, -RZ, R7.H1_H1 ;  /* 0x30000007ff337230 */ /* 0x000fe20000004100 */
[----:B------:R-:W-:Y:S01]  /*3500*/  F2FP.F16.F32.PACK_AB R48, RZ, R48 ;  /* 0x00000030ff30723e */ /* 0x000fe200000000ff */
[----:B------:R-:W-:Y:S02]  /*3510*/  FMUL.FTZ R24, R24, R27 ;  /* 0x0000001b18187220 */ /* 0x000fe40000410000 */
[----:B------:R-:W-:Y:S01]  /*3520*/  F2FP.F16.F32.PACK_AB R26, RZ, R26 ;  /* 0x0000001aff1a723e */ /* 0x000fe200000000ff */
[----:B------:R-:W-:-:S03]  /*3530*/  FMUL.FTZ R25, R25, R51 ;  /* 0x0000003319197220 */ /* 0x000fc60000410000 */
[----:B------:R-:W-:Y:S02]  /*3540*/  PRMT R48, R48, 0x5410, R26 ;  /* 0x0000541030307816 */ /* 0x000fe4000000001a */
[----:B------:R-:W-:Y:S02]  /*3550*/  F2FP.F16.F32.PACK_AB R24, RZ, R24 ;  /* 0x00000018ff18723e */ /* 0x000fe400000000ff */
[----:B------:R-:W-:Y:S01]  /*3560*/  F2FP.F16.F32.PACK_AB R25, RZ, R25 ;  /* 0x00000019ff19723e */ /* 0x000fe200000000ff */
[----:B------:R-:W-:Y:S01]  /*3570*/  FMUL.FTZ R30, R27, R30 ;  /* 0x0000001e1b1e7220 */ /* 0x000fe20000410000 */
[----:B------:R-:W-:Y:S02]  /*3580*/  HFMA2 R5, R48, 1, 1, R5 ;  /* 0x3c003c0030057831 */ /* 0x000fe40000000005 */
[----:B------:R-:W-:Y:S01]  /*3590*/  FMUL.FTZ R40, R51, R40 ;  /* 0x0000002833287220 */ /* 0x000fe20000410000 */
[----:B------:R-:W-:Y:S01]  /*35a0*/  PRMT R24, R24, 0x5410, R25 ;  /* 0x0000541018187816 */ /* 0x000fe20000000019 */
[----:B------:R-:W-:Y:S01]  /*35b0*/  FMUL.FTZ R25, R19, R34 ;  /* 0x0000002213197220 */ /* 0x000fe20000410000 */
[----:B------:R-:W-:Y:S01]  /*35c0*/  LEA.HI R48, R14, 0xffffff80, RZ, 0x8 ;  /* 0xffffff800e307811 */ /* 0x000fe200078f40ff */
[----:B------:R-:W-:Y:S01]  /*35d0*/  FMUL.FTZ R14, R18, R35 ;  /* 0x00000023120e7220 */ /* 0x000fe20000410000 */
[----:B------:R-:W-:Y:S01]  /*35e0*/  LEA.HI R26, R15, 0xffffff80, RZ, 0x8 ;  /* 0xffffff800f1a7811 */ /* 0x000fe200078f40ff */
[----:B------:R-:W-:Y:S01]  /*35f0*/  HFMA2 R24, R24, 1, 1, R4 ;  /* 0x3c003c0018187831 */ /* 0x000fe20000000004 */
[----:B------:R-:W-:Y:S01]  /*3600*/  F2FP.F16.F32.PACK_AB R34, RZ, R30 ;  /* 0x0000001eff22723e */ /* 0x000fe200000000ff */
[----:B------:R-:W1:Y:S01]  /*3610*/  I2F.F16 R4, R48 ;  /* 0x0000003000047306 */ /* 0x000e620000200c00 */
[----:B------:R-:W-:-:S02]  /*3620*/  F2FP.F16.F32.PACK_AB R30, RZ, R40 ;  /* 0x00000028ff1e723e */ /* 0x000fc400000000ff */
[----:B------:R-:W-:Y:S02]  /*3630*/  F2FP.F16.F32.PACK_AB R14, RZ, R14 ;  /* 0x0000000eff0e723e */ /* 0x000fe400000000ff */
[----:B------:R-:W-:-:S03]  /*3640*/  F2FP.F16.F32.PACK_AB R25, RZ, R25 ;  /* 0x00000019ff19723e */ /* 0x000fc600000000ff */
[----:B------:R-:W3:Y:S01]  /*3650*/  I2F.F16 R26, R26 ;  /* 0x0000001a001a7306 */ /* 0x000ee20000200c00 */
[----:B------:R-:W-:Y:S02]  /*3660*/  PRMT R34, R34, 0x5410, R30 ;  /* 0x0000541022227816 */ /* 0x000fe4000000001e */
[----:B------:R-:W-:Y:S01]  /*3670*/  PRMT R35, R14, 0x5410, R25 ;  /* 0x000054100e237816 */ /* 0x000fe20000000019 */
[----:B------:R-:W-:Y:S02]  /*3680*/  HADD2.F32 R30, -RZ, R17.H1_H1 ;  /* 0x30000011ff1e7230 */ /* 0x000fe40000004100 */
[----:B------:R-:W-:Y:S02]  /*3690*/  HFMA2 R24, R34, 1, 1, R24 ;  /* 0x3c003c0022187831 */ /* 0x000fe40000000018 */
[----:B0-----:R-:W-:Y:S02]  /*36a0*/  HADD2.F32 R34, -RZ, R12.H0_H0 ;  /* 0x2000000cff227230 */ /* 0x001fe40000004100 */
[----:B------:R-:W-:-:S02]  /*36b0*/  HADD2 R25, R35, R5 ;  /* 0x0000000523197230 */ /* 0x000fc40000000000 */
[----:B-1----:R-:W-:Y:S02]  /*36c0*/  HADD2.F32 R17, -RZ, R4.H0_H0 ;  /* 0x20000004ff117230 */ /* 0x002fe40000004100 */
[----:B------:R-:W-:Y:S01]  /*36d0*/  FFMA.FTZ R47, R34, R30, R47 ;  /* 0x0000001e222f7223 */ /* 0x000fe2000001002f */
[----:B---3--:R-:W-:Y:S02]  /*36e0*/  HADD2.F32 R53, -RZ, R26.H0_H0 ;  /* 0x2000001aff357230 */ /* 0x008fe40000004100 */
[----:B------:R-:W-:-:S03]  /*36f0*/  FFMA.FTZ R46, R30, R17, R46 ;  /* 0x000000111e2e7223 */ /* 0x000fc6000001002e */
[----:B------:R-:W-:Y:S01]  /*3700*/  FFMA.FTZ R17, R30, R53, R16 ;  /* 0x000000351e117223 */ /* 0x000fe20000010010 */
[----:B--2---:R-:W-:Y:S02]  /*3710*/  LOP3.LUT R5, R8, 0xff, RZ, 0xc0, !PT ;  /* 0x000000ff08057812 */ /* 0x004fe400078ec0ff */
[----:B------:R-:W-:Y:S02]  /*3720*/  LOP3.LUT R4, R9, 0xff, RZ, 0xc0, !PT ;  /* 0x000000ff09047812 */ /* 0x000fe400078ec0ff */
[----:B------:R-:W-:Y:S01]  /*3730*/  IADD3 R34, PT, PT, R5, -0x80, RZ ;  /* 0xffffff8005227810 */ /* 0x000fe20007ffe0ff */
[----:B------:R-:W-:Y:S02]  /*3740*/  HADD2.F32 R5, -RZ, R13.H0_H0 ;  /* 0x2000000dff057230 */ /* 0x000fe40000004100 */
[----:B------:R-:W-:-:S03]  /*3750*/  VIADD R35, R4, 0xffffff80 ;  /* 0xffffff8004237836 */ /* 0x000fc60000000000 */
[----:B------:R-:W-:Y:S01]  /*3760*/  FFMA.FTZ R41, R30, R5, R41 ;  /* 0x000000051e297223 */ /* 0x000fe20000010029 */
[----:B------:R-:W-:Y:S01]  /*3770*/  LOP3.LUT R30, R10, 0xff, RZ, 0xc0, !PT ;  /* 0x000000ff0a1e7812 */ /* 0x000fe200078ec0ff */
[----:B------:R-:W0:Y:S01]  /*3780*/  LDS.64 R4, [UR4+0x38] ;  /* 0x00003804ff047984 */ /* 0x000e220008000a00 */
[----:B------:R-:W-:-:S03]  /*3790*/  FMUL.FTZ R26, R18, R20 ;  /* 0x00000014121a7220 */ /* 0x000fc60000410000 */
[----:B------:R-:W-:Y:S02]  /*37a0*/  VIADD R20, R30, 0xffffff80 ;  /* 0xffffff801e147836 */ /* 0x000fe40000000000 */
[----:B------:R-:W-:Y:S01]  /*37b0*/  FMUL.FTZ R30, R19, R23 ;  /* 0x00000017131e7220 */ /* 0x000fe20000410000 */
[----:B------:R-:W-:Y:S01]  /*37c0*/  F2FP.F16.F32.PACK_AB R26, RZ, R26 ;  /* 0x0000001aff1a723e */ /* 0x000fe200000000ff */
[----:B------:R1:W2:Y:S03]  /*37d0*/  I2F.F16 R13, R34 ;  /* 0x00000022000d7306 */ /* 0x0002a60000200c00 */
[----:B------:R-:W-:Y:S02]  /*37e0*/  F2FP.F16.F32.PACK_AB R30, RZ, R30 ;  /* 0x0000001eff1e723e */ /* 0x000fe400000000ff */
[----:B------:R-:W-:Y:S02]  /*37f0*/  LEA.HI R40, R10, 0xffffff80, RZ, 0x8 ;  /* 0xffffff800a287811 */ /* 0x000fe400078f40ff */
[----:B------:R-:W-:-:S02]  /*3800*/  PRMT R26, R26, 0x5410, R30 ;  /* 0x000054101a1a7816 */ /* 0x000fc4000000001e */
[----:B-1----:R-:W-:Y:S01]  /*3810*/  SHF.R.U32.HI R34, RZ, 0x8, R8 ;  /* 0x00000008ff227819 */ /* 0x002fe20000011608 */
[----:B------:R1:W3:Y:S01]  /*3820*/  I2F.F16 R16, R35 ;  /* 0x0000002300107306 */ /* 0x0002e20000200c00 */
[----:B------:R-:W-:Y:S02]  /*3830*/  FMUL.FTZ R21, R27, R21 ;  /* 0x000000151b157220 */ /* 0x000fe40000410000 */
[----:B------:R-:W-:Y:S01]  /*3840*/  LOP3.LUT R34, R34, 0xff, RZ, 0xc0, !PT ;  /* 0x000000ff22227812 */ /* 0x000fe200078ec0ff */
[----:B------:R-:W-:Y:S01]  /*3850*/  HFMA2 R25, R26, 1, 1, R25 ;  /* 0x3c003c001a197831 */ /* 0x000fe20000000019 */
[----:B------:R-:W-:Y:S01]  /*3860*/  SHF.R.U32.HI R26, RZ, 0x10, R9 ;  /* 0x00000010ff1a7819 */ /* 0x000fe20000011609 */
[----:B-1----:R-:W-:Y:S02]  /*3870*/  FMUL.FTZ R35, R51, R22 ;  /* 0x0000001633237220 */ /* 0x002fe40000410000 */
[----:B------:R1:W-:Y:S01]  /*3880*/  I2F.F16 R12, R40 ;  /* 0x00000028000c7306 */ /* 0x0003e20000200c00 */
[----:B------:R-:W-:-:S02]  /*3890*/  LEA.HI R15, R8, 0xffffff80, RZ, 0x8 ;  /* 0xffffff80080f7811 */ /* 0x000fc400078f40ff */
[----:B------:R-:W-:Y:S02]  /*38a0*/  F2FP.F16.F32.PACK_AB R22, RZ, R21 ;  /* 0x00000015ff16723e */ /* 0x000fe400000000ff */
[----:B------:R-:W-:Y:S02]  /*38b0*/  LOP3.LUT R26, R26, 0xff, RZ, 0xc0, !PT ;  /* 0x000000ff1a1a7812 */ /* 0x000fe400078ec0ff */
[----:B-1----:R-:W-:Y:S01]  /*38c0*/  SHF.R.U32.HI R40, RZ, 0x10, R8 ;  /* 0x00000010ff287819 */ /* 0x002fe20000011608 */
[----:B------:R-:W-:Y:S01]  /*38d0*/  VIADD R8, R34, 0xffffff80 ;  /* 0xffffff8022087836 */ /* 0x000fe20000000000 */
[----:B------:R-:W-:Y:S02]  /*38e0*/  F2FP.F16.F32.PACK_AB R34, RZ, R35 ;  /* 0x00000023ff22723e */ /* 0x000fe400000000ff */
[----:B------:R-:W-:Y:S02]  /*38f0*/  SHF.R.U32.HI R30, RZ, 0x8, R10 ;  /* 0x00000008ff1e7819 */ /* 0x000fe4000001160a */
[----:B------:R-:W-:Y:S01]  /*3900*/  PRMT R22, R22, 0x5410, R34 ;  /* 0x0000541016167816 */ /* 0x000fe20000000022 */
[----:B--2---:R-:W-:-:S02]  /*3910*/  HADD2.F32 R34, -RZ, R13.H0_H0 ;  /* 0x2000000dff227230 */ /* 0x004fc40000004100 */
[----:B------:R-:W-:Y:S01]  /*3920*/  VIADD R13, R26, 0xffffff80 ;  /* 0xffffff801a0d7836 */ /* 0x000fe20000000000 */
[----:B------:R-:W-:Y:S01]  /*3930*/  SHF.R.U32.HI R26, RZ, 0x10, R10 ;  /* 0x00000010ff1a7819 */ /* 0x000fe2000001160a */
[----:B------:R-:W1:Y:S01]  /*3940*/  I2F.F16 R20, R20 ;  /* 0x0000001400147306 */ /* 0x000e620000200c00 */
[----:B------:R-:W-:Y:S02]  /*3950*/  LOP3.LUT R30, R30, 0xff, RZ, 0xc0, !PT ;  /* 0x000000ff1e1e7812 */ /* 0x000fe400078ec0ff */
[----:B------:R-:W-:Y:S02]  /*3960*/  LOP3.LUT R23, R11, 0xff, RZ, 0xc0, !PT ;  /* 0x000000ff0b177812 */ /* 0x000fe400078ec0ff */
[----:B------:R-:W-:Y:S02]  /*3970*/  SHF.R.U32.HI R35, RZ, 0x8, R9 ;  /* 0x00000008ff237819 */ /* 0x000fe40000011609 */
[----:B------:R-:W-:Y:S01]  /*3980*/  LOP3.LUT R26, R26, 0xff, RZ, 0xc0, !PT ;  /* 0x000000ff1a1a7812 */ /* 0x000fe200078ec0ff */
[----:B------:R-:W-:Y:S01]  /*3990*/  VIADD R10, R30, 0xffffff80 ;  /* 0xffffff801e0a7836 */ /* 0x000fe20000000000 */
[----:B------:R-:W-:Y:S01]  /*39a0*/  IADD3 R23, PT, PT, R23, -0x80, RZ ;  /* 0xffffff8017177810 */ /* 0x000fe20007ffe0ff */
[----:B---3--:R-:W-:Y:S01]  /*39b0*/  HADD2.F32 R30, -RZ, R16.H0_H0 ;  /* 0x20000010ff1e7230 */ /* 0x008fe20000004100 */
[----:B------:R-:W-:Y:S01]  /*39c0*/  LOP3.LUT R35, R35, 0xff, RZ, 0xc0, !PT ;  /* 0x000000ff23237812 */ /* 0x000fe200078ec0ff */
[----:B------:R-:W-:Y:S01]  /*39d0*/  HADD2 R24, R22, R24 ;  /* 0x0000001816187230 */ /* 0x000fe20000000000 */
[----:B------:R-:W-:Y:S01]  /*39e0*/  IADD3 R16, PT, PT, R26, -0x80, RZ ;  /* 0xffffff801a107810 */ /* 0x000fe20007ffe0ff */
[----:B0-----:R-:W-:Y:S01]  /*39f0*/  HADD2.F32 R22, -RZ, R4.H0_H0 ;  /* 0x20000004ff167230 */ /* 0x001fe20000004100 */
[----:B------:R-:W-:-:S02]  /*3a00*/  LEA.HI R14, R9, 0xffffff80, RZ, 0x8 ;  /* 0xffffff80090e7811 */ /* 0x000fc400078f40ff */
[----:B------:R-:W-:Y:S02]  /*3a10*/  SHF.R.U32.HI R26, RZ, 0x8, R11 ;  /* 0x00000008ff1a7819 */ /* 0x000fe4000001160b */
[----:B------:R-:W-:Y:S01]  /*3a20*/  IADD3 R9, PT, PT, R35, -0x80, RZ ;  /* 0xffffff8023097810 */ /* 0x000fe20007ffe0ff */
[----:B------:R-:W0:Y:S01]  /*3a30*/  I2F.F16 R23, R23 ;  /* 0x0000001700177306 */ /* 0x000e220000200c00 */
[----:B------:R-:W-:Y:S01]  /*3a40*/  LOP3.LUT R26, R26, 0xff, RZ, 0xc0, !PT ;  /* 0x000000ff1a1a7812 */ /* 0x000fe200078ec0ff */
[----:B------:R-:W-:Y:S01]  /*3a50*/  FFMA.FTZ R41, R22, R30, R41 ;  /* 0x0000001e16297223 */ /* 0x000fe20000010029 */
[----:B------:R-:W-:Y:S02]  /*3a60*/  LOP3.LUT R40, R40, 0xff, RZ, 0xc0, !PT ;  /* 0x000000ff28287812 */ /* 0x000fe400078ec0ff */
[----:B------:R-:W-:Y:S01]  /*3a70*/  SHF.R.U32.HI R30, RZ, 0x10, R11 ;  /* 0x00000010ff1e7819 */ /* 0x000fe2000001160b */
[----:B-1----:R-:W-:Y:S02]  /*3a80*/  HADD2.F32 R35, -RZ, R20.H0_H0 ;  /* 0x20000014ff237230 */ /* 0x002fe40000004100 */
[----:B------:R-:W1:Y:S01]  /*3a90*/  I2F.F16 R9, R9 ;  /* 0x0000000900097306 */ /* 0x000e620000200c00 */
[----:B------:R-:W-:Y:S01]  /*3aa0*/  VIADD R20, R26, 0xffffff80 ;  /* 0xffffff801a147836 */ /* 0x000fe20000000000 */
[----:B------:R-:W-:Y:S01]  /*3ab0*/  LOP3.LUT R30, R30, 0xff, RZ, 0xc0, !PT ;  /* 0x000000ff1e1e7812 */ /* 0x000fe200078ec0ff */
[----:B------:R-:W-:-:S05]  /*3ac0*/  VIADD R21, R40, 0xffffff80 ;  /* 0xffffff8028157836 */ /* 0x000fca0000000000 */
[----:B------:R-:W2:Y:S01]  /*3ad0*/  I2F.F16 R8, R8 ;  /* 0x0000000800087306 */ /* 0x000ea20000200c00 */
[----:B------:R-:W-:Y:S02]  /*3ae0*/  VIADD R30, R30, 0xffffff80 ;  /* 0xffffff801e1e7836 */ /* 0x000fe40000000000 */
[----:B------:R-:W-:Y:S01]  /*3af0*/  FFMA.FTZ R47, R34, R22, R47 ;  /* 0x00000016222f7223 */ /* 0x000fe2000001002f */
[----:B------:R-:W-:-:S04]  /*3b00*/  LEA.HI R11, R11, 0xffffff80, RZ, 0x8 ;  /* 0xffffff800b0b7811 */ /* 0x000fc800078f40ff */
[----:B------:R-:W3:Y:S01]  /*3b10*/  I2F.F16 R10, R10 ;  /* 0x0000000a000a7306 */ /* 0x000ee20000200c00 */
[----:B0-----:R-:W-:-:S07]  /*3b20*/  HADD2.F32 R34, -RZ, R23.H0_H0 ;  /* 0x20000017ff227230 */ /* 0x001fce0000004100 */
[----:B------:R-:W0:Y:S01]  /*3b30*/  I2F.F16 R20, R20 ;  /* 0x0000001400147306 */ /* 0x000e220000200c00 */
[----:B------:R-:W-:-:S07]  /*3b40*/  @!P0 VIADD R26, R0, 0x1 ;  /* 0x00000001001a8836 */ /* 0x000fce0000000000 */
[----:B------:R-:W5:Y:S01]  /*3b50*/  I2F.F16 R21, R21 ;  /* 0x0000001500157306 */ /* 0x000f620000200c00 */
[----:B------:R-:W-:Y:S02]  /*3b60*/  HADD2.F32 R4, -RZ, R4.H1_H1 ;  /* 0x30000004ff047230 */ /* 0x000fe40000004100 */
[----:B-1----:R-:W-:-:S05]  /*3b70*/  HADD2.F32 R9, -RZ, R9.H0_H0 ;  /* 0x20000009ff097230 */ /* 0x002fca0000004100 */
[----:B------:R-:W1:Y:S08]  /*3b80*/  I2F.F16 R13, R13 ;  /* 0x0000000d000d7306 */ /* 0x000e700000200c00 */
[----:B------:R-:W4:Y:S01]  /*3b90*/  I2F.F16 R16, R16 ;  /* 0x0000001000107306 */ /* 0x000f220000200c00 */
[----:B------:R-:W-:-:S07]  /*3ba0*/  @!P0 MOV R0, R26 ;  /* 0x0000001a00008202 */ /* 0x000fce0000000f00 */
[----:B------:R-:W4:Y:S01]  /*3bb0*/  I2F.F16 R23, R30 ;  /* 0x0000001e00177306 */ /* 0x000f220000200c00 */
[----:B--2---:R-:W-:Y:S02]  /*3bc0*/  HADD2.F32 R26, -RZ, R8.H0_H0 ;  /* 0x20000008ff1a7230 */ /* 0x004fe40000004100 */
[----:B------:R-:W-:-:S05]  /*3bd0*/  FFMA.FTZ R41, R4, R9, R41 ;  /* 0x0000000904297223 */ /* 0x000fca0000010029 */
[----:B------:R-:W2:Y:S01]  /*3be0*/  I2F.F16 R15, R15 ;  /* 0x0000000f000f7306 */ /* 0x000ea20000200c00 */
[----:B---3--:R-:W-:-:S07]  /*3bf0*/  HADD2.F32 R9, -RZ, R10.H0_H0 ;  /* 0x2000000aff097230 */ /* 0x008fce0000004100 */
[----:B------:R-:W3:Y:S01]  /*3c00*/  I2F.F16 R14, R14 ;  /* 0x0000000e000e7306 */ /* 0x000ee20000200c00 */
[----:B------:R-:W-:-:S07]  /*3c10*/  FFMA.FTZ R46, R22, R35, R46 ;  /* 0x00000023162e7223 */ /* 0x000fce000001002e */
[----:B------:R-:W3:Y:S01]  /*3c20*/  I2F.F16 R11, R11 ;  /* 0x0000000b000b7306 */ /* 0x000ee20000200c00 */
[----:B0-----:R-:W-:Y:S02]  /*3c30*/  HADD2.F32 R20, -RZ, R20.H0_H0 ;  /* 0x20000014ff147230 */ /* 0x001fe40000004100 */
[----:B------:R-:W-:Y:S01]  /*3c40*/  FFMA.FTZ R17, R22, R34, R17 ;  /* 0x0000002216117223 */ /* 0x000fe20000010011 */
[----:B------:R-:W-:Y:S02]  /*3c50*/  HADD2.F32 R8, -RZ, R5.H0_H0 ;  /* 0x20000005ff087230 */ /* 0x000fe40000004100 */
[----:B------:R-:W-:Y:S01]  /*3c60*/  FFMA.FTZ R47, R26, R4, R47 ;  /* 0x000000041a2f7223 */ /* 0x000fe2000001002f */
[----:B-----5:R-:W-:Y:S02]  /*3c70*/  HADD2.F32 R10, -RZ, R21.H0_H0 ;  /* 0x20000015ff0a7230 */ /* 0x020fe40000004100 */
[----:B------:R-:W-:Y:S01]  /*3c80*/  FFMA.FTZ R9, R4, R9, R46 ;  /* 0x0000000904097223 */ /* 0x000fe2000001002e */
[----:B-1----:R-:W-:-:S02]  /*3c90*/  HADD2.F32 R13, -RZ, R13.H0_H0 ;  /* 0x2000000dff0d7230 */ /* 0x002fc40000004100 */
[----:B----4-:R-:W-:Y:S02]  /*3ca0*/  HADD2.F32 R16, -RZ, R16.H0_H0 ;  /* 0x20000010ff107230 */ /* 0x010fe40000004100 */
[----:B------:R-:W-:Y:S01]  /*3cb0*/  FFMA.FTZ R17, R4, R20, R17 ;  /* 0x0000001404117223 */ /* 0x000fe20000010011 */
[----:B------:R-:W-:Y:S02]  /*3cc0*/  HADD2.F32 R23, -RZ, R23.H0_H0 ;  /* 0x20000017ff177230 */ /* 0x000fe40000004100 */
[----:B------:R-:W-:Y:S01]  /*3cd0*/  FFMA.FTZ R47, R10, R8, R47 ;  /* 0x000000080a2f7223 */ /* 0x000fe2000001002f */
[----:B------:R-:W-:Y:S02]  /*3ce0*/  HADD2.F32 R5, -RZ, R5.H1_H1 ;  /* 0x30000005ff057230 */ /* 0x000fe40000004100 */
[C---:B------:R-:W-:Y:S01]  /*3cf0*/  FFMA.FTZ R10, R8.reuse, R13, R41 ;  /* 0x0000000d080a7223 */ /* 0x040fe20000010029 */
[----:B--2---:R-:W-:Y:S02]  /*3d00*/  HADD2.F32 R4, -RZ, R15.H0_H0 ;  /* 0x2000000fff047230 */ /* 0x004fe40000004100 */
[----:B------:R-:W-:Y:S01]  /*3d10*/  FFMA.FTZ R9, R8, R16, R9 ;  /* 0x0000001008097223 */ /* 0x000fe20000010009 */
[----:B---3--:R-:W-:-:S02]  /*3d20*/  HADD2.F32 R14, -RZ, R14.H0_H0 ;  /* 0x2000000eff0e7230 */ /* 0x008fc40000004100 */
[----:B------:R-:W-:Y:S01]  /*3d30*/  FFMA.FTZ R17, R8, R23, R17 ;  /* 0x0000001708117223 */ /* 0x000fe20000010011 */
[----:B------:R-:W-:Y:S02]  /*3d40*/  HADD2.F32 R12, -RZ, R12.H0_H0 ;  /* 0x2000000cff0c7230 */ /* 0x000fe40000004100 */
[----:B------:R-:W-:Y:S02]  /*3d50*/  HADD2.F32 R16, -RZ, R11.H0_H0 ;  /* 0x2000000bff107230 */ /* 0x000fe40000004100 */
[----:B------:R-:W-:Y:S01]  /*3d60*/  FFMA.FTZ R47, R4, R5, R47 ;  /* 0x00000005042f7223 */ /* 0x000fe2000001002f */
[----:B------:R-:W-:Y:S01]  /*3d70*/  FFMA.FTZ R10, R5, R14, R10 ;  /* 0x0000000e050a7223 */ /* 0x000fe2000001000a */
[----:B------:R-:W-:Y:S01]  /*3d80*/  @!P0 IMAD.IADD R3, R49, 0x1, R38 ;  /* 0x0000000131038824 */ /* 0x000fe200078e0226 */
[----:B------:R-:W-:Y:S01]  /*3d90*/  IADD3 R38, PT, PT, R38, 0x20, RZ ;  /* 0x0000002026267810 */ /* 0x000fe20007ffe0ff */
        /* <DEDUP_REMOVED lines=21> */
.L_x_4942:
[----:B------:R-:W-:-:S04]  /*3ef0*/  VIMNMX R43, PT, PT, R39, UR13, PT ;  /* 0x0000000d272b7c48 */ /* 0x000fc8000bfe0100 */
[----:B------:R-:W-:-:S13]  /*3f00*/  ISETP.GT.AND P0, PT, R43, R38, PT ;  /* 0x000000262b00720c */ /* 0x000fda0003f04270 */
[----:B------:R-:W-:Y:S05]  /*3f10*/  @!P0 BRA `(.L_x_4944) ;  /* 0x0000001800088947 */ /* 0x000fea0003800000 */
[----:B------:R-:W-:-:S03]  /*3f20*/  IMAD.WIDE.U32 R8, R38, 0x4, R44 ;  /* 0x0000000426087825 */ /* 0x000fc600078e002c */
[----:B------:R-:W-:-:S05]  /*3f30*/  IADD3 R40, P0, PT, R8, 0x2, RZ ;  /* 0x0000000208287810 */ /* 0x000fca0007f1e0ff */
[----:B------:R-:W-:-:S08]  /*3f40*/  IMAD.X R41, RZ, RZ, R9, P0 ;  /* 0x000000ffff297224 */ /* 0x000fd000000e0609 */
.L_x_4945:
        /* <DEDUP_REMOVED lines=10> */
[----:B------:R-:W-:Y:S02]  /*3ff0*/  LOP3.LUT R27, R10, 0x3f003f, RZ, 0xc0, !PT ;  /* 0x003f003f0a1b7812 */ /* 0x000fe400078ec0ff */
[----:B------:R-:W-:Y:S02]  /*4000*/  SHF.R.U32.HI R32, RZ, 0x6, R10 ;  /* 0x00000006ff207819 */ /* 0x000fe4000001160a */
[----:B------:R-:W-:-:S02]  /*4010*/  LOP3.LUT R33, R11, 0x3f003f, RZ, 0xc0, !PT ;  /* 0x003f003f0b217812 */ /* 0x000fc400078ec0ff */
[----:B------:R-:W-:Y:S02]  /*4020*/  SHF.R.U32.HI R26, RZ, 0x6, R9 ;  /* 0x00000006ff1a7819 */ /* 0x000fe40000011609 */
[----:B------:R-:W-:Y:S02]  /*4030*/  SHF.R.U32.HI R23, RZ, 0x6, R11 ;  /* 0x00000006ff177819 */ /* 0x000fe4000001160b */
[----:B------:R-:W-:Y:S02]  /*4040*/  LOP3.LUT R20, R22, 0x64006400, RZ, 0xfc, !PT ;  /* 0x6400640016147812 */ /* 0x000fe400078efcff */
[----:B------:R-:W-:Y:S02]  /*4050*/  LOP3.LUT R21, R25, 0x64006400, RZ, 0xfc, !PT ;  /* 0x6400640019157812 */ /* 0x000fe400078efcff */
[----:B------:R-:W-:Y:S01]  /*4060*/  SHF.R.U32.HI R24, RZ, 0x6, R8 ;  /* 0x00000006ff187819 */ /* 0x000fe20000011608 */
        /* <DEDUP_REMOVED lines=15> */
[----:B------:R-:W-:-:S02]  /*4160*/  LOP3.LUT R26, R26, 0x64006400, RZ, 0xfc, !PT ;  /* 0x640064001a1a7812 */ /* 0x000fc400078efcff */
        /* <DEDUP_REMOVED lines=8> */
[----:B------:R-:W-:Y:S01]  /*41f0*/  LOP3.LUT R23, R14, 0x3f003f, RZ, 0xc0, !PT ;  /* 0x003f003f0e177812 */ /* 0x000fe200078ec0ff */
[-C--:B------:R-:W-:Y:S01]  /*4200*/  HFMA2 R28, R28, R29.reuse, R21 ;  /* 0x0000001d1c1c7231 */ /* 0x080fe20000000015 */
[----:B------:R-:W-:Y:S01]  /*4210*/  SHF.R.U32.HI R21, RZ, 0x6, R12 ;  /* 0x00000006ff157819 */ /* 0x000fe2000001160c */
        /* <DEDUP_REMOVED lines=16> */
[----:B------:R-:W-:Y:S02]  /*4320*/  HADD2 R29, R21, -1056, -1056 ;  /* 0xe420e420151d7430 */ /* 0x000fe40000000000 */
[-C--:B------:R-:W-:Y:S01]  /*4330*/  HFMA2 R48, R24, R30.reuse, R48 ;  /* 0x0000001e18307231 */ /* 0x080fe20000000030 */
[----:B------:R-:W0:Y:S01]  /*4340*/  LDS.128 R20, [UR4+0x10] ;  /* 0x00001004ff147984 */ /* 0x000e220008000c00 */
        /* <DEDUP_REMOVED lines=62> */
[--C-:B------:R-:W-:Y:S02]  /*4730*/  SHF.R.U32.HI R48, RZ, 0x6, R17.reuse ;  /* 0x00000006ff307819 */ /* 0x100fe40000011611 */
        /* <DEDUP_REMOVED lines=12> */
[----:B------:R-:W-:-:S02]  /*4800*/  SHF.R.U32.HI R10, RZ, 0x8, R19 ;  /* 0x00000008ff0a7819 */ /* 0x000fc40000011613 */
[----:B------:R-:W-:Y:S02]  /*4810*/  LOP3.LUT R48, R48, 0x3f003f, RZ, 0xc0, !PT ;  /* 0x003f003f30307812 */ /* 0x000fe400078ec0ff */
[----:B------:R-:W-:Y:S02]  /*4820*/  LOP3.LUT R8, R11, 0x300030, R8, 0xf8, !PT ;  /* 0x003000300b087812 */ /* 0x000fe400078ef808 */
[----:B------:R-:W-:Y:S02]  /*4830*/  LOP3.LUT R48, R48, 0x64006400, RZ, 0xfc, !PT ;  /* 0x6400640030307812 */ /* 0x000fe400078efcff */
[----:B------:R-:W-:Y:S02]  /*4840*/  LOP3.LUT R17, R17, 0x300030, R10, 0xf8, !PT ;  /* 0x0030003011117812 */ /* 0x000fe400078ef80a */
[----:B------:R-:W-:Y:S01]  /*4850*/  LOP3.LUT R10, R8, 0x64006400, RZ, 0xfc, !PT ;  /* 0x64006400080a7812 */ /* 0x000fe200078efcff */
[----:B------:R-:W-:Y:S01]  /*4860*/  HADD2 R48, R48, -1056, -1056 ;  /* 0xe420e42030307430 */ /* 0x000fe20000000000 */
[----:B------:R-:W-:-:S02]  /*4870*/  LOP3.LUT R8, R17, 0x64006400, RZ, 0xfc, !PT ;  /* 0x6400640011087812 */ /* 0x000fc400078efcff */
        /* <DEDUP_REMOVED lines=8> */
[----:B------:R-:W-:Y:S02]  /*4900*/  LOP3.LUT R17, R14, 0xf000f, RZ, 0xc0, !PT ;  /* 0x000f000f0e117812 */ /* 0x000fe400078ec0ff */
[----:B------:R-:W-:-:S02]  /*4910*/  LOP3.LUT R49, R49, 0x64006400, RZ, 0xfc, !PT ;  /* 0x6400640031317812 */ /* 0x000fc400078efcff */
[----:B------:R-:W-:Y:S02]  /*4920*/  SHF.R.U32.HI R19, RZ, 0xa, R19 ;  /* 0x0000000aff137819 */ /* 0x000fe40000011613 */
[----:B------:R-:W-:Y:S01]  /*4930*/  LOP3.LUT R14, R15, 0xf000f, RZ, 0xc0, !PT ;  /* 0x000f000f0f0e7812 */ /* 0x000fe200078ec0ff */
[----:B------:R-:W-:Y:S01]  /*4940*/  HADD2 R49, R49, -1056, -1056 ;  /* 0xe420e42031317430 */ /* 0x000fe20000000000 */
[----:B------:R-:W-:Y:S02]  /*4950*/  LOP3.LUT R17, R17, 0x300030, R18, 0xf8, !PT ;  /* 0x0030003011117812 */ /* 0x000fe400078ef812 */
[----:B------:R-:W-:Y:S01]  /*4960*/  LOP3.LUT R14, R14, 0x300030, R19, 0xf8, !PT ;  /* 0x003000300e0e7812 */ /* 0x000fe200078ef813 */
[----:B------:R-:W-:Y:S01]  /*4970*/  HFMA2 R20, R49, R21, R20 ;  /* 0x0000001531147231 */ /* 0x000fe20000000014 */
[----:B------:R-:W-:Y:S01]  /*4980*/  LOP3.LUT R12, R12, 0x64006400, RZ, 0xfc, !PT ;  /* 0x640064000c0c7812 */ /* 0x000fe200078efcff */
[----:B------:R-:W-:Y:S01]  /*4990*/  HADD2 R21, R9, -1056, -1056 ;  /* 0xe420e42009157430 */ /* 0x000fe20000000000 */
[----:B------:R-:W-:Y:S01]  /*49a0*/  LOP3.LUT R13, R13, 0x64006400, RZ, 0xfc, !PT ;  /* 0x640064000d0d7812 */ /* 0x000fe200078efcff */
[-C--:B------:R-:W-:Y:S01]  /*49b0*/  HFMA2 R20, R10, R22.reuse, R20 ;  /* 0x000000160a147231 */ /* 0x080fe20000000014 */
[----:B------:R-:W-:Y:S01]  /*49c0*/  LOP3.LUT R17, R17, 0x64006400, RZ, 0xfc, !PT ;  /* 0x6400640011117812 */ /* 0x000fe200078efcff */
[----:B------:R-:W0:Y:S01]  /*49d0*/  LDS.128 R8, [UR4+0x20] ;  /* 0x00002004ff087984 */ /* 0x000e220008000c00 */
[----:B------:R-:W-:Y:S01]  /*49e0*/  LOP3.LUT R14, R14, 0x64006400, RZ, 0xfc, !PT ;  /* 0x640064000e0e7812 */ /* 0x000fe200078efcff */
[----:B------:R-:W-:Y:S01]  /*49f0*/  HFMA2 R42, R21, R22, R42 ;  /* 0x00000016152a7231 */ /* 0x000fe2000000002a */
[----:B------:R-:W-:Y:S01]  /*4a00*/  ISETP.NE.AND P0, PT, R38, R3, PT ;  /* 0x000000032600720c */ /* 0x000fe20003f05270 */
[----:B------:R-:W-:-:S02]  /*4a10*/  HADD2 R19, R12, -1056, -1056 ;  /* 0xe420e4200c137430 */ /* 0x000fc40000000000 */
[----:B------:R-:W-:Y:S02]  /*4a20*/  HADD2 R21, R13, -1056, -1056 ;  /* 0xe420e4200d157430 */ /* 0x000fe40000000000 */
[----:B------:R-:W-:Y:S02]  /*4a30*/  HADD2 R17, R17, -1056, -1056 ;  /* 0xe420e42011117430 */ /* 0x000fe40000000000 */
[-C--:B------:R-:W-:Y:S02]  /*4a40*/  HFMA2 R19, R19, R23.reuse, R16 ;  /* 0x0000001713137231 */ /* 0x080fe40000000010 */
[----:B------:R-:W-:Y:S02]  /*4a50*/  HADD2 R14, R14, -1056, -1056 ;  /* 0xe420e4200e0e7430 */ /* 0x000fe40000000000 */
[-C--:B------:R-:W-:Y:S02]  /*4a60*/  HFMA2 R18, R21, R23.reuse, R42 ;  /* 0x0000001715127231 */ /* 0x080fe4000000002a */
[----:B------:R-:W-:-:S02]  /*4a70*/  HFMA2 R16, R17, R23, R48 ;  /* 0x0000001711107231 */ /* 0x000fc40000000030 */
[----:B------:R-:W-:Y:S01]  /*4a80*/  HFMA2 R23, R14, R23, R20 ;  /* 0x000000170e177231 */ /* 0x000fe20000000014 */
[----:B------:R-:W5:Y:S01]  /*4a90*/  @!P0 LDG.E.U16.CONSTANT R49, desc[UR6][R40.64] ;  /* 0x0000000628318981 */ /* 0x000f62000c1e9500 */
[----:B------:R-:W-:Y:S01]  /*4aa0*/  HADD2 R19, R19.H0_H0, R19.H1_H1 ;  /* 0x3000001313137230 */ /* 0x000fe20000000800 */
[----:B--2---:R-:W-:Y:S02]  /*4ab0*/  LOP3.LUT R12, R24, 0x3f003f, RZ, 0xc0, !PT ;  /* 0x003f003f180c7812 */ /* 0x004fe400078ec0ff */
[----:B------:R-:W-:Y:S02]  /*4ac0*/  SHF.R.U32.HI R13, RZ, 0x6, R24 ;  /* 0x00000006ff0d7819 */ /* 0x000fe40000011618 */
        /* <DEDUP_REMOVED lines=11> */
[----:B------:R-:W-:-:S02]  /*4b80*/  HADD2 R17, R15, -1056, -1056 ;  /* 0xe420e4200f117430 */ /* 0x000fc40000000000 */
[-C--:B0-----:R-:W-:Y:S02]  /*4b90*/  HFMA2 R15, R12, R8.reuse, RZ ;  /* 0x000000080c0f7231 */ /* 0x081fe400000000ff */
[----:B------:R-:W-:Y:S02]  /*4ba0*/  HADD2 R21, R20, -1056, -1056 ;  /* 0xe420e42014157430 */ /* 0x000fe40000000000 */
[----:B------:R-:W-:Y:S02]  /*4bb0*/  HADD2 R13, R13, -1056, -1056 ;  /* 0xe420e4200d0d7430 */ /* 0x000fe40000000000 */
[-C--:B------:R-:W-:Y:S02]  /*4bc0*/  HFMA2 R17, R17, R8.reuse, RZ ;  /* 0x0000000811117231 */ /* 0x080fe400000000ff */
[-C--:B------:R-:W-:Y:S01]  /*4bd0*/  HFMA2 R12, R14, R8.reuse, RZ.H0_H0 ;  /* 0x000000080e0c7231 */ /* 0x080fe200000400ff */
[----:B------:R-:W-:Y:S01]  /*4be0*/  SHF.R.U32.HI R14, RZ, 0x6, R25 ;  /* 0x00000006ff0e7819 */ /* 0x000fe20000011619 */
[----:B------:R-:W-:-:S02]  /*4bf0*/  HFMA2 R21, R21, R8, RZ.H0_H0 ;  /* 0x0000000815157231 */ /* 0x000fc400000400ff */
[----:B------:R-:W-:Y:S01]  /*4c00*/  HFMA2 R8, R13, R9, R15 ;  /* 0x000000090d087231 */ /* 0x000fe2000000000f */
[----:B------:R-:W-:Y:S02]  /*4c10*/  SHF.R.U32.HI R13, RZ, 0x6, R26 ;  /* 0x00000006ff0d7819 */ /* 0x000fe4000001161a */
[----:B------:R-:W-:Y:S02]  /*4c20*/  SHF.R.U32.HI R15, RZ, 0x6, R27 ;  /* 0x00000006ff0f7819 */ /* 0x000fe4000001161b */
        /* <DEDUP_REMOVED lines=12> */
[----:B---3--:R-:W-:Y:S02]  /*4cf0*/  LOP3.LUT R13, R28, 0x3f003f, RZ, 0xc0, !PT ;  /* 0x003f003f1c0d7812 */ /* 0x008fe400078ec0ff */
        /* <DEDUP_REMOVED lines=32> */
[----:B------:R-:W-:Y:S02]  /*4f00*/  HADD2 R18, R22, -1056, -1056 ;  /* 0xe420e42016127430 */ /* 0x000fe40000000000 */
[-C--:B0-----:R-:W-:Y:S02]  /*4f10*/  HFMA2 R20, R20, R12.reuse, R8 ;  /* 0x0000000c14147231 */ /* 0x081fe40000000008 */
[----:B------:R-:W-:Y:S02]  /*4f20*/  @!P0 IMAD R8, R0, 0x8, R1 ;  /* 0x0000000800088824 */ /* 0x000fe400078e0201 */
[----:B------:R-:W-:-:S04]  /*4f30*/  HFMA2 R18, R18, R12, R9 ;  /* 0x0000000c12127231 */ /* 0x000fc80000000009 */
        /* <DEDUP_REMOVED lines=20> */
[-C--:B------:R-:W-:Y:S01]  /*5080*/  HFMA2 R11, R11, R12.reuse, R17 ;  /* 0x0000000c0b0b7231 */ /* 0x080fe20000000011 */
[----:B------:R-:W-:Y:S01]  /*5090*/  SHF.R.U32.HI R17, RZ, 0x8, R32 ;  /* 0x00000008ff117819 */ /* 0x000fe20000011620 */
[----:B------:R-:W-:Y:S01]  /*50a0*/  HFMA2 R12, R22, R12, R21 ;  /* 0x0000000c160c7231 */ /* 0x000fe20000000015 */
[----:B------:R-:W-:-:S02]  /*50b0*/  SHF.R.U32.HI R28, RZ, 0xc, R28 ;  /* 0x0000000cff1c7819 */ /* 0x000fc4000001161c */
[----:B------:R-:W-:Y:S01]  /*50c0*/  LOP3.LUT R17, R24, 0x300030, R17, 0xf8, !PT ;  /* 0x0030003018117812 */ /* 0x000fe200078ef811 */
[----:B------:R-:W-:Y:S01]  /*50d0*/  @!P0 VIADD R24, R0, 0x1 ;  /* 0x0000000100188836 */ /* 0x000fe20000000000 */
[----:B------:R-:W-:Y:S02]  /*50e0*/  LOP3.LUT R25, R25, 0xf000f, RZ, 0xc0, !PT ;  /* 0x000f000f19197812 */ /* 0x000fe400078ec0ff */
[----:B------:R-:W-:Y:S02]  /*50f0*/  SHF.R.U32.HI R22, RZ, 0x8, R33 ;  /* 0x00000008ff167819 */ /* 0x000fe40000011621 */
[----:B------:R-:W-:Y:S02]  /*5100*/  SHF.R.U32.HI R26, RZ, 0xc, R26 ;  /* 0x0000000cff1a7819 */ /* 0x000fe4000001161a */
[----:B------:R-:W-:Y:S02]  /*5110*/  LOP3.LUT R28, R28, 0xf000f, RZ, 0xc0, !PT ;  /* 0x000f000f1c1c7812 */ /* 0x000fe400078ec0ff */
[----:B------:R-:W-:-:S02]  /*5120*/  SHF.R.U32.HI R21, RZ, 0xa, R32 ;  /* 0x0000000aff157819 */ /* 0x000fc40000011620 */
[----:B------:R-:W-:Y:S02]  /*5130*/  SHF.R.U32.HI R29, RZ, 0xc, R29 ;  /* 0x0000000cff1d7819 */ /* 0x000fe4000001161d */
[----:B------:R-:W-:Y:S02]  /*5140*/  LOP3.LUT R22, R25, 0x300030, R22, 0xf8, !PT ;  /* 0x0030003019167812 */ /* 0x000fe400078ef816 */
[----:B------:R-:W-:Y:S02]  /*5150*/  LOP3.LUT R25, R26, 0xf000f, RZ, 0xc0, !PT ;  /* 0x000f000f1a197812 */ /* 0x000fe400078ec0ff */
[----:B------:R-:W-:Y:S02]  /*5160*/  LOP3.LUT R21, R28, 0x300030, R21, 0xf8, !PT ;  /* 0x003000301c157812 */ /* 0x000fe400078ef815 */
[----:B------:R-:W-:Y:S02]  /*5170*/  @!P0 MOV R0, R24 ;  /* 0x0000001800008202 */ /* 0x000fe40000000f00 */
[----:B------:R-:W-:-:S02]  /*5180*/  SHF.R.U32.HI R26, RZ, 0x8, R34 ;  /* 0x00000008ff1a7819 */ /* 0x000fc40000011622 */
[----:B------:R-:W-:Y:S02]  /*5190*/  SHF.R.U32.HI R30, RZ, 0xc, R30 ;  /* 0x0000000cff1e7819 */ /* 0x000fe4000001161e */
[----:B------:R-:W-:Y:S02]  /*51a0*/  LOP3.LUT R29, R29, 0xf000f, RZ, 0xc0, !PT ;  /* 0x000f000f1d1d7812 */ /* 0x000fe400078ec0ff */
[----:B------:R-:W-:Y:S02]  /*51b0*/  SHF.R.U32.HI R24, RZ, 0xa, R33 ;  /* 0x0000000aff187819 */ /* 0x000fe40000011621 */
[----:B------:R-:W-:Y:S02]  /*51c0*/  SHF.R.U32.HI R28, RZ, 0xc, R27 ;  /* 0x0000000cff1c7819 */ /* 0x000fe4000001161b */
[----:B------:R-:W-:Y:S02]  /*51d0*/  LOP3.LUT R25, R25, 0x300030, R26, 0xf8, !PT ;  /* 0x0030003019197812 */ /* 0x000fe400078ef81a */
[----:B------:R-:W-:-:S02]  /*51e0*/  LOP3.LUT R27, R30, 0xf000f, RZ, 0xc0, !PT ;  /* 0x000f000f1e1b7812 */ /* 0x000fc400078ec0ff */
[----:B------:R-:W-:Y:S02]  /*51f0*/  LOP3.LUT R24, R29, 0x300030, R24, 0xf8, !PT ;  /* 0x003000301d187812 */ /* 0x000fe400078ef818 */
[----:B------:R-:W-:Y:S02]  /*5200*/  SHF.R.U32.HI R26, RZ, 0xa, R34 ;  /* 0x0000000aff1a7819 */ /* 0x000fe40000011622 */
[----:B------:R-:W-:Y:S02]  /*5210*/  LOP3.LUT R30, R28, 0xf000f, RZ, 0xc0, !PT ;  /* 0x000f000f1c1e7812 */ /* 0x000fe400078ec0ff */
[----:B------:R-:W-:Y:S02]  /*5220*/  SHF.R.U32.HI R29, RZ, 0x8, R35 ;  /* 0x00000008ff1d7819 */ /* 0x000fe40000011623 */
[----:B------:R-:W-:Y:S02]  /*5230*/  SHF.R.U32.HI R28, RZ, 0xc, R31 ;  /* 0x0000000cff1c7819 */ /* 0x000fe4000001161f */
[----:B------:R-:W-:-:S02]  /*5240*/  SHF.R.U32.HI R32, RZ, 0x6, R32 ;  /* 0x00000006ff207819 */ /* 0x000fc40000011620 */
[----:B------:R-:W-:Y:S02]  /*5250*/  SHF.R.U32.HI R33, RZ, 0x6, R33 ;  /* 0x00000006ff217819 */ /* 0x000fe40000011621 */
[----:B------:R-:W-:Y:S02]  /*5260*/  SHF.R.U32.HI R34, RZ, 0x6, R34 ;  /* 0x00000006ff227819 */ /* 0x000fe40000011622 */
        /* <DEDUP_REMOVED lines=21> */
[----:B------:R-:W-:Y:S01]  /*53c0*/  LOP3.LUT R27, R27, 0x64006400, RZ, 0xfc, !PT ;  /* 0x640064001b1b7812 */ /* 0x000fe200078efcff */
[-C--:B------:R-:W-:Y:S02]  /*53d0*/  HFMA2 R20, R29, R13.reuse, R20 ;  /* 0x0000000d1d147231 */ /* 0x080fe40000000014 */
[-C--:B------:R-:W-:Y:S02]  /*53e0*/  HFMA2 R18, R30, R13.reuse, R18 ;  /* 0x0000000d1e127231 */ /* 0x080fe40000000012 */
[-C--:B------:R-:W-:Y:S02]  /*53f0*/  HFMA2 R11, R34, R13.reuse, R11 ;  /* 0x0000000d220b7231 */ /* 0x080fe4000000000b */
[----:B------:R-:W-:Y:S01]  /*5400*/  HADD2 R17, R17, -1056, -1056 ;  /* 0xe420e42011117430 */ /* 0x000fe20000000000 */
        /* <DEDUP_REMOVED lines=9> */
[-C--:B------:R-:W-:Y:S02]  /*54a0*/  HFMA2 R18, R22, R14.reuse, R18 ;  /* 0x0000000e16127231 */ /* 0x080fe40000000012 */
[-C--:B------:R-:W-:Y:S02]  /*54b0*/  HFMA2 R13, R25, R14.reuse, R11 ;  /* 0x0000000e190d7231 */ /* 0x080fe4000000000b */
[----:B-----5:R-:W-:Y:S02]  /*54c0*/  @!P0 IMAD.IADD R3, R49, 0x1, R38 ;  /* 0x0000000131038824 */ /* 0x020fe400078e0226 */
[----:B------:R-:W-:Y:S02]  /*54d0*/  HFMA2 R14, R27, R14, R12 ;  /* 0x0000000e1b0e7231 */ /* 0x000fe4000000000c */
[----:B------:R-:W-:-:S02]  /*54e0*/  VIADD R38, R38, 0x20 ;  /* 0x0000002026267836 */ /* 0x000fc40000000000 */
[----:B------:R-:W-:Y:S02]  /*54f0*/  HADD2 R21, R21, -1056, -1056 ;  /* 0xe420e42015157430 */ /* 0x000fe40000000000 */
[----:B------:R-:W-:Y:S02]  /*5500*/  HADD2 R24, R24, -1056, -1056 ;  /* 0xe420e42018187430 */ /* 0x000fe40000000000 */
[----:B------:R-:W-:Y:S02]  /*5510*/  HADD2 R26, R26, -1056, -1056 ;  /* 0xe420e4201a1a7430 */ /* 0x000fe40000000000 */
[----:B------:R-:W-:Y:S02]  /*5520*/  HADD2 R28, R28, -1056, -1056 ;  /* 0xe420e4201c1c7430 */ /* 0x000fe40000000000 */
[----:B------:R-:W-:Y:S02]  /*5530*/  HFMA2 R20, R21, R15, R20 ;  /* 0x0000000f15147231 */ /* 0x000fe40000000014 */
[----:B------:R-:W-:-:S02]  /*5540*/  HADD2 R16, R16.H0_H0, R16.H1_H1 ;  /* 0x3000001010107230 */ /* 0x000fc40000000800 */
[-C--:B------:R-:W-:Y:S02]  /*5550*/  HFMA2 R13, R26, R15.reuse, R13 ;  /* 0x0000000f1a0d7231 */ /* 0x080fe4000000000d */
[----:B------:R-:W-:Y:S02]  /*5560*/  HADD2 R23, R23.H0_H0, R23.H1_H1 ;  /* 0x3000001717177230 */ /* 0x000fe40000000800 */
[-C--:B------:R-:W-:Y:S02]  /*5570*/  HFMA2 R18, R24, R15.reuse, R18 ;  /* 0x0000000f18127231 */ /* 0x080fe40000000012 */
[----:B------:R-:W-:Y:S01]  /*5580*/  HFMA2 R14, R28, R15, R14 ;  /* 0x0000000f1c0e7231 */ /* 0x000fe2000000000e */
[----:B------:R-:W-:Y:S01]  /*5590*/  PRMT R19, R19, 0x5410, R10 ;  /* 0x0000541013137816 */ /* 0x000fe2000000000a */
[----:B------:R-:W-:Y:S01]  /*55a0*/  HADD2 R20, R20.H0_H0, R20.H1_H1 ;  /* 0x3000001414147230 */ /* 0x000fe20000000800 */
[----:B------:R-:W-:Y:S01]  /*55b0*/  PRMT R16, R16, 0x5410, R23 ;  /* 0x0000541010107816 */ /* 0x000fe20000000017 */
[----:B------:R-:W-:-:S02]  /*55c0*/  HADD2 R18, R18.H0_H0, R18.H1_H1 ;  /* 0x3000001212127230 */ /* 0x000fc40000000800 */
[----:B------:R-:W-:Y:S02]  /*55d0*/  HADD2 R13, R13.H0_H0, R13.H1_H1 ;  /* 0x3000000d0d0d7230 */ /* 0x000fe40000000800 */
[----:B------:R-:W-:Y:S01]  /*55e0*/  HADD2 R14, R14.H0_H0, R14.H1_H1 ;  /* 0x3000000e0e0e7230 */ /* 0x000fe20000000800 */
[----:B------:R-:W-:Y:S02]  /*55f0*/  PRMT R20, R20, 0x5410, R18 ;  /* 0x0000541014147816 */ /* 0x000fe40000000012 */
[----:B------:R-:W-:Y:S02]  /*5600*/  IADD3 R40, P1, PT, R40, 0x80, RZ ;  /* 0x0000008028287810 */ /* 0x000fe40007f3e0ff */
[----:B------:R-:W-:Y:S01]  /*5610*/  PRMT R13, R13, 0x5410, R14 ;  /* 0x000054100d0d7816 */ /* 0x000fe2000000000e */
[----:B------:R-:W-:Y:S02]  /*5620*/  UIADD3 UR4, UPT, UPT, UR4, 0x40, URZ ;  /* 0x0000004004047890 */ /* 0x000fe4000fffe0ff */
[----:B------:R-:W-:Y:S01]  /*5630*/  IMAD.X R41, RZ, RZ, R41, P1 ;  /* 0x000000ffff297224 */ /* 0x000fe200008e0629 */
[----:B--2---:R-:W-:-:S02]  /*5640*/  @!P0 PRMT R7, R8, 0x7610, R7 ;  /* 0x0000761008078816 */ /* 0x004fc40000000007 */
[----:B------:R-:W-:Y:S02]  /*5650*/  @!P0 PRMT R6, R6, 0x7610, R8 ;  /* 0x0000761006068816 */ /* 0x000fe40000000008 */
[----:B------:R-:W-:Y:S02]  /*5660*/  @!P0 PRMT R7, R7, 0x7610, R9 ;  /* 0x0000761007078816 */ /* 0x000fe40000000009 */
[----:B------:R-:W-:Y:S02]  /*5670*/  @!P0 PRMT R6, R9, 0x7610, R6 ;  /* 0x0000761009068816 */ /* 0x000fe40000000006 */
[----:B------:R-:W-:Y:S02]  /*5680*/  ISETP.GE.AND P0, PT, R38, R43, PT ;  /* 0x0000002b2600720c */ /* 0x000fe40003f06270 */
[----:B------:R-:W-:Y:S02]  /*5690*/  PRMT R8, R7, 0x7610, R6 ;  /* 0x0000761007087816 */ /* 0x000fe40000000006 */
[----:B------:R-:W-:-:S03]  /*56a0*/  PRMT R9, R6, 0x7610, R7 ;  /* 0x0000761006097816 */ /* 0x000fc60000000007 */
[-C--:B------:R-:W-:Y:S02]  /*56b0*/  HFMA2 R5, R19, R8.reuse, R5 ;  /* 0x0000000813057231 */ /* 0x080fe40000000005 */
[-C--:B------:R-:W-:Y:S02]  /*56c0*/  HFMA2 R4, R16, R9.reuse, R4 ;  /* 0x0000000910047231 */ /* 0x080fe40000000004 */
[----:B------:R-:W-:Y:S01]  /*56d0*/  HFMA2 R5, R20, R8, R5 ;  /* 0x0000000814057231 */ /* 0x000fe20000000005 */
[----:B------:R-:W-:Y:S01]  /*56e0*/  MOV R8, R46 ;  /* 0x0000002e00087202 */ /* 0x000fe20000000f00 */
[----:B------:R-:W-:Y:S02]  /*56f0*/  HFMA2 R4, R13, R9, R4 ;  /* 0x000000090d047231 */ /* 0x000fe40000000004 */
[----:B------:R-:W-:Y:S02]  /*5700*/  IMAD.MOV.U32 R9, RZ, RZ, R47 ;  /* 0x000000ffff097224 */ /* 0x000fe400078e002f */
[----:B------:R-:W-:Y:S01]  /*5710*/  IMAD.WIDE R46, R2, 0x4, R50 ;  /* 0x00000004022e7825 */ /* 0x000fe200078e0232 */
[----:B------:R-:W-:Y:S06]  /*5720*/  @!P0 BRA `(.L_x_4945) ;  /* 0xffffffe800088947 */ /* 0x000fec000383ffff */
[----:B------:R-:W-:-:S07]  /*5730*/  IMAD.WIDE R46, R2, 0x18, R8 ;  /* 0x00000018022e7825 */ /* 0x000fce00078e0208 */
.L_x_4944:
[----:B------:R-:W-:-:S04]  /*5740*/  VIMNMX R39, PT, PT, R39, UR14, PT ;  /* 0x0000000e27277c48 */ /* 0x000fc8000bfe0100 */
[----:B------:R-:W-:-:S13]  /*5750*/  ISETP.GT.AND P0, PT, R39, R38, PT ;  /* 0x000000262700720c */ /* 0x000fda0003f04270 */
[----:B------:R-:W-:Y:S05]  /*5760*/  @!P0 BRA `(.L_x_4946) ;  /* 0x00000014009c8947 */ /* 0x000fea0003800000 */
[----:B------:R-:W-:-:S03]  /*5770*/  IMAD.WIDE.U32 R44, R38, 0x4, R44 ;  /* 0x00000004262c7825 */ /* 0x000fc600078e002c */
[----:B------:R-:W-:-:S04]  /*5780*/  IADD3 R40, P0, PT, R44, 0x2, RZ ;  /* 0x000000022c287810 */ /* 0x000fc80007f1e0ff */
[----:B------:R-:W-:-:S09]  /*5790*/  IADD3.X R41, PT, PT, RZ, R45, RZ, P0, !PT ;  /* 0x0000002dff297210 */ /* 0x000fd200007fe4ff */
.L_x_4947:
[----:B------:R-:W2:Y:S01]  /*57a0*/  LDG.E.128.CONSTANT R8, desc[UR6][R46.64] ;  /* 0x000000062e087981 */ /* 0x000ea2000c1e9d00 */
[----:B------:R-:W-:-:S03]  /*57b0*/  IMAD.U32 R2, RZ, RZ, UR12 ;  /* 0x0000000cff027e24 */ /* 0x000fc6000f8e00ff */
[----:B------:R-:W0:Y:S01]  /*57c0*/  LDS.128 R24, [UR4] ;  /* 0x00000004ff187984 */ /* 0x000e220008000c00 */
[----:B------:R-:W-:-:S05]  /*57d0*/  IMAD.WIDE R28, R2, 0x4, R46 ;  /* 0x00000004021c7825 */ /* 0x000fca00078e022e */
[----:B------:R-:W3:Y:S01]  /*57e0*/  LDG.E.128.CONSTANT R12, desc[UR6][R28.64] ;  /* 0x000000061c0c7981 */ /* 0x000ee2000c1e9d00 */
[----:B------:R-:W-:-:S05]  /*57f0*/  IMAD.WIDE R30, R2, 0x4, R28 ;  /* 0x00000004021e7825 */ /* 0x000fca00078e021c */
[----:B------:R-:W4:Y:S01]  /*5800*/  LDG.E.128.CONSTANT R16, desc[UR6][R30.64] ;  /* 0x000000061e107981 */ /* 0x000f22000c1e9d00 */
[----:B------:R-:W-:-:S05]  /*5810*/  IMAD.WIDE R42, R2, 0x4, R30 ;  /* 0x00000004022a7825 */ /* 0x000fca00078e021e */
[----:B------:R1:W5:Y:S01]  /*5820*/  LDG.E.128.CONSTANT R20, desc[UR6][R42.64] ;  /* 0x000000062a147981 */ /* 0x000362000c1e9d00 */
[----:B------:R-:W-:Y:S02]  /*5830*/  IMAD.MOV.U32 R44, RZ, RZ, 0x2800 ;  /* 0x00002800ff2c7424 */ /* 0x000fe400078e00ff */
        /* <DEDUP_REMOVED lines=14> */
[----:B------:R-:W-:Y:S01]  /*5920*/  HADD2 R33, R30, -1040, -1040 ;  /* 0xe410e4101e217430 */ /* 0x000fe20000000000 */
[----:B------:R-:W-:Y:S01]  /*5930*/  LOP3.LUT R29, R28, 0x64006400, RZ, 0xfc, !PT ;  /* 0x640064001c1d7812 */ /* 0x000fe200078efcff */
[-C--:B0-----:R-:W-:Y:S02]  /*5940*/  HFMA2 R30, R32, R24.reuse, RZ ;  /* 0x00000018201e7231 */ /* 0x081fe400000000ff */
[-C--:B------:R-:W-:Y:S02]  /*5950*/  HFMA2 R46, R46, R24.reuse, RZ.H0_H0 ;  /* 0x000000182e2e7231 */ /* 0x080fe400000400ff */
[-C--:B------:R-:W-:Y:S02]  /*5960*/  HFMA2 R32, R34, R24.reuse, RZ ;  /* 0x0000001822207231 */ /* 0x080fe400000000ff */
[----:B------:R-:W-:Y:S01]  /*5970*/  HFMA2 R33, R33, R24, RZ.H0_H0 ;  /* 0x0000001821217231 */ /* 0x000fe200000400ff */
[----:B------:R-:W-:Y:S01]  /*5980*/  LOP3.LUT R24, R9, 0x3e003e0, RZ, 0xc0, !PT ;  /* 0x03e003e009187812 */ /* 0x000fe200078ec0ff */
[----:B------:R-:W-:Y:S01]  /*5990*/  HFMA2 R47, R29, R44.H0_H0, -48, -48 ;  /* 0xd200d2001d2f7431 */ /* 0x000fe2000004002c */
[----:B------:R-:W-:-:S02]  /*59a0*/  LOP3.LUT R28, R10, 0x3e003e0, RZ, 0xc0, !PT ;  /* 0x03e003e00a1c7812 */ /* 0x000fc400078ec0ff */
[----:B------:R-:W-:Y:S01]  /*59b0*/  LOP3.LUT R29, R11, 0x3e003e0, RZ, 0xc0, !PT ;  /* 0x03e003e00b1d7812 */ /* 0x000fe200078ec0ff */
[----:B------:R-:W-:Y:S01]  /*59c0*/  HFMA2 R47, R47, R25, R30 ;  /* 0x000000192f2f7231 */ /* 0x000fe2000000001e */
[----:B------:R-:W-:Y:S02]  /*59d0*/  LOP3.LUT R35, R24, 0x64006400, RZ, 0xfc, !PT ;  /* 0x6400640018237812 */ /* 0x000fe400078efcff */
[----:B------:R-:W-:Y:S02]  /*59e0*/  LOP3.LUT R45, R28, 0x64006400, RZ, 0xfc, !PT ;  /* 0x640064001c2d7812 */ /* 0x000fe400078efcff */
[----:B------:R-:W-:Y:S01]  /*59f0*/  LOP3.LUT R49, R29, 0x64006400, RZ, 0xfc, !PT ;  /* 0x640064001d317812 */ /* 0x000fe200078efcff */
[-C--:B------:R-:W-:Y:S01]  /*5a00*/  HFMA2 R35, R35, R44.reuse.H0_H0, -48, -48 ;  /* 0xd200d20023237431 */ /* 0x080fe2000004002c */
[----:B------:R-:W2:Y:S01]  /*5a10*/  LDG.E.128.CONSTANT R28, desc[UR6][R42.64] ;  /* 0x000000062a1c7981 */ /* 0x000ea2000c1e9d00 */
[-C--:B------:R-:W-:Y:S01]  /*5a20*/  HFMA2 R24, R45, R44.reuse.H0_H0, -48, -48 ;  /* 0xd200d2002d187431 */ /* 0x080fe2000004002c */
[----:B------:R-:W-:Y:S01]  /*5a30*/  SHF.R.U32.HI R45, RZ, 0xa, R11 ;  /* 0x0000000aff2d7819 */ /* 0x000fe2000001160b */
[----:B------:R-:W-:-:S02]  /*5a40*/  HFMA2 R49, R49, R44.H0_H0, -48, -48 ;  /* 0xd200d20031317431 */ /* 0x000fc4000004002c */
[-C--:B------:R-:W-:Y:S02]  /*5a50*/  HFMA2 R46, R35, R25.reuse, R46 ;  /* 0x00000019232e7231 */ /* 0x080fe4000000002e */
[-C--:B------:R-:W-:Y:S01]  /*5a60*/  HFMA2 R24, R24, R25.reuse, R32 ;  /* 0x0000001918187231 */ /* 0x080fe20000000020 */
[----:B------:R-:W-:Y:S01]  /*5a70*/  SHF.R.U32.HI R32, RZ, 0xa, R8 ;  /* 0x0000000aff207819 */ /* 0x000fe20000011608 */
[----:B------:R-:W-:Y:S01]  /*5a80*/  HFMA2 R25, R49, R25, R33 ;  /* 0x0000001931197231 */ /* 0x000fe20000000021 */
[----:B------:R-:W-:Y:S02]  /*5a90*/  SHF.R.U32.HI R33, RZ, 0xa, R9 ;  /* 0x0000000aff217819 */ /* 0x000fe40000011609 */
[----:B------:R-:W-:Y:S02]  /*5aa0*/  LOP3.LUT R32, R32, 0x1f001f, RZ, 0xc0, !PT ;  /* 0x001f001f20207812 */ /* 0x000fe400078ec0ff */
[----:B------:R-:W-:Y:S02]  /*5ab0*/  LOP3.LUT R34, R33, 0x1f001f, RZ, 0xc0, !PT ;  /* 0x001f001f21227812 */ /* 0x000fe400078ec0ff */
[----:B------:R-:W-:-:S02]  /*5ac0*/  SHF.R.U32.HI R35, RZ, 0xa, R10 ;  /* 0x0000000aff237819 */ /* 0x000fc4000001160a */
        /* <DEDUP_REMOVED lines=8> */
[----:B------:R-:W-:-:S02]  /*5b50*/  HFMA2 R46, R34, R26, R46 ;  /* 0x0000001a222e7231 */ /* 0x000fc4000000002e */
[-C--:B------:R-:W-:Y:S01]  /*5b60*/  HFMA2 R47, R33, R26.reuse, R47 ;  /* 0x0000001a212f7231 */ /* 0x080fe2000000002f */
[----:B---3--:R-:W-:Y:S01]  /*5b70*/  LOP3.LUT R33, R13, 0x1f001f, RZ, 0xc0, !PT ;  /* 0x001f001f0d217812 */ /* 0x008fe200078ec0ff */
[----:B------:R-:W-:Y:S01]  /*5b80*/  HADD2 R34, R32, -1040, -1040 ;  /* 0xe410e41020227430 */ /* 0x000fe20000000000 */
[----:B------:R-:W-:Y:S01]  /*5b90*/  LOP3.LUT R32, R12, 0x1f001f, RZ, 0xc0, !PT ;  /* 0x001f001f0c207812 */ /* 0x000fe200078ec0ff */
[----:B------:R-:W-:Y:S01]  /*5ba0*/  HADD2 R35, R35, -1040, -1040 ;  /* 0xe410e41023237430 */ /* 0x000fe20000000000 */
[----:B------:R-:W-:Y:S01]  /*5bb0*/  LOP3.LUT R45, R33, 0x64006400, RZ, 0xfc, !PT ;  /* 0x64006400212d7812 */ /* 0x000fe200078efcff */
[-C--:B------:R-:W-:Y:S02]  /*5bc0*/  HFMA2 R25, R34, R26.reuse, R25 ;  /* 0x0000001a22197231 */ /* 0x080fe40000000019 */
[----:B------:R-:W-:Y:S01]  /*5bd0*/  HFMA2 R24, R35, R26, R24 ;  /* 0x0000001a23187231 */ /* 0x000fe20000000018 */
[----:B------:R-:W-:Y:S01]  /*5be0*/  LOP3.LUT R26, R32, 0x64006400, RZ, 0xfc, !PT ;  /* 0x64006400201a7812 */ /* 0x000fe200078efcff */
[----:B------:R-:W-:Y:S01]  /*5bf0*/  HADD2 R45, R45, -1040, -1040 ;  /* 0xe410e4102d2d7430 */ /* 0x000fe20000000000 */
[----:B------:R-:W0:Y:S03]  /*5c00*/  LDS.128 R32, [UR4+0x10] ;  /* 0x00001004ff207984 */ /* 0x000e260008000c00 */
[----:B------:R-:W-:-:S02]  /*5c10*/  HADD2 R26, R26, -1040, -1040 ;  /* 0xe410e4101a1a7430 */ /* 0x000fc40000000000 */
[-C--:B------:R-:W-:Y:S01]  /*5c20*/  HFMA2 R46, R45, R27.reuse, R46 ;  /* 0x0000001b2d2e7231 */ /* 0x080fe2000000002e */
[----:B------:R-:W-:Y:S01]  /*5c30*/  LOP3.LUT R45, R15, 0x1f001f, RZ, 0xc0, !PT ;  /* 0x001f001f0f2d7812 */ /* 0x000fe200078ec0ff */
[----:B------:R-:W-:Y:S01]  /*5c40*/  HFMA2 R47, R26, R27, R47 ;  /* 0x0000001b1a2f7231 */ /* 0x000fe2000000002f */
[----:B------:R-:W-:Y:S02]  /*5c50*/  LOP3.LUT R26, R14, 0x1f001f, RZ, 0xc0, !PT ;  /* 0x001f001f0e1a7812 */ /* 0x000fe400078ec0ff */
[----:B------:R-:W-:Y:S02]  /*5c60*/  LOP3.LUT R45, R45, 0x64006400, RZ, 0xfc, !PT ;  /* 0x640064002d2d7812 */ /* 0x000fe400078efcff */
[----:B------:R-:W-:-:S03]  /*5c70*/  LOP3.LUT R26, R26, 0x64006400, RZ, 0xfc, !PT ;  /* 0x640064001a1a7812 */ /* 0x000fc600078efcff */
[----:B------:R-:W-:Y:S02]  /*5c80*/  HADD2 R45, R45, -1040, -1040 ;  /* 0xe410e4102d2d7430 */ /* 0x000fe40000000000 */
[----:B------:R-:W-:Y:S02]  /*5c90*/  HADD2 R26, R26, -1040, -1040 ;  /* 0xe410e4101a1a7430 */ /* 0x000fe40000000000 */
[-C--:B------:R-:W-:Y:S02]  /*5ca0*/  HFMA2 R45, R45, R27.reuse, R25 ;  /* 0x0000001b2d2d7231 */ /* 0x080fe40000000019 */
[----:B------:R-:W-:Y:S01]  /*5cb0*/  HFMA2 R26, R26, R27, R24 ;  /* 0x0000001b1a1a7231 */ /* 0x000fe20000000018 */
[----:B------:R-:W-:Y:S01]  /*5cc0*/  LOP3.LUT R24, R12, 0x3e003e0, RZ, 0xc0, !PT ;  /* 0x03e003e00c187812 */ /* 0x000fe200078ec0ff */
[----:B------:R-:W3:Y:S03]  /*5cd0*/  @!P0 LDG.E.U16.CONSTANT R27, desc[UR6][R40.64] ;  /* 0x00000006281b8981 */ /* 0x000ee6000c1e9500 */
[----:B------:R-:W-:-:S02]  /*5ce0*/  LOP3.LUT R25, R24, 0x64006400, RZ, 0xfc, !PT ;  /* 0x6400640018197812 */ /* 0x000fc400078efcff */
[----:B------:R-:W-:-:S03]  /*5cf0*/  @!P0 LEA R24, R0, R1, 0x3 ;  /* 0x0000000100188211 */ /* 0x000fc600078e18ff */
[----:B------:R-:W-:-:S04]  /*5d00*/  HFMA2 R25, R25, R44.H0_H0, -48, -48 ;  /* 0xd200d20019197431 */ /* 0x000fc8000004002c */
[----:B0-----:R-:W-:Y:S02]  /*5d10*/  HFMA2 R47, R25, R32, R47 ;  /* 0x00000020192f7231 */ /* 0x001fe4000000002f */
[----:B------:R-:W3:Y:S01]  /*5d20*/  @!P0 LDL.64 R24, [R24+0x8] ;  /* 0x0000080018188983 */ /* 0x000ee20000100a00 */
[----:B------:R-:W-:-:S04]  /*5d30*/  LOP3.LUT R48, R13, 0x3e003e0, RZ, 0xc0, !PT ;  /* 0x03e003e00d307812 */ /* 0x000fc800078ec0ff */
[----:B------:R-:W-:Y:S02]  /*5d40*/  LOP3.LUT R49, R48, 0x64006400, RZ, 0xfc, !PT ;  /* 0x6400640030317812 */ /* 0x000fe400078efcff */
[----:B------:R-:W-:-:S03]  /*5d50*/  LOP3.LUT R48, R14, 0x3e003e0, RZ, 0xc0, !PT ;  /* 0x03e003e00e307812 */ /* 0x000fc600078ec0ff */
[----:B------:R-:W-:-:S04]  /*5d60*/  HFMA2 R49, R49, R44.H0_H0, -48, -48 ;  /* 0xd200d20031317431 */ /* 0x000fc8000004002c */
[----:B------:R-:W-:Y:S01]  /*5d70*/  HFMA2 R46, R49, R32, R46 ;  /* 0x00000020312e7231 */ /* 0x000fe2000000002e */
[----:B------:R-:W-:Y:S02]  /*5d80*/  LOP3.LUT R49, R48, 0x64006400, RZ, 0xfc, !PT ;  /* 0x6400640030317812 */ /* 0x000fe400078efcff */
[----:B------:R-:W-:-:S03]  /*5d90*/  LOP3.LUT R48, R15, 0x3e003e0, RZ, 0xc0, !PT ;  /* 0x03e003e00f307812 */ /* 0x000fc600078ec0ff */
[----:B------:R-:W-:-:S04]  /*5da0*/  HFMA2 R49, R49, R44.H0_H0, -48, -48 ;  /* 0xd200d20031317431 */ /* 0x000fc8000004002c */
[----:B------:R-:W-:Y:S01]  /*5db0*/  HFMA2 R26, R49, R32, R26 ;  /* 0x00000020311a7231 */ /* 0x000fe2000000001a */
[----:B------:R-:W-:-:S05]  /*5dc0*/  LOP3.LUT R49, R48, 0x64006400, RZ, 0xfc, !PT ;  /* 0x6400640030317812 */ /* 0x000fca00078efcff */
[----:B------:R-:W-:-:S04]  /*5dd0*/  HFMA2 R49, R49, R44.H0_H0, -48, -48 ;  /* 0xd200d20031317431 */ /* 0x000fc8000004002c */
[----:B------:R-:W-:Y:S01]  /*5de0*/  HFMA2 R45, R49, R32, R45 ;  /* 0x00000020312d7231 */ /* 0x000fe2000000002d */
[----:B------:R-:W-:-:S04]  /*5df0*/  SHF.R.U32.HI R32, RZ, 0xa, R12 ;  /* 0x0000000aff207819 */ /* 0x000fc8000001160c */
[----:B------:R-:W-:-:S04]  /*5e00*/  LOP3.LUT R32, R32, 0x1f001f, RZ, 0xc0, !PT ;  /* 0x001f001f20207812 */ /* 0x000fc800078ec0ff */
[----:B------:R-:W-:Y:S02]  /*5e10*/  LOP3.LUT R32, R32, 0x64006400, RZ, 0xfc, !PT ;  /* 0x6400640020207812 */ /* 0x000fe400078efcff */
[----:B------:R-:W-:Y:S02]  /*5e20*/  SHF.R.U32.HI R8, RZ, 0xf, R8 ;  /* 0x0000000fff087819 */ /* 0x000fe40000011608 */
[----:B------:R-:W-:Y:S01]  /*5e30*/  SHF.R.U32.HI R9, RZ, 0xf, R9 ;  /* 0x0000000fff097819 */ /* 0x000fe20000011609 */
[----:B------:R-:W-:Y:S01]  /*5e40*/  HADD2 R32, R32, -1040, -1040 ;  /* 0xe410e41020207430 */ /* 0x000fe20000000000 */
[----:B------:R-:W-:Y:S02]  /*5e50*/  LOP3.LUT R8, R8, 0x10001, RZ, 0xc0, !PT ;  /* 0x0001000108087812 */ /* 0x000fe400078ec0ff */
[----:B------:R-:W-:Y:S01]  /*5e60*/  SHF.R.U32.HI R49, RZ, 0xe, R12 ;  /* 0x0000000eff317819 */ /* 0x000fe2000001160c */
[----:B------:R-:W-:Y:S01]  /*5e70*/  HFMA2 R47, R32, R33, R47 ;  /* 0x00000021202f7231 */ /* 0x000fe2000000002f */
[----:B------:R-:W-:-:S02]  /*5e80*/  LOP3.LUT R9, R9, 0x10001, RZ, 0xc0, !PT ;  /* 0x0001000109097812 */ /* 0x000fc400078ec0ff */
[----:B------:R-:W-:Y:S02]  /*5e90*/  SHF.R.U32.HI R32, RZ, 0xe, R13 ;  /* 0x0000000eff207819 */ /* 0x000fe4000001160d */
[----:B------:R-:W-:Y:S02]  /*5ea0*/  LOP3.LUT R12, R8, 0x20002, R49, 0xf8, !PT ;  /* 0x00020002080c7812 */ /* 0x000fe400078ef831 */
[----:B------:R-:W-:Y:S02]  /*5eb0*/  SHF.R.U32.HI R10, RZ, 0xf, R10 ;  /* 0x0000000fff0a7819 */ /* 0x000fe4000001160a */
[----:B------:R-:W-:Y:S02]  /*5ec0*/  SHF.R.U32.HI R8, RZ, 0xa, R13 ;  /* 0x0000000aff087819 */ /* 0x000fe4000001160d */
[----:B------:R-:W-:Y:S02]  /*5ed0*/  LOP3.LUT R32, R9, 0x20002, R32, 0xf8, !PT ;  /* 0x0002000209207812 */ /* 0x000fe400078ef820 */
[----:B------:R-:W-:-:S02]  /*5ee0*/  LOP3.LUT R10, R10, 0x10001, RZ, 0xc0, !PT ;  /* 0x000100010a0a7812 */ /* 0x000fc400078ec0ff */
[--C-:B------:R-:W-:Y:S02]  /*5ef0*/  SHF.R.U32.HI R9, RZ, 0xe, R14.reuse ;  /* 0x0000000eff097819 */ /* 0x100fe4000001160e */
[----:B------:R-:W-:Y:S02]  /*5f00*/  LOP3.LUT R8, R8, 0x1f001f, RZ, 0xc0, !PT ;  /* 0x001f001f08087812 */ /* 0x000fe400078ec0ff */
[----:B------:R-:W-:Y:S02]  /*5f10*/  SHF.R.U32.HI R11, RZ, 0xf, R11 ;  /* 0x0000000fff0b7819 */ /* 0x000fe4000001160b */
[----:B------:R-:W-:Y:S02]  /*5f20*/  LOP3.LUT R13, R10, 0x20002, R9, 0xf8, !PT ;  /* 0x000200020a0d7812 */ /* 0x000fe400078ef809 */
[----:B------:R-:W-:Y:S02]  /*5f30*/  SHF.R.U32.HI R9, RZ, 0xa, R14 ;  /* 0x0000000aff097819 */ /* 0x000fe4000001160e */
[----:B------:R-:W-:-:S02]  /*5f40*/  LOP3.LUT R8, R8, 0x64006400, RZ, 0xfc, !PT ;  /* 0x6400640008087812 */ /* 0x000fc400078efcff */
[----:B------:R-:W-:Y:S02]  /*5f50*/  LOP3.LUT R11, R11, 0x10001, RZ, 0xc0, !PT ;  /* 0x000100010b0b7812 */ /* 0x000fe400078ec0ff */
[--C-:B------:R-:W-:Y:S01]  /*5f60*/  SHF.R.U32.HI R10, RZ, 0xe, R15.reuse ;  /* 0x0000000eff0a7819 */ /* 0x100fe2000001160f */
[----:B------:R-:W-:Y:S01]  /*5f70*/  HADD2 R8, R8, -1040, -1040 ;  /* 0xe410e41008087430 */ /* 0x000fe20000000000 */
[----:B------:R-:W-:Y:S02]  /*5f80*/  SHF.R.U32.HI R15, RZ, 0xa, R15 ;  /* 0x0000000aff0f7819 */ /* 0x000fe4000001160f */
[----:B------:R-:W-:Y:S02]  /*5f90*/  LOP3.LUT R9, R9, 0x1f001f, RZ, 0xc0, !PT ;  /* 0x001f001f09097812 */ /* 0x000fe400078ec0ff */
[----:B------:R-:W-:Y:S01]  /*5fa0*/  LOP3.LUT R14, R11, 0x20002, R10, 0xf8, !PT ;  /* 0x000200020b0e7812 */ /* 0x000fe200078ef80a */
[----:B------:R-:W-:Y:S01]  /*5fb0*/  HFMA2 R46, R8, R33, R46 ;  /* 0x00000021082e7231 */ /* 0x000fe2000000002e */
[----:B------:R-:W-:-:S02]  /*5fc0*/  LOP3.LUT R15, R15, 0x1f001f, RZ, 0xc0, !PT ;  /* 0x001f001f0f0f7812 */ /* 0x000fc400078ec0ff */
[----:B------:R-:W-:Y:S02]  /*5fd0*/  LOP3.LUT R10, R9, 0x64006400, RZ, 0xfc, !PT ;  /* 0x64006400090a7812 */ /* 0x000fe400078efcff */
[----:B----4-:R-:W-:Y:S02]  /*5fe0*/  LOP3.LUT R9, R17, 0x1f001f, RZ, 0xc0, !PT ;  /* 0x001f001f11097812 */ /* 0x010fe400078ec0ff */
        /* <DEDUP_REMOVED lines=8> */
[-C--:B------:R-:W-:Y:S02]  /*6070*/  HFMA2 R45, R11, R33.reuse, R45 ;  /* 0x000000210b2d7231 */ /* 0x080fe4000000002d */
[----:B------:R-:W-:Y:S02]  /*6080*/  HFMA2 R15, R15, R33, R26 ;  /* 0x000000210f0f7231 */ /* 0x000fe4000000001a */
[----:B------:R-:W-:-:S02]  /*6090*/  HFMA2 R33, R9, R34, R46 ;  /* 0x0000002209217231 */ /* 0x000fc4000000002e */
[----:B------:R-:W-:Y:S01]  /*60a0*/  HFMA2 R47, R8, R34, R47 ;  /* 0x00000022082f7231 */ /* 0x000fe2000000002f */
        /* <DEDUP_REMOVED lines=10> */
[-C--:B------:R-:W-:Y:S02]  /*6150*/  HFMA2 R9, R9, R44.reuse.H0_H0, -48, -48 ;  /* 0xd200d20009097431 */ /* 0x080fe4000004002c */
[----:B------:R-:W-:Y:S02]  /*6160*/  HFMA2 R11, R11, R44.H0_H0, -48, -48 ;  /* 0xd200d2000b0b7431 */ /* 0x000fe4000004002c */
[----:B------:R-:W-:-:S02]  /*6170*/  HFMA2 R15, R26, R34, R15 ;  /* 0x000000221a0f7231 */ /* 0x000fc4000000000f */
[----:B------:R-:W-:Y:S02]  /*6180*/  HFMA2 R34, R46, R34, R45 ;  /* 0x000000222e227231 */ /* 0x000fe4000000002d */
[-C--:B------:R-:W-:Y:S02]  /*6190*/  HFMA2 R45, R9, R35.reuse, R47 ;  /* 0x00000023092d7231 */ /* 0x080fe4000000002f */
[----:B------:R-:W-:Y:S02]  /*61a0*/  HFMA2 R33, R11, R35, R33 ;  /* 0x000000230b217231 */ /* 0x000fe40000000021 */
[----:B------:R-:W0:Y:S01]  /*61b0*/  LDS.128 R8, [UR4+0x20] ;  /* 0x00002004ff087984 */ /* 0x000e220008000c00 */
[----:B------:R-:W-:Y:S02]  /*61c0*/  LOP3.LUT R26, R18, 0x3e003e0, RZ, 0xc0, !PT ;  /* 0x03e003e0121a7812 */ /* 0x000fe400078ec0ff */
[----:B------:R-:W-:Y:S02]  /*61d0*/  SHF.R.U32.HI R47, RZ, 0xd, R16 ;  /* 0x0000000dff2f7819 */ /* 0x000fe40000011610 */
[----:B------:R-:W-:-:S02]  /*61e0*/  LOP3.LUT R51, R26, 0x64006400, RZ, 0xfc, !PT ;  /* 0x640064001a337812 */ /* 0x000fc400078efcff */
[----:B------:R-:W-:Y:S01]  /*61f0*/  LOP3.LUT R26, R12, 0x40004, R47, 0xf8, !PT ;  /* 0x000400040c1a7812 */ /* 0x000fe200078ef82f */
[----:B------:R-:W-:Y:S01]  /*6200*/  @!P0 VIADD R46, R0, 0x1 ;  /* 0x00000001002e8836 */ /* 0x000fe20000000000 */
[----:B------:R-:W-:Y:S02]  /*6210*/  SHF.R.U32.HI R12, RZ, 0xd, R18 ;  /* 0x0000000dff0c7819 */ /* 0x000fe40000011612 */
[----:B------:R-:W-:Y:S01]  /*6220*/  SHF.R.U32.HI R47, RZ, 0xd, R19 ;  /* 0x0000000dff2f7819 */ /* 0x000fe20000011613 */
[----:B------:R-:W-:Y:S01]  /*6230*/  @!P0 IMAD.MOV.U32 R0, RZ, RZ, R46 ;  /* 0x000000ffff008224 */ /* 0x000fe200078e002e */
[----:B------:R-:W-:Y:S02]  /*6240*/  LOP3.LUT R13, R13, 0x40004, R12, 0xf8, !PT ;  /* 0x000400040d0d7812 */ /* 0x000fe400078ef80c */
[----:B------:R-:W-:Y:S02]  /*6250*/  SHF.R.U32.HI R12, RZ, 0xa, R17 ;  /* 0x0000000aff0c7819 */ /* 0x000fe40000011611 */
[----:B------:R-:W-:-:S02]  /*6260*/  SHF.R.U32.HI R46, RZ, 0xa, R18 ;  /* 0x0000000aff2e7819 */ /* 0x000fc40000011612 */
[----:B------:R-:W-:Y:S02]  /*6270*/  LOP3.LUT R14, R14, 0x40004, R47, 0xf8, !PT ;  /* 0x000400040e0e7812 */ /* 0x000fe400078ef82f */
[----:B------:R-:W-:Y:S02]  /*6280*/  LOP3.LUT R18, R12, 0x1f001f, RZ, 0xc0, !PT ;  /* 0x001f001f0c127812 */ /* 0x000fe400078ec0ff */
[----:B------:R-:W-:Y:S02]  /*6290*/  SHF.R.U32.HI R16, RZ, 0xa, R16 ;  /* 0x0000000aff107819 */ /* 0x000fe40000011610 */
[----:B------:R-:W-:Y:S02]  /*62a0*/  LOP3.LUT R47, R19, 0x3e003e0, RZ, 0xc0, !PT ;  /* 0x03e003e0132f7812 */ /* 0x000fe400078ec0ff */
[----:B------:R-:W-:Y:S02]  /*62b0*/  LOP3.LUT R46, R46, 0x1f001f, RZ, 0xc0, !PT ;  /* 0x001f001f2e2e7812 */ /* 0x000fe400078ec0ff */
[----:B------:R-:W-:-:S02]  /*62c0*/  SHF.R.U32.HI R19, RZ, 0xa, R19 ;  /* 0x0000000aff137819 */ /* 0x000fc40000011613 */
[----:B------:R-:W-:Y:S01]  /*62d0*/  LOP3.LUT R18, R18, 0x64006400, RZ, 0xfc, !PT ;  /* 0x6400640012127812 */ /* 0x000fe200078efcff */
[----:B------:R-:W-:Y:S01]  /*62e0*/  HFMA2 R51, R51, R44.H0_H0, -48, -48 ;  /* 0xd200d20033337431 */ /* 0x000fe2000004002c */
[----:B------:R-:W-:Y:S02]  /*62f0*/  SHF.R.U32.HI R49, RZ, 0xd, R17 ;  /* 0x0000000dff317819 */ /* 0x000fe40000011611 */
[----:B------:R-:W-:Y:S02]  /*6300*/  LOP3.LUT R16, R16, 0x1f001f, RZ, 0xc0, !PT ;  /* 0x001f001f10107812 */ /* 0x000fe400078ec0ff */
[----:B------:R-:W-:Y:S02]  /*6310*/  LOP3.LUT R46, R46, 0x64006400, RZ, 0xfc, !PT ;  /* 0x640064002e2e7812 */ /* 0x000fe400078efcff */
[----:B------:R-:W-:Y:S02]  /*6320*/  LOP3.LUT R17, R47, 0x64006400, RZ, 0xfc, !PT ;  /* 0x640064002f117812 */ /* 0x000fe400078efcff */
[----:B------:R-:W-:Y:S01]  /*6330*/  LOP3.LUT R19, R19, 0x1f001f, RZ, 0xc0, !PT ;  /* 0x001f001f13137812 */ /* 0x000fe200078ec0ff */
[----:B------:R-:W-:Y:S01]  /*6340*/  HADD2 R18, R18, -1040, -1040 ;  /* 0xe410e41012127430 */ /* 0x000fe20000000000 */
[----:B------:R-:W-:Y:S01]  /*6350*/  LOP3.LUT R12, R16, 0x64006400, RZ, 0xfc, !PT ;  /* 0x64006400100c7812 */ /* 0x000fe200078efcff */
[----:B------:R-:W-:Y:S01]  /*6360*/  HFMA2 R15, R51, R35, R15 ;  /* 0x00000023330f7231 */ /* 0x000fe2000000000f */
[----:B------:R-:W-:Y:S01]  /*6370*/  LOP3.LUT R16, R19, 0x64006400, RZ, 0xfc, !PT ;  /* 0x6400640013107812 */ /* 0x000fe200078efcff */
[----:B------:R-:W-:-:S02]  /*6380*/  HADD2 R46, R46, -1040, -1040 ;  /* 0xe410e4102e2e7430 */ /* 0x000fc40000000000 */
[----:B------:R-:W-:Y:S02]  /*6390*/  HFMA2 R17, R17, R44.H0_H0, -48, -48 ;  /* 0xd200d20011117431 */ /* 0x000fe4000004002c */
[-C--:B0-----:R-:W-:Y:S02]  /*63a0*/  HFMA2 R33, R18, R8.reuse, R33 ;  /* 0x0000000812217231 */ /* 0x081fe40000000021 */
[-C--:B------:R-:W-:Y:S01]  /*63b0*/  HFMA2 R18, R46, R8.reuse, R15 ;  /* 0x000000082e127231 */ /* 0x080fe2000000000f */
[----:B-----5:R-:W-:Y:S01]  /*63c0*/  LOP3.LUT R19, R22, 0x1f001f, RZ, 0xc0, !PT ;  /* 0x001f001f16137812 */ /* 0x020fe200078ec0ff */
[----:B------:R-:W-:Y:S02]  /*63d0*/  HADD2 R12, R12, -1040, -1040 ;  /* 0xe410e4100c0c7430 */ /* 0x000fe40000000000 */
[----:B------:R-:W-:Y:S02]  /*63e0*/  HFMA2 R34, R17, R35, R34 ;  /* 0x0000002311227231 */ /* 0x000fe40000000022 */
[----:B------:R-:W-:Y:S01]  /*63f0*/  HADD2 R15, R16, -1040, -1040 ;  /* 0xe410e410100f7430 */ /* 0x000fe20000000000 */
[----:B------:R-:W-:Y:S01]  /*6400*/  LOP3.LUT R16, R21, 0x1f001f, RZ, 0xc0, !PT ;  /* 0x001f001f15107812 */ /* 0x000fe200078ec0ff */
[----:B------:R-:W-:-:S02]  /*6410*/  HFMA2 R12, R12, R8, R45 ;  /* 0x000000080c0c7231 */ /* 0x000fc4000000002d */
[----:B------:R-:W-:Y:S01]  /*6420*/  HFMA2 R15, R15, R8, R34 ;  /* 0x000000080f0f7231 */ /* 0x000fe20000000022 */
[----:B------:R-:W-:Y:S02]  /*6430*/  LOP3.LUT R8, R19, 0x64006400, RZ, 0xfc, !PT ;  /* 0x6400640013087812 */ /* 0x000fe400078efcff */
[----:B------:R-:W-:Y:S02]  /*6440*/  LOP3.LUT R16, R16, 0x64006400, RZ, 0xfc, !PT ;  /* 0x6400640010107812 */ /* 0x000fe400078efcff */
[----:B------:R-:W-:Y:S01]  /*6450*/  SHF.R.U32.HI R35, RZ, 0xc, R23 ;  /* 0x0000000cff237819 */ /* 0x000fe20000011617 */
[----:B------:R-:W-:Y:S02]  /*6460*/  HADD2 R34, R8, -1040, -1040 ;  /* 0xe410e41008227430 */ /* 0x000fe40000000000 */
[----:B------:R-:W-:Y:S01]  /*6470*/  HADD2 R19, R16, -1040, -1040 ;  /* 0xe410e41010137430 */ /* 0x000fe20000000000 */
[----:B------:R-:W-:Y:S01]  /*6480*/  LOP3.LUT R16, R14, 0x80008, R35, 0xf8, !PT ;  /* 0x000800080e107812 */ /* 0x000fe200078ef823 */
[----:B------:R-:W-:Y:S01]  /*6490*/  HFMA2 R14, R34, R9, R18 ;  /* 0x00000009220e7231 */ /* 0x000fe20000000012 */
[----:B------:R-:W-:-:S02]  /*64a0*/  SHF.R.U32.HI R17, RZ, 0xc, R20 ;  /* 0x0000000cff117819 */ /* 0x000fc40000011614 */
[----:B------:R-:W-:Y:S02]  /*64b0*/  LOP3.LUT R34, R20, 0x1f001f, RZ, 0xc0, !PT ;  /* 0x001f001f14227812 */ /* 0x000fe400078ec0ff */
[----:B------:R-:W-:Y:S02]  /*64c0*/  LOP3.LUT R45, R23, 0x1f001f, RZ, 0xc0, !PT ;  /* 0x001f001f172d7812 */ /* 0x000fe400078ec0ff */
[----:B------:R-:W-:Y:S02]  /*64d0*/  LOP3.LUT R17, R26, 0x80008, R17, 0xf8, !PT ;  /* 0x000800081a117812 */ /* 0x000fe400078ef811 */
[----:B------:R-:W-:Y:S02]  /*64e0*/  SHF.R.U32.HI R26, RZ, 0xc, R22 ;  /* 0x0000000cff1a7819 */ /* 0x000fe40000011616 */
[----:B------:R-:W-:Y:S02]  /*64f0*/  LOP3.LUT R45, R45, 0x64006400, RZ, 0xfc, !PT ;  /* 0x640064002d2d7812 */ /* 0x000fe400078efcff */
[----:B------:R-:W-:-:S02]  /*6500*/  LOP3.LUT R34, R34, 0x64006400, RZ, 0xfc, !PT ;  /* 0x6400640022227812 */ /* 0x000fc400078efcff */
[----:B------:R-:W-:Y:S01]  /*6510*/  LOP3.LUT R35, R20, 0x3e003e0, RZ, 0xc0, !PT ;  /* 0x03e003e014237812 */ /* 0x000fe200078ec0ff */
[----:B------:R-:W-:Y:S01]  /*6520*/  HADD2 R45, R45, -1040, -1040 ;  /* 0xe410e4102d2d7430 */ /* 0x000fe20000000000 */
[----:B------:R-:W-:Y:S01]  /*6530*/  LOP3.LUT R8, R13, 0x80008, R26, 0xf8, !PT ;  /* 0x000800080d087812 */ /* 0x000fe200078ef81a */
[----:B------:R-:W-:Y:S01]  /*6540*/  HFMA2 R13, R19, R9, R33 ;  /* 0x00000009130d7231 */ /* 0x000fe20000000021 */
[----:B------:R-:W-:Y:S01]  /*6550*/  LOP3.LUT R35, R35, 0x64006400, RZ, 0xfc, !PT ;  /* 0x6400640023237812 */ /* 0x000fe200078efcff */
[----:B------:R-:W-:Y:S01]  /*6560*/  HADD2 R34, R34, -1040, -1040 ;  /* 0xe410e41022227430 */ /* 0x000fe20000000000 */
[----:B------:R-:W-:Y:S02]  /*6570*/  LOP3.LUT R33, R21, 0x3e003e0, RZ, 0xc0, !PT ;  /* 0x03e003e015217812 */ /* 0x000fe400078ec0ff */
[--C-:B------:R-:W-:Y:S02]  /*6580*/  SHF.R.U32.HI R18, RZ, 0xa, R21.reuse ;  /* 0x0000000aff127819 */ /* 0x100fe40000011615 */
[----:B------:R-:W-:-:S02]  /*6590*/  SHF.R.U32.HI R19, RZ, 0xc, R21 ;  /* 0x0000000cff137819 */ /* 0x000fc40000011615 */
[----:B------:R-:W-:Y:S02]  /*65a0*/  SHF.R.U32.HI R20, RZ, 0xa, R20 ;  /* 0x0000000aff147819 */ /* 0x000fe40000011614 */
[----:B------:R-:W-:Y:S02]  /*65b0*/  LOP3.LUT R26, R22, 0x3e003e0, RZ, 0xc0, !PT ;  /* 0x03e003e0161a7812 */ /* 0x000fe400078ec0ff */
[----:B------:R-:W-:Y:S01]  /*65c0*/  LOP3.LUT R21, R23, 0x3e003e0, RZ, 0xc0, !PT ;  /* 0x03e003e017157812 */ /* 0x000fe200078ec0ff */
[-C--:B------:R-:W-:Y:S02]  /*65d0*/  HFMA2 R15, R45, R9.reuse, R15 ;  /* 0x000000092d0f7231 */ /* 0x080fe4000000000f */
[----:B------:R-:W-:Y:S02]  /*65e0*/  HFMA2 R12, R34, R9, R12 ;  /* 0x00000009220c7231 */ /* 0x000fe4000000000c */
[----:B------:R-:W-:Y:S01]  /*65f0*/  HFMA2 R9, R35, R44.H0_H0, -48, -48 ;  /* 0xd200d20023097431 */ /* 0x000fe2000004002c */
[----:B------:R-:W-:-:S02]  /*6600*/  LOP3.LUT R33, R33, 0x64006400, RZ, 0xfc, !PT ;  /* 0x6400640021217812 */ /* 0x000fc400078efcff */
[----:B------:R-:W-:Y:S02]  /*6610*/  LOP3.LUT R35, R26, 0x64006400, RZ, 0xfc, !PT ;  /* 0x640064001a237812 */ /* 0x000fe400078efcff */
[----:B------:R-:W-:Y:S02]  /*6620*/  LOP3.LUT R45, R21, 0x64006400, RZ, 0xfc, !PT ;  /* 0x64006400152d7812 */ /* 0x000fe400078efcff */
[----:B------:R-:W-:Y:S02]  /*6630*/  LOP3.LUT R20, R20, 0x1f001f, RZ, 0xc0, !PT ;  /* 0x001f001f14147812 */ /* 0x000fe400078ec0ff */
[----:B------:R-:W-:Y:S01]  /*6640*/  LOP3.LUT R21, R18, 0x1f001f, RZ, 0xc0, !PT ;  /* 0x001f001f12157812 */ /* 0x000fe200078ec0ff */
[----:B------:R-:W-:Y:S01]  /*6650*/  HFMA2 R9, R9, R10, R12 ;  /* 0x0000000a09097231 */ /* 0x000fe2000000000c */
[----:B------:R-:W-:Y:S01]  /*6660*/  LOP3.LUT R12, R20, 0x64006400, RZ, 0xfc, !PT ;  /* 0x64006400140c7812 */ /* 0x000fe200078efcff */
[-C--:B------:R-:W-:Y:S01]  /*6670*/  HFMA2 R33, R33, R44.reuse.H0_H0, -48, -48 ;  /* 0xd200d20021217431 */ /* 0x080fe2000004002c */
[----:B------:R-:W-:Y:S01]  /*6680*/  LOP3.LUT R21, R21, 0x64006400, RZ, 0xfc, !PT ;  /* 0x6400640015157812 */ /* 0x000fe200078efcff */
[----:B------:R-:W-:-:S02]  /*6690*/  HFMA2 R35, R35, R44.H0_H0, -48, -48 ;  /* 0xd200d20023237431 */ /* 0x000fc4000004002c */
[----:B------:R-:W-:Y:S02]  /*66a0*/  HFMA2 R45, R45, R44.H0_H0, -48, -48 ;  /* 0xd200d2002d2d7431 */ /* 0x000fe4000004002c */
[-C--:B------:R-:W-:Y:S02]  /*66b0*/  HFMA2 R13, R33, R10.reuse, R13 ;  /* 0x0000000a210d7231 */ /* 0x080fe4000000000d */
[-C--:B------:R-:W-:Y:S02]  /*66c0*/  HFMA2 R18, R35, R10.reuse, R14 ;  /* 0x0000000a23127231 */ /* 0x080fe4000000000e */
[----:B------:R-:W-:Y:S02]  /*66d0*/  HFMA2 R20, R45, R10, R15 ;  /* 0x0000000a2d147231 */ /* 0x000fe4000000000f */
[----:B------:R-:W-:Y:S02]  /*66e0*/  HADD2 R12, R12, -1040, -1040 ;  /* 0xe410e4100c0c7430 */ /* 0x000fe40000000000 */
[----:B------:R-:W-:-:S02]  /*66f0*/  HADD2 R10, R21, -1040, -1040 ;  /* 0xe410e410150a7430 */ /* 0x000fc40000000000 */
[-C--:B------:R-:W-:Y:S02]  /*6700*/  HFMA2 R9, R12, R11.reuse, R9 ;  /* 0x0000000b0c097231 */ /* 0x080fe40000000009 */
[----:B------:R-:W-:Y:S02]  /*6710*/  HFMA2 R10, R10, R11, R13 ;  /* 0x0000000b0a0a7231 */ /* 0x000fe4000000000d */
[----:B------:R-:W0:Y:S01]  /*6720*/  LDS.128 R12, [UR4+0x30] ;  /* 0x00003004ff0c7984 */ /* 0x000e220008000c00 */
[----:B------:R-:W-:Y:S02]  /*6730*/  SHF.R.U32.HI R22, RZ, 0xa, R22 ;  /* 0x0000000aff167819 */ /* 0x000fe40000011616 */
[----:B------:R-:W-:Y:S02]  /*6740*/  SHF.R.U32.HI R23, RZ, 0xa, R23 ;  /* 0x0000000aff177819 */ /* 0x000fe40000011617 */
[----:B------:R-:W-:Y:S02]  /*6750*/  LOP3.LUT R22, R22, 0x1f001f, RZ, 0xc0, !PT ;  /* 0x001f001f16167812 */ /* 0x000fe400078ec0ff */
[----:B------:R-:W-:-:S02]  /*6760*/  LOP3.LUT R23, R23, 0x1f001f, RZ, 0xc0, !PT ;  /* 0x001f001f17177812 */ /* 0x000fc400078ec0ff */
[----:B------:R-:W-:Y:S02]  /*6770*/  LOP3.LUT R22, R22, 0x64006400, RZ, 0xfc, !PT ;  /* 0x6400640016167812 */ /* 0x000fe400078efcff */
[----:B------:R-:W-:-:S03]  /*6780*/  LOP3.LUT R23, R23, 0x64006400, RZ, 0xfc, !PT ;  /* 0x6400640017177812 */ /* 0x000fc600078efcff */
[----:B------:R-:W-:Y:S02]  /*6790*/  HADD2 R21, R22, -1040, -1040 ;  /* 0xe410e41016157430 */ /* 0x000fe40000000000 */
[----:B------:R-:W-:Y:S01]  /*67a0*/  HADD2 R23, R23, -1040, -1040 ;  /* 0xe410e41017177430 */ /* 0x000fe20000000000 */
[----:B------:R-:W-:Y:S01]  /*67b0*/  LOP3.LUT R32, R32, 0x40004, R49, 0xf8, !PT ;  /* 0x0004000420207812 */ /* 0x000fe200078ef831 */
[-C--:B------:R-:W-:Y:S01]  /*67c0*/  HFMA2 R18, R21, R11.reuse, R18 ;  /* 0x0000000b15127231 */ /* 0x080fe20000000012 */
[----:B--2---:R-:W-:Y:S01]  /*67d0*/  SHF.R.U32.HI R22, RZ, 0xb, R28 ;  /* 0x0000000bff167819 */ /* 0x004fe2000001161c */
[----:B------:R-:W-:Y:S01]  /*67e0*/  HFMA2 R11, R23, R11, R20 ;  /* 0x0000000b170b7231 */ /* 0x000fe20000000014 */
[----:B------:R-:W-:Y:S02]  /*67f0*/  SHF.R.U32.HI R35, RZ, 0xb, R30 ;  /* 0x0000000bff237819 */ /* 0x000fe4000001161e */
[C---:B------:R-:W-:Y:S02]  /*6800*/  LOP3.LUT R33, R28.reuse, 0x3e003e0, RZ, 0xc0, !PT ;  /* 0x03e003e01c217812 */ /* 0x040fe400078ec0ff */
[----:B------:R-:W-:-:S02]  /*6810*/  LOP3.LUT R23, R28, 0x1f001f, RZ, 0xc0, !PT ;  /* 0x001f001f1c177812 */ /* 0x000fc400078ec0ff */
[----:B------:R-:W-:Y:S02]  /*6820*/  LOP3.LUT R34, R29, 0x1f001f, RZ, 0xc0, !PT ;  /* 0x001f001f1d227812 */ /* 0x000fe400078ec0ff */
[----:B------:R-:W-:Y:S02]  /*6830*/  LOP3.LUT R19, R32, 0x80008, R19, 0xf8, !PT ;  /* 0x0008000820137812 */ /* 0x000fe400078ef813 */
[----:B------:R-:W-:Y:S02]  /*6840*/  SHF.R.U32.HI R26, RZ, 0xb, R29 ;  /* 0x0000000bff1a7819 */ /* 0x000fe4000001161d */
[----:B------:R-:W-:Y:S02]  /*6850*/  LOP3.LUT R17, R17, 0x100010, R22, 0xf8, !PT ;  /* 0x0010001011117812 */ /* 0x000fe400078ef816 */
[----:B------:R-:W-:Y:S02]  /*6860*/  LOP3.LUT R8, R8, 0x100010, R35, 0xf8, !PT ;  /* 0x0010001008087812 */ /* 0x000fe400078ef823 */
[----:B------:R-:W-:-:S02]  /*6870*/  LOP3.LUT R22, R29, 0x3e003e0, RZ, 0xc0, !PT ;  /* 0x03e003e01d167812 */ /* 0x000fc400078ec0ff */
[----:B------:R-:W-:Y:S02]  /*6880*/  SHF.R.U32.HI R45, RZ, 0xb, R31 ;  /* 0x0000000bff2d7819 */ /* 0x000fe4000001161f */
[----:B------:R-:W-:Y:S02]  /*6890*/  LOP3.LUT R35, R33, 0x64006400, RZ, 0xfc, !PT ;  /* 0x6400640021237812 */ /* 0x000fe400078efcff */
[----:B------:R-:W-:Y:S02]  /*68a0*/  SHF.R.U32.HI R28, RZ, 0xa, R28 ;  /* 0x0000000aff1c7819 */ /* 0x000fe4000001161c */
[----:B------:R-:W-:Y:S02]  /*68b0*/  SHF.R.U32.HI R29, RZ, 0xa, R29 ;  /* 0x0000000aff1d7819 */ /* 0x000fe4000001161d */
[C---:B------:R-:W-:Y:S02]  /*68c0*/  LOP3.LUT R32, R30.reuse, 0x1f001f, RZ, 0xc0, !PT ;  /* 0x001f001f1e207812 */ /* 0x040fe400078ec0ff */
[----:B------:R-:W-:-:S02]  /*68d0*/  LOP3.LUT R21, R30, 0x3e003e0, RZ, 0xc0, !PT ;  /* 0x03e003e01e157812 */ /* 0x000fc400078ec0ff */
[----:B------:R-:W-:Y:S02]  /*68e0*/  SHF.R.U32.HI R20, RZ, 0xa, R30 ;  /* 0x0000000aff147819 */ /* 0x000fe4000001161e */
[----:B------:R-:W-:Y:S02]  /*68f0*/  LOP3.LUT R23, R23, 0x64006400, RZ, 0xfc, !PT ;  /* 0x6400640017177812 */ /* 0x000fe400078efcff */
[----:B------:R-:W-:Y:S02]  /*6900*/  LOP3.LUT R33, R34, 0x64006400, RZ, 0xfc, !PT ;  /* 0x6400640022217812 */ /* 0x000fe400078efcff */
[----:B------:R-:W-:Y:S02]  /*6910*/  LOP3.LUT R19, R19, 0x100010, R26, 0xf8, !PT ;  /* 0x0010001013137812 */ /* 0x000fe400078ef81a */
[C---:B------:R-:W-:Y:S02]  /*6920*/  LOP3.LUT R30, R31.reuse, 0x3e003e0, RZ, 0xc0, !PT ;  /* 0x03e003e01f1e7812 */ /* 0x040fe400078ec0ff */
[----:B------:R-:W-:-:S02]  /*6930*/  LOP3.LUT R26, R31, 0x1f001f, RZ, 0xc0, !PT ;  /* 0x001f001f1f1a7812 */ /* 0x000fc400078ec0ff */
[----:B------:R-:W-:Y:S01]  /*6940*/  LOP3.LUT R16, R16, 0x100010, R45, 0xf8, !PT ;  /* 0x0010001010107812 */ /* 0x000fe200078ef82d */
[----:B------:R-:W-:Y:S01]  /*6950*/  HADD2 R23, R23, -1040, -1040 ;  /* 0xe410e41017177430 */ /* 0x000fe20000000000 */
[----:B------:R-:W-:Y:S01]  /*6960*/  LOP3.LUT R45, R22, 0x64006400, RZ, 0xfc, !PT ;  /* 0x64006400162d7812 */ /* 0x000fe200078efcff */
[----:B------:R-:W-:Y:S01]  /*6970*/  HADD2 R33, R33, -1040, -1040 ;  /* 0xe410e41021217430 */ /* 0x000fe20000000000 */
[----:B------:R-:W-:Y:S02]  /*6980*/  LOP3.LUT R28, R28, 0x1f001f, RZ, 0xc0, !PT ;  /* 0x001f001f1c1c7812 */ /* 0x000fe400078ec0ff */
[----:B------:R-:W-:Y:S02]  /*6990*/  LOP3.LUT R29, R29, 0x1f001f, RZ, 0xc0, !PT ;  /* 0x001f001f1d1d7812 */ /* 0x000fe400078ec0ff */
[----:B------:R-:W-:Y:S02]  /*69a0*/  LOP3.LUT R47, R30, 0x64006400, RZ, 0xfc, !PT ;  /* 0x640064001e2f7812 */ /* 0x000fe400078efcff */
[----:B------:R-:W-:-:S02]  /*69b0*/  SHF.R.U32.HI R31, RZ, 0xa, R31 ;  /* 0x0000000aff1f7819 */ /* 0x000fc4000001161f */
[----:B------:R-:W-:Y:S02]  /*69c0*/  LOP3.LUT R32, R32, 0x64006400, RZ, 0xfc, !PT ;  /* 0x6400640020207812 */ /* 0x000fe400078efcff */
[----:B------:R-:W-:Y:S01]  /*69d0*/  LOP3.LUT R30, R26, 0x64006400, RZ, 0xfc, !PT ;  /* 0x640064001a1e7812 */ /* 0x000fe200078efcff */
[-C--:B------:R-:W-:Y:S01]  /*69e0*/  HFMA2 R22, R35, R44.reuse.H0_H0, -48, -48 ;  /* 0xd200d20023167431 */ /* 0x080fe2000004002c */
[----:B------:R-:W-:Y:S01]  /*69f0*/  LOP3.LUT R28, R28, 0x64006400, RZ, 0xfc, !PT ;  /* 0x640064001c1c7812 */ /* 0x000fe200078efcff */
[----:B------:R-:W-:Y:S01]  /*6a00*/  HFMA2 R26, R45, R44.H0_H0, -48, -48 ;  /* 0xd200d2002d1a7431 */ /* 0x000fe2000004002c */
[----:B------:R-:W-:Y:S01]  /*6a10*/  LOP3.LUT R29, R29, 0x64006400, RZ, 0xfc, !PT ;  /* 0x640064001d1d7812 */ /* 0x000fe200078efcff */
[-C--:B0-----:R-:W-:Y:S01]  /*6a20*/  HFMA2 R9, R23, R12.reuse, R9 ;  /* 0x0000000c17097231 */ /* 0x081fe20000000009 */
        /* <DEDUP_REMOVED lines=12> */
[----:B------:R-:W-:Y:S01]  /*6af0*/  LOP3.LUT R31, R31, 0x64006400, RZ, 0xfc, !PT ;  /* 0x640064001f1f7812 */ /* 0x000fe200078efcff */
[----:B------:R-:W-:-:S02]  /*6b00*/  HADD2 R29, R29, -1040, -1040 ;  /* 0xe410e4101d1d7430 */ /* 0x000fc40000000000 */
[----:B------:R-:W-:Y:S02]  /*6b10*/  HFMA2 R18, R32, R12, R18 ;  /* 0x0000000c20127231 */ /* 0x000fe40000000012 */
[-C--:B------:R-:W-:Y:S02]  /*6b20*/  HFMA2 R21, R21, R44.reuse.H0_H0, -48, -48 ;  /* 0xd200d20015157431 */ /* 0x080fe4000004002c */
[----:B------:R-:W-:Y:S02]  /*6b30*/  HFMA2 R44, R47, R44.H0_H0, -48, -48 ;  /* 0xd200d2002f2c7431 */ /* 0x000fe4000004002c */
[----:B------:R-:W-:Y:S02]  /*6b40*/  HFMA2 R11, R30, R12, R11 ;  /* 0x0000000c1e0b7231 */ /* 0x000fe4000000000b */
[-C--:B------:R-:W-:Y:S02]  /*6b50*/  HFMA2 R9, R28, R14.reuse, R9 ;  /* 0x0000000e1c097231 */ /* 0x080fe40000000009 */
[----:B------:R-:W-:Y:S01]  /*6b60*/  HFMA2 R10, R29, R14, R10 ;  /* 0x0000000e1d0a7231 */ /* 0x000fe2000000000a */
[----:B------:R-:W-:Y:S01]  /*6b70*/  LOP3.LUT R8, R8, 0x64006400, RZ, 0xfc, !PT ;  /* 0x6400640008087812 */ /* 0x000fe200078efcff */
[----:B------:R-:W-:Y:S01]  /*6b80*/  HADD2 R17, R17, -1040, -1040 ;  /* 0xe410e41011117430 */ /* 0x000fe20000000000 */
[----:B------:R-:W-:Y:S01]  /*6b90*/  LOP3.LUT R16, R16, 0x64006400, RZ, 0xfc, !PT ;  /* 0x6400640010107812 */ /* 0x000fe200078efcff */
[----:B------:R-:W-:-:S02]  /*6ba0*/  HADD2 R19, R19, -1040, -1040 ;  /* 0xe410e41013137430 */ /* 0x000fc40000000000 */
[-C--:B------:R-:W-:Y:S02]  /*6bb0*/  HFMA2 R18, R21, R13.reuse, R18 ;  /* 0x0000000d15127231 */ /* 0x080fe40000000012 */
[----:B------:R-:W-:Y:S01]  /*6bc0*/  HFMA2 R11, R44, R13, R11 ;  /* 0x0000000d2c0b7231 */ /* 0x000fe2000000000b */
[----:B---3--:R-:W-:Y:S01]  /*6bd0*/  @!P0 IADD3 R3, PT, PT, R27, R38, RZ ;  /* 0x000000261b038210 */ /* 0x008fe20007ffe0ff */
[----:B------:R-:W-:Y:S02]  /*6be0*/  HADD2 R20, R20, -1040, -1040 ;  /* 0xe410e41014147430 */ /* 0x000fe40000000000 */
[----:B------:R-:W-:Y:S02]  /*6bf0*/  HADD2 R31, R31, -1040, -1040 ;  /* 0xe410e4101f1f7430 */ /* 0x000fe40000000000 */
[-C--:B------:R-:W-:Y:S02]  /*6c00*/  HFMA2 R9, R17, R15.reuse, R9 ;  /* 0x0000000f11097231 */ /* 0x080fe40000000009 */
[----:B------:R-:W-:Y:S01]  /*6c10*/  HFMA2 R10, R19, R15, R10 ;  /* 0x0000000f130a7231 */ /* 0x000fe2000000000a */
[----:B------:R-:W-:Y:S01]  /*6c20*/  @!P0 PRMT R7, R24, 0x7610, R7 ;  /* 0x0000761018078816 */ /* 0x000fe20000000007 */
[----:B------:R-:W-:Y:S01]  /*6c30*/  VIADD R38, R38, 0x20 ;  /* 0x0000002026267836 */ /* 0x000fe20000000000 */
[----:B------:R-:W-:Y:S01]  /*6c40*/  @!P0 PRMT R6, R6, 0x7610, R24 ;  /* 0x0000761006068816 */ /* 0x000fe20000000018 */
[----:B------:R-:W-:-:S02]  /*6c50*/  HFMA2 R18, R20, R14, R18 ;  /* 0x0000000e14127231 */ /* 0x000fc40000000012 */
[----:B------:R-:W-:Y:S02]  /*6c60*/  HFMA2 R11, R31, R14, R11 ;  /* 0x0000000e1f0b7231 */ /* 0x000fe4000000000b */
[----:B------:R-:W-:Y:S02]  /*6c70*/  HADD2 R8, R8, -1040, -1040 ;  /* 0xe410e41008087430 */ /* 0x000fe40000000000 */
[----:B------:R-:W-:Y:S01]  /*6c80*/  HADD2 R16, R16, -1040, -1040 ;  /* 0xe410e41010107430 */ /* 0x000fe20000000000 */
[----:B------:R-:W-:Y:S01]  /*6c90*/  @!P0 PRMT R6, R25, 0x7610, R6 ;  /* 0x0000761019068816 */ /* 0x000fe20000000006 */
[----:B------:R-:W-:Y:S01]  /*6ca0*/  HADD2 R9, R9.H0_H0, R9.H1_H1 ;  /* 0x3000000909097230 */ /* 0x000fe20000000800 */
[----:B------:R-:W-:Y:S01]  /*6cb0*/  @!P0 PRMT R7, R7, 0x7610, R25 ;  /* 0x0000761007078816 */ /* 0x000fe20000000019 */
[----:B------:R-:W-:Y:S01]  /*6cc0*/  HADD2 R10, R10.H0_H0, R10.H1_H1 ;  /* 0x3000000a0a0a7230 */ /* 0x000fe20000000800 */
[----:B------:R-:W-:Y:S01]  /*6cd0*/  ISETP.GE.AND P0, PT, R38, R39, PT ;  /* 0x000000272600720c */ /* 0x000fe20003f06270 */
[----:B------:R-:W-:-:S02]  /*6ce0*/  HFMA2 R8, R8, R15, R18 ;  /* 0x0000000f08087231 */ /* 0x000fc40000000012 */
[----:B------:R-:W-:Y:S02]  /*6cf0*/  HFMA2 R11, R16, R15, R11 ;  /* 0x0000000f100b7231 */ /* 0x000fe4000000000b */
[----:B------:R-:W-:Y:S01]  /*6d00*/  IMAD.MOV.U32 R12, RZ, RZ, R4 ;  /* 0x000000ffff0c7224 */ /* 0x000fe200078e0004 */
[----:B------:R-:W-:Y:S01]  /*6d10*/  PRMT R9, R9, 0x5410, R10 ;  /* 0x0000541009097816 */ /* 0x000fe2000000000a */
[----:B------:R-:W-:Y:S01]  /*6d20*/  HADD2 R8, R8.H0_H0, R8.H1_H1 ;  /* 0x3000000808087230 */ /* 0x000fe20000000800 */
[----:B------:R-:W-:Y:S01]  /*6d30*/  PRMT R4, R7, 0x7610, R6 ;  /* 0x0000761007047816 */ /* 0x000fe20000000006 */
[----:B------:R-:W-:Y:S01]  /*6d40*/  HADD2 R11, R11.H0_H0, R11.H1_H1 ;  /* 0x3000000b0b0b7230 */ /* 0x000fe20000000800 */
[----:B------:R-:W-:-:S03]  /*6d50*/  IADD3 R40, P1, PT, R40, 0x80, RZ ;  /* 0x0000008028287810 */ /* 0x000fc60007f3e0ff */
[----:B------:R-:W-:Y:S01]  /*6d60*/  HFMA2 R5, R9, R4, R5 ;  /* 0x0000000409057231 */ /* 0x000fe20000000005 */
[----:B------:R-:W-:Y:S02]  /*6d70*/  PRMT R8, R8, 0x5410, R11 ;  /* 0x0000541008087816 */ /* 0x000fe4000000000b */
[----:B------:R-:W-:Y:S01]  /*6d80*/  PRMT R9, R6, 0x7610, R7 ;  /* 0x0000761006097816 */ /* 0x000fe20000000007 */
[----:B------:R-:W-:Y:S01]  /*6d90*/  UIADD3 UR4, UPT, UPT, UR4, 0x40, URZ ;  /* 0x0000004004047890 */ /* 0x000fe2000fffe0ff */
[----:B------:R-:W-:Y:S01]  /*6da0*/  IADD3.X R41, PT, PT, RZ, R41, RZ, P1, !PT ;  /* 0x00000029ff297210 */ /* 0x000fe20000ffe4ff */
[----:B------:R-:W-:-:S04]  /*6db0*/  IMAD.WIDE R46, R2, 0x4, R42 ;  /* 0x00000004022e7825 */ /* 0x000fc800078e022a */
[----:B------:R-:W-:Y:S01]  /*6dc0*/  HFMA2 R4, R8, R9, R12 ;  /* 0x0000000908047231 */ /* 0x000fe2000000000c */
[----:B------:R-:W-:Y:S06]  /*6dd0*/  @!P0 BRA `(.L_x_4947) ;  /* 0xffffffe800708947 */ /* 0x000fec000383ffff */
.L_x_4946:
        /* <DEDUP_REMOVED lines=12> */
.L_x_4951:
[----:B------:R-:W0:Y:S02]  /*6ea0*/  LDS R2, [R0] ;  /* 0x0000000000027984 */ /* 0x000e240000000800 */
[----:B0-----:R-:W-:-:S05]  /*6eb0*/  HADD2 R3, R2, R5 ;  /* 0x0000000502037230 */ /* 0x001fca0000000000 */
[----:B------:R-:W0:Y:S02]  /*6ec0*/  ATOMS.CAST.SPIN P0, [R0], R2, R3 ;  /* 0x000000020000758d */ /* 0x000e240001800003 */
[----:B0-----:R-:W-:Y:S05]  /*6ed0*/  @!P0 BRA `(.L_x_4951) ;  /* 0xfffffffc00f08947 */ /* 0x001fea000383ffff */
[----:B------:R-:W-:Y:S05]  /*6ee0*/  BRA `(.L_x_4949) ;  /* 0x00000000000c7947 */ /* 0x000fea0003800000 */
.L_x_4950:
[----:B------:R-:W2:Y:S02]  /*6ef0*/  LD.E R0, desc[UR6][R6.64] ;  /* 0x0000000606007980 */ /* 0x000ea4000c101900 */
[----:B--2---:R-:W-:-:S05]  /*6f00*/  IMAD.IADD R3, R5, 0x1, R0 ;  /* 0x0000000105037824 */ /* 0x004fca00078e0200 */
[----:B------:R0:W-:Y:S02]  /*6f10*/  ST.E desc[UR6][R6.64], R3 ;  /* 0x0000000306007985 */ /* 0x0001e4000c101906 */
.L_x_4949:
[----:B------:R-:W-:Y:S05]  /*6f20*/  BSYNC.RECONVERGENT B0 ;  /* 0x0000000000007941 */ /* 0x000fea0003800200 */
.L_x_4948:
[----:B------:R1:W-:Y:S02]  /*6f30*/  ATOM.E.ADD.F16x2.RN.STRONG.GPU P0, RZ, desc[UR6][R6.64+0x4], R9 ;  /* 0x8000040906ff79a2 */ /* 0x0003e4000c10e106 */
[----:B-1----:R-:W-:Y:S05]  /*6f40*/  @P0 EXIT ;  /* 0x000000000000094d */ /* 0x002fea0003800000 */
[----:B------:R-:W1:Y:S02]  /*6f50*/  QSPC.E.S P0, RZ, [R6+0x4] ;  /* 0x0000040006ff73aa */ /* 0x000e640000000500 */
[----:B-1----:R-:W-:Y:S05]  /*6f60*/  @!P0 BRA `(.L_x_4952) ;  /* 0x00000000001c8947 */ /* 0x002fea0003800000 */
[----:B------:R-:W-:-:S04]  /*6f70*/  MOV R2, R6 ;  /* 0x0000000600027202 */ /* 0x000fc80000000f00 */
[----:B------:R-:W-:-:S07]  /*6f80*/  MOV R0, R2 ;  /* 0x0000000200007202 */ /* 0x000fce0000000f00 */
.L_x_4953:
[----:B------:R-:W0:Y:S02]  /*6f90*/  LDS R2, [R0+0x4] ;  /* 0x0000040000027984 */ /* 0x000e240000000800 */
[----:B0-----:R-:W-:-:S05]  /*6fa0*/  HFMA2 R3, R2, 1, 1, R9 ;  /* 0x3c003c0002037831 */ /* 0x001fca0000000009 */
[----:B------:R-:W0:Y:S02]  /*6fb0*/  ATOMS.CAST.SPIN P0, [R0+0x4], R2, R3 ;  /* 0x000004020000758d */ /* 0x000e240001800003 */
[----:B0-----:R-:W-:Y:S05]  /*6fc0*/  @!P0 BRA `(.L_x_4953) ;  /* 0xfffffffc00f08947 */ /* 0x001fea000383ffff */
[----:B------:R-:W-:Y:S05]  /*6fd0*/  EXIT ;  /* 0x000000000000794d */ /* 0x000fea0003800000 */
.L_x_4952:
[----:B------:R-:W0:Y:S02]  /*6fe0*/  LD.E R0, desc[UR6][R6.64+0x4] ;  /* 0x0000040606007980 */ /* 0x000e24000c101900 */
[----:B0-----:R-:W-:-:S05]  /*6ff0*/  IMAD.IADD R3, R9, 0x1, R0 ;  /* 0x0000000109037824 */ /* 0x001fca00078e0200 */
[----:B------:R-:W-:Y:S01]  /*7000*/  ST.E desc[UR6][R6.64+0x4], R3 ;  /* 0x0000040306007985 */ /* 0x000fe2000c101906 */
[----:B------:R-:W-:Y:S05]  /*7010*/  EXIT ;  /* 0x000000000000794d */ /* 0x000fea0003800000 */
.L_x_4954:
        /* <DEDUP_REMOVED lines=14> */
.L_x_5357:


//--------------------- .text._Z23gemm_half_q_half_kernelILi1ELi152ELb1ELb1ELi64EEvPK6__halfPKjS4_S2_PS0_iiiiPKtS7_iiiiiibS2_i --------------------------
	.section	.text._Z23gemm_half_q_half_kernelILi1ELi152ELb1ELb1ELi64EEvPK6__halfPKjS4_S2_PS0_iiiiPKtS7_iiiiiibS2_i,"ax",@progbits
	.align	128
        .global         _Z23gemm_half_q_half_kernelILi1ELi152ELb1ELb1ELi64EEvPK6__halfPKjS4_S2_PS0_iiiiPKtS7_iiiiiibS2_i
        .type           _Z23gemm_half_q_half_kernelILi1ELi152ELb1ELb1ELi64EEvPK6__halfPKjS4_S2_PS0_iiiiPKtS7_iiiiiibS2_i,@function
        .size           _Z23gemm_half_q_half_kernelILi1ELi152ELb1ELb1ELi64EEvPK6__halfPKjS4_S2_PS0_iiiiPKtS7_iiiiiibS2_i,(.L_x_5358 - _Z23gemm_half_q_half_kernelILi1ELi152ELb1ELb1ELi64EEvPK6__halfPKjS4_S2_PS0_iiiiPKtS7_iiiiiibS2_i)
        .other          _Z23gemm_half_q_half_kernelILi1ELi152ELb1ELb1ELi64EEvPK6__halfPKjS4_S2_PS0_iiiiPKtS7_iiiiiibS2_i,@"STO_CUDA_ENTRY STV_DEFAULT"
_Z23gemm_half_q_half_kernelILi1ELi152ELb1ELb1ELi64EEvPK6__halfPKjS4_S2_PS0_iiiiPKtS7_iiiiiibS2_i:
.text._Z23gemm_half_q_half_kernelILi1ELi152ELb1ELb1ELi64EEvPK6__halfPKjS4_S2_PS0_iiiiPKtS7_iiiiiibS2_i:
        /* <DEDUP_REMOVED lines=44> */
.L_x_4956:
[----:B------:R-:W-:Y:S05]  /*02c0*/  BSYNC.RECONVERGENT B0 ;  /* 0x0000000000007941 */ /* 0x000fea0003800200 */
.L_x_4955:
        /* <DEDUP_REMOVED lines=17> */
[----:B-1----:R-:W-:Y:S01]  /*03e0*/  SHF.R.S32.HI R9, RZ, 0x1f, R32 ;  /* 0x0000001fff097819 */ /* 0x002fe20000011420 */
[----:B------:R-:W-:Y:S01]  /*03f0*/  HFMA2 R4, -RZ, RZ, 0, 0 ;  /* 0x00000000ff047431 */ /* 0x000fe200000001ff */
[----:B------:R-:W-:Y:S02]  /*0400*/  SHF.L.U32 R8, R15, 0x4, RZ ;  /* 0x000000040f087819 */ /* 0x000fe400000006ff */
[----:B------:R-:W-:Y:S02]  /*0410*/  LEA.HI R9, R9, R32, RZ, 0x3 ;  /* 0x0000002009097211 */ /* 0x000fe400078f18ff */
[----:B------:R-:W-:Y:S02]  /*0420*/  MOV R6, R30 ;  /* 0x0000001e00067202 */ /* 0x000fe40000000f00 */
[----:B------:R-:W-:Y:S02]  /*0430*/  LOP3.LUT R8, R8, 0x10, RZ, 0xc0, !PT ;  /* 0x0000001008087812 */ /* 0x000fe400078ec0ff */
[----:B0-----:R-:W-:-:S07]  /*0440*/  SHF.R.S32.HI R9, RZ, 0x3, R9 ;  /* 0x00000003ff097819 */ /* 0x001fce0000011409 */
.L_x_4958:
        /* <DEDUP_REMOVED lines=44> */
.L_x_4957:
[----:B-1----:R1:W5:Y:S01]  /*0710*/  LDL.64 R8, [R1] ;  /* 0x0000000001087983 */ /* 0x0023620000100a00 */
[----:B------:R-:W2:Y:S01]  /*0720*/  LDCU UR9, c[0x0][0x3c8] ;  /* 0x00007900ff0977ac */ /* 0x000ea20008000800 */
[----:B------:R-:W-:Y:S01]  /*0730*/  HFMA2 R0, -RZ, RZ, 0, 0 ;  /* 0x00000000ff007431 */ /* 0x000fe200000001ff */
[----:B--2---:R-:W-:-:S13]  /*0740*/  ISETP.GT.AND P0, PT, R30, UR9, PT ;  /* 0x000000091e007c0c */ /* 0x004fda000bf04270 */
[----:B-1----:R-:W-:Y:S05]  /*0750*/  @!P0 BRA `(.L_x_4959) ;  /* 0x00000000001c8947 */ /* 0x002fea0003800000 */
[----:B------:R-:W1:Y:S02]  /*0760*/  LDC R11, c[0x0][0x3cc] ;  /* 0x0000f300ff0b7b82 */ /* 0x000e640000000800 */
[----:B-1----:R-:W-:-:S04]  /*0770*/  VIMNMX R0, PT, PT, R30, R11, PT ;  /* 0x0000000b1e007248 */ /* 0x002fc80003fe0100 */
[----:B------:R-:W-:-:S04]  /*0780*/  IADD3 R0, PT, PT, R0, -UR9, RZ ;  /* 0x8000000900007c10 */ /* 0x000fc8000fffe0ff */
[----:B------:R-:W-:-:S04]  /*0790*/  SHF.R.S32.HI R11, RZ, 0x1f, R0 ;  /* 0x0000001fff0b7819 */ /* 0x000fc80000011400 */
[----:B------:R-:W-:-:S04]  /*07a0*/  LEA.HI R11, R11, R0, RZ, 0x5 ;  /* 0x000000000b0b7211 */ /* 0x000fc800078f28ff */
[----:B------:R-:W-:-:S05]  /*07b0*/  SHF.R.S32.HI R11, RZ, 0x5, R11 ;  /* 0x00000005ff0b7819 */ /* 0x000fca000001140b */
[----:B------:R-:W-:-:S07]  /*07c0*/  IMAD R0, R11, 0x6, RZ ;  /* 0x000000060b007824 */ /* 0x000fce00078e02ff */
.L_x_4959:
[----:B------:R-:W1:Y:S01]  /*07d0*/  LDCU UR4, c[0x0][0x3cc] ;  /* 0x00007980ff0477ac */ /* 0x000e620008000800 */
[----:B------:R-:W-:Y:S02]  /*07e0*/  MOV R4, RZ ;  /* 0x000000ff00047202 */ /* 0x000fe40000000f00 */
[----:B-1----:R-:W-:-:S13]  /*07f0*/  ISETP.GT.AND P0, PT, R30, UR4, PT ;  /* 0x000000041e007c0c */ /* 0x002fda000bf04270 */
[----:B------:R-:W-:Y:S05]  /*0800*/  @!P0 BRA `(.L_x_4960) ;  /* 0x00000000001c8947 */ /* 0x000fea0003800000 */
[----:B------:R-:W1:Y:S02]  /*0810*/  LDC R11, c[0x0][0x3d0] ;  /* 0x0000f400ff0b7b82 */ /* 0x000e640000000800 */
[----:B-1----:R-:W-:-:S04]  /*0820*/  VIMNMX R4, PT, PT, R30, R11, PT ;  /* 0x0000000b1e047248 */ /* 0x002fc80003fe0100 */
[----:B------:R-:W-:-:S04]  /*0830*/  IADD3 R4, PT, PT, R4, -UR4, RZ ;  /* 0x8000000404047c10 */ /* 0x000fc8000fffe0ff */
[----:B------:R-:W-:-:S04]  /*0840*/  SHF.R.S32.HI R11, RZ, 0x1f, R4 ;  /* 0x0000001fff0b7819 */ /* 0x000fc80000011404 */
[----:B------:R-:W-:-:S04]  /*0850*/  LEA.HI R11, R11, R4, RZ, 0x5 ;  /* 0x000000040b0b7211 */ /* 0x000fc800078f28ff */
[----:B------:R-:W-:-:S04]  /*0860*/  SHF.R.S32.HI R11, RZ, 0x5, R11 ;  /* 0x00000005ff0b7819 */ /* 0x000fc8000001140b */
[----:B------:R-:W-:-:S07]  /*0870*/  LEA R4, R11, R11, 0x2 ;  /* 0x0000000b0b047211 */ /* 0x000fce00078e10ff */
.L_x_4960:
        /* <DEDUP_REMOVED lines=10> */
[----:B------:R-:W-:-:S07]  /*0920*/  SHF.L.U32 R11, R11, 0x2, RZ ;  /* 0x000000020b0b7819 */ /* 0x000fce00000006ff */
.L_x_4961:
[----:B------:R-:W1:Y:S01]  /*0930*/  LDCU UR14, c[0x0][0x3d4] ;  /* 0x00007a80ff0e77ac */ /* 0x000e620008000800 */
[----:B------:R-:W-:Y:S01]  /*0940*/  HFMA2 R6, -RZ, RZ, 0, 0 ;  /* 0x00000000ff067431 */ /* 0x000fe200000001ff */
        /* <DEDUP_REMOVED lines=9> */
.L_x_4962:
[----:B------:R-:W1:Y:S01]  /*09e0*/  LDCU UR4, c[0x0][0x3d8] ;  /* 0x00007b00ff0477ac */ /* 0x000e620008000800 */
[----:B------:R-:W-:Y:S02]  /*09f0*/  MOV R13, RZ ;  /* 0x000000ff000d7202 */ /* 0x000fe40000000f00 */
[----:B-1----:R-:W-:-:S13]  /*0a00*/  ISETP.GT.AND P0, PT, R30, UR4, PT ;  /* 0x000000041e007c0c */ /* 0x002fda000bf04270 */
        /* <DEDUP_REMOVED lines=8> */
.L_x_4963:
[----:B0-----:R-:W-:Y:S01]  /*0a90*/  VIMNMX R10, PT, PT, R30, UR9, PT ;  /* 0x000000091e0a7c48 */ /* 0x001fe2000bfe0100 */
        /* <DEDUP_REMOVED lines=11> */
[----:B------:R-:W-:Y:S02]  /*0b50*/  PRMT R27, RZ, 0x5410, RZ ;  /* 0x00005410ff1b7816 */ /* 0x000fe400000000ff */
[----:B------:R-:W-:Y:S02]  /*0b60*/  IADD3 R0, PT, PT, R11, R0, R4 ;  /* 0x000000000b007210 */ /* 0x000fe40007ffe004 */
[----:B------:R-:W-:-:S02]  /*0b70*/  IADD3 R25, PT, PT, R30, R25, RZ ;  /* 0x000000191e197210 */ /* 0x000fc40007ffe0ff */
[----:B------:R-:W-:Y:S01]  /*0b80*/  IADD3 R0, PT, PT, R13, R0, R6 ;  /* 0x000000000d007210 */ /* 0x000fe20007ffe006 */
[----:B0-----:R-:W-:-:S04]  /*0b90*/  ULEA UR4, UR5, UR4, 0x18 ;  /* 0x0000000405047291 */ /* 0x001fc8000f8ec0ff */
[----:B------:R-:W-:Y:S01]  /*0ba0*/  IMAD R11, R0, R3, RZ ;  /* 0x00000003000b7224 */ /* 0x000fe200078e02ff */
[----:B------:R-:W-:-:S04]  /*0bb0*/  SHF.R.S32.HI R0, RZ, 0x1f, R32 ;  /* 0x0000001fff007819 */ /* 0x000fc80000011420 */
        /* <DEDUP_REMOVED lines=18> */
.L_x_4965:
[----:B------:R-:W-:Y:S01]  /*0ce0*/  MOV R36, R42 ;  /* 0x0000002a00247202 */ /* 0x000fe20000000f00 */
[----:B------:R-:W0:Y:S01]  /*0cf0*/  LDS.64 R18, [UR4] ;  /* 0x00000004ff127984 */ /* 0x000e220008000a00 */
[----:B------:R-:W-:-:S05]  /*0d00*/  MOV R37, R43 ;  /* 0x0000002b00257202 */ /* 0x000fca0000000f00 */
[----:B------:R-:W2:Y:S01]  /*0d10*/  LDG.E.128.CONSTANT R12, desc[UR6][R36.64] ;  /* 0x00000006240c7981 */ /* 0x000ea2000c1e9d00 */
[----:B------:R-:W-:-:S05]  /*0d20*/  MOV R3, UR12 ;  /* 0x0000000c00037c02 */ /* 0x000fca0008000f00 */
[----:B------:R-:W-:-:S05]  /*0d30*/  IMAD.WIDE R44, R3, 0x4, R36 ;  /* 0x00000004032c7825 */ /* 0x000fca00078e0224 */
[----:B------:R1:W3:Y:S02]  /*0d40*/  LDG.E.128.CONSTANT R4, desc[UR6][R44.64] ;  /* 0x000000062c047981 */ /* 0x0002e4000c1e9d00 */
[----:B-1----:R-:W-:Y:S01]  /*0d50*/  IMAD.WIDE R44, R3, 0x4, R44 ;  /* 0x00000004032c7825 */ /* 0x002fe200078e022c */
[----:B--2---:R-:W-:Y:S02]  /*0d60*/  LOP3.LUT R10, R13, 0xff, RZ, 0xc0, !PT ;  /* 0x000000ff0d0a7812 */ /* 0x004fe400078ec0ff */
[----:B------:R-:W-:Y:S02]  /*0d70*/  LOP3.LUT R8, R12, 0xff, RZ, 0xc0, !PT ;  /* 0x000000ff0c087812 */ /* 0x000fe400078ec0ff */
[----:B------:R-:W-:Y:S02]  /*0d80*/  IADD3 R17, PT, PT, R10, -0x80, RZ ;  /* 0xffffff800a117810 */ /* 0x000fe40007ffe0ff */
[----:B------:R-:W-:Y:S02]  /*0d90*/  LOP3.LUT R10, R14, 0xff, RZ, 0xc0, !PT ;  /* 0x000000ff0e0a7812 */ /* 0x000fe400078ec0ff */
[----:B------:R-:W-:-:S02]  /*0da0*/  IADD3 R8, PT, PT, R8, -0x80, RZ ;  /* 0xffffff8008087810 */ /* 0x000fc40007ffe0ff */
[----:B------:R-:W-:Y:S01]  /*0db0*/  IADD3 R11, PT, PT, R10, -0x80, RZ ;  /* 0xffffff800a0b7810 */ /* 0x000fe20007ffe0ff */
[----:B------:R-:W1:Y:S01]  /*0dc0*/  I2F.F16 R17, R17 ;  /* 0x0000001100117306 */ /* 0x000e620000200c00 */
[----:B------:R-:W-:Y:S02]  /*0dd0*/  SHF.R.U32.HI R10, RZ, 0x8, R12 ;  /* 0x00000008ff0a7819 */ /* 0x000fe4000001160c */
[----:B------:R-:W-:Y:S02]  /*0de0*/  LOP3.LUT R16, R15, 0xff, RZ, 0xc0, !PT ;  /* 0x000000ff0f107812 */ /* 0x000fe400078ec0ff */
[----:B------:R-:W-:Y:S02]  /*0df0*/  LOP3.LUT R10, R10, 0xff, RZ, 0xc0, !PT ;  /* 0x000000ff0a0a7812 */ /* 0x000fe400078ec0ff */
[----:B------:R-:W-:Y:S01]  /*0e00*/  IADD3 R22, PT, PT, R16, -0x80, RZ ;  /* 0xffffff8010167810 */ /* 0x000fe20007ffe0ff */
[----:B------:R2:W4:Y:S01]  /*0e10*/  I2F.F16 R9, R8 ;  /* 0x0000000800097306 */ /* 0x0005220000200c00 */
[----:B------:R-:W-:Y:S01]  /*0e20*/  IADD3 R16, PT, PT, R10, -0x80, RZ ;  /* 0xffffff800a107810 */ /* 0x000fe20007ffe0ff */
[----:B-1----:R-:W-:-:S06]  /*0e30*/  HADD2.F32 R33, -RZ, R17.H0_H0 ;  /* 0x20000011ff217230 */ /* 0x002fcc0000004100 */
[----:B------:R-:W1:Y:S01]  /*0e40*/  I2F.F16 R16, R16 ;  /* 0x0000001000107306 */ /* 0x000e620000200c00 */
[----:B--2---:R-:W-:-:S04]  /*0e50*/  SHF.R.U32.HI R8, RZ, 0x8, R13 ;  /* 0x00000008ff087819 */ /* 0x004fc8000001160d */
[----:B------:R-:W-:Y:S01]  /*0e60*/  LOP3.LUT R8, R8, 0xff, RZ, 0xc0, !PT ;  /* 0x000000ff08087812 */ /* 0x000fe200078ec0ff */
[----:B----4-:R-:W-:Y:S02]  /*0e70*/  HADD2.F32 R9, -RZ, R9.H0_H0 ;  /* 0x20000009ff097230 */ /* 0x010fe40000004100 */
[----:B------:R-:W2:Y:S01]  /*0e80*/  I2F.F16 R11, R11 ;  /* 0x0000000b000b7306 */ /* 0x000ea20000200c00 */
[----:B------:R-:W-:Y:S01]  /*0e90*/  IADD3 R10, PT, PT, R8, -0x80, RZ ;  /* 0xffffff80080a7810 */ /* 0x000fe20007ffe0ff */
[--C-:B0-----:R-:W-:Y:S02]  /*0ea0*/  HADD2.F32 R8, -RZ, R18.reuse.H0_H0 ;  /* 0x20000012ff087230 */ /* 0x101fe40000004100 */
[----:B------:R-:W-:Y:S02]  /*0eb0*/  HADD2.F32 R18, -RZ, R18.H1_H1 ;  /* 0x30000012ff127230 */ /* 0x000fe40000004100 */
[----:B-1----:R-:W-:Y:S02]  /*0ec0*/  HADD2.F32 R39, -RZ, R16.H0_H0 ;  /* 0x20000010ff277230 */ /* 0x002fe40000004100 */
[----:B------:R-:W0:Y:S01]  /*0ed0*/  I2F.F16 R22, R22 ;  /* 0x0000001600167306 */ /* 0x000e220000200c00 */
[----:B------:R-:W-:Y:S01]  /*0ee0*/  SHF.R.U32.HI R16, RZ, 0x8, R14 ;  /* 0x00000008ff107819 */ /* 0x000fe2000001160e */
[----:B------:R-:W-:Y:S01]  /*0ef0*/  FFMA.FTZ R40, R9, R8, RZ ;  /* 0x0000000809287223 */ /* 0x000fe200000100ff */
[----:B------:R-:W-:Y:S01]  /*0f00*/  FFMA.FTZ R33, R8, R33, RZ ;  /* 0x0000002108217223 */ /* 0x000fe200000100ff */
[----:B--2---:R-:W-:-:S04]  /*0f10*/  HADD2.F32 R11, -RZ, R11.H0_H0 ;  /* 0x2000000bff0b7230 */ /* 0x004fc80000004100 */
[----:B------:R-:W1:Y:S01]  /*0f20*/  I2F.F16 R10, R10 ;  /* 0x0000000a000a7306 */ /* 0x000e620000200c00 */
[----:B------:R-:W-:Y:S01]  /*0f30*/  LOP3.LUT R16, R16, 0xff, RZ, 0xc0, !PT ;  /* 0x000000ff10107812 */ /* 0x000fe200078ec0ff */
[----:B------:R-:W-:Y:S01]  /*0f40*/  FFMA.FTZ R40, R39, R18, R40 ;  /* 0x0000001227287223 */ /* 0x000fe20000010028 */
[----:B------:R-:W-:Y:S01]  /*0f50*/  FFMA.FTZ R31, R8, R11, RZ ;  /* 0x0000000b081f7223 */ /* 0x000fe200000100ff */
[----:B0-----:R-:W-:Y:S01]  /*0f60*/  HADD2.F32 R17, -RZ, R22.H0_H0 ;  /* 0x20000016ff117230 */ /* 0x001fe20000004100 */
[----:B------:R-:W-:Y:S02]  /*0f70*/  IADD3 R39, PT, PT, R16, -0x80, RZ ;  /* 0xffffff8010277810 */ /* 0x000fe40007ffe0ff */
[----:B------:R-:W-:Y:S02]  /*0f80*/  SHF.R.U32.HI R16, RZ, 0x8, R15 ;  /* 0x00000008ff107819 */ /* 0x000fe4000001160f */
[----:B------:R-:W-:Y:S01]  /*0f90*/  FFMA.FTZ R17, R8, R17, RZ ;  /* 0x0000001108117223 */ /* 0x000fe200000100ff */
[----:B-1----:R-:W-:-:S02]  /*0fa0*/  HADD2.F32 R22, -RZ, R10.H0_H0 ;  /* 0x2000000aff167230 */ /* 0x002fc40000004100 */
[----:B------:R0:W2:Y:S01]  /*0fb0*/  LDG.E.128.CONSTANT R8, desc[UR6][R44.64] ;  /* 0x000000062c087981 */ /* 0x0000a2000c1e9d00 */
[----:B------:R-:W-:Y:S02]  /*0fc0*/  LOP3.LUT R38, R16, 0xff, RZ, 0xc0, !PT ;  /* 0x000000ff10267812 */ /* 0x000fe400078ec0ff */
[----:B------:R-:W-:Y:S01]  /*0fd0*/  FFMA.FTZ R22, R18, R22, R33 ;  /* 0x0000001612167223 */ /* 0x000fe20000010021 */
[----:B------:R-:W-:Y:S01]  /*0fe0*/  SHF.R.U32.HI R33, RZ, 0x10, R12 ;  /* 0x00000010ff217819 */ /* 0x000fe2000001160c */
[----:B------:R-:W1:Y:S01]  /*0ff0*/  I2F.F16 R16, R39 ;  /* 0x0000002700107306 */ /* 0x000e620000200c00 */
[----:B------:R-:W-:Y:S02]  /*1000*/  IADD3 R41, PT, PT, R38, -0x80, RZ ;  /* 0xffffff8026297810 */ /* 0x000fe40007ffe0ff */
[----:B------:R-:W-:Y:S02]  /*1010*/  LOP3.LUT R33, R33, 0xff, RZ, 0xc0, !PT ;  /* 0x000000ff21217812 */ /* 0x000fe400078ec0ff */
[----:B------:R-:W-:Y:S01]  /*1020*/  LEA.HI R12, R12, 0xffffff80, RZ, 0x8 ;  /* 0xffffff800c0c7811 */ /* 0x000fe200078f40ff */
[----:B0-----:R-:W-:Y:S01]  /*1030*/  IMAD.WIDE R44, R3, 0x4, R44 ;  /* 0x00000004032c7825 */ /* 0x001fe200078e022c */
[----:B------:R-:W-:Y:S01]  /*1040*/  IADD3 R33, PT, PT, R33, -0x80, RZ ;  /* 0xffffff8021217810 */ /* 0x000fe20007ffe0ff */
[----:B------:R-:W0:Y:S02]  /*1050*/  I2F.F16 R38, R41 ;  /* 0x0000002900267306 */ /* 0x000e240000200c00 */
[----:B-1----:R-:W-:-:S06]  /*1060*/  HADD2.F32 R16, -RZ, R16.H0_H0 ;  /* 0x20000010ff107230 */ /* 0x002fcc0000004100 */
[----:B------:R-:W1:Y:S01]  /*1070*/  I2F.F16 R33, R33 ;  /* 0x0000002100217306 */ /* 0x000e620000200c00 */
[----:B0-----:R-:W-:Y:S02]  /*1080*/  HADD2.F32 R42, -RZ, R38.H0_H0 ;  /* 0x20000026ff2a7230 */ /* 0x001fe40000004100 */
[----:B------:R-:W-:-:S05]  /*1090*/  FFMA.FTZ R38, R18, R16, R31 ;  /* 0x0000001012267223 */ /* 0x000fca000001001f */
[----:B------:R-:W-:Y:S01]  /*10a0*/  I2F.F16 R12, R12 ;  /* 0x0000000c000c7306 */ /* 0x000fe20000200c00 */
[----:B------:R-:W-:Y:S01]  /*10b0*/  FFMA.FTZ R16, R18, R42, R17 ;  /* 0x0000002a12107223 */ /* 0x000fe20000010011 */
[----:B------:R-:W-:Y:S02]  /*10c0*/  HADD2.F32 R17, -RZ, R19.H0_H0 ;  /* 0x20000013ff117230 */ /* 0x000fe40000004100 */
[----:B-1----:R-:W-:Y:S02]  /*10d0*/  HADD2.F32 R31, -RZ, R33.H0_H0 ;  /* 0x20000021ff1f7230 */ /* 0x002fe40000004100 */
[----:B------:R-:W-:-:S03]  /*10e0*/  HADD2.F32 R19, -RZ, R19.H1_H1 ;  /* 0x30000013ff137230 */ /* 0x000fc60000004100 */
[----:B------:R-:W-:Y:S01]  /*10f0*/  FFMA.FTZ R18, R31, R17, R40 ;  /* 0x000000111f127223 */ /* 0x000fe20000010028 */
[----:B------:R-:W-:Y:S02]  /*1100*/  SHF.R.U32.HI R31, RZ, 0x10, R13 ;  /* 0x00000010ff1f7819 */ /* 0x000fe4000001160d */
[----:B------:R-:W-:Y:S02]  /*1110*/  SHF.R.U32.HI R40, RZ, 0x10, R14 ;  /* 0x00000010ff287819 */ /* 0x000fe4000001160e */
[----:B------:R-:W-:Y:S02]  /*1120*/  LOP3.LUT R31, R31, 0xff, RZ, 0xc0, !PT ;  /* 0x000000ff1f1f7812 */ /* 0x000fe400078ec0ff */
[----:B------:R-:W-:Y:S02]  /*1130*/  LOP3.LUT R40, R40, 0xff, RZ, 0xc0, !PT ;  /* 0x000000ff28287812 */ /* 0x000fe400078ec0ff */
[----:B------:R-:W-:Y:S02]  /*1140*/  IADD3 R39, PT, PT, R31, -0x80, RZ ;  /* 0xffffff801f277810 */ /* 0x000fe40007ffe0ff */
[----:B------:R-:W-:-:S02]  /*1150*/  SHF.R.U32.HI R31, RZ, 0x10, R15 ;  /* 0x00000010ff1f7819 */ /* 0x000fc4000001160f */
[----:B------:R-:W-:Y:S02]  /*1160*/  IADD3 R40, PT, PT, R40, -0x80, RZ ;  /* 0xffffff8028287810 */ /* 0x000fe40007ffe0ff */
[----:B------:R-:W-:Y:S01]  /*1170*/  LOP3.LUT R31, R31, 0xff, RZ, 0xc0, !PT ;  /* 0x000000ff1f1f7812 */ /* 0x000fe200078ec0ff */
[----:B------:R-:W0:Y:S03]  /*1180*/  I2F.F16 R39, R39 ;  /* 0x0000002700277306 */ /* 0x000e260000200c00 */
[----:B------:R-:W-:-:S05]  /*1190*/  IADD3 R41, PT, PT, R31, -0x80, RZ ;  /* 0xffffff801f297810 */ /* 0x000fca0007ffe0ff */
[----:B------:R-:W1:Y:S01]  /*11a0*/  I2F.F16 R33, R40 ;  /* 0x0000002800217306 */ /* 0x000e620000200c00 */
[----:B0-----:R-:W-:-:S07]  /*11b0*/  HADD2.F32 R42, -RZ, R39.H0_H0 ;  /* 0x20000027ff2a7230 */ /* 0x001fce0000004100 */
[----:B------:R0:W4:Y:S01]  /*11c0*/  I2F.F16 R31, R41 ;  /* 0x00000029001f7306 */ /* 0x0001220000200c00 */
[----:B------:R-:W-:Y:S01]  /*11d0*/  FFMA.FTZ R22, R17, R42, R22 ;  /* 0x0000002a11167223 */ /* 0x000fe20000010016 */
[----:B-1----:R-:W-:Y:S01]  /*11e0*/  HADD2.F32 R39, -RZ, R33.H0_H0 ;  /* 0x20000021ff277230 */ /* 0x002fe20000004100 */
[----:B------:R-:W-:Y:S01]  /*11f0*/  LEA.HI R33, R13, 0xffffff80, RZ, 0x8 ;  /* 0xffffff800d217811 */ /* 0x000fe200078f40ff */
[----:B0-----:R-:W-:-:S03]  /*1200*/  HADD2.F32 R41, -RZ, R12.H0_H0 ;  /* 0x2000000cff297230 */ /* 0x001fc60000004100 */
[----:B------:R-:W-:Y:S01]  /*1210*/  FFMA.FTZ R13, R17, R39, R38 ;  /* 0x00000027110d7223 */ /* 0x000fe20000010026 */
[----:B------:R-:W-:Y:S01]  /*1220*/  LEA.HI R39, R15, 0xffffff80, RZ, 0x8 ;  /* 0xffffff800f277811 */ /* 0x000fe200078f40ff */
[----:B------:R-:W0:Y:S01]  /*1230*/  I2F.F16 R33, R33 ;  /* 0x0000002100217306 */ /* 0x000e220000200c00 */
[----:B----4-:R-:W-:Y:S01]  /*1240*/  HADD2.F32 R38, -RZ, R31.H0_H0 ;  /* 0x2000001fff267230 */ /* 0x010fe20000004100 */
[----:B------:R-:W-:Y:S01]  /*1250*/  LEA.HI R31, R14, 0xffffff80, RZ, 0x8 ;  /* 0xffffff800e1f7811 */ /* 0x000fe200078f40ff */
[----:B------:R-:W-:Y:S01]  /*1260*/  FFMA.FTZ R12, R41, R19, R18 ;  /* 0x00000013290c7223 */ /* 0x000fe20000010012 */
[----:B---3--:R-:W-:Y:S02]  /*1270*/  LOP3.LUT R15, R4, 0xff, RZ, 0xc0, !PT ;  /* 0x000000ff040f7812 */ /* 0x008fe400078ec0ff */
[----:B------:R-:W-:Y:S02]  /*1280*/  FFMA.FTZ R14, R17, R38, R16 ;  /* 0x00000026110e7223 */ /* 0x000fe40000010010 */
[----:B------:R-:W1:Y:S01]  /*1290*/  LDS.64 R16, [UR4+0x8] ;  /* 0x00000804ff107984 */ /* 0x000e620008000a00 */
[----:B------:R-:W3:Y:S01]  /*12a0*/  I2F.F16 R31, R31 ;  /* 0x0000001f001f7306 */ /* 0x000ee20000200c00 */
[----:B0-----:R-:W-:Y:S01]  /*12b0*/  HADD2.F32 R38, -RZ, R33.H0_H0 ;  /* 0x20000021ff267230 */ /* 0x001fe20000004100 */
[----:B------:R-:W-:-:S06]  /*12c0*/  IADD3 R33, PT, PT, R15, -0x80, RZ ;  /* 0xffffff800f217810 */ /* 0x000fcc0007ffe0ff */
[----:B------:R-:W0:Y:S01]  /*12d0*/  I2F.F16 R39, R39 ;  /* 0x0000002700277306 */ /* 0x000e220000200c00 */
[----:B------:R-:W-:Y:S01]  /*12e0*/  LOP3.LUT R15, R5, 0xff, RZ, 0xc0, !PT ;  /* 0x000000ff050f7812 */ /* 0x000fe200078ec0ff */
[----:B------:R-:W-:-:S03]  /*12f0*/  FFMA.FTZ R38, R19, R38, R22 ;  /* 0x0000002613267223 */ /* 0x000fc60000010016 */
[----:B------:R-:W-:Y:S01]  /*1300*/  IADD3 R15, PT, PT, R15, -0x80, RZ ;  /* 0xffffff800f0f7810 */ /* 0x000fe20007ffe0ff */
[----:B---3--:R-:W-:Y:S02]  /*1310*/  HADD2.F32 R18, -RZ, R31.H0_H0 ;  /* 0x2000001fff127230 */ /* 0x008fe40000004100 */
[----:B------:R-:W3:Y:S03]  /*1320*/  I2F.F16 R33, R33 ;  /* 0x0000002100217306 */ /* 0x000ee60000200c00 */
[----:B------:R-:W-:Y:S01]  /*1330*/  FFMA.FTZ R18, R19, R18, R13 ;  /* 0x0000001213127223 */ /* 0x000fe2000001000d */
[----:B------:R-:W-:Y:S01]  /*1340*/  LOP3.LUT R13, R6, 0xff, RZ, 0xc0, !PT ;  /* 0x000000ff060d7812 */ /* 0x000fe200078ec0ff */
[----:B0-----:R-:W-:-:S03]  /*1350*/  HADD2.F32 R39, -RZ, R39.H0_H0 ;  /* 0x20000027ff277230 */ /* 0x001fc60000004100 */
[----:B------:R-:W0:Y:S01]  /*1360*/  I2F.F16 R15, R15 ;  /* 0x0000000f000f7306 */ /* 0x000e220000200c00 */
[----:B------:R-:W-:Y:S01]  /*1370*/  IADD3 R22, PT, PT, R13, -0x80, RZ ;  /* 0xffffff800d167810 */ /* 0x000fe20007ffe0ff */
[----:B------:R-:W-:Y:S01]  /*1380*/  FFMA.FTZ R19, R19, R39, R14 ;  /* 0x0000002713137223 */ /* 0x000fe2000001000e */
[----:B------:R-:W-:Y:S01]  /*1390*/  LOP3.LUT R39, R7, 0xff, RZ, 0xc0, !PT ;  /* 0x000000ff07277812 */ /* 0x000fe200078ec0ff */
[----:B---3--:R-:W-:-:S04]  /*13a0*/  HADD2.F32 R33, -RZ, R33.H0_H0 ;  /* 0x20000021ff217230 */ /* 0x008fc80000004100 */
[----:B------:R-:W3:Y:S01]  /*13b0*/  I2F.F16 R22, R22 ;  /* 0x0000001600167306 */ /* 0x000ee20000200c00 */
[----:B------:R-:W-:Y:S01]  /*13c0*/  IADD3 R39, PT, PT, R39, -0x80, RZ ;  /* 0xffffff8027277810 */ /* 0x000fe20007ffe0ff */
[----:B-1----:R-:W-:-:S06]  /*13d0*/  HADD2.F32 R31, -RZ, R16.H0_H0 ;  /* 0x20000010ff1f7230 */ /* 0x002fcc0000004100 */
[----:B------:R-:W1:Y:S01]  /*13e0*/  I2F.F16 R39, R39 ;  /* 0x0000002700277306 */ /* 0x000e620000200c00 */
[----:B0-----:R-:W-:Y:S02]  /*13f0*/  HADD2.F32 R15, -RZ, R15.H0_H0 ;  /* 0x2000000fff0f7230 */ /* 0x001fe40000004100 */
[----:B------:R-:W-:-:S03]  /*1400*/  FFMA.FTZ R33, R33, R31, R12 ;  /* 0x0000001f21217223 */ /* 0x000fc6000001000c */
[----:B------:R-:W-:Y:S02]  /*1410*/  FFMA.FTZ R38, R31, R15, R38 ;  /* 0x0000000f1f267223 */ /* 0x000fe40000010026 */
[----:B------:R-:W4:Y:S01]  /*1420*/  LDG.E.128.CONSTANT R12, desc[UR6][R44.64] ;  /* 0x000000062c0c7981 */ /* 0x000f22000c1e9d00 */
[----:B---3--:R-:W-:Y:S01]  /*1430*/  HADD2.F32 R40, -RZ, R22.H0_H0 ;  /* 0x20000016ff287230 */ /* 0x008fe20000004100 */
[----:B------:R-:W-:-:S04]  /*1440*/  ISETP.NE.AND P0, PT, R30, R25, PT ;  /* 0x000000191e00720c */ /* 0x000fc80003f05270 */
[C---:B------:R-:W-:Y:S01]  /*1450*/  FFMA.FTZ R18, R31.reuse, R40, R18 ;  /* 0x000000281f127223 */ /* 0x040fe20000010012 */
[----:B-1----:R-:W-:Y:S02]  /*1460*/  HADD2.F32 R22, -RZ, R39.H0_H0 ;  /* 0x20000027ff167230 */ /* 0x002fe40000004100 */
[----:B------:R-:W-:Y:S01]  /*1470*/  HADD2.F32 R39, -RZ, R16.H1_H1 ;  /* 0x30000010ff277230 */ /* 0x000fe20000004100 */
[----:B------:R-:W-:Y:S02]  /*1480*/  SHF.R.U32.HI R16, RZ, 0x8, R6 ;  /* 0x00000008ff107819 */ /* 0x000fe40000011606 */
[----:B------:R-:W-:Y:S01]  /*1490*/  FFMA.FTZ R19, R31, R22, R19 ;  /* 0x000000161f137223 */ /* 0x000fe20000010013 */
[----:B------:R-:W-:Y:S02]  /*14a0*/  SHF.R.U32.HI R31, RZ, 0x8, R5 ;  /* 0x00000008ff1f7819 */ /* 0x000fe40000011605 */
[----:B------:R-:W-:Y:S02]  /*14b0*/  SHF.R.U32.HI R22, RZ, 0x8, R4 ;  /* 0x00000008ff167819 */ /* 0x000fe40000011604 */
[----:B------:R-:W-:-:S02]  /*14c0*/  LOP3.LUT R31, R31, 0xff, RZ, 0xc0, !PT ;  /* 0x000000ff1f1f7812 */ /* 0x000fc400078ec0ff */
[----:B------:R-:W-:Y:S02]  /*14d0*/  LOP3.LUT R22, R22, 0xff, RZ, 0xc0, !PT ;  /* 0x000000ff16167812 */ /* 0x000fe400078ec0ff */
[----:B------:R-:W-:Y:S02]  /*14e0*/  IADD3 R41, PT, PT, R31, -0x80, RZ ;  /* 0xffffff801f297810 */ /* 0x000fe40007ffe0ff */
[----:B------:R-:W-:Y:S02]  /*14f0*/  IADD3 R40, PT, PT, R22, -0x80, RZ ;  /* 0xffffff8016287810 */ /* 0x000fe40007ffe0ff */
[----:B------:R-:W-:Y:S02]  /*1500*/  LOP3.LUT R16, R16, 0xff, RZ, 0xc0, !PT ;  /* 0x000000ff10107812 */ /* 0x000fe400078ec0ff */
        /* <DEDUP_REMOVED lines=8> */
[----:B------:R-:W-:Y:S02]  /*1590*/  IADD3 R33, PT, PT, R16, -0x80, RZ ;  /* 0xffffff8010217810 */ /* 0x000fe40007ffe0ff */
[----:B------:R-:W-:Y:S02]  /*15a0*/  SHF.R.U32.HI R16, RZ, 0x10, R4 ;  /* 0x00000010ff107819 */ /* 0x000fe40000011604 */
[----:B------:R-:W-:Y:S02]  /*15b0*/  IADD3 R40, PT, PT, R38, -0x80, RZ ;  /* 0xffffff8026287810 */ /* 0x000fe40007ffe0ff */
[----:B------:R-:W-:Y:S01]  /*15c0*/  LOP3.LUT R16, R16, 0xff, RZ, 0xc0, !PT ;  /* 0x000000ff10107812 */ /* 0x000fe200078ec0ff */
[----:B------:R-:W0:Y:S03]  /*15d0*/  I2F.F16 R33, R33 ;  /* 0x0000002100217306 */ /* 0x000e260000200c00 */
[----:B------:R-:W-:-:S05]  /*15e0*/  IADD3 R16, PT, PT, R16, -0x80, RZ ;  /* 0xffffff8010107810 */ /* 0x000fca0007ffe0ff */
[----:B------:R-:W1:Y:S01]  /*15f0*/  I2F.F16 R38, R40 ;  /* 0x0000002800267306 */ /* 0x000e620000200c00 */
[----:B0-----:R-:W-:-:S07]  /*1600*/  HADD2.F32 R41, -RZ, R33.H0_H0 ;  /* 0x20000021ff297230 */ /* 0x001fce0000004100 */
[----:B------:R-:W0:Y:S01]  /*1610*/  I2F.F16 R16, R16 ;  /* 0x0000001000107306 */ /* 0x000e220000200c00 */
[----:B------:R-:W-:Y:S02]  /*1620*/  HADD2.F32 R33, -RZ, R17.H0_H0 ;  /* 0x20000011ff217230 */ /* 0x000fe40000004100 */
[----:B------:R-:W-:Y:S01]  /*1630*/  FFMA.FTZ R18, R39, R41, R18 ;  /* 0x0000002927127223 */ /* 0x000fe20000010012 */
[----:B-1----:R-:W-:-:S05]  /*1640*/  HADD2.F32 R38, -RZ, R38.H0_H0 ;  /* 0x20000026ff267230 */ /* 0x002fca0000004100 */
[----:B------:R-:W-:Y:S01]  /*1650*/  FFMA.FTZ R19, R39, R38, R19 ;  /* 0x0000002627137223 */ /* 0x000fe20000010013 */
[----:B------:R-:W-:Y:S01]  /*1660*/  SHF.R.U32.HI R38, RZ, 0x10, R5 ;  /* 0x00000010ff267819 */ /* 0x000fe20000011605 */
[----:B0-----:R-:W-:Y:S01]  /*1670*/  HADD2.F32 R39, -RZ, R16.H0_H0 ;  /* 0x20000010ff277230 */ /* 0x001fe20000004100 */
[----:B------:R-:W-:Y:S02]  /*1680*/  SHF.R.U32.HI R16, RZ, 0x10, R6 ;  /* 0x00000010ff107819 */ /* 0x000fe40000011606 */
[----:B------:R-:W-:Y:S02]  /*1690*/  LOP3.LUT R38, R38, 0xff, RZ, 0xc0, !PT ;  /* 0x000000ff26267812 */ /* 0x000fe400078ec0ff */
[----:B------:R-:W-:Y:S01]  /*16a0*/  FFMA.FTZ R22, R39, R33, R22 ;  /* 0x0000002127167223 */ /* 0x000fe20000010016 */
[----:B------:R-:W-:Y:S02]  /*16b0*/  LOP3.LUT R16, R16, 0xff, RZ, 0xc0, !PT ;  /* 0x000000ff10107812 */ /* 0x000fe400078ec0ff */
[----:B------:R-:W-:-:S02]  /*16c0*/  SHF.R.U32.HI R39, RZ, 0x10, R7 ;  /* 0x00000010ff277819 */ /* 0x000fc40000011607 */
[----:B------:R-:W-:Y:S02]  /*16d0*/  IADD3 R40, PT, PT, R16, -0x80, RZ ;  /* 0xffffff8010287810 */ /* 0x000fe40007ffe0ff */
[----:B------:R-:W-:Y:S02]  /*16e0*/  LOP3.LUT R16, R39, 0xff, RZ, 0xc0, !PT ;  /* 0x000000ff27107812 */ /* 0x000fe400078ec0ff */
[----:B------:R-:W-:Y:S01]  /*16f0*/  IADD3 R38, PT, PT, R38, -0x80, RZ ;  /* 0xffffff8026267810 */ /* 0x000fe20007ffe0ff */
[----:B------:R0:W1:Y:S01]  /*1700*/  I2F.F16 R39, R40 ;  /* 0x0000002800277306 */ /* 0x0000620000200c00 */
[----:B------:R-:W-:Y:S02]  /*1710*/  IADD3 R16, PT, PT, R16, -0x80, RZ ;  /* 0xffffff8010107810 */ /* 0x000fe40007ffe0ff */
[----:B------:R-:W-:-:S05]  /*1720*/  LEA.HI R7, R7, 0xffffff80, RZ, 0x8 ;  /* 0xffffff8007077811 */ /* 0x000fca00078f40ff */
[----:B------:R-:W3:Y:S01]  /*1730*/  I2F.F16 R38, R38 ;  /* 0x0000002600267306 */ /* 0x000ee20000200c00 */
[----:B0-----:R-:W-:Y:S02]  /*1740*/  HADD2.F32 R40, -RZ, R17.H1_H1 ;  /* 0x30000011ff287230 */ /* 0x001fe40000004100 */
[----:B-1----:R-:W-:-:S05]  /*1750*/  HADD2.F32 R41, -RZ, R39.H0_H0 ;  /* 0x20000027ff297230 */ /* 0x002fca0000004100 */
[----:B------:R-:W0:Y:S01]  /*1760*/  I2F.F16 R16, R16 ;  /* 0x0000001000107306 */ /* 0x000e220000200c00 */
[----:B------:R-:W-:Y:S01]  /*1770*/  LEA.HI R39, R4, 0xffffff80, RZ, 0x8 ;  /* 0xffffff8004277811 */ /* 0x000fe200078f40ff */
[----:B---3--:R-:W-:Y:S02]  /*1780*/  HADD2.F32 R42, -RZ, R38.H0_H0 ;  /* 0x20000026ff2a7230 */ /* 0x008fe40000004100 */
[----:B------:R-:W-:-:S04]  /*1790*/  FFMA.FTZ R38, R33, R41, R18 ;  /* 0x0000002921267223 */ /* 0x000fc80000010012 */
[----:B------:R-:W1:Y:S01]  /*17a0*/  I2F.F16 R39, R39 ;  /* 0x0000002700277306 */ /* 0x000e620000200c00 */
[----:B------:R-:W-:Y:S01]  /*17b0*/  FFMA.FTZ R31, R33, R42, R31 ;  /* 0x0000002a211f7223 */ /* 0x000fe2000001001f */
[----:B0-----:R-:W-:Y:S01]  /*17c0*/  HADD2.F32 R4, -RZ, R16.H0_H0 ;  /* 0x20000010ff047230 */ /* 0x001fe20000004100 */
[----:B------:R-:W-:-:S05]  /*17d0*/  LEA.HI R16, R6, 0xffffff80, RZ, 0x8 ;  /* 0xffffff8006107811 */ /* 0x000fca00078f40ff */
[----:B------:R-:W-:Y:S01]  /*17e0*/  I2F.F16 R7, R7 ;  /* 0x0000000700077306 */ /* 0x000fe20000200c00 */
[----:B------:R-:W-:Y:S01]  /*17f0*/  FFMA.FTZ R33, R33, R4, R19 ;  /* 0x0000000421217223 */ /* 0x000fe20000010013 */
[----:B------:R-:W-:Y:S01]  /*1800*/  LEA.HI R4, R5, 0xffffff80, RZ, 0x8 ;  /* 0xffffff8005047811 */ /* 0x000fe200078f40ff */
[----:B------:R-:W0:Y:S01]  /*1810*/  LDS.64 R18, [UR4+0x10] ;  /* 0x00001004ff127984 */ /* 0x000e220008000a00 */
[----:B-1----:R-:W-:-:S04]  /*1820*/  HADD2.F32 R39, -RZ, R39.H0_H0 ;  /* 0x20000027ff277230 */ /* 0x002fc80000004100 */
[----:B------:R-:W1:Y:S01]  /*1830*/  I2F.F16 R16, R16 ;  /* 0x0000001000107306 */ /* 0x000e620000200c00 */
[----:B------:R-:W-:Y:S01]  /*1840*/  FFMA.FTZ R22, R39, R40, R22 ;  /* 0x0000002827167223 */ /* 0x000fe20000010016 */
[----:B--2---:R-:W-:Y:S02]  /*1850*/  LOP3.LUT R5, R8, 0xff, RZ, 0xc0, !PT ;  /* 0x000000ff08057812 */ /* 0x004fe400078ec0ff */
[----:B------:R-:W-:-:S04]  /*1860*/  SHF.R.U32.HI R6, RZ, 0x8, R8 ;  /* 0x00000008ff067819 */ /* 0x000fc80000011608 */
[----:B------:R-:W2:Y:S01]  /*1870*/  I2F.F16 R4, R4 ;  /* 0x0000000400047306 */ /* 0x000ea20000200c00 */
[----:B------:R-:W-:Y:S02]  /*1880*/  IADD3 R5, PT, PT, R5, -0x80, RZ ;  /* 0xffffff8005057810 */ /* 0x000fe40007ffe0ff */
[----:B------:R-:W-:Y:S01]  /*1890*/  LOP3.LUT R6, R6, 0xff, RZ, 0xc0, !PT ;  /* 0x000000ff06067812 */ /* 0x000fe200078ec0ff */
[----:B-1----:R-:W-:-:S03]  /*18a0*/  HADD2.F32 R17, -RZ, R16.H0_H0 ;  /* 0x20000010ff117230 */ /* 0x002fc60000004100 */
[----:B------:R-:W-:Y:S01]  /*18b0*/  IADD3 R6, PT, PT, R6, -0x80, RZ ;  /* 0xffffff8006067810 */ /* 0x000fe20007ffe0ff */
[----:B------:R-:W1:Y:S01]  /*18c0*/  I2F.F16 R5, R5 ;  /* 0x0000000500057306 */ /* 0x000e620000200c00 */
[----:B------:R-:W-:Y:S02]  /*18d0*/  HADD2.F32 R16, -RZ, R7.H0_H0 ;  /* 0x20000007ff107230 */ /* 0x000fe40000004100 */
[----:B------:R-:W-:-:S03]  /*18e0*/  FFMA.FTZ R38, R40, R17, R38 ;  /* 0x0000001128267223 */ /* 0x000fc60000010026 */
[----:B------:R-:W-:Y:S01]  /*18f0*/  FFMA.FTZ R33, R40, R16, R33 ;  /* 0x0000001028217223 */ /* 0x000fe20000010021 */
[----:B--2---:R-:W-:Y:S01]  /*1900*/  HADD2.F32 R4, -RZ, R4.H0_H0 ;  /* 0x20000004ff047230 */ /* 0x004fe20000004100 */
[----:B------:R-:W2:Y:S01]  /*1910*/  I2F.F16 R6, R6 ;  /* 0x0000000600067306 */ /* 0x000ea20000200c00 */
[----:B------:R-:W-:-:S03]  /*1920*/  LOP3.LUT R16, R9, 0xff, RZ, 0xc0, !PT ;  /* 0x000000ff09107812 */ /* 0x000fc600078ec0ff */
[----:B------:R-:W-:Y:S01]  /*1930*/  FFMA.FTZ R31, R40, R4, R31 ;  /* 0x00000004281f7223 */ /* 0x000fe2000001001f */
[----:B------:R-:W-:Y:S01]  /*1940*/  IADD3 R41, PT, PT, R16, -0x80, RZ ;  /* 0xffffff8010297810 */ /* 0x000fe20007ffe0ff */
[----:B-1----:R-:W-:Y:S01]  /*1950*/  HADD2.F32 R7, -RZ, R5.H0_H0 ;  /* 0x20000005ff077230 */ /* 0x002fe20000004100 */
[----:B------:R-:W-:-:S04]  /*1960*/  SHF.R.U32.HI R16, RZ, 0x8, R10 ;  /* 0x00000008ff107819 */ /* 0x000fc8000001160a */
[----:B------:R-:W1:Y:S01]  /*1970*/  I2F.F16 R41, R41 ;  /* 0x0000002900297306 */ /* 0x000e620000200c00 */
[--C-:B0-----:R-:W-:Y:S02]  /*1980*/  HADD2.F32 R4, -RZ, R18.reuse.H0_H0 ;  /* 0x20000012ff047230 */ /* 0x101fe40000004100 */
[----:B------:R-:W-:Y:S02]  /*1990*/  HADD2.F32 R5, -RZ, R18.H1_H1 ;  /* 0x30000012ff057230 */ /* 0x000fe40000004100 */
[----:B--2---:R-:W-:Y:S02]  /*19a0*/  HADD2.F32 R6, -RZ, R6.H0_H0 ;  /* 0x20000006ff067230 */ /* 0x004fe40000004100 */
[----:B------:R-:W-:Y:S01]  /*19b0*/  FFMA.FTZ R39, R7, R4, RZ ;  /* 0x0000000407277223 */ /* 0x000fe200000100ff */
[----:B------:R-:W-:-:S03]  /*19c0*/  LOP3.LUT R7, R10, 0xff, RZ, 0xc0, !PT ;  /* 0x000000ff0a077812 */ /* 0x000fc600078ec0ff */
[----:B------:R-:W-:Y:S01]  /*19d0*/  FFMA.FTZ R39, R6, R5, R39 ;  /* 0x0000000506277223 */ /* 0x000fe20000010027 */
[----:B------:R-:W-:Y:S02]  /*19e0*/  SHF.R.U32.HI R6, RZ, 0x8, R9 ;  /* 0x00000008ff067819 */ /* 0x000fe40000011609 */
[----:B------:R-:W-:Y:S02]  /*19f0*/  IADD3 R7, PT, PT, R7, -0x80, RZ ;  /* 0xffffff8007077810 */ /* 0x000fe40007ffe0ff */
[----:B------:R-:W-:Y:S01]  /*1a00*/  LOP3.LUT R6, R6, 0xff, RZ, 0xc0, !PT ;  /* 0x000000ff06067812 */ /* 0x000fe200078ec0ff */
[----:B-1----:R-:W-:-:S03]  /*1a10*/  HADD2.F32 R41, -RZ, R41.H0_H0 ;  /* 0x20000029ff297230 */ /* 0x002fc60000004100 */
[----:B------:R-:W-:Y:S01]  /*1a20*/  IADD3 R42, PT, PT, R6, -0x80, RZ ;  /* 0xffffff80062a7810 */ /* 0x000fe20007ffe0ff */
[----:B------:R-:W0:Y:S01]  /*1a30*/  I2F.F16 R7, R7 ;  /* 0x0000000700077306 */ /* 0x000e220000200c00 */
[----:B------:R-:W-:-:S04]  /*1a40*/  LOP3.LUT R6, R16, 0xff, RZ, 0xc0, !PT ;  /* 0x000000ff10067812 */ /* 0x000fc800078ec0ff */
[----:B------:R-:W-:Y:S02]  /*1a50*/  IADD3 R43, PT, PT, R6, -0x80, RZ ;  /* 0xffffff80062b7810 */ /* 0x000fe40007ffe0ff */
[----:B------:R-:W-:Y:S01]  /*1a60*/  SHF.R.U32.HI R6, RZ, 0x10, R8 ;  /* 0x00000010ff067819 */ /* 0x000fe20000011608 */
[----:B------:R1:W2:Y:S03]  /*1a70*/  I2F.F16 R16, R42 ;  /* 0x0000002a00107306 */ /* 0x0002a60000200c00 */
[----:B------:R-:W-:-:S04]  /*1a80*/  LOP3.LUT R6, R6, 0xff, RZ, 0xc0, !PT ;  /* 0x000000ff06067812 */ /* 0x000fc800078ec0ff */
[----:B------:R-:W-:Y:S01]  /*1a90*/  IADD3 R40, PT, PT, R6, -0x80, RZ ;  /* 0xffffff8006287810 */ /* 0x000fe20007ffe0ff */
[----:B------:R-:W3:Y:S01]  /*1aa0*/  I2F.F16 R17, R43 ;  /* 0x0000002b00117306 */ /* 0x000ee20000200c00 */
[----:B0-----:R-:W-:Y:S02]  /*1ab0*/  HADD2.F32 R7, -RZ, R7.H0_H0 ;  /* 0x20000007ff077230 */ /* 0x001fe40000004100 */
[----:B-1----:R-:W-:Y:S01]  /*1ac0*/  FFMA.FTZ R42, R4, R41, RZ ;  /* 0x00000029042a7223 */ /* 0x002fe200000100ff */
[----:B------:R-:W-:Y:S02]  /*1ad0*/  LEA.HI R41, R8, 0xffffff80, RZ, 0x8 ;  /* 0xffffff8008297811 */ /* 0x000fe400078f40ff */
[----:B------:R-:W-:Y:S01]  /*1ae0*/  FFMA.FTZ R7, R4, R7, RZ ;  /* 0x0000000704077223 */ /* 0x000fe200000100ff */
[----:B--2---:R-:W-:Y:S01]  /*1af0*/  HADD2.F32 R18, -RZ, R16.H0_H0 ;  /* 0x20000010ff127230 */ /* 0x004fe20000004100 */
[----:B------:R-:W0:Y:S01]  /*1b00*/  I2F.F16 R6, R40 ;  /* 0x0000002800067306 */ /* 0x000e220000200c00 */
[----:B---3--:R-:W-:-:S03]  /*1b10*/  HADD2.F32 R16, -RZ, R17.H0_H0 ;  /* 0x20000011ff107230 */ /* 0x008fc60000004100 */
[C---:B------:R-:W-:Y:S02]  /*1b20*/  FFMA.FTZ R17, R5.reuse, R18, R42 ;  /* 0x0000001205117223 */ /* 0x040fe4000001002a */
        /* <DEDUP_REMOVED lines=10> */
[----:B------:R-:W-:-:S04]  /*1bd0*/  LOP3.LUT R39, R39, 0xff, RZ, 0xc0, !PT ;  /* 0x000000ff27277812 */ /* 0x000fc800078ec0ff */
[----:B------:R-:W-:Y:S01]  /*1be0*/  IADD3 R43, PT, PT, R39, -0x80, RZ ;  /* 0xffffff80272b7810 */ /* 0x000fe20007ffe0ff */
[----:B------:R0:W1:Y:S08]  /*1bf0*/  I2F.F16 R40, R42 ;  /* 0x0000002a00287306 */ /* 0x0000700000200c00 */
        /* <DEDUP_REMOVED lines=11> */
[----:B------:R-:W-:Y:S01]  /*1cb0*/  FFMA.FTZ R39, R39, R7, R18 ;  /* 0x0000000727277223 */ /* 0x000fe20000010012 */
[----:B----4-:R-:W-:Y:S01]  /*1cc0*/  LOP3.LUT R10, R12, 0xff, RZ, 0xc0, !PT ;  /* 0x000000ff0c0a7812 */ /* 0x010fe200078ec0ff */
[----:B------:R-:W0:Y:S01]  /*1cd0*/  I2F.F16 R18, R42 ;  /* 0x0000002a00127306 */ /* 0x000e220000200c00 */
[----:B------:R-:W-:Y:S01]  /*1ce0*/  FFMA.FTZ R9, R7, R19, R40 ;  /* 0x0000001307097223 */ /* 0x000fe20000010028 */
        /* <DEDUP_REMOVED lines=12> */
[----:B------:R-:W-:-:S04]  /*1db0*/  LOP3.LUT R18, R18, 0xff, RZ, 0xc0, !PT ;  /* 0x000000ff12127812 */ /* 0x000fc800078ec0ff */
[----:B------:R-:W-:Y:S02]  /*1dc0*/  IADD3 R10, PT, PT, R18, -0x80, RZ ;  /* 0xffffff80120a7810 */ /* 0x000fe40007ffe0ff */
[----:B------:R-:W-:-:S04]  /*1dd0*/  IADD3 R18, PT, PT, R40, -0x80, RZ ;  /* 0xffffff8028127810 */ /* 0x000fc80007ffe0ff */
[----:B------:R-:W0:Y:S08]  /*1de0*/  I2F.F16 R10, R10 ;  /* 0x0000000a000a7306 */ /* 0x000e300000200c00 */
[----:B------:R-:W1:Y:S01]  /*1df0*/  I2F.F16 R18, R18 ;  /* 0x0000001200127306 */ /* 0x000e620000200c00 */
[----:B0-----:R-:W-:-:S05]  /*1e00*/  HADD2.F32 R40, -RZ, R10.H0_H0 ;  /* 0x2000000aff287230 */ /* 0x001fca0000004100 */
[----:B------:R-:W-:Y:S01]  /*1e10*/  FFMA.FTZ R39, R40, R16, R39 ;  /* 0x0000001028277223 */ /* 0x000fe20000010027 */
[----:B-1----:R-:W-:-:S05]  /*1e20*/  HADD2.F32 R40, -RZ, R18.H0_H0 ;  /* 0x20000012ff287230 */ /* 0x002fca0000004100 */
[----:B------:R-:W-:Y:S01]  /*1e30*/  FFMA.FTZ R43, R40, R42, R39 ;  /* 0x0000002a282b7223 */ /* 0x000fe20000010027 */
[----:B------:R-:W-:-:S04]  /*1e40*/  LOP3.LUT R39, R13, 0xff, RZ, 0xc0, !PT ;  /* 0x000000ff0d277812 */ /* 0x000fc800078ec0ff */
[----:B------:R-:W-:-:S06]  /*1e50*/  IADD3 R39, PT, PT, R39, -0x80, RZ ;  /* 0xffffff8027277810 */ /* 0x000fcc0007ffe0ff */
        /* <DEDUP_REMOVED lines=21> */
[----:B------:R-:W-:Y:S02]  /*1fb0*/  SHF.R.U32.HI R10, RZ, 0x8, R14 ;  /* 0x00000008ff0a7819 */ /* 0x000fe4000001160e */
[----:B------:R-:W-:Y:S02]  /*1fc0*/  IADD3 R46, PT, PT, R9, -0x80, RZ ;  /* 0xffffff80092e7810 */ /* 0x000fe40007ffe0ff */
[----:B------:R-:W-:Y:S02]  /*1fd0*/  LOP3.LUT R10, R10, 0xff, RZ, 0xc0, !PT ;  /* 0x000000ff0a0a7812 */ /* 0x000fe400078ec0ff */
[----:B------:R-:W-:Y:S02]  /*1fe0*/  I2F.F16 R9, R46 ;  /* 0x0000002e00097306 */ /* 0x000fe40000200c00 */
[----:B------:R-:W-:-:S06]  /*1ff0*/  IADD3 R10, PT, PT, R10, -0x80, RZ ;  /* 0xffffff800a0a7810 */ /* 0x000fcc0007ffe0ff */
        /* <DEDUP_REMOVED lines=11> */
[----:B------:R-:W-:-:S03]  /*20b0*/  FFMA.FTZ R4, R4, R9, RZ ;  /* 0x0000000904047223 */ /* 0x000fc600000100ff */
[----:B------:R-:W-:-:S04]  /*20c0*/  IADD3 R10, PT, PT, R10, -0x80, RZ ;  /* 0xffffff800a0a7810 */ /* 0x000fc80007ffe0ff */
[----:B------:R-:W1:Y:S01]  /*20d0*/  I2F.F16 R9, R10 ;  /* 0x0000000a00097306 */ /* 0x000e620000200c00 */
[----:B0-----:R-:W-:-:S05]  /*20e0*/  HADD2.F32 R39, -RZ, R40.H0_H0 ;  /* 0x20000028ff277230 */ /* 0x001fca0000004100 */
[----:B------:R-:W-:Y:S02]  /*20f0*/  FFMA.FTZ R39, R42, R39, R19 ;  /* 0x000000272a277223 */ /* 0x000fe40000010013 */
[----:B------:R-:W2:Y:S01]  /*2100*/  @!P0 LDL.64 R18, [R18+0x8] ;  /* 0x0000080012128983 */ /* 0x000ea20000100a00 */
[----:B------:R-:W-:Y:S01]  /*2110*/  LEA.HI R46, R11, 0xffffff80, RZ, 0x8 ;  /* 0xffffff800b2e7811 */ /* 0x000fe200078f40ff */
[----:B-1----:R-:W-:Y:S02]  /*2120*/  HADD2.F32 R9, -RZ, R9.H0_H0 ;  /* 0x20000009ff097230 */ /* 0x002fe40000004100 */
[----:B------:R-:W-:-:S04]  /*2130*/  IMAD.WIDE R44, R3, 0x4, R44 ;  /* 0x00000004032c7825 */ /* 0x000fc800078e022c */
[----:B------:R-:W-:Y:S01]  /*2140*/  FFMA.FTZ R9, R5, R9, R4 ;  /* 0x0000000905097223 */ /* 0x000fe20000010004 */
[----:B------:R-:W-:Y:S01]  /*2150*/  SHF.R.U32.HI R4, RZ, 0x10, R11 ;  /* 0x00000010ff047819 */ /* 0x000fe2000001160b */
[----:B------:R-:W0:Y:S03]  /*2160*/  I2F.F16 R5, R46 ;  /* 0x0000002e00057306 */ /* 0x000e260000200c00 */
[----:B------:R-:W-:-:S04]  /*2170*/  LOP3.LUT R4, R4, 0xff, RZ, 0xc0, !PT ;  /* 0x000000ff04047812 */ /* 0x000fc800078ec0ff */
[----:B------:R-:W-:-:S04]  /*2180*/  IADD3 R40, PT, PT, R4, -0x80, RZ ;  /* 0xffffff8004287810 */ /* 0x000fc80007ffe0ff */
[----:B------:R-:W1:Y:S01]  /*2190*/  I2F.F16 R4, R40 ;  /* 0x0000002800047306 */ /* 0x000e620000200c00 */
[----:B0-----:R-:W-:Y:S01]  /*21a0*/  HADD2.F32 R5, -RZ, R5.H0_H0 ;  /* 0x20000005ff057230 */ /* 0x001fe20000004100 */
[----:B------:R-:W-:Y:S01]  /*21b0*/  LOP3.LUT R10, R15, 0xff, RZ, 0xc0, !PT ;  /* 0x000000ff0f0a7812 */ /* 0x000fe200078ec0ff */
[----:B-1----:R-:W-:-:S05]  /*21c0*/  HADD2.F32 R4, -RZ, R4.H0_H0 ;  /* 0x20000004ff047230 */ /* 0x002fca0000004100 */
[----:B------:R-:W-:-:S04]  /*21d0*/  FFMA.FTZ R6, R6, R4, R9 ;  /* 0x0000000406067223 */ /* 0x000fc80000010009 */
[----:B------:R-:W-:Y:S02]  /*21e0*/  FFMA.FTZ R9, R7, R5, R6 ;  /* 0x0000000507097223 */ /* 0x000fe40000010006 */
[----:B------:R0:W3:Y:S01]  /*21f0*/  LDG.E.128.CONSTANT R4, desc[UR6][R44.64] ;  /* 0x000000062c047981 */ /* 0x0000e2000c1e9d00 */
[----:B------:R-:W-:-:S06]  /*2200*/  IADD3 R10, PT, PT, R10, -0x80, RZ ;  /* 0xffffff800a0a7810 */ /* 0x000fcc0007ffe0ff */
[----:B------:R-:W1:Y:S01]  /*2210*/  I2F.F16 R10, R10 ;  /* 0x0000000a000a7306 */ /* 0x000e620000200c00 */
[----:B0-----:R-:W-:-:S04]  /*2220*/  IMAD.WIDE R44, R3, 0x4, R44 ;  /* 0x00000004032c7825 */ /* 0x001fc800078e022c */
[----:B-1----:R-:W-:-:S05]  /*2230*/  HADD2.F32 R11, -RZ, R10.H0_H0 ;  /* 0x2000000aff0b7230 */ /* 0x002fca0000004100 */
        /* <DEDUP_REMOVED lines=12> */
[----:B------:R-:W-:Y:S02]  /*2300*/  FFMA.FTZ R42, R42, R8, R9 ;  /* 0x000000082a2a7223 */ /* 0x000fe40000010009 */
[----:B------:R-:W4:Y:S01]  /*2310*/  LDG.E.128.CONSTANT R8, desc[UR6][R44.64] ;  /* 0x000000062c087981 */ /* 0x000f22000c1e9d00 */
[----:B------:R-:W-:Y:S01]  /*2320*/  LEA.HI R46, R12, 0xffffff80, RZ, 0x8 ;  /* 0xffffff800c2e7811 */ /* 0x000fe200078f40ff */
[----:B------:R-:W-:-:S03]  /*2330*/  HADD2.F32 R12, -RZ, R17.H1_H1 ;  /* 0x30000011ff0c7230 */ /* 0x000fc60000004100 */
[----:B------:R0:W1:Y:S02]  /*2340*/  I2F.F16 R16, R46 ;  /* 0x0000002e00107306 */ /* 0x0000640000200c00 */
[----:B0-----:R-:W-:Y:S01]  /*2350*/  LEA.HI R46, R15, 0xffffff80, RZ, 0x8 ;  /* 0xffffff800f2e7811 */ /* 0x001fe200078f40ff */
[----:B-1----:R-:W-:-:S05]  /*2360*/  HADD2.F32 R16, -RZ, R16.H0_H0 ;  /* 0x20000010ff107230 */ /* 0x002fca0000004100 */
[----:B------:R-:W-:Y:S01]  /*2370*/  FFMA.FTZ R40, R16, R12, R43 ;  /* 0x0000000c10287223 */ /* 0x000fe2000001002b */
[----:B------:R-:W-:-:S04]  /*2380*/  LEA.HI R43, R14, 0xffffff80, RZ, 0x8 ;  /* 0xffffff800e2b7811 */ /* 0x000fc800078f40ff */
[----:B------:R-:W0:Y:S02]  /*2390*/  I2F.F16 R14, R43 ;  /* 0x0000002b000e7306 */ /* 0x000e240000200c00 */
[----:B0-----:R-:W-:-:S05]  /*23a0*/  HADD2.F32 R14, -RZ, R14.H0_H0 ;  /* 0x2000000eff0e7230 */ /* 0x001fca0000004100 */
[----:B------:R-:W-:Y:S01]  /*23b0*/  FFMA.FTZ R14, R12, R14, R39 ;  /* 0x0000000e0c0e7223 */ /* 0x000fe20000010027 */
[----:B--2---:R-:W-:Y:S02]  /*23c0*/  @!P0 PRMT R0, R18, 0x7610, R0 ;  /* 0x0000761012008816 */ /* 0x004fe40000000000 */
[----:B------:R-:W-:Y:S02]  /*23d0*/  @!P0 PRMT R28, R19, 0x7610, R28 ;  /* 0x00007610131c8816 */ /* 0x000fe4000000001c */
[----:B------:R-:W-:Y:S02]  /*23e0*/  @!P0 PRMT R0, R0, 0x7610, R18 ;  /* 0x0000761000008816 */ /* 0x000fe40000000012 */
[----:B------:R-:W-:-:S03]  /*23f0*/  @!P0 PRMT R28, R28, 0x7610, R19 ;  /* 0x000076101c1c8816 */ /* 0x000fc60000000013 */
[--C-:B------:R-:W-:Y:S02]  /*2400*/  HADD2.F32 R17, -RZ, R0.reuse.H0_H0 ;  /* 0x20000000ff117230 */ /* 0x100fe40000004100 */
[----:B------:R-:W-:-:S03]  /*2410*/  HADD2.F32 R16, -RZ, R0.H1_H1 ;  /* 0x30000000ff107230 */ /* 0x000fc60000004100 */
[----:B------:R-:W-:Y:S01]  /*2420*/  FMUL.FTZ R18, R22, R17 ;  /* 0x0000001116127220 */ /* 0x000fe20000410000 */
[----:B------:R-:W-:Y:S01]  /*2430*/  LEA.HI R22, R13, 0xffffff80, RZ, 0x8 ;  /* 0xffffff800d167811 */ /* 0x000fe200078f40ff */
[----:B------:R-:W-:Y:S01]  /*2440*/  FMUL.FTZ R19, R31, R16 ;  /* 0x000000101f137220 */ /* 0x000fe20000410000 */
[----:B------:R-:W0:Y:S01]  /*2450*/  I2F.F16 R13, R46 ;  /* 0x0000002e000d7306 */ /* 0x000e220000200c00 */
[----:B------:R-:W-:Y:S01]  /*2460*/  HADD2.F32 R31, -RZ, R28.H0_H0 ;  /* 0x2000001cff1f7230 */ /* 0x000fe20000004100 */
[----:B------:R-:W-:Y:S02]  /*2470*/  F2FP.F16.F32.PACK_AB R18, RZ, R18 ;  /* 0x00000012ff12723e */ /* 0x000fe400000000ff */
[----:B------:R-:W-:Y:S02]  /*2480*/  F2FP.F16.F32.PACK_AB R19, RZ, R19 ;  /* 0x00000013ff13723e */ /* 0x000fe400000000ff */
[----:B------:R-:W-:Y:S01]  /*2490*/  FMUL.FTZ R38, R38, R31 ;  /* 0x0000001f26267220 */ /* 0x000fe20000410000 */
[----:B------:R-:W-:Y:S01]  /*24a0*/  FMUL.FTZ R14, R31, R14 ;  /* 0x0000000e1f0e7220 */ /* 0x000fe20000410000 */
[----:B------:R-:W1:Y:S01]  /*24b0*/  I2F.F16 R22, R22 ;  /* 0x0000001600167306 */ /* 0x000e620000200c00 */
[----:B------:R-:W-:-:S02]  /*24c0*/  PRMT R18, R18, 0x5410, R19 ;  /* 0x0000541012127816 */ /* 0x000fc40000000013 */
[----:B------:R-:W-:-:S03]  /*24d0*/  F2FP.F16.F32.PACK_AB R19, RZ, R38 ;  /* 0x00000026ff13723e */ /* 0x000fc600000000ff */
[----:B------:R-:W-:Y:S02]  /*24e0*/  HFMA2 R18, R18, 1, 1, R26 ;  /* 0x3c003c0012127831 */ /* 0x000fe4000000001a */
[----:B0-----:R-:W-:Y:S02]  /*24f0*/  HADD2.F32 R13, -RZ, R13.H0_H0 ;  /* 0x2000000dff0d7230 */ /* 0x001fe40000004100 */
[----:B------:R-:W-:-:S05]  /*2500*/  FMUL.FTZ R26, R17, R40 ;  /* 0x00000028111a7220 */ /* 0x000fca0000410000 */
[----:B------:R-:W-:Y:S01]  /*2510*/  F2FP.F16.F32.PACK_AB R26, RZ, R26 ;  /* 0x0000001aff1a723e */ /* 0x000fe200000000ff */
[----:B-1----:R-:W-:Y:S02]  /*2520*/  HADD2.F32 R15, -RZ, R22.H0_H0 ;  /* 0x20000016ff0f7230 */ /* 0x002fe40000004100 */
[----:B------:R-:W-:-:S03]  /*2530*/  HADD2.F32 R22, -RZ, R28.H1_H1 ;  /* 0x3000001cff167230 */ /* 0x000fc60000004100 */
[C---:B------:R-:W-:Y:S01]  /*2540*/  FFMA.FTZ R41, R12.reuse, R15, R41 ;  /* 0x0000000f0c297223 */ /* 0x040fe20000010029 */
[----:B------:R-:W-:Y:S01]  /*2550*/  FFMA.FTZ R15, R12, R13, R42 ;  /* 0x0000000d0c0f7223 */ /* 0x000fe2000001002a */
[----:B------:R-:W-:Y:S01]  /*2560*/  FMUL.FTZ R33, R33, R22 ;  /* 0x0000001621217220 */ /* 0x000fe20000410000 */
[----:B------:R-:W0:Y:S01]  /*2570*/  LDS.64 R12, [UR4+0x20] ;  /* 0x00002004ff0c7984 */ /* 0x000e220008000a00 */
[----:B---3--:R-:W-:Y:S01]  /*2580*/  SHF.R.U32.HI R38, RZ, 0x8, R4 ;  /* 0x00000008ff267819 */ /* 0x008fe20000011604 */
[----:B------:R-:W-:Y:S01]  /*2590*/  FMUL.FTZ R39, R22, R15 ;  /* 0x0000000f16277220 */ /* 0x000fe20000410000 */
[----:B------:R-:W-:Y:S02]  /*25a0*/  F2FP.F16.F32.PACK_AB R15, RZ, R14 ;  /* 0x0000000eff0f723e */ /* 0x000fe400000000ff */
[----:B------:R-:W-:Y:S02]  /*25b0*/  F2FP.F16.F32.PACK_AB R33, RZ, R33 ;  /* 0x00000021ff21723e */ /* 0x000fe400000000ff */
[----:B------:R-:W-:-:S02]  /*25c0*/  LOP3.LUT R38, R38, 0xff, RZ, 0xc0, !PT ;  /* 0x000000ff26267812 */ /* 0x000fc400078ec0ff */
[----:B------:R-:W-:Y:S01]  /*25d0*/  PRMT R19, R19, 0x5410, R33 ;  /* 0x0000541013137816 */ /* 0x000fe20000000021 */
[----:B------:R-:W-:Y:S01]  /*25e0*/  FMUL.FTZ R33, R16, R41 ;  /* 0x0000002910217220 */ /* 0x000fe20000410000 */
[----:B------:R-:W-:Y:S02]  /*25f0*/  IADD3 R40, PT, PT, R38, -0x80, RZ ;  /* 0xffffff8026287810 */ /* 0x000fe40007ffe0ff */
[----:B------:R-:W-:Y:S01]  /*2600*/  F2FP.F16.F32.PACK_AB R38, RZ, R39 ;  /* 0x00000027ff26723e */ /* 0x000fe200000000ff */
[----:B------:R-:W-:Y:S01]  /*2610*/  HADD2 R19, R19, R27 ;  /* 0x0000001b13137230 */ /* 0x000fe20000000000 */
[----:B------:R-:W-:Y:S01]  /*2620*/  LOP3.LUT R27, R4, 0xff, RZ, 0xc0, !PT ;  /* 0x000000ff041b7812 */ /* 0x000fe200078ec0ff */
[----:B------:R-:W-:Y:S01]  /*2630*/  I2F.F16 R14, R40 ;  /* 0x00000028000e7306 */ /* 0x000fe20000200c00 */
[----:B------:R-:W-:Y:S02]  /*2640*/  F2FP.F16.F32.PACK_AB R33, RZ, R33 ;  /* 0x00000021ff21723e */ /* 0x000fe400000000ff */
[----:B------:R-:W-:-:S02]  /*2650*/  IADD3 R27, PT, PT, R27, -0x80, RZ ;  /* 0xffffff801b1b7810 */ /* 0x000fc40007ffe0ff */
[----:B------:R-:W-:Y:S02]  /*2660*/  PRMT R26, R26, 0x5410, R33 ;  /* 0x000054101a1a7816 */ /* 0x000fe40000000021 */
[----:B------:R-:W-:Y:S02]  /*2670*/  PRMT R15, R15, 0x5410, R38 ;  /* 0x000054100f0f7816 */ /* 0x000fe40000000026 */
[----:B------:R-:W1:Y:S01]  /*2680*/  I2F.F16 R27, R27 ;  /* 0x0000001b001b7306 */ /* 0x000e620000200c00 */
[----:B------:R-:W-:Y:S01]  /*2690*/  HFMA2 R18, R26, 1, 1, R18 ;  /* 0x3c003c001a127831 */ /* 0x000fe20000000012 */
[----:B------:R-:W-:Y:S01]  /*26a0*/  LOP3.LUT R33, R5, 0xff, RZ, 0xc0, !PT ;  /* 0x000000ff05217812 */ /* 0x000fe200078ec0ff */
[----:B------:R-:W-:-:S03]  /*26b0*/  HADD2 R19, R15, R19 ;  /* 0x000000130f137230 */ /* 0x000fc60000000000 */
[----:B------:R-:W-:-:S04]  /*26c0*/  IADD3 R33, PT, PT, R33, -0x80, RZ ;  /* 0xffffff8021217810 */ /* 0x000fc80007ffe0ff */
[----:B------:R-:W2:Y:S01]  /*26d0*/  I2F.F16 R39, R33 ;  /* 0x0000002100277306 */ /* 0x000ea20000200c00 */
[--C-:B0-----:R-:W-:Y:S02]  /*26e0*/  HADD2.F32 R26, -RZ, R12.reuse.H0_H0 ;  /* 0x2000000cff1a7230 */ /* 0x101fe40000004100 */
[----:B-1----:R-:W-:Y:S02]  /*26f0*/  HADD2.F32 R15, -RZ, R27.H0_H0 ;  /* 0x2000001bff0f7230 */ /* 0x002fe40000004100 */
[----:B------:R-:W-:Y:S02]  /*2700*/  HADD2.F32 R38, -RZ, R12.H1_H1 ;  /* 0x3000000cff267230 */ /* 0x000fe40000004100 */
[----:B------:R-:W-:Y:S02]  /*2710*/  HADD2.F32 R27, -RZ, R14.H0_H0 ;  /* 0x2000000eff1b7230 */ /* 0x000fe40000004100 */
[----:B------:R-:W-:Y:S01]  /*2720*/  FFMA.FTZ R12, R15, R26, RZ ;  /* 0x0000001a0f0c7223 */ /* 0x000fe200000100ff */
[----:B------:R-:W-:-:S02]  /*2730*/  LOP3.LUT R15, R6, 0xff, RZ, 0xc0, !PT ;  /* 0x000000ff060f7812 */ /* 0x000fc400078ec0ff */
[----:B------:R-:W-:Y:S01]  /*2740*/  SHF.R.U32.HI R14, RZ, 0x8, R5 ;  /* 0x00000008ff0e7819 */ /* 0x000fe20000011605 */
[----:B------:R-:W-:Y:S01]  /*2750*/  FFMA.FTZ R12, R27, R38, R12 ;  /* 0x000000261b0c7223 */ /* 0x000fe2000001000c */
[----:B------:R-:W-:Y:S01]  /*2760*/  SHF.R.U32.HI R27, RZ, 0x8, R6 ;  /* 0x00000008ff1b7819 */ /* 0x000fe20000011606 */
[----:B--2---:R-:W-:Y:S01]  /*2770*/  HADD2.F32 R39, -RZ, R39.H0_H0 ;  /* 0x20000027ff277230 */ /* 0x004fe20000004100 */
[----:B------:R-:W-:Y:S02]  /*2780*/  IADD3 R15, PT, PT, R15, -0x80, RZ ;  /* 0xffffff800f0f7810 */ /* 0x000fe40007ffe0ff */
[----:B------:R-:W-:Y:S02]  /*2790*/  LOP3.LUT R27, R27, 0xff, RZ, 0xc0, !PT ;  /* 0x000000ff1b1b7812 */ /* 0x000fe400078ec0ff */
[----:B------:R-:W-:Y:S01]  /*27a0*/  LOP3.LUT R14, R14, 0xff, RZ, 0xc0, !PT ;  /* 0x000000ff0e0e7812 */ /* 0x000fe200078ec0ff */
[----:B------:R-:W-:Y:S01]  /*27b0*/  FFMA.FTZ R39, R26, R39, RZ ;  /* 0x000000271a277223 */ /* 0x000fe200000100ff */
[----:B------:R-:W-:Y:S01]  /*27c0*/  IADD3 R43, PT, PT, R27, -0x80, RZ ;  /* 0xffffff801b2b7810 */ /* 0x000fe20007ffe0ff */
[----:B------:R-:W0:Y:S01]  /*27d0*/  I2F.F16 R15, R15 ;  /* 0x0000000f000f7306 */ /* 0x000e220000200c00 */
[----:B------:R-:W-:-:S02]  /*27e0*/  IADD3 R14, PT, PT, R14, -0x80, RZ ;  /* 0xffffff800e0e7810 */ /* 0x000fc40007ffe0ff */
[----:B------:R-:W-:-:S04]  /*27f0*/  SHF.R.U32.HI R27, RZ, 0x10, R4 ;  /* 0x00000010ff1b7819 */ /* 0x000fc80000011604 */
[----:B------:R-:W-:Y:S01]  /*2800*/  LOP3.LUT R27, R27, 0xff, RZ, 0xc0, !PT ;  /* 0x000000ff1b1b7812 */ /* 0x000fe200078ec0ff */
[----:B------:R-:W1:Y:S03]  /*2810*/  I2F.F16 R14, R14 ;  /* 0x0000000e000e7306 */ /* 0x000e660000200c00 */
[----:B------:R-:W-:Y:S01]  /*2820*/  IADD3 R42, PT, PT, R27, -0x80, RZ ;  /* 0xffffff801b2a7810 */ /* 0x000fe20007ffe0ff */
[----:B0-----:R-:W-:-:S04]  /*2830*/  HADD2.F32 R15, -RZ, R15.H0_H0 ;  /* 0x2000000fff0f7230 */ /* 0x001fc80000004100 */
[----:B------:R-:W0:Y:S01]  /*2840*/  I2F.F16 R33, R43 ;  /* 0x0000002b00217306 */ /* 0x000e220000200c00 */
[----:B-1----:R-:W-:-:S07]  /*2850*/  HADD2.F32 R41, -RZ, R14.H0_H0 ;  /* 0x2000000eff297230 */ /* 0x002fce0000004100 */
[----:B------:R-:W1:Y:S01]  /*2860*/  I2F.F16 R27, R42 ;  /* 0x0000002a001b7306 */ /* 0x000e620000200c00 */
[----:B------:R-:W-:Y:S01]  /*2870*/  FFMA.FTZ R14, R26, R15, RZ ;  /* 0x0000000f1a0e7223 */ /* 0x000fe200000100ff */
[----:B------:R-:W-:Y:S01]  /*2880*/  SHF.R.U32.HI R15, RZ, 0x10, R6 ;  /* 0x00000010ff0f7819 */ /* 0x000fe20000011606 */
[----:B------:R-:W-:-:S03]  /*2890*/  FFMA.FTZ R40, R38, R41, R39 ;  /* 0x0000002926287223 */ /* 0x000fc60000010027 */
[----:B------:R-:W-:Y:S01]  /*28a0*/  LOP3.LUT R15, R15, 0xff, RZ, 0xc0, !PT ;  /* 0x000000ff0f0f7812 */ /* 0x000fe200078ec0ff */
[----:B0-----:R-:W-:-:S03]  /*28b0*/  HADD2.F32 R33, -RZ, R33.H0_H0 ;  /* 0x20000021ff217230 */ /* 0x001fc60000004100 */
[----:B------:R-:W-:Y:S02]  /*28c0*/  IADD3 R43, PT, PT, R15, -0x80, RZ ;  /* 0xffffff800f2b7810 */ /* 0x000fe40007ffe0ff */
[----:B------:R-:W-:Y:S02]  /*28d0*/  FFMA.FTZ R14, R38, R33, R14 ;  /* 0x00000021260e7223 */ /* 0x000fe4000001000e */
[----:B------:R-:W0:Y:S01]  /*28e0*/  I2F.F16 R39, R43 ;  /* 0x0000002b00277306 */ /* 0x000e220000200c00 */
[----:B-1----:R-:W-:Y:S02]  /*28f0*/  HADD2.F32 R33, -RZ, R27.H0_H0 ;  /* 0x2000001bff217230 */ /* 0x002fe40000004100 */
[----:B------:R-:W-:-:S05]  /*2900*/  HADD2.F32 R27, -RZ, R13.H0_H0 ;  /* 0x2000000dff1b7230 */ /* 0x000fca0000004100 */
[----:B------:R-:W-:Y:S01]  /*2910*/  FFMA.FTZ R33, R33, R27, R12 ;  /* 0x0000001b21217223 */ /* 0x000fe2000001000c */
[----:B------:R-:W-:Y:S02]  /*2920*/  SHF.R.U32.HI R12, RZ, 0x10, R5 ;  /* 0x00000010ff0c7819 */ /* 0x000fe40000011605 */
[----:B------:R-:W-:Y:S02]  /*2930*/  LEA.HI R5, R5, 0xffffff80, RZ, 0x8 ;  /* 0xffffff8005057811 */ /* 0x000fe400078f40ff */
[----:B------:R-:W-:Y:S01]  /*2940*/  LOP3.LUT R12, R12, 0xff, RZ, 0xc0, !PT ;  /* 0x000000ff0c0c7812 */ /* 0x000fe200078ec0ff */
[----:B0-----:R-:W-:-:S03]  /*2950*/  HADD2.F32 R39, -RZ, R39.H0_H0 ;  /* 0x20000027ff277230 */ /* 0x001fc60000004100 */
[----:B------:R-:W-:Y:S01]  /*2960*/  IADD3 R42, PT, PT, R12, -0x80, RZ ;  /* 0xffffff800c2a7810 */ /* 0x000fe20007ffe0ff */
[----:B------:R-:W-:Y:S01]  /*2970*/  I2F.F16 R5, R5 ;  /* 0x0000000500057306 */ /* 0x000fe20000200c00 */
[----:B------:R-:W-:Y:S01]  /*2980*/  LEA.HI R12, R4, 0xffffff80, RZ, 0x8 ;  /* 0xffffff80040c7811 */ /* 0x000fe200078f40ff */
[----:B------:R-:W-:Y:S01]  /*2990*/  HADD2.F32 R4, -RZ, R13.H1_H1 ;  /* 0x3000000dff047230 */ /* 0x000fe20000004100 */
[----:B------:R-:W-:Y:S01]  /*29a0*/  LEA.HI R13, R6, 0xffffff80, RZ, 0x8 ;  /* 0xffffff80060d7811 */ /* 0x000fe200078f40ff */
[----:B------:R-:W-:Y:S01]  /*29b0*/  FFMA.FTZ R39, R27, R39, R14 ;  /* 0x000000271b277223 */ /* 0x000fe2000001000e */
[----:B----4-:R-:W-:Y:S01]  /*29c0*/  LOP3.LUT R6, R8, 0xff, RZ, 0xc0, !PT ;  /* 0x000000ff08067812 */ /* 0x010fe200078ec0ff */
[----:B------:R-:W0:Y:S02]  /*29d0*/  LDS.64 R14, [UR4+0x28] ;  /* 0x00002804ff0e7984 */ /* 0x000e240008000a00 */
[----:B------:R-:W1:Y:S01]  /*29e0*/  I2F.F16 R41, R42 ;  /* 0x0000002a00297306 */ /* 0x000e620000200c00 */
[----:B------:R-:W-:-:S07]  /*29f0*/  IADD3 R6, PT, PT, R6, -0x80, RZ ;  /* 0xffffff8006067810 */ /* 0x000fce0007ffe0ff */
[----:B------:R-:W2:Y:S01]  /*2a00*/  I2F.F16 R12, R12 ;  /* 0x0000000c000c7306 */ /* 0x000ea20000200c00 */
[----:B-1----:R-:W-:-:S07]  /*2a10*/  HADD2.F32 R41, -RZ, R41.H0_H0 ;  /* 0x20000029ff297230 */ /* 0x002fce0000004100 */
[----:B------:R-:W1:Y:S01]  /*2a20*/  I2F.F16 R13, R13 ;  /* 0x0000000d000d7306 */ /* 0x000e620000200c00 */
[----:B------:R-:W-:Y:S01]  /*2a30*/  FFMA.FTZ R41, R27, R41, R40 ;  /* 0x000000291b297223 */ /* 0x000fe20000010028 */
[----:B--2---:R-:W-:-:S06]  /*2a40*/  HADD2.F32 R40, -RZ, R12.H0_H0 ;  /* 0x2000000cff287230 */ /* 0x004fcc0000004100 */
[----:B------:R-:W2:Y:S01]  /*2a50*/  I2F.F16 R6, R6 ;  /* 0x0000000600067306 */ /* 0x000ea20000200c00 */
[----:B------:R-:W-:Y:S02]  /*2a60*/  HADD2.F32 R12, -RZ, R5.H0_H0 ;  /* 0x20000005ff0c7230 */ /* 0x000fe40000004100 */
[----:B------:R-:W-:-:S03]  /*2a70*/  FFMA.FTZ R33, R40, R4, R33 ;  /* 0x0000000428217223 */ /* 0x000fc60000010021 */
[----:B------:R-:W-:Y:S01]  /*2a80*/  FFMA.FTZ R41, R4, R12, R41 ;  /* 0x0000000c04297223 */ /* 0x000fe20000010029 */
[----:B-1----:R-:W-:Y:S01]  /*2a90*/  HADD2.F32 R40, -RZ, R13.H0_H0 ;  /* 0x2000000dff287230 */ /* 0x002fe20000004100 */
[----:B------:R-:W-:-:S04]  /*2aa0*/  SHF.R.U32.HI R13, RZ, 0x8, R8 ;  /* 0x00000008ff0d7819 */ /* 0x000fc80000011608 */
[----:B------:R-:W-:Y:S01]  /*2ab0*/  LOP3.LUT R13, R13, 0xff, RZ, 0xc0, !PT ;  /* 0x000000ff0d0d7812 */ /* 0x000fe200078ec0ff */
[----:B------:R-:W-:Y:S01]  /*2ac0*/  FFMA.FTZ R5, R4, R40, R39 ;  /* 0x0000002804057223 */ /* 0x000fe20000010027 */
[----:B------:R-:W-:Y:S01]  /*2ad0*/  SHF.R.U32.HI R39, RZ, 0x10, R8 ;  /* 0x00000010ff277819 */ /* 0x000fe20000011608 */
[----:B--2---:R-:W-:Y:S01]  /*2ae0*/  HADD2.F32 R40, -RZ, R6.H0_H0 ;  /* 0x20000006ff287230 */ /* 0x004fe20000004100 */
[----:B------:R-:W-:Y:S01]  /*2af0*/  IADD3 R6, PT, PT, R13, -0x80, RZ ;  /* 0xffffff800d067810 */ /* 0x000fe20007ffe0ff */
[----:B0-----:R-:W-:Y:S01]  /*2b00*/  HADD2.F32 R12, -RZ, R14.H0_H0 ;  /* 0x2000000eff0c7230 */ /* 0x001fe20000004100 */
[----:B------:R-:W-:-:S04]  /*2b10*/  LOP3.LUT R39, R39, 0xff, RZ, 0xc0, !PT ;  /* 0x000000ff27277812 */ /* 0x000fc800078ec0ff */
[----:B------:R-:W0:Y:S01]  /*2b20*/  I2F.F16 R6, R6 ;  /* 0x0000000600067306 */ /* 0x000e220000200c00 */
[----:B------:R-:W-:Y:S01]  /*2b30*/  IADD3 R13, PT, PT, R39, -0x80, RZ ;  /* 0xffffff80270d7810 */ /* 0x000fe20007ffe0ff */
[----:B------:R-:W-:Y:S01]  /*2b40*/  FFMA.FTZ R33, R40, R12, R33 ;  /* 0x0000000c28217223 */ /* 0x000fe20000010021 */
[----:B------:R-:W-:-:S05]  /*2b50*/  HADD2.F32 R40, -RZ, R14.H1_H1 ;  /* 0x3000000eff287230 */ /* 0x000fca0000004100 */
[----:B------:R-:W1:Y:S01]  /*2b60*/  I2F.F16 R13, R13 ;  /* 0x0000000d000d7306 */ /* 0x000e620000200c00 */
[----:B0-----:R-:W-:-:S05]  /*2b70*/  HADD2.F32 R14, -RZ, R6.H0_H0 ;  /* 0x20000006ff0e7230 */ /* 0x001fca0000004100 */
[----:B------:R-:W-:Y:S01]  /*2b80*/  FFMA.FTZ R33, R14, R40, R33 ;  /* 0x000000280e217223 */ /* 0x000fe20000010021 */
[----:B------:R-:W-:Y:S02]  /*2b90*/  HADD2.F32 R14, -RZ, R15.H0_H0 ;  /* 0x2000000fff0e7230 */ /* 0x000fe40000004100 */
        /* <DEDUP_REMOVED lines=33> */
[----:B------:R-:W-:Y:S02]  /*2db0*/  LOP3.LUT R41, R41, 0xff, RZ, 0xc0, !PT ;  /* 0x000000ff29297812 */ /* 0x000fe400078ec0ff */
[----:B------:R-:W-:Y:S02]  /*2dc0*/  IADD3 R6, PT, PT, R6, -0x80, RZ ;  /* 0xffffff8006067810 */ /* 0x000fe40007ffe0ff */
[----:B------:R-:W-:-:S04]  /*2dd0*/  IADD3 R41, PT, PT, R41, -0x80, RZ ;  /* 0xffffff8029297810 */ /* 0x000fc80007ffe0ff */
[----:B------:R-:W-:Y:S08]  /*2de0*/  I2F.F16 R6, R6 ;  /* 0x0000000600067306 */ /* 0x000ff00000200c00 */
[----:B------:R-:W0:Y:S02]  /*2df0*/  I2F.F16 R41, R41 ;  /* 0x0000002900297306 */ /* 0x000e240000200c00 */
[----:B0-----:R-:W-:Y:S01]  /*2e00*/  HADD2.F32 R33, -RZ, R41.H0_H0 ;  /* 0x20000029ff217230 */ /* 0x001fe20000004100 */
[----:B------:R-:W-:-:S04]  /*2e10*/  LEA.HI R41, R7, 0xffffff80, RZ, 0x8 ;  /* 0xffffff8007297811 */ /* 0x000fc800078f40ff */
[----:B------:R-:W-:Y:S01]  /*2e20*/  FFMA.FTZ R33, R14, R33, R5 ;  /* 0x000000210e217223 */ /* 0x000fe20000010005 */
[----:B------:R-:W-:Y:S01]  /*2e30*/  LOP3.LUT R5, R7, 0xff, RZ, 0xc0, !PT ;  /* 0x000000ff07057812 */ /* 0x000fe200078ec0ff */
[----:B------:R-:W-:Y:S03]  /*2e40*/  I2F.F16 R41, R41 ;  /* 0x0000002900297306 */ /* 0x000fe60000200c00 */
[----:B------:R-:W-:-:S06]  /*2e50*/  IADD3 R42, PT, PT, R5, -0x80, RZ ;  /* 0xffffff80052a7810 */ /* 0x000fcc0007ffe0ff */
[----:B------:R-:W0:Y:S02]  /*2e60*/  I2F.F16 R42, R42 ;  /* 0x0000002a002a7306 */ /* 0x000e240000200c00 */
[----:B0-----:R-:W-:Y:S02]  /*2e70*/  HADD2.F32 R5, -RZ, R42.H0_H0 ;  /* 0x2000002aff057230 */ /* 0x001fe40000004100 */
[----:B------:R-:W-:-:S04]  /*2e80*/  IMAD.WIDE R42, R3, 0x4, R44 ;  /* 0x00000004032a7825 */ /* 0x000fc800078e022c */
[----:B------:R-:W-:Y:S01]  /*2e90*/  FFMA.FTZ R5, R26, R5, RZ ;  /* 0x000000051a057223 */ /* 0x000fe200000100ff */
[----:B------:R-:W-:-:S05]  /*2ea0*/  HADD2.F32 R26, -RZ, R6.H0_H0 ;  /* 0x20000006ff1a7230 */ /* 0x000fca0000004100 */
[----:B------:R-:W-:Y:S01]  /*2eb0*/  FFMA.FTZ R38, R38, R26, R5 ;  /* 0x0000001a26267223 */ /* 0x000fe20000010005 */
[----:B------:R-:W-:-:S04]  /*2ec0*/  SHF.R.U32.HI R5, RZ, 0x10, R7 ;  /* 0x00000010ff057819 */ /* 0x000fc80000011607 */
[----:B------:R-:W-:-:S04]  /*2ed0*/  LOP3.LUT R5, R5, 0xff, RZ, 0xc0, !PT ;  /* 0x000000ff05057812 */ /* 0x000fc800078ec0ff */
[----:B------:R-:W-:-:S06]  /*2ee0*/  IADD3 R26, PT, PT, R5, -0x80, RZ ;  /* 0xffffff80051a7810 */ /* 0x000fcc0007ffe0ff */
[----:B------:R-:W0:Y:S02]  /*2ef0*/  I2F.F16 R26, R26 ;  /* 0x0000001a001a7306 */ /* 0x000e240000200c00 */
[----:B0-----:R-:W-:-:S05]  /*2f00*/  HADD2.F32 R5, -RZ, R26.H0_H0 ;  /* 0x2000001aff057230 */ /* 0x001fca0000004100 */
[----:B------:R-:W-:Y:S01]  /*2f10*/  FFMA.FTZ R5, R27, R5, R38 ;  /* 0x000000051b057223 */ /* 0x000fe20000010026 */
[----:B------:R-:W-:-:S05]  /*2f20*/  HADD2.F32 R27, -RZ, R41.H0_H0 ;  /* 0x20000029ff1b7230 */ /* 0x000fca0000004100 */
[----:B------:R-:W-:Y:S02]  /*2f30*/  FFMA.FTZ R27, R4, R27, R5 ;  /* 0x0000001b041b7223 */ /* 0x000fe40000010005 */
[----:B------:R0:W2:Y:S01]  /*2f40*/  LDG.E.128.CONSTANT R4, desc[UR6][R42.64] ;  /* 0x000000062a047981 */ /* 0x0000a2000c1e9d00 */
[----:B------:R-:W-:-:S04]  /*2f50*/  LOP3.LUT R38, R11, 0xff, RZ, 0xc0, !PT ;  /* 0x000000ff0b267812 */ /* 0x000fc800078ec0ff */
[----:B------:R-:W-:Y:S01]  /*2f60*/  IADD3 R38, PT, PT, R38, -0x80, RZ ;  /* 0xffffff8026267810 */ /* 0x000fe20007ffe0ff */
[----:B0-----:R-:W-:-:S05]  /*2f70*/  IMAD.WIDE R42, R3, 0x4, R42 ;  /* 0x00000004032a7825 */ /* 0x001fca00078e022a */
[----:B------:R-:W0:Y:S02]  /*2f80*/  I2F.F16 R38, R38 ;  /* 0x0000002600267306 */ /* 0x000e240000200c00 */
[----:B0-----:R-:W-:-:S05]  /*2f90*/  HADD2.F32 R26, -RZ, R38.H0_H0 ;  /* 0x20000026ff1a7230 */ /* 0x001fca0000004100 */
[----:B------:R-:W-:Y:S01]  /*2fa0*/  FFMA.FTZ R27, R12, R26, R27 ;  /* 0x0000001a0c1b7223 */ /* 0x000fe2000001001b */
[----:B------:R-:W-:Y:S02]  /*2fb0*/  SHF.R.U32.HI R12, RZ, 0x8, R11 ;  /* 0x00000008ff0c7819 */ /* 0x000fe4000001160b */
[----:B------:R-:W-:Y:S02]  /*2fc0*/  LEA.HI R26, R9, 0xffffff80, RZ, 0x8 ;  /* 0xffffff80091a7811 */ /* 0x000fe400078f40ff */
[----:B------:R-:W-:Y:S02]  /*2fd0*/  LOP3.LUT R12, R12, 0xff, RZ, 0xc0, !PT ;  /* 0x000000ff0c0c7812 */ /* 0x000fe400078ec0ff */
[----:B------:R-:W-:Y:S01]  /*2fe0*/  LEA.HI R9, R10, 0xffffff80, RZ, 0x8 ;  /* 0xffffff800a097811 */ /* 0x000fe200078f40ff */
[----:B------:R-:W-:Y:S01]  /*2ff0*/  HADD2.F32 R10, -RZ, R15.H1_H1 ;  /* 0x3000000fff0a7230 */ /* 0x000fe20000004100 */
[----:B------:R-:W-:Y:S01]  /*3000*/  IADD3 R41, PT, PT, R12, -0x80, RZ ;  /* 0xffffff800c297810 */ /* 0x000fe20007ffe0ff */
[----:B------:R-:W-:Y:S08]  /*3010*/  I2F.F16 R26, R26 ;  /* 0x0000001a001a7306 */ /* 0x000ff00000200c00 */
[----:B------:R-:W0:Y:S08]  /*3020*/  I2F.F16 R41, R41 ;  /* 0x0000002900297306 */ /* 0x000e300000200c00 */
[----:B------:R-:W1:Y:S01]  /*3030*/  I2F.F16 R9, R9 ;  /* 0x0000000900097306 */ /* 0x000e620000200c00 */
[----:B0-----:R-:W-:-:S05]  /*3040*/  HADD2.F32 R12, -RZ, R41.H0_H0 ;  /* 0x20000029ff0c7230 */ /* 0x001fca0000004100 */
[----:B------:R-:W-:Y:S01]  /*3050*/  FFMA.FTZ R27, R40, R12, R27 ;  /* 0x0000000c281b7223 */ /* 0x000fe2000001001b */
[----:B------:R-:W-:Y:S02]  /*3060*/  SHF.R.U32.HI R12, RZ, 0x10, R11 ;  /* 0x00000010ff0c7819 */ /* 0x000fe4000001160b */
[----:B------:R-:W-:Y:S01]  /*3070*/  LEA.HI R11, R11, 0xffffff80, RZ, 0x8 ;  /* 0xffffff800b0b7811 */ /* 0x000fe200078f40ff */
[----:B-1----:R-:W-:Y:S01]  /*3080*/  HADD2.F32 R9, -RZ, R9.H0_H0 ;  /* 0x20000009ff097230 */ /* 0x002fe20000004100 */
[----:B------:R-:W-:-:S04]  /*3090*/  LOP3.LUT R12, R12, 0xff, RZ, 0xc0, !PT ;  /* 0x000000ff0c0c7812 */ /* 0x000fc800078ec0ff */
[----:B------:R-:W-:Y:S01]  /*30a0*/  IADD3 R38, PT, PT, R12, -0x80, RZ ;  /* 0xffffff800c267810 */ /* 0x000fe20007ffe0ff */
[----:B------:R-:W0:Y:S01]  /*30b0*/  I2F.F16 R11, R11 ;  /* 0x0000000b000b7306 */ /* 0x000e220000200c00 */
[----:B------:R-:W-:-:S07]  /*30c0*/  LEA.HI R12, R8, 0xffffff80, RZ, 0x8 ;  /* 0xffffff80080c7811 */ /* 0x000fce00078f40ff */
[----:B------:R-:W1:Y:S01]  /*30d0*/  I2F.F16 R38, R38 ;  /* 0x0000002600267306 */ /* 0x000e620000200c00 */
[----:B0-----:R-:W-:-:S07]  /*30e0*/  HADD2.F32 R11, -RZ, R11.H0_H0 ;  /* 0x2000000bff0b7230 */ /* 0x001fce0000004100 */
[----:B------:R-:W0:Y:S01]  /*30f0*/  I2F.F16 R12, R12 ;  /* 0x0000000c000c7306 */ /* 0x000e220000200c00 */
[----:B-1----:R-:W-:-:S05]  /*3100*/  HADD2.F32 R8, -RZ, R38.H0_H0 ;  /* 0x20000026ff087230 */ /* 0x002fca0000004100 */
[----:B------:R-:W-:Y:S01]  /*3110*/  FFMA.FTZ R8, R14, R8, R27 ;  /* 0x000000080e087223 */ /* 0x000fe2000001001b */
[----:B------:R-:W-:Y:S02]  /*3120*/  HADD2.F32 R27, -RZ, R26.H0_H0 ;  /* 0x2000001aff1b7230 */ /* 0x000fe40000004100 */
[C---:B------:R-:W-:Y:S01]  /*3130*/  FFMA.FTZ R26, R10.reuse, R9, R33 ;  /* 0x000000090a1a7223 */ /* 0x040fe20000010021 */
[----:B0-----:R-:W-:Y:S02]  /*3140*/  HADD2.F32 R12, -RZ, R12.H0_H0 ;  /* 0x2000000cff0c7230 */ /* 0x001fe40000004100 */
[----:B------:R-:W-:Y:S01]  /*3150*/  FFMA.FTZ R27, R10, R27, R13 ;  /* 0x0000001b0a1b7223 */ /* 0x000fe2000001000d */
[----:B--2---:R-:W-:Y:S02]  /*3160*/  LOP3.LUT R14, R4, 0xff, RZ, 0xc0, !PT ;  /* 0x000000ff040e7812 */ /* 0x004fe400078ec0ff */
[----:B------:R-:W-:Y:S02]  /*3170*/  LOP3.LUT R15, R5, 0xff, RZ, 0xc0, !PT ;  /* 0x000000ff050f7812 */ /* 0x000fe400078ec0ff */
[----:B------:R-:W-:Y:S01]  /*3180*/  IADD3 R38, PT, PT, R14, -0x80, RZ ;  /* 0xffffff800e267810 */ /* 0x000fe20007ffe0ff */
[----:B------:R-:W-:Y:S01]  /*3190*/  FFMA.FTZ R14, R12, R10, R39 ;  /* 0x0000000a0c0e7223 */ /* 0x000fe20000010027 */
[----:B------:R-:W-:Y:S01]  /*31a0*/  IADD3 R41, PT, PT, R15, -0x80, RZ ;  /* 0xffffff800f297810 */ /* 0x000fe20007ffe0ff */
[----:B------:R-:W0:Y:S01]  /*31b0*/  LDS.64 R12, [UR4+0x30] ;  /* 0x00003004ff0c7984 */ /* 0x000e220008000a00 */
[----:B------:R-:W-:Y:S01]  /*31c0*/  LOP3.LUT R9, R6, 0xff, RZ, 0xc0, !PT ;  /* 0x000000ff06097812 */ /* 0x000fe200078ec0ff */
[----:B------:R-:W-:Y:S01]  /*31d0*/  FFMA.FTZ R15, R10, R11, R8 ;  /* 0x0000000b0a0f7223 */ /* 0x000fe20000010008 */
[----:B------:R-:W-:Y:S01]  /*31e0*/  SHF.R.U32.HI R8, RZ, 0x8, R4 ;  /* 0x00000008ff087819 */ /* 0x000fe20000011604 */
[----:B------:R-:W1:Y:S01]  /*31f0*/  I2F.F16 R39, R38 ;  /* 0x0000002600277306 */ /* 0x000e620000200c00 */
[----:B------:R-:W-:-:S02]  /*3200*/  SHF.R.U32.HI R10, RZ, 0x8, R5 ;  /* 0x00000008ff0a7819 */ /* 0x000fc40000011605 */
[----:B------:R-:W-:Y:S02]  /*3210*/  IADD3 R33, PT, PT, R9, -0x80, RZ ;  /* 0xffffff8009217810 */ /* 0x000fe40007ffe0ff */
[----:B------:R-:W-:Y:S02]  /*3220*/  LOP3.LUT R9, R7, 0xff, RZ, 0xc0, !PT ;  /* 0x000000ff07097812 */ /* 0x000fe400078ec0ff */
[----:B------:R-:W-:Y:S01]  /*3230*/  LOP3.LUT R8, R8, 0xff, RZ, 0xc0, !PT ;  /* 0x000000ff08087812 */ /* 0x000fe200078ec0ff */
[----:B------:R-:W2:Y:S01]  /*3240*/  I2F.F16 R41, R41 ;  /* 0x0000002900297306 */ /* 0x000ea20000200c00 */
[----:B------:R-:W-:Y:S02]  /*3250*/  LOP3.LUT R10, R10, 0xff, RZ, 0xc0, !PT ;  /* 0x000000ff0a0a7812 */ /* 0x000fe400078ec0ff */
[----:B------:R-:W-:Y:S02]  /*3260*/  IADD3 R11, PT, PT, R9, -0x80, RZ ;  /* 0xffffff80090b7810 */ /* 0x000fe40007ffe0ff */
[----:B------:R-:W-:-:S02]  /*3270*/  IADD3 R9, PT, PT, R8, -0x80, RZ ;  /* 0xffffff8008097810 */ /* 0x000fc40007ffe0ff */
[----:B------:R-:W-:Y:S01]  /*3280*/  IADD3 R8, PT, PT, R10, -0x80, RZ ;  /* 0xffffff800a087810 */ /* 0x000fe20007ffe0ff */
[----:B------:R-:W3:Y:S01]  /*3290*/  I2F.F16 R33, R33 ;  /* 0x0000002100217306 */ /* 0x000ee20000200c00 */
[----:B-1----:R-:W-:Y:S02]  /*32a0*/  HADD2.F32 R39, -RZ, R39.H0_H0 ;  /* 0x20000027ff277230 */ /* 0x002fe40000004100 */
[----:B--2---:R-:W-:-:S05]  /*32b0*/  HADD2.F32 R41, -RZ, R41.H0_H0 ;  /* 0x20000029ff297230 */ /* 0x004fca0000004100 */
[----:B------:R-:W1:Y:S01]  /*32c0*/  I2F.F16 R11, R11 ;  /* 0x0000000b000b7306 */ /* 0x000e620000200c00 */
[----:B---3--:R-:W-:-:S07]  /*32d0*/  HADD2.F32 R33, -RZ, R33.H0_H0 ;  /* 0x20000021ff217230 */ /* 0x008fce0000004100 */
[----:B------:R-:W2:Y:S01]  /*32e0*/  I2F.F16 R9, R9 ;  /* 0x0000000900097306 */ /* 0x000ea20000200c00 */
[----:B0-----:R-:W-:Y:S02]  /*32f0*/  HADD2.F32 R40, -RZ, R12.H0_H0 ;  /* 0x2000000cff287230 */ /* 0x001fe40000004100 */
[----:B-1----:R-:W-:-:S05]  /*3300*/  HADD2.F32 R11, -RZ, R11.H0_H0 ;  /* 0x2000000bff0b7230 */ /* 0x002fca0000004100 */
[----:B------:R-:W0:Y:S01]  /*3310*/  I2F.F16 R8, R8 ;  /* 0x0000000800087306 */ /* 0x000e220000200c00 */
[----:B------:R-:W-:Y:S01]  /*3320*/  FFMA.FTZ R44, R39, R40, RZ ;  /* 0x00000028272c7223 */ /* 0x000fe200000100ff */
[----:B------:R-:W-:Y:S02]  /*3330*/  HADD2.F32 R39, -RZ, R12.H1_H1 ;  /* 0x3000000cff277230 */ /* 0x000fe40000004100 */
[C---:B------:R-:W-:Y:S01]  /*3340*/  FFMA.FTZ R38, R40.reuse, R41, RZ ;  /* 0x0000002928267223 */ /* 0x040fe200000100ff */
[C---:B------:R-:W-:Y:S01]  /*3350*/  FFMA.FTZ R46, R40.reuse, R33, RZ ;  /* 0x00000021282e7223 */ /* 0x040fe200000100ff */
[----:B------:R-:W-:Y:S01]  /*3360*/  FFMA.FTZ R40, R40, R11, RZ ;  /* 0x0000000b28287223 */ /* 0x000fe200000100ff */
[----:B--2---:R-:W-:-:S05]  /*3370*/  HADD2.F32 R9, -RZ, R9.H0_H0 ;  /* 0x20000009ff097230 */ /* 0x004fca0000004100 */
[----:B------:R-:W-:Y:S01]  /*3380*/  FFMA.FTZ R44, R9, R39, R44 ;  /* 0x00000027092c7223 */ /* 0x000fe2000001002c */
[----:B0-----:R-:W-:-:S05]  /*3390*/  HADD2.F32 R8, -RZ, R8.H0_H0 ;  /* 0x20000008ff087230 */ /* 0x001fca0000004100 */
[----:B------:R-:W-:Y:S02]  /*33a0*/  FFMA.FTZ R38, R39, R8, R38 ;  /* 0x0000000827267223 */ /* 0x000fe40000010026 */
[----:B------:R-:W2:Y:S01]  /*33b0*/  LDG.E.128.CONSTANT R8, desc[UR6][R42.64] ;  /* 0x000000062a087981 */ /* 0x000ea2000c1e9d00 */
[----:B------:R-:W-:Y:S02]  /*33c0*/  SHF.R.U32.HI R45, RZ, 0x8, R6 ;  /* 0x00000008ff2d7819 */ /* 0x000fe40000011606 */
[----:B------:R-:W-:Y:S02]  /*33d0*/  SHF.R.U32.HI R41, RZ, 0x8, R7 ;  /* 0x00000008ff297819 */ /* 0x000fe40000011607 */
[----:B------:R-:W-:Y:S02]  /*33e0*/  LOP3.LUT R45, R45, 0xff, RZ, 0xc0, !PT ;  /* 0x000000ff2d2d7812 */ /* 0x000fe400078ec0ff */
[----:B------:R-:W-:Y:S02]  /*33f0*/  LOP3.LUT R41, R41, 0xff, RZ, 0xc0, !PT ;  /* 0x000000ff29297812 */ /* 0x000fe400078ec0ff */
[----:B------:R-:W-:-:S02]  /*3400*/  IADD3 R45, PT, PT, R45, -0x80, RZ ;  /* 0xffffff802d2d7810 */ /* 0x000fc40007ffe0ff */
[----:B------:R-:W-:Y:S02]  /*3410*/  IADD3 R41, PT, PT, R41, -0x80, RZ ;  /* 0xffffff8029297810 */ /* 0x000fe40007ffe0ff */
        /* <DEDUP_REMOVED lines=12> */
[----:B------:R-:W-:Y:S02]  /*34e0*/  FFMA.FTZ R40, R39, R33, R40 ;  /* 0x0000002127287223 */ /* 0x000fe40000010028 */
[----:B------:R-:W-:Y:S01]  /*34f0*/  IADD3 R46, PT, PT, R46, -0x80, RZ ;  /* 0xffffff802e2e7810 */ /* 0x000fe20007ffe0ff */
[--C-:B------:R-:W-:Y:S01]  /*3500*/  HADD2.F32 R39, -RZ, R13.reuse.H0_H0 ;  /* 0x2000000dff277230 */ /* 0x100fe20000004100 */
[----:B------:R-:W-:Y:S01]  /*3510*/  SHF.R.U32.HI R33, RZ, 0x10, R4 ;  /* 0x00000010ff217819 */ /* 0x000fe20000011604 */
[----:B------:R-:W-:Y:S01]  /*3520*/  HADD2.F32 R13, -RZ, R13.H1_H1 ;  /* 0x3000000dff0d7230 */ /* 0x000fe20000004100 */
[----:B------:R-:W0:Y:S02]  /*3530*/  I2F.F16 R41, R46 ;  /* 0x0000002e00297306 */ /* 0x000e240000200c00 */
[----:B------:R-:W-:-:S04]  /*3540*/  LOP3.LUT R33, R33, 0xff, RZ, 0xc0, !PT ;  /* 0x000000ff21217812 */ /* 0x000fc800078ec0ff */
[----:B------:R-:W-:-:S04]  /*3550*/  IADD3 R47, PT, PT, R33, -0x80, RZ ;  /* 0xffffff80212f7810 */ /* 0x000fc80007ffe0ff */
        /* <DEDUP_REMOVED lines=10> */
[----:B------:R-:W-:Y:S01]  /*3600*/  IADD3 R44, PT, PT, R44, -0x80, RZ ;  /* 0xffffff802c2c7810 */ /* 0x000fe20007ffe0ff */
[----:B------:R-:W-:Y:S01]  /*3610*/  I2F.F16 R7, R7 ;  /* 0x0000000700077306 */ /* 0x000fe20000200c00 */
[----:B------:R-:W-:-:S07]  /*3620*/  FFMA.FTZ R12, R39, R41, R12 ;  /* 0x00000029270c7223 */ /* 0x000fce000001000c */
        /* <DEDUP_REMOVED lines=20> */
[----:B------:R-:W-:Y:S01]  /*3770*/  IADD3 R41, PT, PT, R6, -0x80, RZ ;  /* 0xffffff8006297810 */ /* 0x000fe20007ffe0ff */
[----:B------:R-:W0:Y:S08]  /*3780*/  I2F.F16 R39, R39 ;  /* 0x0000002700277306 */ /* 0x000e300000200c00 */
        /* <DEDUP_REMOVED lines=8> */
[----:B------:R-:W0:Y:S03]  /*3810*/  I2F.F16 R33, R44 ;  /* 0x0000002c00217306 */ /* 0x000e260000200c00 */
[----:B------:R-:W-:-:S06]  /*3820*/  IADD3 R39, PT, PT, R38, -0x80, RZ ;  /* 0xffffff8026277810 */ /* 0x000fcc0007ffe0ff */
[----:B------:R-:W1:Y:S01]  /*3830*/  I2F.F16 R39, R39 ;  /* 0x0000002700277306 */ /* 0x000e620000200c00 */
[----:B0-----:R-:W-:-:S05]  /*3840*/  HADD2.F32 R33, -RZ, R33.H0_H0 ;  /* 0x20000021ff217230 */ /* 0x001fca0000004100 */
[----:B------:R-:W-:Y:S01]  /*3850*/  FFMA.FTZ R33, R7, R33, R12 ;  /* 0x0000002107217223 */ /* 0x000fe2000001000c */
[----:B-1----:R-:W-:-:S05]  /*3860*/  HADD2.F32 R41, -RZ, R39.H0_H0 ;  /* 0x20000027ff297230 */ /* 0x002fca0000004100 */
[----:B------:R-:W-:Y:S02]  /*3870*/  FFMA.FTZ R12, R7, R41, R40 ;  /* 0x00000029070c7223 */ /* 0x000fe40000010028 */
[----:B------:R0:W2:Y:S01]  /*3880*/  @!P0 LDG.E.U16.CONSTANT R7, desc[UR6][R20.64] ;  /* 0x0000000614078981 */ /* 0x0000a2000c1e9500 */
[----:B------:R-:W-:Y:S01]  /*3890*/  SHF.R.U32.HI R38, RZ, 0x8, R8 ;  /* 0x00000008ff267819 */ /* 0x000fe20000011608 */
[----:B------:R-:W-:Y:S01]  /*38a0*/  HADD2.F32 R39, -RZ, R4.H1_H1 ;  /* 0x30000004ff277230 */ /* 0x000fe20000004100 */
[----:B------:R-:W-:Y:S01]  /*38b0*/  LEA.HI R41, R9, 0xffffff80, RZ, 0x8 ;  /* 0xffffff8009297811 */ /* 0x000fe200078f40ff */
[----:B------:R-:W-:Y:S01]  /*38c0*/  UIADD3 UR4, UPT, UPT, UR4, 0x40, URZ ;  /* 0x0000004004047890 */ /* 0x000fe2000fffe0ff */
[----:B------:R-:W-:Y:S01]  /*38d0*/  LOP3.LUT R38, R38, 0xff, RZ, 0xc0, !PT ;  /* 0x000000ff26267812 */ /* 0x000fe200078ec0ff */
[----:B------:R-:W-:-:S03]  /*38e0*/  IMAD.WIDE R42, R3, 0x4, R42 ;  /* 0x00000004032a7825 */ /* 0x000fc600078e022a */
[----:B------:R-:W-:Y:S02]  /*38f0*/  IADD3 R38, PT, PT, R38, -0x80, RZ ;  /* 0xffffff8026267810 */ /* 0x000fe40007ffe0ff */
[----:B0-----:R-:W-:-:S04]  /*3900*/  IADD3 R20, P1, PT, R20, 0x80, RZ ;  /* 0x0000008014147810 */ /* 0x001fc80007f3e0ff */
[----:B------:R-:W0:Y:S01]  /*3910*/  I2F.F16 R38, R38 ;  /* 0x0000002600267306 */ /* 0x000e220000200c00 */
[----:B------:R-:W-:Y:S01]  /*3920*/  IADD3.X R21, PT, PT, RZ, R21, RZ, P1, !PT ;  /* 0x00000015ff157210 */ /* 0x000fe20000ffe4ff */
        /* <DEDUP_REMOVED lines=22> */
[----:B------:R-:W-:Y:S01]  /*3a90*/  SHF.R.U32.HI R39, RZ, 0x10, R8 ;  /* 0x00000010ff277819 */ /* 0x000fe20000011608 */
[----:B------:R-:W-:Y:S01]  /*3aa0*/  FMUL.FTZ R33, R17, R14 ;  /* 0x0000000e11217220 */ /* 0x000fe20000410000 */
[----:B------:R-:W-:Y:S02]  /*3ab0*/  LEA.HI R14, R8, 0xffffff80, RZ, 0x8 ;  /* 0xffffff80080e7811 */ /* 0x000fe400078f40ff */
[----:B------:R-:W-:Y:S02]  /*3ac0*/  LOP3.LUT R39, R39, 0xff, RZ, 0xc0, !PT ;  /* 0x000000ff27277812 */ /* 0x000fe400078ec0ff */
[----:B------:R-:W-:Y:S02]  /*3ad0*/  LEA.HI R8, R10, 0xffffff80, RZ, 0x8 ;  /* 0xffffff800a087811 */ /* 0x000fe400078f40ff */
[----:B------:R-:W-:Y:S01]  /*3ae0*/  IADD3 R9, PT, PT, R39, -0x80, RZ ;  /* 0xffffff8027097810 */ /* 0x000fe20007ffe0ff */
[----:B------:R-:W0:Y:S01]  /*3af0*/  I2F.F16 R14, R14 ;  /* 0x0000000e000e7306 */ /* 0x000e220000200c00 */
[----:B------:R-:W-:-:S02]  /*3b00*/  LOP3.LUT R39, R40, 0xff, RZ, 0xc0, !PT ;  /* 0x000000ff28277812 */ /* 0x000fc400078ec0ff */
[----:B------:R-:W-:Y:S02]  /*3b10*/  SHF.R.U32.HI R40, RZ, 0x10, R10 ;  /* 0x00000010ff287819 */ /* 0x000fe4000001160a */
[----:B------:R-:W-:Y:S02]  /*3b20*/  SHF.R.U32.HI R10, RZ, 0x10, R11 ;  /* 0x00000010ff0a7819 */ /* 0x000fe4000001160b */
[----:B------:R-:W-:Y:S01]  /*3b30*/  F2FP.F16.F32.PACK_AB R27, RZ, R33 ;  /* 0x00000021ff1b723e */ /* 0x000fe200000000ff */
[----:B------:R-:W1:Y:S01]  /*3b40*/  I2F.F16 R9, R9 ;  /* 0x0000000900097306 */ /* 0x000e620000200c00 */
[----:B------:R-:W-:Y:S02]  /*3b50*/  LOP3.LUT R40, R40, 0xff, RZ, 0xc0, !PT ;  /* 0x000000ff28287812 */ /* 0x000fe400078ec0ff */
[----:B------:R-:W-:Y:S02]  /*3b60*/  LOP3.LUT R10, R10, 0xff, RZ, 0xc0, !PT ;  /* 0x000000ff0a0a7812 */ /* 0x000fe400078ec0ff */
[----:B------:R-:W-:Y:S01]  /*3b70*/  F2FP.F16.F32.PACK_AB R33, RZ, R38 ;  /* 0x00000026ff21723e */ /* 0x000fe200000000ff */
[----:B------:R-:W-:Y:S01]  /*3b80*/  FMUL.FTZ R38, R31, R26 ;  /* 0x0000001a1f267220 */ /* 0x000fe20000410000 */
[----:B------:R-:W-:Y:S01]  /*3b90*/  IADD3 R39, PT, PT, R39, -0x80, RZ ;  /* 0xffffff8027277810 */ /* 0x000fe20007ffe0ff */
[----:B------:R-:W-:Y:S01]  /*3ba0*/  FMUL.FTZ R26, R22, R15 ;  /* 0x0000000f161a7220 */ /* 0x000fe20000410000 */
[----:B------:R-:W-:Y:S01]  /*3bb0*/  IADD3 R40, PT, PT, R40, -0x80, RZ ;  /* 0xffffff8028287810 */ /* 0x000fe20007ffe0ff */
[----:B------:R-:W3:Y:S01]  /*3bc0*/  I2F.F16 R15, R41 ;  /* 0x00000029000f7306 */ /* 0x000ee20000200c00 */
[----:B------:R-:W-:Y:S01]  /*3bd0*/  IADD3 R10, PT, PT, R10, -0x80, RZ ;  /* 0xffffff800a0a7810 */ /* 0x000fe20007ffe0ff */
[----:B0-----:R-:W-:Y:S01]  /*3be0*/  HADD2.F32 R14, -RZ, R14.H0_H0 ;  /* 0x2000000eff0e7230 */ /* 0x001fe20000004100 */
[----:B------:R-:W-:-:S02]  /*3bf0*/  F2FP.F16.F32.PACK_AB R38, RZ, R38 ;  /* 0x00000026ff26723e */ /* 0x000fc400000000ff */
[----:B------:R-:W-:Y:S02]  /*3c00*/  F2FP.F16.F32.PACK_AB R26, RZ, R26 ;  /* 0x0000001aff1a723e */ /* 0x000fe400000000ff */
[----:B------:R-:W-:Y:S01]  /*3c10*/  PRMT R27, R27, 0x5410, R33 ;  /* 0x000054101b1b7816 */ /* 0x000fe20000000021 */
[----:B------:R-:W0:Y:S01]  /*3c20*/  I2F.F16 R39, R39 ;  /* 0x0000002700277306 */ /* 0x000e220000200c00 */
[----:B------:R-:W-:Y:S01]  /*3c30*/  LEA.HI R33, R11, 0xffffff80, RZ, 0x8 ;  /* 0xffffff800b217811 */ /* 0x000fe200078f40ff */
[----:B------:R-:W-:Y:S01]  /*3c40*/  HADD2.F32 R11, -RZ, R5.H0_H0 ;  /* 0x20000005ff0b7230 */ /* 0x000fe20000004100 */
[----:B------:R-:W-:Y:S01]  /*3c50*/  PRMT R38, R38, 0x5410, R26 ;  /* 0x0000541026267816 */ /* 0x000fe2000000001a */
[----:B-1----:R-:W-:Y:S02]  /*3c60*/  HADD2.F32 R26, -RZ, R9.H0_H0 ;  /* 0x20000009ff1a7230 */ /* 0x002fe40000004100 */
[----:B------:R-:W-:Y:S02]  /*3c70*/  HFMA2 R18, R27, 1, 1, R18 ;  /* 0x3c003c001b127831 */ /* 0x000fe40000000012 */
[----:B---3--:R-:W-:Y:S01]  /*3c80*/  HADD2.F32 R15, -RZ, R15.H0_H0 ;  /* 0x2000000fff0f7230 */ /* 0x008fe20000004100 */
[----:B------:R-:W1:Y:S01]  /*3c90*/  I2F.F16 R40, R40 ;  /* 0x0000002800287306 */ /* 0x000e620000200c00 */
[----:B------:R-:W-:Y:S01]  /*3ca0*/  FFMA.FTZ R13, R26, R11, R13 ;  /* 0x0000000b1a0d7223 */ /* 0x000fe2000001000d */
[----:B------:R-:W-:Y:S01]  /*3cb0*/  @!P0 IADD3 R26, PT, PT, R24, 0x1, RZ ;  /* 0x00000001181a8810 */ /* 0x000fe20007ffe0ff */
[----:B------:R-:W-:-:S03]  /*3cc0*/  HADD2 R19, R38, R19 ;  /* 0x0000001326137230 */ /* 0x000fc60000000000 */
[----:B------:R-:W-:Y:S01]  /*3cd0*/  @!P0 MOV R24, R26 ;  /* 0x0000001a00188202 */ /* 0x000fe20000000f00 */
[----:B0-----:R-:W-:Y:S01]  /*3ce0*/  HADD2.F32 R39, -RZ, R39.H0_H0 ;  /* 0x20000027ff277230 */ /* 0x001fe20000004100 */
[----:B------:R-:W0:Y:S01]  /*3cf0*/  I2F.F16 R10, R10 ;  /* 0x0000000a000a7306 */ /* 0x000e220000200c00 */
[----:B------:R-:W-:-:S03]  /*3d00*/  HADD2.F32 R26, -RZ, R5.H1_H1 ;  /* 0x30000005ff1a7230 */ /* 0x000fc60000004100 */
[----:B------:R-:W-:Y:S02]  /*3d10*/  FFMA.FTZ R5, R11, R39, R6 ;  /* 0x000000270b057223 */ /* 0x000fe40000010006 */
[----:B------:R-:W-:Y:S01]  /*3d20*/  FFMA.FTZ R14, R14, R26, R13 ;  /* 0x0000001a0e0e7223 */ /* 0x000fe2000001000d */
[----:B-1----:R-:W-:Y:S01]  /*3d30*/  HADD2.F32 R27, -RZ, R40.H0_H0 ;  /* 0x20000028ff1b7230 */ /* 0x002fe20000004100 */
[----:B------:R-:W1:Y:S01]  /*3d40*/  I2F.F16 R8, R8 ;  /* 0x0000000800087306 */ /* 0x000e620000200c00 */
[----:B------:R-:W-:Y:S01]  /*3d50*/  FFMA.FTZ R5, R26, R15, R5 ;  /* 0x0000000f1a057223 */ /* 0x000fe20000010005 */
[----:B------:R-:W-:Y:S02]  /*3d60*/  FMUL.FTZ R14, R17, R14 ;  /* 0x0000000e110e7220 */ /* 0x000fe40000410000 */
[----:B------:R-:W-:Y:S01]  /*3d70*/  FFMA.FTZ R27, R11, R27, R4 ;  /* 0x0000001b0b1b7223 */ /* 0x000fe20000010004 */
[----:B------:R-:W-:Y:S01]  /*3d80*/  FMUL.FTZ R5, R16, R5 ;  /* 0x0000000510057220 */ /* 0x000fe20000410000 */
[----:B0-----:R-:W-:-:S02]  /*3d90*/  HADD2.F32 R10, -RZ, R10.H0_H0 ;  /* 0x2000000aff0a7230 */ /* 0x001fc40000004100 */
[----:B------:R-:W0:Y:S01]  /*3da0*/  I2F.F16 R9, R33 ;  /* 0x0000002100097306 */ /* 0x000e220000200c00 */
[----:B------:R-:W-:Y:S02]  /*3db0*/  F2FP.F16.F32.PACK_AB R14, RZ, R14 ;  /* 0x0000000eff0e723e */ /* 0x000fe400000000ff */
[----:B------:R-:W-:Y:S01]  /*3dc0*/  F2FP.F16.F32.PACK_AB R5, RZ, R5 ;  /* 0x00000005ff05723e */ /* 0x000fe200000000ff */
[----:B------:R-:W-:Y:S01]  /*3dd0*/  FFMA.FTZ R10, R11, R10, R12 ;  /* 0x0000000a0b0a7223 */ /* 0x000fe2000001000c */
[----:B-1----:R-:W-:Y:S02]  /*3de0*/  HADD2.F32 R8, -RZ, R8.H0_H0 ;  /* 0x20000008ff087230 */ /* 0x002fe40000004100 */
[----:B------:R-:W-:-:S03]  /*3df0*/  PRMT R14, R14, 0x5410, R5 ;  /* 0x000054100e0e7816 */ /* 0x000fc60000000005 */
[----:B------:R-:W-:Y:S01]  /*3e00*/  FFMA.FTZ R8, R26, R8, R27 ;  /* 0x000000081a087223 */ /* 0x000fe2000001001b */
[----:B0-----:R-:W-:-:S03]  /*3e10*/  HADD2.F32 R9, -RZ, R9.H0_H0 ;  /* 0x20000009ff097230 */ /* 0x001fc60000004100 */
[----:B------:R-:W-:Y:S02]  /*3e20*/  FMUL.FTZ R8, R31, R8 ;  /* 0x000000081f087220 */ /* 0x000fe40000410000 */
[----:B------:R-:W-:-:S03]  /*3e30*/  FFMA.FTZ R9, R26, R9, R10 ;  /* 0x000000091a097223 */ /* 0x000fc6000001000a */
[----:B------:R-:W-:Y:S01]  /*3e40*/  F2FP.F16.F32.PACK_AB R8, RZ, R8 ;  /* 0x00000008ff08723e */ /* 0x000fe200000000ff */
[----:B------:R-:W-:Y:S02]  /*3e50*/  HFMA2 R26, R14, 1, 1, R18 ;  /* 0x3c003c000e1a7831 */ /* 0x000fe40000000012 */
[----:B------:R-:W-:-:S05]  /*3e60*/  FMUL.FTZ R9, R22, R9 ;  /* 0x0000000916097220 */ /* 0x000fca0000410000 */
[----:B------:R-:W-:-:S04]  /*3e70*/  F2FP.F16.F32.PACK_AB R9, RZ, R9 ;  /* 0x00000009ff09723e */ /* 0x000fc800000000ff */
[----:B------:R-:W-:-:S05]  /*3e80*/  PRMT R8, R8, 0x5410, R9 ;  /* 0x0000541008087816 */ /* 0x000fca0000000009 */
[----:B------:R-:W-:Y:S01]  /*3e90*/  HADD2 R27, R8, R19 ;  /* 0x00000013081b7230 */ /* 0x000fe20000000000 */
[----:B--2---:R-:W-:Y:S02]  /*3ea0*/  @!P0 IADD3 R25, PT, PT, R7, R30, RZ ;  /* 0x0000001e07198210 */ /* 0x004fe40007ffe0ff */
[----:B------:R-:W-:-:S04]  /*3eb0*/  IADD3 R30, PT, PT, R30, 0x20, RZ ;  /* 0x000000201e1e7810 */ /* 0x000fc80007ffe0ff */
[----:B------:R-:W-:-:S13]  /*3ec0*/  ISETP.GE.AND P0, PT, R30, R23, PT ;  /* 0x000000171e00720c */ /* 0x000fda0003f06270 */
[----:B------:R-:W-:Y:S05]  /*3ed0*/  @!P0 BRA `(.L_x_4965) ;  /* 0xffffffcc00808947 */ /* 0x000fea000383ffff */
[----:B------:R-:W-:-:S07]  /*3ee0*/  IMAD.WIDE R38, R3, 0x20, R36 ;  /* 0x0000002003267825 */ /* 0x000fce00078e0224 */
.L_x_4964:
[----:B------:R-:W-:-:S04]  /*3ef0*/  VIMNMX R33, PT, PT, R29, UR13, PT ;  /* 0x0000000d1d217c48 */ /* 0x000fc8000bfe0100 */
[----:B------:R-:W-:-:S13]  /*3f00*/  ISETP.GT.AND P0, PT, R33, R30, PT ;  /* 0x0000001e2100720c */ /* 0x000fda0003f04270 */
[----:B------:R-:W-:Y:S05]  /*3f10*/  @!P0 BRA `(.L_x_4966) ;  /* 0x0000001400a08947 */ /* 0x000fea0003800000 */
[----:B------:R-:W-:-:S03]  /*3f20*/  IMAD.WIDE.U32 R4, R30, 0x4, R34 ;  /* 0x000000041e047825 */ /* 0x000fc600078e0022 */
[----:B------:R-:W-:-:S04]  /*3f30*/  IADD3 R36, P0, PT, R4, 0x2, RZ ;  /* 0x0000000204247810 */ /* 0x000fc80007f1e0ff */
[----:B------:R-:W-:-:S09]  /*3f40*/  IADD3.X R31, PT, PT, RZ, R5, RZ, P0, !PT ;  /* 0x00000005ff1f7210 */ /* 0x000fd200007fe4ff */
.L_x_4967:
[----:B------:R-:W2:Y:S01]  /*3f50*/  LDG.E.128.CONSTANT R8, desc[UR6][R38.64] ;  /* 0x0000000626087981 */ /* 0x000ea2000c1e9d00 */
[----:B------:R-:W-:-:S03]  /*3f60*/  MOV R3, UR12 ;  /* 0x0000000c00037c02 */ /* 0x000fc60008000f00 */
[----:B------:R-:W0:Y:S02]  /*3f70*/  LDS.128 R16, [UR4] ;  /* 0x00000004ff107984 */ /* 0x000e240008000c00 */
[----:B------:R-:W-:-:S05]  /*3f80*/  IMAD.WIDE R4, R3, 0x4, R38 ;  /* 0x0000000403047825 */ /* 0x000fca00078e0226 */
[----:B------:R1:W3:Y:S01]  /*3f90*/  LDG.E.128.CONSTANT R12, desc[UR6][R4.64] ;  /* 0x00000006040c7981 */ /* 0x0002e2000c1e9d00 */
[----:B------:R-:W-:Y:S01]  /*3fa0*/  IMAD.WIDE R44, R3, 0x4, R4 ;  /* 0x00000004032c7825 */ /* 0x000fe200078e0204 */
[----:B------:R-:W-:Y:S02]  /*3fb0*/  MOV R37, 0x2800 ;  /* 0x0000280000257802 */ /* 0x000fe40000000f00 */
[C---:B--2---:R-:W-:Y:S02]  /*3fc0*/  LOP3.LUT R22, R9.reuse, 0x1f001f, RZ, 0xc0, !PT ;  /* 0x001f001f09167812 */ /* 0x044fe400078ec0ff */
[----:B-1----:R-:W-:Y:S02]  /*3fd0*/  LOP3.LUT R4, R9, 0x3e003e0, RZ, 0xc0, !PT ;  /* 0x03e003e009047812 */ /* 0x002fe400078ec0ff */
[----:B------:R-:W-:Y:S02]  /*3fe0*/  LOP3.LUT R5, R22, 0x64006400, RZ, 0xfc, !PT ;  /* 0x6400640016057812 */ /* 0x000fe400078efcff */
[----:B------:R-:W-:-:S02]  /*3ff0*/  LOP3.LUT R4, R4, 0x64006400, RZ, 0xfc, !PT ;  /* 0x6400640004047812 */ /* 0x000fc400078efcff */
[----:B------:R-:W-:Y:S01]  /*4000*/  LOP3.LUT R21, R10, 0x1f001f, RZ, 0xc0, !PT ;  /* 0x001f001f0a157812 */ /* 0x000fe200078ec0ff */
[----:B------:R-:W-:Y:S01]  /*4010*/  HADD2 R22, R5, -1040, -1040 ;  /* 0xe410e41005167430 */ /* 0x000fe20000000000 */
[----:B------:R-:W-:Y:S01]  /*4020*/  LOP3.LUT R20, R8, 0x3e003e0, RZ, 0xc0, !PT ;  /* 0x03e003e008147812 */ /* 0x000fe200078ec0ff */
[----:B------:R-:W-:Y:S01]  /*4030*/  HFMA2 R23, R4, R37.H0_H0, -48, -48 ;  /* 0xd200d20004177431 */ /* 0x000fe20000040025 */
[----:B------:R-:W-:Y:S01]  /*4040*/  LOP3.LUT R21, R21, 0x64006400, RZ, 0xfc, !PT ;  /* 0x6400640015157812 */ /* 0x000fe200078efcff */
[-C--:B0-----:R-:W-:Y:S01]  /*4050*/  HFMA2 R22, R22, R16.reuse, RZ.H0_H0 ;  /* 0x0000001016167231 */ /* 0x081fe200000400ff */
[----:B------:R-:W-:Y:S02]  /*4060*/  LOP3.LUT R20, R20, 0x64006400, RZ, 0xfc, !PT ;  /* 0x6400640014147812 */ /* 0x000fe400078efcff */
[----:B------:R-:W-:Y:S01]  /*4070*/  LOP3.LUT R7, R8, 0x1f001f, RZ, 0xc0, !PT ;  /* 0x001f001f08077812 */ /* 0x000fe200078ec0ff */
[----:B------:R-:W-:Y:S01]  /*4080*/  HFMA2 R22, R23, R17, R22 ;  /* 0x0000001117167231 */ /* 0x000fe20000000016 */
[----:B------:R-:W-:Y:S01]  /*4090*/  LOP3.LUT R23, R10, 0x3e003e0, RZ, 0xc0, !PT ;  /* 0x03e003e00a177812 */ /* 0x000fe200078ec0ff */
[----:B------:R-:W-:Y:S01]  /*40a0*/  HADD2 R21, R21, -1040, -1040 ;  /* 0xe410e41015157430 */ /* 0x000fe20000000000 */
[----:B------:R-:W-:Y:S01]  /*40b0*/  LOP3.LUT R6, R11, 0x1f001f, RZ, 0xc0, !PT ;  /* 0x001f001f0b067812 */ /* 0x000fe200078ec0ff */
[----:B------:R-:W-:Y:S01]  /*40c0*/  HFMA2 R5, R20, R37.H0_H0, -48, -48 ;  /* 0xd200d20014057431 */ /* 0x000fe20000040025 */
[----:B------:R-:W-:Y:S01]  /*40d0*/  LOP3.LUT R40, R23, 0x64006400, RZ, 0xfc, !PT ;  /* 0x6400640017287812 */ /* 0x000fe200078efcff */
[----:B------:R-:W-:Y:S01]  /*40e0*/  HFMA2 R20, R21, R16, RZ ;  /* 0x0000001015147231 */ /* 0x000fe200000000ff */
[----:B------:R-:W-:-:S02]  /*40f0*/  LOP3.LUT R7, R7, 0x64006400, RZ, 0xfc, !PT ;  /* 0x6400640007077812 */ /* 0x000fc400078efcff */
[----:B------:R-:W-:Y:S01]  /*4100*/  LOP3.LUT R6, R6, 0x64006400, RZ, 0xfc, !PT ;  /* 0x6400640006067812 */ /* 0x000fe200078efcff */
[----:B------:R-:W-:Y:S01]  /*4110*/  HFMA2 R40, R40, R37.H0_H0, -48, -48 ;  /* 0xd200d20028287431 */ /* 0x000fe20000040025 */
[----:B------:R-:W-:Y:S01]  /*4120*/  LOP3.LUT R23, R11, 0x3e003e0, RZ, 0xc0, !PT ;  /* 0x03e003e00b177812 */ /* 0x000fe200078ec0ff */
[----:B------:R-:W-:Y:S02]  /*4130*/  HADD2 R7, R7, -1040, -1040 ;  /* 0xe410e41007077430 */ /* 0x000fe40000000000 */
[----:B------:R-:W-:Y:S01]  /*4140*/  HFMA2 R20, R40, R17, R20 ;  /* 0x0000001128147231 */ /* 0x000fe20000000014 */
[----:B------:R-:W-:Y:S01]  /*4150*/  LOP3.LUT R40, R23, 0x64006400, RZ, 0xfc, !PT ;  /* 0x6400640017287812 */ /* 0x000fe200078efcff */
[----:B------:R-:W-:Y:S02]  /*4160*/  HADD2 R6, R6, -1040, -1040 ;  /* 0xe410e41006067430 */ /* 0x000fe40000000000 */
[-C--:B------:R-:W-:Y:S02]  /*4170*/  HFMA2 R7, R7, R16.reuse, RZ ;  /* 0x0000001007077231 */ /* 0x080fe400000000ff */
[----:B------:R-:W-:-:S02]  /*4180*/  HFMA2 R16, R6, R16, RZ.H0_H0 ;  /* 0x0000001006107231 */ /* 0x000fc400000400ff */
[----:B------:R-:W-:Y:S02]  /*4190*/  HFMA2 R21, R5, R17, R7 ;  /* 0x0000001105157231 */ /* 0x000fe40000000007 */
[----:B------:R-:W-:Y:S01]  /*41a0*/  HFMA2 R40, R40, R37.H0_H0, -48, -48 ;  /* 0xd200d20028287431 */ /* 0x000fe20000040025 */
[----:B------:R-:W-:Y:S01]  /*41b0*/  SHF.R.U32.HI R23, RZ, 0xa, R9 ;  /* 0x0000000aff177819 */ /* 0x000fe20000011609 */
[----:B------:R0:W2:Y:S02]  /*41c0*/  LDG.E.128.CONSTANT R4, desc[UR6][R44.64] ;  /* 0x000000062c047981 */ /* 0x0000a4000c1e9d00 */
[----:B------:R-:W-:Y:S01]  /*41d0*/  HFMA2 R17, R40, R17, R16 ;  /* 0x0000001128117231 */ /* 0x000fe20000000010 */
[----:B------:R-:W-:Y:S02]  /*41e0*/  SHF.R.U32.HI R16, RZ, 0xa, R8 ;  /* 0x0000000aff107819 */ /* 0x000fe40000011608 */
[----:B------:R-:W-:Y:S02]  /*41f0*/  LOP3.LUT R23, R23, 0x1f001f, RZ, 0xc0, !PT ;  /* 0x001f001f17177812 */ /* 0x000fe400078ec0ff */
[----:B------:R-:W-:-:S02]  /*4200*/  LOP3.LUT R16, R16, 0x1f001f, RZ, 0xc0, !PT ;  /* 0x001f001f10107812 */ /* 0x000fc400078ec0ff */
[----:B------:R-:W-:Y:S01]  /*4210*/  LOP3.LUT R23, R23, 0x64006400, RZ, 0xfc, !PT ;  /* 0x6400640017177812 */ /* 0x000fe200078efcff */
[----:B0-----:R-:W-:Y:S01]  /*4220*/  IMAD.WIDE R44, R3, 0x4, R44 ;  /* 0x00000004032c7825 */ /* 0x001fe200078e022c */
[----:B------:R-:W-:-:S03]  /*4230*/  LOP3.LUT R16, R16, 0x64006400, RZ, 0xfc, !PT ;  /* 0x6400640010107812 */ /* 0x000fc600078efcff */
[----:B------:R-:W-:Y:S02]  /*4240*/  HADD2 R23, R23, -1040, -1040 ;  /* 0xe410e41017177430 */ /* 0x000fe40000000000 */
[----:B------:R-:W-:Y:S02]  /*4250*/  HADD2 R16, R16, -1040, -1040 ;  /* 0xe410e41010107430 */ /* 0x000fe40000000000 */
[-C--:B------:R-:W-:Y:S01]  /*4260*/  HFMA2 R22, R23, R18.reuse, R22 ;  /* 0x0000001217167231 */ /* 0x080fe20000000016 */
[----:B------:R-:W-:Y:S01]  /*4270*/  SHF.R.U32.HI R23, RZ, 0xa, R11 ;  /* 0x0000000aff177819 */ /* 0x000fe2000001160b */
[----:B------:R-:W-:Y:S01]  /*4280*/  HFMA2 R21, R16, R18, R21 ;  /* 0x0000001210157231 */ /* 0x000fe20000000015 */
[----:B------:R-:W-:Y:S02]  /*4290*/  SHF.R.U32.HI R16, RZ, 0xa, R10 ;  /* 0x0000000aff107819 */ /* 0x000fe4000001160a */
[----:B------:R-:W-:Y:S02]  /*42a0*/  LOP3.LUT R23, R23, 0x1f001f, RZ, 0xc0, !PT ;  /* 0x001f001f17177812 */ /* 0x000fe400078ec0ff */
[----:B------:R-:W-:-:S02]  /*42b0*/  LOP3.LUT R16, R16, 0x1f001f, RZ, 0xc0, !PT ;  /* 0x001f001f10107812 */ /* 0x000fc400078ec0ff */
[----:B------:R-:W-:Y:S02]  /*42c0*/  LOP3.LUT R23, R23, 0x64006400, RZ, 0xfc, !PT ;  /* 0x6400640017177812 */ /* 0x000fe400078efcff */
[----:B------:R-:W-:-:S03]  /*42d0*/  LOP3.LUT R16, R16, 0x64006400, RZ, 0xfc, !PT ;  /* 0x6400640010107812 */ /* 0x000fc600078efcff */
[----:B------:R-:W-:Y:S02]  /*42e0*/  HADD2 R23, R23, -1040, -1040 ;  /* 0xe410e41017177430 */ /* 0x000fe40000000000 */
[----:B------:R-:W-:-:S04]  /*42f0*/  HADD2 R16, R16, -1040, -1040 ;  /* 0xe410e41010107430 */ /* 0x000fc80000000000 */
[-C--:B------:R-:W-:Y:S02]  /*4300*/  HFMA2 R16, R16, R18.reuse, R20 ;  /* 0x0000001210107231 */ /* 0x080fe40000000014 */
[----:B------:R-:W-:Y:S01]  /*4310*/  HFMA2 R18, R23, R18, R17 ;  /* 0x0000001217127231 */ /* 0x000fe20000000011 */
[----:B---3--:R-:W-:Y:S02]  /*4320*/  LOP3.LUT R17, R12, 0x1f001f, RZ, 0xc0, !PT ;  /* 0x001f001f0c117812 */ /* 0x008fe400078ec0ff */
[----:B------:R-:W-:Y:S02]  /*4330*/  LOP3.LUT R20, R15, 0x1f001f, RZ, 0xc0, !PT ;  /* 0x001f001f0f147812 */ /* 0x000fe400078ec0ff */
[----:B------:R-:W-:Y:S02]  /*4340*/  LOP3.LUT R17, R17, 0x64006400, RZ, 0xfc, !PT ;  /* 0x6400640011117812 */ /* 0x000fe400078efcff */
[----:B------:R-:W-:-:S03]  /*4350*/  LOP3.LUT R20, R20, 0x64006400, RZ, 0xfc, !PT ;  /* 0x6400640014147812 */ /* 0x000fc600078efcff */
[----:B------:R-:W-:Y:S01]  /*4360*/  HADD2 R41, R17, -1040, -1040 ;  /* 0xe410e41011297430 */ /* 0x000fe20000000000 */
[----:B------:R-:W-:Y:S01]  /*4370*/  LOP3.LUT R17, R13, 0x1f001f, RZ, 0xc0, !PT ;  /* 0x001f001f0d117812 */ /* 0x000fe200078ec0ff */
[----:B------:R-:W-:Y:S02]  /*4380*/  HADD2 R20, R20, -1040, -1040 ;  /* 0xe410e41014147430 */ /* 0x000fe40000000000 */
[----:B------:R-:W-:Y:S01]  /*4390*/  HFMA2 R41, R41, R19, R21 ;  /* 0x0000001329297231 */ /* 0x000fe20000000015 */
[----:B------:R-:W-:Y:S02]  /*43a0*/  LOP3.LUT R21, R17, 0x64006400, RZ, 0xfc, !PT ;  /* 0x6400640011157812 */ /* 0x000fe400078efcff */
[----:B------:R-:W-:-:S03]  /*43b0*/  LOP3.LUT R17, R14, 0x1f001f, RZ, 0xc0, !PT ;  /* 0x001f001f0e117812 */ /* 0x000fc600078ec0ff */
[----:B------:R-:W-:Y:S01]  /*43c0*/  HADD2 R40, R21, -1040, -1040 ;  /* 0xe410e41015287430 */ /* 0x000fe20000000000 */
[----:B------:R-:W-:-:S03]  /*43d0*/  LOP3.LUT R17, R17, 0x64006400, RZ, 0xfc, !PT ;  /* 0x6400640011117812 */ /* 0x000fc600078efcff */
[----:B------:R-:W-:Y:S02]  /*43e0*/  HFMA2 R40, R40, R19, R22 ;  /* 0x0000001328287231 */ /* 0x000fe40000000016 */
[----:B------:R-:W-:-:S04]  /*43f0*/  HADD2 R17, R17, -1040, -1040 ;  /* 0xe410e41011117430 */ /* 0x000fc80000000000 */
[-C--:B------:R-:W-:Y:S02]  /*4400*/  HFMA2 R16, R17, R19.reuse, R16 ;  /* 0x0000001311107231 */ /* 0x080fe40000000010 */
[----:B------:R-:W-:Y:S01]  /*4410*/  HFMA2 R19, R20, R19, R18 ;  /* 0x0000001314137231 */ /* 0x000fe20000000012 */
[----:B------:R-:W-:Y:S01]  /*4420*/  LOP3.LUT R17, R12, 0x3e003e0, RZ, 0xc0, !PT ;  /* 0x03e003e00c117812 */ /* 0x000fe200078ec0ff */
[----:B------:R-:W0:Y:S03]  /*4430*/  LDS.128 R20, [UR4+0x10] ;  /* 0x00001004ff147984 */ /* 0x000e260008000c00 */
[----:B------:R-:W-:Y:S02]  /*4440*/  LOP3.LUT R18, R17, 0x64006400, RZ, 0xfc, !PT ;  /* 0x6400640011127812 */ /* 0x000fe400078efcff */
[----:B------:R-:W-:-:S03]  /*4450*/  LOP3.LUT R17, R13, 0x3e003e0, RZ, 0xc0, !PT ;  /* 0x03e003e00d117812 */ /* 0x000fc600078ec0ff */
[----:B------:R-:W-:-:S04]  /*4460*/  HFMA2 R18, R18, R37.H0_H0, -48, -48 ;  /* 0xd200d20012127431 */ /* 0x000fc80000040025 */
[----:B0-----:R-:W-:Y:S01]  /*4470*/  HFMA2 R41, R18, R20, R41 ;  /* 0x0000001412297231 */ /* 0x001fe20000000029 */
        /* <DEDUP_REMOVED lines=8> */
[----:B------:R-:W-:Y:S02]  /*4500*/  LOP3.LUT R18, R17, 0x64006400, RZ, 0xfc, !PT ;  /* 0x6400640011127812 */ /* 0x000fe400078efcff */
[--C-:B------:R-:W-:Y:S02]  /*4510*/  SHF.R.U32.HI R17, RZ, 0xa, R12.reuse ;  /* 0x0000000aff117819 */ /* 0x100fe4000001160c */
[----:B------:R-:W-:Y:S01]  /*4520*/  SHF.R.U32.HI R12, RZ, 0xe, R12 ;  /* 0x0000000eff0c7819 */ /* 0x000fe2000001160c */
[----:B------:R-:W-:-:S04]  /*4530*/  HFMA2 R18, R18, R37.H0_H0, -48, -48 ;  /* 0xd200d20012127431 */ /* 0x000fc80000040025 */
[----:B------:R-:W-:Y:S01]  /*4540*/  HFMA2 R20, R18, R20, R19 ;  /* 0x0000001412147231 */ /* 0x000fe20000000013 */
[----:B------:R-:W-:Y:S02]  /*4550*/  LOP3.LUT R18, R17, 0x1f001f, RZ, 0xc0, !PT ;  /* 0x001f001f11127812 */ /* 0x000fe400078ec0ff */
[----:B------:R-:W-:Y:S02]  /*4560*/  SHF.R.U32.HI R17, RZ, 0xf, R8 ;  /* 0x0000000fff117819 */ /* 0x000fe40000011608 */
[----:B------:R-:W-:Y:S02]  /*4570*/  LOP3.LUT R8, R18, 0x64006400, RZ, 0xfc, !PT ;  /* 0x6400640012087812 */ /* 0x000fe400078efcff */
[----:B------:R-:W-:-:S03]  /*4580*/  LOP3.LUT R17, R17, 0x10001, RZ, 0xc0, !PT ;  /* 0x0001000111117812 */ /* 0x000fc600078ec0ff */
[----:B------:R-:W-:Y:S01]  /*4590*/  HADD2 R8, R8, -1040, -1040 ;  /* 0xe410e41008087430 */ /* 0x000fe20000000000 */
[----:B------:R-:W-:Y:S02]  /*45a0*/  LOP3.LUT R12, R17, 0x20002, R12, 0xf8, !PT ;  /* 0x00020002110c7812 */ /* 0x000fe400078ef80c */
[----:B------:R-:W-:Y:S01]  /*45b0*/  SHF.R.U32.HI R17, RZ, 0xa, R14 ;  /* 0x0000000aff117819 */ /* 0x000fe2000001160e */
[----:B------:R-:W-:Y:S01]  /*45c0*/  HFMA2 R41, R8, R21, R41 ;  /* 0x0000001508297231 */ /* 0x000fe20000000029 */
[----:B------:R-:W-:Y:S02]  /*45d0*/  SHF.R.U32.HI R8, RZ, 0xa, R13 ;  /* 0x0000000aff087819 */ /* 0x000fe4000001160d */
[----:B------:R-:W-:Y:S02]  /*45e0*/  LOP3.LUT R17, R17, 0x1f001f, RZ, 0xc0, !PT ;  /* 0x001f001f11117812 */ /* 0x000fe400078ec0ff */
[----:B------:R-:W-:Y:S02]  /*45f0*/  LOP3.LUT R8, R8, 0x1f001f, RZ, 0xc0, !PT ;  /* 0x001f001f08087812 */ /* 0x000fe400078ec0ff */
[----:B------:R-:W-:-:S02]  /*4600*/  LOP3.LUT R17, R17, 0x64006400, RZ, 0xfc, !PT ;  /* 0x6400640011117812 */ /* 0x000fc400078efcff */
[----:B------:R-:W-:-:S03]  /*4610*/  LOP3.LUT R8, R8, 0x64006400, RZ, 0xfc, !PT ;  /* 0x6400640008087812 */ /* 0x000fc600078efcff */
[----:B------:R-:W-:Y:S02]  /*4620*/  HADD2 R17, R17, -1040, -1040 ;  /* 0xe410e41011117430 */ /* 0x000fe40000000000 */
[----:B------:R-:W-:-:S04]  /*4630*/  HADD2 R8, R8, -1040, -1040 ;  /* 0xe410e41008087430 */ /* 0x000fc80000000000 */
[-C--:B------:R-:W-:Y:S02]  /*4640*/  HFMA2 R40, R8, R21.reuse, R40 ;  /* 0x0000001508287231 */ /* 0x080fe40000000028 */
[----:B------:R-:W-:Y:S02]  /*4650*/  HFMA2 R8, R17, R21, R16 ;  /* 0x0000001511087231 */ /* 0x000fe40000000010 */
[----:B------:R0:W3:Y:S01]  /*4660*/  LDG.E.128.CONSTANT R16, desc[UR6][R44.64] ;  /* 0x000000062c107981 */ /* 0x0000e2000c1e9d00 */
[----:B------:R-:W-:Y:S02]  /*4670*/  SHF.R.U32.HI R42, RZ, 0xa, R15 ;  /* 0x0000000aff2a7819 */ /* 0x000fe4000001160f */
[----:B------:R-:W-:Y:S02]  /*4680*/  SHF.R.U32.HI R43, RZ, 0xf, R9 ;  /* 0x0000000fff2b7819 */ /* 0x000fe40000011609 */
[----:B------:R-:W-:Y:S02]  /*4690*/  LOP3.LUT R42, R42, 0x1f001f, RZ, 0xc0, !PT ;  /* 0x001f001f2a2a7812 */ /* 0x000fe400078ec0ff */
[----:B------:R-:W-:-:S02]  /*46a0*/  SHF.R.U32.HI R9, RZ, 0xf, R10 ;  /* 0x0000000fff097819 */ /* 0x000fc4000001160a */
[----:B------:R-:W-:Y:S01]  /*46b0*/  LOP3.LUT R42, R42, 0x64006400, RZ, 0xfc, !PT ;  /* 0x640064002a2a7812 */ /* 0x000fe200078efcff */
[----:B0-----:R-:W-:Y:S01]  /*46c0*/  IMAD.WIDE R44, R3, 0x4, R44 ;  /* 0x00000004032c7825 */ /* 0x001fe200078e022c */
[----:B------:R-:W-:Y:S02]  /*46d0*/  LOP3.LUT R43, R43, 0x10001, RZ, 0xc0, !PT ;  /* 0x000100012b2b7812 */ /* 0x000fe400078ec0ff */
[----:B------:R-:W-:Y:S01]  /*46e0*/  SHF.R.U32.HI R10, RZ, 0xe, R13 ;  /* 0x0000000eff0a7819 */ /* 0x000fe2000001160d */
[----:B------:R-:W-:Y:S01]  /*46f0*/  HADD2 R42, R42, -1040, -1040 ;  /* 0xe410e4102a2a7430 */ /* 0x000fe20000000000 */
[----:B------:R-:W-:Y:S02]  /*4700*/  LOP3.LUT R9, R9, 0x10001, RZ, 0xc0, !PT ;  /* 0x0001000109097812 */ /* 0x000fe400078ec0ff */
[----:B------:R-:W-:Y:S01]  /*4710*/  LOP3.LUT R43, R43, 0x20002, R10, 0xf8, !PT ;  /* 0x000200022b2b7812 */ /* 0x000fe200078ef80a */
[----:B------:R-:W-:Y:S01]  /*4720*/  HFMA2 R20, R42, R21, R20 ;  /* 0x000000152a147231 */ /* 0x000fe20000000014 */
[----:B------:R-:W-:-:S02]  /*4730*/  SHF.R.U32.HI R14, RZ, 0xe, R14 ;  /* 0x0000000eff0e7819 */ /* 0x000fc4000001160e */
[----:B------:R-:W-:Y:S02]  /*4740*/  SHF.R.U32.HI R11, RZ, 0xf, R11 ;  /* 0x0000000fff0b7819 */ /* 0x000fe4000001160b */
[----:B------:R-:W-:Y:S02]  /*4750*/  LOP3.LUT R13, R9, 0x20002, R14, 0xf8, !PT ;  /* 0x00020002090d7812 */ /* 0x000fe400078ef80e */
[----:B------:R-:W-:Y:S02]  /*4760*/  LOP3.LUT R11, R11, 0x10001, RZ, 0xc0, !PT ;  /* 0x000100010b0b7812 */ /* 0x000fe400078ec0ff */
[----:B--2---:R-:W-:Y:S02]  /*4770*/  LOP3.LUT R21, R4, 0x1f001f, RZ, 0xc0, !PT ;  /* 0x001f001f04157812 */ /* 0x004fe400078ec0ff */
[----:B------:R-:W-:Y:S02]  /*4780*/  SHF.R.U32.HI R10, RZ, 0xa, R4 ;  /* 0x0000000aff0a7819 */ /* 0x000fe40000011604 */
[----:B------:R-:W-:-:S02]  /*4790*/  LOP3.LUT R21, R21, 0x64006400, RZ, 0xfc, !PT ;  /* 0x6400640015157812 */ /* 0x000fc400078efcff */
[----:B------:R-:W-:-:S03]  /*47a0*/  LOP3.LUT R10, R10, 0x1f001f, RZ, 0xc0, !PT ;  /* 0x001f001f0a0a7812 */ /* 0x000fc600078ec0ff */
[----:B------:R-:W-:Y:S01]  /*47b0*/  HADD2 R21, R21, -1040, -1040 ;  /* 0xe410e41015157430 */ /* 0x000fe20000000000 */
[----:B------:R-:W-:-:S03]  /*47c0*/  LOP3.LUT R10, R10, 0x64006400, RZ, 0xfc, !PT ;  /* 0x640064000a0a7812 */ /* 0x000fc600078efcff */
[----:B------:R-:W-:Y:S01]  /*47d0*/  HFMA2 R41, R21, R22, R41 ;  /* 0x0000001615297231 */ /* 0x000fe20000000029 */
[----:B------:R-:W-:Y:S01]  /*47e0*/  LOP3.LUT R21, R5, 0x1f001f, RZ, 0xc0, !PT ;  /* 0x001f001f05157812 */ /* 0x000fe200078ec0ff */
[----:B------:R-:W-:-:S03]  /*47f0*/  HADD2 R10, R10, -1040, -1040 ;  /* 0xe410e4100a0a7430 */ /* 0x000fc60000000000 */
[----:B------:R-:W-:-:S05]  /*4800*/  LOP3.LUT R21, R21, 0x64006400, RZ, 0xfc, !PT ;  /* 0x6400640015157812 */ /* 0x000fca00078efcff */
[----:B------:R-:W-:-:S04]  /*4810*/  HADD2 R21, R21, -1040, -1040 ;  /* 0xe410e41015157430 */ /* 0x000fc80000000000 */
[----:B------:R-:W-:Y:S01]  /*4820*/  HFMA2 R40, R21, R22, R40 ;  /* 0x0000001615287231 */ /* 0x000fe20000000028 */
[----:B------:R-:W-:-:S04]  /*4830*/  LOP3.LUT R21, R6, 0x1f001f, RZ, 0xc0, !PT ;  /* 0x001f001f06157812 */ /* 0x000fc800078ec0ff */
[----:B------:R-:W-:-:S05]  /*4840*/  LOP3.LUT R21, R21, 0x64006400, RZ, 0xfc, !PT ;  /* 0x6400640015157812 */ /* 0x000fca00078efcff */
[----:B------:R-:W-:-:S04]  /*4850*/  HADD2 R21, R21, -1040, -1040 ;  /* 0xe410e41015157430 */ /* 0x000fc80000000000 */
[----:B------:R-:W-:Y:S01]  /*4860*/  HFMA2 R21, R21, R22, R8 ;  /* 0x0000001615157231 */ /* 0x000fe20000000008 */
[----:B------:R-:W-:-:S04]  /*4870*/  LOP3.LUT R8, R7, 0x1f001f, RZ, 0xc0, !PT ;  /* 0x001f001f07087812 */ /* 0x000fc800078ec0ff */
[----:B------:R-:W-:-:S05]  /*4880*/  LOP3.LUT R8, R8, 0x64006400, RZ, 0xfc, !PT ;  /* 0x6400640008087812 */ /* 0x000fca00078efcff */
[----:B------:R-:W-:-:S04]  /*4890*/  HADD2 R8, R8, -1040, -1040 ;  /* 0xe410e41008087430 */ /* 0x000fc80000000000 */
[----:B------:R-:W-:Y:S01]  /*48a0*/  HFMA2 R20, R8, R22, R20 ;  /* 0x0000001608147231 */ /* 0x000fe20000000014 */
[----:B------:R-:W-:Y:S02]  /*48b0*/  LOP3.LUT R22, R5, 0x3e003e0, RZ, 0xc0, !PT ;  /* 0x03e003e005167812 */ /* 0x000fe400078ec0ff */
[----:B------:R-:W-:Y:S02]  /*48c0*/  LOP3.LUT R8, R4, 0x3e003e0, RZ, 0xc0, !PT ;  /* 0x03e003e004087812 */ /* 0x000fe400078ec0ff */
[----:B------:R-:W-:Y:S02]  /*48d0*/  LOP3.LUT R22, R22, 0x64006400, RZ, 0xfc, !PT ;  /* 0x6400640016167812 */ /* 0x000fe400078efcff */
[----:B------:R-:W-:-:S03]  /*48e0*/  LOP3.LUT R8, R8, 0x64006400, RZ, 0xfc, !PT ;  /* 0x6400640008087812 */ /* 0x000fc600078efcff */
[-C--:B------:R-:W-:Y:S02]  /*48f0*/  HFMA2 R22, R22, R37.reuse.H0_H0, -48, -48 ;  /* 0xd200d20016167431 */ /* 0x080fe40000040025 */
[----:B------:R-:W-:Y:S02]  /*4900*/  HFMA2 R8, R8, R37.H0_H0, -48, -48 ;  /* 0xd200d20008087431 */ /* 0x000fe40000040025 */
[-C--:B------:R-:W-:Y:S01]  /*4910*/  HFMA2 R40, R22, R23.reuse, R40 ;  /* 0x0000001716287231 */ /* 0x080fe20000000028 */
[----:B------:R-:W-:Y:S01]  /*4920*/  LOP3.LUT R22, R6, 0x3e003e0, RZ, 0xc0, !PT ;  /* 0x03e003e006167812 */ /* 0x000fe200078ec0ff */
[----:B------:R-:W-:-:S03]  /*4930*/  HFMA2 R8, R8, R23, R41 ;  /* 0x0000001708087231 */ /* 0x000fc60000000029 */
[----:B------:R-:W-:-:S05]  /*4940*/  LOP3.LUT R22, R22, 0x64006400, RZ, 0xfc, !PT ;  /* 0x6400640016167812 */ /* 0x000fca00078efcff */
[----:B------:R-:W-:-:S04]  /*4950*/  HFMA2 R41, R22, R37.H0_H0, -48, -48 ;  /* 0xd200d20016297431 */ /* 0x000fc80000040025 */
[----:B------:R-:W-:Y:S01]  /*4960*/  HFMA2 R41, R41, R23, R21 ;  /* 0x0000001729297231 */ /* 0x000fe20000000015 */
[----:B------:R-:W-:-:S04]  /*4970*/  LOP3.LUT R21, R7, 0x3e003e0, RZ, 0xc0, !PT ;  /* 0x03e003e007157812 */ /* 0x000fc800078ec0ff */
[----:B------:R-:W-:-:S05]  /*4980*/  LOP3.LUT R22, R21, 0x64006400, RZ, 0xfc, !PT ;  /* 0x6400640015167812 */ /* 0x000fca00078efcff */
[----:B------:R-:W-:-:S04]  /*4990*/  HFMA2 R42, R22, R37.H0_H0, -48, -48 ;  /* 0xd200d200162a7431 */ /* 0x000fc80000040025 */
[----:B------:R-:W-:Y:S02]  /*49a0*/  HFMA2 R42, R42, R23, R20 ;  /* 0x000000172a2a7231 */ /* 0x000fe40000000014 */
[----:B------:R-:W0:Y:S02]  /*49b0*/  LDS.128 R20, [UR4+0x20] ;  /* 0x00002004ff147984 */ /* 0x000e240008000c00 */
[----:B0-----:R-:W-:Y:S01]  /*49c0*/  HFMA2 R8, R10, R20, R8 ;  /* 0x000000140a087231 */ /* 0x001fe20000000008 */
        /* <DEDUP_REMOVED lines=10> */
[----:B------:R-:W-:Y:S02]  /*4a70*/  SHF.R.U32.HI R10, RZ, 0xa, R7 ;  /* 0x0000000aff0a7819 */ /* 0x000fe40000011607 */
[----:B---3--:R-:W-:Y:S02]  /*4a80*/  LOP3.LUT R9, R16, 0x1f001f, RZ, 0xc0, !PT ;  /* 0x001f001f10097812 */ /* 0x008fe400078ec0ff */
[----:B------:R-:W-:Y:S02]  /*4a90*/  LOP3.LUT R10, R10, 0x1f001f, RZ, 0xc0, !PT ;  /* 0x001f001f0a0a7812 */ /* 0x000fe400078ec0ff */
[----:B------:R-:W-:Y:S02]  /*4aa0*/  LOP3.LUT R9, R9, 0x64006400, RZ, 0xfc, !PT ;  /* 0x6400640009097812 */ /* 0x000fe400078efcff */
[----:B------:R-:W-:-:S03]  /*4ab0*/  LOP3.LUT R10, R10, 0x64006400, RZ, 0xfc, !PT ;  /* 0x640064000a0a7812 */ /* 0x000fc600078efcff */
[----:B------:R-:W-:Y:S02]  /*4ac0*/  HADD2 R14, R9, -1040, -1040 ;  /* 0xe410e410090e7430 */ /* 0x000fe40000000000 */
[----:B------:R-:W-:Y:S02]  /*4ad0*/  HADD2 R10, R10, -1040, -1040 ;  /* 0xe410e4100a0a7430 */ /* 0x000fe40000000000 */
[----:B------:R-:W-:Y:S01]  /*4ae0*/  HFMA2 R14, R14, R21, R8 ;  /* 0x000000150e0e7231 */ /* 0x000fe20000000008 */
[----:B------:R-:W-:Y:S01]  /*4af0*/  LOP3.LUT R8, R17, 0x1f001f, RZ, 0xc0, !PT ;  /* 0x001f001f11087812 */ /* 0x000fe200078ec0ff */
[----:B------:R-:W-:Y:S01]  /*4b00*/  HFMA2 R42, R10, R20, R42 ;  /* 0x000000140a2a7231 */ /* 0x000fe2000000002a */
[----:B------:R-:W-:Y:S02]  /*4b10*/  SHF.R.U32.HI R20, RZ, 0xe, R15 ;  /* 0x0000000eff147819 */ /* 0x000fe4000001160f */
[----:B------:R-:W-:Y:S02]  /*4b20*/  LOP3.LUT R8, R8, 0x64006400, RZ, 0xfc, !PT ;  /* 0x6400640008087812 */ /* 0x000fe400078efcff */
[----:B------:R-:W-:-:S03]  /*4b30*/  LOP3.LUT R20, R11, 0x20002, R20, 0xf8, !PT ;  /* 0x000200020b147812 */ /* 0x000fc600078ef814 */
        /* <DEDUP_REMOVED lines=9> */
[----:B------:R-:W-:Y:S02]  /*4bd0*/  HFMA2 R42, R8, R21, R42 ;  /* 0x00000015082a7231 */ /* 0x000fe4000000002a */
[----:B------:R-:W2:Y:S01]  /*4be0*/  LDG.E.128.CONSTANT R8, desc[UR6][R44.64] ;  /* 0x000000062c087981 */ /* 0x000ea2000c1e9d00 */
[----:B------:R-:W-:Y:S02]  /*4bf0*/  LOP3.LUT R46, R16, 0x3e003e0, RZ, 0xc0, !PT ;  /* 0x03e003e0102e7812 */ /* 0x000fe400078ec0ff */
[----:B------:R-:W-:Y:S02]  /*4c00*/  SHF.R.U32.HI R6, RZ, 0xd, R6 ;  /* 0x0000000dff067819 */ /* 0x000fe40000011606 */
[----:B------:R-:W-:Y:S02]  /*4c10*/  LOP3.LUT R46, R46, 0x64006400, RZ, 0xfc, !PT ;  /* 0x640064002e2e7812 */ /* 0x000fe400078efcff */
[----:B------:R-:W-:Y:S02]  /*4c20*/  SHF.R.U32.HI R7, RZ, 0xd, R7 ;  /* 0x0000000dff077819 */ /* 0x000fe40000011607 */
[----:B------:R-:W-:Y:S01]  /*4c30*/  LOP3.LUT R13, R13, 0x40004, R6, 0xf8, !PT ;  /* 0x000400040d0d7812 */ /* 0x000fe200078ef806 */
[----:B------:R-:W-:Y:S01]  /*4c40*/  HFMA2 R15, R46, R37.H0_H0, -48, -48 ;  /* 0xd200d2002e0f7431 */ /* 0x000fe20000040025 */
[----:B------:R-:W-:-:S02]  /*4c50*/  LOP3.LUT R46, R17, 0x3e003e0, RZ, 0xc0, !PT ;  /* 0x03e003e0112e7812 */ /* 0x000fc400078ec0ff */
[----:B------:R-:W-:Y:S01]  /*4c60*/  LOP3.LUT R20, R20, 0x40004, R7, 0xf8, !PT ;  /* 0x0004000414147812 */ /* 0x000fe200078ef807 */
[----:B------:R-:W-:Y:S01]  /*4c70*/  HFMA2 R14, R15, R22, R14 ;  /* 0x000000160f0e7231 */ /* 0x000fe2000000000e */
[----:B------:R-:W-:Y:S02]  /*4c80*/  LOP3.LUT R46, R46, 0x64006400, RZ, 0xfc, !PT ;  /* 0x640064002e2e7812 */ /* 0x000fe400078efcff */
[----:B------:R-:W-:-:S03]  /*4c90*/  ISETP.NE.AND P0, PT, R30, R25, PT ;  /* 0x000000191e00720c */ /* 0x000fc60003f05270 */
[----:B------:R-:W-:-:S04]  /*4ca0*/  HFMA2 R15, R46, R37.H0_H0, -48, -48 ;  /* 0xd200d2002e0f7431 */ /* 0x000fc80000040025 */
[----:B------:R-:W-:Y:S01]  /*4cb0*/  HFMA2 R15, R15, R22, R40 ;  /* 0x000000160f0f7231 */ /* 0x000fe20000000028 */
[----:B------:R-:W-:-:S04]  /*4cc0*/  LOP3.LUT R40, R18, 0x3e003e0, RZ, 0xc0, !PT ;  /* 0x03e003e012287812 */ /* 0x000fc800078ec0ff */
[----:B------:R-:W-:-:S05]  /*4cd0*/  LOP3.LUT R40, R40, 0x64006400, RZ, 0xfc, !PT ;  /* 0x6400640028287812 */ /* 0x000fca00078efcff */
[----:B------:R-:W-:Y:S01]  /*4ce0*/  HFMA2 R21, R40, R37.H0_H0, -48, -48 ;  /* 0xd200d20028157431 */ /* 0x000fe20000040025 */
[----:B------:R-:W-:-:S03]  /*4cf0*/  LOP3.LUT R40, R19, 0x3e003e0, RZ, 0xc0, !PT ;  /* 0x03e003e013287812 */ /* 0x000fc600078ec0ff */
[----:B------:R-:W-:Y:S01]  /*4d00*/  HFMA2 R41, R21, R22, R41 ;  /* 0x0000001615297231 */ /* 0x000fe20000000029 */
[----:B------:R-:W-:-:S05]  /*4d10*/  LOP3.LUT R40, R40, 0x64006400, RZ, 0xfc, !PT ;  /* 0x6400640028287812 */ /* 0x000fca00078efcff */
[----:B------:R-:W-:-:S04]  /*4d20*/  HFMA2 R21, R40, R37.H0_H0, -48, -48 ;  /* 0xd200d20028157431 */ /* 0x000fc80000040025 */
        /* <DEDUP_REMOVED lines=11> */
[--C-:B------:R-:W-:Y:S02]  /*4de0*/  SHF.R.U32.HI R21, RZ, 0xa, R18.reuse ;  /* 0x0000000aff157819 */ /* 0x100fe40000011612 */
[----:B------:R-:W-:Y:S02]  /*4df0*/  SHF.R.U32.HI R18, RZ, 0xc, R18 ;  /* 0x0000000cff127819 */ /* 0x000fe40000011612 */
        /* <DEDUP_REMOVED lines=10> */
[----:B------:R-:W-:Y:S02]  /*4ea0*/  SHF.R.U32.HI R4, RZ, 0xd, R5 ;  /* 0x0000000dff047819 */ /* 0x000fe40000011605 */
[----:B------:R-:W-:Y:S02]  /*4eb0*/  LOP3.LUT R12, R12, 0x40004, R21, 0xf8, !PT ;  /* 0x000400040c0c7812 */ /* 0x000fe400078ef815 */
[----:B------:R-:W-:Y:S02]  /*4ec0*/  LOP3.LUT R43, R43, 0x40004, R4, 0xf8, !PT ;  /* 0x000400042b2b7812 */ /* 0x000fe400078ef804 */
[----:B------:R-:W0:Y:S01]  /*4ed0*/  LDS.128 R4, [UR4+0x30] ;  /* 0x00003004ff047984 */ /* 0x000e220008000c00 */
[----:B------:R-:W-:-:S04]  /*4ee0*/  SHF.R.U32.HI R21, RZ, 0xc, R16 ;  /* 0x0000000cff157819 */ /* 0x000fc80000011610 */
[----:B------:R-:W-:Y:S02]  /*4ef0*/  LOP3.LUT R16, R12, 0x80008, R21, 0xf8, !PT ;  /* 0x000800080c107812 */ /* 0x000fe400078ef815 */
[----:B--2---:R-:W-:-:S04]  /*4f00*/  LOP3.LUT R12, R8, 0x1f001f, RZ, 0xc0, !PT ;  /* 0x001f001f080c7812 */ /* 0x004fc800078ec0ff */
[----:B------:R-:W-:-:S05]  /*4f10*/  LOP3.LUT R12, R12, 0x64006400, RZ, 0xfc, !PT ;  /* 0x640064000c0c7812 */ /* 0x000fca00078efcff */
[----:B------:R-:W-:-:S04]  /*4f20*/  HADD2 R12, R12, -1040, -1040 ;  /* 0xe410e4100c0c7430 */ /* 0x000fc80000000000 */
[----:B0-----:R-:W-:Y:S01]  /*4f30*/  HFMA2 R14, R12, R4, R14 ;  /* 0x000000040c0e7231 */ /* 0x001fe2000000000e */
        /* <DEDUP_REMOVED lines=12> */
[----:B------:R-:W-:Y:S02]  /*5000*/  SHF.R.U32.HI R4, RZ, 0xc, R17 ;  /* 0x0000000cff047819 */ /* 0x000fe40000011611 */
[----:B------:R-:W-:Y:S02]  /*5010*/  LOP3.LUT R17, R11, 0x3e003e0, RZ, 0xc0, !PT ;  /* 0x03e003e00b117812 */ /* 0x000fe400078ec0ff */
[----:B------:R-:W-:Y:S02]  /*5020*/  LOP3.LUT R43, R43, 0x80008, R4, 0xf8, !PT ;  /* 0x000800082b2b7812 */ /* 0x000fe400078ef804 */
[----:B------:R-:W-:Y:S02]  /*5030*/  LOP3.LUT R4, R8, 0x3e003e0, RZ, 0xc0, !PT ;  /* 0x03e003e008047812 */ /* 0x000fe400078ec0ff */
[----:B------:R-:W-:Y:S02]  /*5040*/  LOP3.LUT R22, R17, 0x64006400, RZ, 0xfc, !PT ;  /* 0x6400640011167812 */ /* 0x000fe400078efcff */
[----:B------:R-:W-:-:S02]  /*5050*/  LOP3.LUT R12, R4, 0x64006400, RZ, 0xfc, !PT ;  /* 0x64006400040c7812 */ /* 0x000fc400078efcff */
[----:B------:R-:W-:Y:S01]  /*5060*/  LOP3.LUT R4, R13, 0x80008, R18, 0xf8, !PT ;  /* 0x000800080d047812 */ /* 0x000fe200078ef812 */
[-C--:B------:R-:W-:Y:S01]  /*5070*/  HFMA2 R21, R22, R37.reuse.H0_H0, -48, -48 ;  /* 0xd200d20016157431 */ /* 0x080fe20000040025 */
[----:B------:R-:W-:Y:S01]  /*5080*/  LOP3.LUT R13, R9, 0x3e003e0, RZ, 0xc0, !PT ;  /* 0x03e003e0090d7812 */ /* 0x000fe200078ec0ff */
[----:B------:R-:W-:-:S04]  /*5090*/  HFMA2 R12, R12, R37.H0_H0, -48, -48 ;  /* 0xd200d2000c0c7431 */ /* 0x000fc80000040025 */
[----:B------:R-:W-:Y:S01]  /*50a0*/  HFMA2 R14, R12, R5, R14 ;  /* 0x000000050c0e7231 */ /* 0x000fe2000000000e */
[----:B------:R-:W-:Y:S02]  /*50b0*/  LOP3.LUT R12, R13, 0x64006400, RZ, 0xfc, !PT ;  /* 0x640064000d0c7812 */ /* 0x000fe400078efcff */
[----:B------:R-:W-:-:S04]  /*50c0*/  LOP3.LUT R13, R10, 0x3e003e0, RZ, 0xc0, !PT ;  /* 0x03e003e00a0d7812 */ /* 0x000fc800078ec0ff */
[----:B------:R-:W-:Y:S01]  /*50d0*/  LOP3.LUT R18, R13, 0x64006400, RZ, 0xfc, !PT ;  /* 0x640064000d127812 */ /* 0x000fe200078efcff */
[----:B------:R-:W-:-:S04]  /*50e0*/  HFMA2 R13, R12, R37.H0_H0, -48, -48 ;  /* 0xd200d2000c0d7431 */ /* 0x000fc80000040025 */
[----:B------:R-:W-:Y:S02]  /*50f0*/  HFMA2 R15, R13, R5, R15 ;  /* 0x000000050d0f7231 */ /* 0x000fe4000000000f */
[----:B------:R-:W-:Y:S01]  /*5100*/  HFMA2 R12, R18, R37.H0_H0, -48, -48 ;  /* 0xd200d200120c7431 */ /* 0x000fe20000040025 */
[----:B------:R-:W-:Y:S02]  /*5110*/  @!P0 LEA R13, R24, R1, 0x3 ;  /* 0x00000001180d8211 */ /* 0x000fe400078e18ff */
[----:B------:R-:W-:Y:S01]  /*5120*/  @!P0 MOV R37, R31 ;  /* 0x0000001f00258202 */ /* 0x000fe20000000f00 */
[----:B------:R-:W-:-:S03]  /*5130*/  HFMA2 R41, R12, R5, R41 ;  /* 0x000000050c297231 */ /* 0x000fc60000000029 */
[----:B------:R-:W2:Y:S04]  /*5140*/  @!P0 LDL.64 R12, [R13+0x8] ;  /* 0x000008000d0c8983 */ /* 0x000ea80000100a00 */
[----:B------:R0:W3:Y:S01]  /*5150*/  @!P0 LDG.E.U16.CONSTANT R17, desc[UR6][R36.64] ;  /* 0x0000000624118981 */ /* 0x0000e2000c1e9500 */
[----:B------:R-:W-:Y:S01]  /*5160*/  HFMA2 R21, R21, R5, R42 ;  /* 0x0000000515157231 */ /* 0x000fe2000000002a */
[----:B------:R-:W-:Y:S01]  /*5170*/  SHF.R.U32.HI R5, RZ, 0xb, R8 ;  /* 0x0000000bff057819 */ /* 0x000fe20000011608 */
[----:B------:R-:W-:Y:S01]  /*5180*/  UIADD3 UR4, UPT, UPT, UR4, 0x40, URZ ;  /* 0x0000004004047890 */ /* 0x000fe2000fffe0ff */
[----:B------:R-:W-:Y:S02]  /*5190*/  SHF.R.U32.HI R19, RZ, 0xc, R19 ;  /* 0x0000000cff137819 */ /* 0x000fe40000011613 */
[----:B------:R-:W-:-:S02]  /*51a0*/  LOP3.LUT R16, R16, 0x100010, R5, 0xf8, !PT ;  /* 0x0010001010107812 */ /* 0x000fc400078ef805 */
[--C-:B------:R-:W-:Y:S02]  /*51b0*/  SHF.R.U32.HI R5, RZ, 0xb, R10.reuse ;  /* 0x0000000bff057819 */ /* 0x100fe4000001160a */
[----:B------:R-:W-:Y:S02]  /*51c0*/  SHF.R.U32.HI R10, RZ, 0xa, R10 ;  /* 0x0000000aff0a7819 */ /* 0x000fe4000001160a */
[----:B------:R-:W-:Y:S02]  /*51d0*/  LOP3.LUT R4, R4, 0x100010, R5, 0xf8, !PT ;  /* 0x0010001004047812 */ /* 0x000fe400078ef805 */
[----:B------:R-:W-:Y:S02]  /*51e0*/  SHF.R.U32.HI R5, RZ, 0xa, R11 ;  /* 0x0000000aff057819 */ /* 0x000fe4000001160b */
[----:B------:R-:W-:Y:S02]  /*51f0*/  SHF.R.U32.HI R18, RZ, 0xb, R9 ;  /* 0x0000000bff127819 */ /* 0x000fe40000011609 */
[----:B------:R-:W-:-:S02]  /*5200*/  SHF.R.U32.HI R8, RZ, 0xa, R8 ;  /* 0x0000000aff087819 */ /* 0x000fc40000011608 */
[----:B------:R-:W-:Y:S02]  /*5210*/  SHF.R.U32.HI R9, RZ, 0xa, R9 ;  /* 0x0000000aff097819 */ /* 0x000fe40000011609 */
[----:B------:R-:W-:Y:S02]  /*5220*/  LOP3.LUT R10, R10, 0x1f001f, RZ, 0xc0, !PT ;  /* 0x001f001f0a0a7812 */ /* 0x000fe400078ec0ff */
[----:B------:R-:W-:Y:S02]  /*5230*/  LOP3.LUT R20, R20, 0x80008, R19, 0xf8, !PT ;  /* 0x0008000814147812 */ /* 0x000fe400078ef813 */
[----:B------:R-:W-:Y:S02]  /*5240*/  SHF.R.U32.HI R11, RZ, 0xb, R11 ;  /* 0x0000000bff0b7819 */ /* 0x000fe4000001160b */
[----:B------:R-:W-:Y:S02]  /*5250*/  LOP3.LUT R5, R5, 0x1f001f, RZ, 0xc0, !PT ;  /* 0x001f001f05057812 */ /* 0x000fe400078ec0ff */
[----:B------:R-:W-:-:S02]  /*5260*/  LOP3.LUT R8, R8, 0x1f001f, RZ, 0xc0, !PT ;  /* 0x001f001f08087812 */ /* 0x000fc400078ec0ff */
[----:B------:R-:W-:Y:S02]  /*5270*/  LOP3.LUT R9, R9, 0x1f001f, RZ, 0xc0, !PT ;  /* 0x001f001f09097812 */ /* 0x000fe400078ec0ff */
[----:B------:R-:W-:Y:S02]  /*5280*/  LOP3.LUT R10, R10, 0x64006400, RZ, 0xfc, !PT ;  /* 0x640064000a0a7812 */ /* 0x000fe400078efcff */
[----:B------:R-:W-:Y:S02]  /*5290*/  LOP3.LUT R20, R20, 0x100010, R11, 0xf8, !PT ;  /* 0x0010001014147812 */ /* 0x000fe400078ef80b */
[----:B------:R-:W-:Y:S01]  /*52a0*/  LOP3.LUT R5, R5, 0x64006400, RZ, 0xfc, !PT ;  /* 0x6400640005057812 */ /* 0x000fe200078efcff */
[----:B------:R-:W-:Y:S01]  /*52b0*/  HADD2 R10, R10, -1040, -1040 ;  /* 0xe410e4100a0a7430 */ /* 0x000fe20000000000 */
[----:B------:R-:W-:Y:S02]  /*52c0*/  LOP3.LUT R43, R43, 0x100010, R18, 0xf8, !PT ;  /* 0x001000102b2b7812 */ /* 0x000fe400078ef812 */
[----:B------:R-:W-:Y:S01]  /*52d0*/  LOP3.LUT R8, R8, 0x64006400, RZ, 0xfc, !PT ;  /* 0x6400640008087812 */ /* 0x000fe200078efcff */
[----:B------:R-:W-:Y:S01]  /*52e0*/  HADD2 R5, R5, -1040, -1040 ;  /* 0xe410e41005057430 */ /* 0x000fe20000000000 */
[----:B------:R-:W-:Y:S01]  /*52f0*/  LOP3.LUT R9, R9, 0x64006400, RZ, 0xfc, !PT ;  /* 0x6400640009097812 */ /* 0x000fe200078efcff */
[-C--:B------:R-:W-:Y:S01]  /*5300*/  HFMA2 R41, R10, R6.reuse, R41 ;  /* 0x000000060a297231 */ /* 0x080fe20000000029 */
[----:B------:R-:W-:Y:S01]  /*5310*/  LOP3.LUT R4, R4, 0x64006400, RZ, 0xfc, !PT ;  /* 0x6400640004047812 */ /* 0x000fe200078efcff */
[----:B------:R-:W-:Y:S01]  /*5320*/  HADD2 R8, R8, -1040, -1040 ;  /* 0xe410e41008087430 */ /* 0x000fe20000000000 */
[----:B------:R-:W-:Y:S01]  /*5330*/  LOP3.LUT R20, R20, 0x64006400, RZ, 0xfc, !PT ;  /* 0x6400640014147812 */ /* 0x000fe200078efcff */
[----:B------:R-:W-:Y:S01]  /*5340*/  HADD2 R9, R9, -1040, -1040 ;  /* 0xe410e41009097430 */ /* 0x000fe20000000000 */
[----:B------:R-:W-:Y:S01]  /*5350*/  LOP3.LUT R16, R16, 0x64006400, RZ, 0xfc, !PT ;  /* 0x6400640010107812 */ /* 0x000fe200078efcff */
[----:B------:R-:W-:Y:S01]  /*5360*/  HFMA2 R10, R5, R6, R21 ;  /* 0x00000006050a7231 */ /* 0x000fe20000000015 */
[----:B------:R-:W-:Y:S01]  /*5370*/  LOP3.LUT R43, R43, 0x64006400, RZ, 0xfc, !PT ;  /* 0x640064002b2b7812 */ /* 0x000fe200078efcff */
[----:B------:R-:W-:Y:S01]  /*5380*/  HADD2 R4, R4, -1040, -1040 ;  /* 0xe410e41004047430 */ /* 0x000fe20000000000 */
[----:B------:R-:W-:Y:S01]  /*5390*/  @!P0 IADD3 R18, PT, PT, R24, 0x1, RZ ;  /* 0x0000000118128810 */ /* 0x000fe20007ffe0ff */
[----:B------:R-:W-:-:S02]  /*53a0*/  HADD2 R20, R20, -1040, -1040 ;  /* 0xe410e41014147430 */ /* 0x000fc40000000000 */
[-C--:B------:R-:W-:Y:S02]  /*53b0*/  HFMA2 R15, R9, R6.reuse, R15 ;  /* 0x00000006090f7231 */ /* 0x080fe4000000000f */
[----:B------:R-:W-:Y:S01]  /*53c0*/  HFMA2 R14, R8, R6, R14 ;  /* 0x00000006080e7231 */ /* 0x000fe2000000000e */
[----:B------:R-:W-:Y:S01]  /*53d0*/  @!P0 MOV R24, R18 ;  /* 0x0000001200188202 */ /* 0x000fe20000000f00 */
[----:B------:R-:W-:Y:S02]  /*53e0*/  HADD2 R16, R16, -1040, -1040 ;  /* 0xe410e41010107430 */ /* 0x000fe40000000000 */
[-C--:B------:R-:W-:Y:S02]  /*53f0*/  HFMA2 R10, R20, R7.reuse, R10 ;  /* 0x00000007140a7231 */ /* 0x080fe4000000000a */
[----:B------:R-:W-:Y:S01]  /*5400*/  HADD2 R43, R43, -1040, -1040 ;  /* 0xe410e4102b2b7430 */ /* 0x000fe20000000000 */
[----:B0-----:R-:W-:Y:S01]  /*5410*/  IADD3 R36, P1, PT, R36, 0x80, RZ ;  /* 0x0000008024247810 */ /* 0x001fe20007f3e0ff */
[-C--:B------:R-:W-:Y:S01]  /*5420*/  HFMA2 R4, R4, R7.reuse, R41 ;  /* 0x0000000704047231 */ /* 0x080fe20000000029 */
[----:B------:R-:W-:Y:S01]  /*5430*/  MOV R5, R39 ;  /* 0x0000002700057202 */ /* 0x000fe20000000f00 */
[----:B------:R-:W-:-:S02]  /*5440*/  HFMA2 R14, R16, R7, R14 ;  /* 0x00000007100e7231 */ /* 0x000fc4000000000e */
[----:B------:R-:W-:Y:S02]  /*5450*/  HFMA2 R15, R43, R7, R15 ;  /* 0x000000072b0f7231 */ /* 0x000fe4000000000f */
[----:B------:R-:W-:Y:S01]  /*5460*/  HADD2 R4, R4.H0_H0, R4.H1_H1 ;  /* 0x3000000404047230 */ /* 0x000fe20000000800 */
[----:B------:R-:W-:Y:S01]  /*5470*/  IADD3.X R31, PT, PT, RZ, R31, RZ, P1, !PT ;  /* 0x0000001fff1f7210 */ /* 0x000fe20000ffe4ff */
[----:B------:R-:W-:Y:S02]  /*5480*/  HADD2 R10, R10.H0_H0, R10.H1_H1 ;  /* 0x3000000a0a0a7230 */ /* 0x000fe40000000800 */
[----:B------:R-:W-:Y:S02]  /*5490*/  HADD2 R14, R14.H0_H0, R14.H1_H1 ;  /* 0x3000000e0e0e7230 */ /* 0x000fe40000000800 */
[----:B------:R-:W-:Y:S01]  /*54a0*/  HADD2 R7, R15.H0_H0, R15.H1_H1 ;  /* 0x3000000f0f077230 */ /* 0x000fe20000000800 */
[----:B------:R-:W-:-:S04]  /*54b0*/  PRMT R4, R4, 0x5410, R10 ;  /* 0x0000541004047816 */ /* 0x000fc8000000000a */
[----:B------:R-:W-:Y:S02]  /*54c0*/  PRMT R14, R14, 0x5410, R7 ;  /* 0x000054100e0e7816 */ /* 0x000fe40000000007 */
[----:B--2---:R-:W-:Y:S02]  /*54d0*/  @!P0 PRMT R0, R12, 0x7610, R0 ;  /* 0x000076100c008816 */ /* 0x004fe40000000000 */
[----:B------:R-:W-:Y:S02]  /*54e0*/  @!P0 PRMT R28, R13, 0x7610, R28 ;  /* 0x000076100d1c8816 */ /* 0x000fe4000000001c */
[----:B---3--:R-:W-:Y:S02]  /*54f0*/  @!P0 IADD3 R25, PT, PT, R17, R30, RZ ;  /* 0x0000001e11198210 */ /* 0x008fe40007ffe0ff */
[----:B------:R-:W-:Y:S02]  /*5500*/  IADD3 R30, PT, PT, R30, 0x20, RZ ;  /* 0x000000201e1e7810 */ /* 0x000fe40007ffe0ff */
[----:B------:R-:W-:-:S02]  /*5510*/  @!P0 PRMT R0, R0, 0x7610, R12 ;  /* 0x0000761000008816 */ /* 0x000fc4000000000c */
[----:B------:R-:W-:Y:S02]  /*5520*/  @!P0 PRMT R28, R28, 0x7610, R13 ;  /* 0x000076101c1c8816 */ /* 0x000fe4000000000d */
[----:B------:R-:W-:Y:S01]  /*5530*/  ISETP.GE.AND P0, PT, R30, R33, PT ;  /* 0x000000211e00720c */ /* 0x000fe20003f06270 */
[----:B------:R-:W-:Y:S02]  /*5540*/  HFMA2 R26, R14, R0, R26 ;  /* 0x000000000e1a7231 */ /* 0x000fe4000000001a */
[----:B------:R-:W-:Y:S01]  /*5550*/  HFMA2 R27, R4, R28, R27 ;  /* 0x0000001c041b7231 */ /* 0x000fe2000000001b */
[----:B------:R-:W-:Y:S01]  /*5560*/  MOV R4, R38 ;  /* 0x0000002600047202 */ /* 0x000fe20000000f00 */
[----:B------:R-:W-:-:S08]  /*5570*/  IMAD.WIDE R38, R3, 0x4, R44 ;  /* 0x0000000403267825 */ /* 0x000fd000078e022c */
[----:B------:R-:W-:Y:S05]  /*5580*/  @!P0 BRA `(.L_x_4967) ;  /* 0xffffffe800708947 */ /* 0x000fea000383ffff */
[----:B------:R-:W-:-:S07]  /*5590*/  IMAD.WIDE R38, R3, 0x14, R4 ;  /* 0x0000001403267825 */ /* 0x000fce00078e0204 */
.L_x_4966:
[----:B------:R-:W-:-:S04]  /*55a0*/  VIMNMX R29, PT, PT, R29, UR14, PT ;  /* 0x0000000e1d1d7c48 */ /* 0x000fc8000bfe0100 */
[----:B------:R-:W-:-:S13]  /*55b0*/  ISETP.GT.AND P0, PT, R29, R30, PT ;  /* 0x0000001e1d00720c */ /* 0x000fda0003f04270 */
[----:B------:R-:W-:Y:S05]  /*55c0*/  @!P0 BRA `(.L_x_4968) ;  /* 0x0000002400288947 */ /* 0x000fea0003800000 */
[----:B------:R-:W-:-:S03]  /*55d0*/  IMAD.WIDE.U32 R34, R30, 0x4, R34 ;  /* 0x000000041e227825 */ /* 0x000fc600078e0022 */
[----:B------:R-:W-:-:S04]  /*55e0*/  IADD3 R22, P0, PT, R34, 0x2, RZ ;  /* 0x0000000222167810 */ /* 0x000fc80007f1e0ff */
[----:B------:R-:W-:-:S09]  /*55f0*/  IADD3.X R23, PT, PT, RZ, R35, RZ, P0, !PT ;  /* 0x00000023ff177210 */ /* 0x000fd200007fe4ff */
.L_x_4969:
[----:B------:R-:W2:Y:S01]  /*5600*/  LDG.E.128.CONSTANT R4, desc[UR6][R38.64] ;  /* 0x0000000626047981 */ /* 0x000ea2000c1e9d00 */
[----:B------:R-:W-:-:S03]  /*5610*/  MOV R3, UR12 ;  /* 0x0000000c00037c02 */ /* 0x000fc60008000f00 */
[----:B------:R-:W0:Y:S02]  /*5620*/  LDS.64 R16, [UR4] ;  /* 0x00000004ff107984 */ /* 0x000e240008000a00 */
[----:B------:R-:W-:-:S05]  /*5630*/  IMAD.WIDE R34, R3, 0x4, R38 ;  /* 0x0000000403227825 */ /* 0x000fca00078e0226 */
[----:B------:R1:W3:Y:S01]  /*5640*/  LDG.E.128.CONSTANT R8, desc[UR6][R34.64] ;  /* 0x0000000622087981 */ /* 0x0002e2000c1e9d00 */
[----:B------:R-:W-:Y:S01]  /*5650*/  ISETP.NE.AND P2, PT, R30, R25, PT ;  /* 0x000000191e00720c */ /* 0x000fe20003f45270 */
[----:B-1----:R-:W-:-:S12]  /*5660*/  IMAD.WIDE R34, R3, 0x4, R34 ;  /* 0x0000000403227825 */ /* 0x002fd800078e0222 */
[----:B------:R-:W-:-:S06]  /*5670*/  @!P2 LEA R20, R24, R1, 0x3 ;  /* 0x000000011814a211 */ /* 0x000fcc00078e18ff */
[----:B------:R-:W4:Y:S01]  /*5680*/  @!P2 LDL.64 R20, [R20+0x8] ;  /* 0x000008001414a983 */ /* 0x000f220000100a00 */
[----:B0-----:R-:W-:Y:S02]  /*5690*/  HADD2.F32 R18, -RZ, R16.H0_H0 ;  /* 0x20000010ff127230 */ /* 0x001fe40000004100 */
[--C-:B------:R-:W-:Y:S02]  /*56a0*/  HADD2.F32 R44, -RZ, R17.reuse.H0_H0 ;  /* 0x20000011ff2c7230 */ /* 0x100fe40000004100 */
[----:B------:R-:W-:Y:S01]  /*56b0*/  HADD2.F32 R17, -RZ, R17.H1_H1 ;  /* 0x30000011ff117230 */ /* 0x000fe20000004100 */
        /* <DEDUP_REMOVED lines=10> */
[----:B------:R-:W-:-:S02]  /*5760*/  HADD2 R39, R14, -1032, -1032 ;  /* 0xe408e4080e277430 */ /* 0x000fc40000000000 */
[----:B------:R-:W-:Y:S02]  /*5770*/  HADD2 R36, R15, -1032, -1032 ;  /* 0xe408e4080f247430 */ /* 0x000fe40000000000 */
[----:B------:R-:W2:Y:S01]  /*5780*/  LDG.E.128.CONSTANT R12, desc[UR6][R34.64] ;  /* 0x00000006220c7981 */ /* 0x000ea2000c1e9d00 */
[----:B------:R-:W-:Y:S02]  /*5790*/  HADD2.F32 R33, -RZ, R37.H0_H0 ;  /* 0x20000025ff217230 */ /* 0x000fe40000004100 */
[----:B------:R-:W-:Y:S02]  /*57a0*/  HADD2.F32 R45, -RZ, R38.H0_H0 ;  /* 0x20000026ff2d7230 */ /* 0x000fe40000004100 */
[----:B------:R-:W-:Y:S02]  /*57b0*/  HADD2.F32 R31, -RZ, R39.H0_H0 ;  /* 0x20000027ff1f7230 */ /* 0x000fe40000004100 */
[----:B------:R-:W-:Y:S02]  /*57c0*/  HADD2.F32 R19, -RZ, R36.H0_H0 ;  /* 0x20000024ff137230 */ /* 0x000fe40000004100 */
[----:B------:R-:W-:Y:S01]  /*57d0*/  FFMA.FTZ R33, R33, R18, RZ ;  /* 0x0000001221217223 */ /* 0x000fe200000100ff */
[C---:B------:R-:W-:Y:S01]  /*57e0*/  FFMA.FTZ R45, R18.reuse, R45, RZ ;  /* 0x0000002d122d7223 */ /* 0x040fe200000100ff */
[----:B------:R-:W-:Y:S01]  /*57f0*/  FFMA.FTZ R31, R18, R31, RZ ;  /* 0x0000001f121f7223 */ /* 0x000fe200000100ff */
[----:B------:R-:W-:-:S02]  /*5800*/  HADD2.F32 R40, -RZ, R37.H1_H1 ;  /* 0x30000025ff287230 */ /* 0x000fc40000004100 */
[----:B------:R-:W-:Y:S01]  /*5810*/  FFMA.FTZ R19, R18, R19, RZ ;  /* 0x0000001312137223 */ /* 0x000fe200000100ff */
[----:B------:R-:W-:Y:S02]  /*5820*/  HADD2.F32 R18, -RZ, R16.H1_H1 ;  /* 0x30000010ff127230 */ /* 0x000fe40000004100 */
[----:B------:R-:W-:-:S03]  /*5830*/  HADD2.F32 R16, -RZ, R39.H1_H1 ;  /* 0x30000027ff107230 */ /* 0x000fc60000004100 */
[----:B------:R-:W-:Y:S02]  /*5840*/  FFMA.FTZ R43, R40, R18, R33 ;  /* 0x00000012282b7223 */ /* 0x000fe40000010021 */
[----:B------:R-:W-:Y:S01]  /*5850*/  FFMA.FTZ R33, R18, R16, R31 ;  /* 0x0000001012217223 */ /* 0x000fe2000001001f */
[----:B------:R-:W-:Y:S01]  /*5860*/  LOP3.LUT R31, R4, 0xf000f0, RZ, 0xc0, !PT ;  /* 0x00f000f0041f7812 */ /* 0x000fe200078ec0ff */
[----:B------:R-:W-:Y:S02]  /*5870*/  HADD2.F32 R38, -RZ, R38.H1_H1 ;  /* 0x30000026ff267230 */ /* 0x000fe40000004100 */
[----:B------:R-:W-:Y:S01]  /*5880*/  HADD2.F32 R36, -RZ, R36.H1_H1 ;  /* 0x30000024ff247230 */ /* 0x000fe20000004100 */
[----:B------:R-:W-:Y:S01]  /*5890*/  LOP3.LUT R31, R31, 0x64006400, RZ, 0xfc, !PT ;  /* 0x640064001f1f7812 */ /* 0x000fe200078efcff */
[----:B------:R-:W-:Y:S02]  /*58a0*/  HFMA2 R16, -RZ, RZ, 0, 0.0625 ;  /* 0x00002c00ff107431 */ /* 0x000fe400000001ff */
[C---:B------:R-:W-:Y:S01]  /*58b0*/  FFMA.FTZ R45, R18.reuse, R38, R45 ;  /* 0x00000026122d7223 */ /* 0x040fe2000001002d */
[----:B------:R-:W-:Y:S01]  /*58c0*/  FFMA.FTZ R36, R18, R36, R19 ;  /* 0x0000002412247223 */ /* 0x000fe20000010013 */
[----:B------:R-:W-:Y:S01]  /*58d0*/  LOP3.LUT R18, R5, 0xf000f0, RZ, 0xc0, !PT ;  /* 0x00f000f005127812 */ /* 0x000fe200078ec0ff */
[----:B------:R-:W-:Y:S01]  /*58e0*/  HFMA2 R37, R31, R16.H0_H0, -72, -72 ;  /* 0xd480d4801f257431 */ /* 0x000fe20000040010 */
[----:B------:R-:W-:-:S02]  /*58f0*/  LOP3.LUT R19, R6, 0xf000f0, RZ, 0xc0, !PT ;  /* 0x00f000f006137812 */ /* 0x000fc400078ec0ff */
[----:B------:R-:W-:Y:S02]  /*5900*/  LOP3.LUT R31, R18, 0x64006400, RZ, 0xfc, !PT ;  /* 0x64006400121f7812 */ /* 0x000fe400078efcff */
[----:B------:R-:W-:Y:S01]  /*5910*/  LOP3.LUT R19, R19, 0x64006400, RZ, 0xfc, !PT ;  /* 0x6400640013137812 */ /* 0x000fe200078efcff */
[----:B------:R-:W-:-:S04]  /*5920*/  HADD2.F32 R18, -RZ, R37.H0_H0 ;  /* 0x20000025ff127230 */ /* 0x000fc80000004100 */
[-C--:B------:R-:W-:Y:S02]  /*5930*/  HFMA2 R38, R19, R16.reuse.H0_H0, -72, -72 ;  /* 0xd480d48013267431 */ /* 0x080fe40000040010 */
[----:B------:R-:W-:Y:S02]  /*5940*/  FFMA.FTZ R43, R18, R44, R43 ;  /* 0x0000002c122b7223 */ /* 0x000fe4000001002b */
[----:B------:R-:W0:Y:S01]  /*5950*/  LDS.64 R18, [UR4+0x8] ;  /* 0x00000804ff127984 */ /* 0x000e220008000a00 */
[----:B------:R-:W-:Y:S01]  /*5960*/  LOP3.LUT R39, R7, 0xf000f0, RZ, 0xc0, !PT ;  /* 0x00f000f007277812 */ /* 0x000fe200078ec0ff */
[----:B------:R-:W-:-:S03]  /*5970*/  HFMA2 R31, R31, R16.H0_H0, -72, -72 ;  /* 0xd480d4801f1f7431 */ /* 0x000fc60000040010 */
[----:B------:R-:W-:Y:S02]  /*5980*/  LOP3.LUT R39, R39, 0x64006400, RZ, 0xfc, !PT ;  /* 0x6400640027277812 */ /* 0x000fe400078efcff */
[----:B------:R-:W-:-:S03]  /*5990*/  HADD2.F32 R41, -RZ, R31.H0_H0 ;  /* 0x2000001fff297230 */ /* 0x000fc60000004100 */
[----:B------:R-:W-:Y:S02]  /*59a0*/  HFMA2 R39, R39, R16.H0_H0, -72, -72 ;  /* 0xd480d48027277431 */ /* 0x000fe40000040010 */
[----:B------:R-:W-:Y:S02]  /*59b0*/  HADD2.F32 R42, -RZ, R38.H0_H0 ;  /* 0x20000026ff2a7230 */ /* 0x000fe40000004100 */
[C---:B------:R-:W-:Y:S01]  /*59c0*/  FFMA.FTZ R40, R44.reuse, R41, R45 ;  /* 0x000000292c287223 */ /* 0x040fe2000001002d */
[----:B------:R-:W-:Y:S01]  /*59d0*/  HADD2.F32 R31, -RZ, R31.H1_H1 ;  /* 0x3000001fff1f7230 */ /* 0x000fe20000004100 */
[----:B------:R-:W-:Y:S01]  /*59e0*/  SHF.R.U32.HI R4, RZ, 0x8, R4 ;  /* 0x00000008ff047819 */ /* 0x000fe20000011604 */
[----:B------:R-:W-:Y:S02]  /*59f0*/  HADD2.F32 R41, -RZ, R39.H0_H0 ;  /* 0x20000027ff297230 */ /* 0x000fe40000004100 */
[----:B------:R-:W-:Y:S01]  /*5a00*/  FFMA.FTZ R33, R44, R42, R33 ;  /* 0x0000002a2c217223 */ /* 0x000fe20000010021 */
[----:B------:R-:W-:-:S02]  /*5a10*/  HADD2.F32 R42, -RZ, R37.H1_H1 ;  /* 0x30000025ff2a7230 */ /* 0x000fc40000004100 */
[----:B------:R-:W-:Y:S01]  /*5a20*/  FFMA.FTZ R40, R17, R31, R40 ;  /* 0x0000001f11287223 */ /* 0x000fe20000010028 */
[----:B------:R-:W-:Y:S01]  /*5a30*/  HADD2.F32 R38, -RZ, R38.H1_H1 ;  /* 0x30000026ff267230 */ /* 0x000fe20000004100 */
[----:B------:R-:W-:Y:S01]  /*5a40*/  LOP3.LUT R31, R4, 0xf000f, RZ, 0xc0, !PT ;  /* 0x000f000f041f7812 */ /* 0x000fe200078ec0ff */
[----:B------:R-:W-:Y:S02]  /*5a50*/  HADD2.F32 R39, -RZ, R39.H1_H1 ;  /* 0x30000027ff277230 */ /* 0x000fe40000004100 */
[----:B------:R-:W-:Y:S01]  /*5a60*/  FFMA.FTZ R36, R44, R41, R36 ;  /* 0x000000292c247223 */ /* 0x000fe20000010024 */
[----:B------:R-:W-:Y:S02]  /*5a70*/  SHF.R.U32.HI R5, RZ, 0x8, R5 ;  /* 0x00000008ff057819 */ /* 0x000fe40000011605 */
[----:B------:R-:W-:Y:S02]  /*5a80*/  SHF.R.U32.HI R6, RZ, 0x8, R6 ;  /* 0x00000008ff067819 */ /* 0x000fe40000011606 */
[----:B------:R-:W-:Y:S01]  /*5a90*/  SHF.R.U32.HI R7, RZ, 0x8, R7 ;  /* 0x00000008ff077819 */ /* 0x000fe20000011607 */
[----:B------:R-:W-:Y:S01]  /*5aa0*/  FFMA.FTZ R43, R42, R17, R43 ;  /* 0x000000112a2b7223 */ /* 0x000fe2000001002b */
[----:B------:R-:W-:Y:S01]  /*5ab0*/  LOP3.LUT R31, R31, 0x64006400, RZ, 0xfc, !PT ;  /* 0x640064001f1f7812 */ /* 0x000fe200078efcff */
[C---:B------:R-:W-:Y:S01]  /*5ac0*/  FFMA.FTZ R33, R17.reuse, R38, R33 ;  /* 0x0000002611217223 */ /* 0x040fe20000010021 */
[----:B------:R-:W-:Y:S01]  /*5ad0*/  FFMA.FTZ R36, R17, R39, R36 ;  /* 0x0000002711247223 */ /* 0x000fe20000010024 */
[----:B------:R-:W-:-:S02]  /*5ae0*/  LOP3.LUT R37, R5, 0xf000f, RZ, 0xc0, !PT ;  /* 0x000f000f05257812 */ /* 0x000fc400078ec0ff */
[----:B------:R-:W-:Y:S02]  /*5af0*/  LOP3.LUT R38, R6, 0xf000f, RZ, 0xc0, !PT ;  /* 0x000f000f06267812 */ /* 0x000fe400078ec0ff */
[----:B------:R-:W-:Y:S01]  /*5b00*/  LOP3.LUT R17, R7, 0xf000f, RZ, 0xc0, !PT ;  /* 0x000f000f07117812 */ /* 0x000fe200078ec0ff */
[----:B------:R-:W-:Y:S01]  /*5b10*/  HADD2 R31, R31, -1032, -1032 ;  /* 0xe408e4081f1f7430 */ /* 0x000fe20000000000 */
[----:B------:R-:W-:Y:S02]  /*5b20*/  LOP3.LUT R37, R37, 0x64006400, RZ, 0xfc, !PT ;  /* 0x6400640025257812 */ /* 0x000fe400078efcff */
[----:B------:R-:W-:Y:S02]  /*5b30*/  LOP3.LUT R38, R38, 0x64006400, RZ, 0xfc, !PT ;  /* 0x6400640026267812 */ /* 0x000fe400078efcff */
[----:B------:R-:W-:Y:S01]  /*5b40*/  LOP3.LUT R17, R17, 0x64006400, RZ, 0xfc, !PT ;  /* 0x6400640011117812 */ /* 0x000fe200078efcff */
[----:B0-----:R-:W-:Y:S02]  /*5b50*/  HADD2.F32 R39, -RZ, R18.H0_H0 ;  /* 0x20000012ff277230 */ /* 0x001fe40000004100 */
[----:B------:R-:W-:-:S02]  /*5b60*/  HADD2 R37, R37, -1032, -1032 ;  /* 0xe408e40825257430 */ /* 0x000fc40000000000 */
[----:B------:R-:W-:Y:S02]  /*5b70*/  HADD2.F32 R44, -RZ, R31.H0_H0 ;  /* 0x2000001fff2c7230 */ /* 0x000fe40000004100 */
[----:B------:R-:W-:Y:S02]  /*5b80*/  HADD2 R38, R38, -1032, -1032 ;  /* 0xe408e40826267430 */ /* 0x000fe40000000000 */
[----:B------:R-:W-:Y:S02]  /*5b90*/  HADD2 R17, R17, -1032, -1032 ;  /* 0xe408e40811117430 */ /* 0x000fe40000000000 */
[----:B------:R-:W-:Y:S01]  /*5ba0*/  FFMA.FTZ R44, R44, R39, R43 ;  /* 0x000000272c2c7223 */ /* 0x000fe2000001002b */
[----:B------:R-:W-:Y:S02]  /*5bb0*/  HADD2.F32 R43, -RZ, R37.H0_H0 ;  /* 0x20000025ff2b7230 */ /* 0x000fe40000004100 */
[----:B------:R-:W-:Y:S02]  /*5bc0*/  HADD2.F32 R42, -RZ, R38.H0_H0 ;  /* 0x20000026ff2a7230 */ /* 0x000fe40000004100 */
[----:B------:R-:W-:-:S02]  /*5bd0*/  HADD2.F32 R41, -RZ, R17.H0_H0 ;  /* 0x20000011ff297230 */ /* 0x000fc40000004100 */
[C---:B------:R-:W-:Y:S01]  /*5be0*/  FFMA.FTZ R40, R39.reuse, R43, R40 ;  /* 0x0000002b27287223 */ /* 0x040fe20000010028 */
[C---:B------:R-:W-:Y:S02]  /*5bf0*/  FFMA.FTZ R33, R39.reuse, R42, R33 ;  /* 0x0000002a27217223 */ /* 0x040fe40000010021 */
[----:B------:R-:W-:Y:S01]  /*5c00*/  FFMA.FTZ R36, R39, R41, R36 ;  /* 0x0000002927247223 */ /* 0x000fe20000010024 */
[----:B------:R-:W-:Y:S01]  /*5c10*/  HADD2.F32 R39, -RZ, R31.H1_H1 ;  /* 0x3000001fff277230 */ /* 0x000fe20000004100 */
[----:B------:R-:W-:Y:S01]  /*5c20*/  LOP3.LUT R4, R4, 0xf000f0, RZ, 0xc0, !PT ;  /* 0x00f000f004047812 */ /* 0x000fe200078ec0ff */
[----:B------:R-:W-:Y:S02]  /*5c30*/  HADD2.F32 R31, -RZ, R18.H1_H1 ;  /* 0x30000012ff1f7230 */ /* 0x000fe40000004100 */
[----:B------:R-:W-:Y:S01]  /*5c40*/  HADD2.F32 R17, -RZ, R17.H1_H1 ;  /* 0x30000011ff117230 */ /* 0x000fe20000004100 */
[----:B------:R-:W-:Y:S01]  /*5c50*/  LOP3.LUT R18, R5, 0xf000f0, RZ, 0xc0, !PT ;  /* 0x00f000f005127812 */ /* 0x000fe200078ec0ff */
[----:B------:R-:W-:Y:S01]  /*5c60*/  HADD2.F32 R37, -RZ, R37.H1_H1 ;  /* 0x30000025ff257230 */ /* 0x000fe20000004100 */
[----:B------:R-:W-:-:S02]  /*5c70*/  LOP3.LUT R6, R6, 0xf000f0, RZ, 0xc0, !PT ;  /* 0x00f000f006067812 */ /* 0x000fc400078ec0ff */
[----:B------:R-:W-:Y:S01]  /*5c80*/  FFMA.FTZ R36, R31, R17, R36 ;  /* 0x000000111f247223 */ /* 0x000fe20000010024 */
[----:B------:R-:W-:Y:S02]  /*5c90*/  LOP3.LUT R17, R4, 0x64006400, RZ, 0xfc, !PT ;  /* 0x6400640004117812 */ /* 0x000fe400078efcff */
[----:B------:R-:W0:Y:S01]  /*5ca0*/  LDS.64 R4, [UR4+0x10] ;  /* 0x00001004ff047984 */ /* 0x000e220008000a00 */
[----:B------:R-:W-:Y:S01]  /*5cb0*/  FFMA.FTZ R44, R39, R31, R44 ;  /* 0x0000001f272c7223 */ /* 0x000fe2000001002c */
[----:B------:R-:W-:Y:S01]  /*5cc0*/  FFMA.FTZ R40, R31, R37, R40 ;  /* 0x000000251f287223 */ /* 0x000fe20000010028 */
[----:B------:R-:W-:Y:S02]  /*5cd0*/  LOP3.LUT R39, R6, 0x64006400, RZ, 0xfc, !PT ;  /* 0x6400640006277812 */ /* 0x000fe400078efcff */
[----:B------:R-:W-:Y:S02]  /*5ce0*/  LOP3.LUT R37, R18, 0x64006400, RZ, 0xfc, !PT ;  /* 0x6400640012257812 */ /* 0x000fe400078efcff */
[----:B------:R-:W-:Y:S01]  /*5cf0*/  LOP3.LUT R6, R7, 0xf000f0, RZ, 0xc0, !PT ;  /* 0x00f000f007067812 */ /* 0x000fe200078ec0ff */
[----:B------:R-:W-:-:S02]  /*5d00*/  HADD2.F32 R38, -RZ, R38.H1_H1 ;  /* 0x30000026ff267230 */ /* 0x000fc40000004100 */
[-C--:B------:R-:W-:Y:S02]  /*5d10*/  HFMA2 R18, R17, R16.reuse.H0_H0, -72, -72 ;  /* 0xd480d48011127431 */ /* 0x080fe40000040010 */
[-C--:B------:R-:W-:Y:S01]  /*5d20*/  HFMA2 R7, R39, R16.reuse.H0_H0, -72, -72 ;  /* 0xd480d48027077431 */ /* 0x080fe20000040010 */
[----:B------:R-:W-:Y:S01]  /*5d30*/  LOP3.LUT R39, R6, 0x64006400, RZ, 0xfc, !PT ;  /* 0x6400640006277812 */ /* 0x000fe200078efcff */
[-C--:B------:R-:W-:Y:S02]  /*5d40*/  HFMA2 R17, R37, R16.reuse.H0_H0, -72, -72 ;  /* 0xd480d48025117431 */ /* 0x080fe40000040010 */
[----:B------:R-:W-:Y:S01]  /*5d50*/  FFMA.FTZ R33, R31, R38, R33 ;  /* 0x000000261f217223 */ /* 0x000fe20000010021 */
[----:B------:R-:W-:Y:S02]  /*5d60*/  HADD2.F32 R31, -RZ, R19.H0_H0 ;  /* 0x20000013ff1f7230 */ /* 0x000fe40000004100 */
[----:B------:R-:W-:Y:S02]  /*5d70*/  HADD2.F32 R38, -RZ, R7.H0_H0 ;  /* 0x20000007ff267230 */ /* 0x000fe40000004100 */
[----:B------:R-:W-:-:S02]  /*5d80*/  HFMA2 R6, R39, R16.H0_H0, -72, -72 ;  /* 0xd480d48027067431 */ /* 0x000fc40000040010 */
[----:B------:R-:W-:Y:S02]  /*5d90*/  HADD2.F32 R37, -RZ, R17.H0_H0 ;  /* 0x20000011ff257230 */ /* 0x000fe40000004100 */
[----:B------:R-:W-:Y:S02]  /*5da0*/  HADD2.F32 R41, -RZ, R18.H0_H0 ;  /* 0x20000012ff297230 */ /* 0x000fe40000004100 */
[C---:B------:R-:W-:Y:S01]  /*5db0*/  FFMA.FTZ R38, R31.reuse, R38, R33 ;  /* 0x000000261f267223 */ /* 0x040fe20000010021 */
        /* <DEDUP_REMOVED lines=8> */
[----:B------:R-:W-:Y:S01]  /*5e40*/  FFMA.FTZ R18, R31, R33, R36 ;  /* 0x000000211f127223 */ /* 0x000fe20000010024 */
[----:B------:R-:W-:Y:S01]  /*5e50*/  FFMA.FTZ R17, R19, R7, R38 ;  /* 0x0000000713117223 */ /* 0x000fe20000010026 */
[----:B---3--:R-:W-:Y:S02]  /*5e60*/  LOP3.LUT R7, R8, 0xf000f, RZ, 0xc0, !PT ;  /* 0x000f000f08077812 */ /* 0x008fe400078ec0ff */
[----:B------:R-:W-:-:S02]  /*5e70*/  LOP3.LUT R31, R9, 0xf000f, RZ, 0xc0, !PT ;  /* 0x000f000f091f7812 */ /* 0x000fc400078ec0ff */
[----:B------:R-:W-:Y:S02]  /*5e80*/  LOP3.LUT R33, R10, 0xf000f, RZ, 0xc0, !PT ;  /* 0x000f000f0a217812 */ /* 0x000fe400078ec0ff */
[----:B------:R-:W-:Y:S02]  /*5e90*/  LOP3.LUT R36, R11, 0xf000f, RZ, 0xc0, !PT ;  /* 0x000f000f0b247812 */ /* 0x000fe400078ec0ff */
[----:B------:R-:W-:Y:S02]  /*5ea0*/  LOP3.LUT R7, R7, 0x64006400, RZ, 0xfc, !PT ;  /* 0x6400640007077812 */ /* 0x000fe400078efcff */
[----:B------:R-:W-:Y:S02]  /*5eb0*/  LOP3.LUT R31, R31, 0x64006400, RZ, 0xfc, !PT ;  /* 0x640064001f1f7812 */ /* 0x000fe400078efcff */
[----:B------:R-:W-:Y:S02]  /*5ec0*/  LOP3.LUT R33, R33, 0x64006400, RZ, 0xfc, !PT ;  /* 0x6400640021217812 */ /* 0x000fe400078efcff */
[----:B------:R-:W-:Y:S01]  /*5ed0*/  LOP3.LUT R38, R36, 0x64006400, RZ, 0xfc, !PT ;  /* 0x6400640024267812 */ /* 0x000fe200078efcff */
[----:B------:R-:W-:-:S02]  /*5ee0*/  HADD2.F32 R6, -RZ, R6.H1_H1 ;  /* 0x30000006ff067230 */ /* 0x000fc40000004100 */
[----:B------:R-:W-:Y:S02]  /*5ef0*/  HADD2 R36, R7, -1032, -1032 ;  /* 0xe408e40807247430 */ /* 0x000fe40000000000 */
[----:B------:R-:W-:Y:S02]  /*5f00*/  HADD2 R37, R31, -1032, -1032 ;  /* 0xe408e4081f257430 */ /* 0x000fe40000000000 */
[----:B------:R-:W-:Y:S02]  /*5f10*/  HADD2 R33, R33, -1032, -1032 ;  /* 0xe408e40821217430 */ /* 0x000fe40000000000 */
[----:B------:R-:W-:Y:S02]  /*5f20*/  HADD2 R31, R38, -1032, -1032 ;  /* 0xe408e408261f7430 */ /* 0x000fe40000000000 */
[----:B------:R-:W-:Y:S01]  /*5f30*/  FFMA.FTZ R41, R41, R19, R44 ;  /* 0x0000001329297223 */ /* 0x000fe2000001002c */
[----:B------:R-:W-:Y:S01]  /*5f40*/  FFMA.FTZ R18, R19, R6, R18 ;  /* 0x0000000613127223 */ /* 0x000fe20000010012 */
[----:B0-----:R-:W-:-:S02]  /*5f50*/  HADD2.F32 R6, -RZ, R4.H0_H0 ;  /* 0x20000004ff067230 */ /* 0x001fc40000004100 */
[--C-:B------:R-:W-:Y:S02]  /*5f60*/  HADD2.F32 R43, -RZ, R36.reuse.H0_H0 ;  /* 0x20000024ff2b7230 */ /* 0x100fe40000004100 */
[----:B------:R-:W-:Y:S02]  /*5f70*/  HADD2.F32 R45, -RZ, R37.H0_H0 ;  /* 0x20000025ff2d7230 */ /* 0x000fe40000004100 */
[----:B------:R-:W-:Y:S02]  /*5f80*/  HADD2.F32 R19, -RZ, R33.H0_H0 ;  /* 0x20000021ff137230 */ /* 0x000fe40000004100 */
[----:B------:R-:W-:Y:S02]  /*5f90*/  HADD2.F32 R7, -RZ, R31.H0_H0 ;  /* 0x2000001fff077230 */ /* 0x000fe40000004100 */
[----:B------:R-:W-:Y:S01]  /*5fa0*/  FFMA.FTZ R38, R43, R6, RZ ;  /* 0x000000062b267223 */ /* 0x000fe200000100ff */
[C---:B------:R-:W-:Y:S01]  /*5fb0*/  FFMA.FTZ R45, R6.reuse, R45, RZ ;  /* 0x0000002d062d7223 */ /* 0x040fe200000100ff */
[C---:B------:R-:W-:Y:S01]  /*5fc0*/  FFMA.FTZ R19, R6.reuse, R19, RZ ;  /* 0x0000001306137223 */ /* 0x040fe200000100ff */
[----:B------:R-:W-:Y:S01]  /*5fd0*/  FFMA.FTZ R6, R6, R7, RZ ;  /* 0x0000000706067223 */ /* 0x000fe200000100ff */
[----:B------:R-:W-:-:S02]  /*5fe0*/  HADD2.F32 R7, -RZ, R36.H1_H1 ;  /* 0x30000024ff077230 */ /* 0x000fc40000004100 */
[----:B------:R-:W-:Y:S02]  /*5ff0*/  HADD2.F32 R36, -RZ, R4.H1_H1 ;  /* 0x30000004ff247230 */ /* 0x000fe40000004100 */
[----:B------:R-:W-:Y:S01]  /*6000*/  HADD2.F32 R4, -RZ, R33.H1_H1 ;  /* 0x30000021ff047230 */ /* 0x000fe20000004100 */
[----:B------:R-:W-:Y:S01]  /*6010*/  LOP3.LUT R33, R8, 0xf000f0, RZ, 0xc0, !PT ;  /* 0x00f000f008217812 */ /* 0x000fe200078ec0ff */
[----:B------:R-:W-:-:S03]  /*6020*/  HADD2.F32 R31, -RZ, R31.H1_H1 ;  /* 0x3000001fff1f7230 */ /* 0x000fc60000004100 */
[----:B------:R-:W-:Y:S01]  /*6030*/  LOP3.LUT R33, R33, 0x64006400, RZ, 0xfc, !PT ;  /* 0x6400640021217812 */ /* 0x000fe200078efcff */
[C---:B------:R-:W-:Y:S01]  /*6040*/  FFMA.FTZ R4, R36.reuse, R4, R19 ;  /* 0x0000000424047223 */ /* 0x040fe20000010013 */
[----:B------:R-:W-:Y:S01]  /*6050*/  FFMA.FTZ R19, R36, R31, R6 ;  /* 0x0000001f24137223 */ /* 0x000fe20000010006 */
[----:B------:R-:W-:Y:S02]  /*6060*/  LOP3.LUT R31, R9, 0xf000f0, RZ, 0xc0, !PT ;  /* 0x00f000f0091f7812 */ /* 0x000fe400078ec0ff */
[----:B------:R-:W-:Y:S02]  /*6070*/  HFMA2 R33, R33, R16.H0_H0, -72, -72 ;  /* 0xd480d48021217431 */ /* 0x000fe40000040010 */
[----:B------:R-:W-:Y:S01]  /*6080*/  HADD2.F32 R37, -RZ, R37.H1_H1 ;  /* 0x30000025ff257230 */ /* 0x000fe20000004100 */
[----:B------:R-:W-:Y:S02]  /*6090*/  LOP3.LUT R43, R10, 0xf000f0, RZ, 0xc0, !PT ;  /* 0x00f000f00a2b7812 */ /* 0x000fe400078ec0ff */
[----:B------:R-:W-:Y:S01]  /*60a0*/  LOP3.LUT R31, R31, 0x64006400, RZ, 0xfc, !PT ;  /* 0x640064001f1f7812 */ /* 0x000fe200078efcff */
[----:B------:R-:W-:Y:S01]  /*60b0*/  FFMA.FTZ R7, R7, R36, R38 ;  /* 0x0000002407077223 */ /* 0x000fe20000010026 */
[----:B------:R-:W-:-:S02]  /*60c0*/  HADD2.F32 R44, -RZ, R5.H0_H0 ;  /* 0x20000005ff2c7230 */ /* 0x000fc40000004100 */
[----:B------:R-:W-:Y:S01]  /*60d0*/  HADD2.F32 R42, -RZ, R33.H0_H0 ;  /* 0x20000021ff2a7230 */ /* 0x000fe20000004100 */
[----:B------:R-:W-:Y:S01]  /*60e0*/  LOP3.LUT R43, R43, 0x64006400, RZ, 0xfc, !PT ;  /* 0x640064002b2b7812 */ /* 0x000fe200078efcff */
[----:B------:R-:W-:Y:S01]  /*60f0*/  FFMA.FTZ R45, R36, R37, R45 ;  /* 0x00000025242d7223 */ /* 0x000fe2000001002d */
[-C--:B------:R-:W-:Y:S01]  /*6100*/  HFMA2 R31, R31, R16.reuse.H0_H0, -72, -72 ;  /* 0xd480d4801f1f7431 */ /* 0x080fe20000040010 */
[----:B------:R-:W-:Y:S01]  /*6110*/  LOP3.LUT R37, R11, 0xf000f0, RZ, 0xc0, !PT ;  /* 0x00f000f00b257812 */ /* 0x000fe200078ec0ff */
[----:B------:R-:W-:Y:S01]  /*6120*/  FFMA.FTZ R42, R42, R44, R7 ;  /* 0x0000002c2a2a7223 */ /* 0x000fe20000010007 */
[----:B------:R-:W-:Y:S01]  /*6130*/  HFMA2 R36, R43, R16.H0_H0, -72, -72 ;  /* 0xd480d4802b247431 */ /* 0x000fe20000040010 */
[----:B------:R-:W0:Y:S01]  /*6140*/  LDS.64 R6, [UR4+0x18] ;  /* 0x00001804ff067984 */ /* 0x000e220008000a00 */
[----:B------:R-:W-:Y:S01]  /*6150*/  LOP3.LUT R37, R37, 0x64006400, RZ, 0xfc, !PT ;  /* 0x6400640025257812 */ /* 0x000fe200078efcff */
[----:B------:R-:W-:-:S04]  /*6160*/  HADD2.F32 R43, -RZ, R31.H0_H0 ;  /* 0x2000001fff2b7230 */ /* 0x000fc80000004100 */
[----:B------:R-:W-:Y:S02]  /*6170*/  HFMA2 R37, R37, R16.H0_H0, -72, -72 ;  /* 0xd480d48025257431 */ /* 0x000fe40000040010 */
[----:B------:R-:W-:Y:S01]  /*6180*/  FFMA.FTZ R38, R44, R43, R45 ;  /* 0x0000002b2c267223 */ /* 0x000fe2000001002d */
[----:B------:R-:W-:Y:S02]  /*6190*/  HADD2.F32 R43, -RZ, R36.H0_H0 ;  /* 0x20000024ff2b7230 */ /* 0x000fe40000004100 */
[----:B------:R-:W-:-:S03]  /*61a0*/  HADD2.F32 R40, -RZ, R37.H0_H0 ;  /* 0x20000025ff287230 */ /* 0x000fc60000004100 */
[C---:B------:R-:W-:Y:S01]  /*61b0*/  FFMA.FTZ R4, R44.reuse, R43, R4 ;  /* 0x0000002b2c047223 */ /* 0x040fe20000010004 */
[----:B------:R-:W-:Y:S02]  /*61c0*/  HADD2.F32 R43, -RZ, R33.H1_H1 ;  /* 0x30000021ff2b7230 */ /* 0x000fe40000004100 */
[----:B------:R-:W-:Y:S02]  /*61d0*/  HADD2.F32 R33, -RZ, R36.H1_H1 ;  /* 0x30000024ff217230 */ /* 0x000fe40000004100 */
[----:B------:R-:W-:Y:S01]  /*61e0*/  FFMA.FTZ R19, R44, R40, R19 ;  /* 0x000000282c137223 */ /* 0x000fe20000010013 */
[----:B------:R-:W-:Y:S02]  /*61f0*/  HADD2.F32 R5, -RZ, R5.H1_H1 ;  /* 0x30000005ff057230 */ /* 0x000fe40000004100 */
[----:B------:R-:W-:Y:S02]  /*6200*/  HADD2.F32 R31, -RZ, R31.H1_H1 ;  /* 0x3000001fff1f7230 */ /* 0x000fe40000004100 */
[----:B------:R-:W-:Y:S01]  /*6210*/  HADD2.F32 R36, -RZ, R37.H1_H1 ;  /* 0x30000025ff247230 */ /* 0x000fe20000004100 */
[----:B------:R-:W-:-:S02]  /*6220*/  SHF.R.U32.HI R8, RZ, 0x8, R8 ;  /* 0x00000008ff087819 */ /* 0x000fc40000011608 */
[----:B------:R-:W-:Y:S01]  /*6230*/  SHF.R.U32.HI R9, RZ, 0x8, R9 ;  /* 0x00000008ff097819 */ /* 0x000fe20000011609 */
        /* <DEDUP_REMOVED lines=8> */
[----:B------:R-:W-:Y:S01]  /*62c0*/  SHF.R.U32.HI R10, RZ, 0x8, R10 ;  /* 0x00000008ff0a7819 */ /* 0x000fe2000001160a */
[----:B------:R-:W-:Y:S01]  /*62d0*/  HADD2 R33, R5, -1032, -1032 ;  /* 0xe408e40805217430 */ /* 0x000fe20000000000 */
[----:B------:R-:W-:Y:S01]  /*62e0*/  SHF.R.U32.HI R11, RZ, 0x8, R11 ;  /* 0x00000008ff0b7819 */ /* 0x000fe2000001160b */
[----:B------:R-:W-:Y:S01]  /*62f0*/  HADD2 R5, R31, -1032, -1032 ;  /* 0xe408e4081f057430 */ /* 0x000fe20000000000 */
[----:B------:R-:W-:Y:S02]  /*6300*/  LOP3.LUT R31, R10, 0xf000f, RZ, 0xc0, !PT ;  /* 0x000f000f0a1f7812 */ /* 0x000fe400078ec0ff */
[----:B------:R-:W-:Y:S02]  /*6310*/  LOP3.LUT R36, R11, 0xf000f, RZ, 0xc0, !PT ;  /* 0x000f000f0b247812 */ /* 0x000fe400078ec0ff */
[----:B------:R-:W-:Y:S01]  /*6320*/  LOP3.LUT R31, R31, 0x64006400, RZ, 0xfc, !PT ;  /* 0x640064001f1f7812 */ /* 0x000fe200078efcff */
[----:B0-----:R-:W-:Y:S01]  /*6330*/  HADD2.F32 R37, -RZ, R6.H0_H0 ;  /* 0x20000006ff257230 */ /* 0x001fe20000004100 */
[----:B------:R-:W-:Y:S01]  /*6340*/  LOP3.LUT R36, R36, 0x64006400, RZ, 0xfc, !PT ;  /* 0x6400640024247812 */ /* 0x000fe200078efcff */
[----:B------:R-:W-:-:S02]  /*6350*/  HADD2.F32 R43, -RZ, R33.H0_H0 ;  /* 0x20000021ff2b7230 */ /* 0x000fc40000004100 */
[----:B------:R-:W-:Y:S02]  /*6360*/  HADD2 R31, R31, -1032, -1032 ;  /* 0xe408e4081f1f7430 */ /* 0x000fe40000000000 */
[----:B------:R-:W-:Y:S02]  /*6370*/  HADD2.F32 R40, -RZ, R5.H0_H0 ;  /* 0x20000005ff287230 */ /* 0x000fe40000004100 */
[----:B------:R-:W-:Y:S02]  /*6380*/  HADD2 R36, R36, -1032, -1032 ;  /* 0xe408e40824247430 */ /* 0x000fe40000000000 */
[----:B------:R-:W-:Y:S01]  /*6390*/  FFMA.FTZ R42, R43, R37, R42 ;  /* 0x000000252b2a7223 */ /* 0x000fe2000001002a */
[----:B------:R-:W-:Y:S02]  /*63a0*/  HADD2.F32 R43, -RZ, R33.H1_H1 ;  /* 0x30000021ff2b7230 */ /* 0x000fe40000004100 */
[----:B------:R-:W-:Y:S02]  /*63b0*/  HADD2.F32 R33, -RZ, R31.H0_H0 ;  /* 0x2000001fff217230 */ /* 0x000fe40000004100 */
[----:B------:R-:W-:Y:S01]  /*63c0*/  FFMA.FTZ R38, R37, R40, R38 ;  /* 0x0000002825267223 */ /* 0x000fe20000010026 */
[----:B------:R-:W-:-:S02]  /*63d0*/  HADD2.F32 R40, -RZ, R36.H0_H0 ;  /* 0x20000024ff287230 */ /* 0x000fc40000004100 */
[----:B------:R-:W-:Y:S02]  /*63e0*/  HADD2.F32 R45, -RZ, R6.H1_H1 ;  /* 0x30000006ff2d7230 */ /* 0x000fe40000004100 */
[C---:B------:R-:W-:Y:S01]  /*63f0*/  FFMA.FTZ R4, R37.reuse, R33, R4 ;  /* 0x0000002125047223 */ /* 0x040fe20000010004 */
[----:B------:R-:W-:Y:S02]  /*6400*/  HADD2.F32 R31, -RZ, R31.H1_H1 ;  /* 0x3000001fff1f7230 */ /* 0x000fe40000004100 */
[----:B------:R-:W-:Y:S01]  /*6410*/  FFMA.FTZ R40, R37, R40, R19 ;  /* 0x0000002825287223 */ /* 0x000fe20000010013 */
[----:B------:R-:W-:Y:S02]  /*6420*/  HADD2.F32 R5, -RZ, R5.H1_H1 ;  /* 0x30000005ff057230 */ /* 0x000fe40000004100 */
[----:B------:R-:W-:Y:S02]  /*6430*/  HADD2.F32 R19, -RZ, R36.H1_H1 ;  /* 0x30000024ff137230 */ /* 0x000fe40000004100 */
[----:B------:R-:W-:Y:S01]  /*6440*/  FFMA.FTZ R6, R45, R31, R4 ;  /* 0x0000001f2d067223 */ /* 0x000fe20000010004 */
[----:B------:R-:W-:Y:S01]  /*6450*/  LOP3.LUT R31, R11, 0xf000f0, RZ, 0xc0, !PT ;  /* 0x00f000f00b1f7812 */ /* 0x000fe200078ec0ff */
[C---:B------:R-:W-:Y:S01]  /*6460*/  FFMA.FTZ R38, R45.reuse, R5, R38 ;  /* 0x000000052d267223 */ /* 0x040fe20000010026 */
[----:B------:R-:W-:Y:S01]  /*6470*/  LOP3.LUT R8, R8, 0xf000f0, RZ, 0xc0, !PT ;  /* 0x00f000f008087812 */ /* 0x000fe200078ec0ff */
[----:B------:R-:W-:Y:S01]  /*6480*/  FFMA.FTZ R40, R45, R19, R40 ;  /* 0x000000132d287223 */ /* 0x000fe20000010028 */
[----:B------:R-:W0:Y:S01]  /*6490*/  LDS.64 R4, [UR4+0x20] ;  /* 0x00002004ff047984 */ /* 0x000e220008000a00 */
        /* <DEDUP_REMOVED lines=9> */
[----:B------:R-:W-:Y:S02]  /*6530*/  HADD2.F32 R19, -RZ, R7.H0_H0 ;  /* 0x20000007ff137230 */ /* 0x000fe40000004100 */
[----:B------:R-:W-:Y:S02]  /*6540*/  HFMA2 R11, R11, R16.H0_H0, -72, -72 ;  /* 0xd480d4800b0b7431 */ /* 0x000fe40000040010 */
[----:B------:R-:W-:Y:S02]  /*6550*/  HADD2.F32 R31, -RZ, R10.H0_H0 ;  /* 0x2000000aff1f7230 */ /* 0x000fe40000004100 */
[----:B------:R-:W-:Y:S02]  /*6560*/  HADD2.F32 R37, -RZ, R8.H0_H0 ;  /* 0x20000008ff257230 */ /* 0x000fe40000004100 */
[----:B------:R-:W-:-:S02]  /*6570*/  HADD2.F32 R33, -RZ, R11.H0_H0 ;  /* 0x2000000bff217230 */ /* 0x000fc40000004100 */
[----:B------:R-:W-:Y:S01]  /*6580*/  FFMA.FTZ R40, R19, R31, R40 ;  /* 0x0000001f13287223 */ /* 0x000fe20000010028 */
[----:B------:R-:W-:Y:S01]  /*6590*/  HADD2.F32 R31, -RZ, R8.H1_H1 ;  /* 0x30000008ff1f7230 */ /* 0x000fe20000004100 */
[----:B--2---:R-:W-:Y:S01]  /*65a0*/  LOP3.LUT R8, R12, 0xf000f, RZ, 0xc0, !PT ;  /* 0x000f000f0c087812 */ /* 0x004fe200078ec0ff */
[----:B------:R-:W-:Y:S02]  /*65b0*/  HADD2.F32 R36, -RZ, R9.H0_H0 ;  /* 0x20000009ff247230 */ /* 0x000fe40000004100 */
[----:B------:R-:W-:Y:S01]  /*65c0*/  FFMA.FTZ R42, R43, R45, R42 ;  /* 0x0000002d2b2a7223 */ /* 0x000fe2000001002a */
[----:B------:R-:W-:Y:S02]  /*65d0*/  HADD2.F32 R7, -RZ, R7.H1_H1 ;  /* 0x30000007ff077230 */ /* 0x000fe40000004100 */
[----:B------:R-:W-:Y:S01]  /*65e0*/  FFMA.FTZ R6, R19, R33, R6 ;  /* 0x0000002113067223 */ /* 0x000fe20000010006 */
[----:B------:R-:W-:Y:S01]  /*65f0*/  HADD2.F32 R11, -RZ, R11.H1_H1 ;  /* 0x3000000bff0b7230 */ /* 0x000fe20000004100 */
[----:B------:R-:W-:Y:S01]  /*6600*/  LOP3.LUT R8, R8, 0x64006400, RZ, 0xfc, !PT ;  /* 0x6400640008087812 */ /* 0x000fe200078efcff */
[----:B------:R-:W-:-:S02]  /*6610*/  HADD2.F32 R9, -RZ, R9.H1_H1 ;  /* 0x30000009ff097230 */ /* 0x000fc40000004100 */
[----:B------:R-:W-:Y:S01]  /*6620*/  FFMA.FTZ R38, R19, R36, R38 ;  /* 0x0000002413267223 */ /* 0x000fe20000010026 */
[----:B------:R-:W-:Y:S02]  /*6630*/  HADD2.F32 R33, -RZ, R10.H1_H1 ;  /* 0x3000000aff217230 */ /* 0x000fe40000004100 */
[----:B------:R-:W-:Y:S01]  /*6640*/  FFMA.FTZ R42, R37, R19, R42 ;  /* 0x00000013252a7223 */ /* 0x000fe2000001002a */
[C---:B------:R-:W-:Y:S01]  /*6650*/  FFMA.FTZ R11, R7.reuse, R11, R6 ;  /* 0x0000000b070b7223 */ /* 0x040fe20000010006 */
[----:B------:R-:W-:Y:S01]  /*6660*/  FFMA.FTZ R19, R7, R9, R38 ;  /* 0x0000000907137223 */ /* 0x000fe20000010026 */
[----:B------:R-:W-:Y:S02]  /*6670*/  HADD2 R6, R8, -1032, -1032 ;  /* 0xe408e40808067430 */ /* 0x000fe40000000000 */
[----:B------:R-:W-:Y:S01]  /*6680*/  FFMA.FTZ R31, R31, R7, R42 ;  /* 0x000000071f1f7223 */ /* 0x000fe2000001002a */
[----:B------:R-:W1:Y:S01]  /*6690*/  LDS.64 R8, [UR4+0x28] ;  /* 0x00002804ff087984 */ /* 0x000e620008000a00 */
[----:B------:R-:W-:Y:S01]  /*66a0*/  FFMA.FTZ R10, R7, R33, R40 ;  /* 0x00000021070a7223 */ /* 0x000fe20000010028 */
[----:B----4-:R-:W-:-:S02]  /*66b0*/  @!P2 PRMT R0, R20, 0x7610, R0 ;  /* 0x000076101400a816 */ /* 0x010fc40000000000 */
[----:B------:R-:W-:Y:S02]  /*66c0*/  LOP3.LUT R7, R13, 0xf000f, RZ, 0xc0, !PT ;  /* 0x000f000f0d077812 */ /* 0x000fe400078ec0ff */
[----:B------:R-:W-:Y:S02]  /*66d0*/  @!P2 PRMT R0, R0, 0x7610, R20 ;  /* 0x000076100000a816 */ /* 0x000fe40000000014 */
[----:B------:R-:W-:Y:S02]  /*66e0*/  LOP3.LUT R20, R7, 0x64006400, RZ, 0xfc, !PT ;  /* 0x6400640007147812 */ /* 0x000fe400078efcff */
[----:B------:R-:W-:Y:S02]  /*66f0*/  @!P2 PRMT R28, R21, 0x7610, R28 ;  /* 0x00007610151ca816 */ /* 0x000fe4000000001c */
[----:B------:R-:W-:Y:S01]  /*6700*/  LOP3.LUT R43, R12, 0xf000f0, RZ, 0xc0, !PT ;  /* 0x00f000f00c2b7812 */ /* 0x000fe200078ec0ff */
[----:B------:R-:W-:Y:S01]  /*6710*/  HADD2 R20, R20, -1032, -1032 ;  /* 0xe408e40814147430 */ /* 0x000fe20000000000 */
[----:B------:R-:W-:Y:S01]  /*6720*/  @!P2 PRMT R28, R28, 0x7610, R21 ;  /* 0x000076101c1ca816 */ /* 0x000fe20000000015 */
[--C-:B------:R-:W-:Y:S01]  /*6730*/  HADD2.F32 R7, -RZ, R6.reuse.H0_H0 ;  /* 0x20000006ff077230 */ /* 0x100fe20000004100 */
[----:B------:R-:W-:Y:S01]  /*6740*/  LOP3.LUT R37, R13, 0xf000f0, RZ, 0xc0, !PT ;  /* 0x00f000f00d257812 */ /* 0x000fe200078ec0ff */
[----:B------:R-:W-:Y:S01]  /*6750*/  HADD2.F32 R21, -RZ, R6.H1_H1 ;  /* 0x30000006ff157230 */ /* 0x000fe20000004100 */
[----:B------:R-:W-:Y:S01]  /*6760*/  LOP3.LUT R43, R43, 0x64006400, RZ, 0xfc, !PT ;  /* 0x640064002b2b7812 */ /* 0x000fe200078efcff */
[----:B0-----:R-:W-:Y:S01]  /*6770*/  HADD2.F32 R6, -RZ, R4.H0_H0 ;  /* 0x20000004ff067230 */ /* 0x001fe20000004100 */
[----:B------:R-:W-:Y:S01]  /*6780*/  LOP3.LUT R37, R37, 0x64006400, RZ, 0xfc, !PT ;  /* 0x6400640025257812 */ /* 0x000fe200078efcff */
[----:B------:R-:W-:-:S02]  /*6790*/  HADD2.F32 R33, -RZ, R20.H0_H0 ;  /* 0x20000014ff217230 */ /* 0x000fc40000004100 */
[----:B------:R-:W-:Y:S02]  /*67a0*/  HADD2.F32 R44, -RZ, R4.H1_H1 ;  /* 0x30000004ff2c7230 */ /* 0x000fe40000004100 */
[----:B------:R-:W-:Y:S01]  /*67b0*/  FFMA.FTZ R4, R7, R6, RZ ;  /* 0x0000000607047223 */ /* 0x000fe200000100ff */
[-C--:B------:R-:W-:Y:S02]  /*67c0*/  HFMA2 R36, R43, R16.reuse.H0_H0, -72, -72 ;  /* 0xd480d4802b247431 */ /* 0x080fe40000040010 */
[----:B------:R-:W-:Y:S02]  /*67d0*/  HADD2.F32 R7, -RZ, R20.H1_H1 ;  /* 0x30000014ff077230 */ /* 0x000fe40000004100 */
[----:B------:R-:W-:Y:S01]  /*67e0*/  FFMA.FTZ R33, R6, R33, RZ ;  /* 0x0000002106217223 */ /* 0x000fe200000100ff */
[----:B------:R-:W-:Y:S01]  /*67f0*/  FFMA.FTZ R21, R21, R44, R4 ;  /* 0x0000002c15157223 */ /* 0x000fe20000010004 */
[----:B------:R-:W-:Y:S01]  /*6800*/  HFMA2 R20, R37, R16.H0_H0, -72, -72 ;  /* 0xd480d48025147431 */ /* 0x000fe20000040010 */
[----:B------:R-:W-:Y:S01]  /*6810*/  SHF.R.U32.HI R43, RZ, 0x8, R13 ;  /* 0x00000008ff2b7819 */ /* 0x000fe2000001160d */
[----:B------:R-:W-:-:S02]  /*6820*/  HADD2.F32 R4, -RZ, R5.H0_H0 ;  /* 0x20000005ff047230 */ /* 0x000fc40000004100 */
[----:B------:R-:W-:Y:S02]  /*6830*/  HADD2.F32 R38, -RZ, R36.H0_H0 ;  /* 0x20000024ff267230 */ /* 0x000fe40000004100 */
[----:B------:R-:W-:Y:S01]  /*6840*/  FFMA.FTZ R33, R44, R7, R33 ;  /* 0x000000072c217223 */ /* 0x000fe20000010021 */
[----:B------:R-:W-:Y:S01]  /*6850*/  HADD2.F32 R7, -RZ, R5.H1_H1 ;  /* 0x30000005ff077230 */ /* 0x000fe20000004100 */
[----:B------:R-:W-:Y:S01]  /*6860*/  LOP3.LUT R13, R43, 0xf000f, RZ, 0xc0, !PT ;  /* 0x000f000f2b0d7812 */ /* 0x000fe200078ec0ff */
[----:B------:R-:W-:Y:S02]  /*6870*/  HADD2.F32 R5, -RZ, R20.H0_H0 ;  /* 0x20000014ff057230 */ /* 0x000fe40000004100 */
[----:B------:R-:W-:Y:S01]  /*6880*/  FFMA.FTZ R37, R38, R4, R21 ;  /* 0x0000000426257223 */ /* 0x000fe20000010015 */
[----:B------:R-:W-:Y:S01]  /*6890*/  HADD2.F32 R36, -RZ, R36.H1_H1 ;  /* 0x30000024ff247230 */ /* 0x000fe20000004100 */
[----:B------:R-:W-:Y:S02]  /*68a0*/  SHF.R.U32.HI R21, RZ, 0x8, R12 ;  /* 0x00000008ff157819 */ /* 0x000fe4000001160c */
[----:B------:R-:W-:Y:S01]  /*68b0*/  LOP3.LUT R13, R13, 0x64006400, RZ, 0xfc, !PT ;  /* 0x640064000d0d7812 */ /* 0x000fe200078efcff */
[----:B------:R-:W-:Y:S01]  /*68c0*/  FFMA.FTZ R12, R4, R5, R33 ;  /* 0x00000005040c7223 */ /* 0x000fe20000010021 */
[----:B------:R-:W-:Y:S01]  /*68d0*/  LOP3.LUT R5, R21, 0xf000f, RZ, 0xc0, !PT ;  /* 0x000f000f15057812 */ /* 0x000fe200078ec0ff */
[----:B------:R-:W-:-:S02]  /*68e0*/  HADD2.F32 R20, -RZ, R20.H1_H1 ;  /* 0x30000014ff147230 */ /* 0x000fc40000004100 */
[----:B------:R-:W-:Y:S01]  /*68f0*/  FFMA.FTZ R36, R36, R7, R37 ;  /* 0x0000000724247223 */ /* 0x000fe20000010025 */
[----:B------:R-:W-:Y:S01]  /*6900*/  HADD2 R37, R13, -1032, -1032 ;  /* 0xe408e4080d257430 */ /* 0x000fe20000000000 */
[----:B------:R-:W-:Y:S01]  /*6910*/  LOP3.LUT R33, R5, 0x64006400, RZ, 0xfc, !PT ;  /* 0x6400640005217812 */ /* 0x000fe200078efcff */
[----:B------:R-:W-:Y:S01]  /*6920*/  FFMA.FTZ R5, R7, R20, R12 ;  /* 0x0000001407057223 */ /* 0x000fe2000001000c */
[----:B------:R-:W-:Y:S02]  /*6930*/  HADD2.F32 R12, -RZ, R0.H1_H1 ;  /* 0x30000000ff0c7230 */ /* 0x000fe40000004100 */
[----:B-1----:R-:W-:Y:S02]  /*6940*/  HADD2.F32 R40, -RZ, R8.H0_H0 ;  /* 0x20000008ff287230 */ /* 0x002fe40000004100 */
[----:B------:R-:W-:Y:S02]  /*6950*/  HADD2.F32 R13, -RZ, R37.H0_H0 ;  /* 0x20000025ff0d7230 */ /* 0x000fe40000004100 */
[----:B------:R-:W-:-:S03]  /*6960*/  FMUL.FTZ R42, R39, R12 ;  /* 0x0000000c272a7220 */ /* 0x000fc60000410000 */
[----:B------:R-:W-:Y:S01]  /*6970*/  FFMA.FTZ R39, R40, R13, R5 ;  /* 0x0000000d28277223 */ /* 0x000fe20000010005 */
[----:B------:R-:W-:Y:S01]  /*6980*/  LOP3.LUT R5, R14, 0xf000f, RZ, 0xc0, !PT ;  /* 0x000f000f0e057812 */ /* 0x000fe200078ec0ff */
[----:B------:R-:W-:-:S03]  /*6990*/  HADD2 R33, R33, -1032, -1032 ;  /* 0xe408e40821217430 */ /* 0x000fc60000000000 */
[----:B------:R-:W-:Y:S01]  /*69a0*/  LOP3.LUT R5, R5, 0x64006400, RZ, 0xfc, !PT ;  /* 0x6400640005057812 */ /* 0x000fe200078efcff */
[----:B------:R-:W-:Y:S02]  /*69b0*/  HADD2.F32 R20, -RZ, R0.H0_H0 ;  /* 0x20000000ff147230 */ /* 0x000fe40000004100 */
[----:B------:R-:W-:Y:S02]  /*69c0*/  HADD2.F32 R45, -RZ, R33.H0_H0 ;  /* 0x20000021ff2d7230 */ /* 0x000fe40000004100 */
[----:B------:R-:W-:Y:S02]  /*69d0*/  HADD2 R5, R5, -1032, -1032 ;  /* 0xe408e40805057430 */ /* 0x000fe40000000000 */
[----:B------:R-:W-:Y:S01]  /*69e0*/  FMUL.FTZ R38, R41, R20 ;  /* 0x0000001429267220 */ /* 0x000fe20000410000 */
[----:B------:R-:W-:Y:S02]  /*69f0*/  FFMA.FTZ R41, R45, R40, R36 ;  /* 0x000000282d297223 */ /* 0x000fe40000010024 */
[----:B------:R-:W-:-:S02]  /*6a00*/  HADD2.F32 R45, -RZ, R5.H0_H0 ;  /* 0x20000005ff2d7230 */ /* 0x000fc40000004100 */
        /* <DEDUP_REMOVED lines=14> */
[----:B------:R-:W-:Y:S01]  /*6af0*/  FFMA.FTZ R44, R4, R44, R45 ;  /* 0x0000002c042c7223 */ /* 0x000fe2000001002d */
[----:B------:R-:W-:-:S04]  /*6b00*/  LOP3.LUT R45, R15, 0xf000f0, RZ, 0xc0, !PT ;  /* 0x00f000f00f2d7812 */ /* 0x000fc800078ec0ff */
[----:B------:R-:W-:-:S05]  /*6b10*/  LOP3.LUT R45, R45, 0x64006400, RZ, 0xfc, !PT ;  /* 0x640064002d2d7812 */ /* 0x000fca00078efcff */
[----:B------:R-:W-:-:S05]  /*6b20*/  HFMA2 R6, R45, R16.H0_H0, -72, -72 ;  /* 0xd480d4802d067431 */ /* 0x000fca0000040010 */
[----:B------:R-:W-:-:S05]  /*6b30*/  HADD2.F32 R45, -RZ, R6.H0_H0 ;  /* 0x20000006ff2d7230 */ /* 0x000fca0000004100 */
[----:B------:R-:W-:Y:S01]  /*6b40*/  FFMA.FTZ R4, R4, R45, R47 ;  /* 0x0000002d04047223 */ /* 0x000fe2000001002f */
[----:B------:R-:W-:Y:S02]  /*6b50*/  HADD2.F32 R45, -RZ, R5.H1_H1 ;  /* 0x30000005ff2d7230 */ /* 0x000fe40000004100 */
[----:B------:R-:W-:Y:S02]  /*6b60*/  HADD2.F32 R5, -RZ, R6.H1_H1 ;  /* 0x30000006ff057230 */ /* 0x000fe40000004100 */
[----:B------:R-:W-:-:S04]  /*6b70*/  IMAD.WIDE R46, R3, 0x4, R34 ;  /* 0x00000004032e7825 */ /* 0x000fc800078e0222 */
[C---:B------:R-:W-:Y:S01]  /*6b80*/  FFMA.FTZ R35, R7.reuse, R45, R44 ;  /* 0x0000002d07237223 */ /* 0x040fe2000001002c */
[----:B------:R-:W-:Y:S02]  /*6b90*/  FFMA.FTZ R45, R7, R5, R4 ;  /* 0x00000005072d7223 */ /* 0x000fe40000010004 */
[----:B------:R-:W2:Y:S01]  /*6ba0*/  LDG.E.128.CONSTANT R4, desc[UR6][R46.64] ;  /* 0x000000062e047981 */ /* 0x000ea2000c1e9d00 */
[----:B------:R-:W-:-:S04]  /*6bb0*/  SHF.R.U32.HI R44, RZ, 0x8, R14 ;  /* 0x00000008ff2c7819 */ /* 0x000fc8000001160e */
[----:B------:R-:W-:-:S04]  /*6bc0*/  LOP3.LUT R14, R44, 0xf000f, RZ, 0xc0, !PT ;  /* 0x000f000f2c0e7812 */ /* 0x000fc800078ec0ff */
[----:B------:R-:W-:-:S05]  /*6bd0*/  LOP3.LUT R14, R14, 0x64006400, RZ, 0xfc, !PT ;  /* 0x640064000e0e7812 */ /* 0x000fca00078efcff */
[----:B------:R-:W-:-:S05]  /*6be0*/  HADD2 R14, R14, -1032, -1032 ;  /* 0xe408e4080e0e7430 */ /* 0x000fca0000000000 */
[----:B------:R-:W-:-:S05]  /*6bf0*/  HADD2.F32 R34, -RZ, R14.H0_H0 ;  /* 0x2000000eff227230 */ /* 0x000fca0000004100 */
[----:B------:R-:W-:Y:S01]  /*6c00*/  FFMA.FTZ R34, R40, R34, R35 ;  /* 0x0000002228227223 */ /* 0x000fe20000010023 */
[----:B------:R-:W-:-:S04]  /*6c10*/  SHF.R.U32.HI R35, RZ, 0x8, R15 ;  /* 0x00000008ff237819 */ /* 0x000fc8000001160f */
[----:B------:R-:W-:Y:S01]  /*6c20*/  LOP3.LUT R15, R35, 0xf000f, RZ, 0xc0, !PT ;  /* 0x000f000f230f7812 */ /* 0x000fe200078ec0ff */
[----:B------:R-:W-:-:S03]  /*6c30*/  HADD2.F32 R8, -RZ, R8.H1_H1 ;  /* 0x30000008ff087230 */ /* 0x000fc60000004100 */
[----:B------:R-:W-:Y:S01]  /*6c40*/  LOP3.LUT R15, R15, 0x64006400, RZ, 0xfc, !PT ;  /* 0x640064000f0f7812 */ /* 0x000fe200078efcff */
[----:B------:R-:W-:-:S04]  /*6c50*/  HADD2.F32 R37, -RZ, R37.H1_H1 ;  /* 0x30000025ff257230 */ /* 0x000fc80000004100 */
[----:B------:R-:W-:Y:S02]  /*6c60*/  HADD2 R15, R15, -1032, -1032 ;  /* 0xe408e4080f0f7430 */ /* 0x000fe40000000000 */
[----:B------:R-:W-:Y:S01]  /*6c70*/  FFMA.FTZ R39, R8, R37, R39 ;  /* 0x0000002508277223 */ /* 0x000fe20000010027 */
[----:B------:R-:W-:Y:S02]  /*6c80*/  HADD2.F32 R48, -RZ, R33.H1_H1 ;  /* 0x30000021ff307230 */ /* 0x000fe40000004100 */
[----:B------:R-:W-:Y:S02]  /*6c90*/  HADD2.F32 R37, -RZ, R14.H1_H1 ;  /* 0x3000000eff257230 */ /* 0x000fe40000004100 */
[--C-:B------:R-:W-:Y:S02]  /*6ca0*/  HADD2.F32 R33, -RZ, R15.reuse.H0_H0 ;  /* 0x2000000fff217230 */ /* 0x100fe40000004100 */
[----:B------:R-:W-:Y:S02]  /*6cb0*/  HADD2.F32 R14, -RZ, R15.H1_H1 ;  /* 0x3000000fff0e7230 */ /* 0x000fe40000004100 */
[----:B------:R0:W3:Y:S01]  /*6cc0*/  @!P2 LDG.E.U16.CONSTANT R15, desc[UR6][R22.64] ;  /* 0x00000006160fa981 */ /* 0x0000e2000c1e9500 */
[----:B------:R-:W-:-:S02]  /*6cd0*/  HADD2.F32 R36, -RZ, R28.H0_H0 ;  /* 0x2000001cff247230 */ /* 0x000fc40000004100 */
[----:B------:R-:W-:Y:S01]  /*6ce0*/  HADD2.F32 R13, -RZ, R28.H1_H1 ;  /* 0x3000001cff0d7230 */ /* 0x000fe20000004100 */
[----:B------:R-:W-:Y:S02]  /*6cf0*/  LOP3.LUT R43, R43, 0xf000f0, RZ, 0xc0, !PT ;  /* 0x00f000f02b2b7812 */ /* 0x000fe400078ec0ff */
[----:B------:R-:W-:Y:S02]  /*6d00*/  FMUL.FTZ R17, R17, R36 ;  /* 0x0000002411117220 */ /* 0x000fe40000410000 */
[----:B------:R-:W-:Y:S01]  /*6d10*/  FMUL.FTZ R18, R18, R13 ;  /* 0x0000000d12127220 */ /* 0x000fe20000410000 */
[----:B------:R-:W-:Y:S01]  /*6d20*/  LOP3.LUT R21, R21, 0xf000f0, RZ, 0xc0, !PT ;  /* 0x00f000f015157812 */ /* 0x000fe200078ec0ff */
[----:B------:R-:W-:Y:S01]  /*6d30*/  FFMA.FTZ R33, R40, R33, R45 ;  /* 0x0000002128217223 */ /* 0x000fe2000001002d */
[----:B------:R-:W-:Y:S02]  /*6d40*/  F2FP.F16.F32.PACK_AB R38, RZ, R38 ;  /* 0x00000026ff26723e */ /* 0x000fe400000000ff */
[----:B------:R-:W-:-:S02]  /*6d50*/  F2FP.F16.F32.PACK_AB R42, RZ, R42 ;  /* 0x0000002aff2a723e */ /* 0x000fc400000000ff */
[----:B------:R-:W-:Y:S02]  /*6d60*/  F2FP.F16.F32.PACK_AB R17, RZ, R17 ;  /* 0x00000011ff11723e */ /* 0x000fe400000000ff */
[----:B------:R-:W-:Y:S02]  /*6d70*/  F2FP.F16.F32.PACK_AB R18, RZ, R18 ;  /* 0x00000012ff12723e */ /* 0x000fe400000000ff */
[----:B------:R-:W-:Y:S02]  /*6d80*/  LOP3.LUT R43, R43, 0x64006400, RZ, 0xfc, !PT ;  /* 0x640064002b2b7812 */ /* 0x000fe400078efcff */
[----:B------:R-:W-:Y:S01]  /*6d90*/  LOP3.LUT R21, R21, 0x64006400, RZ, 0xfc, !PT ;  /* 0x6400640015157812 */ /* 0x000fe200078efcff */
[----:B------:R-:W-:Y:S01]  /*6da0*/  FFMA.FTZ R41, R48, R8, R41 ;  /* 0x0000000830297223 */ /* 0x000fe20000010029 */
[----:B------:R-:W-:Y:S01]  /*6db0*/  LOP3.LUT R44, R44, 0xf000f0, RZ, 0xc0, !PT ;  /* 0x00f000f02c2c7812 */ /* 0x000fe200078ec0ff */
[C---:B------:R-:W-:Y:S01]  /*6dc0*/  FFMA.FTZ R34, R8.reuse, R37, R34 ;  /* 0x0000002508227223 */ /* 0x040fe20000010022 */
[----:B------:R-:W-:Y:S01]  /*6dd0*/  FFMA.FTZ R14, R8, R14, R33 ;  /* 0x0000000e080e7223 */ /* 0x000fe20000010021 */
[----:B------:R-:W-:Y:S01]  /*6de0*/  PRMT R38, R38, 0x5410, R42 ;  /* 0x0000541026267816 */ /* 0x000fe2000000002a */
[----:B------:R-:W-:Y:S01]  /*6df0*/  HFMA2 R8, R43, R16.H0_H0, -72, -72 ;  /* 0xd480d4802b087431 */ /* 0x000fe20000040010 */
[----:B------:R-:W-:-:S02]  /*6e00*/  PRMT R17, R17, 0x5410, R18 ;  /* 0x0000541011117816 */ /* 0x000fc40000000012 */
[----:B------:R-:W-:Y:S01]  /*6e10*/  LOP3.LUT R35, R35, 0xf000f0, RZ, 0xc0, !PT ;  /* 0x00f000f023237812 */ /* 0x000fe200078ec0ff */
[-C--:B------:R-:W-:Y:S01]  /*6e20*/  HFMA2 R33, R21, R16.reuse.H0_H0, -72, -72 ;  /* 0xd480d48015217431 */ /* 0x080fe20000040010 */
[----:B------:R-:W-:Y:S01]  /*6e30*/  LOP3.LUT R21, R44, 0x64006400, RZ, 0xfc, !PT ;  /* 0x640064002c157812 */ /* 0x000fe200078efcff */
[----:B------:R-:W-:Y:S01]  /*6e40*/  HFMA2 R26, R38, 1, 1, R26 ;  /* 0x3c003c00261a7831 */ /* 0x000fe2000000001a */
[----:B------:R-:W-:Y:S01]  /*6e50*/  LOP3.LUT R35, R35, 0x64006400, RZ, 0xfc, !PT ;  /* 0x6400640023237812 */ /* 0x000fe200078efcff */
[----:B------:R-:W-:Y:S02]  /*6e60*/  HADD2 R17, R17, R27 ;  /* 0x0000001b11117230 */ /* 0x000fe40000000000 */
[----:B------:R-:W-:Y:S02]  /*6e70*/  HADD2.F32 R27, -RZ, R9.H0_H0 ;  /* 0x20000009ff1b7230 */ /* 0x000fe40000004100 */
[----:B------:R-:W-:Y:S02]  /*6e80*/  HADD2.F32 R38, -RZ, R8.H0_H0 ;  /* 0x20000008ff267230 */ /* 0x000fe40000004100 */
[----:B------:R-:W-:-:S02]  /*6e90*/  HFMA2 R21, R21, R16.H0_H0, -72, -72 ;  /* 0xd480d48015157431 */ /* 0x000fc40000040010 */
[----:B------:R-:W-:Y:S02]  /*6ea0*/  HFMA2 R18, R35, R16.H0_H0, -72, -72 ;  /* 0xd480d48023127431 */ /* 0x000fe40000040010 */
[C---:B------:R-:W-:Y:S01]  /*6eb0*/  FFMA.FTZ R39, R27.reuse, R38, R39 ;  /* 0x000000261b277223 */ /* 0x040fe20000010027 */
[----:B------:R-:W-:Y:S02]  /*6ec0*/  HADD2.F32 R38, -RZ, R9.H1_H1 ;  /* 0x30000009ff267230 */ /* 0x000fe40000004100 */
[----:B------:R-:W-:Y:S02]  /*6ed0*/  HADD2.F32 R40, -RZ, R33.H0_H0 ;  /* 0x20000021ff287230 */ /* 0x000fe40000004100 */
[----:B------:R-:W-:Y:S02]  /*6ee0*/  HADD2.F32 R9, -RZ, R21.H0_H0 ;  /* 0x20000015ff097230 */ /* 0x000fe40000004100 */
[----:B------:R-:W-:Y:S02]  /*6ef0*/  HADD2.F32 R35, -RZ, R18.H0_H0 ;  /* 0x20000012ff237230 */ /* 0x000fe40000004100 */
[----:B------:R-:W-:Y:S01]  /*6f00*/  FFMA.FTZ R41, R40, R27, R41 ;  /* 0x0000001b28297223 */ /* 0x000fe20000010029 */
[----:B------:R-:W-:-:S02]  /*6f10*/  FFMA.FTZ R9, R27, R9, R34 ;  /* 0x000000091b097223 */ /* 0x000fc40000010022 */
[----:B------:R-:W-:Y:S01]  /*6f20*/  FFMA.FTZ R27, R27, R35, R14 ;  /* 0x000000231b1b7223 */ /* 0x000fe2000001000e */
[----:B------:R-:W-:Y:S02]  /*6f30*/  HADD2.F32 R14, -RZ, R8.H1_H1 ;  /* 0x30000008ff0e7230 */ /* 0x000fe40000004100 */
[----:B------:R-:W-:Y:S01]  /*6f40*/  FMUL.FTZ R8, R19, R12 ;  /* 0x0000000c13087220 */ /* 0x000fe20000410000 */
[----:B------:R-:W-:Y:S02]  /*6f50*/  HADD2.F32 R34, -RZ, R21.H1_H1 ;  /* 0x30000015ff227230 */ /* 0x000fe40000004100 */
[C---:B------:R-:W-:Y:S02]  /*6f60*/  FFMA.FTZ R39, R38.reuse, R14, R39 ;  /* 0x0000000e26277223 */ /* 0x040fe40000010027 */
[----:B------:R-:W-:Y:S01]  /*6f70*/  F2FP.F16.F32.PACK_AB R14, RZ, R8 ;  /* 0x00000008ff0e723e */ /* 0x000fe200000000ff */
[----:B------:R-:W-:Y:S02]  /*6f80*/  FFMA.FTZ R19, R38, R34, R9 ;  /* 0x0000002226137223 */ /* 0x000fe40000010009 */
[----:B------:R-:W1:Y:S01]  /*6f90*/  LDS.64 R8, [UR4+0x30] ;  /* 0x00003004ff087984 */ /* 0x000e620008000a00 */
[----:B------:R-:W-:-:S02]  /*6fa0*/  HADD2.F32 R40, -RZ, R33.H1_H1 ;  /* 0x30000021ff287230 */ /* 0x000fc40000004100 */
[----:B------:R-:W-:Y:S01]  /*6fb0*/  FMUL.FTZ R11, R11, R36 ;  /* 0x000000240b0b7220 */ /* 0x000fe20000410000 */
[----:B------:R-:W-:Y:S01]  /*6fc0*/  FMUL.FTZ R10, R10, R13 ;  /* 0x0000000d0a0a7220 */ /* 0x000fe20000410000 */
[----:B------:R-:W-:Y:S02]  /*6fd0*/  HADD2.F32 R18, -RZ, R18.H1_H1 ;  /* 0x30000012ff127230 */ /* 0x000fe40000004100 */
[----:B------:R-:W-:Y:S01]  /*6fe0*/  FFMA.FTZ R41, R40, R38, R41 ;  /* 0x0000002628297223 */ /* 0x000fe20000010029 */
[----:B------:R-:W-:Y:S02]  /*6ff0*/  F2FP.F16.F32.PACK_AB R11, RZ, R11 ;  /* 0x0000000bff0b723e */ /* 0x000fe400000000ff */
[----:B------:R-:W-:Y:S01]  /*7000*/  F2FP.F16.F32.PACK_AB R10, RZ, R10 ;  /* 0x0000000aff0a723e */ /* 0x000fe200000000ff */
[----:B------:R-:W-:Y:S01]  /*7010*/  FFMA.FTZ R38, R38, R18, R27 ;  /* 0x0000001226267223 */ /* 0x000fe2000001001b */
[----:B------:R-:W-:Y:S01]  /*7020*/  FMUL.FTZ R31, R31, R20 ;  /* 0x000000141f1f7220 */ /* 0x000fe20000410000 */
[----:B------:R-:W-:Y:S01]  /*7030*/  FMUL.FTZ R19, R19, R36 ;  /* 0x0000002413137220 */ /* 0x000fe20000410000 */
[----:B------:R-:W-:Y:S01]  /*7040*/  PRMT R11, R11, 0x5410, R10 ;  /* 0x000054100b0b7816 */ /* 0x000fe2000000000a */
[----:B------:R-:W-:-:S02]  /*7050*/  FMUL.FTZ R38, R38, R13 ;  /* 0x0000000d26267220 */ /* 0x000fc40000410000 */
[----:B------:R-:W-:Y:S02]  /*7060*/  F2FP.F16.F32.PACK_AB R31, RZ, R31 ;  /* 0x0000001fff1f723e */ /* 0x000fe400000000ff */
[----:B------:R-:W-:Y:S01]  /*7070*/  HADD2 R17, R11, R17 ;  /* 0x000000110b117230 */ /* 0x000fe20000000000 */
[----:B------:R-:W-:Y:S02]  /*7080*/  F2FP.F16.F32.PACK_AB R19, RZ, R19 ;  /* 0x00000013ff13723e */ /* 0x000fe400000000ff */
[----:B------:R-:W-:Y:S02]  /*7090*/  F2FP.F16.F32.PACK_AB R38, RZ, R38 ;  /* 0x00000026ff26723e */ /* 0x000fe400000000ff */
[----:B------:R-:W-:Y:S02]  /*70a0*/  PRMT R31, R31, 0x5410, R14 ;  /* 0x000054101f1f7816 */ /* 0x000fe4000000000e */
[----:B------:R-:W-:-:S03]  /*70b0*/  PRMT R27, R19, 0x5410, R38 ;  /* 0x00005410131b7816 */ /* 0x000fc60000000026 */
[----:B------:R-:W-:Y:S02]  /*70c0*/  HFMA2 R26, R31, 1, 1, R26 ;  /* 0x3c003c001f1a7831 */ /* 0x000fe4000000001a */
[----:B------:R-:W-:Y:S02]  /*70d0*/  HFMA2 R27, R27, 1, 1, R17 ;  /* 0x3c003c001b1b7831 */ /* 0x000fe40000000011 */
[----:B------:R-:W-:Y:S01]  /*70e0*/  FMUL.FTZ R41, R41, R20 ;  /* 0x0000001429297220 */ /* 0x000fe20000410000 */
[----:B------:R-:W-:-:S04]  /*70f0*/  FMUL.FTZ R39, R39, R12 ;  /* 0x0000000c27277220 */ /* 0x000fc80000410000 */
[----:B------:R-:W-:Y:S02]  /*7100*/  F2FP.F16.F32.PACK_AB R41, RZ, R41 ;  /* 0x00000029ff29723e */ /* 0x000fe400000000ff */
[----:B------:R-:W-:-:S04]  /*7110*/  F2FP.F16.F32.PACK_AB R39, RZ, R39 ;  /* 0x00000027ff27723e */ /* 0x000fc800000000ff */
[----:B------:R-:W-:Y:S02]  /*7120*/  PRMT R41, R41, 0x5410, R39 ;  /* 0x0000541029297816 */ /* 0x000fe40000000027 */
[----:B0-----:R-:W-:-:S03]  /*7130*/  IADD3 R22, P1, PT, R22, 0x80, RZ ;  /* 0x0000008016167810 */ /* 0x001fc60007f3e0ff */
[----:B------:R-:W-:Y:S01]  /*7140*/  HFMA2 R26, R41, 1, 1, R26 ;  /* 0x3c003c00291a7831 */ /* 0x000fe2000000001a */
[----:B------:R-:W-:Y:S02]  /*7150*/  IADD3.X R23, PT, PT, RZ, R23, RZ, P1, !PT ;  /* 0x00000017ff177210 */ /* 0x000fe40000ffe4ff */
[----:B--2---:R-:W-:Y:S02]  /*7160*/  LOP3.LUT R10, R4, 0xf000f, RZ, 0xc0, !PT ;  /* 0x000f000f040a7812 */ /* 0x004fe400078ec0ff */
        /* <DEDUP_REMOVED lines=8> */
[----:B------:R-:W-:Y:S02]  /*71f0*/  HADD2 R14, R14, -1032, -1032 ;  /* 0xe408e4080e0e7430 */ /* 0x000fe40000000000 */
[----:B------:R-:W-:Y:S02]  /*7200*/  HADD2 R18, R18, -1032, -1032 ;  /* 0xe408e40812127430 */ /* 0x000fe40000000000 */
[----:B------:R-:W-:Y:S02]  /*7210*/  HADD2.F32 R10, -RZ, R11.H0_H0 ;  /* 0x2000000bff0a7230 */ /* 0x000fe40000004100 */
[----:B------:R-:W-:-:S02]  /*7220*/  HADD2 R21, R19, -1032, -1032 ;  /* 0xe408e40813157430 */ /* 0x000fc40000000000 */
[----:B------:R-:W-:Y:S02]  /*7230*/  HADD2.F32 R34, -RZ, R11.H1_H1 ;  /* 0x3000000bff227230 */ /* 0x000fe40000004100 */
[--C-:B------:R-:W-:Y:S02]  /*7240*/  HADD2.F32 R42, -RZ, R14.reuse.H0_H0 ;  /* 0x2000000eff2a7230 */ /* 0x100fe40000004100 */
[----:B------:R-:W-:Y:S02]  /*7250*/  HADD2.F32 R40, -RZ, R14.H1_H1 ;  /* 0x3000000eff287230 */ /* 0x000fe40000004100 */
[----:B-1----:R-:W-:Y:S02]  /*7260*/  HADD2.F32 R11, -RZ, R8.H0_H0 ;  /* 0x20000008ff0b7230 */ /* 0x002fe40000004100 */
[--C-:B------:R-:W-:Y:S02]  /*7270*/  HADD2.F32 R14, -RZ, R18.reuse.H0_H0 ;  /* 0x20000012ff0e7230 */ /* 0x100fe40000004100 */
[----:B------:R-:W-:-:S02]  /*7280*/  HADD2.F32 R38, -RZ, R18.H1_H1 ;  /* 0x30000012ff267230 */ /* 0x000fc40000004100 */
[----:B------:R-:W-:Y:S02]  /*7290*/  HADD2.F32 R18, -RZ, R21.H0_H0 ;  /* 0x20000015ff127230 */ /* 0x000fe40000004100 */
[C---:B------:R-:W-:Y:S01]  /*72a0*/  FFMA.FTZ R31, R11.reuse, R14, RZ ;  /* 0x0000000e0b1f7223 */ /* 0x040fe200000100ff */
[----:B------:R-:W-:Y:S02]  /*72b0*/  HADD2.F32 R19, -RZ, R8.H1_H1 ;  /* 0x30000008ff137230 */ /* 0x000fe40000004100 */
[----:B------:R-:W-:Y:S01]  /*72c0*/  FFMA.FTZ R17, R10, R11, RZ ;  /* 0x0000000b0a117223 */ /* 0x000fe200000100ff */
[C---:B------:R-:W-:Y:S01]  /*72d0*/  FFMA.FTZ R8, R11.reuse, R42, RZ ;  /* 0x0000002a0b087223 */ /* 0x040fe200000100ff */
[----:B------:R-:W-:Y:S01]  /*72e0*/  FFMA.FTZ R18, R11, R18, RZ ;  /* 0x000000120b127223 */ /* 0x000fe200000100ff */
[----:B------:R-:W-:Y:S01]  /*72f0*/  FFMA.FTZ R14, R19, R38, R31 ;  /* 0x00000026130e7223 */ /* 0x000fe2000001001f */
[----:B------:R-:W0:Y:S01]  /*7300*/  LDS.64 R10, [UR4+0x38] ;  /* 0x00003804ff0a7984 */ /* 0x000e220008000a00 */
[----:B------:R-:W-:-:S02]  /*7310*/  LOP3.LUT R31, R4, 0xf000f0, RZ, 0xc0, !PT ;  /* 0x00f000f0041f7812 */ /* 0x000fc400078ec0ff */
[----:B------:R-:W-:Y:S02]  /*7320*/  LOP3.LUT R37, R6, 0xf000f0, RZ, 0xc0, !PT ;  /* 0x00f000f006257812 */ /* 0x000fe400078ec0ff */
[----:B------:R-:W-:Y:S02]  /*7330*/  LOP3.LUT R33, R5, 0xf000f0, RZ, 0xc0, !PT ;  /* 0x00f000f005217812 */ /* 0x000fe400078ec0ff */
[----:B------:R-:W-:Y:S01]  /*7340*/  LOP3.LUT R31, R31, 0x64006400, RZ, 0xfc, !PT ;  /* 0x640064001f1f7812 */ /* 0x000fe200078efcff */
[----:B------:R-:W-:Y:S01]  /*7350*/  FFMA.FTZ R17, R34, R19, R17 ;  /* 0x0000001322117223 */ /* 0x000fe20000010011 */
[----:B------:R-:W-:Y:S01]  /*7360*/  LOP3.LUT R37, R37, 0x64006400, RZ, 0xfc, !PT ;  /* 0x6400640025257812 */ /* 0x000fe200078efcff */
[----:B------:R-:W-:Y:S01]  /*7370*/  HADD2.F32 R21, -RZ, R21.H1_H1 ;  /* 0x30000015ff157230 */ /* 0x000fe20000004100 */
[----:B------:R-:W-:Y:S02]  /*7380*/  LOP3.LUT R34, R7, 0xf000f0, RZ, 0xc0, !PT ;  /* 0x00f000f007227812 */ /* 0x000fe400078ec0ff */
[----:B------:R-:W-:Y:S01]  /*7390*/  LOP3.LUT R35, R33, 0x64006400, RZ, 0xfc, !PT ;  /* 0x6400640021237812 */ /* 0x000fe200078efcff */
[-C--:B------:R-:W-:Y:S01]  /*73a0*/  HFMA2 R33, R31, R16.reuse.H0_H0, -72, -72 ;  /* 0xd480d4801f217431 */ /* 0x080fe20000040010 */
[----:B------:R-:W-:Y:S01]  /*73b0*/  LOP3.LUT R39, R34, 0x64006400, RZ, 0xfc, !PT ;  /* 0x6400640022277812 */ /* 0x000fe200078efcff */
[----:B------:R-:W-:-:S02]  /*73c0*/  HFMA2 R31, R37, R16.H0_H0, -72, -72 ;  /* 0xd480d480251f7431 */ /* 0x000fc40000040010 */
[C---:B------:R-:W-:Y:S01]  /*73d0*/  FFMA.FTZ R8, R19.reuse, R40, R8 ;  /* 0x0000002813087223 */ /* 0x040fe20000010008 */
[----:B------:R-:W-:Y:S01]  /*73e0*/  FFMA.FTZ R21, R19, R21, R18 ;  /* 0x0000001513157223 */ /* 0x000fe20000010012 */
[-C--:B------:R-:W-:Y:S02]  /*73f0*/  HFMA2 R19, R35, R16.reuse.H0_H0, -72, -72 ;  /* 0xd480d48023137431 */ /* 0x080fe40000040010 */
[----:B------:R-:W-:Y:S02]  /*7400*/  HADD2.F32 R34, -RZ, R9.H0_H0 ;  /* 0x20000009ff227230 */ /* 0x000fe40000004100 */
[----:B------:R-:W-:Y:S02]  /*7410*/  HFMA2 R18, R39, R16.H0_H0, -72, -72 ;  /* 0xd480d48027127431 */ /* 0x000fe40000040010 */
[----:B------:R-:W-:Y:S02]  /*7420*/  HADD2.F32 R35, -RZ, R31.H0_H0 ;  /* 0x2000001fff237230 */ /* 0x000fe40000004100 */
[----:B------:R-:W-:-:S02]  /*7430*/  HADD2.F32 R38, -RZ, R33.H0_H0 ;  /* 0x20000021ff267230 */ /* 0x000fc40000004100 */
[----:B------:R-:W-:Y:S02]  /*7440*/  HADD2.F32 R37, -RZ, R19.H0_H0 ;  /* 0x20000013ff257230 */ /* 0x000fe40000004100 */
[----:B------:R-:W-:Y:S01]  /*7450*/  FFMA.FTZ R14, R34, R35, R14 ;  /* 0x00000023220e7223 */ /* 0x000fe2000001000e */
[----:B------:R-:W-:Y:S01]  /*7460*/  HADD2.F32 R35, -RZ, R18.H0_H0 ;  /* 0x20000012ff237230 */ /* 0x000fe20000004100 */
[----:B------:R-:W-:Y:S02]  /*7470*/  SHF.R.U32.HI R4, RZ, 0x8, R4 ;  /* 0x00000008ff047819 */ /* 0x000fe40000011604 */
[----:B------:R-:W-:Y:S01]  /*7480*/  SHF.R.U32.HI R6, RZ, 0x8, R6 ;  /* 0x00000008ff067819 */ /* 0x000fe20000011606 */
[----:B------:R-:W-:Y:S02]  /*7490*/  HADD2.F32 R9, -RZ, R9.H1_H1 ;  /* 0x30000009ff097230 */ /* 0x000fe40000004100 */
[----:B------:R-:W-:Y:S01]  /*74a0*/  FFMA.FTZ R38, R38, R34, R17 ;  /* 0x0000002226267223 */ /* 0x000fe20000010011 */
[----:B------:R-:W-:Y:S01]  /*74b0*/  FFMA.FTZ R8, R34, R37, R8 ;  /* 0x0000002522087223 */ /* 0x000fe20000010008 */
[----:B------:R-:W-:Y:S01]  /*74c0*/  HADD2.F32 R33, -RZ, R33.H1_H1 ;  /* 0x30000021ff217230 */ /* 0x000fe20000004100 */
[----:B------:R-:W-:Y:S01]  /*74d0*/  LOP3.LUT R17, R4, 0xf000f, RZ, 0xc0, !PT ;  /* 0x000f000f04117812 */ /* 0x000fe200078ec0ff */
[----:B------:R-:W-:Y:S01]  /*74e0*/  FFMA.FTZ R34, R34, R35, R21 ;  /* 0x0000002322227223 */ /* 0x000fe20000010015 */
[----:B------:R-:W-:-:S02]  /*74f0*/  SHF.R.U32.HI R5, RZ, 0x8, R5 ;  /* 0x00000008ff057819 */ /* 0x000fc40000011605 */
[----:B------:R-:W-:Y:S01]  /*7500*/  LOP3.LUT R35, R6, 0xf000f, RZ, 0xc0, !PT ;  /* 0x000f000f06237812 */ /* 0x000fe200078ec0ff */
[----:B------:R-:W-:Y:S01]  /*7510*/  HADD2.F32 R31, -RZ, R31.H1_H1 ;  /* 0x3000001fff1f7230 */ /* 0x000fe20000004100 */
[----:B------:R-:W-:Y:S01]  /*7520*/  LOP3.LUT R17, R17, 0x64006400, RZ, 0xfc, !PT ;  /* 0x6400640011117812 */ /* 0x000fe200078efcff */
[----:B------:R-:W-:Y:S02]  /*7530*/  HADD2.F32 R19, -RZ, R19.H1_H1 ;  /* 0x30000013ff137230 */ /* 0x000fe40000004100 */
[----:B------:R-:W-:Y:S01]  /*7540*/  FFMA.FTZ R38, R33, R9, R38 ;  /* 0x0000000921267223 */ /* 0x000fe20000010026 */
[----:B------:R-:W-:Y:S01]  /*7550*/  HADD2.F32 R18, -RZ, R18.H1_H1 ;  /* 0x30000012ff127230 */ /* 0x000fe20000004100 */
[----:B------:R-:W-:Y:S02]  /*7560*/  LOP3.LUT R33, R5, 0xf000f, RZ, 0xc0, !PT ;  /* 0x000f000f05217812 */ /* 0x000fe400078ec0ff */
[----:B------:R-:W-:Y:S01]  /*7570*/  LOP3.LUT R35, R35, 0x64006400, RZ, 0xfc, !PT ;  /* 0x6400640023237812 */ /* 0x000fe200078efcff */
[C---:B------:R-:W-:Y:S01]  /*7580*/  FFMA.FTZ R14, R9.reuse, R31, R14 ;  /* 0x0000001f090e7223 */ /* 0x040fe2000001000e */
[----:B------:R-:W-:Y:S01]  /*7590*/  FFMA.FTZ R8, R9, R19, R8 ;  /* 0x0000001309087223 */ /* 0x000fe20000010008 */
[----:B------:R-:W-:Y:S01]  /*75a0*/  HADD2 R31, R17, -1032, -1032 ;  /* 0xe408e408111f7430 */ /* 0x000fe20000000000 */
[----:B------:R-:W-:Y:S01]  /*75b0*/  LOP3.LUT R33, R33, 0x64006400, RZ, 0xfc, !PT ;  /* 0x6400640021217812 */ /* 0x000fe200078efcff */
[----:B------:R-:W-:Y:S01]  /*75c0*/  FFMA.FTZ R34, R9, R18, R34 ;  /* 0x0000001209227223 */ /* 0x000fe20000010022 */
[----:B------:R-:W-:-:S02]  /*75d0*/  HADD2 R9, R35, -1032, -1032 ;  /* 0xe408e40823097430 */ /* 0x000fc40000000000 */
[--C-:B0-----:R-:W-:Y:S02]  /*75e0*/  HADD2.F32 R17, -RZ, R10.reuse.H0_H0 ;  /* 0x2000000aff117230 */ /* 0x101fe40000004100 */
[----:B------:R-:W-:Y:S02]  /*75f0*/  HADD2.F32 R19, -RZ, R31.H0_H0 ;  /* 0x2000001fff137230 */ /* 0x000fe40000004100 */
[----:B------:R-:W-:Y:S02]  /*7600*/  HADD2 R18, R33, -1032, -1032 ;  /* 0xe408e40821127430 */ /* 0x000fe40000000000 */
[----:B------:R-:W-:Y:S01]  /*7610*/  HADD2.F32 R33, -RZ, R9.H0_H0 ;  /* 0x20000009ff217230 */ /* 0x000fe20000004100 */
[----:B------:R-:W-:Y:S01]  /*7620*/  SHF.R.U32.HI R7, RZ, 0x8, R7 ;  /* 0x00000008ff077819 */ /* 0x000fe20000011607 */
[----:B------:R-:W-:Y:S02]  /*7630*/  HADD2.F32 R10, -RZ, R10.H1_H1 ;  /* 0x3000000aff0a7230 */ /* 0x000fe40000004100 */
[----:B------:R-:W-:Y:S01]  /*7640*/  FFMA.FTZ R19, R19, R17, R38 ;  /* 0x0000001113137223 */ /* 0x000fe20000010026 */
[----:B------:R-:W-:Y:S01]  /*7650*/  HADD2.F32 R35, -RZ, R18.H0_H0 ;  /* 0x20000012ff237230 */ /* 0x000fe20000004100 */
[----:B------:R-:W-:Y:S01]  /*7660*/  LOP3.LUT R21, R7, 0xf000f, RZ, 0xc0, !PT ;  /* 0x000f000f07157812 */ /* 0x000fe200078ec0ff */
[----:B------:R-:W-:-:S02]  /*7670*/  HADD2.F32 R38, -RZ, R31.H1_H1 ;  /* 0x3000001fff267230 */ /* 0x000fc40000004100 */
[----:B------:R-:W-:Y:S01]  /*7680*/  FFMA.FTZ R33, R17, R33, R14 ;  /* 0x0000002111217223 */ /* 0x000fe2000001000e */
[----:B------:R-:W-:Y:S01]  /*7690*/  HADD2.F32 R14, -RZ, R9.H1_H1 ;  /* 0x30000009ff0e7230 */ /* 0x000fe20000004100 */
[----:B------:R-:W-:Y:S02]  /*76a0*/  LOP3.LUT R9, R5, 0xf000f0, RZ, 0xc0, !PT ;  /* 0x00f000f005097812 */ /* 0x000fe400078ec0ff */
[----:B------:R-:W-:Y:S01]  /*76b0*/  LOP3.LUT R6, R6, 0xf000f0, RZ, 0xc0, !PT ;  /* 0x00f000f006067812 */ /* 0x000fe200078ec0ff */
[----:B------:R-:W-:Y:S01]  /*76c0*/  FFMA.FTZ R35, R17, R35, R8 ;  /* 0x0000002311237223 */ /* 0x000fe20000010008 */
[----:B------:R-:W-:Y:S01]  /*76d0*/  LOP3.LUT R21, R21, 0x64006400, RZ, 0xfc, !PT ;  /* 0x6400640015157812 */ /* 0x000fe200078efcff */
[----:B------:R-:W-:Y:S01]  /*76e0*/  FFMA.FTZ R38, R38, R10, R19 ;  /* 0x0000000a26267223 */ /* 0x000fe20000010013 */
[----:B------:R-:W-:Y:S02]  /*76f0*/  LOP3.LUT R8, R4, 0xf000f0, RZ, 0xc0, !PT ;  /* 0x00f000f004087812 */ /* 0x000fe400078ec0ff */
[----:B------:R-:W-:-:S02]  /*7700*/  LOP3.LUT R9, R9, 0x64006400, RZ, 0xfc, !PT ;  /* 0x6400640009097812 */ /* 0x000fc400078efcff */
[----:B------:R-:W-:Y:S01]  /*7710*/  LOP3.LUT R19, R6, 0x64006400, RZ, 0xfc, !PT ;  /* 0x6400640006137812 */ /* 0x000fe200078efcff */
[----:B------:R-:W-:Y:S01]  /*7720*/  FFMA.FTZ R6, R10, R14, R33 ;  /* 0x0000000e0a067223 */ /* 0x000fe20000010021 */
[----:B------:R-:W-:Y:S01]  /*7730*/  LOP3.LUT R14, R7, 0xf000f0, RZ, 0xc0, !PT ;  /* 0x00f000f0070e7812 */ /* 0x000fe200078ec0ff */
[----:B------:R-:W-:Y:S01]  /*7740*/  HADD2 R21, R21, -1032, -1032 ;  /* 0xe408e40815157430 */ /* 0x000fe20000000000 */
[----:B------:R-:W-:Y:S01]  /*7750*/  LOP3.LUT R5, R8, 0x64006400, RZ, 0xfc, !PT ;  /* 0x6400640008057812 */ /* 0x000fe200078efcff */
[-C--:B------:R-:W-:Y:S02]  /*7760*/  HFMA2 R7, R9, R16.reuse.H0_H0, -72, -72 ;  /* 0xd480d48009077431 */ /* 0x080fe40000040010 */
[----:B------:R-:W-:Y:S01]  /*7770*/  HADD2.F32 R18, -RZ, R18.H1_H1 ;  /* 0x30000012ff127230 */ /* 0x000fe20000004100 */
[----:B------:R-:W-:Y:S01]  /*7780*/  LOP3.LUT R9, R14, 0x64006400, RZ, 0xfc, !PT ;  /* 0x640064000e097812 */ /* 0x000fe200078efcff */
[----:B------:R-:W-:Y:S02]  /*7790*/  HADD2.F32 R37, -RZ, R21.H0_H0 ;  /* 0x20000015ff257230 */ /* 0x000fe40000004100 */
[----:B------:R-:W-:-:S02]  /*77a0*/  HFMA2 R8, R5, R16.H0_H0, -72, -72 ;  /* 0xd480d48005087431 */ /* 0x000fc40000040010 */
[-C--:B------:R-:W-:Y:S02]  /*77b0*/  HFMA2 R5, R19, R16.reuse.H0_H0, -72, -72 ;  /* 0xd480d48013057431 */ /* 0x080fe40000040010 */
[----:B------:R-:W-:Y:S01]  /*77c0*/  FFMA.FTZ R4, R10, R18, R35 ;  /* 0x000000120a047223 */ /* 0x000fe20000010023 */
[----:B------:R-:W-:Y:S02]  /*77d0*/  HFMA2 R16, R9, R16.H0_H0, -72, -72 ;  /* 0xd480d48009107431 */ /* 0x000fe40000040010 */
[----:B------:R-:W-:Y:S02]  /*77e0*/  HADD2.F32 R31, -RZ, R11.H0_H0 ;  /* 0x2000000bff1f7230 */ /* 0x000fe40000004100 */
[----:B------:R-:W-:Y:S01]  /*77f0*/  FFMA.FTZ R17, R17, R37, R34 ;  /* 0x0000002511117223 */ /* 0x000fe20000010022 */
[----:B------:R-:W-:Y:S02]  /*7800*/  HADD2.F32 R18, -RZ, R21.H1_H1 ;  /* 0x30000015ff127230 */ /* 0x000fe40000004100 */
        /* <DEDUP_REMOVED lines=12> */
[----:B------:R-:W-:Y:S02]  /*78d0*/  HADD2.F32 R6, -RZ, R5.H1_H1 ;  /* 0x30000005ff067230 */ /* 0x000fe40000004100 */
[----:B------:R-:W-:Y:S02]  /*78e0*/  HADD2.F32 R16, -RZ, R16.H1_H1 ;  /* 0x30000010ff107230 */ /* 0x000fe40000004100 */
[----:B------:R-:W-:Y:S01]  /*78f0*/  FFMA.FTZ R19, R8, R11, R19 ;  /* 0x0000000b08137223 */ /* 0x000fe20000010013 */
[----:B------:R-:W-:Y:S01]  /*7900*/  FFMA.FTZ R5, R11, R4, R14 ;  /* 0x000000040b057223 */ /* 0x000fe2000001000e */
[----:B---3--:R-:W-:Y:S01]  /*7910*/  @!P2 IADD3 R25, PT, PT, R15, R30, RZ ;  /* 0x0000001e0f19a210 */ /* 0x008fe20007ffe0ff */
        /* <DEDUP_REMOVED lines=15> */
[----:B------:R-:W-:Y:S01]  /*7a10*/  @!P2 IADD3 R4, PT, PT, R24, 0x1, RZ ;  /* 0x000000011804a810 */ /* 0x000fe20007ffe0ff */
[----:B------:R-:W-:-:S02]  /*7a20*/  HFMA2 R26, R19, 1, 1, R26 ;  /* 0x3c003c00131a7831 */ /* 0x000fc4000000001a */
[----:B------:R-:W-:-:S04]  /*7a30*/  IMAD.WIDE R38, R3, 0x4, R46 ;  /* 0x0000000403267825 */ /* 0x000fc800078e022e */
[----:B------:R-:W-:Y:S01]  /*7a40*/  HADD2 R27, R21, R27 ;  /* 0x0000001b151b7230 */ /* 0x000fe20000000000 */
[----:B------:R-:W-:Y:S01]  /*7a50*/  @!P2 MOV R24, R4 ;  /* 0x000000040018a202 */ /* 0x000fe20000000f00 */
[----:B------:R-:W-:Y:S06]  /*7a60*/  @!P0 BRA `(.L_x_4969) ;  /* 0xffffffd800e48947 */ /* 0x000fec000383ffff */
.L_x_4968:
        /* <DEDUP_REMOVED lines=12> */
.L_x_4973:
[----:B------:R-:W0:Y:S02]  /*7b30*/  LDS R2, [R0] ;  /* 0x0000000000027984 */ /* 0x000e240000000800 */
[----:B0-----:R-:W-:-:S05]  /*7b40*/  HFMA2 R3, R2, 1, 1, R7 ;  /* 0x3c003c0002037831 */ /* 0x001fca0000000007 */
[----:B------:R-:W0:Y:S02]  /*7b50*/  ATOMS.CAST.SPIN P0, [R0], R2, R3 ;  /* 0x000000020000758d */ /* 0x000e240001800003 */
[----:B0-----:R-:W-:Y:S05]  /*7b60*/  @!P0 BRA `(.L_x_4973) ;  /* 0xfffffffc00f08947 */ /* 0x001fea000383ffff */
[----:B------:R-:W-:Y:S05]  /*7b70*/  BRA `(.L_x_4971) ;  /* 0x00000000000c7947 */ /* 0x000fea0003800000 */
.L_x_4972:
[----:B------:R-:W2:Y:S02]  /*7b80*/  LD.E R0, desc[UR6][R4.64] ;  /* 0x0000000604007980 */ /* 0x000ea4000c101900 */
[----:B--2---:R-:W-:-:S05]  /*7b90*/  IADD3 R3, PT, PT, R7, R0, RZ ;  /* 0x0000000007037210 */ /* 0x004fca0007ffe0ff */
[----:B------:R0:W-:Y:S02]  /*7ba0*/  ST.E desc[UR6][R4.64], R3 ;  /* 0x0000000304007985 */ /* 0x0001e4000c101906 */
.L_x_4971:
[----:B------:R-:W-:Y:S05]  /*7bb0*/  BSYNC.RECONVERGENT B0 ;  /* 0x0000000000007941 */ /* 0x000fea0003800200 */
.L_x_4970:
[----:B------:R1:W-:Y:S02]  /*7bc0*/  ATOM.E.ADD.F16x2.RN.STRONG.GPU P0, RZ, desc[UR6][R4.64+0x4], R27 ;  /* 0x8000041b04ff79a2 */ /* 0x0003e4000c10e106 */
[----:B-1----:R-:W-:Y:S05]  /*7bd0*/  @P0 EXIT ;  /* 0x000000000000094d */ /* 0x002fea0003800000 */
[----:B------:R-:W1:Y:S02]  /*7be0*/  QSPC.E.S P0, RZ, [R4+0x4] ;  /* 0x0000040004ff73aa */ /* 0x000e640000000500 */
[----:B-1----:R-:W-:Y:S05]  /*7bf0*/  @!P0 BRA `(.L_x_4974) ;  /* 0x00000000001c8947 */ /* 0x002fea0003800000 */
[----:B------:R-:W-:-:S04]  /*7c00*/  MOV R2, R4 ;  /* 0x0000000400027202 */ /* 0x000fc80000000f00 */
[----:B------:R-:W-:-:S07]  /*7c10*/  MOV R0, R2 ;  /* 0x0000000200007202 */ /* 0x000fce0000000f00 */
.L_x_4975:
[----:B------:R-:W0:Y:S02]  /*7c20*/  LDS R2, [R0+0x4] ;  /* 0x0000040000027984 */ /* 0x000e240000000800 */
[----:B0-----:R-:W-:-:S05]  /*7c30*/  HADD2 R3, R2, R27 ;  /* 0x0000001b02037230 */ /* 0x001fca0000000000 */
[----:B------:R-:W0:Y:S02]  /*7c40*/  ATOMS.CAST.SPIN P0, [R0+0x4], R2, R3 ;  /* 0x000004020000758d */ /* 0x000e240001800003 */
[----:B0-----:R-:W-:Y:S05]  /*7c50*/  @!P0 BRA `(.L_x_4975) ;  /* 0xfffffffc00f08947 */ /* 0x001fea000383ffff */
[----:B------:R-:W-:Y:S05]  /*7c60*/  EXIT ;  /* 0x000000000000794d */ /* 0x000fea0003800000 */
.L_x_4974:
[----:B------:R-:W0:Y:S02]  /*7c70*/  LD.E R0, desc[UR6][R4.64+0x4] ;  /* 0x0000040604007980 */ /* 0x000e24000c101900 */
[----:B0-----:R-:W-:-:S05]  /*7c80*/  IADD3 R3, PT, PT, R27, R0, RZ ;  /* 0x000000001b037210 */ /* 0x001fca0007ffe0ff */
[----:B------:R-:W-:Y:S01]  /*7c90*/  ST.E desc[UR6][R4.64+0x4], R3 ;  /* 0x0000040304007985 */ /* 0x000fe2000c101906 */
[----:B------:R-:W-:Y:S05]  /*7ca0*/  EXIT ;  /* 0x000000000000794d */ /* 0x000fea0003800000 */
.L_x_4976:
        /* <DEDUP_REMOVED lines=13> */
.L_x_5358:


//--------------------- .text._Z23gemm_half_q_half_kernelILi1ELi140ELb1ELb1ELi64EEvPK6__halfPKjS4_S2_PS0_iiiiPKtS7_iiiiiibS2_i --------------------------
	.section	.text._Z23gemm_half_q_half_kernelILi1ELi140ELb1ELb1ELi64EEvPK6__halfPKjS4_S2_PS0_iiiiPKtS7_iiiiiibS2_i,"ax",@progbits
	.align	128
        .global         _Z23gemm_half_q_half_kernelILi1ELi140ELb1ELb1ELi64EEvPK6__halfPKjS4_S2_PS0_iiiiPKtS7_iiiiiibS2_i
        .type           _Z23gemm_half_q_half_kernelILi1ELi140ELb1ELb1ELi64EEvPK6__halfPKjS4_S2_PS0_iiiiPKtS7_iiiiiibS2_i,@function
        .size           _Z23gemm_half_q_half_kernelILi1ELi140ELb1ELb1ELi64EEvPK6__halfPKjS4_S2_PS0_iiiiPKtS7_iiiiiibS2_i,(.L_x_5359 - _Z23gemm_half_q_half_kernelILi1ELi140ELb1ELb1ELi64EEvPK6__halfPKjS4_S2_PS0_iiiiPKtS7_iiiiiibS2_i)
        .other          _Z23gemm_half_q_half_kernelILi1ELi140ELb1ELb1ELi64EEvPK6__halfPKjS4_S2_PS0_iiiiPKtS7_iiiiiibS2_i,@"STO_CUDA_ENTRY STV_DEFAULT"
_Z23gemm_half_q_half_kernelILi1ELi140ELb1ELb1ELi64EEvPK6__halfPKjS4_S2_PS0_iiiiPKtS7_iiiiiibS2_i:
.text._Z23gemm_half_q_half_kernelILi1ELi140ELb1ELb1ELi64EEvPK6__halfPKjS4_S2_PS0_iiiiPKtS7_iiiiiibS2_i:
        /* <DEDUP_REMOVED lines=15> */
[----:B------:R-:W-:Y:S01]  /*00f0*/  LEA R25, R5, R14, 0x6 ;  /* 0x0000000e05197211 */ /* 0x000fe200078e30ff */
[----:B------:R-:W2:Y:S01]  /*0100*/  LDCU UR12, c[0x0][0x3ac] ;  /* 0x00007580ff0c77ac */ /* 0x000ea20008000800 */
[----:B------:R-:W-:Y:S02]  /*0110*/  BSSY.RECONVERGENT B0, `(.L_x_4977) ;  /* 0x000001b000007945 */ /* 0x000fe40003800200 */
        /* <DEDUP_REMOVED lines=26> */
.L_x_4978:
[----:B------:R-:W-:Y:S05]  /*02c0*/  BSYNC.RECONVERGENT B0 ;  /* 0x0000000000007941 */ /* 0x000fea0003800200 */
.L_x_4977:
[----:B------:R-:W-:Y:S05]  /*02d0*/  @P1 EXIT ;  /* 0x000000000000194d */ /* 0x000fea0003800000 */
[----:B------:R-:W1:Y:S01]  /*02e0*/  LDC.64 R32, c[0x0][0x3b8] ;  /* 0x0000ee00ff207b82 */ /* 0x000e620000000a00 */
[----:B------:R-:W-:Y:S01]  /*02f0*/  SHF.L.U32 R13, R9, 0x7, RZ ;  /* 0x00000007090d7819 */ /* 0x000fe200000006ff */
[----:B------:R-:W2:Y:S04]  /*0300*/  LDCU.U8 UR4, c[0x0][0x3e0] ;  /* 0x00007c00ff0477ac */ /* 0x000ea80008000000 */
[----:B-1----:R-:W-:-:S05]  /*0310*/  IMAD.WIDE.U32 R12, R13, 0x2, R32 ;  /* 0x000000020d0c7825 */ /* 0x002fca00078e0020 */
[----:B0-----:R0:W5:Y:S01]  /*0320*/  LDG.E.U16.CONSTANT R8, desc[UR6][R12.64+0x2] ;  /* 0x000002060c087981 */ /* 0x001162000c1e9500 */
[----:B--2---:R-:W-:Y:S01]  /*0330*/  UPRMT UR4, UR4, 0x8880, URZ ;  /* 0x0000888004047896 */ /* 0x004fe200080000ff */
[----:B------:R-:W-:-:S05]  /*0340*/  ISETP.GE.AND P1, PT, R5, R4, PT ;  /* 0x000000040500720c */ /* 0x000fca0003f26270 */
[----:B------:R-:W-:-:S04]  /*0350*/  ISETP.NE.AND P0, PT, RZ, UR4, PT ;  /* 0x00000004ff007c0c */ /* 0x000fc8000bf05270 */
[----:B------:R-:W-:-:S13]  /*0360*/  ISETP.NE.OR P0, PT, R9, RZ, !P0 ;  /* 0x000000ff0900720c */ /* 0x000fda0004705670 */
[----:B------:R-:W1:Y:S01]  /*0370*/  @!P0 LDC.64 R6, c[0x0][0x3a0] ;  /* 0x0000e800ff068b82 */ /* 0x000e620000000a00 */
[----:B------:R-:W-:-:S04]  /*0380*/  @!P0 IMAD R3, R0, UR8, R25 ;  /* 0x0000000800038c24 */ /* 0x000fc8000f8e0219 */
[----:B-1----:R-:W-:-:S05]  /*0390*/  @!P0 IMAD.WIDE R6, R3, 0x2, R6 ;  /* 0x0000000203068825 */ /* 0x002fca00078e0206 */
[----:B------:R0:W-:Y:S01]  /*03a0*/  @!P0 STG.E.64 desc[UR6][R6.64], RZ ;  /* 0x000000ff06008986 */ /* 0x0001e2000c101b06 */
[----:B------:R-:W-:Y:S06]  /*03b0*/  BAR.SYNC.DEFER_BLOCKING 0x0 ;  /* 0x0000000000007b1d */ /* 0x000fec0000010000 */
[----:B------:R-:W-:Y:S05]  /*03c0*/  @P1 BRA `(.L_x_4979) ;  /* 0x0000000000d01947 */ /* 0x000fea0003800000 */
[----:B------:R1:W5:Y:S01]  /*03d0*/  LDG.E.U16.CONSTANT R3, desc[UR6][R12.64] ;  /* 0x000000060c037981 */ /* 0x000362000c1e9500 */
[----:B0-----:R-:W-:Y:S02]  /*03e0*/  SHF.R.S32.HI R6, RZ, 0x1f, R25 ;  /* 0x0000001fff067819 */ /* 0x001fe40000011419 */
[----:B------:R-:W-:Y:S02]  /*03f0*/  SHF.L.U32 R7, R14, 0x4, RZ ;  /* 0x000000040e077819 */ /* 0x000fe400000006ff */
[----:B------:R-:W-:Y:S01]  /*0400*/  LEA.HI R11, R6, R25, RZ, 0x3 ;  /* 0x00000019060b7211 */ /* 0x000fe200078f18ff */
[----:B------:R-:W-:Y:S01]  /*0410*/  HFMA2 R6, -RZ, RZ, 0, 0 ;  /* 0x00000000ff067431 */ /* 0x000fe200000001ff */
[----:B------:R-:W-:Y:S02]  /*0420*/  MOV R10, R5 ;  /* 0x00000005000a7202 */ /* 0x000fe40000000f00 */
[----:B------:R-:W-:Y:S02]  /*0430*/  LOP3.LUT R7, R7, 0x10, RZ, 0xc0, !PT ;  /* 0x0000001007077812 */ /* 0x000fe400078ec0ff */
[----:B-1----:R-:W-:-:S07]  /*0440*/  SHF.R.S32.HI R11, RZ, 0x3, R11 ;  /* 0x00000003ff0b7819 */ /* 0x002fce000001140b */
.L_x_4980:
[----:B-1----:R-:W0:Y:S01]  /*0450*/  LDC.64 R12, c[0x0][0x390] ;  /* 0x0000e400ff0c7b82 */ /* 0x002e220000000a00 */
        /* <DEDUP_REMOVED lines=11> */
[----:B------:R-:W-:-:S06]  /*0510*/  IMAD.WIDE.U32 R16, R17, 0x2, R32 ;  /* 0x0000000211107825 */ /* 0x000fcc00078e0020 */
        /* <DEDUP_REMOVED lines=31> */
.L_x_4979:
[----:B0-----:R0:W5:Y:S01]  /*0710*/  LDL.64 R6, [R1] ;  /* 0x0000000001067983 */ /* 0x0011620000100a00 */
        /* <DEDUP_REMOVED lines=11> */
.L_x_4981:
        /* <DEDUP_REMOVED lines=11> */
.L_x_4982:
        /* <DEDUP_REMOVED lines=9> */
[----:B------:R-:W-:-:S04]  /*0910*/  SHF.R.S32.HI R12, RZ, 0x5, R12 ;  /* 0x00000005ff0c7819 */ /* 0x000fc8000001140c */
[----:B------:R-:W-:-:S07]  /*0920*/  SHF.L.U32 R11, R12, 0x2, RZ ;  /* 0x000000020c0b7819 */ /* 0x000fce00000006ff */
.L_x_4983:
[----:B------:R-:W0:Y:S01]  /*0930*/  LDCU UR13, c[0x0][0x3d4] ;  /* 0x00007a80ff0d77ac */ /* 0x000e220008000800 */
[----:B-1----:R-:W-:Y:S01]  /*0940*/  HFMA2 R12, -RZ, RZ, 0, 0 ;  /* 0x00000000ff0c7431 */ /* 0x002fe200000001ff */
        /* <DEDUP_REMOVED lines=9> */
.L_x_4984:
        /* <DEDUP_REMOVED lines=11> */
.L_x_4985:
        /* <DEDUP_REMOVED lines=8> */
[----:B------:R-:W-:-:S02]  /*0b10*/  PRMT R26, R7, 0x7610, R7 ;  /* 0x00007610071a7816 */ /* 0x000fc40000000007 */
[----:B------:R-:W-:Y:S02]  /*0b20*/  SHF.R.S32.HI R14, RZ, 0x5, R15 ;  /* 0x00000005ff0e7819 */ /* 0x000fe4000001140f */
[----:B------:R-:W-:Y:S02]  /*0b30*/  PRMT R6, RZ, 0x5410, RZ ;  /* 0x00005410ff067816 */ /* 0x000fe400000000ff */
[----:B------:R-:W-:Y:S02]  /*0b40*/  LEA R3, R14, R3, 0x3 ;  /* 0x000000030e037211 */ /* 0x000fe400078e18ff */
[----:B------:R-:W-:Y:S02]  /*0b50*/  PRMT R7, RZ, 0x5410, RZ ;  /* 0x00005410ff077816 */ /* 0x000fe400000000ff */
[----:B------:R-:W-:-:S04]  /*0b60*/  IADD3 R3, PT, PT, R11, R3, R10 ;  /* 0x000000030b037210 */ /* 0x000fc80007ffe00a */
        /* <DEDUP_REMOVED lines=10> */
[----:B------:R-:W-:-:S02]  /*0c10*/  MOV R3, RZ ;  /* 0x000000ff00037202 */ /* 0x000fc40000000f00 */
[----:B------:R-:W-:Y:S02]  /*0c20*/  IADD3.X R45, PT, PT, R10, UR11, RZ, P1, !PT ;  /* 0x0000000b0a2d7c10 */ /* 0x000fe40008ffe4ff */
[----:B------:R-:W-:Y:S02]  /*0c30*/  IADD3 R4, PT, PT, R5, R8, RZ ;  /* 0x0000000805047210 */ /* 0x000fe40007ffe0ff */
[----:B------:R-:W-:Y:S02]  /*0c40*/  MOV R34, R44 ;  /* 0x0000002c00227202 */ /* 0x000fe40000000f00 */
[----:B------:R-:W-:Y:S01]  /*0c50*/  MOV R35, R45 ;  /* 0x0000002d00237202 */ /* 0x000fe20000000f00 */
[----:B------:R-:W-:Y:S06]  /*0c60*/  @!P0 BRA `(.L_x_4986) ;  /* 0x0000003000a08947 */ /* 0x000fec0003800000 */
[----:B------:R-:W-:-:S04]  /*0c70*/  IMAD.WIDE.U32 R6, R9, 0x100, R32 ;  /* 0x0000010009067825 */ /* 0x000fc800078e0020 */
[----:B------:R-:W-:Y:S01]  /*0c80*/  HFMA2 R3, -RZ, RZ, 0, 0 ;  /* 0x00000000ff037431 */ /* 0x000fe200000001ff */
[----:B------:R-:W-:Y:S02]  /*0c90*/  VIMNMX R30, PT, PT, R27, UR9, PT ;  /* 0x000000091b1e7c48 */ /* 0x000fe4000bfe0100 */
[----:B------:R-:W-:Y:S02]  /*0ca0*/  IADD3 R28, P0, PT, R6, 0x2, RZ ;  /* 0x00000002061c7810 */ /* 0x000fe40007f1e0ff */
[----:B------:R-:W-:Y:S02]  /*0cb0*/  PRMT R6, RZ, 0x5410, RZ ;  /* 0x00005410ff067816 */ /* 0x000fe400000000ff */
[----:B------:R-:W-:Y:S02]  /*0cc0*/  IADD3.X R29, PT, PT, RZ, R7, RZ, P0, !PT ;  /* 0x00000007ff1d7210 */ /* 0x000fe400007fe4ff */
[----:B------:R-:W-:-:S07]  /*0cd0*/  PRMT R7, RZ, 0x5410, RZ ;  /* 0x00005410ff077816 */ /* 0x000fce00000000ff */
.L_x_4987:
        /* <DEDUP_REMOVED lines=38> */
[----:B------:R-:W-:-:S03]  /*0f40*/  FFMA.FTZ R36, R39, R22, R36 ;  /* 0x0000001627247223 */ /* 0x000fc60000010024 */
[----:B------:R-:W-:Y:S01]  /*0f50*/  IADD3 R39, PT, PT, R20, -0x80, RZ ;  /* 0xffffff8014277810 */ /* 0x000fe20007ffe0ff */
[----:B0-----:R-:W-:Y:S01]  /*0f60*/  HADD2.F32 R21, -RZ, R31.H0_H0 ;  /* 0x2000001fff157230 */ /* 0x001fe20000004100 */
[----:B------:R-:W-:Y:S01]  /*0f70*/  SHF.R.U32.HI R20, RZ, 0x8, R19 ;  /* 0x00000008ff147819 */ /* 0x000fe20000011613 */
[----:B------:R-:W-:-:S03]  /*0f80*/  FFMA.FTZ R31, R12, R15, RZ ;  /* 0x0000000f0c1f7223 */ /* 0x000fc600000100ff */
[----:B------:R-:W-:Y:S01]  /*0f90*/  FFMA.FTZ R21, R12, R21, RZ ;  /* 0x000000150c157223 */ /* 0x000fe200000100ff */
[----:B-1----:R-:W-:Y:S01]  /*0fa0*/  HADD2.F32 R40, -RZ, R14.H0_H0 ;  /* 0x2000000eff287230 */ /* 0x002fe20000004100 */
[----:B------:R-:W-:Y:S01]  /*0fb0*/  LOP3.LUT R38, R20, 0xff, RZ, 0xc0, !PT ;  /* 0x000000ff14267812 */ /* 0x000fe200078ec0ff */
[----:B------:R0:W2:Y:S01]  /*0fc0*/  LDG.E.128.CONSTANT R12, desc[UR6][R44.64] ;  /* 0x000000062c0c7981 */ /* 0x0000a2000c1e9d00 */
[----:B------:R-:W1:Y:S02]  /*0fd0*/  I2F.F16 R20, R39 ;  /* 0x0000002700147306 */ /* 0x000e640000200c00 */
[----:B------:R-:W-:Y:S01]  /*0fe0*/  FFMA.FTZ R40, R22, R40, R37 ;  /* 0x0000002816287223 */ /* 0x000fe20000010025 */
[----:B------:R-:W-:Y:S02]  /*0ff0*/  SHF.R.U32.HI R37, RZ, 0x10, R16 ;  /* 0x00000010ff257819 */ /* 0x000fe40000011610 */
[----:B------:R-:W-:Y:S02]  /*1000*/  IADD3 R41, PT, PT, R38, -0x80, RZ ;  /* 0xffffff8026297810 */ /* 0x000fe40007ffe0ff */
[----:B------:R-:W-:-:S02]  /*1010*/  LOP3.LUT R37, R37, 0xff, RZ, 0xc0, !PT ;  /* 0x000000ff25257812 */ /* 0x000fc400078ec0ff */
[----:B------:R-:W4:Y:S01]  /*1020*/  I2F.F16 R38, R41 ;  /* 0x0000002900267306 */ /* 0x000f220000200c00 */
[----:B------:R-:W-:Y:S01]  /*1030*/  LEA.HI R16, R16, 0xffffff80, RZ, 0x8 ;  /* 0xffffff8010107811 */ /* 0x000fe200078f40ff */
[----:B0-----:R-:W-:Y:S01]  /*1040*/  IMAD.WIDE R44, R0, 0x4, R44 ;  /* 0x00000004002c7825 */ /* 0x001fe200078e022c */
[----:B------:R-:W-:-:S03]  /*1050*/  IADD3 R37, PT, PT, R37, -0x80, RZ ;  /* 0xffffff8025257810 */ /* 0x000fc60007ffe0ff */
[----:B-1----:R-:W-:Y:S02]  /*1060*/  HADD2.F32 R20, -RZ, R20.H0_H0 ;  /* 0x20000014ff147230 */ /* 0x002fe40000004100 */
[----:B------:R-:W-:Y:S01]  /*1070*/  I2F.F16 R16, R16 ;  /* 0x0000001000107306 */ /* 0x000fe20000200c00 */
[----:B----4-:R-:W-:-:S07]  /*1080*/  HADD2.F32 R42, -RZ, R38.H0_H0 ;  /* 0x20000026ff2a7230 */ /* 0x010fce0000004100 */
[----:B------:R-:W0:Y:S01]  /*1090*/  I2F.F16 R37, R37 ;  /* 0x0000002500257306 */ /* 0x000e220000200c00 */
[C---:B------:R-:W-:Y:S01]  /*10a0*/  FFMA.FTZ R38, R22.reuse, R20, R31 ;  /* 0x0000001416267223 */ /* 0x040fe2000001001f */
[----:B------:R-:W-:Y:S01]  /*10b0*/  FFMA.FTZ R20, R22, R42, R21 ;  /* 0x0000002a16147223 */ /* 0x000fe20000010015 */
[----:B------:R-:W-:Y:S02]  /*10c0*/  HADD2.F32 R21, -RZ, R23.H0_H0 ;  /* 0x20000017ff157230 */ /* 0x000fe40000004100 */
[----:B0-----:R-:W-:-:S05]  /*10d0*/  HADD2.F32 R31, -RZ, R37.H0_H0 ;  /* 0x20000025ff1f7230 */ /* 0x001fca0000004100 */
[----:B------:R-:W-:Y:S01]  /*10e0*/  FFMA.FTZ R22, R31, R21, R36 ;  /* 0x000000151f167223 */ /* 0x000fe20000010024 */
[----:B------:R-:W-:Y:S02]  /*10f0*/  SHF.R.U32.HI R36, RZ, 0x10, R18 ;  /* 0x00000010ff247819 */ /* 0x000fe40000011612 */
[----:B------:R-:W-:Y:S02]  /*1100*/  SHF.R.U32.HI R31, RZ, 0x10, R17 ;  /* 0x00000010ff1f7819 */ /* 0x000fe40000011611 */
[----:B------:R-:W-:Y:S02]  /*1110*/  LOP3.LUT R36, R36, 0xff, RZ, 0xc0, !PT ;  /* 0x000000ff24247812 */ /* 0x000fe400078ec0ff */
[----:B------:R-:W-:Y:S02]  /*1120*/  LOP3.LUT R31, R31, 0xff, RZ, 0xc0, !PT ;  /* 0x000000ff1f1f7812 */ /* 0x000fe400078ec0ff */
[----:B------:R-:W-:Y:S02]  /*1130*/  IADD3 R41, PT, PT, R36, -0x80, RZ ;  /* 0xffffff8024297810 */ /* 0x000fe40007ffe0ff */
[----:B------:R-:W-:-:S02]  /*1140*/  SHF.R.U32.HI R36, RZ, 0x10, R19 ;  /* 0x00000010ff247819 */ /* 0x000fc40000011613 */
[----:B------:R-:W0:Y:S01]  /*1150*/  I2F.F16 R37, R41 ;  /* 0x0000002900257306 */ /* 0x000e220000200c00 */
[----:B------:R-:W-:Y:S02]  /*1160*/  IADD3 R39, PT, PT, R31, -0x80, RZ ;  /* 0xffffff801f277810 */ /* 0x000fe40007ffe0ff */
[----:B------:R-:W-:Y:S02]  /*1170*/  LOP3.LUT R36, R36, 0xff, RZ, 0xc0, !PT ;  /* 0x000000ff24247812 */ /* 0x000fe400078ec0ff */
[----:B------:R-:W-:Y:S02]  /*1180*/  LEA.HI R19, R19, 0xffffff80, RZ, 0x8 ;  /* 0xffffff8013137811 */ /* 0x000fe400078f40ff */
[----:B------:R-:W-:Y:S01]  /*1190*/  IADD3 R36, PT, PT, R36, -0x80, RZ ;  /* 0xffffff8024247810 */ /* 0x000fe20007ffe0ff */
        /* <DEDUP_REMOVED lines=17> */
[----:B------:R-:W-:Y:S01]  /*12b0*/  IADD3 R37, PT, PT, R16, -0x80, RZ ;  /* 0xffffff8010257810 */ /* 0x000fe20007ffe0ff */
[----:B------:R-:W0:Y:S01]  /*12c0*/  I2F.F16 R19, R19 ;  /* 0x0000001300137306 */ /* 0x000e220000200c00 */
[----:B------:R-:W-:Y:S01]  /*12d0*/  LOP3.LUT R16, R9, 0xff, RZ, 0xc0, !PT ;  /* 0x000000ff09107812 */ /* 0x000fe200078ec0ff */
[----:B------:R-:W-:Y:S01]  /*12e0*/  FFMA.FTZ R36, R23, R40, R22 ;  /* 0x0000002817247223 */ /* 0x000fe20000010016 */
[----:B------:R-:W-:-:S02]  /*12f0*/  FFMA.FTZ R38, R40, R38, R31 ;  /* 0x0000002628267223 */ /* 0x000fc4000001001f */
[----:B------:R-:W-:Y:S01]  /*1300*/  IADD3 R16, PT, PT, R16, -0x80, RZ ;  /* 0xffffff8010107810 */ /* 0x000fe20007ffe0ff */
[----:B-1----:R-:W-:Y:S01]  /*1310*/  HADD2.F32 R22, -RZ, R39.H0_H0 ;  /* 0x20000027ff167230 */ /* 0x002fe20000004100 */
[----:B------:R-:W-:Y:S01]  /*1320*/  LOP3.LUT R39, R11, 0xff, RZ, 0xc0, !PT ;  /* 0x000000ff0b277812 */ /* 0x000fe200078ec0ff */
[----:B------:R-:W1:Y:S03]  /*1330*/  I2F.F16 R37, R37 ;  /* 0x0000002500257306 */ /* 0x000e660000200c00 */
[----:B------:R-:W-:Y:S01]  /*1340*/  FFMA.FTZ R22, R40, R22, R17 ;  /* 0x0000001628167223 */ /* 0x000fe20000010011 */
[----:B------:R-:W-:Y:S02]  /*1350*/  LOP3.LUT R17, R10, 0xff, RZ, 0xc0, !PT ;  /* 0x000000ff0a117812 */ /* 0x000fe400078ec0ff */
[----:B------:R-:W-:Y:S01]  /*1360*/  IADD3 R39, PT, PT, R39, -0x80, RZ ;  /* 0xffffff8027277810 */ /* 0x000fe20007ffe0ff */
[----:B0-----:R-:W-:Y:S01]  /*1370*/  HADD2.F32 R19, -RZ, R19.H0_H0 ;  /* 0x20000013ff137230 */ /* 0x001fe20000004100 */
[----:B------:R-:W0:Y:S01]  /*1380*/  I2F.F16 R16, R16 ;  /* 0x0000001000107306 */ /* 0x000e220000200c00 */
[----:B------:R-:W-:-:S03]  /*1390*/  IADD3 R31, PT, PT, R17, -0x80, RZ ;  /* 0xffffff80111f7810 */ /* 0x000fc60007ffe0ff */
        /* <DEDUP_REMOVED lines=12> */
[----:B------:R-:W-:Y:S02]  /*1460*/  SHF.R.U32.HI R41, RZ, 0x8, R11 ;  /* 0x00000008ff297819 */ /* 0x000fe4000001160b */
[----:B------:R-:W-:Y:S01]  /*1470*/  FFMA.FTZ R22, R37, R40, R22 ;  /* 0x0000002825167223 */ /* 0x000fe20000010016 */
[----:B------:R-:W-:Y:S01]  /*1480*/  LOP3.LUT R31, R31, 0xff, RZ, 0xc0, !PT ;  /* 0x000000ff1f1f7812 */ /* 0x000fe200078ec0ff */
[----:B------:R-:W-:Y:S01]  /*1490*/  FFMA.FTZ R23, R37, R42, R23 ;  /* 0x0000002a25177223 */ /* 0x000fe20000010017 */
[----:B------:R-:W-:-:S02]  /*14a0*/  SHF.R.U32.HI R37, RZ, 0x8, R9 ;  /* 0x00000008ff257819 */ /* 0x000fc40000011609 */
[----:B------:R-:W-:Y:S02]  /*14b0*/  IADD3 R40, PT, PT, R31, -0x80, RZ ;  /* 0xffffff801f287810 */ /* 0x000fe40007ffe0ff */
[----:B------:R-:W-:Y:S02]  /*14c0*/  LOP3.LUT R31, R37, 0xff, RZ, 0xc0, !PT ;  /* 0x000000ff251f7812 */ /* 0x000fe400078ec0ff */
[----:B------:R-:W0:Y:S01]  /*14d0*/  I2F.F16 R37, R40 ;  /* 0x0000002800257306 */ /* 0x000e220000200c00 */
[----:B------:R-:W-:Y:S02]  /*14e0*/  LOP3.LUT R41, R41, 0xff, RZ, 0xc0, !PT ;  /* 0x000000ff29297812 */ /* 0x000fe400078ec0ff */
[----:B------:R-:W-:Y:S01]  /*14f0*/  IADD3 R39, PT, PT, R31, -0x80, RZ ;  /* 0xffffff801f277810 */ /* 0x000fe20007ffe0ff */
[----:B------:R-:W-:Y:S01]  /*1500*/  HADD2.F32 R31, -RZ, R20.H1_H1 ;  /* 0x30000014ff1f7230 */ /* 0x000fe20000004100 */
[----:B------:R-:W-:Y:S02]  /*1510*/  IADD3 R41, PT, PT, R41, -0x80, RZ ;  /* 0xffffff8029297810 */ /* 0x000fe40007ffe0ff */
[----:B------:R-:W-:-:S02]  /*1520*/  ISETP.NE.AND P0, PT, R5, R4, PT ;  /* 0x000000040500720c */ /* 0x000fc40003f05270 */
[----:B------:R-:W1:Y:S01]  /*1530*/  I2F.F16 R39, R39 ;  /* 0x0000002700277306 */ /* 0x000e620000200c00 */
[----:B0-----:R-:W-:-:S05]  /*1540*/  HADD2.F32 R37, -RZ, R37.H0_H0 ;  /* 0x20000025ff257230 */ /* 0x001fca0000004100 */
[----:B------:R-:W-:Y:S01]  /*1550*/  FFMA.FTZ R36, R37, R31, R36 ;  /* 0x0000001f25247223 */ /* 0x000fe20000010024 */
[----:B-1----:R-:W-:Y:S02]  /*1560*/  HADD2.F32 R20, -RZ, R39.H0_H0 ;  /* 0x20000027ff147230 */ /* 0x002fe40000004100 */
[----:B------:R-:W0:Y:S03]  /*1570*/  I2F.F16 R39, R41 ;  /* 0x0000002900277306 */ /* 0x000e260000200c00 */
[----:B------:R-:W-:Y:S01]  /*1580*/  FFMA.FTZ R37, R31, R20, R38 ;  /* 0x000000141f257223 */ /* 0x000fe20000010026 */
[----:B------:R-:W-:-:S04]  /*1590*/  SHF.R.U32.HI R20, RZ, 0x8, R10 ;  /* 0x00000008ff147819 */ /* 0x000fc8000001160a */
[----:B------:R-:W-:-:S04]  /*15a0*/  LOP3.LUT R20, R20, 0xff, RZ, 0xc0, !PT ;  /* 0x000000ff14147812 */ /* 0x000fc800078ec0ff */
[----:B------:R-:W-:Y:S02]  /*15b0*/  IADD3 R38, PT, PT, R20, -0x80, RZ ;  /* 0xffffff8014267810 */ /* 0x000fe40007ffe0ff */
[----:B------:R-:W-:Y:S01]  /*15c0*/  SHF.R.U32.HI R20, RZ, 0x10, R8 ;  /* 0x00000010ff147819 */ /* 0x000fe20000011608 */
[----:B0-----:R-:W-:-:S03]  /*15d0*/  HADD2.F32 R42, -RZ, R39.H0_H0 ;  /* 0x20000027ff2a7230 */ /* 0x001fc60000004100 */
[----:B------:R-:W-:Y:S01]  /*15e0*/  LOP3.LUT R20, R20, 0xff, RZ, 0xc0, !PT ;  /* 0x000000ff14147812 */ /* 0x000fe200078ec0ff */
[----:B------:R-:W0:Y:S01]  /*15f0*/  I2F.F16 R38, R38 ;  /* 0x0000002600267306 */ /* 0x000e220000200c00 */
[----:B------:R-:W-:Y:S02]  /*1600*/  FFMA.FTZ R23, R31, R42, R23 ;  /* 0x0000002a1f177223 */ /* 0x000fe40000010017 */
[----:B------:R-:W-:-:S06]  /*1610*/  IADD3 R20, PT, PT, R20, -0x80, RZ ;  /* 0xffffff8014147810 */ /* 0x000fcc0007ffe0ff */
[----:B------:R-:W1:Y:S01]  /*1620*/  I2F.F16 R20, R20 ;  /* 0x0000001400147306 */ /* 0x000e620000200c00 */
[----:B0-----:R-:W-:Y:S01]  /*1630*/  HADD2.F32 R40, -RZ, R38.H0_H0 ;  /* 0x20000026ff287230 */ /* 0x001fe20000004100 */
[----:B------:R-:W-:-:S04]  /*1640*/  SHF.R.U32.HI R38, RZ, 0x10, R9 ;  /* 0x00000010ff267819 */ /* 0x000fc80000011609 */
[----:B------:R-:W-:Y:S01]  /*1650*/  FFMA.FTZ R22, R31, R40, R22 ;  /* 0x000000281f167223 */ /* 0x000fe20000010016 */
[----:B------:R-:W-:Y:S01]  /*1660*/  HADD2.F32 R31, -RZ, R21.H0_H0 ;  /* 0x20000015ff1f7230 */ /* 0x000fe20000004100 */
[----:B------:R-:W-:Y:S01]  /*1670*/  LOP3.LUT R39, R38, 0xff, RZ, 0xc0, !PT ;  /* 0x000000ff26277812 */ /* 0x000fe200078ec0ff */
[----:B-1----:R-:W-:Y:S01]  /*1680*/  HADD2.F32 R43, -RZ, R20.H0_H0 ;  /* 0x20000014ff2b7230 */ /* 0x002fe20000004100 */
[----:B------:R-:W-:-:S04]  /*1690*/  SHF.R.U32.HI R20, RZ, 0x10, R10 ;  /* 0x00000010ff147819 */ /* 0x000fc8000001160a */
[----:B------:R-:W-:Y:S01]  /*16a0*/  FFMA.FTZ R38, R43, R31, R36 ;  /* 0x0000001f2b267223 */ /* 0x000fe20000010024 */
[----:B------:R-:W-:Y:S02]  /*16b0*/  IADD3 R36, PT, PT, R39, -0x80, RZ ;  /* 0xffffff8027247810 */ /* 0x000fe40007ffe0ff */
[----:B------:R-:W-:Y:S02]  /*16c0*/  LOP3.LUT R20, R20, 0xff, RZ, 0xc0, !PT ;  /* 0x000000ff14147812 */ /* 0x000fe400078ec0ff */
[----:B------:R-:W-:Y:S02]  /*16d0*/  SHF.R.U32.HI R39, RZ, 0x10, R11 ;  /* 0x00000010ff277819 */ /* 0x000fe4000001160b */
[----:B------:R-:W-:Y:S01]  /*16e0*/  IADD3 R40, PT, PT, R20, -0x80, RZ ;  /* 0xffffff8014287810 */ /* 0x000fe20007ffe0ff */
[----:B------:R-:W0:Y:S01]  /*16f0*/  I2F.F16 R36, R36 ;  /* 0x0000002400247306 */ /* 0x000e220000200c00 */
[----:B------:R-:W-:Y:S02]  /*1700*/  LOP3.LUT R20, R39, 0xff, RZ, 0xc0, !PT ;  /* 0x000000ff27147812 */ /* 0x000fe400078ec0ff */
[----:B------:R-:W-:-:S02]  /*1710*/  LEA.HI R11, R11, 0xffffff80, RZ, 0x8 ;  /* 0xffffff800b0b7811 */ /* 0x000fc400078f40ff */
[----:B------:R-:W-:-:S03]  /*1720*/  IADD3 R20, PT, PT, R20, -0x80, RZ ;  /* 0xffffff8014147810 */ /* 0x000fc60007ffe0ff */
[----:B------:R1:W4:Y:S01]  /*1730*/  I2F.F16 R39, R40 ;  /* 0x0000002800277306 */ /* 0x0003220000200c00 */
[----:B0-----:R-:W-:-:S07]  /*1740*/  HADD2.F32 R42, -RZ, R36.H0_H0 ;  /* 0x20000024ff2a7230 */ /* 0x001fce0000004100 */
[----:B------:R-:W0:Y:S01]  /*1750*/  I2F.F16 R20, R20 ;  /* 0x0000001400147306 */ /* 0x000e220000200c00 */
[----:B-1----:R-:W-:Y:S02]  /*1760*/  HADD2.F32 R40, -RZ, R21.H1_H1 ;  /* 0x30000015ff287230 */ /* 0x002fe40000004100 */
[----:B------:R-:W-:Y:S01]  /*1770*/  FFMA.FTZ R37, R31, R42, R37 ;  /* 0x0000002a1f257223 */ /* 0x000fe20000010025 */
[----:B----4-:R-:W-:Y:S01]  /*1780*/  HADD2.F32 R41, -RZ, R39.H0_H0 ;  /* 0x20000027ff297230 */ /* 0x010fe20000004100 */
[----:B------:R-:W-:-:S03]  /*1790*/  LEA.HI R39, R8, 0xffffff80, RZ, 0x8 ;  /* 0xffffff8008277811 */ /* 0x000fc600078f40ff */
        /* <DEDUP_REMOVED lines=12> */
[----:B----4-:R-:W-:Y:S01]  /*1860*/  HADD2.F32 R21, -RZ, R20.H0_H0 ;  /* 0x20000014ff157230 */ /* 0x010fe20000004100 */
[----:B--2---:R-:W-:Y:S01]  /*1870*/  LOP3.LUT R9, R12, 0xff, RZ, 0xc0, !PT ;  /* 0x000000ff0c097812 */ /* 0x004fe200078ec0ff */
[----:B------:R-:W-:Y:S01]  /*1880*/  HADD2.F32 R20, -RZ, R11.H0_H0 ;  /* 0x2000000bff147230 */ /* 0x000fe20000004100 */
[----:B------:R-:W-:Y:S02]  /*1890*/  SHF.R.U32.HI R10, RZ, 0x8, R12 ;  /* 0x00000008ff0a7819 */ /* 0x000fe4000001160c */
[----:B------:R-:W-:Y:S01]  /*18a0*/  FFMA.FTZ R36, R40, R21, R36 ;  /* 0x0000001528247223 */ /* 0x000fe20000010024 */
[----:B------:R-:W-:Y:S02]  /*18b0*/  IADD3 R9, PT, PT, R9, -0x80, RZ ;  /* 0xffffff8009097810 */ /* 0x000fe40007ffe0ff */
[----:B------:R-:W-:Y:S01]  /*18c0*/  LOP3.LUT R10, R10, 0xff, RZ, 0xc0, !PT ;  /* 0x000000ff0a0a7812 */ /* 0x000fe200078ec0ff */
[----:B0-----:R-:W-:-:S02]  /*18d0*/  HADD2.F32 R8, -RZ, R8.H0_H0 ;  /* 0x20000008ff087230 */ /* 0x001fc40000004100 */
[----:B------:R-:W-:Y:S01]  /*18e0*/  FFMA.FTZ R31, R40, R20, R31 ;  /* 0x00000014281f7223 */ /* 0x000fe2000001001f */
[----:B------:R-:W-:Y:S01]  /*18f0*/  LOP3.LUT R20, R13, 0xff, RZ, 0xc0, !PT ;  /* 0x000000ff0d147812 */ /* 0x000fe200078ec0ff */
[----:B------:R-:W0:Y:S01]  /*1900*/  I2F.F16 R9, R9 ;  /* 0x0000000900097306 */ /* 0x000e220000200c00 */
[----:B------:R-:W-:Y:S01]  /*1910*/  IADD3 R10, PT, PT, R10, -0x80, RZ ;  /* 0xffffff800a0a7810 */ /* 0x000fe20007ffe0ff */
[----:B------:R-:W-:Y:S01]  /*1920*/  FFMA.FTZ R37, R40, R8, R37 ;  /* 0x0000000828257223 */ /* 0x000fe20000010025 */
[----:B------:R-:W-:Y:S02]  /*1930*/  IADD3 R41, PT, PT, R20, -0x80, RZ ;  /* 0xffffff8014297810 */ /* 0x000fe40007ffe0ff */
[----:B------:R-:W-:-:S03]  /*1940*/  SHF.R.U32.HI R20, RZ, 0x8, R14 ;  /* 0x00000008ff147819 */ /* 0x000fc6000001160e */
        /* <DEDUP_REMOVED lines=13> */
[----:B------:R-:W-:-:S04]  /*1a20*/  LOP3.LUT R10, R10, 0xff, RZ, 0xc0, !PT ;  /* 0x000000ff0a0a7812 */ /* 0x000fc800078ec0ff */
[----:B------:R-:W-:Y:S02]  /*1a30*/  IADD3 R42, PT, PT, R10, -0x80, RZ ;  /* 0xffffff800a2a7810 */ /* 0x000fe40007ffe0ff */
[----:B------:R-:W-:Y:S02]  /*1a40*/  LOP3.LUT R10, R20, 0xff, RZ, 0xc0, !PT ;  /* 0x000000ff140a7812 */ /* 0x000fe400078ec0ff */
[----:B------:R0:W2:Y:S02]  /*1a50*/  I2F.F16 R20, R42 ;  /* 0x0000002a00147306 */ /* 0x0000a40000200c00 */
[----:B------:R-:W-:Y:S02]  /*1a60*/  IADD3 R43, PT, PT, R10, -0x80, RZ ;  /* 0xffffff800a2b7810 */ /* 0x000fe40007ffe0ff */
[----:B------:R-:W-:Y:S01]  /*1a70*/  SHF.R.U32.HI R10, RZ, 0x10, R12 ;  /* 0x00000010ff0a7819 */ /* 0x000fe2000001160c */
[----:B-1----:R-:W-:-:S03]  /*1a80*/  HADD2.F32 R11, -RZ, R11.H0_H0 ;  /* 0x2000000bff0b7230 */ /* 0x002fc60000004100 */
[----:B------:R-:W-:Y:S01]  /*1a90*/  LOP3.LUT R10, R10, 0xff, RZ, 0xc0, !PT ;  /* 0x000000ff0a0a7812 */ /* 0x000fe200078ec0ff */
[----:B------:R-:W1:Y:S01]  /*1aa0*/  I2F.F16 R21, R43 ;  /* 0x0000002b00157306 */ /* 0x000e620000200c00 */
[C---:B0-----:R-:W-:Y:S01]  /*1ab0*/  FFMA.FTZ R42, R8.reuse, R41, RZ ;  /* 0x00000029082a7223 */ /* 0x041fe200000100ff */
[----:B------:R-:W-:Y:S01]  /*1ac0*/  FFMA.FTZ R11, R8, R11, RZ ;  /* 0x0000000b080b7223 */ /* 0x000fe200000100ff */
[----:B------:R-:W-:Y:S02]  /*1ad0*/  IADD3 R40, PT, PT, R10, -0x80, RZ ;  /* 0xffffff800a287810 */ /* 0x000fe40007ffe0ff */
[----:B------:R-:W-:Y:S01]  /*1ae0*/  LEA.HI R41, R12, 0xffffff80, RZ, 0x8 ;  /* 0xffffff800c297811 */ /* 0x000fe200078f40ff */
        /* <DEDUP_REMOVED lines=34> */
[----:B------:R-:W-:Y:S01]  /*1d10*/  LOP3.LUT R40, R40, 0xff, RZ, 0xc0, !PT ;  /* 0x000000ff28287812 */ /* 0x000fe200078ec0ff */
[----:B0-----:R-:W-:-:S03]  /*1d20*/  HADD2.F32 R41, -RZ, R22.H0_H0 ;  /* 0x20000016ff297230 */ /* 0x001fc60000004100 */
[----:B------:R-:W0:Y:S02]  /*1d30*/  I2F.F16 R14, R14 ;  /* 0x0000000e000e7306 */ /* 0x000e240000200c00 */
[----:B------:R-:W-:Y:S01]  /*1d40*/  FFMA.FTZ R23, R11, R41, R12 ;  /* 0x000000290b177223 */ /* 0x000fe2000001000c */
[--C-:B-1----:R-:W-:Y:S02]  /*1d50*/  HADD2.F32 R12, -RZ, R20.reuse.H0_H0 ;  /* 0x20000014ff0c7230 */ /* 0x102fe40000004100 */
[----:B------:R-:W-:Y:S02]  /*1d60*/  HADD2.F32 R20, -RZ, R20.H1_H1 ;  /* 0x30000014ff147230 */ /* 0x000fe40000004100 */
[----:B------:R-:W-:Y:S02]  /*1d70*/  HADD2.F32 R42, -RZ, R21.H0_H0 ;  /* 0x20000015ff2a7230 */ /* 0x000fe40000004100 */
[----:B0-----:R-:W-:-:S05]  /*1d80*/  HADD2.F32 R22, -RZ, R14.H0_H0 ;  /* 0x2000000eff167230 */ /* 0x001fca0000004100 */
        /* <DEDUP_REMOVED lines=70> */
[----:B------:R-:W-:-:S04]  /*21f0*/  LOP3.LUT R14, R19, 0xff, RZ, 0xc0, !PT ;  /* 0x000000ff130e7812 */ /* 0x000fc800078ec0ff */
[----:B------:R-:W-:Y:S01]  /*2200*/  IADD3 R14, PT, PT, R14, -0x80, RZ ;  /* 0xffffff800e0e7810 */ /* 0x000fe20007ffe0ff */
[----:B0-----:R-:W-:-:S05]  /*2210*/  IMAD.WIDE R44, R0, 0x4, R44 ;  /* 0x00000004002c7825 */ /* 0x001fca00078e022c */
        /* <DEDUP_REMOVED lines=15> */
[----:B------:R0:W4:Y:S01]  /*2310*/  LDG.E.128.CONSTANT R12, desc[UR6][R44.64] ;  /* 0x000000062c0c7981 */ /* 0x000122000c1e9d00 */
[----:B------:R-:W-:Y:S01]  /*2320*/  LEA.HI R46, R16, 0xffffff80, RZ, 0x8 ;  /* 0xffffff80102e7811 */ /* 0x000fe200078f40ff */
[----:B------:R-:W-:-:S03]  /*2330*/  HADD2.F32 R16, -RZ, R21.H1_H1 ;  /* 0x30000015ff107230 */ /* 0x000fc60000004100 */
[----:B------:R1:W5:Y:S01]  /*2340*/  I2F.F16 R20, R46 ;  /* 0x0000002e00147306 */ /* 0x0003620000200c00 */
[----:B0-----:R-:W-:Y:S01]  /*2350*/  IMAD.WIDE R44, R0, 0x4, R44 ;  /* 0x00000004002c7825 */ /* 0x001fe200078e022c */
[----:B-1----:R-:W-:-:S03]  /*2360*/  LEA.HI R46, R19, 0xffffff80, RZ, 0x8 ;  /* 0xffffff80132e7811 */ /* 0x002fc600078f40ff */
[----:B-----5:R-:W-:-:S05]  /*2370*/  HADD2.F32 R20, -RZ, R20.H0_H0 ;  /* 0x20000014ff147230 */ /* 0x020fca0000004100 */
        /* <DEDUP_REMOVED lines=8> */
[----:B------:R-:W-:Y:S02]  /*2400*/  LEA.HI R22, R17, 0xffffff80, RZ, 0x8 ;  /* 0xffffff8011167811 */ /* 0x000fe400078f40ff */
[----:B------:R-:W0:Y:S01]  /*2410*/  I2F.F16 R17, R46 ;  /* 0x0000002e00117306 */ /* 0x000e220000200c00 */
[----:B------:R-:W-:Y:S01]  /*2420*/  @!P0 PRMT R26, R26, 0x7610, R23 ;  /* 0x000076101a1a8816 */ /* 0x000fe20000000017 */
[----:B------:R-:W-:-:S02]  /*2430*/  HADD2.F32 R21, -RZ, R24.H0_H0 ;  /* 0x20000018ff157230 */ /* 0x000fc40000004100 */
[----:B------:R-:W-:Y:S02]  /*2440*/  HADD2.F32 R20, -RZ, R24.H1_H1 ;  /* 0x30000018ff147230 */ /* 0x000fe40000004100 */
[----:B------:R-:W-:Y:S02]  /*2450*/  HADD2.F32 R23, -RZ, R26.H0_H0 ;  /* 0x2000001aff177230 */ /* 0x000fe40000004100 */
[----:B------:R-:W-:Y:S01]  /*2460*/  FMUL.FTZ R38, R38, R21 ;  /* 0x0000001526267220 */ /* 0x000fe20000410000 */
[----:B------:R-:W1:Y:S01]  /*2470*/  I2F.F16 R22, R22 ;  /* 0x0000001600167306 */ /* 0x000e620000200c00 */
[----:B------:R-:W-:Y:S01]  /*2480*/  FMUL.FTZ R37, R37, R20 ;  /* 0x0000001425257220 */ /* 0x000fe20000410000 */
[----:B------:R-:W-:Y:S02]  /*2490*/  FMUL.FTZ R36, R36, R23 ;  /* 0x0000001724247220 */ /* 0x000fe40000410000 */
[----:B------:R-:W-:Y:S01]  /*24a0*/  F2FP.F16.F32.PACK_AB R38, RZ, R38 ;  /* 0x00000026ff26723e */ /* 0x000fe200000000ff */
[----:B------:R-:W-:Y:S01]  /*24b0*/  FMUL.FTZ R18, R23, R18 ;  /* 0x0000001217127220 */ /* 0x000fe20000410000 */
[----:B------:R-:W-:Y:S01]  /*24c0*/  F2FP.F16.F32.PACK_AB R37, RZ, R37 ;  /* 0x00000025ff25723e */ /* 0x000fe200000000ff */
[----:B0-----:R-:W-:-:S03]  /*24d0*/  HADD2.F32 R17, -RZ, R17.H0_H0 ;  /* 0x20000011ff117230 */ /* 0x001fc60000004100 */
[----:B------:R-:W-:Y:S01]  /*24e0*/  PRMT R38, R38, 0x5410, R37 ;  /* 0x0000541026267816 */ /* 0x000fe20000000025 */
[----:B------:R-:W-:Y:S01]  /*24f0*/  FMUL.FTZ R37, R21, R40 ;  /* 0x0000002815257220 */ /* 0x000fe20000410000 */
[----:B------:R-:W-:Y:S01]  /*2500*/  F2FP.F16.F32.PACK_AB R18, RZ, R18 ;  /* 0x00000012ff12723e */ /* 0x000fe200000000ff */
[----:B-1----:R-:W-:Y:S02]  /*2510*/  HADD2.F32 R19, -RZ, R22.H0_H0 ;  /* 0x20000016ff137230 */ /* 0x002fe40000004100 */
[----:B------:R-:W-:Y:S02]  /*2520*/  HFMA2 R6, R38, 1, 1, R6 ;  /* 0x3c003c0026067831 */ /* 0x000fe40000000006 */
[----:B------:R-:W-:Y:S01]  /*2530*/  HADD2.F32 R22, -RZ, R26.H1_H1 ;  /* 0x3000001aff167230 */ /* 0x000fe20000004100 */
[----:B------:R-:W-:Y:S01]  /*2540*/  F2FP.F16.F32.PACK_AB R37, RZ, R37 ;  /* 0x00000025ff25723e */ /* 0x000fe200000000ff */
[C---:B------:R-:W-:Y:S01]  /*2550*/  FFMA.FTZ R41, R16.reuse, R19, R41 ;  /* 0x0000001310297223 */ /* 0x040fe20000010029 */
[----:B------:R-:W-:-:S02]  /*2560*/  FFMA.FTZ R19, R16, R17, R42 ;  /* 0x0000001110137223 */ /* 0x000fc4000001002a */
[----:B------:R-:W-:Y:S01]  /*2570*/  FMUL.FTZ R16, R31, R22 ;  /* 0x000000161f107220 */ /* 0x000fe20000410000 */
[----:B------:R-:W-:Y:S01]  /*2580*/  F2FP.F16.F32.PACK_AB R31, RZ, R36 ;  /* 0x00000024ff1f723e */ /* 0x000fe200000000ff */
[----:B------:R-:W-:Y:S01]  /*2590*/  FMUL.FTZ R38, R20, R41 ;  /* 0x0000002914267220 */ /* 0x000fe20000410000 */
[----:B------:R-:W-:Y:S02]  /*25a0*/  FMUL.FTZ R19, R22, R19 ;  /* 0x0000001316137220 */ /* 0x000fe40000410000 */
[----:B------:R-:W-:Y:S02]  /*25b0*/  F2FP.F16.F32.PACK_AB R36, RZ, R16 ;  /* 0x00000010ff24723e */ /* 0x000fe400000000ff */
[----:B------:R-:W0:Y:S01]  /*25c0*/  LDS.64 R16, [UR4+0x20] ;  /* 0x00002004ff107984 */ /* 0x000e220008000a00 */
[----:B------:R-:W-:Y:S02]  /*25d0*/  F2FP.F16.F32.PACK_AB R38, RZ, R38 ;  /* 0x00000026ff26723e */ /* 0x000fe400000000ff */
[----:B------:R-:W-:-:S02]  /*25e0*/  PRMT R31, R31, 0x5410, R36 ;  /* 0x000054101f1f7816 */ /* 0x000fc40000000024 */
[----:B---3--:R-:W-:Y:S02]  /*25f0*/  SHF.R.U32.HI R36, RZ, 0x8, R8 ;  /* 0x00000008ff247819 */ /* 0x008fe40000011608 */
[----:B------:R-:W-:Y:S01]  /*2600*/  F2FP.F16.F32.PACK_AB R19, RZ, R19 ;  /* 0x00000013ff13723e */ /* 0x000fe200000000ff */
[----:B------:R-:W-:Y:S01]  /*2610*/  HADD2 R31, R31, R7 ;  /* 0x000000071f1f7230 */ /* 0x000fe20000000000 */
[----:B------:R-:W-:Y:S02]  /*2620*/  LOP3.LUT R7, R8, 0xff, RZ, 0xc0, !PT ;  /* 0x000000ff08077812 */ /* 0x000fe400078ec0ff */
[----:B------:R-:W-:Y:S02]  /*2630*/  LOP3.LUT R36, R36, 0xff, RZ, 0xc0, !PT ;  /* 0x000000ff24247812 */ /* 0x000fe400078ec0ff */
[----:B------:R-:W-:Y:S02]  /*2640*/  IADD3 R7, PT, PT, R7, -0x80, RZ ;  /* 0xffffff8007077810 */ /* 0x000fe40007ffe0ff */
[----:B------:R-:W-:-:S02]  /*2650*/  IADD3 R36, PT, PT, R36, -0x80, RZ ;  /* 0xffffff8024247810 */ /* 0x000fc40007ffe0ff */
[----:B------:R-:W-:Y:S02]  /*2660*/  PRMT R37, R37, 0x5410, R38 ;  /* 0x0000541025257816 */ /* 0x000fe40000000026 */
[----:B------:R-:W1:Y:S01]  /*2670*/  I2F.F16 R7, R7 ;  /* 0x0000000700077306 */ /* 0x000e620000200c00 */
[----:B------:R-:W-:Y:S02]  /*2680*/  PRMT R38, R18, 0x5410, R19 ;  /* 0x0000541012267816 */ /* 0x000fe40000000013 */
[----:B------:R-:W-:Y:S01]  /*2690*/  HFMA2 R18, R37, 1, 1, R6 ;  /* 0x3c003c0025127831 */ /* 0x000fe20000000006 */
[----:B------:R-:W-:Y:S02]  /*26a0*/  LOP3.LUT R37, R9, 0xff, RZ, 0xc0, !PT ;  /* 0x000000ff09257812 */ /* 0x000fe400078ec0ff */
[----:B------:R-:W-:Y:S01]  /*26b0*/  HADD2 R19, R38, R31 ;  /* 0x0000001f26137230 */ /* 0x000fe20000000000 */
[----:B------:R-:W-:Y:S01]  /*26c0*/  SHF.R.U32.HI R41, RZ, 0x8, R10 ;  /* 0x00000008ff297819 */ /* 0x000fe2000001160a */
[----:B------:R-:W2:Y:S01]  /*26d0*/  I2F.F16 R36, R36 ;  /* 0x0000002400247306 */ /* 0x000ea20000200c00 */
[----:B------:R-:W-:-:S02]  /*26e0*/  IADD3 R37, PT, PT, R37, -0x80, RZ ;  /* 0xffffff8025257810 */ /* 0x000fc40007ffe0ff */
[----:B------:R-:W-:Y:S01]  /*26f0*/  LOP3.LUT R41, R41, 0xff, RZ, 0xc0, !PT ;  /* 0x000000ff29297812 */ /* 0x000fe200078ec0ff */
[----:B-1----:R-:W-:Y:S01]  /*2700*/  HADD2.F32 R6, -RZ, R7.H0_H0 ;  /* 0x20000007ff067230 */ /* 0x002fe20000004100 */
[----:B------:R-:W-:-:S03]  /*2710*/  LOP3.LUT R7, R10, 0xff, RZ, 0xc0, !PT ;  /* 0x000000ff0a077812 */ /* 0x000fc600078ec0ff */
[----:B------:R-:W1:Y:S01]  /*2720*/  I2F.F16 R40, R37 ;  /* 0x0000002500287306 */ /* 0x000e620000200c00 */
[----:B------:R-:W-:Y:S01]  /*2730*/  IADD3 R41, PT, PT, R41, -0x80, RZ ;  /* 0xffffff8029297810 */ /* 0x000fe20007ffe0ff */
[--C-:B0-----:R-:W-:Y:S02]  /*2740*/  HADD2.F32 R31, -RZ, R16.reuse.H0_H0 ;  /* 0x20000010ff1f7230 */ /* 0x101fe40000004100 */
[----:B------:R-:W-:Y:S02]  /*2750*/  HADD2.F32 R38, -RZ, R16.H1_H1 ;  /* 0x30000010ff267230 */ /* 0x000fe40000004100 */
[----:B--2---:R-:W-:Y:S02]  /*2760*/  HADD2.F32 R39, -RZ, R36.H0_H0 ;  /* 0x20000024ff277230 */ /* 0x004fe40000004100 */
[----:B------:R-:W-:Y:S01]  /*2770*/  FFMA.FTZ R6, R6, R31, RZ ;  /* 0x0000001f06067223 */ /* 0x000fe200000100ff */
[----:B------:R-:W0:Y:S03]  /*2780*/  I2F.F16 R37, R41 ;  /* 0x0000002900257306 */ /* 0x000e260000200c00 */
[----:B------:R-:W-:Y:S01]  /*2790*/  FFMA.FTZ R16, R39, R38, R6 ;  /* 0x0000002627107223 */ /* 0x000fe20000010006 */
[----:B------:R-:W-:Y:S01]  /*27a0*/  SHF.R.U32.HI R6, RZ, 0x8, R9 ;  /* 0x00000008ff067819 */ /* 0x000fe20000011609 */
[----:B-1----:R-:W-:Y:S01]  /*27b0*/  HADD2.F32 R40, -RZ, R40.H0_H0 ;  /* 0x20000028ff287230 */ /* 0x002fe20000004100 */
[----:B------:R-:W-:-:S02]  /*27c0*/  IADD3 R39, PT, PT, R7, -0x80, RZ ;  /* 0xffffff8007277810 */ /* 0x000fc40007ffe0ff */
[----:B------:R-:W-:Y:S02]  /*27d0*/  LOP3.LUT R7, R6, 0xff, RZ, 0xc0, !PT ;  /* 0x000000ff06077812 */ /* 0x000fe400078ec0ff */
[----:B------:R-:W1:Y:S01]  /*27e0*/  I2F.F16 R6, R39 ;  /* 0x0000002700067306 */ /* 0x000e620000200c00 */
[----:B------:R-:W-:Y:S01]  /*27f0*/  FFMA.FTZ R43, R31, R40, RZ ;  /* 0x000000281f2b7223 */ /* 0x000fe200000100ff */
[----:B------:R-:W-:Y:S02]  /*2800*/  IADD3 R36, PT, PT, R7, -0x80, RZ ;  /* 0xffffff8007247810 */ /* 0x000fe40007ffe0ff */
[----:B------:R-:W-:Y:S01]  /*2810*/  SHF.R.U32.HI R7, RZ, 0x10, R8 ;  /* 0x00000010ff077819 */ /* 0x000fe20000011608 */
[----:B0-----:R-:W-:-:S03]  /*2820*/  HADD2.F32 R37, -RZ, R37.H0_H0 ;  /* 0x20000025ff257230 */ /* 0x001fc60000004100 */
[----:B------:R-:W-:Y:S01]  /*2830*/  LOP3.LUT R7, R7, 0xff, RZ, 0xc0, !PT ;  /* 0x000000ff07077812 */ /* 0x000fe200078ec0ff */
[----:B------:R-:W0:Y:S03]  /*2840*/  I2F.F16 R36, R36 ;  /* 0x0000002400247306 */ /* 0x000e260000200c00 */
[----:B------:R-:W-:Y:S01]  /*2850*/  IADD3 R7, PT, PT, R7, -0x80, RZ ;  /* 0xffffff8007077810 */ /* 0x000fe20007ffe0ff */
[----:B-1----:R-:W-:-:S05]  /*2860*/  HADD2.F32 R6, -RZ, R6.H0_H0 ;  /* 0x20000006ff067230 */ /* 0x002fca0000004100 */
[----:B------:R-:W1:Y:S01]  /*2870*/  I2F.F16 R7, R7 ;  /* 0x0000000700077306 */ /* 0x000e620000200c00 */
[----:B------:R-:W-:Y:S01]  /*2880*/  FFMA.FTZ R6, R31, R6, RZ ;  /* 0x000000061f067223 */ /* 0x000fe200000100ff */
[----:B0-----:R-:W-:-:S03]  /*2890*/  HADD2.F32 R39, -RZ, R36.H0_H0 ;  /* 0x20000024ff277230 */ /* 0x001fc60000004100 */
[C---:B------:R-:W-:Y:S01]  /*28a0*/  FFMA.FTZ R6, R38.reuse, R37, R6 ;  /* 0x0000002526067223 */ /* 0x040fe20000010006 */
[----:B------:R-:W-:Y:S02]  /*28b0*/  HADD2.F32 R37, -RZ, R17.H0_H0 ;  /* 0x20000011ff257230 */ /* 0x000fe40000004100 */
[----:B------:R-:W-:Y:S01]  /*28c0*/  FFMA.FTZ R36, R38, R39, R43 ;  /* 0x0000002726247223 */ /* 0x000fe2000001002b */
[----:B-1----:R-:W-:Y:S01]  /*28d0*/  HADD2.F32 R39, -RZ, R7.H0_H0 ;  /* 0x20000007ff277230 */ /* 0x002fe20000004100 */
[----:B------:R-:W-:Y:S02]  /*28e0*/  SHF.R.U32.HI R7, RZ, 0x10, R9 ;  /* 0x00000010ff077819 */ /* 0x000fe40000011609 */
[----:B------:R-:W-:Y:S02]  /*28f0*/  LEA.HI R9, R9, 0xffffff80, RZ, 0x8 ;  /* 0xffffff8009097811 */ /* 0x000fe400078f40ff */
[----:B------:R-:W-:Y:S01]  /*2900*/  FFMA.FTZ R39, R39, R37, R16 ;  /* 0x0000002527277223 */ /* 0x000fe20000010010 */
[----:B------:R-:W-:-:S02]  /*2910*/  SHF.R.U32.HI R16, RZ, 0x10, R10 ;  /* 0x00000010ff107819 */ /* 0x000fc4000001160a */
[----:B------:R-:W-:Y:S01]  /*2920*/  LOP3.LUT R7, R7, 0xff, RZ, 0xc0, !PT ;  /* 0x000000ff07077812 */ /* 0x000fe200078ec0ff */
[----:B------:R-:W-:Y:S01]  /*2930*/  I2F.F16 R9, R9 ;  /* 0x0000000900097306 */ /* 0x000fe20000200c00 */
[----:B------:R-:W-:Y:S02]  /*2940*/  LOP3.LUT R16, R16, 0xff, RZ, 0xc0, !PT ;  /* 0x000000ff10107812 */ /* 0x000fe400078ec0ff */
[----:B------:R-:W-:Y:S02]  /*2950*/  IADD3 R40, PT, PT, R7, -0x80, RZ ;  /* 0xffffff8007287810 */ /* 0x000fe40007ffe0ff */
[----:B------:R-:W-:Y:S02]  /*2960*/  IADD3 R42, PT, PT, R16, -0x80, RZ ;  /* 0xffffff80102a7810 */ /* 0x000fe40007ffe0ff */
[----:B------:R-:W-:Y:S01]  /*2970*/  LEA.HI R16, R8, 0xffffff80, RZ, 0x8 ;  /* 0xffffff8008107811 */ /* 0x000fe200078f40ff */
[----:B------:R-:W0:Y:S01]  /*2980*/  I2F.F16 R43, R40 ;  /* 0x00000028002b7306 */ /* 0x000e220000200c00 */
[----:B------:R-:W-:Y:S01]  /*2990*/  HADD2.F32 R8, -RZ, R17.H1_H1 ;  /* 0x30000011ff087230 */ /* 0x000fe20000004100 */
[----:B------:R-:W-:-:S02]  /*29a0*/  LEA.HI R17, R10, 0xffffff80, RZ, 0x8 ;  /* 0xffffff800a117811 */ /* 0x000fc400078f40ff */
[----:B----4-:R-:W-:-:S04]  /*29b0*/  LOP3.LUT R10, R12, 0xff, RZ, 0xc0, !PT ;  /* 0x000000ff0c0a7812 */ /* 0x010fc800078ec0ff */
[----:B------:R-:W1:Y:S01]  /*29c0*/  I2F.F16 R41, R42 ;  /* 0x0000002a00297306 */ /* 0x000e620000200c00 */
[----:B------:R-:W-:Y:S01]  /*29d0*/  IADD3 R10, PT, PT, R10, -0x80, RZ ;  /* 0xffffff800a0a7810 */ /* 0x000fe20007ffe0ff */
[----:B0-----:R-:W-:-:S06]  /*29e0*/  HADD2.F32 R43, -RZ, R43.H0_H0 ;  /* 0x2000002bff2b7230 */ /* 0x001fcc0000004100 */
[----:B------:R-:W0:Y:S01]  /*29f0*/  I2F.F16 R16, R16 ;  /* 0x0000001000107306 */ /* 0x000e220000200c00 */
[----:B------:R-:W-:Y:S01]  /*2a00*/  FFMA.FTZ R43, R37, R43, R36 ;  /* 0x0000002b252b7223 */ /* 0x000fe20000010024 */
[----:B-1----:R-:W-:-:S06]  /*2a10*/  HADD2.F32 R41, -RZ, R41.H0_H0 ;  /* 0x20000029ff297230 */ /* 0x002fcc0000004100 */
[----:B------:R-:W1:Y:S01]  /*2a20*/  I2F.F16 R17, R17 ;  /* 0x0000001100117306 */ /* 0x000e620000200c00 */
[----:B------:R-:W-:Y:S02]  /*2a30*/  FFMA.FTZ R41, R37, R41, R6 ;  /* 0x0000002925297223 */ /* 0x000fe40000010006 */
[----:B------:R-:W2:Y:S01]  /*2a40*/  LDS.64 R6, [UR4+0x28] ;  /* 0x00002804ff067984 */ /* 0x000ea20008000a00 */
[----:B0-----:R-:W-:-:S04]  /*2a50*/  HADD2.F32 R36, -RZ, R16.H0_H0 ;  /* 0x20000010ff247230 */ /* 0x001fc80000004100 */
[----:B------:R-:W0:Y:S01]  /*2a60*/  I2F.F16 R10, R10 ;  /* 0x0000000a000a7306 */ /* 0x000e220000200c00 */
[----:B------:R-:W-:Y:S01]  /*2a70*/  HADD2.F32 R16, -RZ, R9.H0_H0 ;  /* 0x20000009ff107230 */ /* 0x000fe20000004100 */
[----:B------:R-:W-:Y:S01]  /*2a80*/  SHF.R.U32.HI R9, RZ, 0x8, R12 ;  /* 0x00000008ff097819 */ /* 0x000fe2000001160c */
[----:B------:R-:W-:-:S03]  /*2a90*/  FFMA.FTZ R39, R36, R8, R39 ;  /* 0x0000000824277223 */ /* 0x000fc60000010027 */
[----:B------:R-:W-:Y:S01]  /*2aa0*/  LOP3.LUT R9, R9, 0xff, RZ, 0xc0, !PT ;  /* 0x000000ff09097812 */ /* 0x000fe200078ec0ff */
[----:B-1----:R-:W-:Y:S01]  /*2ab0*/  HADD2.F32 R36, -RZ, R17.H0_H0 ;  /* 0x20000011ff247230 */ /* 0x002fe20000004100 */
[----:B------:R-:W-:Y:S01]  /*2ac0*/  SHF.R.U32.HI R17, RZ, 0x10, R12 ;  /* 0x00000010ff117819 */ /* 0x000fe2000001160c */
[C---:B------:R-:W-:Y:S01]  /*2ad0*/  FFMA.FTZ R43, R8.reuse, R16, R43 ;  /* 0x00000010082b7223 */ /* 0x040fe2000001002b */
[----:B------:R-:W-:Y:S02]  /*2ae0*/  IADD3 R9, PT, PT, R9, -0x80, RZ ;  /* 0xffffff8009097810 */ /* 0x000fe40007ffe0ff */
[----:B------:R-:W-:Y:S01]  /*2af0*/  LOP3.LUT R17, R17, 0xff, RZ, 0xc0, !PT ;  /* 0x000000ff11117812 */ /* 0x000fe200078ec0ff */
[----:B------:R-:W-:Y:S01]  /*2b00*/  FFMA.FTZ R41, R8, R36, R41 ;  /* 0x0000002408297223 */ /* 0x000fe20000010029 */
[----:B0-----:R-:W-:Y:S02]  /*2b10*/  HADD2.F32 R36, -RZ, R10.H0_H0 ;  /* 0x2000000aff247230 */ /* 0x001fe40000004100 */
[----:B------:R-:W0:Y:S01]  /*2b20*/  I2F.F16 R9, R9 ;  /* 0x0000000900097306 */ /* 0x000e220000200c00 */
[----:B------:R-:W-:-:S07]  /*2b30*/  IADD3 R10, PT, PT, R17, -0x80, RZ ;  /* 0xffffff80110a7810 */ /* 0x000fce0007ffe0ff */
[----:B------:R-:W1:Y:S01]  /*2b40*/  I2F.F16 R10, R10 ;  /* 0x0000000a000a7306 */ /* 0x000e620000200c00 */
[--C-:B--2---:R-:W-:Y:S02]  /*2b50*/  HADD2.F32 R16, -RZ, R6.reuse.H0_H0 ;  /* 0x20000006ff107230 */ /* 0x104fe40000004100 */
        /* <DEDUP_REMOVED lines=8> */
[----:B------:R-:W-:Y:S02]  /*2be0*/  LOP3.LUT R6, R13, 0xff, RZ, 0xc0, !PT ;  /* 0x000000ff0d067812 */ /* 0x000fe400078ec0ff */
[----:B------:R-:W-:Y:S02]  /*2bf0*/  LOP3.LUT R10, R10, 0xff, RZ, 0xc0, !PT ;  /* 0x000000ff0a0a7812 */ /* 0x000fe400078ec0ff */
[----:B------:R-:W-:Y:S02]  /*2c00*/  IADD3 R36, PT, PT, R6, -0x80, RZ ;  /* 0xffffff8006247810 */ /* 0x000fe40007ffe0ff */
[----:B------:R-:W-:-:S04]  /*2c10*/  IADD3 R10, PT, PT, R10, -0x80, RZ ;  /* 0xffffff800a0a7810 */ /* 0x000fc80007ffe0ff */
[----:B------:R-:W0:Y:S08]  /*2c20*/  I2F.F16 R36, R36 ;  /* 0x0000002400247306 */ /* 0x000e300000200c00 */
[----:B------:R-:W1:Y:S01]  /*2c30*/  I2F.F16 R10, R10 ;  /* 0x0000000a000a7306 */ /* 0x000e620000200c00 */
        /* <DEDUP_REMOVED lines=10> */
[----:B------:R-:W-:Y:S01]  /*2ce0*/  I2F.F16 R10, R10 ;  /* 0x0000000a000a7306 */ /* 0x000fe20000200c00 */
[----:B0-----:R-:W-:-:S05]  /*2cf0*/  HADD2.F32 R6, -RZ, R9.H0_H0 ;  /* 0x20000009ff067230 */ /* 0x001fca0000004100 */
[----:B------:R-:W-:-:S04]  /*2d00*/  FFMA.FTZ R6, R40, R6, R43 ;  /* 0x0000000628067223 */ /* 0x000fc8000001002b */
        /* <DEDUP_REMOVED lines=13> */
[----:B------:R-:W-:Y:S01]  /*2de0*/  HADD2.F32 R41, -RZ, R10.H0_H0 ;  /* 0x2000000aff297230 */ /* 0x000fe20000004100 */
[----:B------:R-:W-:-:S04]  /*2df0*/  LOP3.LUT R9, R9, 0xff, RZ, 0xc0, !PT ;  /* 0x000000ff09097812 */ /* 0x000fc800078ec0ff */
[----:B------:R-:W-:Y:S01]  /*2e00*/  FFMA.FTZ R36, R17, R41, R36 ;  /* 0x0000002911247223 */ /* 0x000fe20000010024 */
[----:B------:R-:W-:Y:S02]  /*2e10*/  LOP3.LUT R41, R11, 0xff, RZ, 0xc0, !PT ;  /* 0x000000ff0b297812 */ /* 0x000fe400078ec0ff */
[----:B------:R-:W-:Y:S02]  /*2e20*/  IADD3 R9, PT, PT, R9, -0x80, RZ ;  /* 0xffffff8009097810 */ /* 0x000fe40007ffe0ff */
[----:B------:R-:W-:-:S04]  /*2e30*/  IADD3 R41, PT, PT, R41, -0x80, RZ ;  /* 0xffffff8029297810 */ /* 0x000fc80007ffe0ff */
[----:B------:R-:W0:Y:S08]  /*2e40*/  I2F.F16 R9, R9 ;  /* 0x0000000900097306 */ /* 0x000e300000200c00 */
[----:B------:R-:W1:Y:S01]  /*2e50*/  I2F.F16 R41, R41 ;  /* 0x0000002900297306 */ /* 0x000e620000200c00 */
[----:B0-----:R-:W-:Y:S02]  /*2e60*/  HADD2.F32 R10, -RZ, R9.H0_H0 ;  /* 0x20000009ff0a7230 */ /* 0x001fe40000004100 */
[----:B-1----:R-:W-:-:S05]  /*2e70*/  HADD2.F32 R42, -RZ, R41.H0_H0 ;  /* 0x20000029ff2a7230 */ /* 0x002fca0000004100 */
[----:B------:R-:W-:Y:S01]  /*2e80*/  FFMA.FTZ R31, R31, R42, RZ ;  /* 0x0000002a1f1f7223 */ /* 0x000fe200000100ff */
[----:B------:R-:W-:-:S03]  /*2e90*/  LEA.HI R42, R11, 0xffffff80, RZ, 0x8 ;  /* 0xffffff800b2a7811 */ /* 0x000fc600078f40ff */
[----:B------:R-:W-:Y:S01]  /*2ea0*/  FFMA.FTZ R38, R38, R10, R31 ;  /* 0x0000000a26267223 */ /* 0x000fe2000001001f */
[----:B------:R-:W-:Y:S02]  /*2eb0*/  SHF.R.U32.HI R10, RZ, 0x10, R11 ;  /* 0x00000010ff0a7819 */ /* 0x000fe4000001160b */
[----:B------:R-:W0:Y:S02]  /*2ec0*/  I2F.F16 R42, R42 ;  /* 0x0000002a002a7306 */ /* 0x000e240000200c00 */
[----:B------:R-:W-:-:S04]  /*2ed0*/  LOP3.LUT R10, R10, 0xff, RZ, 0xc0, !PT ;  /* 0x000000ff0a0a7812 */ /* 0x000fc800078ec0ff */
[----:B------:R-:W-:-:S06]  /*2ee0*/  IADD3 R41, PT, PT, R10, -0x80, RZ ;  /* 0xffffff800a297810 */ /* 0x000fcc0007ffe0ff */
[----:B------:R-:W1:Y:S01]  /*2ef0*/  I2F.F16 R41, R41 ;  /* 0x0000002900297306 */ /* 0x000e620000200c00 */
[----:B0-----:R-:W-:Y:S02]  /*2f00*/  HADD2.F32 R31, -RZ, R42.H0_H0 ;  /* 0x2000002aff1f7230 */ /* 0x001fe40000004100 */
[----:B-1----:R-:W-:-:S05]  /*2f10*/  HADD2.F32 R10, -RZ, R41.H0_H0 ;  /* 0x20000029ff0a7230 */ /* 0x002fca0000004100 */
[----:B------:R-:W-:-:S04]  /*2f20*/  FFMA.FTZ R37, R37, R10, R38 ;  /* 0x0000000a25257223 */ /* 0x000fc80000010026 */
        /* <DEDUP_REMOVED lines=14> */
[----:B------:R-:W-:Y:S02]  /*3010*/  SHF.R.U32.HI R16, RZ, 0x10, R15 ;  /* 0x00000010ff107819 */ /* 0x000fe4000001160f */
[----:B------:R-:W-:Y:S02]  /*3020*/  LEA.HI R31, R13, 0xffffff80, RZ, 0x8 ;  /* 0xffffff800d1f7811 */ /* 0x000fe400078f40ff */
[----:B------:R-:W-:-:S04]  /*3030*/  LOP3.LUT R16, R16, 0xff, RZ, 0xc0, !PT ;  /* 0x000000ff10107812 */ /* 0x000fc800078ec0ff */
[----:B------:R-:W-:Y:S01]  /*3040*/  IADD3 R37, PT, PT, R16, -0x80, RZ ;  /* 0xffffff8010257810 */ /* 0x000fe20007ffe0ff */
[----:B------:R-:W-:Y:S01]  /*3050*/  I2F.F16 R31, R31 ;  /* 0x0000001f001f7306 */ /* 0x000fe20000200c00 */
[----:B------:R-:W-:Y:S02]  /*3060*/  LEA.HI R16, R12, 0xffffff80, RZ, 0x8 ;  /* 0xffffff800c107811 */ /* 0x000fe400078f40ff */
[----:B------:R-:W-:Y:S02]  /*3070*/  LEA.HI R12, R14, 0xffffff80, RZ, 0x8 ;  /* 0xffffff800e0c7811 */ /* 0x000fe400078f40ff */
[----:B------:R-:W-:-:S03]  /*3080*/  LEA.HI R14, R15, 0xffffff80, RZ, 0x8 ;  /* 0xffffff800f0e7811 */ /* 0x000fc600078f40ff */
[----:B------:R-:W0:Y:S08]  /*3090*/  I2F.F16 R37, R37 ;  /* 0x0000002500257306 */ /* 0x000e300000200c00 */
[----:B------:R-:W1:Y:S01]  /*30a0*/  I2F.F16 R16, R16 ;  /* 0x0000001000107306 */ /* 0x000e620000200c00 */
[----:B0-----:R-:W-:-:S07]  /*30b0*/  HADD2.F32 R13, -RZ, R37.H0_H0 ;  /* 0x20000025ff0d7230 */ /* 0x001fce0000004100 */
[----:B------:R-:W0:Y:S01]  /*30c0*/  I2F.F16 R12, R12 ;  /* 0x0000000c000c7306 */ /* 0x000e220000200c00 */
[----:B------:R-:W-:Y:S01]  /*30d0*/  FFMA.FTZ R17, R17, R13, R40 ;  /* 0x0000000d11117223 */ /* 0x000fe20000010028 */
[----:B------:R-:W-:Y:S02]  /*30e0*/  HADD2.F32 R13, -RZ, R7.H1_H1 ;  /* 0x30000007ff0d7230 */ /* 0x000fe40000004100 */
[----:B------:R-:W-:-:S04]  /*30f0*/  HADD2.F32 R7, -RZ, R31.H0_H0 ;  /* 0x2000001fff077230 */ /* 0x000fc80000004100 */
[----:B------:R-:W3:Y:S01]  /*3100*/  I2F.F16 R14, R14 ;  /* 0x0000000e000e7306 */ /* 0x000ee20000200c00 */
[----:B-1----:R-:W-:Y:S02]  /*3110*/  HADD2.F32 R16, -RZ, R16.H0_H0 ;  /* 0x20000010ff107230 */ /* 0x002fe40000004100 */
[----:B------:R-:W-:Y:S02]  /*3120*/  FFMA.FTZ R31, R13, R7, R6 ;  /* 0x000000070d1f7223 */ /* 0x000fe40000010006 */
[----:B------:R-:W1:Y:S01]  /*3130*/  LDS.64 R6, [UR4+0x30] ;  /* 0x00003004ff067984 */ /* 0x000e620008000a00 */
[----:B0-----:R-:W-:Y:S02]  /*3140*/  HADD2.F32 R12, -RZ, R12.H0_H0 ;  /* 0x2000000cff0c7230 */ /* 0x001fe40000004100 */
[----:B------:R-:W-:-:S03]  /*3150*/  FFMA.FTZ R16, R16, R13, R39 ;  /* 0x0000000d10107223 */ /* 0x000fc60000010027 */
[----:B------:R-:W-:Y:S01]  /*3160*/  FFMA.FTZ R36, R13, R12, R36 ;  /* 0x0000000c0d247223 */ /* 0x000fe20000010024 */
[----:B---3--:R-:W-:-:S05]  /*3170*/  HADD2.F32 R14, -RZ, R14.H0_H0 ;  /* 0x2000000eff0e7230 */ /* 0x008fca0000004100 */
[----:B------:R-:W-:Y:S01]  /*3180*/  FFMA.FTZ R17, R13, R14, R17 ;  /* 0x0000000e0d117223 */ /* 0x000fe20000010011 */
[----:B-1----:R-:W-:Y:S01]  /*3190*/  HADD2.F32 R40, -RZ, R6.H0_H0 ;  /* 0x20000006ff287230 */ /* 0x002fe20000004100 */
[----:B--2---:R-:W-:Y:S02]  /*31a0*/  LOP3.LUT R37, R9, 0xff, RZ, 0xc0, !PT ;  /* 0x000000ff09257812 */ /* 0x004fe400078ec0ff */
[----:B------:R-:W-:Y:S02]  /*31b0*/  LOP3.LUT R12, R10, 0xff, RZ, 0xc0, !PT ;  /* 0x000000ff0a0c7812 */ /* 0x000fe400078ec0ff */
[----:B------:R-:W-:Y:S02]  /*31c0*/  LOP3.LUT R13, R11, 0xff, RZ, 0xc0, !PT ;  /* 0x000000ff0b0d7812 */ /* 0x000fe400078ec0ff */
[----:B------:R-:W-:Y:S02]  /*31d0*/  IADD3 R43, PT, PT, R37, -0x80, RZ ;  /* 0xffffff80252b7810 */ /* 0x000fe40007ffe0ff */
[----:B------:R-:W-:-:S02]  /*31e0*/  LOP3.LUT R15, R8, 0xff, RZ, 0xc0, !PT ;  /* 0x000000ff080f7812 */ /* 0x000fc400078ec0ff */
[----:B------:R-:W-:Y:S02]  /*31f0*/  IADD3 R39, PT, PT, R12, -0x80, RZ ;  /* 0xffffff800c277810 */ /* 0x000fe40007ffe0ff */
[----:B------:R-:W-:Y:S01]  /*3200*/  IADD3 R37, PT, PT, R13, -0x80, RZ ;  /* 0xffffff800d257810 */ /* 0x000fe20007ffe0ff */
[----:B------:R-:W0:Y:S01]  /*3210*/  I2F.F16 R43, R43 ;  /* 0x0000002b002b7306 */ /* 0x000e220000200c00 */
[----:B------:R-:W-:Y:S02]  /*3220*/  SHF.R.U32.HI R12, RZ, 0x8, R8 ;  /* 0x00000008ff0c7819 */ /* 0x000fe40000011608 */
[----:B------:R-:W-:Y:S02]  /*3230*/  SHF.R.U32.HI R13, RZ, 0x8, R9 ;  /* 0x00000008ff0d7819 */ /* 0x000fe40000011609 */
[----:B------:R-:W-:Y:S02]  /*3240*/  IADD3 R15, PT, PT, R15, -0x80, RZ ;  /* 0xffffff800f0f7810 */ /* 0x000fe40007ffe0ff */
[----:B------:R-:W-:Y:S01]  /*3250*/  LOP3.LUT R12, R12, 0xff, RZ, 0xc0, !PT ;  /* 0x000000ff0c0c7812 */ /* 0x000fe200078ec0ff */
[----:B------:R-:W1:Y:S01]  /*3260*/  I2F.F16 R39, R39 ;  /* 0x0000002700277306 */ /* 0x000e620000200c00 */
[----:B------:R-:W-:-:S04]  /*3270*/  LOP3.LUT R13, R13, 0xff, RZ, 0xc0, !PT ;  /* 0x000000ff0d0d7812 */ /* 0x000fc800078ec0ff */
[----:B------:R-:W-:Y:S01]  /*3280*/  IADD3 R13, PT, PT, R13, -0x80, RZ ;  /* 0xffffff800d0d7810 */ /* 0x000fe20007ffe0ff */
[----:B0-----:R-:W-:Y:S02]  /*3290*/  HADD2.F32 R43, -RZ, R43.H0_H0 ;  /* 0x2000002bff2b7230 */ /* 0x001fe40000004100 */
[----:B------:R0:W2:Y:S03]  /*32a0*/  I2F.F16 R41, R15 ;  /* 0x0000000f00297306 */ /* 0x0000a60000200c00 */
[----:B------:R-:W-:Y:S01]  /*32b0*/  FFMA.FTZ R38, R40, R43, RZ ;  /* 0x0000002b28267223 */ /* 0x000fe200000100ff */
[----:B-1----:R-:W-:-:S04]  /*32c0*/  HADD2.F32 R39, -RZ, R39.H0_H0 ;  /* 0x20000027ff277230 */ /* 0x002fc80000004100 */
[----:B------:R-:W1:Y:S01]  /*32d0*/  I2F.F16 R13, R13 ;  /* 0x0000000d000d7306 */ /* 0x000e620000200c00 */
[----:B0-----:R-:W-:Y:S01]  /*32e0*/  IADD3 R15, PT, PT, R12, -0x80, RZ ;  /* 0xffffff800c0f7810 */ /* 0x001fe20007ffe0ff */
[----:B------:R-:W-:Y:S01]  /*32f0*/  FFMA.FTZ R42, R40, R39, RZ ;  /* 0x00000027282a7223 */ /* 0x000fe200000100ff */
[----:B------:R-:W-:Y:S02]  /*3300*/  HADD2.F32 R39, -RZ, R6.H1_H1 ;  /* 0x30000006ff277230 */ /* 0x000fe40000004100 */
[----:B--2---:R-:W-:-:S03]  /*3310*/  HADD2.F32 R41, -RZ, R41.H0_H0 ;  /* 0x20000029ff297230 */ /* 0x004fc60000004100 */
[----:B------:R-:W0:Y:S02]  /*3320*/  I2F.F16 R15, R15 ;  /* 0x0000000f000f7306 */ /* 0x000e240000200c00 */
[----:B------:R-:W-:Y:S01]  /*3330*/  FFMA.FTZ R12, R41, R40, RZ ;  /* 0x00000028290c7223 */ /* 0x000fe200000100ff */
[----:B-1----:R-:W-:-:S05]  /*3340*/  HADD2.F32 R13, -RZ, R13.H0_H0 ;  /* 0x2000000dff0d7230 */ /* 0x002fca0000004100 */
[----:B------:R-:W1:Y:S01]  /*3350*/  I2F.F16 R37, R37 ;  /* 0x0000002500257306 */ /* 0x000e620000200c00 */
[----:B------:R-:W-:Y:S01]  /*3360*/  FFMA.FTZ R38, R39, R13, R38 ;  /* 0x0000000d27267223 */ /* 0x000fe20000010026 */
[----:B0-----:R-:W-:-:S05]  /*3370*/  HADD2.F32 R15, -RZ, R15.H0_H0 ;  /* 0x2000000fff0f7230 */ /* 0x001fca0000004100 */
[----:B------:R-:W-:Y:S02]  /*3380*/  FFMA.FTZ R6, R15, R39, R12 ;  /* 0x000000270f067223 */ /* 0x000fe4000001000c */
[----:B------:R-:W2:Y:S01]  /*3390*/  LDG.E.128.CONSTANT R12, desc[UR6][R44.64] ;  /* 0x000000062c0c7981 */ /* 0x000ea2000c1e9d00 */
[----:B------:R-:W-:Y:S01]  /*33a0*/  SHF.R.U32.HI R43, RZ, 0x8, R10 ;  /* 0x00000008ff2b7819 */ /* 0x000fe2000001160a */
[----:B-1----:R-:W-:-:S03]  /*33b0*/  HADD2.F32 R37, -RZ, R37.H0_H0 ;  /* 0x20000025ff257230 */ /* 0x002fc60000004100 */
[----:B------:R-:W-:Y:S02]  /*33c0*/  LOP3.LUT R43, R43, 0xff, RZ, 0xc0, !PT ;  /* 0x000000ff2b2b7812 */ /* 0x000fe400078ec0ff */
[----:B------:R-:W-:Y:S02]  /*33d0*/  FFMA.FTZ R40, R40, R37, RZ ;  /* 0x0000002528287223 */ /* 0x000fe400000100ff */
[----:B------:R-:W-:-:S04]  /*33e0*/  IADD3 R43, PT, PT, R43, -0x80, RZ ;  /* 0xffffff802b2b7810 */ /* 0x000fc80007ffe0ff */
[----:B------:R-:W0:Y:S01]  /*33f0*/  I2F.F16 R37, R43 ;  /* 0x0000002b00257306 */ /* 0x000e220000200c00 */
[----:B------:R-:W-:-:S04]  /*3400*/  SHF.R.U32.HI R41, RZ, 0x8, R11 ;  /* 0x00000008ff297819 */ /* 0x000fc8000001160b */
[----:B------:R-:W-:-:S04]  /*3410*/  LOP3.LUT R41, R41, 0xff, RZ, 0xc0, !PT ;  /* 0x000000ff29297812 */ /* 0x000fc800078ec0ff */
[----:B------:R-:W-:Y:S01]  /*3420*/  IADD3 R41, PT, PT, R41, -0x80, RZ ;  /* 0xffffff8029297810 */ /* 0x000fe20007ffe0ff */
[----:B0-----:R-:W-:-:S05]  /*3430*/  HADD2.F32 R37, -RZ, R37.H0_H0 ;  /* 0x20000025ff257230 */ /* 0x001fca0000004100 */
[----:B------:R-:W-:Y:S02]  /*3440*/  FFMA.FTZ R42, R39, R37, R42 ;  /* 0x00000025272a7223 */ /* 0x000fe4000001002a */
[----:B------:R-:W0:Y:S02]  /*3450*/  I2F.F16 R37, R41 ;  /* 0x0000002900257306 */ /* 0x000e240000200c00 */
[----:B0-----:R-:W-:-:S05]  /*3460*/  HADD2.F32 R37, -RZ, R37.H0_H0 ;  /* 0x20000025ff257230 */ /* 0x001fca0000004100 */
[----:B------:R-:W-:Y:S01]  /*3470*/  FFMA.FTZ R40, R39, R37, R40 ;  /* 0x0000002527287223 */ /* 0x000fe20000010028 */
[----:B------:R-:W-:-:S04]  /*3480*/  SHF.R.U32.HI R37, RZ, 0x10, R8 ;  /* 0x00000010ff257819 */ /* 0x000fc80000011608 */
[----:B------:R-:W-:-:S04]  /*3490*/  LOP3.LUT R37, R37, 0xff, RZ, 0xc0, !PT ;  /* 0x000000ff25257812 */ /* 0x000fc800078ec0ff */
[----:B------:R-:W-:-:S04]  /*34a0*/  IADD3 R46, PT, PT, R37, -0x80, RZ ;  /* 0xffffff80252e7810 */ /* 0x000fc80007ffe0ff */
[----:B------:R-:W0:Y:S01]  /*34b0*/  I2F.F16 R37, R46 ;  /* 0x0000002e00257306 */ /* 0x000e220000200c00 */
[----:B------:R-:W-:Y:S02]  /*34c0*/  HADD2.F32 R39, -RZ, R7.H0_H0 ;  /* 0x20000007ff277230 */ /* 0x000fe40000004100 */
[----:B0-----:R-:W-:-:S05]  /*34d0*/  HADD2.F32 R37, -RZ, R37.H0_H0 ;  /* 0x20000025ff257230 */ /* 0x001fca0000004100 */
[----:B------:R-:W-:Y:S01]  /*34e0*/  FFMA.FTZ R6, R37, R39, R6 ;  /* 0x0000002725067223 */ /* 0x000fe20000010006 */
[----:B------:R-:W-:-:S04]  /*34f0*/  SHF.R.U32.HI R37, RZ, 0x10, R9 ;  /* 0x00000010ff257819 */ /* 0x000fc80000011609 */
[----:B------:R-:W-:-:S04]  /*3500*/  LOP3.LUT R41, R37, 0xff, RZ, 0xc0, !PT ;  /* 0x000000ff25297812 */ /* 0x000fc800078ec0ff */
        /* <DEDUP_REMOVED lines=13> */
[----:B------:R-:W0:Y:S02]  /*35e0*/  I2F.F16 R41, R42 ;  /* 0x0000002a00297306 */ /* 0x000e240000200c00 */
[----:B0-----:R-:W-:-:S05]  /*35f0*/  HADD2.F32 R41, -RZ, R41.H0_H0 ;  /* 0x20000029ff297230 */ /* 0x001fca0000004100 */
[----:B------:R-:W-:Y:S01]  /*3600*/  FFMA.FTZ R40, R39, R41, R40 ;  /* 0x0000002927287223 */ /* 0x000fe20000010028 */
[----:B------:R-:W-:-:S04]  /*3610*/  LEA.HI R41, R8, 0xffffff80, RZ, 0x8 ;  /* 0xffffff8008297811 */ /* 0x000fc800078f40ff */
[----:B------:R-:W0:Y:S01]  /*3620*/  I2F.F16 R8, R41 ;  /* 0x0000002900087306 */ /* 0x000e220000200c00 */
[----:B------:R-:W-:Y:S02]  /*3630*/  LEA.HI R43, R9, 0xffffff80, RZ, 0x8 ;  /* 0xffffff80092b7811 */ /* 0x000fe400078f40ff */
[----:B------:R-:W-:Y:S02]  /*3640*/  LEA.HI R9, R10, 0xffffff80, RZ, 0x8 ;  /* 0xffffff800a097811 */ /* 0x000fe400078f40ff */
[----:B------:R-:W-:Y:S01]  /*3650*/  LEA.HI R10, R11, 0xffffff80, RZ, 0x8 ;  /* 0xffffff800b0a7811 */ /* 0x000fe200078f40ff */
[----:B------:R-:W-:-:S03]  /*3660*/  HADD2.F32 R11, -RZ, R7.H1_H1 ;  /* 0x30000007ff0b7230 */ /* 0x000fc60000004100 */
[----:B------:R-:W1:Y:S01]  /*3670*/  I2F.F16 R9, R9 ;  /* 0x0000000900097306 */ /* 0x000e620000200c00 */
[----:B0-----:R-:W-:-:S05]  /*3680*/  HADD2.F32 R7, -RZ, R8.H0_H0 ;  /* 0x20000008ff077230 */ /* 0x001fca0000004100 */
[----:B------:R-:W-:Y:S02]  /*3690*/  FFMA.FTZ R8, R7, R11, R6 ;  /* 0x0000000b07087223 */ /* 0x000fe40000010006 */
[----:B------:R-:W0:Y:S01]  /*36a0*/  LDS.64 R6, [UR4+0x38] ;  /* 0x00003804ff067984 */ /* 0x000e220008000a00 */
[----:B------:R-:W3:Y:S01]  /*36b0*/  I2F.F16 R39, R43 ;  /* 0x0000002b00277306 */ /* 0x000ee20000200c00 */
[----:B-1----:R-:W-:-:S07]  /*36c0*/  HADD2.F32 R42, -RZ, R9.H0_H0 ;  /* 0x20000009ff2a7230 */ /* 0x002fce0000004100 */
[----:B------:R-:W1:Y:S01]  /*36d0*/  I2F.F16 R10, R10 ;  /* 0x0000000a000a7306 */ /* 0x000e620000200c00 */
[----:B---3--:R-:W-:-:S05]  /*36e0*/  HADD2.F32 R39, -RZ, R39.H0_H0 ;  /* 0x20000027ff277230 */ /* 0x008fca0000004100 */
[C---:B------:R-:W-:Y:S01]  /*36f0*/  FFMA.FTZ R38, R11.reuse, R39, R38 ;  /* 0x000000270b267223 */ /* 0x040fe20000010026 */
[----:B-1----:R-:W-:Y:S02]  /*3700*/  HADD2.F32 R39, -RZ, R10.H0_H0 ;  /* 0x2000000aff277230 */ /* 0x002fe40000004100 */
[----:B------:R-:W-:-:S03]  /*3710*/  FFMA.FTZ R37, R11, R42, R37 ;  /* 0x0000002a0b257223 */ /* 0x000fc60000010025 */
[----:B------:R-:W-:Y:S01]  /*3720*/  FFMA.FTZ R40, R11, R39, R40 ;  /* 0x000000270b287223 */ /* 0x000fe20000010028 */
[----:B0-----:R-:W-:Y:S01]  /*3730*/  HADD2.F32 R39, -RZ, R6.H0_H0 ;  /* 0x20000006ff277230 */ /* 0x001fe20000004100 */
[----:B--2---:R-:W-:-:S04]  /*3740*/  LOP3.LUT R9, R12, 0xff, RZ, 0xc0, !PT ;  /* 0x000000ff0c097812 */ /* 0x004fc800078ec0ff */
[----:B------:R-:W-:-:S06]  /*3750*/  IADD3 R41, PT, PT, R9, -0x80, RZ ;  /* 0xffffff8009297810 */ /* 0x000fcc0007ffe0ff */
[----:B------:R-:W0:Y:S02]  /*3760*/  I2F.F16 R41, R41 ;  /* 0x0000002900297306 */ /* 0x000e240000200c00 */
[----:B0-----:R-:W-:-:S05]  /*3770*/  HADD2.F32 R11, -RZ, R41.H0_H0 ;  /* 0x20000029ff0b7230 */ /* 0x001fca0000004100 */
[----:B------:R-:W-:Y:S01]  /*3780*/  FFMA.FTZ R11, R11, R39, R8 ;  /* 0x000000270b0b7223 */ /* 0x000fe20000010008 */
[----:B------:R-:W-:-:S04]  /*3790*/  LOP3.LUT R8, R14, 0xff, RZ, 0xc0, !PT ;  /* 0x000000ff0e087812 */ /* 0x000fc800078ec0ff */
[----:B------:R-:W-:-:S04]  /*37a0*/  IADD3 R42, PT, PT, R8, -0x80, RZ ;  /* 0xffffff80082a7810 */ /* 0x000fc80007ffe0ff */
[----:B------:R-:W0:Y:S02]  /*37b0*/  I2F.F16 R8, R42 ;  /* 0x0000002a00087306 */ /* 0x000e240000200c00 */
[----:B0-----:R-:W-:-:S05]  /*37c0*/  HADD2.F32 R8, -RZ, R8.H0_H0 ;  /* 0x20000008ff087230 */ /* 0x001fca0000004100 */
[----:B------:R-:W-:Y:S02]  /*37d0*/  FFMA.FTZ R37, R39, R8, R37 ;  /* 0x0000000827257223 */ /* 0x000fe40000010025 */
[----:B------:R-:W2:Y:S01]  /*37e0*/  @!P0 LDG.E.U16.CONSTANT R8, desc[UR6][R28.64] ;  /* 0x000000061c088981 */ /* 0x000ea2000c1e9500 */
[----:B------:R-:W-:-:S04]  /*37f0*/  LOP3.LUT R9, R13, 0xff, RZ, 0xc0, !PT ;  /* 0x000000ff0d097812 */ /* 0x000fc800078ec0ff */
[----:B------:R-:W-:-:S04]  /*3800*/  IADD3 R10, PT, PT, R9, -0x80, RZ ;  /* 0xffffff80090a7810 */ /* 0x000fc80007ffe0ff */
[----:B------:R-:W0:Y:S02]  /*3810*/  I2F.F16 R9, R10 ;  /* 0x0000000a00097306 */ /* 0x000e240000200c00 */
[----:B0-----:R-:W-:-:S05]  /*3820*/  HADD2.F32 R9, -RZ, R9.H0_H0 ;  /* 0x20000009ff097230 */ /* 0x001fca0000004100 */
[----:B------:R-:W-:Y:S01]  /*3830*/  FFMA.FTZ R9, R39, R9, R38 ;  /* 0x0000000927097223 */ /* 0x000fe20000010026 */
[----:B------:R-:W-:-:S04]  /*3840*/  LOP3.LUT R38, R15, 0xff, RZ, 0xc0, !PT ;  /* 0x000000ff0f267812 */ /* 0x000fc800078ec0ff */
[----:B------:R-:W-:-:S06]  /*3850*/  IADD3 R41, PT, PT, R38, -0x80, RZ ;  /* 0xffffff8026297810 */ /* 0x000fcc0007ffe0ff */
[----:B------:R-:W0:Y:S01]  /*3860*/  I2F.F16 R41, R41 ;  /* 0x0000002900297306 */ /* 0x000e220000200c00 */
[----:B------:R-:W-:-:S04]  /*3870*/  SHF.R.U32.HI R38, RZ, 0x8, R12 ;  /* 0x00000008ff267819 */ /* 0x000fc8000001160c */
[----:B------:R-:W-:Y:S01]  /*3880*/  LOP3.LUT R38, R38, 0xff, RZ, 0xc0, !PT ;  /* 0x000000ff26267812 */ /* 0x000fe200078ec0ff */
[----:B0-----:R-:W-:-:S05]  /*3890*/  HADD2.F32 R43, -RZ, R41.H0_H0 ;  /* 0x20000029ff2b7230 */ /* 0x001fca0000004100 */
[----:B------:R-:W-:Y:S01]  /*38a0*/  FFMA.FTZ R10, R39, R43, R40 ;  /* 0x0000002b270a7223 */ /* 0x000fe20000010028 */
[----:B------:R-:W-:-:S06]  /*38b0*/  IADD3 R39, PT, PT, R38, -0x80, RZ ;  /* 0xffffff8026277810 */ /* 0x000fcc0007ffe0ff */
[----:B------:R-:W0:Y:S01]  /*38c0*/  I2F.F16 R39, R39 ;  /* 0x0000002700277306 */ /* 0x000e220000200c00 */
[----:B------:R-:W-:Y:S02]  /*38d0*/  HADD2.F32 R38, -RZ, R6.H1_H1 ;  /* 0x30000006ff267230 */ /* 0x000fe40000004100 */
        /* <DEDUP_REMOVED lines=17> */
[----:B------:R-:W0:Y:S01]  /*39f0*/  I2F.F16 R40, R40 ;  /* 0x0000002800287306 */ /* 0x000e220000200c00 */
[----:B------:R-:W-:-:S04]  /*3a00*/  SHF.R.U32.HI R39, RZ, 0x10, R12 ;  /* 0x00000010ff277819 */ /* 0x000fc8000001160c */
[----:B------:R-:W-:Y:S02]  /*3a10*/  LOP3.LUT R39, R39, 0xff, RZ, 0xc0, !PT ;  /* 0x000000ff27277812 */ /* 0x000fe400078ec0ff */
[----:B------:R-:W-:Y:S01]  /*3a20*/  LEA.HI R41, R13, 0xffffff80, RZ, 0x8 ;  /* 0xffffff800d297811 */ /* 0x000fe200078f40ff */
[----:B0-----:R-:W-:Y:S01]  /*3a30*/  HADD2.F32 R37, -RZ, R40.H0_H0 ;  /* 0x20000028ff257230 */ /* 0x001fe20000004100 */
[----:B------:R-:W-:Y:S02]  /*3a40*/  SHF.R.U32.HI R40, RZ, 0x10, R13 ;  /* 0x00000010ff287819 */ /* 0x000fe4000001160d */
[----:B------:R-:W-:Y:S02]  /*3a50*/  IADD3 R13, PT, PT, R39, -0x80, RZ ;  /* 0xffffff80270d7810 */ /* 0x000fe40007ffe0ff */
[----:B------:R-:W-:Y:S01]  /*3a60*/  FFMA.FTZ R10, R38, R37, R10 ;  /* 0x00000025260a7223 */ /* 0x000fe2000001000a */
[----:B------:R-:W-:Y:S01]  /*3a70*/  FMUL.FTZ R37, R21, R16 ;  /* 0x0000001015257220 */ /* 0x000fe20000410000 */
[----:B------:R-:W-:-:S02]  /*3a80*/  LEA.HI R16, R12, 0xffffff80, RZ, 0x8 ;  /* 0xffffff800c107811 */ /* 0x000fc400078f40ff */
[----:B------:R-:W-:Y:S01]  /*3a90*/  LOP3.LUT R39, R40, 0xff, RZ, 0xc0, !PT ;  /* 0x000000ff28277812 */ /* 0x000fe200078ec0ff */
[----:B------:R-:W-:Y:S01]  /*3aa0*/  FMUL.FTZ R38, R20, R31 ;  /* 0x0000001f14267220 */ /* 0x000fe20000410000 */
[----:B------:R-:W-:Y:S02]  /*3ab0*/  LEA.HI R12, R14, 0xffffff80, RZ, 0x8 ;  /* 0xffffff800e0c7811 */ /* 0x000fe400078f40ff */
[----:B------:R-:W-:Y:S02]  /*3ac0*/  SHF.R.U32.HI R40, RZ, 0x10, R14 ;  /* 0x00000010ff287819 */ /* 0x000fe4000001160e */
[----:B------:R-:W-:Y:S01]  /*3ad0*/  SHF.R.U32.HI R14, RZ, 0x10, R15 ;  /* 0x00000010ff0e7819 */ /* 0x000fe2000001160f */
[----:B------:R-:W0:Y:S01]  /*3ae0*/  I2F.F16 R13, R13 ;  /* 0x0000000d000d7306 */ /* 0x000e220000200c00 */
[----:B------:R-:W-:Y:S02]  /*3af0*/  F2FP.F16.F32.PACK_AB R31, RZ, R37 ;  /* 0x00000025ff1f723e */ /* 0x000fe400000000ff */
[----:B------:R-:W-:-:S02]  /*3b00*/  LOP3.LUT R40, R40, 0xff, RZ, 0xc0, !PT ;  /* 0x000000ff28287812 */ /* 0x000fc400078ec0ff */
[----:B------:R-:W-:Y:S02]  /*3b10*/  LOP3.LUT R14, R14, 0xff, RZ, 0xc0, !PT ;  /* 0x000000ff0e0e7812 */ /* 0x000fe400078ec0ff */
[----:B------:R-:W-:Y:S01]  /*3b20*/  F2FP.F16.F32.PACK_AB R37, RZ, R38 ;  /* 0x00000026ff25723e */ /* 0x000fe200000000ff */
[----:B------:R-:W-:Y:S01]  /*3b30*/  FMUL.FTZ R38, R23, R36 ;  /* 0x0000002417267220 */ /* 0x000fe20000410000 */
[----:B------:R-:W-:Y:S01]  /*3b40*/  IADD3 R39, PT, PT, R39, -0x80, RZ ;  /* 0xffffff8027277810 */ /* 0x000fe20007ffe0ff */
[----:B------:R-:W-:Y:S01]  /*3b50*/  FMUL.FTZ R36, R22, R17 ;  /* 0x0000001116247220 */ /* 0x000fe20000410000 */
[----:B------:R-:W-:Y:S02]  /*3b60*/  IADD3 R40, PT, PT, R40, -0x80, RZ ;  /* 0xffffff8028287810 */ /* 0x000fe40007ffe0ff */
[----:B------:R-:W-:Y:S02]  /*3b70*/  IADD3 R14, PT, PT, R14, -0x80, RZ ;  /* 0xffffff800e0e7810 */ /* 0x000fe40007ffe0ff */
[----:B------:R-:W-:Y:S01]  /*3b80*/  F2FP.F16.F32.PACK_AB R38, RZ, R38 ;  /* 0x00000026ff26723e */ /* 0x000fe200000000ff */
[----:B------:R-:W1:Y:S01]  /*3b90*/  I2F.F16 R39, R39 ;  /* 0x0000002700277306 */ /* 0x000e620000200c00 */
[----:B------:R-:W-:-:S02]  /*3ba0*/  F2FP.F16.F32.PACK_AB R36, RZ, R36 ;  /* 0x00000024ff24723e */ /* 0x000fc400000000ff */
[----:B------:R-:W-:Y:S02]  /*3bb0*/  PRMT R31, R31, 0x5410, R37 ;  /* 0x000054101f1f7816 */ /* 0x000fe40000000025 */
[----:B------:R-:W-:-:S03]  /*3bc0*/  LEA.HI R37, R15, 0xffffff80, RZ, 0x8 ;  /* 0xffffff800f257811 */ /* 0x000fc600078f40ff */
[----:B------:R-:W3:Y:S01]  /*3bd0*/  I2F.F16 R40, R40 ;  /* 0x0000002800287306 */ /* 0x000ee20000200c00 */
[----:B------:R-:W-:Y:S01]  /*3be0*/  PRMT R38, R38, 0x5410, R36 ;  /* 0x0000541026267816 */ /* 0x000fe20000000024 */
[----:B0-----:R-:W-:-:S06]  /*3bf0*/  HADD2.F32 R36, -RZ, R13.H0_H0 ;  /* 0x2000000dff247230 */ /* 0x001fcc0000004100 */
[----:B------:R-:W0:Y:S08]  /*3c00*/  I2F.F16 R14, R14 ;  /* 0x0000000e000e7306 */ /* 0x000e300000200c00 */
[----:B------:R-:W4:Y:S08]  /*3c10*/  I2F.F16 R16, R16 ;  /* 0x0000001000107306 */ /* 0x000f300000200c00 */
[----:B------:R-:W5:Y:S01]  /*3c20*/  I2F.F16 R17, R41 ;  /* 0x0000002900117306 */ /* 0x000f620000200c00 */
[----:B------:R-:W-:-:S07]  /*3c30*/  HADD2.F32 R15, -RZ, R7.H0_H0 ;  /* 0x20000007ff0f7230 */ /* 0x000fce0000004100 */
[----:B------:R-:W5:Y:S08]  /*3c40*/  I2F.F16 R12, R12 ;  /* 0x0000000c000c7306 */ /* 0x000f700000200c00 */
[----:B------:R-:W5:Y:S01]  /*3c50*/  I2F.F16 R13, R37 ;  /* 0x00000025000d7306 */ /* 0x000f620000200c00 */
[----:B------:R-:W-:Y:S02]  /*3c60*/  HADD2 R19, R38, R19 ;  /* 0x0000001326137230 */ /* 0x000fe40000000000 */
[----:B-1----:R-:W-:-:S02]  /*3c70*/  HADD2.F32 R38, -RZ, R39.H0_H0 ;  /* 0x20000027ff267230 */ /* 0x002fc40000004100 */
[----:B------:R-:W-:Y:S01]  /*3c80*/  FFMA.FTZ R11, R36, R15, R11 ;  /* 0x0000000f240b7223 */ /* 0x000fe2000001000b */
[----:B---3--:R-:W-:Y:S02]  /*3c90*/  HADD2.F32 R39, -RZ, R40.H0_H0 ;  /* 0x20000028ff277230 */ /* 0x008fe40000004100 */
[----:B0-----:R-:W-:Y:S02]  /*3ca0*/  HADD2.F32 R14, -RZ, R14.H0_H0 ;  /* 0x2000000eff0e7230 */ /* 0x001fe40000004100 */
[----:B------:R-:W-:Y:S01]  /*3cb0*/  FFMA.FTZ R9, R15, R38, R9 ;  /* 0x000000260f097223 */ /* 0x000fe20000010009 */
[----:B------:R-:W-:Y:S02]  /*3cc0*/  HADD2.F32 R36, -RZ, R7.H1_H1 ;  /* 0x30000007ff247230 */ /* 0x000fe40000004100 */
[----:B----4-:R-:W-:Y:S02]  /*3cd0*/  HADD2.F32 R16, -RZ, R16.H0_H0 ;  /* 0x20000010ff107230 */ /* 0x010fe40000004100 */
[----:B-----5:R-:W-:-:S02]  /*3ce0*/  HADD2.F32 R17, -RZ, R17.H0_H0 ;  /* 0x20000011ff117230 */ /* 0x020fc40000004100 */
[C---:B------:R-:W-:Y:S01]  /*3cf0*/  FFMA.FTZ R7, R15.reuse, R39, R6 ;  /* 0x000000270f077223 */ /* 0x040fe20000010006 */
[----:B------:R-:W-:Y:S02]  /*3d00*/  HADD2.F32 R12, -RZ, R12.H0_H0 ;  /* 0x2000000cff0c7230 */ /* 0x000fe40000004100 */
[----:B------:R-:W-:Y:S01]  /*3d10*/  FFMA.FTZ R10, R15, R14, R10 ;  /* 0x0000000e0f0a7223 */ /* 0x000fe2000001000a */
[----:B------:R-:W-:Y:S02]  /*3d20*/  HADD2.F32 R13, -RZ, R13.H0_H0 ;  /* 0x2000000dff0d7230 */ /* 0x000fe40000004100 */
[----:B------:R-:W-:Y:S01]  /*3d30*/  HFMA2 R18, R31, 1, 1, R18 ;  /* 0x3c003c001f127831 */ /* 0x000fe20000000012 */
        /* <DEDUP_REMOVED lines=9> */
[----:B------:R-:W-:Y:S01]  /*3dd0*/  FMUL.FTZ R13, R22, R13 ;  /* 0x0000000d160d7220 */ /* 0x000fe20000410000 */
[----:B--2---:R-:W-:-:S02]  /*3de0*/  @!P0 IADD3 R4, PT, PT, R8, R5, RZ ;  /* 0x0000000508048210 */ /* 0x004fc40007ffe0ff */
[----:B------:R-:W-:-:S04]  /*3df0*/  IADD3 R5, PT, PT, R5, 0x20, RZ ;  /* 0x0000002005057810 */ /* 0x000fc80007ffe0ff */
[----:B------:R-:W-:Y:S02]  /*3e00*/  ISETP.GE.AND P0, PT, R5, R30, PT ;  /* 0x0000001e0500720c */ /* 0x000fe40003f06270 */
[----:B------:R-:W-:Y:S02]  /*3e10*/  F2FP.F16.F32.PACK_AB R16, RZ, R16 ;  /* 0x00000010ff10723e */ /* 0x000fe400000000ff */
[----:B------:R-:W-:Y:S02]  /*3e20*/  F2FP.F16.F32.PACK_AB R9, RZ, R9 ;  /* 0x00000009ff09723e */ /* 0x000fe400000000ff */
[----:B------:R-:W-:Y:S02]  /*3e30*/  F2FP.F16.F32.PACK_AB R12, RZ, R12 ;  /* 0x0000000cff0c723e */ /* 0x000fe400000000ff */
[----:B------:R-:W-:Y:S02]  /*3e40*/  F2FP.F16.F32.PACK_AB R13, RZ, R13 ;  /* 0x0000000dff0d723e */ /* 0x000fe400000000ff */
[----:B------:R-:W-:-:S02]  /*3e50*/  PRMT R16, R16, 0x5410, R9 ;  /* 0x0000541010107816 */ /* 0x000fc40000000009 */
[----:B------:R-:W-:Y:S01]  /*3e60*/  PRMT R12, R12, 0x5410, R13 ;  /* 0x000054100c0c7816 */ /* 0x000fe2000000000d */
[----:B------:R-:W-:Y:S01]  /*3e70*/  UIADD3 UR4, UPT, UPT, UR4, 0x40, URZ ;  /* 0x0000004004047890 */ /* 0x000fe2000fffe0ff */
[----:B------:R-:W-:Y:S01]  /*3e80*/  IADD3 R28, P1, PT, R28, 0x80, RZ ;  /* 0x000000801c1c7810 */ /* 0x000fe20007f3e0ff */
[----:B------:R-:W-:Y:S02]  /*3e90*/  HFMA2 R6, R16, 1, 1, R18 ;  /* 0x3c003c0010067831 */ /* 0x000fe40000000012 */
[----:B------:R-:W-:-:S04]  /*3ea0*/  IMAD.WIDE R44, R0, 0x4, R44 ;  /* 0x00000004002c7825 */ /* 0x000fc800078e022c */
[----:B------:R-:W-:Y:S01]  /*3eb0*/  HADD2 R7, R12, R19 ;  /* 0x000000130c077230 */ /* 0x000fe20000000000 */
[----:B------:R-:W-:Y:S01]  /*3ec0*/  IADD3.X R29, PT, PT, RZ, R29, RZ, P1, !PT ;  /* 0x0000001dff1d7210 */ /* 0x000fe20000ffe4ff */
[----:B------:R-:W-:Y:S06]  /*3ed0*/  @!P0 BRA `(.L_x_4987) ;  /* 0xffffffcc00808947 */ /* 0x000fec000383ffff */
[----:B------:R-:W-:-:S07]  /*3ee0*/  IMAD.WIDE R34, R0, 0x20, R34 ;  /* 0x0000002000227825 */ /* 0x000fce00078e0222 */
.L_x_4986:
        /* <DEDUP_REMOVED lines=8> */
.L_x_4989:
[----:B------:R-:W2:Y:S01]  /*3f70*/  LDG.E.128.CONSTANT R12, desc[UR6][R28.64] ;  /* 0x000000061c0c7981 */ /* 0x000ea2000c1e9d00 */
[----:B------:R-:W-:-:S03]  /*3f80*/  MOV R0, UR12 ;  /* 0x0000000c00007c02 */ /* 0x000fc60008000f00 */
[----:B------:R-:W0:Y:S02]  /*3f90*/  LDS.64 R16, [UR4] ;  /* 0x00000004ff107984 */ /* 0x000e240008000a00 */
[----:B------:R-:W-:-:S05]  /*3fa0*/  IMAD.WIDE R44, R0, 0x4, R28 ;  /* 0x00000004002c7825 */ /* 0x000fca00078e021c */
[----:B------:R1:W3:Y:S01]  /*3fb0*/  LDG.E.128.CONSTANT R8, desc[UR6][R44.64] ;  /* 0x000000062c087981 */ /* 0x0002e2000c1e9d00 */
[----:B------:R-:W-:Y:S01]  /*3fc0*/  HFMA2 R34, -RZ, RZ, 0, 0.0625 ;  /* 0x00002c00ff227431 */ /* 0x000fe200000001ff */
        /* <DEDUP_REMOVED lines=85> */
[C---:B------:R-:W-:Y:S01]  /*4520*/  FFMA.FTZ R31, R46.reuse, R38, R31 ;  /* 0x000000262e1f7223 */ /* 0x040fe2000001001f */
        /* <DEDUP_REMOVED lines=8> */
[----:B------:R-:W-:Y:S01]  /*45b0*/  FFMA.FTZ R39, R39, R46, R40 ;  /* 0x0000002e27277223 */ /* 0x000fe20000010028 */
[--C-:B------:R-:W-:Y:S01]  /*45c0*/  HADD2.F32 R42, -RZ, R16.reuse.H0_H0 ;  /* 0x20000010ff2a7230 */ /* 0x100fe20000004100 */
[----:B------:R-:W-:Y:S01]  /*45d0*/  LOP3.LUT R34, R34, 0xf000f0, RZ, 0xc0, !PT ;  /* 0x00f000f022227812 */ /* 0x000fe200078ec0ff */
[----:B------:R-:W-:-:S02]  /*45e0*/  HADD2.F32 R16, -RZ, R16.H1_H1 ;  /* 0x30000010ff107230 */ /* 0x000fc40000004100 */
[----:B------:R-:W-:Y:S01]  /*45f0*/  FFMA.FTZ R39, R36, R18, R39 ;  /* 0x0000001224277223 */ /* 0x000fe20000010027 */
[----:B------:R-:W-:Y:S01]  /*4600*/  LOP3.LUT R36, R14, 0xf000f0, RZ, 0xc0, !PT ;  /* 0x00f000f00e247812 */ /* 0x000fe200078ec0ff */
[----:B------:R-:W-:Y:S01]  /*4610*/  FFMA.FTZ R17, R46, R42, R17 ;  /* 0x0000002a2e117223 */ /* 0x000fe20000010011 */
[----:B------:R-:W-:Y:S01]  /*4620*/  LOP3.LUT R14, R35, 0x64006400, RZ, 0xfc, !PT ;  /* 0x64006400230e7812 */ /* 0x000fe200078efcff */
[C---:B------:R-:W-:Y:S01]  /*4630*/  FFMA.FTZ R30, R18.reuse, R37, R30 ;  /* 0x00000025121e7223 */ /* 0x040fe2000001001e */
[----:B------:R-:W-:Y:S01]  /*4640*/  LOP3.LUT R38, R15, 0x64006400, RZ, 0xfc, !PT ;  /* 0x640064000f267812 */ /* 0x000fe200078efcff */
[----:B------:R-:W-:Y:S01]  /*4650*/  FFMA.FTZ R17, R18, R16, R17 ;  /* 0x0000001012117223 */ /* 0x000fe20000010011 */
[----:B------:R-:W-:Y:S01]  /*4660*/  LOP3.LUT R34, R34, 0x64006400, RZ, 0xfc, !PT ;  /* 0x6400640022227812 */ /* 0x000fe200078efcff */
[-C--:B------:R-:W-:Y:S01]  /*4670*/  HFMA2 R18, R14, R23.reuse.H0_H0, -72, -72 ;  /* 0xd480d4800e127431 */ /* 0x080fe20000040017 */
[----:B------:R-:W-:Y:S01]  /*4680*/  LOP3.LUT R36, R36, 0x64006400, RZ, 0xfc, !PT ;  /* 0x6400640024247812 */ /* 0x000fe200078efcff */
[----:B------:R-:W-:-:S02]  /*4690*/  HFMA2 R14, R38, R23.H0_H0, -72, -72 ;  /* 0xd480d480260e7431 */ /* 0x000fc40000040017 */
[--C-:B------:R-:W-:Y:S02]  /*46a0*/  HADD2.F32 R35, -RZ, R19.reuse.H1_H1 ;  /* 0x30000013ff237230 */ /* 0x100fe40000004100 */
[-C--:B------:R-:W-:Y:S02]  /*46b0*/  HFMA2 R16, R34, R23.reuse.H0_H0, -72, -72 ;  /* 0xd480d48022107431 */ /* 0x080fe40000040017 */
[----:B------:R-:W-:Y:S02]  /*46c0*/  HADD2.F32 R34, -RZ, R19.H0_H0 ;  /* 0x20000013ff227230 */ /* 0x000fe40000004100 */
[----:B------:R-:W-:Y:S02]  /*46d0*/  HFMA2 R15, R36, R23.H0_H0, -72, -72 ;  /* 0xd480d480240f7431 */ /* 0x000fe40000040017 */
[----:B------:R-:W-:Y:S02]  /*46e0*/  HADD2.F32 R40, -RZ, R14.H0_H0 ;  /* 0x2000000eff287230 */ /* 0x000fe40000004100 */
[----:B------:R-:W-:-:S02]  /*46f0*/  HADD2.F32 R36, -RZ, R16.H0_H0 ;  /* 0x20000010ff247230 */ /* 0x000fc40000004100 */
[----:B------:R-:W-:Y:S01]  /*4700*/  HADD2.F32 R19, -RZ, R16.H1_H1 ;  /* 0x30000010ff137230 */ /* 0x000fe20000004100 */
[----:B---3--:R-:W-:Y:S01]  /*4710*/  LOP3.LUT R16, R8, 0xf000f, RZ, 0xc0, !PT ;  /* 0x000f000f08107812 */ /* 0x008fe200078ec0ff */
[--C-:B------:R-:W-:Y:S02]  /*4720*/  HADD2.F32 R38, -RZ, R18.reuse.H0_H0 ;  /* 0x20000012ff267230 */ /* 0x100fe40000004100 */
[----:B------:R-:W-:Y:S01]  /*4730*/  FFMA.FTZ R40, R34, R40, R17 ;  /* 0x0000002822287223 */ /* 0x000fe20000010011 */
[--C-:B------:R-:W-:Y:S01]  /*4740*/  HADD2.F32 R37, -RZ, R15.reuse.H0_H0 ;  /* 0x2000000fff257230 */ /* 0x100fe20000004100 */
[----:B------:R-:W-:Y:S01]  /*4750*/  LOP3.LUT R17, R9, 0xf000f, RZ, 0xc0, !PT ;  /* 0x000f000f09117812 */ /* 0x000fe200078ec0ff */
[----:B------:R-:W-:Y:S01]  /*4760*/  HADD2.F32 R15, -RZ, R15.H1_H1 ;  /* 0x3000000fff0f7230 */ /* 0x000fe20000004100 */
[----:B------:R-:W-:Y:S01]  /*4770*/  LOP3.LUT R16, R16, 0x64006400, RZ, 0xfc, !PT ;  /* 0x6400640010107812 */ /* 0x000fe200078efcff */
[C---:B------:R-:W-:Y:S01]  /*4780*/  FFMA.FTZ R38, R34.reuse, R38, R31 ;  /* 0x0000002622267223 */ /* 0x040fe2000001001f */
[----:B------:R-:W-:Y:S01]  /*4790*/  LOP3.LUT R31, R17, 0x64006400, RZ, 0xfc, !PT ;  /* 0x64006400111f7812 */ /* 0x000fe200078efcff */
[----:B------:R-:W-:Y:S01]  /*47a0*/  FFMA.FTZ R42, R34, R37, R30 ;  /* 0x00000025222a7223 */ /* 0x000fe2000001001e */
[----:B------:R-:W-:-:S02]  /*47b0*/  HADD2.F32 R18, -RZ, R18.H1_H1 ;  /* 0x30000012ff127230 */ /* 0x000fc40000004100 */
[----:B------:R-:W-:Y:S02]  /*47c0*/  HADD2 R17, R16, -1032, -1032 ;  /* 0xe408e40810117430 */ /* 0x000fe40000000000 */
[----:B------:R-:W-:Y:S01]  /*47d0*/  FFMA.FTZ R36, R36, R34, R39 ;  /* 0x0000002224247223 */ /* 0x000fe20000010027 */
[----:B------:R-:W-:Y:S02]  /*47e0*/  HADD2.F32 R16, -RZ, R14.H1_H1 ;  /* 0x3000000eff107230 */ /* 0x000fe40000004100 */
[----:B------:R-:W-:Y:S01]  /*47f0*/  FFMA.FTZ R34, R35, R15, R42 ;  /* 0x0000000f23227223 */ /* 0x000fe2000001002a */
[----:B------:R-:W-:Y:S02]  /*4800*/  HADD2 R31, R31, -1032, -1032 ;  /* 0xe408e4081f1f7430 */ /* 0x000fe40000000000 */
[----:B0-----:R-:W-:Y:S02]  /*4810*/  HADD2.F32 R14, -RZ, R12.H0_H0 ;  /* 0x2000000cff0e7230 */ /* 0x001fe40000004100 */
[----:B------:R-:W-:Y:S01]  /*4820*/  FFMA.FTZ R19, R19, R35, R36 ;  /* 0x0000002313137223 */ /* 0x000fe20000010024 */
[----:B------:R-:W-:-:S02]  /*4830*/  HADD2.F32 R15, -RZ, R17.H0_H0 ;  /* 0x20000011ff0f7230 */ /* 0x000fc40000004100 */
[C---:B------:R-:W-:Y:S01]  /*4840*/  FFMA.FTZ R30, R35.reuse, R18, R38 ;  /* 0x00000012231e7223 */ /* 0x040fe20000010026 */
[----:B------:R-:W-:Y:S01]  /*4850*/  FFMA.FTZ R35, R35, R16, R40 ;  /* 0x0000001023237223 */ /* 0x000fe20000010028 */
[----:B------:R-:W-:Y:S01]  /*4860*/  HADD2.F32 R16, -RZ, R17.H1_H1 ;  /* 0x30000011ff107230 */ /* 0x000fe20000004100 */
[----:B------:R-:W-:Y:S01]  /*4870*/  SHF.R.U32.HI R42, RZ, 0x8, R9 ;  /* 0x00000008ff2a7819 */ /* 0x000fe20000011609 */
[--C-:B------:R-:W-:Y:S02]  /*4880*/  HADD2.F32 R17, -RZ, R31.reuse.H0_H0 ;  /* 0x2000001fff117230 */ /* 0x100fe40000004100 */
[----:B------:R-:W-:Y:S01]  /*4890*/  FFMA.FTZ R15, R15, R14, RZ ;  /* 0x0000000e0f0f7223 */ /* 0x000fe200000100ff */
[----:B------:R-:W-:Y:S01]  /*48a0*/  HADD2.F32 R43, -RZ, R12.H1_H1 ;  /* 0x3000000cff2b7230 */ /* 0x000fe20000004100 */
[----:B------:R-:W-:Y:S01]  /*48b0*/  LOP3.LUT R12, R10, 0xf000f, RZ, 0xc0, !PT ;  /* 0x000f000f0a0c7812 */ /* 0x000fe200078ec0ff */
[----:B------:R-:W-:Y:S02]  /*48c0*/  HADD2.F32 R18, -RZ, R31.H1_H1 ;  /* 0x3000001fff127230 */ /* 0x000fe40000004100 */
[----:B------:R-:W-:Y:S01]  /*48d0*/  FFMA.FTZ R36, R14, R17, RZ ;  /* 0x000000110e247223 */ /* 0x000fe200000100ff */
[----:B------:R-:W-:Y:S01]  /*48e0*/  LOP3.LUT R31, R9, 0xf000f0, RZ, 0xc0, !PT ;  /* 0x00f000f0091f7812 */ /* 0x000fe200078ec0ff */
[----:B------:R-:W-:Y:S01]  /*48f0*/  FFMA.FTZ R39, R16, R43, R15 ;  /* 0x0000002b10277223 */ /* 0x000fe2000001000f */
[----:B------:R-:W-:Y:S01]  /*4900*/  LOP3.LUT R12, R12, 0x64006400, RZ, 0xfc, !PT ;  /* 0x640064000c0c7812 */ /* 0x000fe200078efcff */
[----:B------:R-:W0:Y:S01]  /*4910*/  LDS.64 R16, [UR4+0x18] ;  /* 0x00001804ff107984 */ /* 0x000e220008000a00 */
[----:B------:R-:W-:Y:S01]  /*4920*/  FFMA.FTZ R37, R43, R18, R36 ;  /* 0x000000122b257223 */ /* 0x000fe20000010024 */
[----:B------:R-:W-:-:S02]  /*4930*/  LOP3.LUT R36, R31, 0x64006400, RZ, 0xfc, !PT ;  /* 0x640064001f247812 */ /* 0x000fc400078efcff */
[----:B------:R-:W-:Y:S01]  /*4940*/  HADD2 R12, R12, -1032, -1032 ;  /* 0xe408e4080c0c7430 */ /* 0x000fe20000000000 */
[----:B------:R-:W-:Y:S02]  /*4950*/  LOP3.LUT R15, R8, 0xf000f0, RZ, 0xc0, !PT ;  /* 0x00f000f0080f7812 */ /* 0x000fe400078ec0ff */
[----:B------:R-:W-:Y:S02]  /*4960*/  HFMA2 R31, R36, R23.H0_H0, -72, -72 ;  /* 0xd480d480241f7431 */ /* 0x000fe40000040017 */
[--C-:B------:R-:W-:Y:S01]  /*4970*/  HADD2.F32 R41, -RZ, R12.reuse.H0_H0 ;  /* 0x2000000cff297230 */ /* 0x100fe20000004100 */
[----:B------:R-:W-:Y:S01]  /*4980*/  LOP3.LUT R18, R15, 0x64006400, RZ, 0xfc, !PT ;  /* 0x640064000f127812 */ /* 0x000fe200078efcff */
[----:B------:R-:W-:Y:S02]  /*4990*/  HADD2.F32 R15, -RZ, R12.H1_H1 ;  /* 0x3000000cff0f7230 */ /* 0x000fe40000004100 */
[----:B------:R-:W-:Y:S02]  /*49a0*/  HADD2.F32 R12, -RZ, R13.H0_H0 ;  /* 0x2000000dff0c7230 */ /* 0x000fe40000004100 */
[----:B------:R-:W-:Y:S01]  /*49b0*/  FFMA.FTZ R40, R14, R41, RZ ;  /* 0x000000290e287223 */ /* 0x000fe200000100ff */
[----:B------:R-:W-:-:S02]  /*49c0*/  HADD2.F32 R38, -RZ, R31.H0_H0 ;  /* 0x2000001fff267230 */ /* 0x000fc40000004100 */
[----:B------:R-:W-:Y:S02]  /*49d0*/  HFMA2 R18, R18, R23.H0_H0, -72, -72 ;  /* 0xd480d48012127431 */ /* 0x000fe40000040017 */
[----:B------:R-:W-:Y:S02]  /*49e0*/  HADD2.F32 R13, -RZ, R13.H1_H1 ;  /* 0x3000000dff0d7230 */ /* 0x000fe40000004100 */
[----:B------:R-:W-:Y:S01]  /*49f0*/  FFMA.FTZ R15, R43, R15, R40 ;  /* 0x0000000f2b0f7223 */ /* 0x000fe20000010028 */
[----:B------:R-:W-:Y:S01]  /*4a00*/  SHF.R.U32.HI R40, RZ, 0x8, R8 ;  /* 0x00000008ff287819 */ /* 0x000fe20000011608 */
[----:B------:R-:W-:Y:S01]  /*4a10*/  FFMA.FTZ R38, R12, R38, R37 ;  /* 0x000000260c267223 */ /* 0x000fe20000010025 */
[----:B------:R-:W-:Y:S01]  /*4a20*/  HADD2.F32 R36, -RZ, R18.H0_H0 ;  /* 0x20000012ff247230 */ /* 0x000fe20000004100 */
[----:B------:R-:W-:Y:S01]  /*4a30*/  LOP3.LUT R8, R42, 0xf000f, RZ, 0xc0, !PT ;  /* 0x000f000f2a087812 */ /* 0x000fe200078ec0ff */
[----:B------:R-:W-:Y:S01]  /*4a40*/  HADD2.F32 R31, -RZ, R31.H1_H1 ;  /* 0x3000001fff1f7230 */ /* 0x000fe20000004100 */
[----:B------:R-:W-:-:S02]  /*4a50*/  LOP3.LUT R37, R40, 0xf000f, RZ, 0xc0, !PT ;  /* 0x000f000f28257812 */ /* 0x000fc400078ec0ff */
[----:B------:R-:W-:Y:S01]  /*4a60*/  FFMA.FTZ R36, R36, R12, R39 ;  /* 0x0000000c24247223 */ /* 0x000fe20000010027 */
[----:B------:R-:W-:Y:S01]  /*4a70*/  HADD2.F32 R39, -RZ, R18.H1_H1 ;  /* 0x30000012ff277230 */ /* 0x000fe20000004100 */
[----:B------:R-:W-:Y:S01]  /*4a80*/  LOP3.LUT R37, R37, 0x64006400, RZ, 0xfc, !PT ;  /* 0x6400640025257812 */ /* 0x000fe200078efcff */
[----:B------:R-:W-:-:S03]  /*4a90*/  FFMA.FTZ R31, R13, R31, R38 ;  /* 0x0000001f0d1f7223 */ /* 0x000fc60000010026 */
[----:B------:R-:W-:Y:S01]  /*4aa0*/  FFMA.FTZ R39, R39, R13, R36 ;  /* 0x0000000d27277223 */ /* 0x000fe20000010024 */
[----:B------:R-:W-:Y:S01]  /*4ab0*/  HADD2 R37, R37, -1032, -1032 ;  /* 0xe408e40825257430 */ /* 0x000fe20000000000 */
[----:B------:R-:W-:-:S04]  /*4ac0*/  LOP3.LUT R36, R11, 0xf000f0, RZ, 0xc0, !PT ;  /* 0x00f000f00b247812 */ /* 0x000fc800078ec0ff */
[----:B------:R-:W-:Y:S02]  /*4ad0*/  HADD2.F32 R48, -RZ, R37.H0_H0 ;  /* 0x20000025ff307230 */ /* 0x000fe40000004100 */
[----:B0-----:R-:W-:-:S05]  /*4ae0*/  HADD2.F32 R18, -RZ, R16.H0_H0 ;  /* 0x20000010ff127230 */ /* 0x001fca0000004100 */
[----:B------:R-:W-:Y:S01]  /*4af0*/  FFMA.FTZ R48, R48, R18, R39 ;  /* 0x0000001230307223 */ /* 0x000fe20000010027 */
        /* <DEDUP_REMOVED lines=27> */
[----:B------:R-:W-:-:S04]  /*4cb0*/  SHF.R.U32.HI R10, RZ, 0x8, R10 ;  /* 0x00000008ff0a7819 */ /* 0x000fc8000001160a */
[----:B------:R-:W-:-:S04]  /*4cc0*/  LOP3.LUT R36, R10, 0xf000f, RZ, 0xc0, !PT ;  /* 0x000f000f0a247812 */ /* 0x000fc800078ec0ff */
[----:B------:R-:W-:-:S05]  /*4cd0*/  LOP3.LUT R36, R36, 0x64006400, RZ, 0xfc, !PT ;  /* 0x6400640024247812 */ /* 0x000fca00078efcff */
[----:B------:R-:W-:-:S05]  /*4ce0*/  HADD2 R36, R36, -1032, -1032 ;  /* 0xe408e40824247430 */ /* 0x000fca0000000000 */
[----:B------:R-:W-:-:S05]  /*4cf0*/  HADD2.F32 R38, -RZ, R36.H0_H0 ;  /* 0x20000024ff267230 */ /* 0x000fca0000004100 */
[----:B------:R-:W-:Y:S01]  /*4d00*/  FFMA.FTZ R38, R18, R38, R41 ;  /* 0x0000002612267223 */ /* 0x000fe20000010029 */
[----:B------:R-:W-:Y:S01]  /*4d10*/  HADD2.F32 R41, -RZ, R16.H1_H1 ;  /* 0x30000010ff297230 */ /* 0x000fe20000004100 */
[----:B------:R-:W-:Y:S01]  /*4d20*/  LOP3.LUT R16, R40, 0xf000f0, RZ, 0xc0, !PT ;  /* 0x00f000f028107812 */ /* 0x000fe200078ec0ff */
[----:B------:R-:W-:-:S03]  /*4d30*/  HADD2.F32 R37, -RZ, R37.H1_H1 ;  /* 0x30000025ff257230 */ /* 0x000fc60000004100 */
[----:B------:R-:W-:Y:S02]  /*4d40*/  LOP3.LUT R16, R16, 0x64006400, RZ, 0xfc, !PT ;  /* 0x6400640010107812 */ /* 0x000fe400078efcff */
[----:B------:R-:W-:-:S03]  /*4d50*/  FFMA.FTZ R48, R37, R41, R48 ;  /* 0x0000002925307223 */ /* 0x000fc60000010030 */
[----:B------:R-:W-:Y:S01]  /*4d60*/  HFMA2 R37, R16, R23.H0_H0, -72, -72 ;  /* 0xd480d48010257431 */ /* 0x000fe20000040017 */
[----:B------:R-:W-:Y:S02]  /*4d70*/  LOP3.LUT R16, R42, 0xf000f0, RZ, 0xc0, !PT ;  /* 0x00f000f02a107812 */ /* 0x000fe400078ec0ff */
[----:B------:R-:W-:Y:S02]  /*4d80*/  SHF.R.U32.HI R40, RZ, 0x8, R11 ;  /* 0x00000008ff287819 */ /* 0x000fe4000001160b */
[----:B------:R-:W-:Y:S01]  /*4d90*/  LOP3.LUT R16, R16, 0x64006400, RZ, 0xfc, !PT ;  /* 0x6400640010107812 */ /* 0x000fe200078efcff */
[----:B------:R-:W-:Y:S01]  /*4da0*/  HADD2.F32 R39, -RZ, R39.H1_H1 ;  /* 0x30000027ff277230 */ /* 0x000fe20000004100 */
[----:B------:R-:W-:-:S03]  /*4db0*/  LOP3.LUT R11, R40, 0xf000f, RZ, 0xc0, !PT ;  /* 0x000f000f280b7812 */ /* 0x000fc600078ec0ff */
[----:B------:R-:W-:Y:S02]  /*4dc0*/  HFMA2 R16, R16, R23.H0_H0, -72, -72 ;  /* 0xd480d48010107431 */ /* 0x000fe40000040017 */
[----:B------:R-:W-:Y:S01]  /*4dd0*/  FFMA.FTZ R46, R41, R39, R46 ;  /* 0x00000027292e7223 */ /* 0x000fe2000001002e */
[--C-:B------:R-:W-:Y:S01]  /*4de0*/  HADD2.F32 R39, -RZ, R17.reuse.H0_H0 ;  /* 0x20000011ff277230 */ /* 0x100fe20000004100 */
[----:B------:R-:W-:Y:S01]  /*4df0*/  LOP3.LUT R11, R11, 0x64006400, RZ, 0xfc, !PT ;  /* 0x640064000b0b7812 */ /* 0x000fe200078efcff */
[--C-:B------:R-:W-:Y:S02]  /*4e00*/  HADD2.F32 R42, -RZ, R16.reuse.H0_H0 ;  /* 0x20000010ff2a7230 */ /* 0x100fe40000004100 */
[----:B------:R-:W-:Y:S02]  /*4e10*/  HADD2.F32 R17, -RZ, R17.H1_H1 ;  /* 0x30000011ff117230 */ /* 0x000fe40000004100 */
[----:B------:R-:W-:Y:S02]  /*4e20*/  HADD2 R11, R11, -1032, -1032 ;  /* 0xe408e4080b0b7430 */ /* 0x000fe40000000000 */
[----:B------:R-:W-:-:S02]  /*4e30*/  HADD2.F32 R16, -RZ, R16.H1_H1 ;  /* 0x30000010ff107230 */ /* 0x000fc40000004100 */
[----:B------:R-:W-:Y:S01]  /*4e40*/  FFMA.FTZ R42, R39, R42, R46 ;  /* 0x0000002a272a7223 */ /* 0x000fe2000001002e */
[----:B------:R-:W-:-:S03]  /*4e50*/  LOP3.LUT R10, R10, 0xf000f0, RZ, 0xc0, !PT ;  /* 0x00f000f00a0a7812 */ /* 0x000fc600078ec0ff */
[----:B------:R-:W-:Y:S01]  /*4e60*/  FFMA.FTZ R42, R17, R16, R42 ;  /* 0x00000010112a7223 */ /* 0x000fe2000001002a */
[--C-:B------:R-:W-:Y:S01]  /*4e70*/  HADD2.F32 R16, -RZ, R11.reuse.H0_H0 ;  /* 0x2000000bff107230 */ /* 0x100fe20000004100 */
[----:B------:R-:W-:Y:S01]  /*4e80*/  LOP3.LUT R10, R10, 0x64006400, RZ, 0xfc, !PT ;  /* 0x640064000a0a7812 */ /* 0x000fe200078efcff */
[----:B------:R-:W-:Y:S01]  /*4e90*/  HADD2.F32 R11, -RZ, R11.H1_H1 ;  /* 0x3000000bff0b7230 */ /* 0x000fe20000004100 */
[----:B------:R-:W-:Y:S02]  /*4ea0*/  LOP3.LUT R40, R40, 0xf000f0, RZ, 0xc0, !PT ;  /* 0x00f000f028287812 */ /* 0x000fe400078ec0ff */
[----:B------:R-:W-:Y:S01]  /*4eb0*/  FFMA.FTZ R16, R18, R16, R31 ;  /* 0x0000001012107223 */ /* 0x000fe2000001001f */
[----:B------:R-:W-:Y:S02]  /*4ec0*/  HFMA2 R10, R10, R23.H0_H0, -72, -72 ;  /* 0xd480d4800a0a7431 */ /* 0x000fe40000040017 */
[----:B------:R-:W-:Y:S02]  /*4ed0*/  HADD2.F32 R36, -RZ, R36.H1_H1 ;  /* 0x30000024ff247230 */ /* 0x000fe40000004100 */
[----:B------:R-:W-:Y:S01]  /*4ee0*/  FFMA.FTZ R18, R41, R11, R16 ;  /* 0x0000000b29127223 */ /* 0x000fe20000010010 */
[----:B------:R-:W-:Y:S01]  /*4ef0*/  LOP3.LUT R16, R40, 0x64006400, RZ, 0xfc, !PT ;  /* 0x6400640028107812 */ /* 0x000fe200078efcff */
[----:B------:R-:W-:-:S02]  /*4f00*/  HADD2.F32 R11, -RZ, R10.H0_H0 ;  /* 0x2000000aff0b7230 */ /* 0x000fc40000004100 */
[----:B------:R-:W-:Y:S02]  /*4f10*/  FFMA.FTZ R38, R41, R36, R38 ;  /* 0x0000002429267223 */ /* 0x000fe40000010026 */
[----:B------:R-:W-:Y:S02]  /*4f20*/  HFMA2 R16, R16, R23.H0_H0, -72, -72 ;  /* 0xd480d48010107431 */ /* 0x000fe40000040017 */
[----:B------:R-:W-:Y:S01]  /*4f30*/  FFMA.FTZ R38, R39, R11, R38 ;  /* 0x0000000b27267223 */ /* 0x000fe20000010026 */
[----:B------:R-:W-:Y:S02]  /*4f40*/  HADD2.F32 R10, -RZ, R10.H1_H1 ;  /* 0x3000000aff0a7230 */ /* 0x000fe40000004100 */
[----:B------:R-:W-:-:S03]  /*4f50*/  HADD2.F32 R11, -RZ, R16.H0_H0 ;  /* 0x20000010ff0b7230 */ /* 0x000fc60000004100 */
[----:B------:R-:W-:Y:S02]  /*4f60*/  FFMA.FTZ R38, R17, R10, R38 ;  /* 0x0000000a11267223 */ /* 0x000fe40000010026 */
[----:B------:R-:W-:Y:S02]  /*4f70*/  FFMA.FTZ R36, R39, R11, R18 ;  /* 0x0000000b27247223 */ /* 0x000fe40000010012 */
[----:B------:R-:W0:Y:S01]  /*4f80*/  LDS.64 R10, [UR4+0x20] ;  /* 0x00002004ff0a7984 */ /* 0x000e220008000a00 */
[----:B------:R-:W-:Y:S02]  /*4f90*/  HADD2.F32 R43, -RZ, R37.H0_H0 ;  /* 0x20000025ff2b7230 */ /* 0x000fe40000004100 */
[----:B------:R-:W-:-:S03]  /*4fa0*/  HADD2.F32 R16, -RZ, R16.H1_H1 ;  /* 0x30000010ff107230 */ /* 0x000fc60000004100 */
[----:B------:R-:W-:Y:S02]  /*4fb0*/  FFMA.FTZ R48, R43, R39, R48 ;  /* 0x000000272b307223 */ /* 0x000fe40000010030 */
[----:B------:R-:W-:Y:S01]  /*4fc0*/  FFMA.FTZ R43, R17, R16, R36 ;  /* 0x00000010112b7223 */ /* 0x000fe20000010024 */
[----:B------:R-:W-:-:S05]  /*4fd0*/  HADD2.F32 R37, -RZ, R37.H1_H1 ;  /* 0x30000025ff257230 */ /* 0x000fca0000004100 */
        /* <DEDUP_REMOVED lines=8> */
[--C-:B------:R-:W-:Y:S02]  /*5060*/  HADD2.F32 R19, -RZ, R26.reuse.H0_H0 ;  /* 0x2000001aff137230 */ /* 0x100fe40000004100 */
        /* <DEDUP_REMOVED lines=8> */
[----:B---3--:R-:W-:Y:S02]  /*50f0*/  LOP3.LUT R9, R12, 0xf000f, RZ, 0xc0, !PT ;  /* 0x000f000f0c097812 */ /* 0x008fe400078ec0ff */
[----:B------:R-:W-:Y:S01]  /*5100*/  F2FP.F16.F32.PACK_AB R35, RZ, R35 ;  /* 0x00000023ff23723e */ /* 0x000fe200000000ff */
[----:B------:R-:W-:Y:S01]  /*5110*/  HFMA2 R34, R34, 1, 1, R6 ;  /* 0x3c003c0022227831 */ /* 0x000fe20000000006 */
[----:B------:R-:W-:Y:S01]  /*5120*/  LOP3.LUT R9, R9, 0x64006400, RZ, 0xfc, !PT ;  /* 0x6400640009097812 */ /* 0x000fe200078efcff */
[----:B------:R-:W1:Y:S01]  /*5130*/  LDS.64 R16, [UR4+0x28] ;  /* 0x00002804ff107984 */ /* 0x000e620008000a00 */
[----:B------:R-:W-:-:S03]  /*5140*/  PRMT R8, R8, 0x5410, R35 ;  /* 0x0000541008087816 */ /* 0x000fc60000000023 */
[----:B------:R-:W-:Y:S02]  /*5150*/  HADD2 R9, R9, -1032, -1032 ;  /* 0xe408e40809097430 */ /* 0x000fe40000000000 */
[----:B------:R-:W-:Y:S01]  /*5160*/  HADD2 R36, R8, R7 ;  /* 0x0000000708247230 */ /* 0x000fe20000000000 */
[----:B------:R-:W-:Y:S01]  /*5170*/  LOP3.LUT R8, R12, 0xf000f0, RZ, 0xc0, !PT ;  /* 0x00f000f00c087812 */ /* 0x000fe200078ec0ff */
[--C-:B0-----:R-:W-:Y:S02]  /*5180*/  HADD2.F32 R6, -RZ, R10.reuse.H0_H0 ;  /* 0x2000000aff067230 */ /* 0x101fe40000004100 */
[--C-:B------:R-:W-:Y:S01]  /*5190*/  HADD2.F32 R7, -RZ, R9.reuse.H0_H0 ;  /* 0x20000009ff077230 */ /* 0x100fe20000004100 */
[----:B------:R-:W-:Y:S01]  /*51a0*/  LOP3.LUT R8, R8, 0x64006400, RZ, 0xfc, !PT ;  /* 0x6400640008087812 */ /* 0x000fe200078efcff */
[----:B------:R-:W-:Y:S01]  /*51b0*/  FMUL.FTZ R35, R37, R18 ;  /* 0x0000001225237220 */ /* 0x000fe20000410000 */
[----:B------:R-:W-:Y:S02]  /*51c0*/  HADD2.F32 R37, -RZ, R9.H1_H1 ;  /* 0x30000009ff257230 */ /* 0x000fe40000004100 */
[----:B------:R-:W-:-:S02]  /*51d0*/  HADD2.F32 R10, -RZ, R10.H1_H1 ;  /* 0x3000000aff0a7230 */ /* 0x000fc40000004100 */
[----:B------:R-:W-:Y:S01]  /*51e0*/  FFMA.FTZ R40, R7, R6, RZ ;  /* 0x0000000607287223 */ /* 0x000fe200000100ff */
[----:B------:R-:W-:Y:S02]  /*51f0*/  HFMA2 R9, R8, R23.H0_H0, -72, -72 ;  /* 0xd480d48008097431 */ /* 0x000fe40000040017 */
[----:B------:R-:W-:Y:S02]  /*5200*/  HADD2.F32 R8, -RZ, R11.H0_H0 ;  /* 0x2000000bff087230 */ /* 0x000fe40000004100 */
[----:B------:R-:W-:Y:S01]  /*5210*/  FFMA.FTZ R40, R37, R10, R40 ;  /* 0x0000000a25287223 */ /* 0x000fe20000010028 */
[----:B------:R-:W-:Y:S01]  /*5220*/  HADD2.F32 R37, -RZ, R9.H0_H0 ;  /* 0x20000009ff257230 */ /* 0x000fe20000004100 */
[----:B------:R-:W-:Y:S01]  /*5230*/  SHF.R.U32.HI R7, RZ, 0x8, R12 ;  /* 0x00000008ff077819 */ /* 0x000fe2000001160c */
[----:B------:R-:W-:Y:S02]  /*5240*/  HADD2.F32 R11, -RZ, R11.H1_H1 ;  /* 0x3000000bff0b7230 */ /* 0x000fe40000004100 */
[----:B------:R-:W-:-:S02]  /*5250*/  HADD2.F32 R9, -RZ, R9.H1_H1 ;  /* 0x30000009ff097230 */ /* 0x000fc40000004100 */
[----:B------:R-:W-:-:S04]  /*5260*/  FFMA.FTZ R12, R37, R8, R40 ;  /* 0x00000008250c7223 */ /* 0x000fc80000010028 */
[----:B------:R-:W-:Y:S01]  /*5270*/  FFMA.FTZ R12, R9, R11, R12 ;  /* 0x0000000b090c7223 */ /* 0x000fe2000001000c */
[----:B------:R-:W-:-:S04]  /*5280*/  LOP3.LUT R9, R13, 0xf000f, RZ, 0xc0, !PT ;  /* 0x000f000f0d097812 */ /* 0x000fc800078ec0ff */
[----:B------:R-:W-:-:S05]  /*5290*/  LOP3.LUT R9, R9, 0x64006400, RZ, 0xfc, !PT ;  /* 0x6400640009097812 */ /* 0x000fca00078efcff */
[----:B------:R-:W-:Y:S01]  /*52a0*/  HADD2 R9, R9, -1032, -1032 ;  /* 0xe408e40809097430 */ /* 0x000fe20000000000 */
[----:B------:R-:W-:Y:S01]  /*52b0*/  LOP3.LUT R39, R7, 0xf000f, RZ, 0xc0, !PT ;  /* 0x000f000f07277812 */ /* 0x000fe200078ec0ff */
[----:B------:R-:W-:Y:S01]  /*52c0*/  FMUL.FTZ R37, R38, R19 ;  /* 0x0000001326257220 */ /* 0x000fe20000410000 */
[----:B------:R-:W-:Y:S02]  /*52d0*/  LOP3.LUT R38, R13, 0xf000f0, RZ, 0xc0, !PT ;  /* 0x00f000f00d267812 */ /* 0x000fe400078ec0ff */
[--C-:B------:R-:W-:Y:S01]  /*52e0*/  HADD2.F32 R47, -RZ, R9.reuse.H0_H0 ;  /* 0x20000009ff2f7230 */ /* 0x100fe20000004100 */
[----:B------:R-:W-:Y:S01]  /*52f0*/  LOP3.LUT R39, R39, 0x64006400, RZ, 0xfc, !PT ;  /* 0x6400640027277812 */ /* 0x000fe200078efcff */
[----:B------:R-:W-:Y:S01]  /*5300*/  HADD2.F32 R9, -RZ, R9.H1_H1 ;  /* 0x30000009ff097230 */ /* 0x000fe20000004100 */
[----:B------:R-:W-:Y:S01]  /*5310*/  LOP3.LUT R38, R38, 0x64006400, RZ, 0xfc, !PT ;  /* 0x6400640026267812 */ /* 0x000fe200078efcff */
[----:B------:R-:W-:Y:S01]  /*5320*/  FMUL.FTZ R43, R43, R30 ;  /* 0x0000001e2b2b7220 */ /* 0x000fe20000410000 */
[----:B------:R-:W-:Y:S01]  /*5330*/  FFMA.FTZ R47, R6, R47, RZ ;  /* 0x0000002f062f7223 */ /* 0x000fe200000100ff */
[----:B------:R-:W-:-:S03]  /*5340*/  HADD2 R39, R39, -1032, -1032 ;  /* 0xe408e40827277430 */ /* 0x000fc60000000000 */
[----:B------:R-:W-:Y:S01]  /*5350*/  FFMA.FTZ R47, R10, R9, R47 ;  /* 0x000000090a2f7223 */ /* 0x000fe2000001002f */
[----:B------:R-:W-:Y:S01]  /*5360*/  HFMA2 R9, R38, R23.H0_H0, -72, -72 ;  /* 0xd480d48026097431 */ /* 0x000fe20000040017 */
[----:B------:R-:W-:Y:S01]  /*5370*/  F2FP.F16.F32.PACK_AB R38, RZ, R43 ;  /* 0x0000002bff26723e */ /* 0x000fe200000000ff */
[----:B-1----:R-:W-:Y:S01]  /*5380*/  HADD2.F32 R40, -RZ, R16.H0_H0 ;  /* 0x20000010ff287230 */ /* 0x002fe20000004100 */
[----:B------:R-:W-:Y:S01]  /*5390*/  SHF.R.U32.HI R43, RZ, 0x8, R13 ;  /* 0x00000008ff2b7819 */ /* 0x000fe2000001160d */
[----:B------:R-:W-:-:S03]  /*53a0*/  HADD2.F32 R41, -RZ, R39.H0_H0 ;  /* 0x20000027ff297230 */ /* 0x000fc60000004100 */
[----:B------:R-:W-:Y:S02]  /*53b0*/  LOP3.LUT R13, R43, 0xf000f, RZ, 0xc0, !PT ;  /* 0x000f000f2b0d7812 */ /* 0x000fe400078ec0ff */
[----:B------:R-:W-:Y:S01]  /*53c0*/  FFMA.FTZ R41, R41, R40, R12 ;  /* 0x0000002829297223 */ /* 0x000fe2000001000c */
[----:B------:R-:W-:Y:S01]  /*53d0*/  FMUL.FTZ R12, R42, R31 ;  /* 0x0000001f2a0c7220 */ /* 0x000fe20000410000 */
[--C-:B------:R-:W-:Y:S01]  /*53e0*/  HADD2.F32 R42, -RZ, R9.reuse.H0_H0 ;  /* 0x20000009ff2a7230 */ /* 0x100fe20000004100 */
[----:B------:R-:W-:Y:S01]  /*53f0*/  LOP3.LUT R13, R13, 0x64006400, RZ, 0xfc, !PT ;  /* 0x640064000d0d7812 */ /* 0x000fe200078efcff */
[----:B------:R-:W-:-:S03]  /*5400*/  HADD2.F32 R9, -RZ, R9.H1_H1 ;  /* 0x30000009ff097230 */ /* 0x000fc60000004100 */
[----:B------:R-:W-:Y:S01]  /*5410*/  FFMA.FTZ R42, R8, R42, R47 ;  /* 0x0000002a082a7223 */ /* 0x000fe2000001002f */
[----:B------:R-:W-:-:S03]  /*5420*/  HADD2 R13, R13, -1032, -1032 ;  /* 0xe408e4080d0d7430 */ /* 0x000fc60000000000 */
[----:B------:R-:W-:Y:S02]  /*5430*/  FFMA.FTZ R47, R11, R9, R42 ;  /* 0x000000090b2f7223 */ /* 0x000fe4000001002a */
        /* <DEDUP_REMOVED lines=12> */
[----:B------:R-:W-:Y:S01]  /*5500*/  HADD2.F32 R49, -RZ, R9.H0_H0 ;  /* 0x20000009ff317230 */ /* 0x000fe20000004100 */
[----:B------:R-:W-:-:S04]  /*5510*/  LOP3.LUT R46, R15, 0xf000f0, RZ, 0xc0, !PT ;  /* 0x00f000f00f2e7812 */ /* 0x000fc800078ec0ff */
[----:B------:R-:W-:Y:S01]  /*5520*/  FFMA.FTZ R49, R6, R49, RZ ;  /* 0x0000003106317223 */ /* 0x000fe200000100ff */
[----:B------:R-:W-:Y:S01]  /*5530*/  LOP3.LUT R6, R14, 0xf000f0, RZ, 0xc0, !PT ;  /* 0x00f000f00e067812 */ /* 0x000fe200078ec0ff */
[----:B------:R-:W-:Y:S01]  /*5540*/  HADD2.F32 R9, -RZ, R9.H1_H1 ;  /* 0x30000009ff097230 */ /* 0x000fe20000004100 */
[----:B------:R-:W-:Y:S02]  /*5550*/  LOP3.LUT R46, R46, 0x64006400, RZ, 0xfc, !PT ;  /* 0x640064002e2e7812 */ /* 0x000fe400078efcff */
[----:B------:R-:W-:Y:S02]  /*5560*/  LOP3.LUT R6, R6, 0x64006400, RZ, 0xfc, !PT ;  /* 0x6400640006067812 */ /* 0x000fe400078efcff */
[----:B------:R-:W-:Y:S01]  /*5570*/  FFMA.FTZ R49, R10, R9, R49 ;  /* 0x000000090a317223 */ /* 0x000fe20000010031 */
[-C--:B------:R-:W-:Y:S02]  /*5580*/  HFMA2 R9, R46, R23.reuse.H0_H0, -72, -72 ;  /* 0xd480d4802e097431 */ /* 0x080fe40000040017 */
[----:B------:R-:W-:-:S03]  /*5590*/  HFMA2 R6, R6, R23.H0_H0, -72, -72 ;  /* 0xd480d48006067431 */ /* 0x000fc60000040017 */
[--C-:B------:R-:W-:Y:S02]  /*55a0*/  HADD2.F32 R46, -RZ, R9.reuse.H0_H0 ;  /* 0x20000009ff2e7230 */ /* 0x100fe40000004100 */
[--C-:B------:R-:W-:Y:S02]  /*55b0*/  HADD2.F32 R10, -RZ, R6.reuse.H0_H0 ;  /* 0x20000006ff0a7230 */ /* 0x100fe40000004100 */
[----:B------:R-:W-:Y:S02]  /*55c0*/  HADD2.F32 R6, -RZ, R6.H1_H1 ;  /* 0x30000006ff067230 */ /* 0x000fe40000004100 */
[----:B------:R-:W-:Y:S02]  /*55d0*/  HADD2.F32 R9, -RZ, R9.H1_H1 ;  /* 0x30000009ff097230 */ /* 0x000fe40000004100 */
[C---:B------:R-:W-:Y:S01]  /*55e0*/  FFMA.FTZ R10, R8.reuse, R10, R47 ;  /* 0x0000000a080a7223 */ /* 0x040fe2000001002f */
[----:B------:R-:W-:Y:S01]  /*55f0*/  FFMA.FTZ R8, R8, R46, R49 ;  /* 0x0000002e08087223 */ /* 0x000fe20000010031 */
[----:B------:R-:W-:-:S04]  /*5600*/  IMAD.WIDE R46, R0, 0x4, R44 ;  /* 0x00000004002e7825 */ /* 0x000fc800078e022c */
[C---:B------:R-:W-:Y:S01]  /*5610*/  FFMA.FTZ R45, R11.reuse, R6, R10 ;  /* 0x000000060b2d7223 */ /* 0x040fe2000001000a */
[----:B------:R-:W-:Y:S02]  /*5620*/  FFMA.FTZ R49, R11, R9, R8 ;  /* 0x000000090b317223 */ /* 0x000fe40000010008 */
[----:B------:R-:W2:Y:S01]  /*5630*/  LDG.E.128.CONSTANT R8, desc[UR6][R46.64] ;  /* 0x000000062e087981 */ /* 0x000ea2000c1e9d00 */
[----:B------:R-:W-:-:S04]  /*5640*/  SHF.R.U32.HI R44, RZ, 0x8, R14 ;  /* 0x00000008ff2c7819 */ /* 0x000fc8000001160e */
[----:B------:R-:W-:Y:S01]  /*5650*/  LOP3.LUT R6, R44, 0xf000f, RZ, 0xc0, !PT ;  /* 0x000f000f2c067812 */ /* 0x000fe200078ec0ff */
[----:B------:R-:W-:-:S03]  /*5660*/  HADD2.F32 R48, -RZ, R39.H1_H1 ;  /* 0x30000027ff307230 */ /* 0x000fc60000004100 */
[----:B------:R-:W-:Y:S01]  /*5670*/  LOP3.LUT R6, R6, 0x64006400, RZ, 0xfc, !PT ;  /* 0x6400640006067812 */ /* 0x000fe200078efcff */
[----:B------:R-:W-:Y:S01]  /*5680*/  HADD2.F32 R39, -RZ, R16.H1_H1 ;  /* 0x30000010ff277230 */ /* 0x000fe20000004100 */
[----:B------:R-:W-:-:S03]  /*5690*/  LOP3.LUT R16, R7, 0xf000f0, RZ, 0xc0, !PT ;  /* 0x00f000f007107812 */ /* 0x000fc600078ec0ff */
[----:B------:R-:W-:Y:S01]  /*56a0*/  HADD2 R6, R6, -1032, -1032 ;  /* 0xe408e40806067430 */ /* 0x000fe20000000000 */
[----:B------:R-:W-:Y:S01]  /*56b0*/  LOP3.LUT R16, R16, 0x64006400, RZ, 0xfc, !PT ;  /* 0x6400640010107812 */ /* 0x000fe200078efcff */
[----:B------:R-:W-:-:S03]  /*56c0*/  HADD2.F32 R13, -RZ, R13.H1_H1 ;  /* 0x3000000dff0d7230 */ /* 0x000fc60000004100 */
[----:B------:R-:W-:Y:S02]  /*56d0*/  HADD2.F32 R14, -RZ, R6.H0_H0 ;  /* 0x20000006ff0e7230 */ /* 0x000fe40000004100 */
[----:B------:R-:W-:Y:S02]  /*56e0*/  HFMA2 R7, R16, R23.H0_H0, -72, -72 ;  /* 0xd480d48010077431 */ /* 0x000fe40000040017 */
[----:B------:R-:W-:Y:S02]  /*56f0*/  HADD2.F32 R16, -RZ, R17.H0_H0 ;  /* 0x20000011ff107230 */ /* 0x000fe40000004100 */
[----:B------:R-:W-:Y:S01]  /*5700*/  FFMA.FTZ R14, R40, R14, R45 ;  /* 0x0000000e280e7223 */ /* 0x000fe2000001002d */
[----:B------:R-:W-:Y:S01]  /*5710*/  FFMA.FTZ R45, R39, R13, R42 ;  /* 0x0000000d272d7223 */ /* 0x000fe2000001002a */
[----:B------:R-:W-:Y:S02]  /*5720*/  HADD2.F32 R42, -RZ, R7.H0_H0 ;  /* 0x20000007ff2a7230 */ /* 0x000fe40000004100 */
[----:B------:R-:W-:-:S04]  /*5730*/  FFMA.FTZ R41, R48, R39, R41 ;  /* 0x0000002730297223 */ /* 0x000fc80000010029 */
[----:B------:R-:W-:Y:S01]  /*5740*/  FFMA.FTZ R41, R42, R16, R41 ;  /* 0x000000102a297223 */ /* 0x000fe20000010029 */
[----:B------:R-:W-:-:S04]  /*5750*/  LOP3.LUT R42, R43, 0xf000f0, RZ, 0xc0, !PT ;  /* 0x00f000f02b2a7812 */ /* 0x000fc800078ec0ff */
[----:B------:R-:W-:Y:S02]  /*5760*/  LOP3.LUT R42, R42, 0x64006400, RZ, 0xfc, !PT ;  /* 0x640064002a2a7812 */ /* 0x000fe400078efcff */
[----:B------:R-:W-:-:S03]  /*5770*/  SHF.R.U32.HI R15, RZ, 0x8, R15 ;  /* 0x00000008ff0f7819 */ /* 0x000fc6000001160f */
[----:B------:R-:W-:Y:S02]  /*5780*/  HFMA2 R13, R42, R23.H0_H0, -72, -72 ;  /* 0xd480d4802a0d7431 */ /* 0x000fe40000040017 */
[----:B------:R-:W-:Y:S01]  /*5790*/  HADD2.F32 R48, -RZ, R7.H1_H1 ;  /* 0x30000007ff307230 */ /* 0x000fe20000004100 */
[----:B------:R-:W-:Y:S02]  /*57a0*/  LOP3.LUT R7, R15, 0xf000f, RZ, 0xc0, !PT ;  /* 0x000f000f0f077812 */ /* 0x000fe400078ec0ff */
[--C-:B------:R-:W-:Y:S02]  /*57b0*/  HADD2.F32 R42, -RZ, R13.reuse.H0_H0 ;  /* 0x2000000dff2a7230 */ /* 0x100fe40000004100 */
[----:B------:R-:W-:Y:S01]  /*57c0*/  LOP3.LUT R7, R7, 0x64006400, RZ, 0xfc, !PT ;  /* 0x6400640007077812 */ /* 0x000fe200078efcff */
[----:B------:R-:W-:Y:S02]  /*57d0*/  HADD2.F32 R13, -RZ, R13.H1_H1 ;  /* 0x3000000dff0d7230 */ /* 0x000fe40000004100 */
[----:B------:R-:W-:Y:S01]  /*57e0*/  FFMA.FTZ R45, R16, R42, R45 ;  /* 0x0000002a102d7223 */ /* 0x000fe2000001002d */
[----:B------:R-:W-:-:S02]  /*57f0*/  HADD2.F32 R42, -RZ, R17.H1_H1 ;  /* 0x30000011ff2a7230 */ /* 0x000fc40000004100 */
[----:B------:R-:W-:-:S03]  /*5800*/  HADD2 R7, R7, -1032, -1032 ;  /* 0xe408e40807077430 */ /* 0x000fc60000000000 */
[----:B------:R-:W-:Y:S01]  /*5810*/  FFMA.FTZ R41, R48, R42, R41 ;  /* 0x0000002a30297223 */ /* 0x000fe20000010029 */
[----:B------:R-:W-:Y:S01]  /*5820*/  FFMA.FTZ R48, R42, R13, R45 ;  /* 0x0000000d2a307223 */ /* 0x000fe2000001002d */
[--C-:B------:R-:W-:Y:S02]  /*5830*/  HADD2.F32 R13, -RZ, R7.reuse.H0_H0 ;  /* 0x20000007ff0d7230 */ /* 0x100fe40000004100 */
[----:B------:R-:W-:Y:S02]  /*5840*/  HADD2.F32 R6, -RZ, R6.H1_H1 ;  /* 0x30000006ff067230 */ /* 0x000fe40000004100 */
[----:B------:R-:W-:Y:S02]  /*5850*/  HADD2.F32 R7, -RZ, R7.H1_H1 ;  /* 0x30000007ff077230 */ /* 0x000fe40000004100 */
[----:B------:R-:W-:Y:S01]  /*5860*/  FFMA.FTZ R40, R40, R13, R49 ;  /* 0x0000000d28287223 */ /* 0x000fe20000010031 */
[----:B------:R-:W-:-:S03]  /*5870*/  FFMA.FTZ R13, R39, R6, R14 ;  /* 0x00000006270d7223 */ /* 0x000fc6000001000e */
[----:B------:R-:W-:Y:S02]  /*5880*/  FFMA.FTZ R39, R39, R7, R40 ;  /* 0x0000000727277223 */ /* 0x000fe40000010028 */
[----:B------:R-:W0:Y:S01]  /*5890*/  LDS.64 R6, [UR4+0x30] ;  /* 0x00003004ff067984 */ /* 0x000e220008000a00 */
[----:B------:R-:W-:-:S04]  /*58a0*/  LOP3.LUT R44, R44, 0xf000f0, RZ, 0xc0, !PT ;  /* 0x00f000f02c2c7812 */ /* 0x000fc800078ec0ff */
[----:B------:R-:W-:Y:S02]  /*58b0*/  LOP3.LUT R14, R44, 0x64006400, RZ, 0xfc, !PT ;  /* 0x640064002c0e7812 */ /* 0x000fe400078efcff */
[----:B------:R-:W-:-:S03]  /*58c0*/  LOP3.LUT R40, R15, 0xf000f0, RZ, 0xc0, !PT ;  /* 0x00f000f00f287812 */ /* 0x000fc600078ec0ff */
[----:B------:R-:W-:Y:S01]  /*58d0*/  HFMA2 R14, R14, R23.H0_H0, -72, -72 ;  /* 0xd480d4800e0e7431 */ /* 0x000fe20000040017 */
[----:B------:R-:W-:-:S04]  /*58e0*/  LOP3.LUT R40, R40, 0x64006400, RZ, 0xfc, !PT ;  /* 0x6400640028287812 */ /* 0x000fc800078efcff */
[--C-:B------:R-:W-:Y:S02]  /*58f0*/  HADD2.F32 R17, -RZ, R14.reuse.H0_H0 ;  /* 0x2000000eff117230 */ /* 0x100fe40000004100 */
[----:B------:R-:W-:Y:S01]  /*5900*/  HFMA2 R15, R40, R23.H0_H0, -72, -72 ;  /* 0xd480d480280f7431 */ /* 0x000fe20000040017 */
[----:B------:R-:W-:Y:S01]  /*5910*/  F2FP.F16.F32.PACK_AB R35, RZ, R35 ;  /* 0x00000023ff23723e */ /* 0x000fe200000000ff */
[----:B------:R-:W-:Y:S01]  /*5920*/  HADD2.F32 R14, -RZ, R14.H1_H1 ;  /* 0x3000000eff0e7230 */ /* 0x000fe20000004100 */
[----:B------:R-:W-:Y:S01]  /*5930*/  F2FP.F16.F32.PACK_AB R12, RZ, R12 ;  /* 0x0000000cff0c723e */ /* 0x000fe200000000ff */
[----:B------:R-:W-:Y:S01]  /*5940*/  FFMA.FTZ R13, R16, R17, R13 ;  /* 0x00000011100d7223 */ /* 0x000fe2000001000d */
[--C-:B------:R-:W-:Y:S02]  /*5950*/  HADD2.F32 R40, -RZ, R15.reuse.H0_H0 ;  /* 0x2000000fff287230 */ /* 0x100fe40000004100 */
[----:B------:R-:W-:Y:S01]  /*5960*/  PRMT R35, R35, 0x5410, R12 ;  /* 0x0000541023237816 */ /* 0x000fe2000000000c */
[----:B------:R-:W-:Y:S01]  /*5970*/  FFMA.FTZ R12, R42, R14, R13 ;  /* 0x0000000e2a0c7223 */ /* 0x000fe2000001000d */
[----:B------:R-:W-:Y:S01]  /*5980*/  F2FP.F16.F32.PACK_AB R37, RZ, R37 ;  /* 0x00000025ff25723e */ /* 0x000fe200000000ff */
[----:B------:R-:W-:Y:S01]  /*5990*/  FFMA.FTZ R39, R16, R40, R39 ;  /* 0x0000002810277223 */ /* 0x000fe20000010027 */
[----:B------:R-:W-:-:S02]  /*59a0*/  HADD2.F32 R16, -RZ, R15.H1_H1 ;  /* 0x3000000fff107230 */ /* 0x000fc40000004100 */
[----:B------:R-:W-:-:S03]  /*59b0*/  PRMT R37, R37, 0x5410, R38 ;  /* 0x0000541025257816 */ /* 0x000fc60000000026 */
[----:B------:R-:W-:Y:S01]  /*59c0*/  FFMA.FTZ R39, R42, R16, R39 ;  /* 0x000000102a277223 */ /* 0x000fe20000010027 */
[----:B------:R-:W-:Y:S02]  /*59d0*/  HFMA2 R34, R35, 1, 1, R34 ;  /* 0x3c003c0023227831 */ /* 0x000fe40000000022 */
[----:B------:R-:W-:Y:S02]  /*59e0*/  HADD2 R15, R37, R36 ;  /* 0x00000024250f7230 */ /* 0x000fe40000000000 */
[----:B------:R-:W-:Y:S01]  /*59f0*/  FMUL.FTZ R35, R41, R18 ;  /* 0x0000001229237220 */ /* 0x000fe20000410000 */
[----:B------:R-:W-:-:S04]  /*5a00*/  FMUL.FTZ R36, R48, R31 ;  /* 0x0000001f30247220 */ /* 0x000fc80000410000 */
[----:B------:R-:W-:Y:S02]  /*5a10*/  F2FP.F16.F32.PACK_AB R35, RZ, R35 ;  /* 0x00000023ff23723e */ /* 0x000fe400000000ff */
[----:B------:R-:W-:Y:S01]  /*5a20*/  F2FP.F16.F32.PACK_AB R36, RZ, R36 ;  /* 0x00000024ff24723e */ /* 0x000fe200000000ff */
[----:B------:R-:W-:Y:S01]  /*5a30*/  FMUL.FTZ R12, R12, R19 ;  /* 0x000000130c0c7220 */ /* 0x000fe20000410000 */
[----:B------:R-:W-:-:S05]  /*5a40*/  FMUL.FTZ R39, R39, R30 ;  /* 0x0000001e27277220 */ /* 0x000fca0000410000 */
[----:B------:R-:W-:Y:S02]  /*5a50*/  F2FP.F16.F32.PACK_AB R39, RZ, R39 ;  /* 0x00000027ff27723e */ /* 0x000fe400000000ff */
[----:B--2---:R-:W-:Y:S02]  /*5a60*/  LOP3.LUT R14, R9, 0xf000f, RZ, 0xc0, !PT ;  /* 0x000f000f090e7812 */ /* 0x004fe400078ec0ff */
[----:B------:R-:W-:Y:S02]  /*5a70*/  LOP3.LUT R13, R8, 0xf000f, RZ, 0xc0, !PT ;  /* 0x000f000f080d7812 */ /* 0x000fe400078ec0ff */
[----:B------:R-:W-:Y:S02]  /*5a80*/  LOP3.LUT R14, R14, 0x64006400, RZ, 0xfc, !PT ;  /* 0x640064000e0e7812 */ /* 0x000fe400078efcff */
[----:B------:R-:W-:-:S03]  /*5a90*/  LOP3.LUT R13, R13, 0x64006400, RZ, 0xfc, !PT ;  /* 0x640064000d0d7812 */ /* 0x000fc600078efcff */
[----:B------:R-:W-:Y:S02]  /*5aa0*/  HADD2 R16, R14, -1032, -1032 ;  /* 0xe408e4080e107430 */ /* 0x000fe40000000000 */
[----:B------:R-:W-:Y:S02]  /*5ab0*/  HADD2 R17, R13, -1032, -1032 ;  /* 0xe408e4080d117430 */ /* 0x000fe40000000000 */
[----:B0-----:R-:W-:Y:S02]  /*5ac0*/  HADD2.F32 R14, -RZ, R6.H0_H0 ;  /* 0x20000006ff0e7230 */ /* 0x001fe40000004100 */
[----:B------:R-:W-:Y:S02]  /*5ad0*/  HADD2.F32 R37, -RZ, R16.H0_H0 ;  /* 0x20000010ff257230 */ /* 0x000fe40000004100 */
[--C-:B------:R-:W-:Y:S02]  /*5ae0*/  HADD2.F32 R13, -RZ, R17.reuse.H0_H0 ;  /* 0x20000011ff0d7230 */ /* 0x100fe40000004100 */
[----:B------:R-:W-:-:S02]  /*5af0*/  HADD2.F32 R38, -RZ, R17.H1_H1 ;  /* 0x30000011ff267230 */ /* 0x000fc40000004100 */
[----:B------:R-:W-:Y:S02]  /*5b00*/  HADD2.F32 R17, -RZ, R6.H1_H1 ;  /* 0x30000006ff117230 */ /* 0x000fe40000004100 */
[----:B------:R-:W-:Y:S01]  /*5b10*/  FFMA.FTZ R6, R14, R37, RZ ;  /* 0x000000250e067223 */ /* 0x000fe200000100ff */
[----:B------:R-:W-:Y:S02]  /*5b20*/  HADD2.F32 R37, -RZ, R16.H1_H1 ;  /* 0x30000010ff257230 */ /* 0x000fe40000004100 */
[----:B------:R-:W-:Y:S01]  /*5b30*/  FFMA.FTZ R13, R13, R14, RZ ;  /* 0x0000000e0d0d7223 */ /* 0x000fe200000100ff */
[----:B------:R-:W-:-:S03]  /*5b40*/  PRMT R16, R35, 0x5410, R36 ;  /* 0x0000541023107816 */ /* 0x000fc60000000024 */
[----:B------:R-:W-:Y:S01]  /*5b50*/  FFMA.FTZ R35, R38, R17, R13 ;  /* 0x0000001126237223 */ /* 0x000fe2000001000d */
[----:B------:R-:W-:Y:S01]  /*5b60*/  FFMA.FTZ R37, R17, R37, R6 ;  /* 0x0000002511257223 */ /* 0x000fe20000010006 */
[----:B------:R-:W-:Y:S01]  /*5b70*/  F2FP.F16.F32.PACK_AB R38, RZ, R12 ;  /* 0x0000000cff26723e */ /* 0x000fe200000000ff */
[----:B------:R-:W-:Y:S01]  /*5b80*/  HFMA2 R6, R16, 1, 1, R34 ;  /* 0x3c003c0010067831 */ /* 0x000fe20000000022 */
[----:B------:R-:W-:Y:S01]  /*5b90*/  LOP3.LUT R16, R8, 0xf000f0, RZ, 0xc0, !PT ;  /* 0x00f000f008107812 */ /* 0x000fe200078ec0ff */
[----:B------:R-:W0:Y:S01]  /*5ba0*/  LDS.64 R12, [UR4+0x38] ;  /* 0x00003804ff0c7984 */ /* 0x000e220008000a00 */
[----:B------:R-:W-:Y:S02]  /*5bb0*/  LOP3.LUT R34, R9, 0xf000f0, RZ, 0xc0, !PT ;  /* 0x00f000f009227812 */ /* 0x000fe400078ec0ff */
[----:B------:R-:W-:Y:S02]  /*5bc0*/  LOP3.LUT R16, R16, 0x64006400, RZ, 0xfc, !PT ;  /* 0x6400640010107812 */ /* 0x000fe400078efcff */
[----:B------:R-:W-:-:S03]  /*5bd0*/  LOP3.LUT R36, R34, 0x64006400, RZ, 0xfc, !PT ;  /* 0x6400640022247812 */ /* 0x000fc600078efcff */
[----:B------:R-:W-:Y:S01]  /*5be0*/  HFMA2 R34, R16, R23.H0_H0, -72, -72 ;  /* 0xd480d48010227431 */ /* 0x000fe20000040017 */
[----:B------:R-:W-:Y:S01]  /*5bf0*/  PRMT R40, R38, 0x5410, R39 ;  /* 0x0000541026287816 */ /* 0x000fe20000000027 */
[----:B------:R-:W-:-:S03]  /*5c00*/  HADD2.F32 R16, -RZ, R7.H0_H0 ;  /* 0x20000007ff107230 */ /* 0x000fc60000004100 */
[--C-:B------:R-:W-:Y:S02]  /*5c10*/  HADD2.F32 R38, -RZ, R34.reuse.H0_H0 ;  /* 0x20000022ff267230 */ /* 0x100fe40000004100 */
[----:B------:R-:W-:Y:S02]  /*5c20*/  HFMA2 R36, R36, R23.H0_H0, -72, -72 ;  /* 0xd480d48024247431 */ /* 0x000fe40000040017 */
[----:B------:R-:W-:Y:S02]  /*5c30*/  HADD2.F32 R7, -RZ, R7.H1_H1 ;  /* 0x30000007ff077230 */ /* 0x000fe40000004100 */
[----:B------:R-:W-:Y:S01]  /*5c40*/  FFMA.FTZ R38, R38, R16, R35 ;  /* 0x0000001026267223 */ /* 0x000fe20000010023 */
[----:B------:R-:W-:Y:S01]  /*5c50*/  HADD2.F32 R35, -RZ, R34.H1_H1 ;  /* 0x30000022ff237230 */ /* 0x000fe20000004100 */
[----:B------:R-:W-:Y:S01]  /*5c60*/  SHF.R.U32.HI R8, RZ, 0x8, R8 ;  /* 0x00000008ff087819 */ /* 0x000fe20000011608 */
[----:B------:R-:W-:Y:S02]  /*5c70*/  HFMA2 R15, R40, 1, 1, R15 ;  /* 0x3c003c00280f7831 */ /* 0x000fe4000000000f */
[----:B------:R-:W-:-:S02]  /*5c80*/  HADD2.F32 R39, -RZ, R36.H0_H0 ;  /* 0x20000024ff277230 */ /* 0x000fc40000004100 */
[----:B------:R-:W-:Y:S01]  /*5c90*/  FFMA.FTZ R40, R35, R7, R38 ;  /* 0x0000000723287223 */ /* 0x000fe20000010026 */
[----:B------:R-:W-:Y:S01]  /*5ca0*/  HADD2.F32 R34, -RZ, R36.H1_H1 ;  /* 0x30000024ff227230 */ /* 0x000fe20000004100 */
[----:B------:R-:W-:Y:S02]  /*5cb0*/  LOP3.LUT R35, R8, 0xf000f, RZ, 0xc0, !PT ;  /* 0x000f000f08237812 */ /* 0x000fe400078ec0ff */
[----:B------:R-:W-:Y:S02]  /*5cc0*/  LOP3.LUT R36, R10, 0xf000f, RZ, 0xc0, !PT ;  /* 0x000f000f0a247812 */ /* 0x000fe400078ec0ff */
[----:B------:R-:W-:Y:S02]  /*5cd0*/  SHF.R.U32.HI R41, RZ, 0x8, R9 ;  /* 0x00000008ff297819 */ /* 0x000fe40000011609 */
[----:B------:R-:W-:Y:S02]  /*5ce0*/  LOP3.LUT R9, R35, 0x64006400, RZ, 0xfc, !PT ;  /* 0x6400640023097812 */ /* 0x000fe400078efcff */
[----:B------:R-:W-:-:S03]  /*5cf0*/  LOP3.LUT R38, R36, 0x64006400, RZ, 0xfc, !PT ;  /* 0x6400640024267812 */ /* 0x000fc600078efcff */
[----:B------:R-:W-:Y:S02]  /*5d00*/  HADD2 R9, R9, -1032, -1032 ;  /* 0xe408e40809097430 */ /* 0x000fe40000000000 */
[----:B------:R-:W-:Y:S02]  /*5d10*/  HADD2 R38, R38, -1032, -1032 ;  /* 0xe408e40826267430 */ /* 0x000fe40000000000 */
[----:B------:R-:W-:Y:S01]  /*5d20*/  FFMA.FTZ R42, R16, R39, R37 ;  /* 0x00000027102a7223 */ /* 0x000fe20000010025 */
[----:B0-----:R-:W-:Y:S01]  /*5d30*/  HADD2.F32 R35, -RZ, R12.H0_H0 ;  /* 0x2000000cff237230 */ /* 0x001fe20000004100 */
[----:B------:R-:W-:Y:S01]  /*5d40*/  LOP3.LUT R36, R41, 0xf000f, RZ, 0xc0, !PT ;  /* 0x000f000f29247812 */ /* 0x000fe200078ec0ff */
[----:B------:R-:W-:Y:S02]  /*5d50*/  HADD2.F32 R37, -RZ, R9.H0_H0 ;  /* 0x20000009ff257230 */ /* 0x000fe40000004100 */
[--C-:B------:R-:W-:Y:S01]  /*5d60*/  HADD2.F32 R43, -RZ, R38.reuse.H0_H0 ;  /* 0x20000026ff2b7230 */ /* 0x100fe20000004100 */
[----:B------:R-:W-:Y:S01]  /*5d70*/  LOP3.LUT R36, R36, 0x64006400, RZ, 0xfc, !PT ;  /* 0x6400640024247812 */ /* 0x000fe200078efcff */
[----:B------:R-:W-:-:S02]  /*5d80*/  HADD2.F32 R38, -RZ, R38.H1_H1 ;  /* 0x30000026ff267230 */ /* 0x000fc40000004100 */
[----:B------:R-:W-:Y:S01]  /*5d90*/  FFMA.FTZ R37, R37, R35, R40 ;  /* 0x0000002325257223 */ /* 0x000fe20000010028 */
[----:B------:R-:W-:Y:S01]  /*5da0*/  FFMA.FTZ R40, R14, R43, RZ ;  /* 0x0000002b0e287223 */ /* 0x000fe200000100ff */
[----:B------:R-:W-:-:S03]  /*5db0*/  HADD2 R36, R36, -1032, -1032 ;  /* 0xe408e40824247430 */ /* 0x000fc60000000000 */
[----:B------:R-:W-:Y:S01]  /*5dc0*/  FFMA.FTZ R43, R17, R38, R40 ;  /* 0x00000026112b7223 */ /* 0x000fe20000010028 */
[----:B------:R-:W-:Y:S01]  /*5dd0*/  LOP3.LUT R38, R10, 0xf000f0, RZ, 0xc0, !PT ;  /* 0x00f000f00a267812 */ /* 0x000fe200078ec0ff */
[----:B------:R-:W-:Y:S02]  /*5de0*/  HADD2.F32 R39, -RZ, R36.H0_H0 ;  /* 0x20000024ff277230 */ /* 0x000fe40000004100 */
[----:B------:R-:W-:Y:S01]  /*5df0*/  FFMA.FTZ R34, R7, R34, R42 ;  /* 0x0000002207227223 */ /* 0x000fe2000001002a */
[----:B------:R-:W-:Y:S02]  /*5e00*/  LOP3.LUT R38, R38, 0x64006400, RZ, 0xfc, !PT ;  /* 0x6400640026267812 */ /* 0x000fe400078efcff */
[----:B------:R-:W-:Y:S01]  /*5e10*/  SHF.R.U32.HI R10, RZ, 0x8, R10 ;  /* 0x00000008ff0a7819 */ /* 0x000fe2000001160a */
[----:B------:R-:W-:Y:S02]  /*5e20*/  FFMA.FTZ R34, R35, R39, R34 ;  /* 0x0000002723227223 */ /* 0x000fe40000010022 */
[----:B------:R-:W-:Y:S01]  /*5e30*/  HFMA2 R38, R38, R23.H0_H0, -72, -72 ;  /* 0xd480d48026267431 */ /* 0x000fe20000040017 */
[----:B------:R-:W-:Y:S01]  /*5e40*/  LOP3.LUT R39, R10, 0xf000f, RZ, 0xc0, !PT ;  /* 0x000f000f0a277812 */ /* 0x000fe200078ec0ff */
[----:B------:R-:W-:-:S02]  /*5e50*/  HADD2.F32 R40, -RZ, R9.H1_H1 ;  /* 0x30000009ff287230 */ /* 0x000fc40000004100 */
[----:B------:R-:W-:Y:S01]  /*5e60*/  HADD2.F32 R9, -RZ, R12.H1_H1 ;  /* 0x3000000cff097230 */ /* 0x000fe20000004100 */
[----:B------:R-:W-:Y:S01]  /*5e70*/  LOP3.LUT R39, R39, 0x64006400, RZ, 0xfc, !PT ;  /* 0x6400640027277812 */ /* 0x000fe200078efcff */
[--C-:B------:R-:W-:Y:S02]  /*5e80*/  HADD2.F32 R12, -RZ, R38.reuse.H0_H0 ;  /* 0x20000026ff0c7230 */ /* 0x100fe40000004100 */
[----:B------:R-:W-:Y:S02]  /*5e90*/  HADD2.F32 R38, -RZ, R38.H1_H1 ;  /* 0x30000026ff267230 */ /* 0x000fe40000004100 */
[----:B------:R-:W-:Y:S02]  /*5ea0*/  HADD2 R39, R39, -1032, -1032 ;  /* 0xe408e40827277430 */ /* 0x000fe40000000000 */
        /* <DEDUP_REMOVED lines=12> */
[----:B------:R-:W-:Y:S01]  /*5f70*/  LOP3.LUT R14, R14, 0x64006400, RZ, 0xfc, !PT ;  /* 0x640064000e0e7812 */ /* 0x000fe200078efcff */
[----:B------:R-:W-:-:S04]  /*5f80*/  HADD2.F32 R36, -RZ, R36.H1_H1 ;  /* 0x30000024ff247230 */ /* 0x000fc80000004100 */
[----:B------:R-:W-:Y:S02]  /*5f90*/  HFMA2 R14, R14, R23.H0_H0, -72, -72 ;  /* 0xd480d4800e0e7431 */ /* 0x000fe40000040017 */
[----:B------:R-:W-:-:S03]  /*5fa0*/  FFMA.FTZ R34, R9, R36, R34 ;  /* 0x0000002409227223 */ /* 0x000fc60000010022 */
[----:B------:R-:W-:-:S05]  /*5fb0*/  HADD2.F32 R36, -RZ, R14.H0_H0 ;  /* 0x2000000eff247230 */ /* 0x000fca0000004100 */
[----:B------:R-:W-:Y:S02]  /*5fc0*/  FFMA.FTZ R16, R16, R36, R17 ;  /* 0x0000002410107223 */ /* 0x000fe40000010011 */
[----:B------:R0:W2:Y:S01]  /*5fd0*/  @!P0 LDG.E.U16.CONSTANT R36, desc[UR6][R20.64] ;  /* 0x0000000614248981 */ /* 0x0000a2000c1e9500 */
[----:B------:R-:W-:Y:S01]  /*5fe0*/  SHF.R.U32.HI R11, RZ, 0x8, R11 ;  /* 0x00000008ff0b7819 */ /* 0x000fe2000001160b */
[----:B------:R-:W-:-:S03]  /*5ff0*/  HADD2.F32 R14, -RZ, R14.H1_H1 ;  /* 0x3000000eff0e7230 */ /* 0x000fc60000004100 */
[----:B------:R-:W-:-:S04]  /*6000*/  LOP3.LUT R17, R11, 0xf000f, RZ, 0xc0, !PT ;  /* 0x000f000f0b117812 */ /* 0x000fc800078ec0ff */
[----:B------:R-:W-:Y:S01]  /*6010*/  LOP3.LUT R17, R17, 0x64006400, RZ, 0xfc, !PT ;  /* 0x6400640011117812 */ /* 0x000fe200078efcff */
[----:B------:R-:W-:-:S04]  /*6020*/  FFMA.FTZ R16, R7, R14, R16 ;  /* 0x0000000e07107223 */ /* 0x000fc80000010010 */
[----:B------:R-:W-:Y:S01]  /*6030*/  HADD2 R7, R17, -1032, -1032 ;  /* 0xe408e40811077430 */ /* 0x000fe20000000000 */
[----:B------:R-:W-:Y:S02]  /*6040*/  LOP3.LUT R14, R8, 0xf000f0, RZ, 0xc0, !PT ;  /* 0x00f000f0080e7812 */ /* 0x000fe400078ec0ff */
[----:B------:R-:W-:Y:S02]  /*6050*/  LOP3.LUT R38, R10, 0xf000f0, RZ, 0xc0, !PT ;  /* 0x00f000f00a267812 */ /* 0x000fe400078ec0ff */
[----:B------:R-:W-:Y:S01]  /*6060*/  HADD2.F32 R8, -RZ, R7.H0_H0 ;  /* 0x20000007ff087230 */ /* 0x000fe20000004100 */
[----:B------:R-:W-:Y:S02]  /*6070*/  LOP3.LUT R41, R41, 0xf000f0, RZ, 0xc0, !PT ;  /* 0x00f000f029297812 */ /* 0x000fe400078ec0ff */
[----:B------:R-:W-:Y:S02]  /*6080*/  LOP3.LUT R38, R38, 0x64006400, RZ, 0xfc, !PT ;  /* 0x6400640026267812 */ /* 0x000fe400078efcff */
[----:B------:R-:W-:Y:S01]  /*6090*/  FFMA.FTZ R8, R35, R8, R16 ;  /* 0x0000000823087223 */ /* 0x000fe20000010010 */
[----:B------:R-:W-:-:S02]  /*60a0*/  LOP3.LUT R16, R11, 0xf000f0, RZ, 0xc0, !PT ;  /* 0x00f000f00b107812 */ /* 0x000fc400078ec0ff */
[----:B------:R-:W-:Y:S01]  /*60b0*/  LOP3.LUT R14, R14, 0x64006400, RZ, 0xfc, !PT ;  /* 0x640064000e0e7812 */ /* 0x000fe200078efcff */
[-C--:B------:R-:W-:Y:S01]  /*60c0*/  HFMA2 R11, R38, R23.reuse.H0_H0, -72, -72 ;  /* 0xd480d480260b7431 */ /* 0x080fe20000040017 */
[----:B------:R-:W-:Y:S02]  /*60d0*/  LOP3.LUT R10, R41, 0x64006400, RZ, 0xfc, !PT ;  /* 0x64006400290a7812 */ /* 0x000fe400078efcff */
[----:B------:R-:W-:Y:S01]  /*60e0*/  LOP3.LUT R38, R16, 0x64006400, RZ, 0xfc, !PT ;  /* 0x6400640010267812 */ /* 0x000fe200078efcff */
[-C--:B------:R-:W-:Y:S02]  /*60f0*/  HFMA2 R14, R14, R23.reuse.H0_H0, -72, -72 ;  /* 0xd480d4800e0e7431 */ /* 0x080fe40000040017 */
[----:B------:R-:W-:Y:S02]  /*6100*/  HADD2.F32 R7, -RZ, R7.H1_H1 ;  /* 0x30000007ff077230 */ /* 0x000fe40000004100 */
[-C--:B------:R-:W-:Y:S01]  /*6110*/  HFMA2 R10, R10, R23.reuse.H0_H0, -72, -72 ;  /* 0xd480d4800a0a7431 */ /* 0x080fe20000040017 */
[----:B------:R-:W-:Y:S01]  /*6120*/  @!P0 IADD3 R35, PT, PT, R3, 0x1, RZ ;  /* 0x0000000103238810 */ /* 0x000fe20007ffe0ff */
[----:B------:R-:W-:-:S02]  /*6130*/  HFMA2 R23, R38, R23.H0_H0, -72, -72 ;  /* 0xd480d48026177431 */ /* 0x000fc40000040017 */
[----:B------:R-:W-:Y:S02]  /*6140*/  HADD2.F32 R39, -RZ, R39.H1_H1 ;  /* 0x30000027ff277230 */ /* 0x000fe40000004100 */
[----:B------:R-:W-:Y:S01]  /*6150*/  FFMA.FTZ R37, R40, R9, R37 ;  /* 0x0000000928257223 */ /* 0x000fe20000010025 */
[----:B------:R-:W-:Y:S01]  /*6160*/  HADD2.F32 R17, -RZ, R13.H0_H0 ;  /* 0x2000000dff117230 */ /* 0x000fe20000004100 */
[----:B------:R-:W-:Y:S01]  /*6170*/  @!P0 MOV R3, R35 ;  /* 0x0000002300038202 */ /* 0x000fe20000000f00 */
[----:B------:R-:W-:Y:S02]  /*6180*/  HADD2.F32 R40, -RZ, R14.H0_H0 ;  /* 0x2000000eff287230 */ /* 0x000fe40000004100 */
[C---:B------:R-:W-:Y:S01]  /*6190*/  FFMA.FTZ R8, R9.reuse, R7, R8 ;  /* 0x0000000709087223 */ /* 0x040fe20000010008 */
[----:B------:R-:W-:Y:S02]  /*61a0*/  HADD2.F32 R16, -RZ, R10.H0_H0 ;  /* 0x2000000aff107230 */ /* 0x000fe40000004100 */
[----:B------:R-:W-:Y:S01]  /*61b0*/  FFMA.FTZ R12, R9, R39, R12 ;  /* 0x00000027090c7223 */ /* 0x000fe2000001000c */
[----:B------:R-:W-:-:S02]  /*61c0*/  HADD2.F32 R35, -RZ, R11.H0_H0 ;  /* 0x2000000bff237230 */ /* 0x000fc40000004100 */
[----:B------:R-:W-:Y:S02]  /*61d0*/  HADD2.F32 R7, -RZ, R23.H0_H0 ;  /* 0x20000017ff077230 */ /* 0x000fe40000004100 */
[----:B------:R-:W-:Y:S01]  /*61e0*/  FFMA.FTZ R37, R40, R17, R37 ;  /* 0x0000001128257223 */ /* 0x000fe20000010025 */
[----:B------:R-:W-:Y:S02]  /*61f0*/  HADD2.F32 R13, -RZ, R13.H1_H1 ;  /* 0x3000000dff0d7230 */ /* 0x000fe40000004100 */
[C---:B------:R-:W-:Y:S01]  /*6200*/  FFMA.FTZ R34, R17.reuse, R16, R34 ;  /* 0x0000001011227223 */ /* 0x040fe20000010022 */
        /* <DEDUP_REMOVED lines=21> */
[----:B0-----:R-:W-:Y:S01]  /*6360*/  IADD3 R20, P1, PT, R20, 0x80, RZ ;  /* 0x0000008014147810 */ /* 0x001fe20007f3e0ff */
[----:B------:R-:W-:Y:S01]  /*6370*/  HFMA2 R6, R37, 1, 1, R6 ;  /* 0x3c003c0025067831 */ /* 0x000fe20000000006 */
[----:B------:R-:W-:Y:S01]  /*6380*/  MOV R34, R28 ;  /* 0x0000001c00227202 */ /* 0x000fe20000000f00 */
[----:B------:R-:W-:Y:S01]  /*6390*/  HADD2 R7, R12, R15 ;  /* 0x0000000f0c077230 */ /* 0x000fe20000000000 */
[----:B------:R-:W-:Y:S01]  /*63a0*/  MOV R35, R29 ;  /* 0x0000001d00237202 */ /* 0x000fe20000000f00 */
[----:B------:R-:W-:Y:S01]  /*63b0*/  IMAD.WIDE R28, R0, 0x4, R46 ;  /* 0x00000004001c7825 */ /* 0x000fe200078e022e */
[----:B------:R-:W-:-:S02]  /*63c0*/  IADD3.X R21, PT, PT, RZ, R21, RZ, P1, !PT ;  /* 0x00000015ff157210 */ /* 0x000fc40000ffe4ff */
[----:B--2---:R-:W-:Y:S02]  /*63d0*/  @!P0 IADD3 R4, PT, PT, R36, R5, RZ ;  /* 0x0000000524048210 */ /* 0x004fe40007ffe0ff */
[----:B------:R-:W-:-:S04]  /*63e0*/  IADD3 R5, PT, PT, R5, 0x20, RZ ;  /* 0x0000002005057810 */ /* 0x000fc80007ffe0ff */
[----:B------:R-:W-:-:S13]  /*63f0*/  ISETP.GE.AND P0, PT, R5, R22, PT ;  /* 0x000000160500720c */ /* 0x000fda0003f06270 */
[----:B------:R-:W-:Y:S05]  /*6400*/  @!P0 BRA `(.L_x_4989) ;  /* 0xffffffd800d88947 */ /* 0x000fea000383ffff */
[----:B------:R-:W-:-:S07]  /*6410*/  IMAD.WIDE R34, R0, 0x10, R34 ;  /* 0x0000001000227825 */ /* 0x000fce00078e0222 */
.L_x_4988:
[----:B------:R-:W-:-:S04]  /*6420*/  VIMNMX R28, PT, PT, R27, UR14, PT ;  /* 0x0000000e1b1c7c48 */ /* 0x000fc8000bfe0100 */
[----:B------:R-:W-:-:S13]  /*6430*/  ISETP.GT.AND P0, PT, R28, R5, PT ;  /* 0x000000051c00720c */ /* 0x000fda0003f04270 */
[----:B------:R-:W-:Y:S05]  /*6440*/  @!P0 BRA `(.L_x_4990) ;  /* 0x0000001400308947 */ /* 0x000fea0003800000 */
[----:B------:R-:W-:-:S03]  /*6450*/  IMAD.WIDE.U32 R32, R5, 0x4, R32 ;  /* 0x0000000405207825 */ /* 0x000fc600078e0020 */
[----:B------:R-:W-:-:S04]  /*6460*/  IADD3 R30, P0, PT, R32, 0x2, RZ ;  /* 0x00000002201e7810 */ /* 0x000fc80007f1e0ff */
[----:B------:R-:W-:-:S09]  /*6470*/  IADD3.X R27, PT, PT, RZ, R33, RZ, P0, !PT ;  /* 0x00000021ff1b7210 */ /* 0x000fd200007fe4ff */
.L_x_4991:
[----:B------:R-:W2:Y:S01]  /*6480*/  LDG.E.128.CONSTANT R12, desc[UR6][R34.64] ;  /* 0x00000006220c7981 */ /* 0x000ea2000c1e9d00 */
[----:B------:R-:W-:-:S03]  /*6490*/  MOV R0, UR12 ;  /* 0x0000000c00007c02 */ /* 0x000fc60008000f00 */
[----:B------:R-:W0:Y:S02]  /*64a0*/  LDS.128 R20, [UR4] ;  /* 0x00000004ff147984 */ /* 0x000e240008000c00 */
[----:B------:R-:W-:-:S05]  /*64b0*/  IMAD.WIDE R32, R0, 0x4, R34 ;  /* 0x0000000400207825 */ /* 0x000fca00078e0222 */
[----:B------:R1:W3:Y:S01]  /*64c0*/  LDG.E.128.CONSTANT R16, desc[UR6][R32.64] ;  /* 0x0000000620107981 */ /* 0x0002e2000c1e9d00 */
[----:B------:R-:W-:Y:S02]  /*64d0*/  HFMA2 R42, -RZ, RZ, 0, 0.125 ;  /* 0x00003000ff2a7431 */ /* 0x000fe400000001ff */
        /* <DEDUP_REMOVED lines=23> */
[-C--:B------:R-:W-:Y:S01]  /*6650*/  HFMA2 R36, R36, R20.reuse, RZ ;  /* 0x0000001424247231 */ /* 0x080fe200000000ff */
[----:B------:R-:W-:Y:S01]  /*6660*/  LOP3.LUT R31, R31, 0x64006400, RZ, 0xfc, !PT ;  /* 0x640064001f1f7812 */ /* 0x000fe200078efcff */
[----:B------:R-:W-:-:S02]  /*6670*/  HFMA2 R20, R34, R20, RZ.H0_H0 ;  /* 0x0000001422147231 */ /* 0x000fc400000400ff */
[-C--:B------:R-:W-:Y:S02]  /*6680*/  HFMA2 R9, R9, R42.reuse.H0_H0, -132, -132 ;  /* 0xd820d82009097431 */ /* 0x080fe4000004002a */
[-C--:B------:R-:W-:Y:S02]  /*6690*/  HFMA2 R29, R29, R42.reuse.H0_H0, -132, -132 ;  /* 0xd820d8201d1d7431 */ /* 0x080fe4000004002a */
[-C--:B------:R-:W-:Y:S02]  /*66a0*/  HFMA2 R10, R11, R42.reuse.H0_H0, -132, -132 ;  /* 0xd820d8200b0a7431 */ /* 0x080fe4000004002a */
[-C--:B------:R-:W-:Y:S02]  /*66b0*/  HFMA2 R11, R9, R21.reuse, R8 ;  /* 0x00000015090b7231 */ /* 0x080fe40000000008 */
[----:B------:R-:W-:Y:S01]  /*66c0*/  HFMA2 R34, R31, R42.H0_H0, -132, -132 ;  /* 0xd820d8201f227431 */ /* 0x000fe2000004002a */
[----:B------:R-:W-:Y:S01]  /*66d0*/  SHF.R.U32.HI R31, RZ, 0x6, R12 ;  /* 0x00000006ff1f7819 */ /* 0x000fe2000001160c */
[----:B------:R-:W-:-:S02]  /*66e0*/  HFMA2 R37, R29, R21, R37 ;  /* 0x000000151d257231 */ /* 0x000fc40000000025 */
[-C--:B------:R-:W-:Y:S02]  /*66f0*/  HFMA2 R36, R10, R21.reuse, R36 ;  /* 0x000000150a247231 */ /* 0x080fe40000000024 */
[----:B------:R-:W-:Y:S01]  /*6700*/  HFMA2 R34, R34, R21, R20 ;  /* 0x0000001522227231 */ /* 0x000fe20000000014 */
[----:B------:R-:W-:Y:S02]  /*6710*/  SHF.R.U32.HI R21, RZ, 0x6, R13 ;  /* 0x00000006ff157819 */ /* 0x000fe4000001160d */
[----:B------:R-:W-:Y:S02]  /*6720*/  SHF.R.U32.HI R29, RZ, 0x6, R14 ;  /* 0x00000006ff1d7819 */ /* 0x000fe4000001160e */
[----:B------:R-:W-:Y:S02]  /*6730*/  LOP3.LUT R9, R21, 0x70007, RZ, 0xc0, !PT ;  /* 0x0007000715097812 */ /* 0x000fe400078ec0ff */
[----:B------:R-:W-:Y:S02]  /*6740*/  LOP3.LUT R10, R29, 0x70007, RZ, 0xc0, !PT ;  /* 0x000700071d0a7812 */ /* 0x000fe400078ec0ff */
[----:B------:R-:W-:-:S02]  /*6750*/  SHF.R.U32.HI R20, RZ, 0x6, R15 ;  /* 0x00000006ff147819 */ /* 0x000fc4000001160f */
        /* <DEDUP_REMOVED lines=12> */
[----:B------:R-:W-:Y:S01]  /*6820*/  HADD2 R38, R38, -1028, -1028 ;  /* 0xe404e40426267430 */ /* 0x000fe20000000000 */
[----:B------:R-:W-:Y:S01]  /*6830*/  LOP3.LUT R39, R39, 0x64006400, RZ, 0xfc, !PT ;  /* 0x6400640027277812 */ /* 0x000fe200078efcff */
[-C--:B------:R-:W-:Y:S02]  /*6840*/  HFMA2 R35, R35, R22.reuse, R11 ;  /* 0x0000001623237231 */ /* 0x080fe4000000000b */
[----:B------:R-:W0:Y:S01]  /*6850*/  LDS.128 R8, [UR4+0x10] ;  /* 0x00001004ff087984 */ /* 0x000e220008000c00 */
[----:B------:R-:W-:Y:S01]  /*6860*/  HFMA2 R34, R38, R22, R34 ;  /* 0x0000001626227231 */ /* 0x000fe20000000022 */
[----:B------:R-:W-:Y:S02]  /*6870*/  LOP3.LUT R22, R31, 0x380038, RZ, 0xc0, !PT ;  /* 0x003800381f167812 */ /* 0x000fe400078ec0ff */
[----:B------:R-:W-:-:S02]  /*6880*/  LOP3.LUT R38, R29, 0x380038, RZ, 0xc0, !PT ;  /* 0x003800381d267812 */ /* 0x000fc400078ec0ff */
[----:B------:R-:W-:Y:S02]  /*6890*/  LOP3.LUT R41, R22, 0x64006400, RZ, 0xfc, !PT ;  /* 0x6400640016297812 */ /* 0x000fe400078efcff */
[----:B------:R-:W-:-:S03]  /*68a0*/  LOP3.LUT R31, R31, 0x1c001c0, RZ, 0xc0, !PT ;  /* 0x01c001c01f1f7812 */ /* 0x000fc600078ec0ff */
[-C--:B------:R-:W-:Y:S01]  /*68b0*/  HFMA2 R22, R41, R42.reuse.H0_H0, -132, -132 ;  /* 0xd820d82029167431 */ /* 0x080fe2000004002a */
[----:B------:R-:W-:Y:S02]  /*68c0*/  LOP3.LUT R41, R38, 0x64006400, RZ, 0xfc, !PT ;  /* 0x6400640026297812 */ /* 0x000fe400078efcff */
[----:B------:R-:W-:Y:S01]  /*68d0*/  MOV R38, 0x2400 ;  /* 0x0000240000267802 */ /* 0x000fe20000000f00 */
[-C--:B------:R-:W-:Y:S02]  /*68e0*/  HFMA2 R22, R22, R23.reuse, R35 ;  /* 0x0000001716167231 */ /* 0x080fe40000000023 */
[-C--:B------:R-:W-:Y:S01]  /*68f0*/  HFMA2 R35, R39, R42.reuse.H0_H0, -132, -132 ;  /* 0xd820d82027237431 */ /* 0x080fe2000004002a */
[----:B------:R-:W-:Y:S01]  /*6900*/  LOP3.LUT R39, R29, 0x1c001c0, RZ, 0xc0, !PT ;  /* 0x01c001c01d277812 */ /* 0x000fe200078ec0ff */
[----:B------:R-:W-:Y:S01]  /*6910*/  HFMA2 R41, R41, R42.H0_H0, -132, -132 ;  /* 0xd820d82029297431 */ /* 0x000fe2000004002a */
[----:B------:R-:W-:Y:S01]  /*6920*/  PRMT R42, R42, 0x5410, R38 ;  /* 0x000054102a2a7816 */ /* 0x000fe20000000026 */
[-C--:B------:R-:W-:Y:S01]  /*6930*/  HFMA2 R35, R35, R23.reuse, R37 ;  /* 0x0000001723237231 */ /* 0x080fe20000000025 */
[----:B------:R-:W-:Y:S01]  /*6940*/  LOP3.LUT R37, R20, 0x380038, RZ, 0xc0, !PT ;  /* 0x0038003814257812 */ /* 0x000fe200078ec0ff */
[----:B------:R-:W-:Y:S01]  /*6950*/  HFMA2 R36, R41, R23, R36 ;  /* 0x0000001729247231 */ /* 0x000fe20000000024 */
[----:B------:R-:W-:-:S02]  /*6960*/  LOP3.LUT R38, R21, 0x1c001c0, RZ, 0xc0, !PT ;  /* 0x01c001c015267812 */ /* 0x000fc400078ec0ff */
[----:B------:R-:W-:Y:S02]  /*6970*/  LOP3.LUT R37, R37, 0x64006400, RZ, 0xfc, !PT ;  /* 0x6400640025257812 */ /* 0x000fe400078efcff */
        /* <DEDUP_REMOVED lines=8> */
[----:B------:R-:W-:Y:S01]  /*6a00*/  HFMA2 R34, R37, R23, R34 ;  /* 0x0000001725227231 */ /* 0x000fe20000000022 */
[----:B---3--:R-:W-:Y:S01]  /*6a10*/  LOP3.LUT R20, R16, 0x70007, RZ, 0xc0, !PT ;  /* 0x0007000710147812 */ /* 0x008fe200078ec0ff */
[----:B------:R-:W-:Y:S01]  /*6a20*/  HFMA2 R39, R39, R42.H1_H1, -20, -20 ;  /* 0xcd00cd0027277431 */ /* 0x000fe2000006002a */
[----:B------:R-:W-:Y:S01]  /*6a30*/  LOP3.LUT R23, R17, 0x70007, RZ, 0xc0, !PT ;  /* 0x0007000711177812 */ /* 0x000fe200078ec0ff */
[-C--:B0-----:R-:W-:Y:S01]  /*6a40*/  HFMA2 R35, R29, R8.reuse, R35 ;  /* 0x000000081d237231 */ /* 0x081fe20000000023 */
[----:B------:R-:W-:Y:S01]  /*6a50*/  LOP3.LUT R29, R18, 0x70007, RZ, 0xc0, !PT ;  /* 0x00070007121d7812 */ /* 0x000fe200078ec0ff */
[----:B------:R-:W-:Y:S01]  /*6a60*/  HFMA2 R22, R21, R8, R22 ;  /* 0x0000000815167231 */ /* 0x000fe20000000016 */
[----:B------:R-:W-:Y:S01]  /*6a70*/  LOP3.LUT R37, R19, 0x70007, RZ, 0xc0, !PT ;  /* 0x0007000713257812 */ /* 0x000fe200078ec0ff */
[----:B------:R-:W-:Y:S01]  /*6a80*/  HFMA2 R31, R31, R42.H1_H1, -20, -20 ;  /* 0xcd00cd001f1f7431 */ /* 0x000fe2000006002a */
[----:B------:R-:W-:Y:S01]  /*6a90*/  LOP3.LUT R21, R20, 0x64006400, RZ, 0xfc, !PT ;  /* 0x6400640014157812 */ /* 0x000fe200078efcff */
[-C--:B------:R-:W-:Y:S01]  /*6aa0*/  HFMA2 R36, R39, R8.reuse, R36 ;  /* 0x0000000827247231 */ /* 0x080fe20000000024 */
[----:B------:R-:W-:Y:S01]  /*6ab0*/  LOP3.LUT R23, R23, 0x64006400, RZ, 0xfc, !PT ;  /* 0x6400640017177812 */ /* 0x000fe200078efcff */
[----:B------:R-:W-:Y:S01]  /*6ac0*/  HFMA2 R34, R31, R8, R34 ;  /* 0x000000081f227231 */ /* 0x000fe20000000022 */
[----:B------:R-:W-:Y:S01]  /*6ad0*/  LOP3.LUT R29, R29, 0x64006400, RZ, 0xfc, !PT ;  /* 0x640064001d1d7812 */ /* 0x000fe200078efcff */
[----:B------:R-:W-:Y:S01]  /*6ae0*/  HADD2 R21, R21, -1028, -1028 ;  /* 0xe404e40415157430 */ /* 0x000fe20000000000 */
[----:B------:R-:W-:Y:S01]  /*6af0*/  LOP3.LUT R20, R37, 0x64006400, RZ, 0xfc, !PT ;  /* 0x6400640025147812 */ /* 0x000fe200078efcff */
[----:B------:R-:W-:Y:S01]  /*6b00*/  HADD2 R23, R23, -1028, -1028 ;  /* 0xe404e40417177430 */ /* 0x000fe20000000000 */
[----:B------:R-:W-:Y:S01]  /*6b10*/  LOP3.LUT R8, R16, 0x380038, RZ, 0xc0, !PT ;  /* 0x0038003810087812 */ /* 0x000fe200078ec0ff */
[----:B------:R-:W-:Y:S01]  /*6b20*/  HADD2 R29, R29, -1028, -1028 ;  /* 0xe404e4041d1d7430 */ /* 0x000fe20000000000 */
[----:B------:R-:W-:Y:S01]  /*6b30*/  SHF.R.U32.HI R31, RZ, 0x6, R18 ;  /* 0x00000006ff1f7819 */ /* 0x000fe20000011612 */
[----:B------:R-:W-:Y:S01]  /*6b40*/  HADD2 R39, R20, -1028, -1028 ;  /* 0xe404e40414277430 */ /* 0x000fe20000000000 */
[----:B------:R-:W-:Y:S01]  /*6b50*/  LOP3.LUT R20, R17, 0x380038, RZ, 0xc0, !PT ;  /* 0x0038003811147812 */ /* 0x000fe200078ec0ff */
[----:B------:R-:W-:-:S02]  /*6b60*/  HFMA2 R22, R21, R9, R22 ;  /* 0x0000000915167231 */ /* 0x000fc40000000016 */
[-C--:B------:R-:W-:Y:S02]  /*6b70*/  HFMA2 R35, R23, R9.reuse, R35 ;  /* 0x0000000917237231 */ /* 0x080fe40000000023 */
[-C--:B------:R-:W-:Y:S02]  /*6b80*/  HFMA2 R36, R29, R9.reuse, R36 ;  /* 0x000000091d247231 */ /* 0x080fe40000000024 */
[----:B------:R-:W-:Y:S01]  /*6b90*/  HFMA2 R39, R39, R9, R34 ;  /* 0x0000000927277231 */ /* 0x000fe20000000022 */
[----:B------:R-:W-:Y:S02]  /*6ba0*/  LOP3.LUT R9, R8, 0x64006400, RZ, 0xfc, !PT ;  /* 0x6400640008097812 */ /* 0x000fe400078efcff */
[----:B------:R-:W-:Y:S02]  /*6bb0*/  LOP3.LUT R23, R18, 0x380038, RZ, 0xc0, !PT ;  /* 0x0038003812177812 */ /* 0x000fe400078ec0ff */
[----:B------:R-:W-:Y:S01]  /*6bc0*/  LOP3.LUT R21, R20, 0x64006400, RZ, 0xfc, !PT ;  /* 0x6400640014157812 */ /* 0x000fe200078efcff */
[----:B------:R-:W-:Y:S01]  /*6bd0*/  HFMA2 R38, R9, R42.H0_H0, -132, -132 ;  /* 0xd820d82009267431 */ /* 0x000fe2000004002a */
[----:B------:R-:W-:-:S02]  /*6be0*/  LOP3.LUT R8, R19, 0x380038, RZ, 0xc0, !PT ;  /* 0x0038003813087812 */ /* 0x000fc400078ec0ff */
[----:B------:R-:W-:Y:S01]  /*6bf0*/  LOP3.LUT R23, R23, 0x64006400, RZ, 0xfc, !PT ;  /* 0x6400640017177812 */ /* 0x000fe200078efcff */
[----:B------:R-:W-:Y:S01]  /*6c00*/  HFMA2 R37, R21, R42.H0_H0, -132, -132 ;  /* 0xd820d82015257431 */ /* 0x000fe2000004002a */
[----:B------:R-:W-:Y:S01]  /*6c10*/  SHF.R.U32.HI R29, RZ, 0x6, R16 ;  /* 0x00000006ff1d7819 */ /* 0x000fe20000011610 */
[----:B------:R-:W-:Y:S01]  /*6c20*/  HFMA2 R38, R38, R10, R22 ;  /* 0x0000000a26267231 */ /* 0x000fe20000000016 */
[----:B------:R-:W-:Y:S01]  /*6c30*/  LOP3.LUT R9, R8, 0x64006400, RZ, 0xfc, !PT ;  /* 0x6400640008097812 */ /* 0x000fe200078efcff */
[----:B------:R-:W-:Y:S01]  /*6c40*/  HFMA2 R23, R23, R42.H0_H0, -132, -132 ;  /* 0xd820d82017177431 */ /* 0x000fe2000004002a */
[----:B------:R-:W-:Y:S01]  /*6c50*/  LOP3.LUT R8, R29, 0x70007, RZ, 0xc0, !PT ;  /* 0x000700071d087812 */ /* 0x000fe200078ec0ff */
[----:B------:R-:W-:Y:S01]  /*6c60*/  HFMA2 R37, R37, R10, R35 ;  /* 0x0000000a25257231 */ /* 0x000fe20000000023 */
[----:B------:R-:W-:Y:S01]  /*6c70*/  SHF.R.U32.HI R34, RZ, 0x6, R17 ;  /* 0x00000006ff227819 */ /* 0x000fe20000011611 */
[----:B------:R-:W-:Y:S01]  /*6c80*/  HFMA2 R20, R9, R42.H0_H0, -132, -132 ;  /* 0xd820d82009147431 */ /* 0x000fe2000004002a */
[----:B------:R-:W-:Y:S01]  /*6c90*/  SHF.R.U32.HI R35, RZ, 0x6, R19 ;  /* 0x00000006ff237819 */ /* 0x000fe20000011613 */
[-C--:B------:R-:W-:Y:S01]  /*6ca0*/  HFMA2 R36, R23, R10.reuse, R36 ;  /* 0x0000000a17247231 */ /* 0x080fe20000000024 */
[----:B------:R-:W-:Y:S01]  /*6cb0*/  LOP3.LUT R9, R8, 0x64006400, RZ, 0xfc, !PT ;  /* 0x6400640008097812 */ /* 0x000fe200078efcff */
[----:B------:R-:W-:Y:S01]  /*6cc0*/  HFMA2 R39, R20, R10, R39 ;  /* 0x0000000a14277231 */ /* 0x000fe20000000027 */
[----:B------:R-:W-:-:S02]  /*6cd0*/  LOP3.LUT R21, R34, 0x70007, RZ, 0xc0, !PT ;  /* 0x0007000722157812 */ /* 0x000fc400078ec0ff */
[----:B------:R-:W-:Y:S01]  /*6ce0*/  LOP3.LUT R8, R31, 0x70007, RZ, 0xc0, !PT ;  /* 0x000700071f087812 */ /* 0x000fe200078ec0ff */
[----:B------:R-:W-:Y:S01]  /*6cf0*/  HADD2 R20, R9, -1028, -1028 ;  /* 0xe404e40409147430 */ /* 0x000fe20000000000 */
[----:B------:R-:W-:Y:S02]  /*6d00*/  LOP3.LUT R10, R35, 0x70007, RZ, 0xc0, !PT ;  /* 0x00070007230a7812 */ /* 0x000fe400078ec0ff */
[----:B------:R-:W-:Y:S01]  /*6d10*/  LOP3.LUT R9, R21, 0x64006400, RZ, 0xfc, !PT ;  /* 0x6400640015097812 */ /* 0x000fe200078efcff */
[----:B------:R-:W-:Y:S01]  /*6d20*/  HFMA2 R38, R20, R11, R38 ;  /* 0x0000000b14267231 */ /* 0x000fe20000000026 */
[----:B------:R-:W-:Y:S01]  /*6d30*/  LOP3.LUT R8, R8, 0x64006400, RZ, 0xfc, !PT ;  /* 0x6400640008087812 */ /* 0x000fe200078efcff */
[----:B------:R-:W2:Y:S01]  /*6d40*/  LDG.E.128.CONSTANT R20, desc[UR6][R32.64] ;  /* 0x0000000620147981 */ /* 0x000ea2000c1e9d00 */
[----:B------:R-:W-:Y:S01]  /*6d50*/  LOP3.LUT R10, R10, 0x64006400, RZ, 0xfc, !PT ;  /* 0x640064000a0a7812 */ /* 0x000fe200078efcff */
[----:B------:R-:W-:Y:S02]  /*6d60*/  HADD2 R9, R9, -1028, -1028 ;  /* 0xe404e40409097430 */ /* 0x000fe40000000000 */
[----:B------:R-:W-:-:S02]  /*6d70*/  HADD2 R8, R8, -1028, -1028 ;  /* 0xe404e40408087430 */ /* 0x000fc40000000000 */
[----:B------:R-:W-:Y:S02]  /*6d80*/  HADD2 R10, R10, -1028, -1028 ;  /* 0xe404e4040a0a7430 */ /* 0x000fe40000000000 */
[-C--:B------:R-:W-:Y:S02]  /*6d90*/  HFMA2 R37, R9, R11.reuse, R37 ;  /* 0x0000000b09257231 */ /* 0x080fe40000000025 */
[-C--:B------:R-:W-:Y:S02]  /*6da0*/  HFMA2 R36, R8, R11.reuse, R36 ;  /* 0x0000000b08247231 */ /* 0x080fe40000000024 */
[----:B------:R-:W-:Y:S02]  /*6db0*/  HFMA2 R39, R10, R11, R39 ;  /* 0x0000000b0a277231 */ /* 0x000fe40000000027 */
[----:B------:R-:W0:Y:S01]  /*6dc0*/  LDS.128 R8, [UR4+0x20] ;  /* 0x00002004ff087984 */ /* 0x000e220008000c00 */
[----:B------:R-:W-:-:S04]  /*6dd0*/  LOP3.LUT R40, R29, 0x380038, RZ, 0xc0, !PT ;  /* 0x003800381d287812 */ /* 0x000fc800078ec0ff */
[----:B------:R-:W-:Y:S02]  /*6de0*/  LOP3.LUT R41, R40, 0x64006400, RZ, 0xfc, !PT ;  /* 0x6400640028297812 */ /* 0x000fe400078efcff */
[----:B------:R-:W-:-:S03]  /*6df0*/  LOP3.LUT R40, R34, 0x380038, RZ, 0xc0, !PT ;  /* 0x0038003822287812 */ /* 0x000fc600078ec0ff */
[----:B------:R-:W-:Y:S01]  /*6e00*/  HFMA2 R41, R41, R42.H0_H0, -132, -132 ;  /* 0xd820d82029297431 */ /* 0x000fe2000004002a */
[----:B------:R-:W-:-:S03]  /*6e10*/  SHF.R.U32.HI R12, RZ, 0xf, R12 ;  /* 0x0000000fff0c7819 */ /* 0x000fc6000001160c */
        /* <DEDUP_REMOVED lines=10> */
[----:B------:R-:W-:Y:S01]  /*6ec0*/  HFMA2 R41, R41, R42.H0_H0, -132, -132 ;  /* 0xd820d82029297431 */ /* 0x000fe2000004002a */
[----:B------:R-:W-:Y:S02]  /*6ed0*/  LOP3.LUT R12, R12, 0x10001, RZ, 0xc0, !PT ;  /* 0x000100010c0c7812 */ /* 0x000fe400078ec0ff */
[----:B------:R-:W-:Y:S01]  /*6ee0*/  SHF.R.U32.HI R13, RZ, 0xf, R13 ;  /* 0x0000000fff0d7819 */ /* 0x000fe2000001160d */
[----:B------:R-:W-:Y:S01]  /*6ef0*/  HFMA2 R39, R41, R8, R39 ;  /* 0x0000000829277231 */ /* 0x000fe20000000027 */
[----:B------:R-:W-:Y:S02]  /*6f00*/  SHF.R.U32.HI R41, RZ, 0xe, R16 ;  /* 0x0000000eff297819 */ /* 0x000fe40000011610 */
[----:B------:R-:W-:Y:S02]  /*6f10*/  LOP3.LUT R8, R13, 0x10001, RZ, 0xc0, !PT ;  /* 0x000100010d087812 */ /* 0x000fe400078ec0ff */
[----:B------:R-:W-:Y:S02]  /*6f20*/  LOP3.LUT R41, R12, 0x20002, R41, 0xf8, !PT ;  /* 0x000200020c297812 */ /* 0x000fe400078ef829 */
[----:B------:R-:W-:-:S02]  /*6f30*/  SHF.R.U32.HI R17, RZ, 0xe, R17 ;  /* 0x0000000eff117819 */ /* 0x000fc40000011611 */
[----:B------:R-:W-:Y:S02]  /*6f40*/  @!P0 LEA R16, R3, R1, 0x3 ;  /* 0x0000000103108211 */ /* 0x000fe400078e18ff */
[----:B------:R-:W-:Y:S02]  /*6f50*/  @!P0 MOV R12, R30 ;  /* 0x0000001e000c8202 */ /* 0x000fe40000000f00 */
[----:B------:R-:W-:Y:S02]  /*6f60*/  @!P0 MOV R13, R27 ;  /* 0x0000001b000d8202 */ /* 0x000fe40000000f00 */
[----:B------:R-:W-:Y:S02]  /*6f70*/  LOP3.LUT R8, R8, 0x20002, R17, 0xf8, !PT ;  /* 0x0002000208087812 */ /* 0x000fe400078ef811 */
[----:B------:R-:W3:Y:S04]  /*6f80*/  @!P0 LDL.64 R16, [R16+0x8] ;  /* 0x0000080010108983 */ /* 0x000ee80000100a00 */
[----:B------:R0:W4:Y:S01]  /*6f90*/  @!P0 LDG.E.U16.CONSTANT R40, desc[UR6][R12.64] ;  /* 0x000000060c288981 */ /* 0x000122000c1e9500 */
[----:B------:R-:W-:-:S02]  /*6fa0*/  SHF.R.U32.HI R14, RZ, 0xf, R14 ;  /* 0x0000000fff0e7819 */ /* 0x000fc4000001160e */
[----:B------:R-:W-:Y:S02]  /*6fb0*/  SHF.R.U32.HI R15, RZ, 0xf, R15 ;  /* 0x0000000fff0f7819 */ /* 0x000fe4000001160f */
[----:B------:R-:W-:Y:S02]  /*6fc0*/  LOP3.LUT R29, R29, 0x1c001c0, RZ, 0xc0, !PT ;  /* 0x01c001c01d1d7812 */ /* 0x000fe400078ec0ff */
[----:B------:R-:W-:Y:S02]  /*6fd0*/  LOP3.LUT R34, R34, 0x1c001c0, RZ, 0xc0, !PT ;  /* 0x01c001c022227812 */ /* 0x000fe400078ec0ff */
[----:B------:R-:W-:Y:S02]  /*6fe0*/  LOP3.LUT R31, R31, 0x1c001c0, RZ, 0xc0, !PT ;  /* 0x01c001c01f1f7812 */ /* 0x000fe400078ec0ff */
[----:B------:R-:W-:Y:S02]  /*6ff0*/  LOP3.LUT R35, R35, 0x1c001c0, RZ, 0xc0, !PT ;  /* 0x01c001c023237812 */ /* 0x000fe400078ec0ff */
[----:B------:R-:W-:-:S02]  /*7000*/  LOP3.LUT R43, R14, 0x10001, RZ, 0xc0, !PT ;  /* 0x000100010e2b7812 */ /* 0x000fc400078ec0ff */
[----:B------:R-:W-:Y:S02]  /*7010*/  LOP3.LUT R14, R15, 0x10001, RZ, 0xc0, !PT ;  /* 0x000100010f0e7812 */ /* 0x000fe400078ec0ff */
[----:B0-----:R-:W-:Y:S02]  /*7020*/  LOP3.LUT R13, R29, 0x64006400, RZ, 0xfc, !PT ;  /* 0x640064001d0d7812 */ /* 0x001fe400078efcff */
[----:B------:R-:W-:Y:S02]  /*7030*/  @!P0 IADD3 R12, PT, PT, R3, 0x1, RZ ;  /* 0x00000001030c8810 */ /* 0x000fe40007ffe0ff */
[----:B------:R-:W-:Y:S02]  /*7040*/  LOP3.LUT R15, R34, 0x64006400, RZ, 0xfc, !PT ;  /* 0x64006400220f7812 */ /* 0x000fe400078efcff */
[----:B------:R-:W-:Y:S02]  /*7050*/  LOP3.LUT R31, R31, 0x64006400, RZ, 0xfc, !PT ;  /* 0x640064001f1f7812 */ /* 0x000fe400078efcff */
[----:B------:R-:W-:Y:S01]  /*7060*/  LOP3.LUT R35, R35, 0x64006400, RZ, 0xfc, !PT ;  /* 0x6400640023237812 */ /* 0x000fe200078efcff */
[-C--:B------:R-:W-:Y:S01]  /*7070*/  HFMA2 R13, R13, R42.reuse.H1_H1, -20, -20 ;  /* 0xcd00cd000d0d7431 */ /* 0x080fe2000006002a */
[----:B------:R-:W-:Y:S01]  /*7080*/  @!P0 MOV R3, R12 ;  /* 0x0000000c00038202 */ /* 0x000fe20000000f00 */
[-C--:B------:R-:W-:Y:S01]  /*7090*/  HFMA2 R29, R15, R42.reuse.H1_H1, -20, -20 ;  /* 0xcd00cd000f1d7431 */ /* 0x080fe2000006002a */
[----:B------:R-:W-:Y:S01]  /*70a0*/  SHF.R.U32.HI R19, RZ, 0xe, R19 ;  /* 0x0000000eff137819 */ /* 0x000fe20000011613 */
[----:B------:R-:W-:-:S02]  /*70b0*/  HFMA2 R12, R31, R42.H1_H1, -20, -20 ;  /* 0xcd00cd001f0c7431 */ /* 0x000fc4000006002a */
[----:B------:R-:W-:Y:S01]  /*70c0*/  HFMA2 R35, R35, R42.H1_H1, -20, -20 ;  /* 0xcd00cd0023237431 */ /* 0x000fe2000006002a */
[----:B------:R-:W-:Y:S01]  /*70d0*/  LOP3.LUT R19, R14, 0x20002, R19, 0xf8, !PT ;  /* 0x000200020e137812 */ /* 0x000fe200078ef813 */
[-C--:B------:R-:W-:Y:S02]  /*70e0*/  HFMA2 R31, R13, R9.reuse, R38 ;  /* 0x000000090d1f7231 */ /* 0x080fe40000000026 */
[-C--:B------:R-:W-:Y:S02]  /*70f0*/  HFMA2 R29, R29, R9.reuse, R37 ;  /* 0x000000091d1d7231 */ /* 0x080fe40000000025 */
[-C--:B------:R-:W-:Y:S02]  /*7100*/  HFMA2 R36, R12, R9.reuse, R36 ;  /* 0x000000090c247231 */ /* 0x080fe40000000024 */
[----:B------:R-:W-:Y:S01]  /*7110*/  HFMA2 R39, R35, R9, R39 ;  /* 0x0000000923277231 */ /* 0x000fe20000000027 */
[----:B------:R-:W-:-:S04]  /*7120*/  SHF.R.U32.HI R18, RZ, 0xe, R18 ;  /* 0x0000000eff127819 */ /* 0x000fc80000011612 */
[----:B------:R-:W-:Y:S02]  /*7130*/  LOP3.LUT R18, R43, 0x20002, R18, 0xf8, !PT ;  /* 0x000200022b127812 */ /* 0x000fe400078ef812 */
[----:B------:R-:W-:-:S04]  /*7140*/  IADD3 R30, P1, PT, R30, 0x80, RZ ;  /* 0x000000801e1e7810 */ /* 0x000fc80007f3e0ff */
[----:B------:R-:W-:Y:S02]  /*7150*/  IADD3.X R27, PT, PT, RZ, R27, RZ, P1, !PT ;  /* 0x0000001bff1b7210 */ /* 0x000fe40000ffe4ff */
[----:B--2---:R-:W-:Y:S02]  /*7160*/  LOP3.LUT R13, R20, 0x70007, RZ, 0xc0, !PT ;  /* 0x00070007140d7812 */ /* 0x004fe400078ec0ff */
[----:B------:R-:W-:Y:S02]  /*7170*/  LOP3.LUT R14, R21, 0x70007, RZ, 0xc0, !PT ;  /* 0x00070007150e7812 */ /* 0x000fe400078ec0ff */
        /* <DEDUP_REMOVED lines=8> */
[----:B------:R-:W-:Y:S01]  /*7200*/  LOP3.LUT R41, R41, 0x40004, R12, 0xf8, !PT ;  /* 0x0004000429297812 */ /* 0x000fe200078ef80c */
[----:B------:R-:W-:Y:S02]  /*7210*/  HADD2 R14, R14, -1028, -1028 ;  /* 0xe404e4040e0e7430 */ /* 0x000fe40000000000 */
[----:B------:R-:W-:-:S02]  /*7220*/  HADD2 R15, R15, -1028, -1028 ;  /* 0xe404e4040f0f7430 */ /* 0x000fc40000000000 */
[----:B------:R-:W-:Y:S02]  /*7230*/  HADD2 R12, R9, -1028, -1028 ;  /* 0xe404e404090c7430 */ /* 0x000fe40000000000 */
[-C--:B------:R-:W-:Y:S02]  /*7240*/  HFMA2 R31, R13, R10.reuse, R31 ;  /* 0x0000000a0d1f7231 */ /* 0x080fe4000000001f */
[-C--:B------:R-:W-:Y:S02]  /*7250*/  HFMA2 R29, R14, R10.reuse, R29 ;  /* 0x0000000a0e1d7231 */ /* 0x080fe4000000001d */
[-C--:B------:R-:W-:Y:S01]  /*7260*/  HFMA2 R9, R15, R10.reuse, R36 ;  /* 0x0000000a0f097231 */ /* 0x080fe20000000024 */
[----:B------:R-:W-:Y:S01]  /*7270*/  LOP3.LUT R37, R20, 0x380038, RZ, 0xc0, !PT ;  /* 0x0038003814257812 */ /* 0x000fe200078ec0ff */
[----:B------:R-:W-:Y:S01]  /*7280*/  HFMA2 R10, R12, R10, R39 ;  /* 0x0000000a0c0a7231 */ /* 0x000fe20000000027 */
[----:B------:R-:W-:Y:S01]  /*7290*/  LOP3.LUT R35, R21, 0x380038, RZ, 0xc0, !PT ;  /* 0x0038003815237812 */ /* 0x000fe200078ec0ff */
[----:B------:R-:W0:Y:S01]  /*72a0*/  LDS.128 R12, [UR4+0x30] ;  /* 0x00003004ff0c7984 */ /* 0x000e220008000c00 */
[----:B------:R-:W-:-:S02]  /*72b0*/  LOP3.LUT R37, R37, 0x64006400, RZ, 0xfc, !PT ;  /* 0x6400640025257812 */ /* 0x000fc400078efcff */
[----:B------:R-:W-:-:S03]  /*72c0*/  LOP3.LUT R35, R35, 0x64006400, RZ, 0xfc, !PT ;  /* 0x6400640023237812 */ /* 0x000fc600078efcff */
[-C--:B------:R-:W-:Y:S02]  /*72d0*/  HFMA2 R37, R37, R42.reuse.H0_H0, -132, -132 ;  /* 0xd820d82025257431 */ /* 0x080fe4000004002a */
[----:B------:R-:W-:Y:S02]  /*72e0*/  HFMA2 R35, R35, R42.H0_H0, -132, -132 ;  /* 0xd820d82023237431 */ /* 0x000fe4000004002a */
[-C--:B------:R-:W-:Y:S01]  /*72f0*/  HFMA2 R31, R37, R11.reuse, R31 ;  /* 0x0000000b251f7231 */ /* 0x080fe2000000001f */
[----:B------:R-:W-:Y:S01]  /*7300*/  LOP3.LUT R37, R22, 0x380038, RZ, 0xc0, !PT ;  /* 0x0038003816257812 */ /* 0x000fe200078ec0ff */
[----:B------:R-:W-:Y:S01]  /*7310*/  HFMA2 R29, R35, R11, R29 ;  /* 0x0000000b231d7231 */ /* 0x000fe2000000001d */
[----:B------:R-:W-:Y:S02]  /*7320*/  LOP3.LUT R35, R23, 0x380038, RZ, 0xc0, !PT ;  /* 0x0038003817237812 */ /* 0x000fe400078ec0ff */
[----:B------:R-:W-:Y:S02]  /*7330*/  SHF.R.U32.HI R34, RZ, 0xd, R23 ;  /* 0x0000000dff227819 */ /* 0x000fe40000011617 */
[----:B------:R-:W-:-:S02]  /*7340*/  LOP3.LUT R37, R37, 0x64006400, RZ, 0xfc, !PT ;  /* 0x6400640025257812 */ /* 0x000fc400078efcff */
[----:B------:R-:W-:Y:S02]  /*7350*/  LOP3.LUT R35, R35, 0x64006400, RZ, 0xfc, !PT ;  /* 0x6400640023237812 */ /* 0x000fe400078efcff */
[----:B------:R-:W-:Y:S02]  /*7360*/  SHF.R.U32.HI R39, RZ, 0xd, R21 ;  /* 0x0000000dff277819 */ /* 0x000fe40000011615 */
[----:B------:R-:W-:Y:S01]  /*7370*/  LOP3.LUT R19, R19, 0x40004, R34, 0xf8, !PT ;  /* 0x0004000413137812 */ /* 0x000fe200078ef822 */
[-C--:B------:R-:W-:Y:S01]  /*7380*/  HFMA2 R34, R37, R42.reuse.H0_H0, -132, -132 ;  /* 0xd820d82025227431 */ /* 0x080fe2000004002a */
[----:B------:R-:W-:Y:S01]  /*7390*/  LOP3.LUT R8, R8, 0x40004, R39, 0xf8, !PT ;  /* 0x0004000408087812 */ /* 0x000fe200078ef827 */
[----:B------:R-:W-:Y:S01]  /*73a0*/  HFMA2 R35, R35, R42.H0_H0, -132, -132 ;  /* 0xd820d82023237431 */ /* 0x000fe2000004002a */
[----:B------:R-:W-:Y:S02]  /*73b0*/  SHF.R.U32.HI R39, RZ, 0xd, R22 ;  /* 0x0000000dff277819 */ /* 0x000fe40000011616 */
[----:B------:R-:W-:Y:S01]  /*73c0*/  SHF.R.U32.HI R21, RZ, 0x6, R21 ;  /* 0x00000006ff157819 */ /* 0x000fe20000011615 */
[----:B------:R-:W-:Y:S01]  /*73d0*/  HFMA2 R34, R34, R11, R9 ;  /* 0x0000000b22227231 */ /* 0x000fe20000000009 */
[----:B------:R-:W-:-:S02]  /*73e0*/  SHF.R.U32.HI R20, RZ, 0x6, R20 ;  /* 0x00000006ff147819 */ /* 0x000fc40000011614 */
[----:B------:R-:W-:Y:S01]  /*73f0*/  SHF.R.U32.HI R22, RZ, 0x6, R22 ;  /* 0x00000006ff167819 */ /* 0x000fe20000011616 */
[----:B------:R-:W-:Y:S01]  /*7400*/  HFMA2 R11, R35, R11, R10 ;  /* 0x0000000b230b7231 */ /* 0x000fe2000000000a */
        /* <DEDUP_REMOVED lines=13> */
[-C--:B0-----:R-:W-:Y:S02]  /*74e0*/  HFMA2 R9, R9, R12.reuse, R31 ;  /* 0x0000000c09097231 */ /* 0x081fe4000000001f */
[-C--:B------:R-:W-:Y:S02]  /*74f0*/  HFMA2 R29, R10, R12.reuse, R29 ;  /* 0x0000000c0a1d7231 */ /* 0x080fe4000000001d */
[-C--:B------:R-:W-:Y:S02]  /*7500*/  HFMA2 R10, R35, R12.reuse, R34 ;  /* 0x0000000c230a7231 */ /* 0x080fe40000000022 */
[----:B------:R-:W-:Y:S01]  /*7510*/  HFMA2 R12, R36, R12, R11 ;  /* 0x0000000c240c7231 */ /* 0x000fe2000000000b */
[C---:B------:R-:W-:Y:S02]  /*7520*/  LOP3.LUT R11, R20.reuse, 0x380038, RZ, 0xc0, !PT ;  /* 0x00380038140b7812 */ /* 0x040fe400078ec0ff */
        /* <DEDUP_REMOVED lines=24> */
[----:B------:R-:W-:-:S02]  /*76b0*/  HFMA2 R9, R11, R13, R9 ;  /* 0x0000000d0b097231 */ /* 0x000fc40000000009 */
[-C--:B------:R-:W-:Y:S01]  /*76c0*/  HFMA2 R29, R37, R13.reuse, R29 ;  /* 0x0000000d251d7231 */ /* 0x080fe2000000001d */
[----:B------:R-:W-:Y:S01]  /*76d0*/  LOP3.LUT R18, R18, 0x64006400, RZ, 0xfc, !PT ;  /* 0x6400640012127812 */ /* 0x000fe200078efcff */
[-C--:B------:R-:W-:Y:S01]  /*76e0*/  HFMA2 R35, R35, R42.reuse.H1_H1, -20, -20 ;  /* 0xcd00cd0023237431 */ /* 0x080fe2000006002a */
[----:B------:R-:W-:Y:S01]  /*76f0*/  LOP3.LUT R19, R19, 0x64006400, RZ, 0xfc, !PT ;  /* 0x6400640013137812 */ /* 0x000fe200078efcff */
[----:B------:R-:W-:Y:S02]  /*7700*/  HFMA2 R23, R23, R42.H1_H1, -20, -20 ;  /* 0xcd00cd0017177431 */ /* 0x000fe4000006002a */
[-C--:B------:R-:W-:Y:S02]  /*7710*/  HFMA2 R10, R21, R13.reuse, R10 ;  /* 0x0000000d150a7231 */ /* 0x080fe4000000000a */
[----:B------:R-:W-:Y:S02]  /*7720*/  HFMA2 R12, R43, R13, R12 ;  /* 0x0000000d2b0c7231 */ /* 0x000fe4000000000c */
[----:B------:R-:W-:-:S02]  /*7730*/  HFMA2 R9, R31, R14, R9 ;  /* 0x0000000e1f097231 */ /* 0x000fc40000000009 */
[-C--:B------:R-:W-:Y:S01]  /*7740*/  HFMA2 R29, R39, R14.reuse, R29 ;  /* 0x0000000e271d7231 */ /* 0x080fe2000000001d */
[----:B---3--:R-:W-:Y:S01]  /*7750*/  @!P0 PRMT R24, R16, 0x7610, R24 ;  /* 0x0000761010188816 */ /* 0x008fe20000000018 */
[----:B------:R-:W-:Y:S01]  /*7760*/  HADD2 R41, R41, -1028, -1028 ;  /* 0xe404e40429297430 */ /* 0x000fe20000000000 */
[----:B------:R-:W-:Y:S01]  /*7770*/  @!P0 PRMT R26, R17, 0x7610, R26 ;  /* 0x00007610111a8816 */ /* 0x000fe2000000001a */
[----:B------:R-:W-:Y:S01]  /*7780*/  HADD2 R8, R8, -1028, -1028 ;  /* 0xe404e40408087430 */ /* 0x000fe20000000000 */
[----:B----4-:R-:W-:Y:S01]  /*7790*/  @!P0 IADD3 R4, PT, PT, R40, R5, RZ ;  /* 0x0000000528048210 */ /* 0x010fe20007ffe0ff */
[-C--:B------:R-:W-:Y:S01]  /*77a0*/  HFMA2 R10, R35, R14.reuse, R10 ;  /* 0x0000000e230a7231 */ /* 0x080fe2000000000a */
[----:B------:R-:W-:Y:S01]  /*77b0*/  IADD3 R5, PT, PT, R5, 0x20, RZ ;  /* 0x0000002005057810 */ /* 0x000fe20007ffe0ff */
[----:B------:R-:W-:Y:S02]  /*77c0*/  HFMA2 R12, R23, R14, R12 ;  /* 0x0000000e170c7231 */ /* 0x000fe4000000000c */
[----:B------:R-:W-:-:S02]  /*77d0*/  HADD2 R18, R18, -1028, -1028 ;  /* 0xe404e40412127430 */ /* 0x000fc40000000000 */
        /* <DEDUP_REMOVED lines=16> */
[----:B------:R-:W-:-:S04]  /*78e0*/  IMAD.WIDE R34, R0, 0x4, R32 ;  /* 0x0000000400227825 */ /* 0x000fc800078e0220 */
[----:B------:R-:W-:Y:S01]  /*78f0*/  HFMA2 R7, R10, R26, R7 ;  /* 0x0000001a0a077231 */ /* 0x000fe20000000007 */
[----:B------:R-:W-:Y:S06]  /*7900*/  @!P0 BRA `(.L_x_4991) ;  /* 0xffffffe800dc8947 */ /* 0x000fec000383ffff */
.L_x_4990:
        /* <DEDUP_REMOVED lines=12> */
.L_x_4995:
[----:B------:R-:W0:Y:S02]  /*79d0*/  LDS R2, [R0] ;  /* 0x0000000000027984 */ /* 0x000e240000000800 */
[----:B0-----:R-:W-:-:S05]  /*79e0*/  HADD2 R3, R2, R9 ;  /* 0x0000000902037230 */ /* 0x001fca0000000000 */
[----:B------:R-:W0:Y:S02]  /*79f0*/  ATOMS.CAST.SPIN P0, [R0], R2, R3 ;  /* 0x000000020000758d */ /* 0x000e240001800003 */
[----:B0-----:R-:W-:Y:S05]  /*7a00*/  @!P0 BRA `(.L_x_4995) ;  /* 0xfffffffc00f08947 */ /* 0x001fea000383ffff */
[----:B------:R-:W-:Y:S05]  /*7a10*/  BRA `(.L_x_4993) ;  /* 0x00000000000c7947 */ /* 0x000fea0003800000 */
.L_x_4994:
[----:B------:R-:W2:Y:S02]  /*7a20*/  LD.E R0, desc[UR6][R4.64] ;  /* 0x0000000604007980 */ /* 0x000ea4000c101900 */
[----:B--2---:R-:W-:-:S05]  /*7a30*/  IADD3 R3, PT, PT, R9, R0, RZ ;  /* 0x0000000009037210 */ /* 0x004fca0007ffe0ff */
[----:B------:R0:W-:Y:S02]  /*7a40*/  ST.E desc[UR6][R4.64], R3 ;  /* 0x0000000304007985 */ /* 0x0001e4000c101906 */
.L_x_4993:
[----:B------:R-:W-:Y:S05]  /*7a50*/  BSYNC.RECONVERGENT B0 ;  /* 0x0000000000007941 */ /* 0x000fea0003800200 */
.L_x_4992:
[----:B------:R1:W-:Y:S02]  /*7a60*/  ATOM.E.ADD.F16x2.RN.STRONG.GPU P0, RZ, desc[UR6][R4.64+0x4], R7 ;  /* 0x8000040704ff79a2 */ /* 0x0003e4000c10e106 */
[----:B-1----:R-:W-:Y:S05]  /*7a70*/  @P0 EXIT ;  /* 0x000000000000094d */ /* 0x002fea0003800000 */
[----:B------:R-:W1:Y:S02]  /*7a80*/  QSPC.E.S P0, RZ, [R4+0x4] ;  /* 0x0000040004ff73aa */ /* 0x000e640000000500 */
[----:B-1----:R-:W-:Y:S05]  /*7a90*/  @!P0 BRA `(.L_x_4996) ;  /* 0x00000000001c8947 */ /* 0x002fea0003800000 */
[----:B------:R-:W-:-:S04]  /*7aa0*/  MOV R2, R4 ;  /* 0x0000000400027202 */ /* 0x000fc80000000f00 */
[----:B------:R-:W-:-:S07]  /*7ab0*/  MOV R0, R2 ;  /* 0x0000000200007202 */ /* 0x000fce0000000f00 */
.L_x_4997:
[----:B------:R-:W0:Y:S02]  /*7ac0*/  LDS R2, [R0+0x4] ;  /* 0x0000040000027984 */ /* 0x000e240000000800 */
[----:B0-----:R-:W-:-:S05]  /*7ad0*/  HFMA2 R3, R2, 1, 1, R7 ;  /* 0x3c003c0002037831 */ /* 0x001fca0000000007 */
[----:B------:R-:W0:Y:S02]  /*7ae0*/  ATOMS.CAST.SPIN P0, [R0+0x4], R2, R3 ;  /* 0x000004020000758d */ /* 0x000e240001800003 */
[----:B0-----:R-:W-:Y:S05]  /*7af0*/  @!P0 BRA `(.L_x_4997) ;  /* 0xfffffffc00f08947 */ /* 0x001fea000383ffff */
[----:B------:R-:W-:Y:S05]  /*7b00*/  EXIT ;  /* 0x000000000000794d */ /* 0x000fea0003800000 */
.L_x_4996:
[----:B------:R-:W0:Y:S02]  /*7b10*/  LD.E R0, desc[UR6][R4.64+0x4] ;  /* 0x0000040604007980 */ /* 0x000e24000c101900 */
[----:B0-----:R-:W-:-:S05]  /*7b20*/  IADD3 R3, PT, PT, R7, R0, RZ ;  /* 0x0000000007037210 */ /* 0x001fca0007ffe0ff */
[----:B------:R-:W-:Y:S01]  /*7b30*/  ST.E desc[UR6][R4.64+0x4], R3 ;  /* 0x0000040304007985 */ /* 0x000fe2000c101906 */
[----:B------:R-:W-:Y:S05]  /*7b40*/  EXIT ;  /* 0x000000000000794d */ /* 0x000fea0003800000 */
.L_x_4998:
        /* <DEDUP_REMOVED lines=11> */
.L_x_5359:


//--------------------- .text._Z23gemm_half_q_half_kernelILi1ELi20ELb1ELb1ELi64EEvPK6__halfPKjS4_S2_PS0_iiiiPKtS7_iiiiiibS2_i --------------------------
	.section	.text._Z23gemm_half_q_half_kernelILi1ELi20ELb1ELb1ELi64EEvPK6__halfPKjS4_S2_PS0_iiiiPKtS7_iiiiiibS2_i,"ax",@progbits
	.align	128
        .global         _Z23gemm_half_q_half_kernelILi1ELi20ELb1ELb1ELi64EEvPK6__halfPKjS4_S2_PS0_iiiiPKtS7_iiiiiibS2_i
        .type           _Z23gemm_half_q_half_kernelILi1ELi20ELb1ELb1ELi64EEvPK6__halfPKjS4_S2_PS0_iiiiPKtS7_iiiiiibS2_i,@function
        .size           _Z23gemm_half_q_half_kernelILi1ELi20ELb1ELb1ELi64EEvPK6__halfPKjS4_S2_PS0_iiiiPKtS7_iiiiiibS2_i,(.L_x_5360 - _Z23gemm_half_q_half_kernelILi1ELi20ELb1ELb1ELi64EEvPK6__halfPKjS4_S2_PS0_iiiiPKtS7_iiiiiibS2_i)
        .other          _Z23gemm_half_q_half_kernelILi1ELi20ELb1ELb1ELi64EEvPK6__halfPKjS4_S2_PS0_iiiiPKtS7_iiiiiibS2_i,@"STO_CUDA_ENTRY STV_DEFAULT"
_Z23gemm_half_q_half_kernelILi1ELi20ELb1ELb1ELi64EEvPK6__halfPKjS4_S2_PS0_iiiiPKtS7_iiiiiibS2_i:
.text._Z23gemm_half_q_half_kernelILi1ELi20ELb1ELb1ELi64EEvPK6__halfPKjS4_S2_PS0_iiiiPKtS7_iiiiiibS2_i:
[----:B------:R-:W0:Y:S08]  /*0000*/  LDC R1, c[0x0][0x37c] ;  /* 0x0000df00ff017b82 */ /* 0x000e300000000800 */
[----:B------:R-:W1:Y:S01]  /*0010*/  S2UR UR8, SR_CTAID.Y ;  /* 0x00000000000879c3 */ /* 0x000e620000002600 */
[----:B------:R-:W2:Y:S01]  /*0020*/  S2R R5, SR_CTAID.X ;  /* 0x0000000000057919 */ /* 0x000ea20000002500 */
[----:B0-----:R-:W-:-:S06]  /*0030*/  VIADD R1, R1, 0xfffffff0 ;  /* 0xfffffff001017836 */ /* 0x001fcc0000000000 */
        /* <DEDUP_REMOVED lines=12> */
[----:B------:R-:W-:Y:S01]  /*0100*/  IMAD R5, R5, 0x40, R6 ;  /* 0x0000004005057824 */ /* 0x000fe200078e0206 */
[----:B------:R-:W-:Y:S03]  /*0110*/  BSSY.RECONVERGENT B0, `(.L_x_4999) ;  /* 0x000001b000007945 */ /* 0x000fe60003800200 */
[----:B------:R-:W-:Y:S02]  /*0120*/  IMAD.SHL.U32 R28, R5, 0x4, RZ ;  /* 0x00000004051c7824 */ /* 0x000fe400078e00ff */
[----:B--2---:R-:W-:-:S05]  /*0130*/  IMAD.U32 R3, RZ, RZ, UR9 ;  /* 0x00000009ff037e24 */ /* 0x004fca000f8e00ff */
[----:B------:R-:W-:Y:S01]  /*0140*/  ISETP.GE.AND P1, PT, R28, R3, PT ;  /* 0x000000031c00720c */ /* 0x000fe20003f26270 */
[----:B0-----:R-:W-:-:S04]  /*0150*/  IMAD.SHL.U32 R7, R9, 0x40, RZ ;  /* 0x0000004009077824 */ /* 0x001fc800078e00ff */
[C---:B------:R-:W-:Y:S01]  /*0160*/  IMAD.IADD R17, R7.reuse, 0x1, R6 ;  /* 0x0000000107117824 */ /* 0x040fe200078e0206 */
        /* <DEDUP_REMOVED lines=21> */
.L_x_5000:
[----:B------:R-:W-:Y:S05]  /*02c0*/  BSYNC.RECONVERGENT B0 ;  /* 0x0000000000007941 */ /* 0x000fea0003800200 */
.L_x_4999:
        /* <DEDUP_REMOVED lines=18> */
[----:B-1----:R-:W-:Y:S02]  /*03f0*/  IMAD.SHL.U32 R10, R6, 0x10, RZ ;  /* 0x00000010060a7824 */ /* 0x002fe400078e00ff */
[----:B------:R-:W-:Y:S01]  /*0400*/  IMAD.MOV.U32 R6, RZ, RZ, R7 ;  /* 0x000000ffff067224 */ /* 0x000fe200078e0007 */
[----:B------:R-:W-:Y:S01]  /*0410*/  LEA.HI R11, R5, R28, RZ, 0x3 ;  /* 0x0000001c050b7211 */ /* 0x000fe200078f18ff */
[----:B------:R-:W-:Y:S01]  /*0420*/  IMAD.MOV.U32 R5, RZ, RZ, RZ ;  /* 0x000000ffff057224 */ /* 0x000fe200078e00ff */
[----:B------:R-:W-:Y:S02]  /*0430*/  LOP3.LUT R10, R10, 0x10, RZ, 0xc0, !PT ;  /* 0x000000100a0a7812 */ /* 0x000fe400078ec0ff */
[----:B------:R-:W-:-:S07]  /*0440*/  SHF.R.S32.HI R11, RZ, 0x3, R11 ;  /* 0x00000003ff0b7819 */ /* 0x000fce000001140b */
.L_x_5002:
        /* <DEDUP_REMOVED lines=9> */
[----:B------:R-:W-:Y:S02]  /*04e0*/  IMAD.SHL.U32 R17, R6, 0x2, RZ ;  /* 0x0000000206117824 */ /* 0x000fe400078e00ff */
        /* <DEDUP_REMOVED lines=20> */
[----:B------:R-:W-:-:S02]  /*0630*/  IMAD R12, R5, 0x8, R1 ;  /* 0x00000008050c7824 */ /* 0x000fc400078e0201 */
[----:B------:R-:W-:Y:S01]  /*0640*/  VIADD R5, R5, 0x1 ;  /* 0x0000000105057836 */ /* 0x000fe20000000000 */
        /* <DEDUP_REMOVED lines=12> */
.L_x_5001:
        /* <DEDUP_REMOVED lines=12> */
.L_x_5003:
        /* <DEDUP_REMOVED lines=11> */
.L_x_5004:
        /* <DEDUP_REMOVED lines=11> */
.L_x_5005:
[----:B------:R-:W0:Y:S01]  /*0930*/  LDCU UR5, c[0x0][0x3d4] ;  /* 0x00007a80ff0577ac */ /* 0x000e220008000800 */
[----:B--2---:R-:W-:Y:S01]  /*0940*/  IMAD.MOV.U32 R12, RZ, RZ, RZ ;  /* 0x000000ffff0c7224 */ /* 0x004fe200078e00ff */
        /* <DEDUP_REMOVED lines=9> */
.L_x_5006:
        /* <DEDUP_REMOVED lines=11> */
.L_x_5007:
        /* <DEDUP_REMOVED lines=9> */
[----:B------:R-:W-:-:S05]  /*0b20*/  SHF.R.S32.HI R15, RZ, 0x5, R15 ;  /* 0x00000005ff0f7819 */ /* 0x000fca000001140f */
[----:B------:R-:W-:-:S05]  /*0b30*/  IMAD R0, R15, 0x8, R0 ;  /* 0x000000080f007824 */ /* 0x000fca00078e0200 */
[----:B------:R-:W-:Y:S01]  /*0b40*/  IADD3 R0, PT, PT, R6, R0, R5 ;  /* 0x0000000006007210 */ /* 0x000fe20007ffe005 */
[----:B0-----:R-:W-:-:S03]  /*0b50*/  ULEA UR4, UR5, UR4, 0x18 ;  /* 0x0000000405047291 */ /* 0x001fc6000f8ec0ff */
[----:B------:R-:W-:-:S05]  /*0b60*/  IADD3 R0, PT, PT, R13, R0, R12 ;  /* 0x000000000d007210 */ /* 0x000fca0007ffe00c */
[----:B------:R-:W-:Y:S01]  /*0b70*/  IMAD R5, R0, R3, RZ ;  /* 0x0000000300057224 */ /* 0x000fe200078e02ff */
[----:B------:R-:W-:-:S04]  /*0b80*/  SHF.R.S32.HI R0, RZ, 0x1f, R28 ;  /* 0x0000001fff007819 */ /* 0x000fc8000001141c */
[----:B------:R-:W-:-:S04]  /*0b90*/  IADD3 R6, P0, PT, R28, R5, RZ ;  /* 0x000000051c067210 */ /* 0x000fc80007f1e0ff */
[----:B------:R-:W-:Y:S01]  /*0ba0*/  LEA.HI.X.SX32 R5, R5, R0, 0x1, P0 ;  /* 0x0000000005057211 */ /* 0x000fe200000f0eff */
[----:B------:R-:W-:Y:S01]  /*0bb0*/  IMAD.SHL.U32 R0, R6, 0x4, RZ ;  /* 0x0000000406007824 */ /* 0x000fe200078e00ff */
[----:B------:R-:W-:Y:S01]  /*0bc0*/  ISETP.GT.AND P0, PT, R4, R7, PT ;  /* 0x000000070400720c */ /* 0x000fe20003f04270 */
[----:B------:R-:W-:Y:S01]  /*0bd0*/  IMAD.IADD R4, R7, 0x1, R8 ;  /* 0x0000000107047824 */ /* 0x000fe200078e0208 */
[----:B------:R-:W-:Y:S02]  /*0be0*/  SHF.L.U64.HI R5, R6, 0x2, R5 ;  /* 0x0000000206057819 */ /* 0x000fe40000010205 */
[----:B-1----:R-:W-:Y:S01]  /*0bf0*/  IADD3 R44, P1, PT, R0, UR10, RZ ;  /* 0x0000000a002c7c10 */ /* 0x002fe2000ff3e0ff */
[----:B------:R-:W-:Y:S01]  /*0c00*/  IMAD.MOV.U32 R0, RZ, RZ, RZ ;  /* 0x000000ffff007224 */ /* 0x000fe200078e00ff */
[----:B------:R-:W-:Y:S02]  /*0c10*/  PRMT R6, RZ, 0x5410, RZ ;  /* 0x00005410ff067816 */ /* 0x000fe400000000ff */
[----:B------:R-:W-:Y:S01]  /*0c20*/  IADD3.X R45, PT, PT, R5, UR11, RZ, P1, !PT ;  /* 0x0000000b052d7c10 */ /* 0x000fe20008ffe4ff */
[----:B------:R-:W-:Y:S01]  /*0c30*/  IMAD.MOV.U32 R36, RZ, RZ, R44 ;  /* 0x000000ffff247224 */ /* 0x000fe200078e002c */
[----:B------:R-:W-:-:S03]  /*0c40*/  PRMT R5, RZ, 0x5410, RZ ;  /* 0x00005410ff057816 */ /* 0x000fc600000000ff */
[----:B------:R-:W-:Y:S01]  /*0c50*/  IMAD.MOV.U32 R37, RZ, RZ, R45 ;  /* 0x000000ffff257224 */ /* 0x000fe200078e002d */
[----:B------:R-:W-:Y:S06]  /*0c60*/  @!P0 BRA `(.L_x_5008) ;  /* 0x0000001400b48947 */ /* 0x000fec0003800000 */
[----:B------:R-:W-:Y:S01]  /*0c70*/  IMAD.WIDE.U32 R8, R9, 0x100, R34 ;  /* 0x0000010009087825 */ /* 0x000fe200078e0022 */
[----:B------:R-:W-:Y:S02]  /*0c80*/  VIMNMX R32, PT, PT, R31, UR12, PT ;  /* 0x0000000c1f207c48 */ /* 0x000fe4000bfe0100 */
[----:B------:R-:W-:Y:S01]  /*0c90*/  PRMT R5, RZ, 0x5410, RZ ;  /* 0x00005410ff057816 */ /* 0x000fe200000000ff */
[----:B------:R-:W-:Y:S01]  /*0ca0*/  IMAD.MOV.U32 R0, RZ, RZ, RZ ;  /* 0x000000ffff007224 */ /* 0x000fe200078e00ff */
[----:B------:R-:W-:Y:S02]  /*0cb0*/  IADD3 R30, P0, PT, R8, 0x2, RZ ;  /* 0x00000002081e7810 */ /* 0x000fe40007f1e0ff */
[----:B------:R-:W-:-:S03]  /*0cc0*/  PRMT R6, RZ, 0x5410, RZ ;  /* 0x00005410ff067816 */ /* 0x000fc600000000ff */
[----:B------:R-:W-:-:S08]  /*0cd0*/  IMAD.X R29, RZ, RZ, R9, P0 ;  /* 0x000000ffff1d7224 */ /* 0x000fd000000e0609 */
.L_x_5009:
[----:B------:R-:W-:Y:S01]  /*0ce0*/  IMAD.MOV.U32 R36, RZ, RZ, R44 ;  /* 0x000000ffff247224 */ /* 0x000fe200078e002c */
[----:B------:R-:W0:Y:S01]  /*0cf0*/  LDS.128 R20, [UR4] ;  /* 0x00000004ff147984 */ /* 0x000e220008000c00 */
[----:B------:R-:W-:-:S05]  /*0d00*/  IMAD.MOV.U32 R37, RZ, RZ, R45 ;  /* 0x000000ffff257224 */ /* 0x000fca00078e002d */
[----:B------:R-:W2:Y:S01]  /*0d10*/  LDG.E.128.CONSTANT R8, desc[UR6][R36.64] ;  /* 0x0000000624087981 */ /* 0x000ea2000c1e9d00 */
[----:B------:R-:W-:-:S04]  /*0d20*/  IMAD.U32 R3, RZ, RZ, UR9 ;  /* 0x00000009ff037e24 */ /* 0x000fc8000f8e00ff */
[----:B------:R-:W-:-:S05]  /*0d30*/  IMAD.WIDE R16, R3, 0x4, R36 ;  /* 0x0000000403107825 */ /* 0x000fca00078e0224 */
[----:B------:R1:W3:Y:S01]  /*0d40*/  LDG.E.128.CONSTANT R12, desc[UR6][R16.64] ;  /* 0x00000006100c7981 */ /* 0x0002e2000c1e9d00 */
[----:B------:R-:W-:-:S04]  /*0d50*/  IMAD.WIDE R44, R3, 0x4, R16 ;  /* 0x00000004032c7825 */ /* 0x000fc800078e0210 */
[----:B------:R-:W-:Y:S01]  /*0d60*/  IMAD.MOV.U32 R39, RZ, RZ, 0x2800 ;  /* 0x00002800ff277424 */ /* 0x000fe200078e00ff */
[----:B--2---:R-:W-:Y:S02]  /*0d70*/  LOP3.LUT R19, R8, 0x1f001f, RZ, 0xc0, !PT ;  /* 0x001f001f08137812 */ /* 0x004fe400078ec0ff */
[----:B------:R-:W-:Y:S02]  /*0d80*/  LOP3.LUT R26, R9, 0x1f001f, RZ, 0xc0, !PT ;  /* 0x001f001f091a7812 */ /* 0x000fe400078ec0ff */
[----:B------:R-:W-:Y:S02]  /*0d90*/  LOP3.LUT R25, R10, 0x1f001f, RZ, 0xc0, !PT ;  /* 0x001f001f0a197812 */ /* 0x000fe400078ec0ff */
[----:B------:R-:W-:Y:S02]  /*0da0*/  LOP3.LUT R27, R11, 0x1f001f, RZ, 0xc0, !PT ;  /* 0x001f001f0b1b7812 */ /* 0x000fe400078ec0ff */
[----:B------:R-:W-:Y:S02]  /*0db0*/  LOP3.LUT R19, R19, 0x64006400, RZ, 0xfc, !PT ;  /* 0x6400640013137812 */ /* 0x000fe400078efcff */
[----:B------:R-:W-:-:S02]  /*0dc0*/  LOP3.LUT R26, R26, 0x64006400, RZ, 0xfc, !PT ;  /* 0x640064001a1a7812 */ /* 0x000fc400078efcff */
[----:B------:R-:W-:Y:S01]  /*0dd0*/  LOP3.LUT R24, R8, 0x3e003e0, RZ, 0xc0, !PT ;  /* 0x03e003e008187812 */ /* 0x000fe200078ec0ff */
[----:B-1----:R-:W-:Y:S01]  /*0de0*/  HADD2 R17, R19, -1040, -1040 ;  /* 0xe410e41013117430 */ /* 0x002fe20000000000 */
[----:B------:R-:W-:Y:S01]  /*0df0*/  LOP3.LUT R25, R25, 0x64006400, RZ, 0xfc, !PT ;  /* 0x6400640019197812 */ /* 0x000fe200078efcff */
[----:B------:R-:W-:Y:S01]  /*0e00*/  HADD2 R19, R26, -1040, -1040 ;  /* 0xe410e4101a137430 */ /* 0x000fe20000000000 */
[----:B------:R-:W-:Y:S01]  /*0e10*/  LOP3.LUT R16, R27, 0x64006400, RZ, 0xfc, !PT ;  /* 0x640064001b107812 */ /* 0x000fe200078efcff */
[-C--:B0-----:R-:W-:Y:S01]  /*0e20*/  HFMA2 R17, R17, R20.reuse, RZ ;  /* 0x0000001411117231 */ /* 0x081fe200000000ff */
[----:B------:R-:W-:Y:S01]  /*0e30*/  LOP3.LUT R18, R9, 0x3e003e0, RZ, 0xc0, !PT ;  /* 0x03e003e009127812 */ /* 0x000fe200078ec0ff */
[----:B------:R-:W-:Y:S01]  /*0e40*/  HADD2 R26, R25, -1040, -1040 ;  /* 0xe410e410191a7430 */ /* 0x000fe20000000000 */
[----:B------:R-:W-:Y:S01]  /*0e50*/  LOP3.LUT R24, R24, 0x64006400, RZ, 0xfc, !PT ;  /* 0x6400640018187812 */ /* 0x000fe200078efcff */
[----:B------:R-:W-:Y:S01]  /*0e60*/  HADD2 R27, R16, -1040, -1040 ;  /* 0xe410e410101b7430 */ /* 0x000fe20000000000 */
[----:B------:R-:W-:Y:S01]  /*0e70*/  LOP3.LUT R18, R18, 0x64006400, RZ, 0xfc, !PT ;  /* 0x6400640012127812 */ /* 0x000fe200078efcff */
[----:B------:R-:W-:-:S02]  /*0e80*/  HFMA2 R19, R19, R20, RZ.H0_H0 ;  /* 0x0000001413137231 */ /* 0x000fc400000400ff */
[-C--:B------:R-:W-:Y:S02]  /*0e90*/  HFMA2 R26, R26, R20.reuse, RZ ;  /* 0x000000141a1a7231 */ /* 0x080fe400000000ff */
[-C--:B------:R-:W-:Y:S02]  /*0ea0*/  HFMA2 R25, R24, R39.reuse.H0_H0, -48, -48 ;  /* 0xd200d20018197431 */ /* 0x080fe40000040027 */
[----:B------:R-:W-:Y:S01]  /*0eb0*/  HFMA2 R27, R27, R20, RZ.H0_H0 ;  /* 0x000000141b1b7231 */ /* 0x000fe200000400ff */
[----:B------:R-:W-:Y:S01]  /*0ec0*/  LOP3.LUT R20, R10, 0x3e003e0, RZ, 0xc0, !PT ;  /* 0x03e003e00a147812 */ /* 0x000fe200078ec0ff */
[----:B------:R-:W-:Y:S02]  /*0ed0*/  HFMA2 R24, R18, R39.H0_H0, -48, -48 ;  /* 0xd200d20012187431 */ /* 0x000fe40000040027 */
[-C--:B------:R-:W-:Y:S01]  /*0ee0*/  HFMA2 R25, R25, R21.reuse, R17 ;  /* 0x0000001519197231 */ /* 0x080fe20000000011 */
[----:B------:R-:W-:Y:S01]  /*0ef0*/  LOP3.LUT R20, R20, 0x64006400, RZ, 0xfc, !PT ;  /* 0x6400640014147812 */ /* 0x000fe200078efcff */
[----:B------:R-:W-:-:S02]  /*0f00*/  HFMA2 R24, R24, R21, R19 ;  /* 0x0000001518187231 */ /* 0x000fc40000000013 */
[----:B------:R0:W2:Y:S02]  /*0f10*/  LDG.E.128.CONSTANT R16, desc[UR6][R44.64] ;  /* 0x000000062c107981 */ /* 0x0000a4000c1e9d00 */
[----:B------:R-:W-:-:S04]  /*0f20*/  HFMA2 R20, R20, R39.H0_H0, -48, -48 ;  /* 0xd200d20014147431 */ /* 0x000fc80000040027 */
[----:B------:R-:W-:Y:S01]  /*0f30*/  HFMA2 R20, R20, R21, R26 ;  /* 0x0000001514147231 */ /* 0x000fe2000000001a */
[----:B------:R-:W-:Y:S01]  /*0f40*/  LOP3.LUT R26, R11, 0x3e003e0, RZ, 0xc0, !PT ;  /* 0x03e003e00b1a7812 */ /* 0x000fe200078ec0ff */
[----:B0-----:R-:W-:-:S03]  /*0f50*/  IMAD.WIDE R44, R3, 0x4, R44 ;  /* 0x00000004032c7825 */ /* 0x001fc600078e022c */
[----:B------:R-:W-:-:S05]  /*0f60*/  LOP3.LUT R26, R26, 0x64006400, RZ, 0xfc, !PT ;  /* 0x640064001a1a7812 */ /* 0x000fca00078efcff */
[----:B------:R-:W-:-:S04]  /*0f70*/  HFMA2 R26, R26, R39.H0_H0, -48, -48 ;  /* 0xd200d2001a1a7431 */ /* 0x000fc80000040027 */
[----:B------:R-:W-:Y:S01]  /*0f80*/  HFMA2 R27, R26, R21, R27 ;  /* 0x000000151a1b7231 */ /* 0x000fe2000000001b */
[----:B------:R-:W-:Y:S02]  /*0f90*/  SHF.R.U32.HI R21, RZ, 0xa, R8 ;  /* 0x0000000aff157819 */ /* 0x000fe40000011608 */
[----:B------:R-:W-:Y:S02]  /*0fa0*/  SHF.R.U32.HI R26, RZ, 0xa, R9 ;  /* 0x0000000aff1a7819 */ /* 0x000fe40000011609 */
[----:B------:R-:W-:Y:S02]  /*0fb0*/  LOP3.LUT R21, R21, 0x1f001f, RZ, 0xc0, !PT ;  /* 0x001f001f15157812 */ /* 0x000fe400078ec0ff */
[----:B------:R-:W-:Y:S02]  /*0fc0*/  LOP3.LUT R26, R26, 0x1f001f, RZ, 0xc0, !PT ;  /* 0x001f001f1a1a7812 */ /* 0x000fe400078ec0ff */
[----:B------:R-:W-:Y:S02]  /*0fd0*/  LOP3.LUT R21, R21, 0x64006400, RZ, 0xfc, !PT ;  /* 0x6400640015157812 */ /* 0x000fe400078efcff */
        /* <DEDUP_REMOVED lines=12> */
[----:B------:R-:W-:Y:S02]  /*10a0*/  HADD2 R26, R26, -1040, -1040 ;  /* 0xe410e4101a1a7430 */ /* 0x000fe40000000000 */
[-C--:B------:R-:W-:Y:S01]  /*10b0*/  HFMA2 R20, R21, R22.reuse, R20 ;  /* 0x0000001615147231 */ /* 0x080fe20000000014 */
[----:B---3--:R-:W-:Y:S01]  /*10c0*/  LOP3.LUT R21, R12, 0x1f001f, RZ, 0xc0, !PT ;  /* 0x001f001f0c157812 */ /* 0x008fe200078ec0ff */
[----:B------:R-:W-:-:S03]  /*10d0*/  HFMA2 R22, R26, R22, R27 ;  /* 0x000000161a167231 */ /* 0x000fc6000000001b */
[----:B------:R-:W-:-:S05]  /*10e0*/  LOP3.LUT R21, R21, 0x64006400, RZ, 0xfc, !PT ;  /* 0x6400640015157812 */ /* 0x000fca00078efcff */
[----:B------:R-:W-:Y:S01]  /*10f0*/  HADD2 R41, R21, -1040, -1040 ;  /* 0xe410e41015297430 */ /* 0x000fe20000000000 */
[----:B------:R-:W-:-:S03]  /*1100*/  LOP3.LUT R21, R13, 0x1f001f, RZ, 0xc0, !PT ;  /* 0x001f001f0d157812 */ /* 0x000fc600078ec0ff */
[-C--:B------:R-:W-:Y:S01]  /*1110*/  HFMA2 R41, R41, R23.reuse, R25 ;  /* 0x0000001729297231 */ /* 0x080fe20000000019 */
[----:B------:R-:W-:Y:S02]  /*1120*/  LOP3.LUT R26, R21, 0x64006400, RZ, 0xfc, !PT ;  /* 0x64006400151a7812 */ /* 0x000fe400078efcff */
[----:B------:R-:W-:Y:S02]  /*1130*/  LOP3.LUT R21, R14, 0x1f001f, RZ, 0xc0, !PT ;  /* 0x001f001f0e157812 */ /* 0x000fe400078ec0ff */
[----:B------:R-:W-:Y:S01]  /*1140*/  LOP3.LUT R25, R15, 0x1f001f, RZ, 0xc0, !PT ;  /* 0x001f001f0f197812 */ /* 0x000fe200078ec0ff */
[----:B------:R-:W-:Y:S01]  /*1150*/  HADD2 R40, R26, -1040, -1040 ;  /* 0xe410e4101a287430 */ /* 0x000fe20000000000 */
[----:B------:R-:W-:Y:S02]  /*1160*/  LOP3.LUT R21, R21, 0x64006400, RZ, 0xfc, !PT ;  /* 0x6400640015157812 */ /* 0x000fe400078efcff */
[----:B------:R-:W-:Y:S01]  /*1170*/  LOP3.LUT R25, R25, 0x64006400, RZ, 0xfc, !PT ;  /* 0x6400640019197812 */ /* 0x000fe200078efcff */
[----:B------:R-:W-:-:S02]  /*1180*/  HFMA2 R40, R40, R23, R24 ;  /* 0x0000001728287231 */ /* 0x000fc40000000018 */
[----:B------:R-:W-:Y:S02]  /*1190*/  HADD2 R21, R21, -1040, -1040 ;  /* 0xe410e41015157430 */ /* 0x000fe40000000000 */
[----:B------:R-:W-:Y:S02]  /*11a0*/  HADD2 R25, R25, -1040, -1040 ;  /* 0xe410e41019197430 */ /* 0x000fe40000000000 */
[-C--:B------:R-:W-:Y:S01]  /*11b0*/  HFMA2 R20, R21, R23.reuse, R20 ;  /* 0x0000001715147231 */ /* 0x080fe20000000014 */
[----:B------:R-:W-:Y:S01]  /*11c0*/  LOP3.LUT R21, R12, 0x3e003e0, RZ, 0xc0, !PT ;  /* 0x03e003e00c157812 */ /* 0x000fe200078ec0ff */
[----:B------:R-:W-:Y:S02]  /*11d0*/  HFMA2 R23, R25, R23, R22 ;  /* 0x0000001719177231 */ /* 0x000fe40000000016 */
[----:B------:R-:W0:Y:S01]  /*11e0*/  LDS.128 R24, [UR4+0x10] ;  /* 0x00001004ff187984 */ /* 0x000e220008000c00 */
        /* <DEDUP_REMOVED lines=41> */
[----:B------:R-:W-:Y:S02]  /*1480*/  SHF.R.U32.HI R13, RZ, 0xe, R14 ;  /* 0x0000000eff0d7819 */ /* 0x000fe4000001160e */
[----:B------:R-:W-:Y:S01]  /*1490*/  LOP3.LUT R14, R9, 0x10001, RZ, 0xc0, !PT ;  /* 0x00010001090e7812 */ /* 0x000fe200078ec0ff */
[----:B------:R-:W-:Y:S01]  /*14a0*/  HADD2 R42, R42, -1040, -1040 ;  /* 0xe410e4102a2a7430 */ /* 0x000fe20000000000 */
[----:B------:R-:W-:Y:S02]  /*14b0*/  SHF.R.U32.HI R10, RZ, 0xf, R10 ;  /* 0x0000000fff0a7819 */ /* 0x000fe4000001160a */
[----:B------:R-:W-:Y:S01]  /*14c0*/  LOP3.LUT R43, R14, 0x20002, R43, 0xf8, !PT ;  /* 0x000200020e2b7812 */ /* 0x000fe200078ef82b */
[----:B------:R-:W-:Y:S01]  /*14d0*/  HFMA2 R24, R42, R25, R24 ;  /* 0x000000192a187231 */ /* 0x000fe20000000018 */
[----:B------:R-:W-:-:S02]  /*14e0*/  LOP3.LUT R10, R10, 0x10001, RZ, 0xc0, !PT ;  /* 0x000100010a0a7812 */ /* 0x000fc400078ec0ff */
[----:B------:R-:W-:Y:S02]  /*14f0*/  SHF.R.U32.HI R11, RZ, 0xf, R11 ;  /* 0x0000000fff0b7819 */ /* 0x000fe4000001160b */
[----:B------:R-:W-:Y:S02]  /*1500*/  LOP3.LUT R13, R10, 0x20002, R13, 0xf8, !PT ;  /* 0x000200020a0d7812 */ /* 0x000fe400078ef80d */
[----:B------:R-:W-:Y:S02]  /*1510*/  SHF.R.U32.HI R10, RZ, 0xe, R15 ;  /* 0x0000000eff0a7819 */ /* 0x000fe4000001160f */
[----:B------:R-:W-:-:S04]  /*1520*/  LOP3.LUT R11, R11, 0x10001, RZ, 0xc0, !PT ;  /* 0x000100010b0b7812 */ /* 0x000fc800078ec0ff */
[----:B------:R-:W-:Y:S02]  /*1530*/  LOP3.LUT R15, R11, 0x20002, R10, 0xf8, !PT ;  /* 0x000200020b0f7812 */ /* 0x000fe400078ef80a */
[----:B--2---:R-:W-:Y:S02]  /*1540*/  LOP3.LUT R25, R16, 0x1f001f, RZ, 0xc0, !PT ;  /* 0x001f001f10197812 */ /* 0x004fe400078ec0ff */
[----:B------:R-:W-:Y:S02]  /*1550*/  SHF.R.U32.HI R9, RZ, 0xa, R16 ;  /* 0x0000000aff097819 */ /* 0x000fe40000011610 */
[----:B------:R-:W-:Y:S02]  /*1560*/  LOP3.LUT R25, R25, 0x64006400, RZ, 0xfc, !PT ;  /* 0x6400640019197812 */ /* 0x000fe400078efcff */
        /* <DEDUP_REMOVED lines=50> */
[----:B---3--:R-:W-:-:S04]  /*1890*/  LOP3.LUT R9, R20, 0x1f001f, RZ, 0xc0, !PT ;  /* 0x001f001f14097812 */ /* 0x008fc800078ec0ff */
        /* <DEDUP_REMOVED lines=30> */
[----:B------:R-:W-:-:S04]  /*1a80*/  LOP3.LUT R24, R23, 0x3e003e0, RZ, 0xc0, !PT ;  /* 0x03e003e017187812 */ /* 0x000fc800078ec0ff */
        /* <DEDUP_REMOVED lines=27> */
[----:B------:R-:W-:Y:S02]  /*1c40*/  SHF.R.U32.HI R12, RZ, 0xd, R19 ;  /* 0x0000000dff0c7819 */ /* 0x000fe40000011613 */
[----:B------:R-:W-:Y:S02]  /*1c50*/  LOP3.LUT R17, R13, 0x40004, R18, 0xf8, !PT ;  /* 0x000400040d117812 */ /* 0x000fe400078ef812 */
[----:B------:R-:W-:-:S02]  /*1c60*/  LOP3.LUT R43, R43, 0x40004, R14, 0xf8, !PT ;  /* 0x000400042b2b7812 */ /* 0x000fc400078ef80e */
        /* <DEDUP_REMOVED lines=23> */
[----:B------:R-:W-:-:S04]  /*1de0*/  LOP3.LUT R12, R8, 0x3e003e0, RZ, 0xc0, !PT ;  /* 0x03e003e0080c7812 */ /* 0x000fc800078ec0ff */
[----:B------:R-:W-:Y:S02]  /*1df0*/  LOP3.LUT R16, R12, 0x64006400, RZ, 0xfc, !PT ;  /* 0x640064000c107812 */ /* 0x000fe400078efcff */
[----:B------:R-:W-:Y:S02]  /*1e00*/  LOP3.LUT R12, R17, 0x80008, R22, 0xf8, !PT ;  /* 0x00080008110c7812 */ /* 0x000fe400078ef816 */
[----:B------:R-:W-:Y:S01]  /*1e10*/  LOP3.LUT R17, R9, 0x3e003e0, RZ, 0xc0, !PT ;  /* 0x03e003e009117812 */ /* 0x000fe200078ec0ff */
[----:B------:R-:W-:Y:S01]  /*1e20*/  HFMA2 R16, R16, R39.H0_H0, -48, -48 ;  /* 0xd200d20010107431 */ /* 0x000fe20000040027 */
[----:B------:R-:W-:-:S03]  /*1e30*/  LOP3.LUT R22, R21, 0x64006400, RZ, 0xfc, !PT ;  /* 0x6400640015167812 */ /* 0x000fc600078efcff */
[----:B------:R-:W-:Y:S01]  /*1e40*/  HFMA2 R24, R16, R13, R24 ;  /* 0x0000000d10187231 */ /* 0x000fe20000000018 */
[----:B------:R-:W-:Y:S02]  /*1e50*/  LOP3.LUT R16, R17, 0x64006400, RZ, 0xfc, !PT ;  /* 0x6400640011107812 */ /* 0x000fe400078efcff */
[----:B------:R-:W-:-:S04]  /*1e60*/  LOP3.LUT R17, R10, 0x3e003e0, RZ, 0xc0, !PT ;  /* 0x03e003e00a117812 */ /* 0x000fc800078ec0ff */
[----:B------:R-:W-:Y:S01]  /*1e70*/  LOP3.LUT R20, R17, 0x64006400, RZ, 0xfc, !PT ;  /* 0x6400640011147812 */ /* 0x000fe200078efcff */
[-C--:B------:R-:W-:Y:S02]  /*1e80*/  HFMA2 R17, R16, R39.reuse.H0_H0, -48, -48 ;  /* 0xd200d20010117431 */ /* 0x080fe40000040027 */
[----:B------:R-:W-:Y:S02]  /*1e90*/  @!P0 IMAD.MOV.U32 R21, RZ, RZ, R29 ;  /* 0x000000ffff158224 */ /* 0x000fe400078e001d */
[----:B------:R-:W-:Y:S02]  /*1ea0*/  HFMA2 R16, R20, R39.H0_H0, -48, -48 ;  /* 0xd200d20014107431 */ /* 0x000fe40000040027 */
[----:B------:R-:W-:Y:S02]  /*1eb0*/  HFMA2 R25, R17, R13, R25 ;  /* 0x0000000d11197231 */ /* 0x000fe40000000019 */
[----:B------:R-:W-:Y:S02]  /*1ec0*/  @!P0 IMAD.MOV.U32 R20, RZ, RZ, R30 ;  /* 0x000000ffff148224 */ /* 0x000fe400078e001e */
[----:B------:R-:W-:-:S02]  /*1ed0*/  HFMA2 R39, R22, R39.H0_H0, -48, -48 ;  /* 0xd200d20016277431 */ /* 0x000fc40000040027 */
[----:B------:R-:W-:Y:S02]  /*1ee0*/  @!P0 IMAD R17, R0, 0x8, R1 ;  /* 0x0000000800118824 */ /* 0x000fe400078e0201 */
[-C--:B------:R-:W-:Y:S01]  /*1ef0*/  HFMA2 R41, R16, R13.reuse, R41 ;  /* 0x0000000d10297231 */ /* 0x080fe20000000029 */
[----:B------:R0:W2:Y:S04]  /*1f00*/  @!P0 LDG.E.U16.CONSTANT R20, desc[UR6][R20.64] ;  /* 0x0000000614148981 */ /* 0x0000a8000c1e9500 */
[----:B------:R-:W3:Y:S01]  /*1f10*/  @!P0 LDL.64 R16, [R17+0x8] ;  /* 0x0000080011108983 */ /* 0x000ee20000100a00 */
[----:B------:R-:W-:Y:S01]  /*1f20*/  SHF.R.U32.HI R22, RZ, 0xb, R8 ;  /* 0x0000000bff167819 */ /* 0x000fe20000011608 */
[----:B------:R-:W-:Y:S01]  /*1f30*/  HFMA2 R39, R39, R13, R42 ;  /* 0x0000000d27277231 */ /* 0x000fe2000000002a */
[----:B------:R-:W-:-:S02]  /*1f40*/  SHF.R.U32.HI R13, RZ, 0xb, R10 ;  /* 0x0000000bff0d7819 */ /* 0x000fc4000001160a */
[----:B------:R-:W-:Y:S02]  /*1f50*/  LOP3.LUT R19, R19, 0x100010, R22, 0xf8, !PT ;  /* 0x0010001013137812 */ /* 0x000fe400078ef816 */
[--C-:B------:R-:W-:Y:S02]  /*1f60*/  SHF.R.U32.HI R22, RZ, 0xb, R9.reuse ;  /* 0x0000000bff167819 */ /* 0x100fe40000011609 */
[----:B------:R-:W-:Y:S02]  /*1f70*/  SHF.R.U32.HI R9, RZ, 0xa, R9 ;  /* 0x0000000aff097819 */ /* 0x000fe40000011609 */
[----:B------:R-:W-:Y:S02]  /*1f80*/  LOP3.LUT R12, R12, 0x100010, R13, 0xf8, !PT ;  /* 0x001000100c0c7812 */ /* 0x000fe400078ef80d */
        /* <DEDUP_REMOVED lines=9> */
[----:B------:R-:W-:Y:S01]  /*2020*/  SHF.R.U32.HI R11, RZ, 0xb, R11 ;  /* 0x0000000bff0b7819 */ /* 0x000fe2000001160b */
[----:B------:R-:W-:Y:S01]  /*2030*/  HADD2 R9, R9, -1040, -1040 ;  /* 0xe410e41009097430 */ /* 0x000fe20000000000 */
[----:B------:R-:W-:Y:S02]  /*2040*/  LOP3.LUT R13, R13, 0x1f001f, RZ, 0xc0, !PT ;  /* 0x001f001f0d0d7812 */ /* 0x000fe400078ec0ff */
[----:B------:R-:W-:Y:S02]  /*2050*/  LOP3.LUT R8, R8, 0x64006400, RZ, 0xfc, !PT ;  /* 0x6400640008087812 */ /* 0x000fe400078efcff */
[----:B------:R-:W-:Y:S02]  /*2060*/  LOP3.LUT R10, R10, 0x64006400, RZ, 0xfc, !PT ;  /* 0x640064000a0a7812 */ /* 0x000fe400078efcff */
[----:B------:R-:W-:Y:S01]  /*2070*/  LOP3.LUT R18, R18, 0x100010, R11, 0xf8, !PT ;  /* 0x0010001012127812 */ /* 0x000fe200078ef80b */
[----:B------:R-:W-:Y:S01]  /*2080*/  HFMA2 R25, R9, R14, R25 ;  /* 0x0000000e09197231 */ /* 0x000fe20000000019 */
[----:B------:R-:W-:Y:S01]  /*2090*/  LOP3.LUT R43, R43, 0x100010, R22, 0xf8, !PT ;  /* 0x001000102b2b7812 */ /* 0x000fe200078ef816 */
        /* <DEDUP_REMOVED lines=8> */
[----:B0-----:R-:W-:Y:S02]  /*2120*/  @!P0 VIADD R21, R0, 0x1 ;  /* 0x0000000100158836 */ /* 0x001fe40000000000 */
[-C--:B------:R-:W-:Y:S02]  /*2130*/  HFMA2 R41, R10, R14.reuse, R41 ;  /* 0x0000000e0a297231 */ /* 0x080fe40000000029 */
[----:B------:R-:W-:Y:S02]  /*2140*/  HFMA2 R9, R9, R14, R39 ;  /* 0x0000000e09097231 */ /* 0x000fe40000000027 */
[----:B------:R-:W-:-:S02]  /*2150*/  HADD2 R8, R8, -1040, -1040 ;  /* 0xe410e41008087430 */ /* 0x000fc40000000000 */
[----:B------:R-:W-:Y:S02]  /*2160*/  HADD2 R18, R18, -1040, -1040 ;  /* 0xe410e41012127430 */ /* 0x000fe40000000000 */
[----:B------:R-:W-:Y:S02]  /*2170*/  HFMA2 R24, R13, R14, R24 ;  /* 0x0000000e0d187231 */ /* 0x000fe40000000018 */
[----:B------:R-:W-:Y:S02]  /*2180*/  HADD2 R12, R19, -1040, -1040 ;  /* 0xe410e410130c7430 */ /* 0x000fe40000000000 */
[----:B------:R-:W-:Y:S02]  /*2190*/  HADD2 R43, R43, -1040, -1040 ;  /* 0xe410e4102b2b7430 */ /* 0x000fe40000000000 */
[----:B------:R-:W-:Y:S02]  /*21a0*/  @!P0 IMAD.MOV.U32 R0, RZ, RZ, R21 ;  /* 0x000000ffff008224 */ /* 0x000fe400078e0015 */
[----:B------:R-:W-:-:S02]  /*21b0*/  HFMA2 R8, R8, R15, R41 ;  /* 0x0000000f08087231 */ /* 0x000fc40000000029 */
[-C--:B------:R-:W-:Y:S02]  /*21c0*/  HFMA2 R9, R18, R15.reuse, R9 ;  /* 0x0000000f12097231 */ /* 0x080fe40000000009 */
[-C--:B------:R-:W-:Y:S02]  /*21d0*/  HFMA2 R12, R12, R15.reuse, R24 ;  /* 0x0000000f0c0c7231 */ /* 0x080fe40000000018 */
[----:B------:R-:W-:Y:S02]  /*21e0*/  HFMA2 R25, R43, R15, R25 ;  /* 0x0000000f2b197231 */ /* 0x000fe40000000019 */
[----:B------:R-:W-:Y:S02]  /*21f0*/  HADD2 R8, R8.H0_H0, R8.H1_H1 ;  /* 0x3000000808087230 */ /* 0x000fe40000000800 */
[----:B------:R-:W-:Y:S02]  /*2200*/  HADD2 R9, R9.H0_H0, R9.H1_H1 ;  /* 0x3000000909097230 */ /* 0x000fe40000000800 */
[----:B------:R-:W-:-:S02]  /*2210*/  HADD2 R12, R12.H0_H0, R12.H1_H1 ;  /* 0x3000000c0c0c7230 */ /* 0x000fc40000000800 */
[----:B------:R-:W-:Y:S01]  /*2220*/  HADD2 R25, R25.H0_H0, R25.H1_H1 ;  /* 0x3000001919197230 */ /* 0x000fe20000000800 */
[----:B------:R-:W-:Y:S02]  /*2230*/  PRMT R8, R8, 0x5410, R9 ;  /* 0x0000541008087816 */ /* 0x000fe40000000009 */
[----:B------:R-:W-:Y:S02]  /*2240*/  IADD3 R30, P1, PT, R30, 0x80, RZ ;  /* 0x000000801e1e7810 */ /* 0x000fe40007f3e0ff */
[----:B------:R-:W-:Y:S01]  /*2250*/  PRMT R12, R12, 0x5410, R25 ;  /* 0x000054100c0c7816 */ /* 0x000fe20000000019 */
[----:B------:R-:W-:Y:S01]  /*2260*/  UIADD3 UR4, UPT, UPT, UR4, 0x40, URZ ;  /* 0x0000004004047890 */ /* 0x000fe2000fffe0ff */
[----:B------:R-:W-:-:S04]  /*2270*/  IMAD.WIDE R44, R3, 0x4, R44 ;  /* 0x00000004032c7825 */ /* 0x000fc800078e022c */
[----:B------:R-:W-:Y:S02]  /*2280*/  IMAD.X R29, RZ, RZ, R29, P1 ;  /* 0x000000ffff1d7224 */ /* 0x000fe400008e061d */
[----:B--2---:R-:W-:Y:S02]  /*2290*/  @!P0 IMAD.IADD R4, R20, 0x1, R7 ;  /* 0x0000000114048824 */ /* 0x004fe400078e0207 */
[----:B------:R-:W-:Y:S01]  /*22a0*/  VIADD R7, R7, 0x20 ;  /* 0x0000002007077836 */ /* 0x000fe20000000000 */
[----:B---3--:R-:W-:Y:S02]  /*22b0*/  @!P0 PRMT R33, R16, 0x7610, R33 ;  /* 0x0000761010218816 */ /* 0x008fe40000000021 */
[----:B------:R-:W-:Y:S02]  /*22c0*/  @!P0 PRMT R38, R17, 0x7610, R38 ;  /* 0x0000761011268816 */ /* 0x000fe40000000026 */
[----:B------:R-:W-:Y:S02]  /*22d0*/  @!P0 PRMT R33, R33, 0x7610, R16 ;  /* 0x0000761021218816 */ /* 0x000fe40000000010 */
[----:B------:R-:W-:-:S02]  /*22e0*/  @!P0 PRMT R38, R38, 0x7610, R17 ;  /* 0x0000761026268816 */ /* 0x000fc40000000011 */
[----:B------:R-:W-:Y:S01]  /*22f0*/  ISETP.GE.AND P0, PT, R7, R32, PT ;  /* 0x000000200700720c */ /* 0x000fe20003f06270 */
[----:B------:R-:W-:Y:S02]  /*2300*/  HFMA2 R6, R12, R33, R6 ;  /* 0x000000210c067231 */ /* 0x000fe40000000006 */
[----:B------:R-:W-:-:S10]  /*2310*/  HFMA2 R5, R8, R38, R5 ;  /* 0x0000002608057231 */ /* 0x000fd40000000005 */
[----:B------:R-:W-:Y:S05]  /*2320*/  @!P0 BRA `(.L_x_5009) ;  /* 0xffffffe8006c8947 */ /* 0x000fea000383ffff */
[----:B------:R-:W-:-:S07]  /*2330*/  IMAD.WIDE R36, R3, 0x14, R36 ;  /* 0x0000001403247825 */ /* 0x000fce00078e0224 */
.L_x_5008:
[----:B------:R-:W-:-:S04]  /*2340*/  VIMNMX R24, PT, PT, R31, UR13, PT ;  /* 0x0000000d1f187c48 */ /* 0x000fc8000bfe0100 */
[----:B------:R-:W-:-:S13]  /*2350*/  ISETP.GT.AND P0, PT, R24, R7, PT ;  /* 0x000000071800720c */ /* 0x000fda0003f04270 */
[----:B------:R-:W-:Y:S05]  /*2360*/  @!P0 BRA `(.L_x_5010) ;  /* 0x0000001400308947 */ /* 0x000fea0003800000 */
[----:B------:R-:W-:-:S03]  /*2370*/  IMAD.WIDE.U32 R34, R7, 0x4, R34 ;  /* 0x0000000407227825 */ /* 0x000fc600078e0022 */
[----:B------:R-:W-:-:S05]  /*2380*/  IADD3 R26, P0, PT, R34, 0x2, RZ ;  /* 0x00000002221a7810 */ /* 0x000fca0007f1e0ff */
[----:B------:R-:W-:-:S08]  /*2390*/  IMAD.X R25, RZ, RZ, R35, P0 ;  /* 0x000000ffff197224 */ /* 0x000fd000000e0623 */
.L_x_5011:
[----:B------:R-:W2:Y:S01]  /*23a0*/  LDG.E.128.CONSTANT R12, desc[UR6][R36.64] ;  /* 0x00000006240c7981 */ /* 0x000ea2000c1e9d00 */
[----:B------:R-:W-:-:S03]  /*23b0*/  IMAD.U32 R3, RZ, RZ, UR9 ;  /* 0x00000009ff037e24 */ /* 0x000fc6000f8e00ff */
[----:B------:R-:W0:Y:S01]  /*23c0*/  LDS.128 R20, [UR4] ;  /* 0x00000004ff147984 */ /* 0x000e220008000c00 */
[----:B------:R-:W-:-:S05]  /*23d0*/  IMAD.WIDE R30, R3, 0x4, R36 ;  /* 0x00000004031e7825 */ /* 0x000fca00078e0224 */
[----:B------:R1:W3:Y:S01]  /*23e0*/  LDG.E.128.CONSTANT R16, desc[UR6][R30.64] ;  /* 0x000000061e107981 */ /* 0x0002e2000c1e9d00 */
        /* <DEDUP_REMOVED lines=18> */
[-C--:B0-----:R-:W-:Y:S01]  /*2510*/  HFMA2 R8, R10, R20.reuse, RZ.H0_H0 ;  /* 0x000000140a087231 */ /* 0x081fe200000400ff */
[----:B------:R-:W-:Y:S01]  /*2520*/  LOP3.LUT R29, R15, 0x380038, RZ, 0xc0, !PT ;  /* 0x003800380f1d7812 */ /* 0x000fe200078ec0ff */
[-C--:B------:R-:W-:Y:S01]  /*2530*/  HFMA2 R36, R36, R20.reuse, RZ ;  /* 0x0000001424247231 */ /* 0x080fe200000000ff */
[----:B------:R-:W-:Y:S01]  /*2540*/  LOP3.LUT R9, R9, 0x64006400, RZ, 0xfc, !PT ;  /* 0x6400640009097812 */ /* 0x000fe200078efcff */
[-C--:B------:R-:W-:Y:S01]  /*2550*/  HFMA2 R35, R35, R20.reuse, RZ.H0_H0 ;  /* 0x0000001423237231 */ /* 0x080fe200000400ff */
[----:B------:R-:W-:Y:S01]  /*2560*/  LOP3.LUT R27, R27, 0x64006400, RZ, 0xfc, !PT ;  /* 0x640064001b1b7812 */ /* 0x000fe200078efcff */
[----:B------:R-:W-:Y:S01]  /*2570*/  HFMA2 R20, R32, R20, RZ ;  /* 0x0000001420147231 */ /* 0x000fe200000000ff */
[----:B------:R-:W-:Y:S01]  /*2580*/  LOP3.LUT R11, R11, 0x64006400, RZ, 0xfc, !PT ;  /* 0x640064000b0b7812 */ /* 0x000fe200078efcff */
[-C--:B------:R-:W-:Y:S01]  /*2590*/  HFMA2 R9, R9, R42.reuse.H0_H0, -132, -132 ;  /* 0xd820d82009097431 */ /* 0x080fe2000004002a */
[----:B------:R-:W-:Y:S01]  /*25a0*/  LOP3.LUT R29, R29, 0x64006400, RZ, 0xfc, !PT ;  /* 0x640064001d1d7812 */ /* 0x000fe200078efcff */
[----:B------:R-:W-:-:S02]  /*25b0*/  HFMA2 R27, R27, R42.H0_H0, -132, -132 ;  /* 0xd820d8201b1b7431 */ /* 0x000fc4000004002a */
[-C--:B------:R-:W-:Y:S02]  /*25c0*/  HFMA2 R10, R11, R42.reuse.H0_H0, -132, -132 ;  /* 0xd820d8200b0a7431 */ /* 0x080fe4000004002a */
[-C--:B------:R-:W-:Y:S02]  /*25d0*/  HFMA2 R11, R9, R21.reuse, R8 ;  /* 0x00000015090b7231 */ /* 0x080fe40000000008 */
[----:B------:R-:W-:Y:S01]  /*25e0*/  HFMA2 R32, R29, R42.H0_H0, -132, -132 ;  /* 0xd820d8201d207431 */ /* 0x000fe2000004002a */
[----:B------:R-:W-:Y:S01]  /*25f0*/  SHF.R.U32.HI R29, RZ, 0x6, R12 ;  /* 0x00000006ff1d7819 */ /* 0x000fe2000001160c */
[-C--:B------:R-:W-:Y:S02]  /*2600*/  HFMA2 R36, R27, R21.reuse, R36 ;  /* 0x000000151b247231 */ /* 0x080fe40000000024 */
[-C--:B------:R-:W-:Y:S02]  /*2610*/  HFMA2 R35, R10, R21.reuse, R35 ;  /* 0x000000150a237231 */ /* 0x080fe40000000023 */
[----:B------:R-:W-:Y:S01]  /*2620*/  HFMA2 R32, R32, R21, R20 ;  /* 0x0000001520207231 */ /* 0x000fe20000000014 */
        /* <DEDUP_REMOVED lines=14> */
[----:B------:R-:W-:Y:S02]  /*2710*/  HADD2 R34, R8, -1028, -1028 ;  /* 0xe404e40408227430 */ /* 0x000fe40000000000 */
[----:B------:R-:W-:-:S02]  /*2720*/  HADD2 R37, R37, -1028, -1028 ;  /* 0xe404e40425257430 */ /* 0x000fc40000000000 */
[-C--:B------:R-:W-:Y:S02]  /*2730*/  HFMA2 R35, R10, R22.reuse, R35 ;  /* 0x000000160a237231 */ /* 0x080fe40000000023 */
[-C--:B------:R-:W-:Y:S02]  /*2740*/  HFMA2 R36, R9, R22.reuse, R36 ;  /* 0x0000001609247231 */ /* 0x080fe40000000024 */
[-C--:B------:R-:W-:Y:S02]  /*2750*/  HFMA2 R34, R34, R22.reuse, R11 ;  /* 0x0000001622227231 */ /* 0x080fe4000000000b */
[----:B------:R-:W-:Y:S01]  /*2760*/  HFMA2 R32, R37, R22, R32 ;  /* 0x0000001625207231 */ /* 0x000fe20000000020 */
[----:B------:R-:W0:Y:S01]  /*2770*/  LDS.128 R8, [UR4+0x10] ;  /* 0x00001004ff087984 */ /* 0x000e220008000c00 */
[----:B------:R-:W-:Y:S02]  /*2780*/  LOP3.LUT R22, R29, 0x380038, RZ, 0xc0, !PT ;  /* 0x003800381d167812 */ /* 0x000fe400078ec0ff */
[----:B------:R-:W-:-:S02]  /*2790*/  LOP3.LUT R37, R21, 0x380038, RZ, 0xc0, !PT ;  /* 0x0038003815257812 */ /* 0x000fc400078ec0ff */
[----:B------:R-:W-:Y:S02]  /*27a0*/  LOP3.LUT R39, R22, 0x64006400, RZ, 0xfc, !PT ;  /* 0x6400640016277812 */ /* 0x000fe400078efcff */
[----:B------:R-:W-:Y:S02]  /*27b0*/  LOP3.LUT R37, R37, 0x64006400, RZ, 0xfc, !PT ;  /* 0x6400640025257812 */ /* 0x000fe400078efcff */
[----:B------:R-:W-:Y:S01]  /*27c0*/  LOP3.LUT R29, R29, 0x1c001c0, RZ, 0xc0, !PT ;  /* 0x01c001c01d1d7812 */ /* 0x000fe200078ec0ff */
[----:B------:R-:W-:Y:S01]  /*27d0*/  HFMA2 R22, R39, R42.H0_H0, -132, -132 ;  /* 0xd820d82027167431 */ /* 0x000fe2000004002a */
[----:B------:R-:W-:-:S03]  /*27e0*/  LOP3.LUT R39, R40, 0x64006400, RZ, 0xfc, !PT ;  /* 0x6400640028277812 */ /* 0x000fc600078efcff */
[-C--:B------:R-:W-:Y:S02]  /*27f0*/  HFMA2 R22, R22, R23.reuse, R34 ;  /* 0x0000001716167231 */ /* 0x080fe40000000022 */
[-C--:B------:R-:W-:Y:S01]  /*2800*/  HFMA2 R34, R37, R42.reuse.H0_H0, -132, -132 ;  /* 0xd820d82025227431 */ /* 0x080fe2000004002a */
[C---:B------:R-:W-:Y:S01]  /*2810*/  LOP3.LUT R37, R20.reuse, 0x380038, RZ, 0xc0, !PT ;  /* 0x0038003814257812 */ /* 0x040fe200078ec0ff */
[----:B------:R-:W-:Y:S01]  /*2820*/  HFMA2 R39, R39, R42.H0_H0, -132, -132 ;  /* 0xd820d82027277431 */ /* 0x000fe2000004002a */
[----:B------:R-:W-:Y:S01]  /*2830*/  LOP3.LUT R20, R20, 0x1c001c0, RZ, 0xc0, !PT ;  /* 0x01c001c014147812 */ /* 0x000fe200078ec0ff */
[-C--:B------:R-:W-:Y:S02]  /*2840*/  HFMA2 R34, R34, R23.reuse, R36 ;  /* 0x0000001722227231 */ /* 0x080fe40000000024 */
[----:B------:R-:W-:Y:S02]  /*2850*/  IMAD.MOV.U32 R36, RZ, RZ, 0x2400 ;  /* 0x00002400ff247424 */ /* 0x000fe400078e00ff */
[----:B------:R-:W-:Y:S01]  /*2860*/  HFMA2 R35, R39, R23, R35 ;  /* 0x0000001727237231 */ /* 0x000fe20000000023 */
[----:B------:R-:W-:-:S02]  /*2870*/  LOP3.LUT R39, R27, 0x1c001c0, RZ, 0xc0, !PT ;  /* 0x01c001c01b277812 */ /* 0x000fc400078ec0ff */
[----:B------:R-:W-:Y:S02]  /*2880*/  LOP3.LUT R37, R37, 0x64006400, RZ, 0xfc, !PT ;  /* 0x6400640025257812 */ /* 0x000fe400078efcff */
[----:B------:R-:W-:Y:S02]  /*2890*/  PRMT R42, R42, 0x5410, R36 ;  /* 0x000054102a2a7816 */ /* 0x000fe40000000024 */
[----:B------:R-:W-:Y:S02]  /*28a0*/  LOP3.LUT R36, R21, 0x1c001c0, RZ, 0xc0, !PT ;  /* 0x01c001c015247812 */ /* 0x000fe400078ec0ff */
[----:B------:R-:W-:Y:S01]  /*28b0*/  LOP3.LUT R21, R29, 0x64006400, RZ, 0xfc, !PT ;  /* 0x640064001d157812 */ /* 0x000fe200078efcff */
[-C--:B------:R-:W-:Y:S01]  /*28c0*/  HFMA2 R37, R37, R42.reuse.H0_H0, -132, -132 ;  /* 0xd820d82025257431 */ /* 0x080fe2000004002a */
[----:B------:R-:W-:Y:S02]  /*28d0*/  LOP3.LUT R27, R36, 0x64006400, RZ, 0xfc, !PT ;  /* 0x64006400241b7812 */ /* 0x000fe400078efcff */
[----:B------:R-:W-:Y:S01]  /*28e0*/  LOP3.LUT R29, R20, 0x64006400, RZ, 0xfc, !PT ;  /* 0x64006400141d7812 */ /* 0x000fe200078efcff */
[-C--:B------:R-:W-:Y:S01]  /*28f0*/  HFMA2 R21, R21, R42.reuse.H1_H1, -20, -20 ;  /* 0xcd00cd0015157431 */ /* 0x080fe2000006002a */
[----:B------:R-:W-:Y:S01]  /*2900*/  LOP3.LUT R39, R39, 0x64006400, RZ, 0xfc, !PT ;  /* 0x6400640027277812 */ /* 0x000fe200078efcff */
[----:B------:R-:W-:-:S02]  /*2910*/  HFMA2 R27, R27, R42.H1_H1, -20, -20 ;  /* 0xcd00cd001b1b7431 */ /* 0x000fc4000006002a */
[----:B------:R-:W-:Y:S01]  /*2920*/  HFMA2 R32, R37, R23, R32 ;  /* 0x0000001725207231 */ /* 0x000fe20000000020 */
[----:B---3--:R-:W-:Y:S01]  /*2930*/  LOP3.LUT R20, R16, 0x70007, RZ, 0xc0, !PT ;  /* 0x0007000710147812 */ /* 0x008fe200078ec0ff */
[-C--:B0-----:R-:W-:Y:S02]  /*2940*/  HFMA2 R22, R21, R8.reuse, R22 ;  /* 0x0000000815167231 */ /* 0x081fe40000000016 */
[----:B------:R-:W-:Y:S01]  /*2950*/  HFMA2 R34, R27, R8, R34 ;  /* 0x000000081b227231 */ /* 0x000fe20000000022 */
        /* <DEDUP_REMOVED lines=18> */
[-C--:B------:R-:W-:Y:S02]  /*2a80*/  HFMA2 R22, R21, R9.reuse, R22 ;  /* 0x0000000915167231 */ /* 0x080fe40000000016 */
[----:B------:R-:W-:-:S02]  /*2a90*/  HFMA2 R34, R23, R9, R34 ;  /* 0x0000000917227231 */ /* 0x000fc40000000022 */
[-C--:B------:R-:W-:Y:S02]  /*2aa0*/  HFMA2 R35, R27, R9.reuse, R35 ;  /* 0x000000091b237231 */ /* 0x080fe40000000023 */
[----:B------:R-:W-:Y:S01]  /*2ab0*/  HFMA2 R39, R39, R9, R32 ;  /* 0x0000000927277231 */ /* 0x000fe20000000020 */
[----:B------:R-:W-:Y:S02]  /*2ac0*/  LOP3.LUT R9, R8, 0x64006400, RZ, 0xfc, !PT ;  /* 0x6400640008097812 */ /* 0x000fe400078efcff */
[----:B------:R-:W-:Y:S02]  /*2ad0*/  LOP3.LUT R23, R18, 0x380038, RZ, 0xc0, !PT ;  /* 0x0038003812177812 */ /* 0x000fe400078ec0ff */
[----:B------:R-:W-:Y:S01]  /*2ae0*/  LOP3.LUT R21, R20, 0x64006400, RZ, 0xfc, !PT ;  /* 0x6400640014157812 */ /* 0x000fe200078efcff */
[-C--:B------:R-:W-:Y:S01]  /*2af0*/  HFMA2 R37, R9, R42.reuse.H0_H0, -132, -132 ;  /* 0xd820d82009257431 */ /* 0x080fe2000004002a */
[----:B------:R-:W-:Y:S02]  /*2b00*/  LOP3.LUT R8, R19, 0x380038, RZ, 0xc0, !PT ;  /* 0x0038003813087812 */ /* 0x000fe400078ec0ff */
        /* <DEDUP_REMOVED lines=49> */
[----:B------:R-:W-:Y:S01]  /*2e20*/  SHF.R.U32.HI R41, RZ, 0xe, R16 ;  /* 0x0000000eff297819 */ /* 0x000fe20000011610 */
[----:B------:R-:W-:Y:S01]  /*2e30*/  @!P0 IMAD R16, R0, 0x8, R1 ;  /* 0x0000000800108824 */ /* 0x000fe200078e0201 */
[----:B------:R-:W-:Y:S01]  /*2e40*/  LOP3.LUT R8, R13, 0x10001, RZ, 0xc0, !PT ;  /* 0x000100010d087812 */ /* 0x000fe200078ec0ff */
[----:B------:R-:W-:Y:S01]  /*2e50*/  @!P0 IMAD.MOV.U32 R13, RZ, RZ, R25 ;  /* 0x000000ffff0d8224 */ /* 0x000fe200078e0019 */
[----:B------:R-:W-:Y:S01]  /*2e60*/  LOP3.LUT R41, R12, 0x20002, R41, 0xf8, !PT ;  /* 0x000200020c297812 */ /* 0x000fe200078ef829 */
[----:B------:R-:W-:Y:S01]  /*2e70*/  @!P0 IMAD.MOV.U32 R12, RZ, RZ, R26 ;  /* 0x000000ffff0c8224 */ /* 0x000fe200078e001a */
[----:B------:R-:W-:-:S04]  /*2e80*/  SHF.R.U32.HI R17, RZ, 0xe, R17 ;  /* 0x0000000eff117819 */ /* 0x000fc80000011611 */
[----:B------:R-:W-:Y:S01]  /*2e90*/  LOP3.LUT R8, R8, 0x20002, R17, 0xf8, !PT ;  /* 0x0002000208087812 */ /* 0x000fe200078ef811 */
[----:B------:R0:W3:Y:S04]  /*2ea0*/  @!P0 LDG.E.U16.CONSTANT R40, desc[UR6][R12.64] ;  /* 0x000000060c288981 */ /* 0x0000e8000c1e9500 */
[----:B------:R-:W4:Y:S01]  /*2eb0*/  @!P0 LDL.64 R16, [R16+0x8] ;  /* 0x0000080010108983 */ /* 0x000f220000100a00 */
[----:B------:R-:W-:Y:S02]  /*2ec0*/  SHF.R.U32.HI R14, RZ, 0xf, R14 ;  /* 0x0000000fff0e7819 */ /* 0x000fe4000001160e */
[----:B------:R-:W-:Y:S02]  /*2ed0*/  SHF.R.U32.HI R15, RZ, 0xf, R15 ;  /* 0x0000000fff0f7819 */ /* 0x000fe4000001160f */
[----:B------:R-:W-:-:S02]  /*2ee0*/  LOP3.LUT R27, R27, 0x1c001c0, RZ, 0xc0, !PT ;  /* 0x01c001c01b1b7812 */ /* 0x000fc400078ec0ff */
[----:B------:R-:W-:Y:S02]  /*2ef0*/  LOP3.LUT R32, R32, 0x1c001c0, RZ, 0xc0, !PT ;  /* 0x01c001c020207812 */ /* 0x000fe400078ec0ff */
[----:B------:R-:W-:Y:S02]  /*2f00*/  LOP3.LUT R29, R29, 0x1c001c0, RZ, 0xc0, !PT ;  /* 0x01c001c01d1d7812 */ /* 0x000fe400078ec0ff */
[----:B------:R-:W-:Y:S02]  /*2f10*/  LOP3.LUT R34, R34, 0x1c001c0, RZ, 0xc0, !PT ;  /* 0x01c001c022227812 */ /* 0x000fe400078ec0ff */
[----:B------:R-:W-:Y:S01]  /*2f20*/  LOP3.LUT R43, R14, 0x10001, RZ, 0xc0, !PT ;  /* 0x000100010e2b7812 */ /* 0x000fe200078ec0ff */
[----:B0-----:R-:W-:Y:S01]  /*2f30*/  @!P0 VIADD R12, R0, 0x1 ;  /* 0x00000001000c8836 */ /* 0x001fe20000000000 */
[----:B------:R-:W-:Y:S02]  /*2f40*/  LOP3.LUT R14, R15, 0x10001, RZ, 0xc0, !PT ;  /* 0x000100010f0e7812 */ /* 0x000fe400078ec0ff */
[----:B------:R-:W-:-:S02]  /*2f50*/  LOP3.LUT R13, R27, 0x64006400, RZ, 0xfc, !PT ;  /* 0x640064001b0d7812 */ /* 0x000fc400078efcff */
[----:B------:R-:W-:Y:S02]  /*2f60*/  SHF.R.U32.HI R19, RZ, 0xe, R19 ;  /* 0x0000000eff137819 */ /* 0x000fe40000011613 */
[----:B------:R-:W-:Y:S02]  /*2f70*/  LOP3.LUT R15, R32, 0x64006400, RZ, 0xfc, !PT ;  /* 0x64006400200f7812 */ /* 0x000fe400078efcff */
[----:B------:R-:W-:Y:S02]  /*2f80*/  LOP3.LUT R29, R29, 0x64006400, RZ, 0xfc, !PT ;  /* 0x640064001d1d7812 */ /* 0x000fe400078efcff */
[----:B------:R-:W-:Y:S01]  /*2f90*/  LOP3.LUT R27, R34, 0x64006400, RZ, 0xfc, !PT ;  /* 0x64006400221b7812 */ /* 0x000fe200078efcff */
[----:B------:R-:W-:Y:S01]  /*2fa0*/  @!P0 IMAD.MOV.U32 R0, RZ, RZ, R12 ;  /* 0x000000ffff008224 */ /* 0x000fe200078e000c */
[----:B------:R-:W-:Y:S01]  /*2fb0*/  LOP3.LUT R19, R14, 0x20002, R19, 0xf8, !PT ;  /* 0x000200020e137812 */ /* 0x000fe200078ef813 */
[-C--:B------:R-:W-:Y:S02]  /*2fc0*/  HFMA2 R13, R13, R42.reuse.H1_H1, -20, -20 ;  /* 0xcd00cd000d0d7431 */ /* 0x080fe4000006002a */
[----:B------:R-:W-:-:S02]  /*2fd0*/  HFMA2 R15, R15, R42.H1_H1, -20, -20 ;  /* 0xcd00cd000f0f7431 */ /* 0x000fc4000006002a */
[-C--:B------:R-:W-:Y:S02]  /*2fe0*/  HFMA2 R12, R29, R42.reuse.H1_H1, -20, -20 ;  /* 0xcd00cd001d0c7431 */ /* 0x080fe4000006002a */
[----:B------:R-:W-:Y:S02]  /*2ff0*/  HFMA2 R14, R27, R42.H1_H1, -20, -20 ;  /* 0xcd00cd001b0e7431 */ /* 0x000fe4000006002a */
[-C--:B------:R-:W-:Y:S02]  /*3000*/  HFMA2 R29, R13, R9.reuse, R37 ;  /* 0x000000090d1d7231 */ /* 0x080fe40000000025 */
[-C--:B------:R-:W-:Y:S02]  /*3010*/  HFMA2 R27, R15, R9.reuse, R36 ;  /* 0x000000090f1b7231 */ /* 0x080fe40000000024 */
[-C--:B------:R-:W-:Y:S02]  /*3020*/  HFMA2 R35, R12, R9.reuse, R35 ;  /* 0x000000090c237231 */ /* 0x080fe40000000023 */
[----:B------:R-:W-:Y:S01]  /*3030*/  HFMA2 R39, R14, R9, R39 ;  /* 0x000000090e277231 */ /* 0x000fe20000000027 */
[----:B------:R-:W-:-:S04]  /*3040*/  SHF.R.U32.HI R18, RZ, 0xe, R18 ;  /* 0x0000000eff127819 */ /* 0x000fc80000011612 */
[----:B------:R-:W-:Y:S02]  /*3050*/  LOP3.LUT R18, R43, 0x20002, R18, 0xf8, !PT ;  /* 0x000200022b127812 */ /* 0x000fe400078ef812 */
[----:B------:R-:W-:-:S05]  /*3060*/  IADD3 R26, P1, PT, R26, 0x80, RZ ;  /* 0x000000801a1a7810 */ /* 0x000fca0007f3e0ff */
[----:B------:R-:W-:Y:S01]  /*3070*/  IMAD.X R25, RZ, RZ, R25, P1 ;  /* 0x000000ffff197224 */ /* 0x000fe200008e0619 */
[----:B--2---:R-:W-:Y:S02]  /*3080*/  LOP3.LUT R13, R20, 0x70007, RZ, 0xc0, !PT ;  /* 0x00070007140d7812 */ /* 0x004fe400078ec0ff */
[----:B------:R-:W-:Y:S02]  /*3090*/  LOP3.LUT R14, R21, 0x70007, RZ, 0xc0, !PT ;  /* 0x00070007150e7812 */ /* 0x000fe400078ec0ff */
[----:B------:R-:W-:Y:S02]  /*30a0*/  LOP3.LUT R15, R22, 0x70007, RZ, 0xc0, !PT ;  /* 0x00070007160f7812 */ /* 0x000fe400078ec0ff */
[----:B------:R-:W-:Y:S02]  /*30b0*/  LOP3.LUT R9, R23, 0x70007, RZ, 0xc0, !PT ;  /* 0x0007000717097812 */ /* 0x000fe400078ec0ff */
[----:B------:R-:W-:Y:S02]  /*30c0*/  SHF.R.U32.HI R12, RZ, 0xd, R20 ;  /* 0x0000000dff0c7819 */ /* 0x000fe40000011614 */
[----:B------:R-:W-:-:S02]  /*30d0*/  LOP3.LUT R13, R13, 0x64006400, RZ, 0xfc, !PT ;  /* 0x640064000d0d7812 */ /* 0x000fc400078efcff */
[----:B------:R-:W-:Y:S02]  /*30e0*/  LOP3.LUT R14, R14, 0x64006400, RZ, 0xfc, !PT ;  /* 0x640064000e0e7812 */ /* 0x000fe400078efcff */
[----:B------:R-:W-:Y:S02]  /*30f0*/  LOP3.LUT R15, R15, 0x64006400, RZ, 0xfc, !PT ;  /* 0x640064000f0f7812 */ /* 0x000fe400078efcff */
[----:B------:R-:W-:Y:S01]  /*3100*/  LOP3.LUT R9, R9, 0x64006400, RZ, 0xfc, !PT ;  /* 0x6400640009097812 */ /* 0x000fe200078efcff */
[----:B------:R-:W-:Y:S01]  /*3110*/  HADD2 R13, R13, -1028, -1028 ;  /* 0xe404e4040d0d7430 */ /* 0x000fe20000000000 */
[----:B------:R-:W-:Y:S01]  /*3120*/  LOP3.LUT R41, R41, 0x40004, R12, 0xf8, !PT ;  /* 0x0004000429297812 */ /* 0x000fe200078ef80c */
[----:B------:R-:W-:Y:S02]  /*3130*/  HADD2 R14, R14, -1028, -1028 ;  /* 0xe404e4040e0e7430 */ /* 0x000fe40000000000 */
[----:B------:R-:W-:Y:S02]  /*3140*/  HADD2 R15, R15, -1028, -1028 ;  /* 0xe404e4040f0f7430 */ /* 0x000fe40000000000 */
[----:B------:R-:W-:-:S02]  /*3150*/  HADD2 R12, R9, -1028, -1028 ;  /* 0xe404e404090c7430 */ /* 0x000fc40000000000 */
[-C--:B------:R-:W-:Y:S02]  /*3160*/  HFMA2 R29, R13, R10.reuse, R29 ;  /* 0x0000000a0d1d7231 */ /* 0x080fe4000000001d */
[-C--:B------:R-:W-:Y:S02]  /*3170*/  HFMA2 R27, R14, R10.reuse, R27 ;  /* 0x0000000a0e1b7231 */ /* 0x080fe4000000001b */
[-C--:B------:R-:W-:Y:S01]  /*3180*/  HFMA2 R9, R15, R10.reuse, R35 ;  /* 0x0000000a0f097231 */ /* 0x080fe20000000023 */
[----:B------:R-:W-:Y:S01]  /*3190*/  LOP3.LUT R37, R20, 0x380038, RZ, 0xc0, !PT ;  /* 0x0038003814257812 */ /* 0x000fe200078ec0ff */
[----:B------:R-:W-:Y:S01]  /*31a0*/  HFMA2 R10, R12, R10, R39 ;  /* 0x0000000a0c0a7231 */ /* 0x000fe20000000027 */
[----:B------:R-:W-:Y:S01]  /*31b0*/  LOP3.LUT R35, R21, 0x380038, RZ, 0xc0, !PT ;  /* 0x0038003815237812 */ /* 0x000fe200078ec0ff */
[----:B------:R-:W0:Y:S01]  /*31c0*/  LDS.128 R12, [UR4+0x30] ;  /* 0x00003004ff0c7984 */ /* 0x000e220008000c00 */
[----:B------:R-:W-:Y:S02]  /*31d0*/  LOP3.LUT R37, R37, 0x64006400, RZ, 0xfc, !PT ;  /* 0x6400640025257812 */ /* 0x000fe400078efcff */
        /* <DEDUP_REMOVED lines=54> */
[----:B------:R-:W-:Y:S01]  /*3540*/  LOP3.LUT R18, R18, 0x40004, R39, 0xf8, !PT ;  /* 0x0004000412127812 */ /* 0x000fe200078ef827 */
[-C--:B------:R-:W-:Y:S01]  /*3550*/  HFMA2 R21, R21, R42.reuse.H0_H0, -132, -132 ;  /* 0xd820d82015157431 */ /* 0x080fe2000004002a */
[----:B------:R-:W-:Y:S01]  /*3560*/  LOP3.LUT R39, R34, 0x64006400, RZ, 0xfc, !PT ;  /* 0x6400640022277812 */ /* 0x000fe200078efcff */
[-C--:B------:R-:W-:Y:S01]  /*3570*/  HFMA2 R43, R43, R42.reuse.H0_H0, -132, -132 ;  /* 0xd820d8202b2b7431 */ /* 0x080fe2000004002a */
[----:B------:R-:W-:Y:S01]  /*3580*/  LOP3.LUT R23, R23, 0x64006400, RZ, 0xfc, !PT ;  /* 0x6400640017177812 */ /* 0x000fe200078efcff */
[-C--:B------:R-:W-:Y:S01]  /*3590*/  HFMA2 R29, R29, R42.reuse.H1_H1, -20, -20 ;  /* 0xcd00cd001d1d7431 */ /* 0x080fe2000006002a */
[----:B------:R-:W-:Y:S01]  /*35a0*/  LOP3.LUT R41, R41, 0x64006400, RZ, 0xfc, !PT ;  /* 0x6400640029297812 */ /* 0x000fe200078efcff */
[-C--:B------:R-:W-:Y:S01]  /*35b0*/  HFMA2 R37, R37, R42.reuse.H1_H1, -20, -20 ;  /* 0xcd00cd0025257431 */ /* 0x080fe2000006002a */
[----:B------:R-:W-:Y:S01]  /*35c0*/  LOP3.LUT R8, R8, 0x64006400, RZ, 0xfc, !PT ;  /* 0x6400640008087812 */ /* 0x000fe200078efcff */
[-C--:B------:R-:W-:Y:S02]  /*35d0*/  HFMA2 R9, R11, R13.reuse, R9 ;  /* 0x0000000d0b097231 */ /* 0x080fe40000000009 */
[----:B------:R-:W-:Y:S01]  /*35e0*/  HFMA2 R27, R35, R13, R27 ;  /* 0x0000000d231b7231 */ /* 0x000fe2000000001b */
[----:B------:R-:W-:Y:S01]  /*35f0*/  LOP3.LUT R18, R18, 0x64006400, RZ, 0xfc, !PT ;  /* 0x6400640012127812 */ /* 0x000fe200078efcff */
[-C--:B------:R-:W-:Y:S01]  /*3600*/  HFMA2 R39, R39, R42.reuse.H1_H1, -20, -20 ;  /* 0xcd00cd0027277431 */ /* 0x080fe2000006002a */
[----:B------:R-:W-:Y:S01]  /*3610*/  LOP3.LUT R19, R19, 0x64006400, RZ, 0xfc, !PT ;  /* 0x6400640013137812 */ /* 0x000fe200078efcff */
[----:B------:R-:W-:-:S02]  /*3620*/  HFMA2 R23, R23, R42.H1_H1, -20, -20 ;  /* 0xcd00cd0017177431 */ /* 0x000fc4000006002a */
[-C--:B------:R-:W-:Y:S02]  /*3630*/  HFMA2 R10, R21, R13.reuse, R10 ;  /* 0x0000000d150a7231 */ /* 0x080fe4000000000a */
[----:B------:R-:W-:Y:S02]  /*3640*/  HFMA2 R12, R43, R13, R12 ;  /* 0x0000000d2b0c7231 */ /* 0x000fe4000000000c */
[----:B---3--:R-:W-:Y:S02]  /*3650*/  @!P0 IMAD.IADD R4, R40, 0x1, R7 ;  /* 0x0000000128048824 */ /* 0x008fe400078e0207 */
[-C--:B------:R-:W-:Y:S02]  /*3660*/  HFMA2 R9, R29, R14.reuse, R9 ;  /* 0x0000000e1d097231 */ /* 0x080fe40000000009 */
[----:B------:R-:W-:Y:S01]  /*3670*/  HFMA2 R27, R37, R14, R27 ;  /* 0x0000000e251b7231 */ /* 0x000fe2000000001b */
[----:B----4-:R-:W-:Y:S01]  /*3680*/  @!P0 PRMT R33, R16, 0x7610, R33 ;  /* 0x0000761010218816 */ /* 0x010fe20000000021 */
[----:B------:R-:W-:Y:S01]  /*3690*/  HADD2 R41, R41, -1028, -1028 ;  /* 0xe404e40429297430 */ /* 0x000fe20000000000 */
[----:B------:R-:W-:Y:S01]  /*36a0*/  @!P0 PRMT R38, R17, 0x7610, R38 ;  /* 0x0000761011268816 */ /* 0x000fe20000000026 */
[----:B------:R-:W-:-:S02]  /*36b0*/  HADD2 R8, R8, -1028, -1028 ;  /* 0xe404e40408087430 */ /* 0x000fc40000000000 */
[----:B------:R-:W-:Y:S02]  /*36c0*/  VIADD R7, R7, 0x20 ;  /* 0x0000002007077836 */ /* 0x000fe40000000000 */
[-C--:B------:R-:W-:Y:S02]  /*36d0*/  HFMA2 R10, R39, R14.reuse, R10 ;  /* 0x0000000e270a7231 */ /* 0x080fe4000000000a */
[----:B------:R-:W-:Y:S02]  /*36e0*/  HFMA2 R12, R23, R14, R12 ;  /* 0x0000000e170c7231 */ /* 0x000fe4000000000c */
[----:B------:R-:W-:Y:S02]  /*36f0*/  HADD2 R18, R18, -1028, -1028 ;  /* 0xe404e40412127430 */ /* 0x000fe40000000000 */
[----:B------:R-:W-:Y:S02]  /*3700*/  HADD2 R19, R19, -1028, -1028 ;  /* 0xe404e40413137430 */ /* 0x000fe40000000000 */
        /* <DEDUP_REMOVED lines=18> */
.L_x_5010:
        /* <DEDUP_REMOVED lines=12> */
.L_x_5015:
[----:B------:R-:W0:Y:S02]  /*38f0*/  LDS R2, [R0] ;  /* 0x0000000000027984 */ /* 0x000e240000000800 */
[----:B0-----:R-:W-:-:S05]  /*3900*/  HADD2 R3, R2, R7 ;  /* 0x0000000702037230 */ /* 0x001fca0000000000 */
[----:B------:R-:W0:Y:S02]  /*3910*/  ATOMS.CAST.SPIN P0, [R0], R2, R3 ;  /* 0x000000020000758d */ /* 0x000e240001800003 */
[----:B0-----:R-:W-:Y:S05]  /*3920*/  @!P0 BRA `(.L_x_5015) ;  /* 0xfffffffc00f08947 */ /* 0x001fea000383ffff */
[----:B------:R-:W-:Y:S05]  /*3930*/  BRA `(.L_x_5013) ;  /* 0x00000000000c7947 */ /* 0x000fea0003800000 */
.L_x_5014:
[----:B------:R-:W2:Y:S02]  /*3940*/  LD.E R0, desc[UR6][R8.64] ;  /* 0x0000000608007980 */ /* 0x000ea4000c101900 */
[----:B--2---:R-:W-:-:S05]  /*3950*/  IMAD.IADD R3, R7, 0x1, R0 ;  /* 0x0000000107037824 */ /* 0x004fca00078e0200 */
[----:B------:R0:W-:Y:S02]  /*3960*/  ST.E desc[UR6][R8.64], R3 ;  /* 0x0000000308007985 */ /* 0x0001e4000c101906 */
.L_x_5013:
[----:B------:R-:W-:Y:S05]  /*3970*/  BSYNC.RECONVERGENT B0 ;  /* 0x0000000000007941 */ /* 0x000fea0003800200 */
.L_x_5012:
[----:B------:R1:W-:Y:S02]  /*3980*/  ATOM.E.ADD.F16x2.RN.STRONG.GPU P0, RZ, desc[UR6][R8.64+0x4], R5 ;  /* 0x8000040508ff79a2 */ /* 0x0003e4000c10e106 */
[----:B-1----:R-:W-:Y:S05]  /*3990*/  @P0 EXIT ;  /* 0x000000000000094d */ /* 0x002fea0003800000 */
[----:B------:R-:W1:Y:S02]  /*39a0*/  QSPC.E.S P0, RZ, [R8+0x4] ;  /* 0x0000040008ff73aa */ /* 0x000e640000000500 */
[----:B-1----:R-:W-:Y:S05]  /*39b0*/  @!P0 BRA `(.L_x_5016) ;  /* 0x00000000001c8947 */ /* 0x002fea0003800000 */
[----:B------:R-:W-:-:S05]  /*39c0*/  IMAD.MOV.U32 R2, RZ, RZ, R8 ;  /* 0x000000ffff027224 */ /* 0x000fca00078e0008 */
[----:B------:R-:W-:-:S07]  /*39d0*/  MOV R0, R2 ;  /* 0x0000000200007202 */ /* 0x000fce0000000f00 */
.L_x_5017:
[----:B------:R-:W0:Y:S02]  /*39e0*/  LDS R2, [R0+0x4] ;  /* 0x0000040000027984 */ /* 0x000e240000000800 */
[----:B0-----:R-:W-:-:S05]  /*39f0*/  HFMA2 R3, R2, 1, 1, R5 ;  /* 0x3c003c0002037831 */ /* 0x001fca0000000005 */
[----:B------:R-:W0:Y:S02]  /*3a00*/  ATOMS.CAST.SPIN P0, [R0+0x4], R2, R3 ;  /* 0x000004020000758d */ /* 0x000e240001800003 */
[----:B0-----:R-:W-:Y:S05]  /*3a10*/  @!P0 BRA `(.L_x_5017) ;  /* 0xfffffffc00f08947 */ /* 0x001fea000383ffff */
[----:B------:R-:W-:Y:S05]  /*3a20*/  EXIT ;  /* 0x000000000000794d */ /* 0x000fea0003800000 */
.L_x_5016:
[----:B------:R-:W0:Y:S02]  /*3a30*/  LD.E R0, desc[UR6][R8.64+0x4] ;  /* 0x0000040608007980 */ /* 0x000e24000c101900 */
[----:B0-----:R-:W-:-:S05]  /*3a40*/  IMAD.IADD R3, R5, 0x1, R0 ;  /* 0x0000000105037824 */ /* 0x001fca00078e0200 */
[----:B------:R-:W-:Y:S01]  /*3a50*/  ST.E desc[UR6][R8.64+0x4], R3 ;  /* 0x0000040308007985 */ /* 0x000fe2000c101906 */
[----:B------:R-:W-:Y:S05]  /*3a60*/  EXIT ;  /* 0x000000000000794d */ /* 0x000fea0003800000 */
.L_x_5018:
        /* <DEDUP_REMOVED lines=9> */
.L_x_5360:


//--------------------- .text._Z23gemm_half_q_half_kernelILi1ELi38ELb1ELb1ELi64EEvPK6__halfPKjS4_S2_PS0_iiiiPKtS7_iiiiiibS2_i --------------------------
	.section	.text._Z23gemm_half_q_half_kernelILi1ELi38ELb1ELb1ELi64EEvPK6__halfPKjS4_S2_PS0_iiiiPKtS7_iiiiiibS2_i,"ax",@progbits
	.align	128
        .global         _Z23gemm_half_q_half_kernelILi1ELi38ELb1ELb1ELi64EEvPK6__halfPKjS4_S2_PS0_iiiiPKtS7_iiiiiibS2_i
        .type           _Z23gemm_half_q_half_kernelILi1ELi38ELb1ELb1ELi64EEvPK6__halfPKjS4_S2_PS0_iiiiPKtS7_iiiiiibS2_i,@function
        .size           _Z23gemm_half_q_half_kernelILi1ELi38ELb1ELb1ELi64EEvPK6__halfPKjS4_S2_PS0_iiiiPKtS7_iiiiiibS2_i,(.L_x_5361 - _Z23gemm_half_q_half_kernelILi1ELi38ELb1ELb1ELi64EEvPK6__halfPKjS4_S2_PS0_iiiiPKtS7_iiiiiibS2_i)
        .other          _Z23gemm_half_q_half_kernelILi1ELi38ELb1ELb1ELi64EEvPK6__halfPKjS4_S2_PS0_iiiiPKtS7_iiiiiibS2_i,@"STO_CUDA_ENTRY STV_DEFAULT"
_Z23gemm_half_q_half_kernelILi1ELi38ELb1ELb1ELi64EEvPK6__halfPKjS4_S2_PS0_iiiiPKtS7_iiiiiibS2_i:
.text._Z23gemm_half_q_half_kernelILi1ELi38ELb1ELb1ELi64EEvPK6__halfPKjS4_S2_PS0_iiiiPKtS7_iiiiiibS2_i:
        /* <DEDUP_REMOVED lines=15> */
[----:B------:R-:W-:Y:S01]  /*00f0*/  IMAD R3, R5, 0x40, R16 ;  /* 0x0000004005037824 */ /* 0x000fe200078e0210 */
[----:B------:R-:W2:Y:S01]  /*0100*/  LDCU UR9, c[0x0][0x3ac] ;  /* 0x00007580ff0977ac */ /* 0x000ea20008000800 */
[----:B------:R-:W-:Y:S02]  /*0110*/  BSSY.RECONVERGENT B0, `(.L_x_5019) ;  /* 0x000001b000007945 */ /* 0x000fe40003800200 */
        /* <DEDUP_REMOVED lines=26> */
.L_x_5020:
[----:B------:R-:W-:Y:S05]  /*02c0*/  BSYNC.RECONVERGENT B0 ;  /* 0x0000000000007941 */ /* 0x000fea0003800200 */
.L_x_5019:
        /* <DEDUP_REMOVED lines=19> */
[----:B------:R-:W-:Y:S01]  /*0400*/  IMAD.MOV.U32 R7, RZ, RZ, RZ ;  /* 0x000000ffff077224 */ /* 0x000fe200078e00ff */
[----:B------:R-:W-:Y:S01]  /*0410*/  LEA.HI R11, R8, R3, RZ, 0x3 ;  /* 0x00000003080b7211 */ /* 0x000fe200078f18ff */
[----:B------:R-:W-:Y:S01]  /*0420*/  IMAD.MOV.U32 R8, RZ, RZ, R5 ;  /* 0x000000ffff087224 */ /* 0x000fe200078e0005 */
[----:B------:R-:W-:Y:S02]  /*0430*/  LOP3.LUT R10, R10, 0x10, RZ, 0xc0, !PT ;  /* 0x000000100a0a7812 */ /* 0x000fe400078ec0ff */
[----:B------:R-:W-:-:S07]  /*0440*/  SHF.R.S32.HI R11, RZ, 0x3, R11 ;  /* 0x00000003ff0b7819 */ /* 0x000fce000001140b */
.L_x_5022:
        /* <DEDUP_REMOVED lines=9> */
[----:B0-----:R-:W-:-:S04]  /*04e0*/  IMAD.WIDE.U32 R14, R17, 0x2, R14 ;  /* 0x00000002110e7825 */ /* 0x001fc800078e000e */
[----:B------:R-:W-:Y:S02]  /*04f0*/  IMAD.SHL.U32 R17, R8, 0x2, RZ ;  /* 0x0000000208117824 */ /* 0x000fe400078e00ff */
[----:B------:R0:W3:Y:S02]  /*0500*/  LDG.E.U16.CONSTANT R14, desc[UR6][R14.64] ;  /* 0x000000060e0e7981 */ /* 0x0000e4000c1e9500 */
        /* <DEDUP_REMOVED lines=22> */
[----:B----4-:R-:W-:-:S07]  /*0670*/  IMAD.IADD R8, R17, 0x1, R8 ;  /* 0x0000000111087824 */ /* 0x010fce00078e0208 */
[----:B------:R-:W-:Y:S01]  /*0680*/  I2F.F16 R16, R16 ;  /* 0x0000001000107306 */ /* 0x000fe20000200c00 */
[----:B------:R-:W-:Y:S02]  /*0690*/  ISETP.GE.AND P0, PT, R8, R37, PT ;  /* 0x000000250800720c */ /* 0x000fe40003f06270 */
[----:B0-----:R-:W-:-:S05]  /*06a0*/  PRMT R15, R22, 0x5410, R15 ;  /* 0x00005410160f7816 */ /* 0x001fca000000000f */
[----:B------:R-:W0:Y:S01]  /*06b0*/  I2F.F16 R13, R13 ;  /* 0x0000000d000d7306 */ /* 0x000e220000200c00 */
[----:B---3--:R-:W-:Y:S01]  /*06c0*/  HMUL2 R18, R15, R14.H0_H0 ;  /* 0x2000000e0f127232 */ /* 0x008fe20000000000 */
[----:B0-----:R-:W-:-:S05]  /*06d0*/  PRMT R13, R16, 0x5410, R13 ;  /* 0x00005410100d7816 */ /* 0x001fca000000000d */
[----:B------:R-:W-:-:S05]  /*06e0*/  HMUL2 R19, R13, R14.H0_H0 ;  /* 0x2000000e0d137232 */ /* 0x000fca0000000000 */
[----:B------:R2:W-:Y:S01]  /*06f0*/  STL.64 [R12], R18 ;  /* 0x000000120c007387 */ /* 0x0005e20000100a00 */
[----:B------:R-:W-:Y:S05]  /*0700*/  @!P0 BRA `(.L_x_5022) ;  /* 0xfffffffc00508947 */ /* 0x000fea000383ffff */
.L_x_5021:
        /* <DEDUP_REMOVED lines=12> */
.L_x_5023:
        /* <DEDUP_REMOVED lines=11> */
.L_x_5024:
        /* <DEDUP_REMOVED lines=11> */
.L_x_5025:
        /* <DEDUP_REMOVED lines=11> */
.L_x_5026:
        /* <DEDUP_REMOVED lines=11> */
.L_x_5027:
[C---:B------:R-:W-:Y:S01]  /*0a90*/  VIMNMX R14, PT, PT, R5.reuse, UR4, PT ;  /* 0x00000004050e7c48 */ /* 0x040fe2000bfe0100 */
        /* <DEDUP_REMOVED lines=18> */
[----:B------:R-:W-:Y:S01]  /*0bc0*/  IMAD.SHL.U32 R4, R8, 0x4, RZ ;  /* 0x0000000408047824 */ /* 0x000fe200078e00ff */
[----:B------:R-:W-:Y:S02]  /*0bd0*/  ISETP.GT.AND P0, PT, R6, R5, PT ;  /* 0x000000050600720c */ /* 0x000fe40003f04270 */
        /* <DEDUP_REMOVED lines=16> */
.L_x_5029:
[----:B------:R-:W-:Y:S01]  /*0ce0*/  IMAD.MOV.U32 R44, RZ, RZ, R50 ;  /* 0x000000ffff2c7224 */ /* 0x000fe200078e0032 */
[----:B------:R-:W0:Y:S01]  /*0cf0*/  LDS.128 R28, [UR4] ;  /* 0x00000004ff1c7984 */ /* 0x000e220008000c00 */
[----:B------:R-:W-:-:S05]  /*0d00*/  IMAD.MOV.U32 R45, RZ, RZ, R51 ;  /* 0x000000ffff2d7224 */ /* 0x000fca00078e0033 */
        /* <DEDUP_REMOVED lines=10> */
[----:B------:R-:W-:Y:S02]  /*0db0*/  LOP3.LUT R33, R11, 0x3f003f, RZ, 0xc0, !PT ;  /* 0x003f003f0b217812 */ /* 0x000fe400078ec0ff */
[----:B------:R-:W-:-:S02]  /*0dc0*/  SHF.R.U32.HI R25, RZ, 0x6, R8 ;  /* 0x00000006ff197819 */ /* 0x000fc40000011608 */
        /* <DEDUP_REMOVED lines=12> */
[----:B------:R-:W-:Y:S01]  /*0e90*/  SHF.R.U32.HI R32, RZ, 0x6, R10 ;  /* 0x00000006ff207819 */ /* 0x000fe2000001160a */
[-C--:B0-----:R-:W-:Y:S01]  /*0ea0*/  HFMA2 R22, R22, R28.reuse, RZ ;  /* 0x0000001c16167231 */ /* 0x081fe200000000ff */
[----:B------:R-:W-:Y:S01]  /*0eb0*/  LOP3.LUT R33, R24, 0x3f003f, RZ, 0xc0, !PT ;  /* 0x003f003f18217812 */ /* 0x000fe200078ec0ff */
[-C--:B------:R-:W-:Y:S01]  /*0ec0*/  HFMA2 R23, R23, R28.reuse, RZ.H0_H0 ;  /* 0x0000001c17177231 */ /* 0x080fe200000400ff */
        /* <DEDUP_REMOVED lines=8> */
[----:B------:R-:W-:Y:S01]  /*0f50*/  LOP3.LUT R24, R32, 0x64006400, RZ, 0xfc, !PT ;  /* 0x6400640020187812 */ /* 0x000fe200078efcff */
[-C--:B------:R-:W-:Y:S01]  /*0f60*/  HFMA2 R48, R48, R29.reuse, R22 ;  /* 0x0000001d30307231 */ /* 0x080fe20000000016 */
[----:B---3--:R-:W-:Y:S01]  /*0f70*/  LOP3.LUT R22, R13, 0x3f003f, RZ, 0xc0, !PT ;  /* 0x003f003f0d167812 */ /* 0x008fe200078ec0ff */
[----:B------:R-:W-:Y:S01]  /*0f80*/  HADD2 R32, R25, -1056, -1056 ;  /* 0xe420e42019207430 */ /* 0x000fe20000000000 */
[----:B------:R-:W-:Y:S01]  /*0f90*/  LOP3.LUT R20, R12, 0x3f003f, RZ, 0xc0, !PT ;  /* 0x003f003f0c147812 */ /* 0x000fe200078ec0ff */
[-C--:B------:R-:W-:Y:S01]  /*0fa0*/  HFMA2 R28, R28, R29.reuse, R23 ;  /* 0x0000001d1c1c7231 */ /* 0x080fe20000000017 */
[----:B------:R-:W-:Y:S01]  /*0fb0*/  LOP3.LUT R23, R14, 0x3f003f, RZ, 0xc0, !PT ;  /* 0x003f003f0e177812 */ /* 0x000fe200078ec0ff */
[----:B------:R-:W-:Y:S01]  /*0fc0*/  HFMA2 R32, R32, R29, R21 ;  /* 0x0000001d20207231 */ /* 0x000fe20000000015 */
[----:B------:R-:W-:Y:S01]  /*0fd0*/  SHF.R.U32.HI R21, RZ, 0x6, R12 ;  /* 0x00000006ff157819 */ /* 0x000fe2000001160c */
[----:B------:R-:W-:Y:S01]  /*0fe0*/  HADD2 R24, R24, -1056, -1056 ;  /* 0xe420e42018187430 */ /* 0x000fe20000000000 */
[----:B------:R-:W-:-:S02]  /*0ff0*/  LOP3.LUT R22, R22, 0x64006400, RZ, 0xfc, !PT ;  /* 0x6400640016167812 */ /* 0x000fc400078efcff */
        /* <DEDUP_REMOVED lines=93> */
[----:B------:R-:W-:Y:S01]  /*15d0*/  LOP3.LUT R8, R11, 0x300030, R8, 0xf8, !PT ;  /* 0x003000300b087812 */ /* 0x000fe200078ef808 */
[----:B------:R-:W-:Y:S01]  /*15e0*/  HADD2 R11, R9, -1056, -1056 ;  /* 0xe420e420090b7430 */ /* 0x000fe20000000000 */
[----:B------:R-:W-:Y:S02]  /*15f0*/  LOP3.LUT R48, R48, 0x64006400, RZ, 0xfc, !PT ;  /* 0x6400640030307812 */ /* 0x000fe400078efcff */
[----:B------:R-:W-:Y:S01]  /*1600*/  LOP3.LUT R17, R17, 0x300030, R10, 0xf8, !PT ;  /* 0x0030003011117812 */ /* 0x000fe200078ef80a */
[----:B------:R-:W-:Y:S01]  /*1610*/  HFMA2 R47, R11, R22, R47 ;  /* 0x000000160b2f7231 */ /* 0x000fe2000000002f */
[----:B------:R-:W-:Y:S01]  /*1620*/  LOP3.LUT R10, R8, 0x64006400, RZ, 0xfc, !PT ;  /* 0x64006400080a7812 */ /* 0x000fe200078efcff */
[----:B------:R-:W-:Y:S01]  /*1630*/  HADD2 R48, R48, -1056, -1056 ;  /* 0xe420e42030307430 */ /* 0x000fe20000000000 */
[----:B------:R-:W-:-:S02]  /*1640*/  LOP3.LUT R8, R17, 0x64006400, RZ, 0xfc, !PT ;  /* 0x6400640011087812 */ /* 0x000fc400078efcff */
[----:B------:R-:W-:Y:S01]  /*1650*/  SHF.R.U32.HI R15, RZ, 0xc, R15 ;  /* 0x0000000cff0f7819 */ /* 0x000fe2000001160f */
[----:B------:R-:W-:Y:S01]  /*1660*/  HFMA2 R48, R48, R21, R49 ;  /* 0x0000001530307231 */ /* 0x000fe20000000031 */
[----:B------:R-:W-:Y:S01]  /*1670*/  SHF.R.U32.HI R49, RZ, 0x6, R19 ;  /* 0x00000006ff317819 */ /* 0x000fe20000011613 */
[----:B------:R-:W-:Y:S01]  /*1680*/  HADD2 R10, R10, -1056, -1056 ;  /* 0xe420e4200a0a7430 */ /* 0x000fe20000000000 */
[----:B------:R-:W-:Y:S02]  /*1690*/  SHF.R.U32.HI R18, RZ, 0xa, R18 ;  /* 0x0000000aff127819 */ /* 0x000fe40000011612 */
[----:B------:R-:W-:Y:S01]  /*16a0*/  LOP3.LUT R49, R49, 0x3f003f, RZ, 0xc0, !PT ;  /* 0x003f003f31317812 */ /* 0x000fe200078ec0ff */
[----:B------:R-:W-:Y:S02]  /*16b0*/  HFMA2 R48, R10, R22, R48 ;  /* 0x000000160a307231 */ /* 0x000fe40000000030 */
[----:B------:R-:W-:Y:S01]  /*16c0*/  HADD2 R10, R8, -1056, -1056 ;  /* 0xe420e420080a7430 */ /* 0x000fe20000000000 */
        /* <DEDUP_REMOVED lines=24> */
[----:B--2---:R-:W-:Y:S02]  /*1850*/  LOP3.LUT R12, R24, 0x3f003f, RZ, 0xc0, !PT ;  /* 0x003f003f180c7812 */ /* 0x004fe400078ec0ff */
[----:B------:R-:W-:-:S02]  /*1860*/  SHF.R.U32.HI R13, RZ, 0x6, R24 ;  /* 0x00000006ff0d7819 */ /* 0x000fc40000011618 */
        /* <DEDUP_REMOVED lines=11> */
[----:B------:R-:W-:Y:S02]  /*1920*/  HADD2 R20, R15, -1056, -1056 ;  /* 0xe420e4200f147430 */ /* 0x000fe40000000000 */
[-C--:B0-----:R-:W-:Y:S02]  /*1930*/  HFMA2 R15, R12, R8.reuse, RZ ;  /* 0x000000080c0f7231 */ /* 0x081fe400000000ff */
[----:B------:R-:W-:Y:S02]  /*1940*/  HADD2 R21, R19, -1056, -1056 ;  /* 0xe420e42013157430 */ /* 0x000fe40000000000 */
[----:B------:R-:W-:Y:S02]  /*1950*/  HADD2 R13, R13, -1056, -1056 ;  /* 0xe420e4200d0d7430 */ /* 0x000fe40000000000 */
[----:B------:R-:W-:-:S02]  /*1960*/  HFMA2 R20, R20, R8, RZ ;  /* 0x0000000814147231 */ /* 0x000fc400000000ff */
[-C--:B------:R-:W-:Y:S01]  /*1970*/  HFMA2 R12, R14, R8.reuse, RZ.H0_H0 ;  /* 0x000000080e0c7231 */ /* 0x080fe200000400ff */
[----:B------:R-:W-:Y:S01]  /*1980*/  SHF.R.U32.HI R14, RZ, 0x6, R25 ;  /* 0x00000006ff0e7819 */ /* 0x000fe20000011619 */
[----:B------:R-:W-:Y:S02]  /*1990*/  HFMA2 R21, R21, R8, RZ.H0_H0 ;  /* 0x0000000815157231 */ /* 0x000fe400000400ff */
[----:B------:R-:W-:Y:S01]  /*19a0*/  HFMA2 R8, R13, R9, R15 ;  /* 0x000000090d087231 */ /* 0x000fe2000000000f */
[----:B------:R-:W-:Y:S02]  /*19b0*/  SHF.R.U32.HI R13, RZ, 0x6, R26 ;  /* 0x00000006ff0d7819 */ /* 0x000fe4000001161a */
[----:B------:R-:W-:Y:S02]  /*19c0*/  SHF.R.U32.HI R15, RZ, 0x6, R27 ;  /* 0x00000006ff0f7819 */ /* 0x000fe4000001161b */
        /* <DEDUP_REMOVED lines=21> */
[----:B------:R-:W-:Y:S01]  /*1b20*/  HADD2 R15, R15, -1056, -1056 ;  /* 0xe420e4200f0f7430 */ /* 0x000fe20000000000 */
[----:B------:R-:W-:Y:S01]  /*1b30*/  LOP3.LUT R13, R13, 0x64006400, RZ, 0xfc, !PT ;  /* 0x640064000d0d7812 */ /* 0x000fe200078efcff */
[-C--:B------:R-:W-:Y:S02]  /*1b40*/  HFMA2 R8, R9, R10.reuse, R8 ;  /* 0x0000000a09087231 */ /* 0x080fe40000000008 */
[----:B------:R-:W-:-:S02]  /*1b50*/  HFMA2 R9, R14, R10, R12 ;  /* 0x0000000a0e097231 */ /* 0x000fc4000000000c */
[-C--:B------:R-:W-:Y:S02]  /*1b60*/  HFMA2 R20, R15, R10.reuse, R20 ;  /* 0x0000000a0f147231 */ /* 0x080fe40000000014 */
[----:B------:R-:W-:Y:S02]  /*1b70*/  HADD2 R19, R13, -1056, -1056 ;  /* 0xe420e4200d137430 */ /* 0x000fe40000000000 */
[----:B------:R-:W0:Y:S02]  /*1b80*/  LDS.128 R12, [UR4+0x30] ;  /* 0x00003004ff0c7984 */ /* 0x000e240008000c00 */
[----:B------:R-:W-:Y:S01]  /*1b90*/  HFMA2 R21, R19, R10, R21 ;  /* 0x0000000a13157231 */ /* 0x000fe20000000015 */
[----:B------:R-:W-:Y:S01]  /*1ba0*/  SHF.R.U32.HI R19, RZ, 0x6, R28 ;  /* 0x00000006ff137819 */ /* 0x000fe2000001161c */
[----:B------:R-:W-:Y:S01]  /*1bb0*/  HADD2 R10, R18.H0_H0, R18.H1_H1 ;  /* 0x30000012120a7230 */ /* 0x000fe20000000800 */
[----:B------:R-:W-:Y:S02]  /*1bc0*/  SHF.R.U32.HI R18, RZ, 0x6, R29 ;  /* 0x00000006ff127819 */ /* 0x000fe4000001161d */
[----:B------:R-:W-:-:S02]  /*1bd0*/  LOP3.LUT R19, R19, 0x3f003f, RZ, 0xc0, !PT ;  /* 0x003f003f13137812 */ /* 0x000fc400078ec0ff */
        /* <DEDUP_REMOVED lines=13> */
[----:B------:R1:W2:Y:S01]  /*1cb0*/  @!P0 LDG.E.U16.CONSTANT R22, desc[UR6][R38.64] ;  /* 0x0000000626168981 */ /* 0x0002a2000c1e9500 */
[-C--:B0-----:R-:W-:Y:S02]  /*1cc0*/  HFMA2 R19, R19, R12.reuse, R8 ;  /* 0x0000000c13137231 */ /* 0x081fe40000000008 */
[----:B------:R-:W-:Y:S02]  /*1cd0*/  @!P0 IMAD R8, R4, 0x8, R1 ;  /* 0x0000000804088824 */ /* 0x000fe400078e0201 */
[----:B------:R-:W-:-:S04]  /*1ce0*/  HFMA2 R18, R18, R12, R9 ;  /* 0x0000000c12127231 */ /* 0x000fc80000000009 */
        /* <DEDUP_REMOVED lines=15> */
[----:B------:R-:W-:Y:S01]  /*1de0*/  HADD2 R11, R11, -1056, -1056 ;  /* 0xe420e4200b0b7430 */ /* 0x000fe20000000000 */
[----:B------:R-:W-:Y:S01]  /*1df0*/  SHF.R.U32.HI R24, RZ, 0xc, R24 ;  /* 0x0000000cff187819 */ /* 0x000fe20000011618 */
[----:B------:R-:W-:Y:S02]  /*1e00*/  HADD2 R47, R47, -1056, -1056 ;  /* 0xe420e4202f2f7430 */ /* 0x000fe40000000000 */
[-C--:B------:R-:W-:Y:S01]  /*1e10*/  HFMA2 R11, R11, R12.reuse, R20 ;  /* 0x0000000c0b0b7231 */ /* 0x080fe20000000014 */
[----:B------:R-:W-:Y:S01]  /*1e20*/  SHF.R.U32.HI R20, RZ, 0x8, R32 ;  /* 0x00000008ff147819 */ /* 0x000fe20000011620 */
[----:B------:R-:W-:Y:S01]  /*1e30*/  HFMA2 R12, R47, R12, R21 ;  /* 0x0000000c2f0c7231 */ /* 0x000fe20000000015 */
[----:B------:R-:W-:Y:S02]  /*1e40*/  LOP3.LUT R21, R24, 0xf000f, RZ, 0xc0, !PT ;  /* 0x000f000f18157812 */ /* 0x000fe400078ec0ff */
[----:B------:R-:W-:Y:S02]  /*1e50*/  SHF.R.U32.HI R28, RZ, 0xc, R28 ;  /* 0x0000000cff1c7819 */ /* 0x000fe4000001161c */
[----:B------:R-:W-:-:S02]  /*1e60*/  LOP3.LUT R20, R21, 0x300030, R20, 0xf8, !PT ;  /* 0x0030003015147812 */ /* 0x000fc400078ef814 */
[----:B------:R-:W-:Y:S02]  /*1e70*/  LOP3.LUT R28, R28, 0xf000f, RZ, 0xc0, !PT ;  /* 0x000f000f1c1c7812 */ /* 0x000fe400078ec0ff */
[----:B------:R-:W-:Y:S02]  /*1e80*/  SHF.R.U32.HI R21, RZ, 0xa, R32 ;  /* 0x0000000aff157819 */ /* 0x000fe40000011620 */
[----:B------:R-:W-:Y:S02]  /*1e90*/  SHF.R.U32.HI R25, RZ, 0xc, R25 ;  /* 0x0000000cff197819 */ /* 0x000fe40000011619 */
[----:B------:R-:W-:Y:S01]  /*1ea0*/  LOP3.LUT R21, R28, 0x300030, R21, 0xf8, !PT ;  /* 0x003000301c157812 */ /* 0x000fe200078ef815 */
[----:B------:R-:W-:Y:S01]  /*1eb0*/  @!P0 VIADD R28, R4, 0x1 ;  /* 0x00000001041c8836 */ /* 0x000fe20000000000 */
[----:B------:R-:W-:Y:S02]  /*1ec0*/  LOP3.LUT R25, R25, 0xf000f, RZ, 0xc0, !PT ;  /* 0x000f000f19197812 */ /* 0x000fe400078ec0ff */
[----:B------:R-:W-:-:S02]  /*1ed0*/  SHF.R.U32.HI R24, RZ, 0x8, R33 ;  /* 0x00000008ff187819 */ /* 0x000fc40000011621 */
[----:B------:R-:W-:Y:S01]  /*1ee0*/  SHF.R.U32.HI R29, RZ, 0xc, R29 ;  /* 0x0000000cff1d7819 */ /* 0x000fe2000001161d */
[----:B------:R-:W-:Y:S01]  /*1ef0*/  @!P0 IMAD.MOV.U32 R4, RZ, RZ, R28 ;  /* 0x000000ffff048224 */ /* 0x000fe200078e001c */
[----:B------:R-:W-:Y:S02]  /*1f00*/  LOP3.LUT R24, R25, 0x300030, R24, 0xf8, !PT ;  /* 0x0030003019187812 */ /* 0x000fe400078ef818 */
[----:B------:R-:W-:Y:S02]  /*1f10*/  LOP3.LUT R28, R29, 0xf000f, RZ, 0xc0, !PT ;  /* 0x000f000f1d1c7812 */ /* 0x000fe400078ec0ff */
[----:B------:R-:W-:Y:S02]  /*1f20*/  SHF.R.U32.HI R25, RZ, 0xa, R33 ;  /* 0x0000000aff197819 */ /* 0x000fe40000011621 */
[----:B------:R-:W-:Y:S02]  /*1f30*/  SHF.R.U32.HI R30, RZ, 0xc, R30 ;  /* 0x0000000cff1e7819 */ /* 0x000fe4000001161e */
[----:B------:R-:W-:-:S02]  /*1f40*/  LOP3.LUT R25, R28, 0x300030, R25, 0xf8, !PT ;  /* 0x003000301c197812 */ /* 0x000fc400078ef819 */
[----:B------:R-:W-:Y:S02]  /*1f50*/  SHF.R.U32.HI R26, RZ, 0xc, R26 ;  /* 0x0000000cff1a7819 */ /* 0x000fe4000001161a */
[----:B------:R-:W-:Y:S02]  /*1f60*/  SHF.R.U32.HI R28, RZ, 0xc, R27 ;  /* 0x0000000cff1c7819 */ /* 0x000fe4000001161b */
[----:B------:R-:W-:Y:S02]  /*1f70*/  LOP3.LUT R30, R30, 0xf000f, RZ, 0xc0, !PT ;  /* 0x000f000f1e1e7812 */ /* 0x000fe400078ec0ff */
[----:B------:R-:W-:Y:S02]  /*1f80*/  SHF.R.U32.HI R27, RZ, 0xa, R34 ;  /* 0x0000000aff1b7819 */ /* 0x000fe40000011622 */
[----:B------:R-:W-:Y:S02]  /*1f90*/  SHF.R.U32.HI R32, RZ, 0x6, R32 ;  /* 0x00000006ff207819 */ /* 0x000fe40000011620 */
[----:B------:R-:W-:-:S02]  /*1fa0*/  LOP3.LUT R26, R26, 0xf000f, RZ, 0xc0, !PT ;  /* 0x000f000f1a1a7812 */ /* 0x000fc400078ec0ff */
[----:B------:R-:W-:Y:S02]  /*1fb0*/  SHF.R.U32.HI R29, RZ, 0x8, R34 ;  /* 0x00000008ff1d7819 */ /* 0x000fe40000011622 */
[----:B------:R-:W-:Y:S02]  /*1fc0*/  LOP3.LUT R27, R30, 0x300030, R27, 0xf8, !PT ;  /* 0x003000301e1b7812 */ /* 0x000fe400078ef81b */
[----:B------:R-:W-:Y:S02]  /*1fd0*/  LOP3.LUT R47, R28, 0xf000f, RZ, 0xc0, !PT ;  /* 0x000f000f1c2f7812 */ /* 0x000fe400078ec0ff */
[----:B------:R-:W-:Y:S02]  /*1fe0*/  SHF.R.U32.HI R33, RZ, 0x6, R33 ;  /* 0x00000006ff217819 */ /* 0x000fe40000011621 */
[----:B------:R-:W-:Y:S02]  /*1ff0*/  LOP3.LUT R30, R32, 0x3f003f, RZ, 0xc0, !PT ;  /* 0x003f003f201e7812 */ /* 0x000fe400078ec0ff */
[----:B------:R-:W-:-:S02]  /*2000*/  SHF.R.U32.HI R28, RZ, 0x8, R35 ;  /* 0x00000008ff1c7819 */ /* 0x000fc40000011623 */
[----:B------:R-:W-:Y:S02]  /*2010*/  SHF.R.U32.HI R32, RZ, 0xa, R35 ;  /* 0x0000000aff207819 */ /* 0x000fe40000011623 */
[----:B------:R-:W-:Y:S02]  /*2020*/  LOP3.LUT R26, R26, 0x300030, R29, 0xf8, !PT ;  /* 0x003000301a1a7812 */ /* 0x000fe400078ef81d */
        /* <DEDUP_REMOVED lines=34> */
[----:B------:R-:W-:Y:S02]  /*2250*/  HFMA2 R18, R24, R14, R18 ;  /* 0x0000000e18127231 */ /* 0x000fe40000000012 */
[----:B------:R-:W-:Y:S02]  /*2260*/  HADD2 R21, R21, -1056, -1056 ;  /* 0xe420e42015157430 */ /* 0x000fe40000000000 */
        /* <DEDUP_REMOVED lines=17> */
[----:B------:R-:W-:Y:S02]  /*2380*/  PRMT R19, R19, 0x5410, R18 ;  /* 0x0000541013137816 */ /* 0x000fe40000000012 */
[----:B-1----:R-:W-:Y:S02]  /*2390*/  IADD3 R38, P1, PT, R38, 0x80, RZ ;  /* 0x0000008026267810 */ /* 0x002fe40007f3e0ff */
        /* <DEDUP_REMOVED lines=11> */
[-C--:B------:R-:W-:Y:S02]  /*2450*/  HFMA2 R7, R17, R41.reuse, R7 ;  /* 0x0000002911077231 */ /* 0x080fe40000000007 */
[-C--:B------:R-:W-:Y:S02]  /*2460*/  HFMA2 R6, R16, R46.reuse, R6 ;  /* 0x0000002e10067231 */ /* 0x080fe40000000006 */
[----:B------:R-:W-:Y:S02]  /*2470*/  HFMA2 R7, R19, R41, R7 ;  /* 0x0000002913077231 */ /* 0x000fe40000000007 */
[----:B------:R-:W-:-:S06]  /*2480*/  HFMA2 R6, R11, R46, R6 ;  /* 0x0000002e0b067231 */ /* 0x000fcc0000000006 */
[----:B------:R-:W-:Y:S05]  /*2490*/  @!P0 BRA `(.L_x_5029) ;  /* 0xffffffe800108947 */ /* 0x000fea000383ffff */
[----:B------:R-:W-:-:S07]  /*24a0*/  IMAD.WIDE R28, R0, 0x18, R44 ;  /* 0x00000018001c7825 */ /* 0x000fce00078e022c */
.L_x_5028:
[----:B------:R-:W-:-:S04]  /*24b0*/  VIMNMX R32, PT, PT, R37, UR13, PT ;  /* 0x0000000d25207c48 */ /* 0x000fc8000bfe0100 */
[----:B------:R-:W-:-:S13]  /*24c0*/  ISETP.GT.AND P0, PT, R32, R5, PT ;  /* 0x000000052000720c */ /* 0x000fda0003f04270 */
[----:B------:R-:W-:Y:S05]  /*24d0*/  @!P0 BRA `(.L_x_5030) ;  /* 0x0000001400348947 */ /* 0x000fea0003800000 */
[----:B------:R-:W-:-:S03]  /*24e0*/  IMAD.WIDE.U32 R8, R5, 0x4, R42 ;  /* 0x0000000405087825 */ /* 0x000fc600078e002a */
[----:B------:R-:W-:-:S05]  /*24f0*/  IADD3 R30, P0, PT, R8, 0x2, RZ ;  /* 0x00000002081e7810 */ /* 0x000fca0007f1e0ff */
[----:B------:R-:W-:-:S08]  /*2500*/  IMAD.X R31, RZ, RZ, R9, P0 ;  /* 0x000000ffff1f7224 */ /* 0x000fd000000e0609 */
.L_x_5031:
[----:B------:R-:W2:Y:S01]  /*2510*/  LDG.E.128.CONSTANT R12, desc[UR6][R28.64] ;  /* 0x000000061c0c7981 */ /* 0x000ea2000c1e9d00 */
[----:B------:R-:W-:-:S03]  /*2520*/  IMAD.U32 R0, RZ, RZ, UR9 ;  /* 0x00000009ff007e24 */ /* 0x000fc6000f8e00ff */
[----:B------:R-:W0:Y:S01]  /*2530*/  LDS.128 R20, [UR4] ;  /* 0x00000004ff147984 */ /* 0x000e220008000c00 */
[----:B------:R-:W-:-:S05]  /*2540*/  IMAD.WIDE R24, R0, 0x4, R28 ;  /* 0x0000000400187825 */ /* 0x000fca00078e021c */
[----:B------:R1:W3:Y:S01]  /*2550*/  LDG.E.128.CONSTANT R8, desc[UR6][R24.64] ;  /* 0x0000000618087981 */ /* 0x0002e2000c1e9d00 */
[----:B------:R-:W-:-:S05]  /*2560*/  IMAD.WIDE R26, R0, 0x4, R24 ;  /* 0x00000004001a7825 */ /* 0x000fca00078e0218 */
[----:B------:R-:W4:Y:S01]  /*2570*/  LDG.E.128.CONSTANT R16, desc[UR6][R26.64] ;  /* 0x000000061a107981 */ /* 0x000f22000c1e9d00 */
[----:B------:R-:W-:Y:S01]  /*2580*/  IMAD.MOV.U32 R33, RZ, RZ, 0x3000 ;  /* 0x00003000ff217424 */ /* 0x000fe200078e00ff */
        /* <DEDUP_REMOVED lines=14> */
[-C--:B0-----:R-:W-:Y:S02]  /*2670*/  HFMA2 R38, R34, R20.reuse, RZ ;  /* 0x0000001422267231 */ /* 0x081fe400000000ff */
[----:B------:R-:W-:Y:S01]  /*2680*/  HADD2 R40, R40, -1028, -1028 ;  /* 0xe404e40428287430 */ /* 0x000fe20000000000 */
[----:B------:R-:W-:Y:S01]  /*2690*/  LOP3.LUT R45, R15, 0x380038, RZ, 0xc0, !PT ;  /* 0x003800380f2d7812 */ /* 0x000fe200078ec0ff */
[----:B------:R-:W-:Y:S02]  /*26a0*/  HFMA2 R35, R24, R33.H0_H0, -132, -132 ;  /* 0xd820d82018237431 */ /* 0x000fe40000040021 */
[-C--:B------:R-:W-:Y:S02]  /*26b0*/  HFMA2 R24, R39, R20.reuse, RZ ;  /* 0x0000001427187231 */ /* 0x080fe400000000ff */
[-C--:B------:R-:W-:Y:S01]  /*26c0*/  HFMA2 R25, R25, R20.reuse, RZ.H0_H0 ;  /* 0x0000001419197231 */ /* 0x080fe200000400ff */
[----:B------:R-:W-:Y:S01]  /*26d0*/  LOP3.LUT R39, R14, 0x380038, RZ, 0xc0, !PT ;  /* 0x003800380e277812 */ /* 0x000fe200078ec0ff */
[----:B------:R-:W-:-:S02]  /*26e0*/  HFMA2 R34, R40, R20, RZ.H0_H0 ;  /* 0x0000001428227231 */ /* 0x000fc400000400ff */
[----:B------:R-:W-:Y:S01]  /*26f0*/  HFMA2 R20, R35, R21, R38 ;  /* 0x0000001523147231 */ /* 0x000fe20000000026 */
[----:B------:R-:W-:Y:S02]  /*2700*/  LOP3.LUT R38, R13, 0x380038, RZ, 0xc0, !PT ;  /* 0x003800380d267812 */ /* 0x000fe400078ec0ff */
[----:B------:R-:W-:Y:S02]  /*2710*/  SHF.R.U32.HI R35, RZ, 0x6, R12 ;  /* 0x00000006ff237819 */ /* 0x000fe4000001160c */
[----:B------:R-:W-:Y:S02]  /*2720*/  LOP3.LUT R40, R38, 0x64006400, RZ, 0xfc, !PT ;  /* 0x6400640026287812 */ /* 0x000fe400078efcff */
[----:B------:R-:W-:Y:S02]  /*2730*/  LOP3.LUT R44, R39, 0x64006400, RZ, 0xfc, !PT ;  /* 0x64006400272c7812 */ /* 0x000fe400078efcff */
[----:B------:R-:W-:Y:S01]  /*2740*/  LOP3.LUT R48, R45, 0x64006400, RZ, 0xfc, !PT ;  /* 0x640064002d307812 */ /* 0x000fe200078efcff */
[-C--:B------:R-:W-:Y:S01]  /*2750*/  HFMA2 R40, R40, R33.reuse.H0_H0, -132, -132 ;  /* 0xd820d82028287431 */ /* 0x080fe20000040021 */
[----:B------:R-:W-:Y:S01]  /*2760*/  LOP3.LUT R38, R35, 0x70007, RZ, 0xc0, !PT ;  /* 0x0007000723267812 */ /* 0x000fe200078ec0ff */
[----:B------:R-:W-:-:S02]  /*2770*/  HFMA2 R44, R44, R33.H0_H0, -132, -132 ;  /* 0xd820d8202c2c7431 */ /* 0x000fc40000040021 */
[----:B------:R-:W-:Y:S01]  /*2780*/  HFMA2 R48, R48, R33.H0_H0, -132, -132 ;  /* 0xd820d82030307431 */ /* 0x000fe20000040021 */
[----:B------:R-:W-:Y:S01]  /*2790*/  LOP3.LUT R39, R38, 0x64006400, RZ, 0xfc, !PT ;  /* 0x6400640026277812 */ /* 0x000fe200078efcff */
[-C--:B------:R-:W-:Y:S02]  /*27a0*/  HFMA2 R25, R40, R21.reuse, R25 ;  /* 0x0000001528197231 */ /* 0x080fe40000000019 */
[-C--:B------:R-:W-:Y:S02]  /*27b0*/  HFMA2 R24, R44, R21.reuse, R24 ;  /* 0x000000152c187231 */ /* 0x080fe40000000018 */
[----:B------:R-:W-:Y:S01]  /*27c0*/  HFMA2 R21, R48, R21, R34 ;  /* 0x0000001530157231 */ /* 0x000fe20000000022 */
[----:B------:R-:W-:Y:S01]  /*27d0*/  SHF.R.U32.HI R40, RZ, 0x6, R14 ;  /* 0x00000006ff287819 */ /* 0x000fe2000001160e */
[----:B------:R-:W-:Y:S01]  /*27e0*/  HADD2 R34, R39, -1028, -1028 ;  /* 0xe404e40427227430 */ /* 0x000fe20000000000 */
[----:B------:R-:W-:Y:S02]  /*27f0*/  SHF.R.U32.HI R38, RZ, 0x6, R13 ;  /* 0x00000006ff267819 */ /* 0x000fe4000001160d */
[----:B------:R-:W-:Y:S01]  /*2800*/  SHF.R.U32.HI R39, RZ, 0x6, R15 ;  /* 0x00000006ff277819 */ /* 0x000fe2000001160f */
[----:B------:R-:W-:Y:S01]  /*2810*/  HFMA2 R20, R34, R22, R20 ;  /* 0x0000001622147231 */ /* 0x000fe20000000014 */
        /* <DEDUP_REMOVED lines=8> */
[-C--:B------:R-:W-:Y:S01]  /*28a0*/  HFMA2 R24, R34, R22.reuse, R24 ;  /* 0x0000001622187231 */ /* 0x080fe20000000018 */
        /* <DEDUP_REMOVED lines=9> */
[-C--:B------:R-:W-:Y:S01]  /*2940*/  HFMA2 R45, R34, R33.reuse.H0_H0, -132, -132 ;  /* 0xd820d820222d7431 */ /* 0x080fe20000040021 */
[----:B------:R-:W-:Y:S01]  /*2950*/  LOP3.LUT R34, R44, 0x64006400, RZ, 0xfc, !PT ;  /* 0x640064002c227812 */ /* 0x000fe200078efcff */
[----:B------:R-:W-:Y:S01]  /*2960*/  HFMA2 R48, R48, R33.H0_H0, -132, -132 ;  /* 0xd820d82030307431 */ /* 0x000fe20000040021 */
[----:B------:R-:W-:Y:S01]  /*2970*/  LOP3.LUT R22, R22, 0x64006400, RZ, 0xfc, !PT ;  /* 0x6400640016167812 */ /* 0x000fe200078efcff */
[----:B------:R-:W-:-:S02]  /*2980*/  HFMA2 R45, R45, R23, R20 ;  /* 0x000000172d2d7231 */ /* 0x000fc40000000014 */
[----:B------:R-:W-:Y:S02]  /*2990*/  HFMA2 R47, R34, R33.H0_H0, -132, -132 ;  /* 0xd820d820222f7431 */ /* 0x000fe40000040021 */
[----:B------:R-:W-:Y:S02]  /*29a0*/  HFMA2 R48, R48, R23, R21 ;  /* 0x0000001730307231 */ /* 0x000fe40000000015 */
[----:B------:R-:W-:Y:S01]  /*29b0*/  HFMA2 R44, R22, R33.H0_H0, -132, -132 ;  /* 0xd820d820162c7431 */ /* 0x000fe20000040021 */
[----:B------:R-:W2:Y:S01]  /*29c0*/  @!P0 LDG.E.U16.CONSTANT R34, desc[UR6][R30.64] ;  /* 0x000000061e228981 */ /* 0x000ea2000c1e9500 */
[-C--:B------:R-:W-:Y:S02]  /*29d0*/  HFMA2 R47, R47, R23.reuse, R24 ;  /* 0x000000172f2f7231 */ /* 0x080fe40000000018 */
[----:B------:R-:W-:Y:S02]  /*29e0*/  @!P0 IMAD R24, R4, 0x8, R1 ;  /* 0x0000000804188824 */ /* 0x000fe400078e0201 */
[----:B------:R-:W-:-:S02]  /*29f0*/  HFMA2 R44, R44, R23, R25 ;  /* 0x000000172c2c7231 */ /* 0x000fc40000000019 */
[----:B------:R-:W-:Y:S01]  /*2a00*/  IMAD.MOV.U32 R25, RZ, RZ, 0x2400 ;  /* 0x00002400ff197424 */ /* 0x000fe200078e00ff */
[----:B------:R-:W0:Y:S04]  /*2a10*/  LDS.128 R20, [UR4+0x10] ;  /* 0x00001004ff147984 */ /* 0x000e280008000c00 */
[----:B------:R-:W-:Y:S02]  /*2a20*/  PRMT R33, R33, 0x5410, R25 ;  /* 0x0000541021217816 */ /* 0x000fe40000000019 */
[----:B------:R-:W5:Y:S01]  /*2a30*/  @!P0 LDL.64 R24, [R24+0x8] ;  /* 0x0000080018188983 */ /* 0x000f620000100a00 */
        /* <DEDUP_REMOVED lines=8> */
[----:B---3--:R-:W-:Y:S01]  /*2ac0*/  LOP3.LUT R35, R8, 0x70007, RZ, 0xc0, !PT ;  /* 0x0007000708237812 */ /* 0x008fe200078ec0ff */
[-C--:B------:R-:W-:Y:S02]  /*2ad0*/  HFMA2 R50, R50, R33.reuse.H1_H1, -20, -20 ;  /* 0xcd00cd0032327431 */ /* 0x080fe40000060021 */
[-C--:B------:R-:W-:Y:S01]  /*2ae0*/  HFMA2 R38, R38, R33.reuse.H1_H1, -20, -20 ;  /* 0xcd00cd0026267431 */ /* 0x080fe20000060021 */
[----:B------:R-:W-:Y:S01]  /*2af0*/  LOP3.LUT R35, R35, 0x64006400, RZ, 0xfc, !PT ;  /* 0x6400640023237812 */ /* 0x000fe200078efcff */
[-C--:B------:R-:W-:Y:S02]  /*2b00*/  HFMA2 R40, R40, R33.reuse.H1_H1, -20, -20 ;  /* 0xcd00cd0028287431 */ /* 0x080fe40000060021 */
[----:B------:R-:W-:Y:S01]  /*2b10*/  HFMA2 R52, R52, R33.H1_H1, -20, -20 ;  /* 0xcd00cd0034347431 */ /* 0x000fe20000060021 */
[----:B------:R-:W-:Y:S01]  /*2b20*/  LOP3.LUT R39, R10, 0x70007, RZ, 0xc0, !PT ;  /* 0x000700070a277812 */ /* 0x000fe200078ec0ff */
[----:B------:R-:W-:-:S03]  /*2b30*/  HADD2 R35, R35, -1028, -1028 ;  /* 0xe404e40423237430 */ /* 0x000fc60000000000 */
[----:B------:R-:W-:Y:S01]  /*2b40*/  LOP3.LUT R39, R39, 0x64006400, RZ, 0xfc, !PT ;  /* 0x6400640027277812 */ /* 0x000fe200078efcff */
[-C--:B0-----:R-:W-:Y:S02]  /*2b50*/  HFMA2 R45, R50, R20.reuse, R45 ;  /* 0x00000014322d7231 */ /* 0x081fe4000000002d */
[-C--:B------:R-:W-:Y:S02]  /*2b60*/  HFMA2 R38, R38, R20.reuse, R44 ;  /* 0x0000001426267231 */ /* 0x080fe4000000002c */
[-C--:B------:R-:W-:Y:S02]  /*2b70*/  HFMA2 R40, R40, R20.reuse, R47 ;  /* 0x0000001428287231 */ /* 0x080fe4000000002f */
[----:B------:R-:W-:Y:S01]  /*2b80*/  HFMA2 R48, R52, R20, R48 ;  /* 0x0000001434307231 */ /* 0x000fe20000000030 */
[----:B------:R-:W-:Y:S01]  /*2b90*/  LOP3.LUT R20, R9, 0x70007, RZ, 0xc0, !PT ;  /* 0x0007000709147812 */ /* 0x000fe200078ec0ff */
[----:B------:R-:W-:Y:S01]  /*2ba0*/  HFMA2 R45, R35, R21, R45 ;  /* 0x00000015232d7231 */ /* 0x000fe2000000002d */
[----:B------:R-:W-:-:S02]  /*2bb0*/  LOP3.LUT R35, R11, 0x70007, RZ, 0xc0, !PT ;  /* 0x000700070b237812 */ /* 0x000fc400078ec0ff */
[----:B------:R-:W-:Y:S01]  /*2bc0*/  LOP3.LUT R20, R20, 0x64006400, RZ, 0xfc, !PT ;  /* 0x6400640014147812 */ /* 0x000fe200078efcff */
[----:B------:R-:W-:Y:S01]  /*2bd0*/  HADD2 R39, R39, -1028, -1028 ;  /* 0xe404e40427277430 */ /* 0x000fe20000000000 */
[----:B------:R-:W-:-:S03]  /*2be0*/  LOP3.LUT R44, R35, 0x64006400, RZ, 0xfc, !PT ;  /* 0x64006400232c7812 */ /* 0x000fc600078efcff */
[----:B------:R-:W-:Y:S01]  /*2bf0*/  HADD2 R20, R20, -1028, -1028 ;  /* 0xe404e40414147430 */ /* 0x000fe20000000000 */
[----:B------:R-:W-:Y:S01]  /*2c00*/  LOP3.LUT R35, R9, 0x380038, RZ, 0xc0, !PT ;  /* 0x0038003809237812 */ /* 0x000fe200078ec0ff */
[-C--:B------:R-:W-:Y:S02]  /*2c10*/  HFMA2 R40, R39, R21.reuse, R40 ;  /* 0x0000001527287231 */ /* 0x080fe40000000028 */
[----:B------:R-:W-:Y:S01]  /*2c20*/  HFMA2 R38, R20, R21, R38 ;  /* 0x0000001514267231 */ /* 0x000fe20000000026 */
[----:B------:R-:W-:Y:S01]  /*2c30*/  LOP3.LUT R20, R8, 0x380038, RZ, 0xc0, !PT ;  /* 0x0038003808147812 */ /* 0x000fe200078ec0ff */
[----:B------:R-:W-:Y:S01]  /*2c40*/  HADD2 R39, R44, -1028, -1028 ;  /* 0xe404e4042c277430 */ /* 0x000fe20000000000 */
[----:B------:R-:W-:Y:S02]  /*2c50*/  LOP3.LUT R44, R35, 0x64006400, RZ, 0xfc, !PT ;  /* 0x64006400232c7812 */ /* 0x000fe400078efcff */
[----:B------:R-:W-:-:S03]  /*2c60*/  LOP3.LUT R20, R20, 0x64006400, RZ, 0xfc, !PT ;  /* 0x6400640014147812 */ /* 0x000fc600078efcff */
[-C--:B------:R-:W-:Y:S02]  /*2c70*/  HFMA2 R44, R44, R33.reuse.H0_H0, -132, -132 ;  /* 0xd820d8202c2c7431 */ /* 0x080fe40000040021 */
[----:B------:R-:W-:Y:S01]  /*2c80*/  HFMA2 R47, R20, R33.H0_H0, -132, -132 ;  /* 0xd820d820142f7431 */ /* 0x000fe20000040021 */
[----:B------:R-:W-:Y:S01]  /*2c90*/  LOP3.LUT R20, R10, 0x380038, RZ, 0xc0, !PT ;  /* 0x003800380a147812 */ /* 0x000fe200078ec0ff */
[----:B------:R-:W-:Y:S01]  /*2ca0*/  HFMA2 R44, R44, R22, R38 ;  /* 0x000000162c2c7231 */ /* 0x000fe20000000026 */
[----:B------:R-:W-:Y:S02]  /*2cb0*/  SHF.R.U32.HI R38, RZ, 0x6, R8 ;  /* 0x00000006ff267819 */ /* 0x000fe40000011608 */
[----:B------:R-:W-:Y:S02]  /*2cc0*/  LOP3.LUT R50, R20, 0x64006400, RZ, 0xfc, !PT ;  /* 0x6400640014327812 */ /* 0x000fe400078efcff */
[----:B------:R-:W-:Y:S01]  /*2cd0*/  LOP3.LUT R20, R38, 0x70007, RZ, 0xc0, !PT ;  /* 0x0007000726147812 */ /* 0x000fe200078ec0ff */
[----:B------:R-:W-:Y:S01]  /*2ce0*/  HFMA2 R48, R39, R21, R48 ;  /* 0x0000001527307231 */ /* 0x000fe20000000030 */
[----:B------:R-:W-:-:S02]  /*2cf0*/  LOP3.LUT R21, R11, 0x380038, RZ, 0xc0, !PT ;  /* 0x003800380b157812 */ /* 0x000fc400078ec0ff */
[----:B------:R-:W-:Y:S01]  /*2d00*/  LOP3.LUT R20, R20, 0x64006400, RZ, 0xfc, !PT ;  /* 0x6400640014147812 */ /* 0x000fe200078efcff */
[----:B------:R-:W-:Y:S01]  /*2d10*/  HFMA2 R47, R47, R22, R45 ;  /* 0x000000162f2f7231 */ /* 0x000fe2000000002d */
[----:B------:R-:W-:Y:S02]  /*2d20*/  LOP3.LUT R52, R21, 0x64006400, RZ, 0xfc, !PT ;  /* 0x6400640015347812 */ /* 0x000fe400078efcff */
[----:B------:R-:W-:Y:S01]  /*2d30*/  SHF.R.U32.HI R35, RZ, 0x6, R9 ;  /* 0x00000006ff237819 */ /* 0x000fe20000011609 */
[----:B------:R-:W-:Y:S02]  /*2d40*/  HADD2 R20, R20, -1028, -1028 ;  /* 0xe404e40414147430 */ /* 0x000fe40000000000 */
[-C--:B------:R-:W-:Y:S02]  /*2d50*/  HFMA2 R50, R50, R33.reuse.H0_H0, -132, -132 ;  /* 0xd820d82032327431 */ /* 0x080fe40000040021 */
[----:B------:R-:W-:Y:S02]  /*2d60*/  HFMA2 R52, R52, R33.H0_H0, -132, -132 ;  /* 0xd820d82034347431 */ /* 0x000fe40000040021 */
[----:B------:R-:W-:Y:S01]  /*2d70*/  HFMA2 R47, R20, R23, R47 ;  /* 0x00000017142f7231 */ /* 0x000fe2000000002f */
[----:B------:R-:W-:-:S02]  /*2d80*/  LOP3.LUT R20, R35, 0x70007, RZ, 0xc0, !PT ;  /* 0x0007000723147812 */ /* 0x000fc400078ec0ff */
[----:B------:R-:W-:Y:S02]  /*2d90*/  SHF.R.U32.HI R39, RZ, 0x6, R10 ;  /* 0x00000006ff277819 */ /* 0x000fe4000001160a */
[----:B------:R-:W-:Y:S01]  /*2da0*/  SHF.R.U32.HI R45, RZ, 0x6, R11 ;  /* 0x00000006ff2d7819 */ /* 0x000fe2000001160b */
[-C--:B------:R-:W-:Y:S02]  /*2db0*/  HFMA2 R40, R50, R22.reuse, R40 ;  /* 0x0000001632287231 */ /* 0x080fe40000000028 */
[----:B------:R-:W-:Y:S01]  /*2dc0*/  HFMA2 R48, R52, R22, R48 ;  /* 0x0000001634307231 */ /* 0x000fe20000000030 */
        /* <DEDUP_REMOVED lines=10> */
[----:B------:R-:W-:Y:S02]  /*2e70*/  HFMA2 R48, R21, R23, R48 ;  /* 0x0000001715307231 */ /* 0x000fe40000000030 */
[----:B------:R-:W0:Y:S01]  /*2e80*/  LDS.128 R20, [UR4+0x20] ;  /* 0x00002004ff147984 */ /* 0x000e220008000c00 */
[----:B------:R-:W-:Y:S02]  /*2e90*/  SHF.R.U32.HI R13, RZ, 0xf, R13 ;  /* 0x0000000fff0d7819 */ /* 0x000fe4000001160d */
[----:B------:R-:W-:Y:S02]  /*2ea0*/  SHF.R.U32.HI R49, RZ, 0xe, R8 ;  /* 0x0000000eff317819 */ /* 0x000fe40000011608 */
[----:B------:R-:W-:Y:S02]  /*2eb0*/  LOP3.LUT R13, R13, 0x10001, RZ, 0xc0, !PT ;  /* 0x000100010d0d7812 */ /* 0x000fe400078ec0ff */
[----:B------:R-:W-:Y:S02]  /*2ec0*/  SHF.R.U32.HI R8, RZ, 0xe, R9 ;  /* 0x0000000eff087819 */ /* 0x000fe40000011609 */
[----:B------:R-:W-:-:S02]  /*2ed0*/  SHF.R.U32.HI R14, RZ, 0xf, R14 ;  /* 0x0000000fff0e7819 */ /* 0x000fc4000001160e */
[----:B------:R-:W-:Y:S02]  /*2ee0*/  SHF.R.U32.HI R15, RZ, 0xf, R15 ;  /* 0x0000000fff0f7819 */ /* 0x000fe4000001160f */
[----:B------:R-:W-:Y:S02]  /*2ef0*/  LOP3.LUT R13, R13, 0x20002, R8, 0xf8, !PT ;  /* 0x000200020d0d7812 */ /* 0x000fe400078ef808 */
[----:B------:R-:W-:Y:S02]  /*2f00*/  SHF.R.U32.HI R9, RZ, 0xe, R10 ;  /* 0x0000000eff097819 */ /* 0x000fe4000001160a */
[----:B------:R-:W-:Y:S02]  /*2f10*/  LOP3.LUT R14, R14, 0x10001, RZ, 0xc0, !PT ;  /* 0x000100010e0e7812 */ /* 0x000fe400078ec0ff */
        /* <DEDUP_REMOVED lines=12> */
[----:B------:R-:W-:Y:S02]  /*2fe0*/  HFMA2 R10, R8, R33.H0_H0, -132, -132 ;  /* 0xd820d820080a7431 */ /* 0x000fe40000040021 */
[-C--:B0-----:R-:W-:Y:S01]  /*2ff0*/  HFMA2 R9, R9, R20.reuse, R44 ;  /* 0x0000001409097231 */ /* 0x081fe2000000002c */
[----:B------:R-:W-:Y:S01]  /*3000*/  LOP3.LUT R44, R11, 0x64006400, RZ, 0xfc, !PT ;  /* 0x640064000b2c7812 */ /* 0x000fe200078efcff */
[----:B------:R-:W-:Y:S01]  /*3010*/  HFMA2 R47, R10, R20, R47 ;  /* 0x000000140a2f7231 */ /* 0x000fe2000000002f */
[----:B------:R-:W-:-:S02]  /*3020*/  LOP3.LUT R38, R38, 0x1c001c0, RZ, 0xc0, !PT ;  /* 0x01c001c026267812 */ /* 0x000fc400078ec0ff */
[----:B------:R-:W-:Y:S02]  /*3030*/  LOP3.LUT R10, R39, 0x1c001c0, RZ, 0xc0, !PT ;  /* 0x01c001c0270a7812 */ /* 0x000fe400078ec0ff */
[----:B------:R-:W-:Y:S01]  /*3040*/  SHF.R.U32.HI R12, RZ, 0xf, R12 ;  /* 0x0000000fff0c7819 */ /* 0x000fe2000001160c */
[-C--:B------:R-:W-:Y:S01]  /*3050*/  HFMA2 R8, R52, R33.reuse.H0_H0, -132, -132 ;  /* 0xd820d82034087431 */ /* 0x080fe20000040021 */
[----:B------:R-:W-:Y:S01]  /*3060*/  LOP3.LUT R35, R35, 0x1c001c0, RZ, 0xc0, !PT ;  /* 0x01c001c023237812 */ /* 0x000fe200078ec0ff */
[-C--:B------:R-:W-:Y:S01]  /*3070*/  HFMA2 R11, R44, R33.reuse.H0_H0, -132, -132 ;  /* 0xd820d8202c0b7431 */ /* 0x080fe20000040021 */
[----:B------:R-:W-:Y:S02]  /*3080*/  LOP3.LUT R38, R38, 0x64006400, RZ, 0xfc, !PT ;  /* 0x6400640026267812 */ /* 0x000fe400078efcff */
[----:B------:R-:W-:Y:S02]  /*3090*/  LOP3.LUT R10, R10, 0x64006400, RZ, 0xfc, !PT ;  /* 0x640064000a0a7812 */ /* 0x000fe400078efcff */
[----:B------:R-:W-:Y:S01]  /*30a0*/  LOP3.LUT R12, R12, 0x10001, RZ, 0xc0, !PT ;  /* 0x000100010c0c7812 */ /* 0x000fe200078ec0ff */
[-C--:B------:R-:W-:Y:S01]  /*30b0*/  HFMA2 R8, R8, R20.reuse, R40 ;  /* 0x0000001408087231 */ /* 0x080fe20000000028 */
[----:B------:R-:W-:Y:S01]  /*30c0*/  LOP3.LUT R40, R35, 0x64006400, RZ, 0xfc, !PT ;  /* 0x6400640023287812 */ /* 0x000fe200078efcff */
[----:B------:R-:W-:Y:S01]  /*30d0*/  HFMA2 R11, R11, R20, R48 ;  /* 0x000000140b0b7231 */ /* 0x000fe20000000030 */
[----:B------:R-:W-:Y:S01]  /*30e0*/  LOP3.LUT R12, R12, 0x20002, R49, 0xf8, !PT ;  /* 0x000200020c0c7812 */ /* 0x000fe200078ef831 */
[-C--:B------:R-:W-:Y:S01]  /*30f0*/  HFMA2 R38, R38, R33.reuse.H1_H1, -20, -20 ;  /* 0xcd00cd0026267431 */ /* 0x080fe20000060021 */
[----:B----4-:R-:W-:Y:S01]  /*3100*/  SHF.R.U32.HI R35, RZ, 0xd, R16 ;  /* 0x0000000dff237819 */ /* 0x010fe20000011610 */
[----:B------:R-:W-:Y:S01]  /*3110*/  HFMA2 R20, R10, R33.H1_H1, -20, -20 ;  /* 0xcd00cd000a147431 */ /* 0x000fe20000060021 */
[----:B------:R-:W-:Y:S01]  /*3120*/  LOP3.LUT R45, R45, 0x1c001c0, RZ, 0xc0, !PT ;  /* 0x01c001c02d2d7812 */ /* 0x000fe200078ec0ff */
[-C--:B------:R-:W-:Y:S01]  /*3130*/  HFMA2 R47, R38, R21.reuse, R47 ;  /* 0x00000015262f7231 */ /* 0x080fe2000000002f */
[----:B------:R-:W-:Y:S01]  /*3140*/  LOP3.LUT R12, R12, 0x40004, R35, 0xf8, !PT ;  /* 0x000400040c0c7812 */ /* 0x000fe200078ef823 */
[----:B------:R-:W-:Y:S01]  /*3150*/  HFMA2 R8, R20, R21, R8 ;  /* 0x0000001514087231 */ /* 0x000fe20000000008 */
[----:B------:R-:W-:-:S02]  /*3160*/  SHF.R.U32.HI R20, RZ, 0xd, R17 ;  /* 0x0000000dff147819 */ /* 0x000fc40000011611 */
[----:B------:R-:W-:Y:S02]  /*3170*/  SHF.R.U32.HI R35, RZ, 0xd, R18 ;  /* 0x0000000dff237819 */ /* 0x000fe40000011612 */
[----:B------:R-:W-:Y:S02]  /*3180*/  SHF.R.U32.HI R38, RZ, 0xd, R19 ;  /* 0x0000000dff267819 */ /* 0x000fe40000011613 */
[----:B------:R-:W-:Y:S02]  /*3190*/  LOP3.LUT R44, R45, 0x64006400, RZ, 0xfc, !PT ;  /* 0x640064002d2c7812 */ /* 0x000fe400078efcff */
[----:B------:R-:W-:Y:S02]  /*31a0*/  LOP3.LUT R13, R13, 0x40004, R20, 0xf8, !PT ;  /* 0x000400040d0d7812 */ /* 0x000fe400078ef814 */
[----:B------:R-:W-:Y:S02]  /*31b0*/  LOP3.LUT R14, R14, 0x40004, R35, 0xf8, !PT ;  /* 0x000400040e0e7812 */ /* 0x000fe400078ef823 */
[----:B------:R-:W-:-:S02]  /*31c0*/  LOP3.LUT R15, R15, 0x40004, R38, 0xf8, !PT ;  /* 0x000400040f0f7812 */ /* 0x000fc400078ef826 */
        /* <DEDUP_REMOVED lines=10> */
[-C--:B------:R-:W-:Y:S02]  /*3270*/  HFMA2 R9, R40, R21.reuse, R9 ;  /* 0x0000001528097231 */ /* 0x080fe40000000009 */
[----:B------:R-:W-:Y:S02]  /*3280*/  HFMA2 R11, R44, R21, R11 ;  /* 0x000000152c0b7231 */ /* 0x000fe4000000000b */
[----:B------:R-:W-:Y:S01]  /*3290*/  HADD2 R21, R10, -1028, -1028 ;  /* 0xe404e4040a157430 */ /* 0x000fe20000000000 */
[----:B------:R-:W-:Y:S01]  /*32a0*/  LOP3.LUT R10, R16, 0x380038, RZ, 0xc0, !PT ;  /* 0x00380038100a7812 */ /* 0x000fe200078ec0ff */
[----:B------:R-:W-:Y:S02]  /*32b0*/  HADD2 R20, R20, -1028, -1028 ;  /* 0xe404e40414147430 */ /* 0x000fe40000000000 */
[----:B------:R-:W-:-:S02]  /*32c0*/  HADD2 R35, R35, -1028, -1028 ;  /* 0xe404e40423237430 */ /* 0x000fc40000000000 */
[----:B------:R-:W-:Y:S01]  /*32d0*/  HADD2 R38, R38, -1028, -1028 ;  /* 0xe404e40426267430 */ /* 0x000fe20000000000 */
[----:B------:R-:W-:Y:S01]  /*32e0*/  LOP3.LUT R40, R18, 0x380038, RZ, 0xc0, !PT ;  /* 0x0038003812287812 */ /* 0x000fe200078ec0ff */
[-C--:B------:R-:W-:Y:S01]  /*32f0*/  HFMA2 R21, R21, R22.reuse, R47 ;  /* 0x0000001615157231 */ /* 0x080fe2000000002f */
[----:B------:R-:W-:Y:S01]  /*3300*/  LOP3.LUT R39, R17, 0x380038, RZ, 0xc0, !PT ;  /* 0x0038003811277812 */ /* 0x000fe200078ec0ff */
[-C--:B------:R-:W-:Y:S01]  /*3310*/  HFMA2 R20, R20, R22.reuse, R9 ;  /* 0x0000001614147231 */ /* 0x080fe20000000009 */
[----:B------:R-:W-:Y:S01]  /*3320*/  LOP3.LUT R44, R19, 0x380038, RZ, 0xc0, !PT ;  /* 0x00380038132c7812 */ /* 0x000fe200078ec0ff */
[-C--:B------:R-:W-:Y:S02]  /*3330*/  HFMA2 R35, R35, R22.reuse, R8 ;  /* 0x0000001623237231 */ /* 0x080fe40000000008 */
[----:B------:R-:W-:Y:S01]  /*3340*/  HFMA2 R38, R38, R22, R11 ;  /* 0x0000001626267231 */ /* 0x000fe2000000000b */
[----:B------:R-:W-:Y:S02]  /*3350*/  LOP3.LUT R22, R10, 0x64006400, RZ, 0xfc, !PT ;  /* 0x640064000a167812 */ /* 0x000fe400078efcff */
[----:B------:R-:W-:Y:S01]  /*3360*/  LOP3.LUT R40, R40, 0x64006400, RZ, 0xfc, !PT ;  /* 0x6400640028287812 */ /* 0x000fe200078efcff */
[----:B------:R-:W0:Y:S01]  /*3370*/  LDS.128 R8, [UR4+0x30] ;  /* 0x00003004ff087984 */ /* 0x000e220008000c00 */
[----:B------:R-:W-:-:S02]  /*3380*/  LOP3.LUT R48, R39, 0x64006400, RZ, 0xfc, !PT ;  /* 0x6400640027307812 */ /* 0x000fc400078efcff */
[----:B------:R-:W-:Y:S01]  /*3390*/  LOP3.LUT R44, R44, 0x64006400, RZ, 0xfc, !PT ;  /* 0x640064002c2c7812 */ /* 0x000fe200078efcff */
[-C--:B------:R-:W-:Y:S01]  /*33a0*/  HFMA2 R22, R22, R33.reuse.H0_H0, -132, -132 ;  /* 0xd820d82016167431 */ /* 0x080fe20000040021 */
[----:B------:R-:W-:Y:S01]  /*33b0*/  SHF.R.U32.HI R16, RZ, 0x6, R16 ;  /* 0x00000006ff107819 */ /* 0x000fe20000011610 */
[-C--:B------:R-:W-:Y:S01]  /*33c0*/  HFMA2 R40, R40, R33.reuse.H0_H0, -132, -132 ;  /* 0xd820d82028287431 */ /* 0x080fe20000040021 */
[----:B------:R-:W-:Y:S01]  /*33d0*/  SHF.R.U32.HI R17, RZ, 0x6, R17 ;  /* 0x00000006ff117819 */ /* 0x000fe20000011611 */
[-C--:B------:R-:W-:Y:S01]  /*33e0*/  HFMA2 R48, R48, R33.reuse.H0_H0, -132, -132 ;  /* 0xd820d82030307431 */ /* 0x080fe20000040021 */
[----:B------:R-:W-:Y:S01]  /*33f0*/  SHF.R.U32.HI R18, RZ, 0x6, R18 ;  /* 0x00000006ff127819 */ /* 0x000fe20000011612 */
[----:B------:R-:W-:Y:S01]  /*3400*/  HFMA2 R44, R44, R33.H0_H0, -132, -132 ;  /* 0xd820d8202c2c7431 */ /* 0x000fe20000040021 */
[----:B------:R-:W-:Y:S01]  /*3410*/  SHF.R.U32.HI R19, RZ, 0x6, R19 ;  /* 0x00000006ff137819 */ /* 0x000fe20000011613 */
[-C--:B------:R-:W-:Y:S02]  /*3420*/  HFMA2 R21, R22, R23.reuse, R21 ;  /* 0x0000001716157231 */ /* 0x080fe40000000015 */
[----:B------:R-:W-:-:S02]  /*3430*/  HFMA2 R20, R48, R23, R20 ;  /* 0x0000001730147231 */ /* 0x000fc40000000014 */
[-C--:B------:R-:W-:Y:S01]  /*3440*/  HFMA2 R22, R40, R23.reuse, R35 ;  /* 0x0000001728167231 */ /* 0x080fe20000000023 */
[----:B------:R-:W-:Y:S01]  /*3450*/  LOP3.LUT R35, R16, 0x380038, RZ, 0xc0, !PT ;  /* 0x0038003810237812 */ /* 0x000fe200078ec0ff */
[----:B------:R-:W-:Y:S01]  /*3460*/  HFMA2 R23, R44, R23, R38 ;  /* 0x000000172c177231 */ /* 0x000fe20000000026 */
        /* <DEDUP_REMOVED lines=24> */
[----:B------:R-:W-:-:S02]  /*35f0*/  HFMA2 R50, R50, R33.H1_H1, -20, -20 ;  /* 0xcd00cd0032327431 */ /* 0x000fc40000060021 */
[----:B------:R-:W-:Y:S01]  /*3600*/  HFMA2 R48, R48, R33.H1_H1, -20, -20 ;  /* 0xcd00cd0030307431 */ /* 0x000fe20000060021 */
        /* <DEDUP_REMOVED lines=9> */
[-C--:B0-----:R-:W-:Y:S02]  /*36a0*/  HFMA2 R21, R45, R8.reuse, R21 ;  /* 0x000000082d157231 */ /* 0x081fe40000000015 */
[-C--:B------:R-:W-:Y:S02]  /*36b0*/  HFMA2 R19, R19, R8.reuse, R20 ;  /* 0x0000000813137231 */ /* 0x080fe40000000014 */
[----:B------:R-:W-:-:S02]  /*36c0*/  HFMA2 R18, R18, R8, R22 ;  /* 0x0000000812127231 */ /* 0x000fc40000000016 */
[----:B------:R-:W-:Y:S01]  /*36d0*/  HFMA2 R20, R33, R8, R23 ;  /* 0x0000000821147231 */ /* 0x000fe20000000017 */
[----:B------:R-:W-:Y:S01]  /*36e0*/  LOP3.LUT R12, R12, 0x64006400, RZ, 0xfc, !PT ;  /* 0x640064000c0c7812 */ /* 0x000fe200078efcff */
[-C--:B------:R-:W-:Y:S01]  /*36f0*/  HFMA2 R22, R39, R9.reuse, R21 ;  /* 0x0000000927167231 */ /* 0x080fe20000000015 */
[----:B------:R-:W-:Y:S01]  /*3700*/  LOP3.LUT R13, R13, 0x64006400, RZ, 0xfc, !PT ;  /* 0x640064000d0d7812 */ /* 0x000fe200078efcff */
[-C--:B------:R-:W-:Y:S01]  /*3710*/  HFMA2 R8, R38, R9.reuse, R19 ;  /* 0x0000000926087231 */ /* 0x080fe20000000013 */
[----:B------:R-:W-:Y:S01]  /*3720*/  LOP3.LUT R14, R14, 0x64006400, RZ, 0xfc, !PT ;  /* 0x640064000e0e7812 */ /* 0x000fe200078efcff */
[-C--:B------:R-:W-:Y:S01]  /*3730*/  HFMA2 R18, R35, R9.reuse, R18 ;  /* 0x0000000923127231 */ /* 0x080fe20000000012 */
[----:B------:R-:W-:Y:S01]  /*3740*/  LOP3.LUT R15, R15, 0x64006400, RZ, 0xfc, !PT ;  /* 0x640064000f0f7812 */ /* 0x000fe200078efcff */
[----:B------:R-:W-:Y:S02]  /*3750*/  HFMA2 R20, R40, R9, R20 ;  /* 0x0000000928147231 */ /* 0x000fe40000000014 */
[----:B--2---:R-:W-:-:S02]  /*3760*/  @!P0 IMAD.IADD R36, R34, 0x1, R5 ;  /* 0x0000000122248824 */ /* 0x004fc400078e0205 */
[-C--:B------:R-:W-:Y:S02]  /*3770*/  HFMA2 R22, R44, R10.reuse, R22 ;  /* 0x0000000a2c167231 */ /* 0x080fe40000000016 */
[----:B------:R-:W-:Y:S02]  /*3780*/  @!P0 VIADD R17, R4, 0x1 ;  /* 0x0000000104118836 */ /* 0x000fe40000000000 */
[----:B------:R-:W-:Y:S01]  /*3790*/  HFMA2 R8, R16, R10, R8 ;  /* 0x0000000a10087231 */ /* 0x000fe20000000008 */
[----:B-----5:R-:W-:Y:S01]  /*37a0*/  @!P0 PRMT R41, R24, 0x7610, R41 ;  /* 0x0000761018298816 */ /* 0x020fe20000000029 */
[----:B------:R-:W-:Y:S01]  /*37b0*/  HADD2 R12, R12, -1028, -1028 ;  /* 0xe404e4040c0c7430 */ /* 0x000fe20000000000 */
[----:B------:R-:W-:Y:S01]  /*37c0*/  @!P0 PRMT R46, R25, 0x7610, R46 ;  /* 0x00007610192e8816 */ /* 0x000fe2000000002e */
[----:B------:R-:W-:Y:S02]  /*37d0*/  HADD2 R13, R13, -1028, -1028 ;  /* 0xe404e4040d0d7430 */ /* 0x000fe40000000000 */
[----:B------:R-:W-:-:S02]  /*37e0*/  VIADD R5, R5, 0x20 ;  /* 0x0000002005057836 */ /* 0x000fc40000000000 */
[-C--:B------:R-:W-:Y:S02]  /*37f0*/  HFMA2 R18, R50, R10.reuse, R18 ;  /* 0x0000000a32127231 */ /* 0x080fe40000000012 */
[----:B------:R-:W-:Y:S02]  /*3800*/  HFMA2 R20, R48, R10, R20 ;  /* 0x0000000a30147231 */ /* 0x000fe40000000014 */
[----:B------:R-:W-:Y:S02]  /*3810*/  HADD2 R14, R14, -1028, -1028 ;  /* 0xe404e4040e0e7430 */ /* 0x000fe40000000000 */
[----:B------:R-:W-:Y:S02]  /*3820*/  HADD2 R15, R15, -1028, -1028 ;  /* 0xe404e4040f0f7430 */ /* 0x000fe40000000000 */
[----:B------:R-:W-:Y:S02]  /*3830*/  @!P0 IMAD.MOV.U32 R4, RZ, RZ, R17 ;  /* 0x000000ffff048224 */ /* 0x000fe400078e0011 */
        /* <DEDUP_REMOVED lines=15> */
[----:B------:R-:W-:Y:S02]  /*3930*/  HFMA2 R7, R12, R41, R7 ;  /* 0x000000290c077231 */ /* 0x000fe40000000007 */
[----:B------:R-:W-:-:S02]  /*3940*/  IMAD.MOV.U32 R8, RZ, RZ, R28 ;  /* 0x000000ffff087224 */ /* 0x000fc400078e001c */
[----:B------:R-:W-:Y:S02]  /*3950*/  IMAD.MOV.U32 R9, RZ, RZ, R29 ;  /* 0x000000ffff097224 */ /* 0x000fe400078e001d */
[----:B------:R-:W-:Y:S02]  /*3960*/  HFMA2 R6, R14, R46, R6 ;  /* 0x0000002e0e067231 */ /* 0x000fe40000000006 */
[----:B------:R-:W-:Y:S02]  /*3970*/  IMAD.X R31, RZ, RZ, R31, P1 ;  /* 0x000000ffff1f7224 */ /* 0x000fe400008e061f */
[----:B------:R-:W-:Y:S01]  /*3980*/  IMAD.WIDE R28, R0, 0x4, R26 ;  /* 0x00000004001c7825 */ /* 0x000fe200078e021a */
[----:B------:R-:W-:Y:S06]  /*3990*/  @!P0 BRA `(.L_x_5031) ;  /* 0xffffffe800dc8947 */ /* 0x000fec000383ffff */
[----:B------:R-:W-:-:S07]  /*39a0*/  IMAD.WIDE R28, R0, 0xc, R8 ;  /* 0x0000000c001c7825 */ /* 0x000fce00078e0208 */
.L_x_5030:
[----:B------:R-:W0:Y:S01]  /*39b0*/  LDCU UR5, c[0x0][0x3dc] ;  /* 0x00007b80ff0577ac */ /* 0x000e220008000800 */
[----:B------:R-:W1:Y:S01]  /*39c0*/  LDC.64 R16, c[0x0][0x3a0] ;  /* 0x0000e800ff107b82 */ /* 0x000e620000000a00 */
[----:B0-----:R-:W-:-:S04]  /*39d0*/  VIMNMX R20, PT, PT, R37, UR5, PT ;  /* 0x0000000525147c48 */ /* 0x001fc8000bfe0100 */
[----:B------:R-:W-:-:S13]  /*39e0*/  ISETP.GT.AND P0, PT, R20, R5, PT ;  /* 0x000000051400720c */ /* 0x000fda0003f04270 */
[----:B------:R-:W-:Y:S05]  /*39f0*/  @!P0 BRA `(.L_x_5032) ;  /* 0x0000000800a48947 */ /* 0x000fea0003800000 */
[----:B------:R-:W-:-:S03]  /*3a00*/  IMAD.WIDE.U32 R42, R5, 0x4, R42 ;  /* 0x00000004052a7825 */ /* 0x000fc600078e002a */
[----:B------:R-:W-:-:S05]  /*3a10*/  IADD3 R22, P0, PT, R42, 0x2, RZ ;  /* 0x000000022a167810 */ /* 0x000fca0007f1e0ff */
[----:B------:R-:W-:-:S08]  /*3a20*/  IMAD.X R23, RZ, RZ, R43, P0 ;  /* 0x000000ffff177224 */ /* 0x000fd000000e062b */
.L_x_5033:
[----:B------:R-:W2:Y:S01]  /*3a30*/  LDG.E.128.CONSTANT R12, desc[UR6][R28.64] ;  /* 0x000000061c0c7981 */ /* 0x000ea2000c1e9d00 */
[----:B------:R-:W-:-:S13]  /*3a40*/  ISETP.NE.AND P0, PT, R5, R36, PT ;  /* 0x000000240500720c */ /* 0x000fda0003f05270 */
[----:B------:R-:W-:Y:S01]  /*3a50*/  @!P0 IMAD R18, R4, 0x8, R1 ;  /* 0x0000000804128824 */ /* 0x000fe200078e0201 */
[----:B------:R0:W3:Y:S05]  /*3a60*/  @!P0 LDG.E.U16.CONSTANT R26, desc[UR6][R22.64] ;  /* 0x00000006161a8981 */ /* 0x0000ea000c1e9500 */
[----:B------:R-:W4:Y:S01]  /*3a70*/  @!P0 LDL.64 R18, [R18+0x8] ;  /* 0x0000080012128983 */ /* 0x000f220000100a00 */
[----:B------:R-:W-:Y:S02]  /*3a80*/  IMAD.MOV.U32 R0, RZ, RZ, 0x2c00 ;  /* 0x00002c00ff007424 */ /* 0x000fe400078e00ff */
[----:B------:R-:W-:-:S05]  /*3a90*/  IMAD.MOV.U32 R8, RZ, RZ, 0x2400 ;  /* 0x00002400ff087424 */ /* 0x000fca00078e00ff */
[----:B------:R-:W-:Y:S02]  /*3aa0*/  PRMT R0, R8, 0x5410, R0 ;  /* 0x0000541008007816 */ /* 0x000fe40000000000 */
[----:B------:R-:W5:Y:S01]  /*3ab0*/  LDS.128 R8, [UR4] ;  /* 0x00000004ff087984 */ /* 0x000f620008000c00 */
[----:B------:R-:W-:Y:S01]  /*3ac0*/  IMAD.MOV.U32 R30, RZ, RZ, 0x3400 ;  /* 0x00003400ff1e7424 */ /* 0x000fe200078e00ff */
[----:B0-----:R-:W-:-:S05]  /*3ad0*/  IADD3 R22, P1, PT, R22, 0x40, RZ ;  /* 0x0000004016167810 */ /* 0x001fca0007f3e0ff */
[----:B------:R-:W-:Y:S01]  /*3ae0*/  IMAD.X R23, RZ, RZ, R23, P1 ;  /* 0x000000ffff177224 */ /* 0x000fe200008e0617 */
[----:B--2---:R-:W-:Y:S02]  /*3af0*/  SHF.R.U32.HI R24, RZ, 0x8, R12 ;  /* 0x00000008ff187819 */ /* 0x004fe4000001160c */
        /* <DEDUP_REMOVED lines=29> */
[----:B------:R-:W-:-:S02]  /*3cd0*/  HFMA2 R38, R37, R30.H0_H0, -258, -258 ;  /* 0xdc08dc0825267431 */ /* 0x000fc4000004001e */
[-C--:B------:R-:W-:Y:S02]  /*3ce0*/  HFMA2 R37, R49, R30.reuse.H0_H0, -258, -258 ;  /* 0xdc08dc0831257431 */ /* 0x080fe4000004001e */
[-C--:B------:R-:W-:Y:S02]  /*3cf0*/  HFMA2 R34, R51, R30.reuse.H0_H0, -258, -258 ;  /* 0xdc08dc0833227431 */ /* 0x080fe4000004001e */
[-C--:B------:R-:W-:Y:S02]  /*3d00*/  HFMA2 R35, R35, R30.reuse.H0_H0, -258, -258 ;  /* 0xdc08dc0823237431 */ /* 0x080fe4000004001e */
[-C--:B------:R-:W-:Y:S02]  /*3d10*/  HFMA2 R33, R33, R30.reuse.H0_H0, -258, -258 ;  /* 0xdc08dc0821217431 */ /* 0x080fe4000004001e */
[-C--:B------:R-:W-:Y:S02]  /*3d20*/  HFMA2 R32, R47, R30.reuse.H0_H0, -258, -258 ;  /* 0xdc08dc082f207431 */ /* 0x080fe4000004001e */
[----:B------:R-:W-:-:S02]  /*3d30*/  HFMA2 R31, R31, R30.H0_H0, -258, -258 ;  /* 0xdc08dc081f1f7431 */ /* 0x000fc4000004001e */
[----:B------:R-:W-:Y:S02]  /*3d40*/  HFMA2 R30, R45, R30.H0_H0, -258, -258 ;  /* 0xdc08dc082d1e7431 */ /* 0x000fe4000004001e */
[----:B------:R-:W-:Y:S02]  /*3d50*/  HADD2 R43, R43, -1026, -1026 ;  /* 0xe402e4022b2b7430 */ /* 0x000fe40000000000 */
[----:B------:R-:W-:Y:S02]  /*3d60*/  HADD2 R44, R40, -1026, -1026 ;  /* 0xe402e402282c7430 */ /* 0x000fe40000000000 */
[-C--:B-----5:R-:W-:Y:S02]  /*3d70*/  HFMA2 R40, R42, R8.reuse, RZ ;  /* 0x000000082a287231 */ /* 0x0a0fe400000000ff */
[-C--:B------:R-:W-:Y:S01]  /*3d80*/  HFMA2 R45, R39, R8.reuse, RZ.H0_H0 ;  /* 0x00000008272d7231 */ /* 0x080fe200000400ff */
[----:B------:R-:W-:Y:S01]  /*3d90*/  LOP3.LUT R42, R12, 0x300030, RZ, 0xc0, !PT ;  /* 0x003000300c2a7812 */ /* 0x000fe200078ec0ff */
[----:B------:R-:W-:-:S02]  /*3da0*/  HFMA2 R43, R43, R8, RZ ;  /* 0x000000082b2b7231 */ /* 0x000fc400000000ff */
[----:B------:R-:W-:Y:S02]  /*3db0*/  HFMA2 R39, R44, R8, RZ.H0_H0 ;  /* 0x000000082c277231 */ /* 0x000fe400000400ff */
[-C--:B------:R-:W-:Y:S01]  /*3dc0*/  HFMA2 R8, R37, R9.reuse, R45 ;  /* 0x0000000925087231 */ /* 0x080fe2000000002d */
[----:B------:R-:W-:Y:S01]  /*3dd0*/  LOP3.LUT R45, R42, 0x64006400, RZ, 0xfc, !PT ;  /* 0x640064002a2d7812 */ /* 0x000fe200078efcff */
[-C--:B------:R-:W-:Y:S01]  /*3de0*/  HFMA2 R38, R38, R9.reuse, R43 ;  /* 0x0000000926267231 */ /* 0x080fe2000000002b */
[----:B------:R-:W-:Y:S02]  /*3df0*/  LOP3.LUT R37, R13, 0x300030, RZ, 0xc0, !PT ;  /* 0x003000300d257812 */ /* 0x000fe400078ec0ff */
[----:B------:R-:W-:Y:S01]  /*3e00*/  LOP3.LUT R43, R14, 0x300030, RZ, 0xc0, !PT ;  /* 0x003000300e2b7812 */ /* 0x000fe200078ec0ff */
[----:B------:R-:W-:Y:S01]  /*3e10*/  HFMA2 R45, R45, R0.H1_H1, -66, -66 ;  /* 0xd420d4202d2d7431 */ /* 0x000fe20000060000 */
[----:B------:R-:W-:Y:S01]  /*3e20*/  LOP3.LUT R44, R15, 0x300030, RZ, 0xc0, !PT ;  /* 0x003000300f2c7812 */ /* 0x000fe200078ec0ff */
[----:B------:R-:W-:-:S02]  /*3e30*/  HFMA2 R42, R35, R9, R39 ;  /* 0x00000009232a7231 */ /* 0x000fc40000000027 */
[----:B------:R-:W-:Y:S01]  /*3e40*/  HFMA2 R40, R34, R9, R40 ;  /* 0x0000000922287231 */ /* 0x000fe20000000028 */
[----:B------:R-:W-:Y:S01]  /*3e50*/  LOP3.LUT R39, R27, 0x300030, RZ, 0xc0, !PT ;  /* 0x003000301b277812 */ /* 0x000fe200078ec0ff */
[----:B------:R-:W-:Y:S01]  /*3e60*/  HFMA2 R9, R45, R10, R38 ;  /* 0x0000000a2d097231 */ /* 0x000fe20000000026 */
[----:B------:R-:W-:Y:S02]  /*3e70*/  LOP3.LUT R37, R37, 0x64006400, RZ, 0xfc, !PT ;  /* 0x6400640025257812 */ /* 0x000fe400078efcff */
        /* <DEDUP_REMOVED lines=14> */
[----:B------:R-:W-:Y:S01]  /*3f60*/  HFMA2 R37, R49, R0.H1_H1, -66, -66 ;  /* 0xd420d42031257431 */ /* 0x000fe20000060000 */
[----:B------:R-:W-:Y:S01]  /*3f70*/  LOP3.LUT R47, R47, 0x64006400, RZ, 0xfc, !PT ;  /* 0x640064002f2f7812 */ /* 0x000fe200078efcff */
[----:B------:R-:W-:-:S02]  /*3f80*/  HFMA2 R8, R43, R10, R8 ;  /* 0x0000000a2b087231 */ /* 0x000fc40000000008 */
[----:B------:R-:W-:Y:S01]  /*3f90*/  HFMA2 R39, R44, R10, R40 ;  /* 0x0000000a2c277231 */ /* 0x000fe20000000028 */
[----:B------:R-:W-:Y:S01]  /*3fa0*/  LOP3.LUT R12, R12, 0xc000c0, RZ, 0xc0, !PT ;  /* 0x00c000c00c0c7812 */ /* 0x000fe200078ec0ff */
[----:B------:R-:W-:Y:S02]  /*3fb0*/  HFMA2 R35, R51, R0.H1_H1, -66, -66 ;  /* 0xd420d42033237431 */ /* 0x000fe40000060000 */
[----:B------:R-:W-:Y:S01]  /*3fc0*/  HFMA2 R10, R45, R10, R42 ;  /* 0x0000000a2d0a7231 */ /* 0x000fe2000000002a */
[----:B------:R-:W-:Y:S02]  /*3fd0*/  LOP3.LUT R49, R15, 0x64006400, RZ, 0xfc, !PT ;  /* 0x640064000f317812 */ /* 0x000fe400078efcff */
[----:B------:R-:W-:Y:S02]  /*3fe0*/  LOP3.LUT R14, R14, 0xc000c0, RZ, 0xc0, !PT ;  /* 0x00c000c00e0e7812 */ /* 0x000fe400078ec0ff */
[----:B------:R-:W-:Y:S02]  /*3ff0*/  LOP3.LUT R45, R13, 0x64006400, RZ, 0xfc, !PT ;  /* 0x640064000d2d7812 */ /* 0x000fe400078efcff */
        /* <DEDUP_REMOVED lines=18> */
[----:B------:R-:W-:Y:S02]  /*4120*/  HFMA2 R0, R13, R0.H0_H0, -18, -18 ;  /* 0xcc80cc800d007431 */ /* 0x000fe40000040000 */
[----:B------:R-:W0:Y:S01]  /*4130*/  LDS.128 R12, [UR4+0x10] ;  /* 0x00001004ff0c7984 */ /* 0x000e220008000c00 */
        /* <DEDUP_REMOVED lines=8> */
[----:B------:R-:W-:-:S02]  /*41c0*/  HFMA2 R9, R40, R11, R9 ;  /* 0x0000000b28097231 */ /* 0x000fc40000000009 */
[-C--:B------:R-:W-:Y:S02]  /*41d0*/  HFMA2 R8, R42, R11.reuse, R8 ;  /* 0x0000000b2a087231 */ /* 0x080fe40000000008 */
[----:B------:R-:W-:Y:S02]  /*41e0*/  HADD2 R24, R24, -1026, -1026 ;  /* 0xe402e40218187430 */ /* 0x000fe40000000000 */
[----:B------:R-:W-:Y:S02]  /*41f0*/  HADD2 R25, R25, -1026, -1026 ;  /* 0xe402e40219197430 */ /* 0x000fe40000000000 */
[-C--:B------:R-:W-:Y:S02]  /*4200*/  HFMA2 R39, R43, R11.reuse, R39 ;  /* 0x0000000b2b277231 */ /* 0x080fe40000000027 */
[----:B------:R-:W-:Y:S02]  /*4210*/  HFMA2 R10, R44, R11, R10 ;  /* 0x0000000b2c0a7231 */ /* 0x000fe4000000000a */
[----:B------:R-:W-:-:S02]  /*4220*/  HADD2 R21, R21, -1026, -1026 ;  /* 0xe402e40215157430 */ /* 0x000fc40000000000 */
[----:B------:R-:W-:Y:S02]  /*4230*/  HADD2 R27, R27, -1026, -1026 ;  /* 0xe402e4021b1b7430 */ /* 0x000fe40000000000 */
[----:B---3--:R-:W-:Y:S01]  /*4240*/  @!P0 IMAD.IADD R36, R26, 0x1, R5 ;  /* 0x000000011a248824 */ /* 0x008fe200078e0205 */
[----:B----4-:R-:W-:Y:S01]  /*4250*/  @!P0 PRMT R41, R18, 0x7610, R41 ;  /* 0x0000761012298816 */ /* 0x010fe20000000029 */
[----:B------:R-:W-:Y:S01]  /*4260*/  @!P0 VIADD R40, R4, 0x1 ;  /* 0x0000000104288836 */ /* 0x000fe20000000000 */
[----:B------:R-:W-:Y:S01]  /*4270*/  @!P0 PRMT R46, R19, 0x7610, R46 ;  /* 0x00007610132e8816 */ /* 0x000fe2000000002e */
[----:B------:R-:W-:Y:S02]  /*4280*/  VIADD R5, R5, 0x10 ;  /* 0x0000001005057836 */ /* 0x000fe40000000000 */
        /* <DEDUP_REMOVED lines=25> */
[----:B------:R-:W-:Y:S01]  /*4420*/  IMAD.U32 R0, RZ, RZ, UR9 ;  /* 0x00000009ff007e24 */ /* 0x000fe2000f8e00ff */
[----:B------:R-:W-:Y:S02]  /*4430*/  UIADD3 UR4, UPT, UPT, UR4, 0x20, URZ ;  /* 0x0000002004047890 */ /* 0x000fe4000fffe0ff */
[----:B------:R-:W-:Y:S01]  /*4440*/  PRMT R24, R24, 0x5410, R12 ;  /* 0x0000541018187816 */ /* 0x000fe2000000000c */
[----:B------:R-:W-:Y:S02]  /*4450*/  HFMA2 R7, R9, R41, R7 ;  /* 0x0000002909077231 */ /* 0x000fe40000000007 */
[----:B------:R-:W-:-:S04]  /*4460*/  IMAD.WIDE R28, R0, 0x4, R28 ;  /* 0x00000004001c7825 */ /* 0x000fc800078e021c */
[----:B------:R-:W-:Y:S01]  /*4470*/  HFMA2 R6, R24, R46, R6 ;  /* 0x0000002e18067231 */ /* 0x000fe20000000006 */
[----:B------:R-:W-:Y:S06]  /*4480*/  @!P0 BRA `(.L_x_5033) ;  /* 0xfffffff400688947 */ /* 0x000fec000383ffff */
.L_x_5032:
        /* <DEDUP_REMOVED lines=11> */
.L_x_5037:
[----:B------:R-:W0:Y:S02]  /*4540*/  LDS R2, [R0] ;  /* 0x0000000000027984 */ /* 0x000e240000000800 */
[----:B0-----:R-:W-:-:S05]  /*4550*/  HADD2 R3, R2, R7 ;  /* 0x0000000702037230 */ /* 0x001fca0000000000 */
[----:B------:R-:W0:Y:S02]  /*4560*/  ATOMS.CAST.SPIN P0, [R0], R2, R3 ;  /* 0x000000020000758d */ /* 0x000e240001800003 */
[----:B0-----:R-:W-:Y:S05]  /*4570*/  @!P0 BRA `(.L_x_5037) ;  /* 0xfffffffc00f08947 */ /* 0x001fea000383ffff */
[----:B------:R-:W-:Y:S05]  /*4580*/  BRA `(.L_x_5035) ;  /* 0x00000000000c7947 */ /* 0x000fea0003800000 */
.L_x_5036:
[----:B------:R-:W2:Y:S02]  /*4590*/  LD.E R0, desc[UR6][R16.64] ;  /* 0x0000000610007980 */ /* 0x000ea4000c101900 */
[----:B--2---:R-:W-:-:S05]  /*45a0*/  IMAD.IADD R3, R7, 0x1, R0 ;  /* 0x0000000107037824 */ /* 0x004fca00078e0200 */
[----:B------:R0:W-:Y:S02]  /*45b0*/  ST.E desc[UR6][R16.64], R3 ;  /* 0x0000000310007985 */ /* 0x0001e4000c101906 */
.L_x_5035:
[----:B------:R-:W-:Y:S05]  /*45c0*/  BSYNC.RECONVERGENT B0 ;  /* 0x0000000000007941 */ /* 0x000fea0003800200 */
.L_x_5034:
[----:B------:R1:W-:Y:S02]  /*45d0*/  ATOM.E.ADD.F16x2.RN.STRONG.GPU P0, RZ, desc[UR6][R16.64+0x4], R5 ;  /* 0x8000040510ff79a2 */ /* 0x0003e4000c10e106 */
[----:B-1----:R-:W-:Y:S05]  /*45e0*/  @P0 EXIT ;  /* 0x000000000000094d */ /* 0x002fea0003800000 */
[----:B------:R-:W1:Y:S02]  /*45f0*/  QSPC.E.S P0, RZ, [R16+0x4] ;  /* 0x0000040010ff73aa */ /* 0x000e640000000500 */
[----:B-1----:R-:W-:Y:S05]  /*4600*/  @!P0 BRA `(.L_x_5038) ;  /* 0x00000000001c8947 */ /* 0x002fea0003800000 */
[----:B------:R-:W-:-:S05]  /*4610*/  IMAD.MOV.U32 R2, RZ, RZ, R16 ;  /* 0x000000ffff027224 */ /* 0x000fca00078e0010 */
[----:B------:R-:W-:-:S07]  /*4620*/  MOV R0, R2 ;  /* 0x0000000200007202 */ /* 0x000fce0000000f00 */
.L_x_5039:
[----:B------:R-:W0:Y:S02]  /*4630*/  LDS R2, [R0+0x4] ;  /* 0x0000040000027984 */ /* 0x000e240000000800 */
[----:B0-----:R-:W-:-:S05]  /*4640*/  HFMA2 R3, R2, 1, 1, R5 ;  /* 0x3c003c0002037831 */ /* 0x001fca0000000005 */
[----:B------:R-:W0:Y:S02]  /*4650*/  ATOMS.CAST.SPIN P0, [R0+0x4], R2, R3 ;  /* 0x000004020000758d */ /* 0x000e240001800003 */
[----:B0-----:R-:W-:Y:S05]  /*4660*/  @!P0 BRA `(.L_x_5039) ;  /* 0xfffffffc00f08947 */ /* 0x001fea000383ffff */
[----:B------:R-:W-:Y:S05]  /*4670*/  EXIT ;  /* 0x000000000000794d */ /* 0x000fea0003800000 */
.L_x_5038:
[----:B------:R-:W0:Y:S02]  /*4680*/  LD.E R0, desc[UR6][R16.64+0x4] ;  /* 0x0000040610007980 */ /* 0x000e24000c101900 */
[----:B0-----:R-:W-:-:S05]  /*4690*/  IMAD.IADD R3, R5, 0x1, R0 ;  /* 0x0000000105037824 */ /* 0x001fca00078e0200 */
[----:B------:R-:W-:Y:S01]  /*46a0*/  ST.E desc[UR6][R16.64+0x4], R3 ;  /* 0x0000040310007985 */ /* 0x000fe2000c101906 */
[----:B------:R-:W-:Y:S05]  /*46b0*/  EXIT ;  /* 0x000000000000794d */ /* 0x000fea0003800000 */
.L_x_5040:
        /* <DEDUP_REMOVED lines=12> */
.L_x_5361:


//--------------------- .text._Z23gemm_half_q_half_kernelILi1ELi128ELb1ELb1ELi64EEvPK6__halfPKjS4_S2_PS0_iiiiPKtS7_iiiiiibS2_i --------------------------
	.section	.text._Z23gemm_half_q_half_kernelILi1ELi128ELb1ELb1ELi64EEvPK6__halfPKjS4_S2_PS0_iiiiPKtS7_iiiiiibS2_i,"ax",@progbits
	.align	128
        .global         _Z23gemm_half_q_half_kernelILi1ELi128ELb1ELb1ELi64EEvPK6__halfPKjS4_S2_PS0_iiiiPKtS7_iiiiiibS2_i
        .type           _Z23gemm_half_q_half_kernelILi1ELi128ELb1ELb1ELi64EEvPK6__halfPKjS4_S2_PS0_iiiiPKtS7_iiiiiibS2_i,@function
        .size           _Z23gemm_half_q_half_kernelILi1ELi128ELb1ELb1ELi64EEvPK6__halfPKjS4_S2_PS0_iiiiPKtS7_iiiiiibS2_i,(.L_x_5362 - _Z23gemm_half_q_half_kernelILi1ELi128ELb1ELb1ELi64EEvPK6__halfPKjS4_S2_PS0_iiiiPKtS7_iiiiiibS2_i)
        .other          _Z23gemm_half_q_half_kernelILi1ELi128ELb1ELb1ELi64EEvPK6__halfPKjS4_S2_PS0_iiiiPKtS7_iiiiiibS2_i,@"STO_CUDA_ENTRY STV_DEFAULT"
_Z23gemm_half_q_half_kernelILi1ELi128ELb1ELb1ELi64EEvPK6__halfPKjS4_S2_PS0_iiiiPKtS7_iiiiiibS2_i:
.text._Z23gemm_half_q_half_kernelILi1ELi128ELb1ELb1ELi64EEvPK6__halfPKjS4_S2_PS0_iiiiPKtS7_iiiiiibS2_i:
[----:B------:R-:W0:Y:S08]  /*0000*/  LDC R1, c[0x0][0x37c] ;  /* 0x0000df00ff017b82 */ /* 0x000e300000000800 */
[----:B------:R-:W1:Y:S01]  /*0010*/  S2UR UR6, SR_CTAID.Y ;  /* 0x00000000000679c3 */ /* 0x000e620000002600 */
[----:B------:R-:W2:Y:S01]  /*0020*/  S2R R8, SR_TID.X ;  /* 0x0000000000087919 */ /* 0x000ea20000002100 */
[----:B0-----:R-:W-:-:S04]  /*0030*/  IADD3 R1, PT, PT, R1, -0x10, RZ ;  /* 0xfffffff001017810 */ /* 0x001fc80007ffe0ff */
[----:B------:R-:W-:Y:S02]  /*0040*/  R2UR UR22, R1 ;  /* 0x00000000011672ca */ /* 0x000fe400000e0000 */
[----:B------:R-:W1:Y:S08]  /*0050*/  LDC R0, c[0x0][0x3a8] ;  /* 0x0000ea00ff007b82 */ /* 0x000e700000000800 */
[----:B------:R-:W0:Y:S01]  /*0060*/  S2UR UR4, SR_CTAID.X ;  /* 0x00000000000479c3 */ /* 0x000e220000002500 */
[----:B-1----:R-:W-:Y:S01]  /*0070*/  ISETP.LE.AND P0, PT, R0, UR6, PT ;  /* 0x0000000600007c0c */ /* 0x002fe2000bf03270 */
[----:B0-----:R-:W-:-:S06]  /*0080*/  USHF.L.U32 UR4, UR4, 0x8, URZ ;  /* 0x0000000804047899 */ /* 0x001fcc00080006ff */
[----:B--2---:R-:W-:-:S06]  /*0090*/  LEA R3, R8, UR4, 0x2 ;  /* 0x0000000408037c11 */ /* 0x004fcc000f8e10ff */
[----:B------:R-:W-:Y:S05]  /*00a0*/  @P0 EXIT ;  /* 0x000000000000094d */ /* 0x000fea0003800000 */
[----:B------:R-:W0:Y:S01]  /*00b0*/  LDC.64 R20, c[0x0][0x3e8] ;  /* 0x0000fa00ff147b82 */ /* 0x000e220000000a00 */
[----:B------:R-:W0:Y:S02]  /*00c0*/  LDCU.64 UR18, c[0x0][0x358] ;  /* 0x00006b00ff1277ac */ /* 0x000e240008000a00 */
[----:B0-----:R-:W2:Y:S02]  /*00d0*/  LDG.E.U16 R20, desc[UR18][R20.64] ;  /* 0x0000001214147981 */ /* 0x001ea4000c1e1500 */
[----:B--2---:R-:W-:-:S13]  /*00e0*/  ISETP.NE.AND P0, PT, R20, RZ, PT ;  /* 0x000000ff1400720c */ /* 0x004fda0003f05270 */
[----:B------:R-:W-:Y:S05]  /*00f0*/  @!P0 EXIT ;  /* 0x000000000000894d */ /* 0x000fea0003800000 */
[----:B------:R-:W0:Y:S01]  /*0100*/  S2UR UR16, SR_CTAID.Z ;  /* 0x00000000001079c3 */ /* 0x000e220000002700 */
[----:B------:R-:W1:Y:S01]  /*0110*/  LDCU UR14, c[0x0][0x3ac] ;  /* 0x00007580ff0e77ac */ /* 0x000e620008000800 */
[----:B------:R-:W-:Y:S06]  /*0120*/  BSSY.RECONVERGENT B0, `(.L_x_5041) ;  /* 0x000001c000007945 */ /* 0x000fec0003800200 */
[----:B------:R-:W2:Y:S01]  /*0130*/  LDC R0, c[0x0][0x3b0] ;  /* 0x0000ec00ff007b82 */ /* 0x000ea20000000800 */
[----:B-1----:R-:W-:Y:S01]  /*0140*/  ISETP.GE.AND P1, PT, R3, UR14, PT ;  /* 0x0000000e03007c0c */ /* 0x002fe2000bf26270 */
[----:B0-----:R-:W-:-:S06]  /*0150*/  USHF.L.U32 UR9, UR16, 0x6, URZ ;  /* 0x0000000610097899 */ /* 0x001fcc00080006ff */
[----:B------:R-:W-:Y:S02]  /*0160*/  MOV R5, UR9 ;  /* 0x0000000900057c02 */ /* 0x000fe40008000f00 */
[----:B------:R-:W-:Y:S02]  /*0170*/  IADD3 R13, PT, PT, R8, UR9, RZ ;  /* 0x00000009080d7c10 */ /* 0x000fe4000fffe0ff */
[----:B--2---:R-:W-:-:S04]  /*0180*/  VIADDMNMX R5, R5, 0x40, R0, PT ;  /* 0x0000004005057846 */ /* 0x004fc80003800100 */
[----:B------:R-:W-:-:S13]  /*0190*/  R2UR UR15, R5 ;  /* 0x00000000050f72ca */ /* 0x000fda00000e0000 */
        /* <DEDUP_REMOVED lines=20> */
.L_x_5042:
[----:B------:R-:W-:Y:S05]  /*02e0*/  BSYNC.RECONVERGENT B0 ;  /* 0x0000000000007941 */ /* 0x000fea0003800200 */
.L_x_5041:
[----:B------:R-:W-:Y:S05]  /*02f0*/  @P1 EXIT ;  /* 0x000000000000194d */ /* 0x000fea0003800000 */
[----:B------:R-:W1:Y:S01]  /*0300*/  LDCU.U8 UR4, c[0x0][0x3e0] ;  /* 0x00007c00ff0477ac */ /* 0x000e620008000000 */
[----:B------:R-:W0:Y:S01]  /*0310*/  S2R R22, SR_CTAID.Y ;  /* 0x0000000000167919 */ /* 0x000e220000002600 */
        /* <DEDUP_REMOVED lines=13> */
[----:B------:R-:W-:Y:S01]  /*03f0*/  IMAD.U32 R10, RZ, RZ, UR12 ;  /* 0x0000000cff0a7e24 */ /* 0x000fe2000f8e00ff */
[----:B------:R-:W-:Y:S01]  /*0400*/  MOV R11, UR13 ;  /* 0x0000000d000b7c02 */ /* 0x000fe20008000f00 */
[----:B0-----:R-:W0:Y:S04]  /*0410*/  LDC.64 R4, c[0x0][0x390] ;  /* 0x0000e400ff047b82 */ /* 0x001e280000000a00 */
[----:B------:R1:W5:Y:S01]  /*0420*/  LDG.E.U16.CONSTANT R2, desc[UR18][R10.64] ;  /* 0x000000120a027981 */ /* 0x000362000c1e9500 */
[----:B------:R-:W-:Y:S01]  /*0430*/  SHF.R.S32.HI R12, RZ, 0x1f, R3 ;  /* 0x0000001fff0c7819 */ /* 0x000fe20000011403 */
[----:B------:R-:W-:Y:S01]  /*0440*/  UMOV UR4, URZ ;  /* 0x000000ff00047c82 */ /* 0x000fe20008000000 */
[----:B------:R-:W-:Y:S01]  /*0450*/  SHF.L.U32 R8, R8, 0x4, RZ ;  /* 0x0000000408087819 */ /* 0x000fe200000006ff */
[----:B------:R-:W2:Y:S01]  /*0460*/  LDC.64 R6, c[0x0][0x398] ;  /* 0x0000e600ff067b82 */ /* 0x000ea20000000a00 */
[----:B------:R-:W-:Y:S01]  /*0470*/  LEA.HI R9, R12, R3, RZ, 0x3 ;  /* 0x000000030c097211 */ /* 0x000fe200078f18ff */
[----:B------:R-:W-:Y:S01]  /*0480*/  UMOV UR5, UR9 ;  /* 0x0000000900057c82 */ /* 0x000fe20008000000 */
[----:B------:R-:W-:-:S02]  /*0490*/  LOP3.LUT R8, R8, 0x10, RZ, 0xc0, !PT ;  /* 0x0000001008087812 */ /* 0x000fc400078ec0ff */
[----:B------:R-:W-:-:S07]  /*04a0*/  SHF.R.S32.HI R9, RZ, 0x3, R9 ;  /* 0x00000003ff097819 */ /* 0x000fce0000011409 */
.L_x_5044:
        /* <DEDUP_REMOVED lines=9> */
[----:B------:R-:W-:Y:S02]  /*0540*/  UIMAD.WIDE.U32 UR6, UR6, 0x2, UR10 ;  /* 0x00000002060678a5 */ /* 0x000fe4000f8e000a */
[----:B------:R-:W2:Y:S04]  /*0550*/  LDG.E.U16.CONSTANT R10, desc[UR18][R14.64] ;  /* 0x000000120e0a7981 */ /* 0x000ea8000c1e9500 */
[----:B------:R-:W-:Y:S01]  /*0560*/  IMAD.U32 R16, RZ, RZ, UR6 ;  /* 0x00000006ff107e24 */ /* 0x000fe2000f8e00ff */
        /* <DEDUP_REMOVED lines=33> */
.L_x_5043:
[----:B------:R-:W1:Y:S01]  /*0780*/  LDCU UR21, c[0x0][0x3c8] ;  /* 0x00007900ff1577ac */ /* 0x000e620008000800 */
[----:B------:R-:W-:Y:S01]  /*0790*/  UMOV UR4, URZ ;  /* 0x000000ff00047c82 */ /* 0x000fe20008000000 */
[----:B-1----:R-:W-:-:S09]  /*07a0*/  UISETP.GT.AND UP0, UPT, UR9, UR21, UPT ;  /* 0x000000150900728c */ /* 0x002fd2000bf04270 */
[----:B------:R-:W-:Y:S05]  /*07b0*/  BRA.U !UP0, `(.L_x_5045) ;  /* 0x0000000108207547 */ /* 0x000fea000b800000 */
        /* <DEDUP_REMOVED lines=8> */
.L_x_5045:
        /* <DEDUP_REMOVED lines=12> */
.L_x_5046:
        /* <DEDUP_REMOVED lines=11> */
[----:B------:R-:W-:-:S12]  /*09b0*/  USHF.L.U32 UR6, UR7, 0x2, URZ ;  /* 0x0000000207067899 */ /* 0x000fd800080006ff */
.L_x_5047:
        /* <DEDUP_REMOVED lines=12> */
.L_x_5048:
        /* <DEDUP_REMOVED lines=12> */
.L_x_5049:
[----:B------:R-:W-:Y:S02]  /*0b40*/  UISETP.LT.AND UP0, UPT, UR9, UR21, UPT ;  /* 0x000000150900728c */ /* 0x000fe4000bf01270 */
[----:B------:R-:W-:Y:S02]  /*0b50*/  VIMNMX R0, PT, PT, R0, UR21, PT ;  /* 0x0000001500007c48 */ /* 0x000fe4000bfe0100 */
[----:B------:R-:W-:Y:S01]  /*0b60*/  PRMT R21, RZ, 0x5410, RZ ;  /* 0x00005410ff157816 */ /* 0x000fe200000000ff */
[----:B------:R-:W-:Y:S02]  /*0b70*/  USEL UR17, UR9, UR21, UP0 ;  /* 0x0000001509117287 */ /* 0x000fe40008000000 */
[----:B------:R-:W-:Y:S02]  /*0b80*/  ISETP.GT.AND P0, PT, R0, UR9, PT ;  /* 0x0000000900007c0c */ /* 0x000fe4000bf04270 */
[----:B------:R-:W-:Y:S01]  /*0b90*/  PRMT R23, RZ, 0x5410, RZ ;  /* 0x00005410ff177816 */ /* 0x000fe200000000ff */
[----:B------:R-:W-:-:S04]  /*0ba0*/  USHF.R.S32.HI UR20, URZ, 0x1f, UR17 ;  /* 0x0000001fff147899 */ /* 0x000fc80008011411 */
[----:B------:R-:W-:-:S04]  /*0bb0*/  ULEA.HI UR20, UR20, UR17, URZ, 0x5 ;  /* 0x0000001114147291 */ /* 0x000fc8000f8f28ff */
[----:B------:R-:W-:-:S04]  /*0bc0*/  USHF.R.S32.HI UR20, URZ, 0x5, UR20 ;  /* 0x00000005ff147899 */ /* 0x000fc80008011414 */
[----:B------:R-:W-:-:S04]  /*0bd0*/  ULEA UR4, UR20, UR4, 0x3 ;  /* 0x0000000414047291 */ /* 0x000fc8000f8e18ff */
[----:B------:R-:W-:-:S04]  /*0be0*/  UIADD3 UR4, UPT, UPT, UR6, UR4, UR5 ;  /* 0x0000000406047290 */ /* 0x000fc8000fffe005 */
[----:B------:R-:W-:-:S04]  /*0bf0*/  UIADD3 UR4, UPT, UPT, UR8, UR4, UR7 ;  /* 0x0000000408047290 */ /* 0x000fc8000fffe007 */
[----:B------:R-:W-:Y:S01]  /*0c00*/  UIMAD UR4, UR4, UR14, URZ ;  /* 0x0000000e040472a4 */ /* 0x000fe2000f8e02ff */
[----:B------:R-:W-:Y:S11]  /*0c10*/  @!P0 BRA `(.L_x_5050) ;  /* 0x0000003400188947 */ /* 0x000ff60003800000 */
[----:B------:R-:W-:Y:S01]  /*0c20*/  MOV R6, UR12 ;  /* 0x0000000c00067c02 */ /* 0x000fe20008000f00 */
[----:B------:R-:W2:Y:S01]  /*0c30*/  LDL.64 R8, [R1] ;  /* 0x0000000001087983 */ /* 0x000ea20000100a00 */
[----:B------:R-:W-:Y:S01]  /*0c40*/  MOV R7, UR13 ;  /* 0x0000000d00077c02 */ /* 0x000fe20008000f00 */
[----:B------:R-:W1:Y:S01]  /*0c50*/  S2UR UR5, SR_CgaCtaId ;  /* 0x00000000000579c3 */ /* 0x000e620000008800 */
[----:B------:R-:W3:Y:S03]  /*0c60*/  LDCU.64 UR12, c[0x0][0x388] ;  /* 0x00007100ff0c77ac */ /* 0x000ee60008000a00 */
[----:B------:R-:W4:Y:S01]  /*0c70*/  LDG.E.U16.CONSTANT R6, desc[UR18][R6.64+0x2] ;  /* 0x0000021206067981 */ /* 0x000f22000c1e9500 */
[----:B------:R-:W-:Y:S02]  /*0c80*/  USHF.R.S32.HI UR6, URZ, 0x1f, UR4 ;  /* 0x0000001fff067899 */ /* 0x000fe40008011404 */
[----:B------:R-:W-:Y:S01]  /*0c90*/  IADD3 R0, P0, PT, R3, UR4, RZ ;  /* 0x0000000403007c10 */ /* 0x000fe2000ff1e0ff */
[----:B------:R-:W-:-:S02]  /*0ca0*/  UISETP.LT.AND UP0, UPT, UR15, UR21, UPT ;  /* 0x000000150f00728c */ /* 0x000fc4000bf01270 */
[----:B------:R-:W-:Y:S01]  /*0cb0*/  UIMAD.WIDE.U32 UR10, UR16, 0x100, UR10 ;  /* 0x00000100100a78a5 */ /* 0x000fe2000f8e000a */
[----:B0-----:R-:W-:Y:S01]  /*0cc0*/  LEA.HI.X.SX32 R5, R3, UR6, 0x1, P0 ;  /* 0x0000000603057c11 */ /* 0x001fe200080f0eff */
[----:B------:R-:W-:Y:S01]  /*0cd0*/  USEL UR15, UR15, UR21, UP0 ;  /* 0x000000150f0f7287 */ /* 0x000fe20008000000 */
[----:B------:R-:W-:Y:S01]  /*0ce0*/  PRMT R23, RZ, 0x5410, RZ ;  /* 0x00005410ff177816 */ /* 0x000fe200000000ff */
[----:B------:R-:W-:Y:S01]  /*0cf0*/  UMOV UR8, 0x400 ;  /* 0x0000040000087882 */ /* 0x000fe20000000000 */
[----:B------:R-:W-:Y:S01]  /*0d00*/  UIADD3 UR10, UP0, UPT, UR10, 0x2, URZ ;  /* 0x000000020a0a7890 */ /* 0x000fe2000ff1e0ff */
[C---:B---3--:R-:W-:Y:S02]  /*0d10*/  LEA R4, P0, R0.reuse, UR12, 0x2 ;  /* 0x0000000c00047c11 */ /* 0x048fe4000f8010ff */
[----:B------:R-:W-:Y:S02]  /*0d20*/  PRMT R21, RZ, 0x5410, RZ ;  /* 0x00005410ff157816 */ /* 0x000fe400000000ff */
[----:B------:R-:W-:Y:S01]  /*0d30*/  LEA.HI.X R5, R0, UR13, R5, 0x2, P0 ;  /* 0x0000000d00057c11 */ /* 0x000fe200080f1405 */
[----:B-1----:R-:W-:-:S02]  /*0d40*/  ULEA UR8, UR5, UR8, 0x18 ;  /* 0x0000000805087291 */ /* 0x002fc4000f8ec0ff */
[----:B------:R-:W-:Y:S01]  /*0d50*/  UIADD3.X UR11, UPT, UPT, URZ, UR11, URZ, UP0, !UPT ;  /* 0x0000000bff0b7290 */ /* 0x000fe200087fe4ff */
[----:B----4-:R-:W-:Y:S02]  /*0d60*/  R2UR UR4, R6 ;  /* 0x00000000060472ca */ /* 0x010fe400000e0000 */
[----:B--2---:R-:W-:Y:S02]  /*0d70*/  PRMT R2, R8, 0x7610, R8 ;  /* 0x0000761008027816 */ /* 0x004fe40000000008 */
[----:B------:R-:W-:-:S09]  /*0d80*/  PRMT R0, R9, 0x5432, R9 ;  /* 0x0000543209007816 */ /* 0x000fd20000000009 */
[----:B------:R-:W-:-:S03]  /*0d90*/  UIADD3 UR5, UPT, UPT, UR9, UR4, URZ ;  /* 0x0000000409057290 */ /* 0x000fc6000fffe0ff */
[----:B------:R-:W-:-:S09]  /*0da0*/  UMOV UR4, URZ ;  /* 0x000000ff00047c82 */ /* 0x000fd20008000000 */
.L_x_5051:
[----:B------:R0:W2:Y:S01]  /*0db0*/  LDG.E.128.CONSTANT R8, desc[UR18][R4.64] ;  /* 0x0000001204087981 */ /* 0x0000a2000c1e9d00 */
[----:B------:R-:W-:Y:S01]  /*0dc0*/  IMAD.U32 R7, RZ, RZ, UR14 ;  /* 0x0000000eff077e24 */ /* 0x000fe2000f8e00ff */
[----:B------:R-:W-:Y:S02]  /*0dd0*/  MOV R33, UR14 ;  /* 0x0000000e00217c02 */ /* 0x000fe40008000f00 */
[----:B------:R-:W1:Y:S01]  /*0de0*/  LDS.64 R24, [UR8] ;  /* 0x00000008ff187984 */ /* 0x000e620008000a00 */
[----:B0-----:R-:W-:-:S05]  /*0df0*/  IMAD.WIDE R4, R7, 0x4, R4 ;  /* 0x0000000407047825 */ /* 0x001fca00078e0204 */
[----:B------:R0:W3:Y:S01]  /*0e00*/  LDG.E.128.CONSTANT R12, desc[UR18][R4.64] ;  /* 0x00000012040c7981 */ /* 0x0000e2000c1e9d00 */
[----:B------:R-:W-:-:S05]  /*0e10*/  IMAD.WIDE R32, R33, 0x4, R4 ;  /* 0x0000000421207825 */ /* 0x000fca00078e0204 */
[----:B------:R4:W5:Y:S01]  /*0e20*/  LDG.E.128.CONSTANT R16, desc[UR18][R32.64] ;  /* 0x0000001220107981 */ /* 0x000962000c1e9d00 */
[----:B--2---:R-:W-:Y:S02]  /*0e30*/  LOP3.LUT R7, R9, 0xff, RZ, 0xc0, !PT ;  /* 0x000000ff09077812 */ /* 0x004fe400078ec0ff */
[----:B0-----:R-:W-:Y:S02]  /*0e40*/  LOP3.LUT R5, R11, 0xff, RZ, 0xc0, !PT ;  /* 0x000000ff0b057812 */ /* 0x001fe400078ec0ff */
[----:B------:R-:W-:Y:S02]  /*0e50*/  IADD3 R31, PT, PT, R7, -0x80, RZ ;  /* 0xffffff80071f7810 */ /* 0x000fe40007ffe0ff */
[----:B------:R-:W-:Y:S02]  /*0e60*/  LOP3.LUT R7, R10, 0xff, RZ, 0xc0, !PT ;  /* 0x000000ff0a077812 */ /* 0x000fe400078ec0ff */
[----:B------:R-:W-:Y:S02]  /*0e70*/  LOP3.LUT R6, R8, 0xff, RZ, 0xc0, !PT ;  /* 0x000000ff08067812 */ /* 0x000fe400078ec0ff */
[----:B------:R-:W-:Y:S01]  /*0e80*/  IADD3 R5, PT, PT, R5, -0x80, RZ ;  /* 0xffffff8005057810 */ /* 0x000fe20007ffe0ff */
[----:B------:R-:W-:Y:S01]  /*0e90*/  VIADD R7, R7, 0xffffff80 ;  /* 0xffffff8007077836 */ /* 0x000fe20000000000 */
[----:B------:R-:W-:Y:S01]  /*0ea0*/  IADD3 R6, PT, PT, R6, -0x80, RZ ;  /* 0xffffff8006067810 */ /* 0x000fe20007ffe0ff */
[----:B------:R-:W0:Y:S01]  /*0eb0*/  I2F.F16 R31, R31 ;  /* 0x0000001f001f7306 */ /* 0x000e220000200c00 */
[----:B------:R-:W-:-:S02]  /*0ec0*/  SHF.R.U32.HI R4, RZ, 0x8, R8 ;  /* 0x00000008ff047819 */ /* 0x000fc40000011608 */
[----:B------:R-:W-:Y:S02]  /*0ed0*/  SHF.R.U32.HI R28, RZ, 0x8, R11 ;  /* 0x00000008ff1c7819 */ /* 0x000fe4000001160b */
[----:B------:R-:W-:Y:S02]  /*0ee0*/  LOP3.LUT R4, R4, 0xff, RZ, 0xc0, !PT ;  /* 0x000000ff04047812 */ /* 0x000fe400078ec0ff */
[----:B------:R-:W-:Y:S01]  /*0ef0*/  LOP3.LUT R28, R28, 0xff, RZ, 0xc0, !PT ;  /* 0x000000ff1c1c7812 */ /* 0x000fe200078ec0ff */
[----:B------:R2:W4:Y:S01]  /*0f00*/  I2F.F16 R27, R6 ;  /* 0x00000006001b7306 */ /* 0x0005220000200c00 */
[----:B------:R-:W-:Y:S02]  /*0f10*/  IADD3 R29, PT, PT, R4, -0x80, RZ ;  /* 0xffffff80041d7810 */ /* 0x000fe40007ffe0ff */
[----:B------:R-:W-:Y:S02]  /*0f20*/  SHF.R.U32.HI R4, RZ, 0x8, R10 ;  /* 0x00000008ff047819 */ /* 0x000fe4000001160a */
[----:B------:R-:W-:-:S02]  /*0f30*/  IADD3 R28, PT, PT, R28, -0x80, RZ ;  /* 0xffffff801c1c7810 */ /* 0x000fc40007ffe0ff */
[----:B------:R-:W-:Y:S01]  /*0f40*/  LOP3.LUT R4, R4, 0xff, RZ, 0xc0, !PT ;  /* 0x000000ff04047812 */ /* 0x000fe200078ec0ff */
[----:B------:R-:W3:Y:S01]  /*0f50*/  I2F.F16 R7, R7 ;  /* 0x0000000700077306 */ /* 0x000ee20000200c00 */
[----:B--2---:R-:W-:Y:S01]  /*0f60*/  SHF.R.U32.HI R6, RZ, 0x8, R9 ;  /* 0x00000008ff067819 */ /* 0x004fe20000011609 */
[----:B0-----:R-:W-:Y:S02]  /*0f70*/  HADD2.F32 R31, -RZ, R31.H0_H0 ;  /* 0x2000001fff1f7230 */ /* 0x001fe40000004100 */
[----:B------:R-:W-:Y:S01]  /*0f80*/  VIADD R26, R4, 0xffffff80 ;  /* 0xffffff80041a7836 */ /* 0x000fe20000000000 */
[----:B------:R-:W-:Y:S01]  /*0f90*/  LOP3.LUT R6, R6, 0xff, RZ, 0xc0, !PT ;  /* 0x000000ff06067812 */ /* 0x000fe200078ec0ff */
[--C-:B-1----:R-:W-:Y:S02]  /*0fa0*/  HADD2.F32 R4, -RZ, R24.reuse.H0_H0 ;  /* 0x20000018ff047230 */ /* 0x102fe40000004100 */
[----:B------:R-:W0:Y:S01]  /*0fb0*/  I2F.F16 R5, R5 ;  /* 0x0000000500057306 */ /* 0x000e220000200c00 */
[----:B----4-:R-:W-:Y:S01]  /*0fc0*/  HADD2.F32 R27, -RZ, R27.H0_H0 ;  /* 0x2000001bff1b7230 */ /* 0x010fe20000004100 */
[----:B------:R-:W-:Y:S01]  /*0fd0*/  IADD3 R6, PT, PT, R6, -0x80, RZ ;  /* 0xffffff8006067810 */ /* 0x000fe20007ffe0ff */
[----:B------:R-:W-:-:S03]  /*0fe0*/  HADD2.F32 R24, -RZ, R24.H1_H1 ;  /* 0x30000018ff187230 */ /* 0x000fc60000004100 */
[----:B------:R-:W-:Y:S01]  /*0ff0*/  FFMA.FTZ R30, R27, R4, RZ ;  /* 0x000000041b1e7223 */ /* 0x000fe200000100ff */
[----:B---3--:R-:W-:Y:S01]  /*1000*/  HADD2.F32 R7, -RZ, R7.H0_H0 ;  /* 0x20000007ff077230 */ /* 0x008fe20000004100 */
[----:B------:R-:W1:Y:S01]  /*1010*/  I2F.F16 R29, R29 ;  /* 0x0000001d001d7306 */ /* 0x000e620000200c00 */
[----:B------:R-:W-:-:S03]  /*1020*/  FFMA.FTZ R27, R4, R31, RZ ;  /* 0x0000001f041b7223 */ /* 0x000fc600000100ff */
[----:B------:R-:W-:Y:S01]  /*1030*/  FFMA.FTZ R7, R4, R7, RZ ;  /* 0x0000000704077223 */ /* 0x000fe200000100ff */
[----:B0-----:R-:W-:-:S03]  /*1040*/  HADD2.F32 R5, -RZ, R5.H0_H0 ;  /* 0x20000005ff057230 */ /* 0x001fc60000004100 */
[----:B------:R-:W0:Y:S02]  /*1050*/  I2F.F16 R6, R6 ;  /* 0x0000000600067306 */ /* 0x000e240000200c00 */
[----:B------:R-:W-:Y:S01]  /*1060*/  FFMA.FTZ R5, R4, R5, RZ ;  /* 0x0000000504057223 */ /* 0x000fe200000100ff */
[----:B------:R-:W-:Y:S01]  /*1070*/  SHF.R.U32.HI R4, RZ, 0x10, R8 ;  /* 0x00000010ff047819 */ /* 0x000fe20000011608 */
[----:B-1----:R-:W-:-:S04]  /*1080*/  HADD2.F32 R29, -RZ, R29.H0_H0 ;  /* 0x2000001dff1d7230 */ /* 0x002fc80000004100 */
[----:B------:R-:W1:Y:S01]  /*1090*/  I2F.F16 R26, R26 ;  /* 0x0000001a001a7306 */ /* 0x000e620000200c00 */
[----:B------:R-:W-:-:S04]  /*10a0*/  LOP3.LUT R4, R4, 0xff, RZ, 0xc0, !PT ;  /* 0x000000ff04047812 */ /* 0x000fc800078ec0ff */
[----:B------:R-:W-:Y:S01]  /*10b0*/  IADD3 R31, PT, PT, R4, -0x80, RZ ;  /* 0xffffff80041f7810 */ /* 0x000fe20007ffe0ff */
[----:B------:R-:W-:Y:S01]  /*10c0*/  FFMA.FTZ R4, R29, R24, R30 ;  /* 0x000000181d047223 */ /* 0x000fe2000001001e */
[----:B0-----:R-:W-:Y:S01]  /*10d0*/  HADD2.F32 R29, -RZ, R6.H0_H0 ;  /* 0x20000006ff1d7230 */ /* 0x001fe20000004100 */
[----:B------:R-:W0:Y:S01]  /*10e0*/  I2F.F16 R28, R28 ;  /* 0x0000001c001c7306 */ /* 0x000e220000200c00 */
[----:B------:R-:W-:-:S04]  /*10f0*/  SHF.R.U32.HI R6, RZ, 0x10, R9 ;  /* 0x00000010ff067819 */ /* 0x000fc80000011609 */
[----:B------:R-:W-:Y:S01]  /*1100*/  LOP3.LUT R6, R6, 0xff, RZ, 0xc0, !PT ;  /* 0x000000ff06067812 */ /* 0x000fe200078ec0ff */
[----:B-1----:R-:W-:Y:S02]  /*1110*/  HADD2.F32 R26, -RZ, R26.H0_H0 ;  /* 0x2000001aff1a7230 */ /* 0x002fe40000004100 */
[----:B------:R-:W1:Y:S01]  /*1120*/  I2F.F16 R31, R31 ;  /* 0x0000001f001f7306 */ /* 0x000e620000200c00 */
[----:B0-----:R-:W-:Y:S02]  /*1130*/  HADD2.F32 R30, -RZ, R28.H0_H0 ;  /* 0x2000001cff1e7230 */ /* 0x001fe40000004100 */
[C---:B------:R-:W-:Y:S01]  /*1140*/  FFMA.FTZ R28, R24.reuse, R29, R27 ;  /* 0x0000001d181c7223 */ /* 0x040fe2000001001b */
[C---:B------:R-:W-:Y:S01]  /*1150*/  FFMA.FTZ R27, R24.reuse, R26, R7 ;  /* 0x0000001a181b7223 */ /* 0x040fe20000010007 */
[----:B------:R-:W-:Y:S02]  /*1160*/  IMAD.U32 R7, RZ, RZ, UR14 ;  /* 0x0000000eff077e24 */ /* 0x000fe4000f8e00ff */
[----:B------:R-:W-:Y:S01]  /*1170*/  FFMA.FTZ R24, R24, R30, R5 ;  /* 0x0000001e18187223 */ /* 0x000fe20000010005 */
[----:B------:R-:W-:Y:S01]  /*1180*/  SHF.R.U32.HI R5, RZ, 0x10, R10 ;  /* 0x00000010ff057819 */ /* 0x000fe2000001160a */
[----:B------:R-:W-:Y:S01]  /*1190*/  HADD2.F32 R29, -RZ, R25.H0_H0 ;  /* 0x20000019ff1d7230 */ /* 0x000fe20000004100 */
[----:B------:R-:W-:Y:S01]  /*11a0*/  IADD3 R30, PT, PT, R6, -0x80, RZ ;  /* 0xffffff80061e7810 */ /* 0x000fe20007ffe0ff */
[----:B-1----:R-:W-:Y:S01]  /*11b0*/  HADD2.F32 R31, -RZ, R31.H0_H0 ;  /* 0x2000001fff1f7230 */ /* 0x002fe20000004100 */
[----:B------:R-:W-:Y:S01]  /*11c0*/  LOP3.LUT R5, R5, 0xff, RZ, 0xc0, !PT ;  /* 0x000000ff05057812 */ /* 0x000fe200078ec0ff */
[----:B------:R-:W-:Y:S01]  /*11d0*/  IMAD.WIDE R32, R7, 0x4, R32 ;  /* 0x0000000407207825 */ /* 0x000fe200078e0220 */
[----:B------:R-:W-:-:S03]  /*11e0*/  SHF.R.U32.HI R6, RZ, 0x10, R11 ;  /* 0x00000010ff067819 */ /* 0x000fc6000001160b */
[----:B------:R-:W-:Y:S01]  /*11f0*/  FFMA.FTZ R26, R31, R29, R4 ;  /* 0x0000001d1f1a7223 */ /* 0x000fe20000010004 */
[----:B------:R-:W-:Y:S01]  /*1200*/  IADD3 R34, PT, PT, R5, -0x80, RZ ;  /* 0xffffff8005227810 */ /* 0x000fe20007ffe0ff */
[----:B------:R-:W0:Y:S01]  /*1210*/  I2F.F16 R30, R30 ;  /* 0x0000001e001e7306 */ /* 0x000e220000200c00 */
[----:B------:R-:W-:Y:S02]  /*1220*/  LOP3.LUT R31, R6, 0xff, RZ, 0xc0, !PT ;  /* 0x000000ff061f7812 */ /* 0x000fe400078ec0ff */
[----:B------:R-:W2:Y:S02]  /*1230*/  LDG.E.128.CONSTANT R4, desc[UR18][R32.64] ;  /* 0x0000001220047981 */ /* 0x000ea4000c1e9d00 */
[----:B------:R-:W-:-:S03]  /*1240*/  IADD3 R35, PT, PT, R31, -0x80, RZ ;  /* 0xffffff801f237810 */ /* 0x000fc60007ffe0ff */
[----:B------:R-:W1:Y:S08]  /*1250*/  I2F.F16 R34, R34 ;  /* 0x0000002200227306 */ /* 0x000e700000200c00 */
[----:B------:R-:W3:Y:S01]  /*1260*/  I2F.F16 R31, R35 ;  /* 0x00000023001f7306 */ /* 0x000ee20000200c00 */
[----:B0-----:R-:W-:-:S05]  /*1270*/  HADD2.F32 R30, -RZ, R30.H0_H0 ;  /* 0x2000001eff1e7230 */ /* 0x001fca0000004100 */
[----:B------:R-:W-:Y:S01]  /*1280*/  FFMA.FTZ R28, R29, R30, R28 ;  /* 0x0000001e1d1c7223 */ /* 0x000fe2000001001c */
[----:B------:R-:W-:Y:S01]  /*1290*/  LEA.HI R30, R8, 0xffffff80, RZ, 0x8 ;  /* 0xffffff80081e7811 */ /* 0x000fe200078f40ff */
[----:B-1----:R-:W-:Y:S02]  /*12a0*/  HADD2.F32 R36, -RZ, R34.H0_H0 ;  /* 0x20000022ff247230 */ /* 0x002fe40000004100 */
[----:B---3--:R-:W-:-:S03]  /*12b0*/  HADD2.F32 R8, -RZ, R31.H0_H0 ;  /* 0x2000001fff087230 */ /* 0x008fc60000004100 */
[----:B------:R-:W0:Y:S01]  /*12c0*/  I2F.F16 R30, R30 ;  /* 0x0000001e001e7306 */ /* 0x000e220000200c00 */
[----:B------:R-:W-:Y:S01]  /*12d0*/  LEA.HI R31, R9, 0xffffff80, RZ, 0x8 ;  /* 0xffffff80091f7811 */ /* 0x000fe200078f40ff */
[C---:B------:R-:W-:Y:S02]  /*12e0*/  FFMA.FTZ R24, R29.reuse, R8, R24 ;  /* 0x000000081d187223 */ /* 0x040fe40000010018 */
[----:B------:R-:W1:Y:S01]  /*12f0*/  LDS.64 R8, [UR8+0x8] ;  /* 0x00000808ff087984 */ /* 0x000e620008000a00 */
[----:B------:R-:W-:-:S03]  /*1300*/  FFMA.FTZ R27, R29, R36, R27 ;  /* 0x000000241d1b7223 */ /* 0x000fc6000001001b */
[----:B------:R-:W3:Y:S01]  /*1310*/  I2F.F16 R29, R31 ;  /* 0x0000001f001d7306 */ /* 0x000ee20000200c00 */
[----:B------:R-:W-:Y:S01]  /*1320*/  LEA.HI R10, R10, 0xffffff80, RZ, 0x8 ;  /* 0xffffff800a0a7811 */ /* 0x000fe200078f40ff */
[----:B------:R-:W-:Y:S01]  /*1330*/  HADD2.F32 R25, -RZ, R25.H1_H1 ;  /* 0x30000019ff197230 */ /* 0x000fe20000004100 */
[----:B------:R-:W-:Y:S01]  /*1340*/  LEA.HI R34, R11, 0xffffff80, RZ, 0x8 ;  /* 0xffffff800b227811 */ /* 0x000fe200078f40ff */
[----:B0-----:R-:W-:-:S04]  /*1350*/  HADD2.F32 R35, -RZ, R30.H0_H0 ;  /* 0x2000001eff237230 */ /* 0x001fc80000004100 */
[----:B------:R-:W0:Y:S01]  /*1360*/  I2F.F16 R10, R10 ;  /* 0x0000000a000a7306 */ /* 0x000e220000200c00 */
[----:B------:R-:W-:Y:S01]  /*1370*/  LOP3.LUT R11, R12, 0xff, RZ, 0xc0, !PT ;  /* 0x000000ff0c0b7812 */ /* 0x000fe200078ec0ff */
[----:B------:R-:W-:Y:S01]  /*1380*/  FFMA.FTZ R26, R35, R25, R26 ;  /* 0x00000019231a7223 */ /* 0x000fe2000001001a */
[----:B---3--:R-:W-:-:S05]  /*1390*/  HADD2.F32 R35, -RZ, R29.H0_H0 ;  /* 0x2000001dff237230 */ /* 0x008fca0000004100 */
[----:B------:R-:W3:Y:S01]  /*13a0*/  I2F.F16 R30, R34 ;  /* 0x00000022001e7306 */ /* 0x000ee20000200c00 */
[----:B------:R-:W-:Y:S02]  /*13b0*/  IADD3 R29, PT, PT, R11, -0x80, RZ ;  /* 0xffffff800b1d7810 */ /* 0x000fe40007ffe0ff */
[----:B------:R-:W-:-:S05]  /*13c0*/  LOP3.LUT R11, R13, 0xff, RZ, 0xc0, !PT ;  /* 0x000000ff0d0b7812 */ /* 0x000fca00078ec0ff */
[----:B------:R-:W4:Y:S01]  /*13d0*/  I2F.F16 R29, R29 ;  /* 0x0000001d001d7306 */ /* 0x000f220000200c00 */
[----:B0-----:R-:W-:Y:S01]  /*13e0*/  HADD2.F32 R10, -RZ, R10.H0_H0 ;  /* 0x2000000aff0a7230 */ /* 0x001fe20000004100 */
[----:B------:R-:W-:-:S04]  /*13f0*/  IADD3 R31, PT, PT, R11, -0x80, RZ ;  /* 0xffffff800b1f7810 */ /* 0x000fc80007ffe0ff */
[C---:B------:R-:W-:Y:S01]  /*1400*/  FFMA.FTZ R11, R25.reuse, R10, R27 ;  /* 0x0000000a190b7223 */ /* 0x040fe2000001001b */
[----:B---3--:R-:W-:Y:S01]  /*1410*/  HADD2.F32 R30, -RZ, R30.H0_H0 ;  /* 0x2000001eff1e7230 */ /* 0x008fe20000004100 */
[----:B------:R-:W-:Y:S01]  /*1420*/  LOP3.LUT R10, R14, 0xff, RZ, 0xc0, !PT ;  /* 0x000000ff0e0a7812 */ /* 0x000fe200078ec0ff */
[C---:B------:R-:W-:Y:S01]  /*1430*/  FFMA.FTZ R28, R25.reuse, R35, R28 ;  /* 0x00000023191c7223 */ /* 0x040fe2000001001c */
[----:B------:R-:W0:Y:S02]  /*1440*/  I2F.F16 R27, R31 ;  /* 0x0000001f001b7306 */ /* 0x000e240000200c00 */
[----:B------:R-:W-:Y:S01]  /*1450*/  FFMA.FTZ R25, R25, R30, R24 ;  /* 0x0000001e19197223 */ /* 0x000fe20000010018 */
[----:B------:R-:W-:Y:S02]  /*1460*/  VIADD R24, R10, 0xffffff80 ;  /* 0xffffff800a187836 */ /* 0x000fe40000000000 */
[----:B-1----:R-:W-:Y:S02]  /*1470*/  HADD2.F32 R10, -RZ, R8.H0_H0 ;  /* 0x20000008ff0a7230 */ /* 0x002fe40000004100 */
[----:B----4-:R-:W-:Y:S01]  /*1480*/  HADD2.F32 R29, -RZ, R29.H0_H0 ;  /* 0x2000001dff1d7230 */ /* 0x010fe20000004100 */
[----:B------:R-:W-:-:S04]  /*1490*/  LOP3.LUT R30, R15, 0xff, RZ, 0xc0, !PT ;  /* 0x000000ff0f1e7812 */ /* 0x000fc800078ec0ff */
[----:B------:R-:W-:Y:S01]  /*14a0*/  FFMA.FTZ R29, R29, R10, R26 ;  /* 0x0000000a1d1d7223 */ /* 0x000fe2000001001a */
[----:B------:R-:W-:Y:S02]  /*14b0*/  SHF.R.U32.HI R26, RZ, 0x8, R12 ;  /* 0x00000008ff1a7819 */ /* 0x000fe4000001160c */
[----:B------:R-:W-:Y:S02]  /*14c0*/  IADD3 R34, PT, PT, R30, -0x80, RZ ;  /* 0xffffff801e227810 */ /* 0x000fe40007ffe0ff */
[----:B------:R-:W-:Y:S01]  /*14d0*/  LOP3.LUT R30, R26, 0xff, RZ, 0xc0, !PT ;  /* 0x000000ff1a1e7812 */ /* 0x000fe200078ec0ff */
[----:B0-----:R-:W-:Y:S01]  /*14e0*/  HADD2.F32 R27, -RZ, R27.H0_H0 ;  /* 0x2000001bff1b7230 */ /* 0x001fe20000004100 */
[----:B------:R-:W0:Y:S02]  /*14f0*/  I2F.F16 R24, R24 ;  /* 0x0000001800187306 */ /* 0x000e240000200c00 */
[----:B------:R-:W-:Y:S02]  /*1500*/  IADD3 R30, PT, PT, R30, -0x80, RZ ;  /* 0xffffff801e1e7810 */ /* 0x000fe40007ffe0ff */
[----:B------:R-:W-:-:S04]  /*1510*/  FFMA.FTZ R27, R10, R27, R28 ;  /* 0x0000001b0a1b7223 */ /* 0x000fc8000001001c */
[----:B------:R-:W1:Y:S01]  /*1520*/  I2F.F16 R26, R34 ;  /* 0x00000022001a7306 */ /* 0x000e620000200c00 */
[----:B------:R-:W-:-:S04]  /*1530*/  SHF.R.U32.HI R28, RZ, 0x8, R13 ;  /* 0x00000008ff1c7819 */ /* 0x000fc8000001160d */
[----:B------:R-:W-:-:S03]  /*1540*/  LOP3.LUT R28, R28, 0xff, RZ, 0xc0, !PT ;  /* 0x000000ff1c1c7812 */ /* 0x000fc600078ec0ff */
[----:B------:R-:W3:Y:S01]  /*1550*/  I2F.F16 R30, R30 ;  /* 0x0000001e001e7306 */ /* 0x000ee20000200c00 */
[----:B------:R-:W-:Y:S01]  /*1560*/  IADD3 R31, PT, PT, R28, -0x80, RZ ;  /* 0xffffff801c1f7810 */ /* 0x000fe20007ffe0ff */
[----:B0-----:R-:W-:Y:S02]  /*1570*/  HADD2.F32 R36, -RZ, R24.H0_H0 ;  /* 0x20000018ff247230 */ /* 0x001fe40000004100 */
[----:B-1----:R-:W-:-:S04]  /*1580*/  HADD2.F32 R26, -RZ, R26.H0_H0 ;  /* 0x2000001aff1a7230 */ /* 0x002fc80000004100 */
[----:B------:R-:W0:Y:S01]  /*1590*/  I2F.F16 R31, R31 ;  /* 0x0000001f001f7306 */ /* 0x000e220000200c00 */
[C---:B------:R-:W-:Y:S01]  /*15a0*/  FFMA.FTZ R11, R10.reuse, R36, R11 ;  /* 0x000000240a0b7223 */ /* 0x040fe2000001000b */
[----:B------:R-:W-:Y:S02]  /*15b0*/  HADD2.F32 R28, -RZ, R8.H1_H1 ;  /* 0x30000008ff1c7230 */ /* 0x000fe40000004100 */
[----:B------:R-:W-:Y:S01]  /*15c0*/  FFMA.FTZ R26, R10, R26, R25 ;  /* 0x0000001a0a1a7223 */ /* 0x000fe20000010019 */
[----:B------:R-:W-:Y:S01]  /*15d0*/  SHF.R.U32.HI R8, RZ, 0x8, R14 ;  /* 0x00000008ff087819 */ /* 0x000fe2000001160e */
[----:B---3--:R-:W-:Y:S01]  /*15e0*/  HADD2.F32 R10, -RZ, R30.H0_H0 ;  /* 0x2000001eff0a7230 */ /* 0x008fe20000004100 */
[----:B------:R-:W-:-:S04]  /*15f0*/  LEA.HI R24, R12, 0xffffff80, RZ, 0x8 ;  /* 0xffffff800c187811 */ /* 0x000fc800078f40ff */
[----:B------:R-:W-:Y:S01]  /*1600*/  FFMA.FTZ R10, R10, R28, R29 ;  /* 0x0000001c0a0a7223 */ /* 0x000fe2000001001d */
[----:B------:R-:W-:Y:S02]  /*1610*/  LOP3.LUT R29, R8, 0xff, RZ, 0xc0, !PT ;  /* 0x000000ff081d7812 */ /* 0x000fe400078ec0ff */
[----:B------:R-:W-:Y:S02]  /*1620*/  SHF.R.U32.HI R12, RZ, 0x10, R12 ;  /* 0x00000010ff0c7819 */ /* 0x000fe4000001160c */
[----:B------:R-:W-:Y:S01]  /*1630*/  IADD3 R34, PT, PT, R29, -0x80, RZ ;  /* 0xffffff801d227810 */ /* 0x000fe20007ffe0ff */
[----:B0-----:R-:W-:Y:S01]  /*1640*/  HADD2.F32 R31, -RZ, R31.H0_H0 ;  /* 0x2000001fff1f7230 */ /* 0x001fe20000004100 */
[----:B------:R-:W-:Y:S02]  /*1650*/  LOP3.LUT R29, R12, 0xff, RZ, 0xc0, !PT ;  /* 0x000000ff0c1d7812 */ /* 0x000fe400078ec0ff */
[----:B------:R-:W0:Y:S02]  /*1660*/  I2F.F16 R12, R34 ;  /* 0x00000022000c7306 */ /* 0x000e240000200c00 */
[----:B------:R-:W-:Y:S01]  /*1670*/  FFMA.FTZ R27, R28, R31, R27 ;  /* 0x0000001f1c1b7223 */ /* 0x000fe2000001001b */
[----:B------:R-:W-:-:S02]  /*1680*/  SHF.R.U32.HI R31, RZ, 0x8, R15 ;  /* 0x00000008ff1f7819 */ /* 0x000fc4000001160f */
[----:B------:R-:W-:Y:S02]  /*1690*/  LEA.HI R25, R13, 0xffffff80, RZ, 0x8 ;  /* 0xffffff800d197811 */ /* 0x000fe400078f40ff */
[----:B------:R-:W-:Y:S02]  /*16a0*/  LEA.HI R30, R14, 0xffffff80, RZ, 0x8 ;  /* 0xffffff800e1e7811 */ /* 0x000fe400078f40ff */
[----:B------:R-:W-:Y:S02]  /*16b0*/  SHF.R.U32.HI R13, RZ, 0x10, R13 ;  /* 0x00000010ff0d7819 */ /* 0x000fe4000001160d */
[----:B------:R-:W-:Y:S01]  /*16c0*/  LOP3.LUT R31, R31, 0xff, RZ, 0xc0, !PT ;  /* 0x000000ff1f1f7812 */ /* 0x000fe200078ec0ff */
[----:B------:R1:W-:Y:S03]  /*16d0*/  I2F.F16 R8, R30 ;  /* 0x0000001e00087306 */ /* 0x0003e60000200c00 */
[----:B------:R-:W-:-:S02]  /*16e0*/  IADD3 R35, PT, PT, R31, -0x80, RZ ;  /* 0xffffff801f237810 */ /* 0x000fc40007ffe0ff */
[----:B------:R-:W-:Y:S02]  /*16f0*/  SHF.R.U32.HI R31, RZ, 0x10, R14 ;  /* 0x00000010ff1f7819 */ /* 0x000fe4000001160e */
[----:B-1----:R-:W-:Y:S01]  /*1700*/  LOP3.LUT R30, R13, 0xff, RZ, 0xc0, !PT ;  /* 0x000000ff0d1e7812 */ /* 0x002fe200078ec0ff */
[----:B------:R-:W-:Y:S01]  /*1710*/  VIADD R29, R29, 0xffffff80 ;  /* 0xffffff801d1d7836 */ /* 0x000fe20000000000 */
[----:B------:R-:W1:Y:S02]  /*1720*/  I2F.F16 R13, R35 ;  /* 0x00000023000d7306 */ /* 0x000e640000200c00 */
[----:B------:R-:W-:Y:S01]  /*1730*/  IADD3 R14, PT, PT, R30, -0x80, RZ ;  /* 0xffffff801e0e7810 */ /* 0x000fe20007ffe0ff */
[----:B0-----:R-:W-:Y:S01]  /*1740*/  HADD2.F32 R30, -RZ, R12.H0_H0 ;  /* 0x2000000cff1e7230 */ /* 0x001fe20000004100 */
[----:B------:R-:W-:-:S04]  /*1750*/  LOP3.LUT R12, R31, 0xff, RZ, 0xc0, !PT ;  /* 0x000000ff1f0c7812 */ /* 0x000fc800078ec0ff */
[----:B------:R-:W-:Y:S01]  /*1760*/  FFMA.FTZ R31, R28, R30, R11 ;  /* 0x0000001e1c1f7223 */ /* 0x000fe2000001000b */
[----:B------:R-:W-:Y:S01]  /*1770*/  IADD3 R11, PT, PT, R12, -0x80, RZ ;  /* 0xffffff800c0b7810 */ /* 0x000fe20007ffe0ff */
[----:B------:R-:W0:Y:S01]  /*1780*/  I2F.F16 R29, R29 ;  /* 0x0000001d001d7306 */ /* 0x000e220000200c00 */
[----:B------:R-:W-:-:S04]  /*1790*/  SHF.R.U32.HI R30, RZ, 0x10, R15 ;  /* 0x00000010ff1e7819 */ /* 0x000fc8000001160f */
[----:B------:R-:W-:-:S03]  /*17a0*/  LOP3.LUT R30, R30, 0xff, RZ, 0xc0, !PT ;  /* 0x000000ff1e1e7812 */ /* 0x000fc600078ec0ff */
[----:B------:R-:W3:Y:S01]  /*17b0*/  I2F.F16 R14, R14 ;  /* 0x0000000e000e7306 */ /* 0x000ee20000200c00 */
[----:B-1----:R-:W-:Y:S01]  /*17c0*/  HADD2.F32 R13, -RZ, R13.H0_H0 ;  /* 0x2000000dff0d7230 */ /* 0x002fe20000004100 */
[----:B------:R-:W-:-:S06]  /*17d0*/  IADD3 R12, PT, PT, R30, -0x80, RZ ;  /* 0xffffff801e0c7810 */ /* 0x000fcc0007ffe0ff */
[----:B------:R-:W1:Y:S01]  /*17e0*/  I2F.F16 R11, R11 ;  /* 0x0000000b000b7306 */ /* 0x000e620000200c00 */
[----:B------:R-:W-:Y:S01]  /*17f0*/  FFMA.FTZ R13, R28, R13, R26 ;  /* 0x0000000d1c0d7223 */ /* 0x000fe2000001001a */
[----:B------:R-:W-:Y:S02]  /*1800*/  HADD2.F32 R28, -RZ, R9.H0_H0 ;  /* 0x20000009ff1c7230 */ /* 0x000fe40000004100 */
[----:B0-----:R-:W-:-:S04]  /*1810*/  HADD2.F32 R29, -RZ, R29.H0_H0 ;  /* 0x2000001dff1d7230 */ /* 0x001fc80000004100 */
[----:B------:R-:W0:Y:S01]  /*1820*/  I2F.F16 R12, R12 ;  /* 0x0000000c000c7306 */ /* 0x000e220000200c00 */
[----:B---3--:R-:W-:Y:S01]  /*1830*/  HADD2.F32 R26, -RZ, R14.H0_H0 ;  /* 0x2000000eff1a7230 */ /* 0x008fe20000004100 */
[----:B------:R-:W-:Y:S01]  /*1840*/  LEA.HI R14, R15, 0xffffff80, RZ, 0x8 ;  /* 0xffffff800f0e7811 */ /* 0x000fe200078f40ff */
[----:B------:R-:W-:Y:S01]  /*1850*/  FFMA.FTZ R30, R29, R28, R10 ;  /* 0x0000001c1d1e7223 */ /* 0x000fe2000001000a */
[----:B-1----:R-:W-:-:S04]  /*1860*/  HADD2.F32 R15, -RZ, R11.H0_H0 ;  /* 0x2000000bff0f7230 */ /* 0x002fc80000004100 */
[----:B------:R-:W1:Y:S01]  /*1870*/  I2F.F16 R25, R25 ;  /* 0x0000001900197306 */ /* 0x000e620000200c00 */
[----:B------:R-:W3:Y:S01]  /*1880*/  LDS.64 R10, [UR8+0x10] ;  /* 0x00001008ff0a7984 */ /* 0x000ee20008000a00 */
[----:B------:R-:W-:Y:S01]  /*1890*/  FFMA.FTZ R26, R28, R26, R27 ;  /* 0x0000001a1c1a7223 */ /* 0x000fe2000001001b */
[----:B-----5:R-:W-:-:S05]  /*18a0*/  LOP3.LUT R27, R16, 0xff, RZ, 0xc0, !PT ;  /* 0x000000ff101b7812 */ /* 0x020fca00078ec0ff */
[----:B------:R-:W4:Y:S01]  /*18b0*/  I2F.F16 R24, R24 ;  /* 0x0000001800187306 */ /* 0x000f220000200c00 */
[C---:B------:R-:W-:Y:S01]  /*18c0*/  FFMA.FTZ R31, R28.reuse, R15, R31 ;  /* 0x0000000f1c1f7223 */ /* 0x040fe2000001001f */
[----:B0-----:R-:W-:Y:S01]  /*18d0*/  HADD2.F32 R15, -RZ, R12.H0_H0 ;  /* 0x2000000cff0f7230 */ /* 0x001fe20000004100 */
[----:B------:R-:W-:Y:S01]  /*18e0*/  LOP3.LUT R29, R17, 0xff, RZ, 0xc0, !PT ;  /* 0x000000ff111d7812 */ /* 0x000fe200078ec0ff */
[----:B------:R-:W-:Y:S02]  /*18f0*/  VIADD R27, R27, 0xffffff80 ;  /* 0xffffff801b1b7836 */ /* 0x000fe40000000000 */
[----:B------:R-:W-:Y:S02]  /*1900*/  HADD2.F32 R9, -RZ, R9.H1_H1 ;  /* 0x30000009ff097230 */ /* 0x000fe40000004100 */
[----:B------:R-:W0:Y:S01]  /*1910*/  I2F.F16 R14, R14 ;  /* 0x0000000e000e7306 */ /* 0x000e220000200c00 */
[----:B-1----:R-:W-:Y:S02]  /*1920*/  HADD2.F32 R25, -RZ, R25.H0_H0 ;  /* 0x20000019ff197230 */ /* 0x002fe40000004100 */
[----:B------:R-:W-:Y:S01]  /*1930*/  FFMA.FTZ R28, R28, R15, R13 ;  /* 0x0000000f1c1c7223 */ /* 0x000fe2000001000d */
[----:B------:R-:W-:-:S02]  /*1940*/  IADD3 R13, PT, PT, R29, -0x80, RZ ;  /* 0xffffff801d0d7810 */ /* 0x000fc40007ffe0ff */
[----:B------:R-:W-:Y:S02]  /*1950*/  LOP3.LUT R29, R18, 0xff, RZ, 0xc0, !PT ;  /* 0x000000ff121d7812 */ /* 0x000fe400078ec0ff */
[----:B------:R1:W-:Y:S01]  /*1960*/  I2F.F16 R12, R27 ;  /* 0x0000001b000c7306 */ /* 0x0003e20000200c00 */
[----:B----4-:R-:W-:Y:S02]  /*1970*/  HADD2.F32 R15, -RZ, R24.H0_H0 ;  /* 0x20000018ff0f7230 */ /* 0x010fe40000004100 */
[----:B------:R-:W-:Y:S01]  /*1980*/  FFMA.FTZ R26, R9, R25, R26 ;  /* 0x00000019091a7223 */ /* 0x000fe2000001001a */
[----:B------:R-:W-:Y:S02]  /*1990*/  IADD3 R29, PT, PT, R29, -0x80, RZ ;  /* 0xffffff801d1d7810 */ /* 0x000fe40007ffe0ff */
[----:B-1----:R-:W-:Y:S02]  /*19a0*/  LOP3.LUT R27, R19, 0xff, RZ, 0xc0, !PT ;  /* 0x000000ff131b7812 */ /* 0x002fe400078ec0ff */
[----:B------:R-:W-:-:S02]  /*19b0*/  SHF.R.U32.HI R24, RZ, 0x8, R16 ;  /* 0x00000008ff187819 */ /* 0x000fc40000011610 */
[----:B------:R-:W-:Y:S01]  /*19c0*/  IADD3 R25, PT, PT, R27, -0x80, RZ ;  /* 0xffffff801b197810 */ /* 0x000fe20007ffe0ff */
[----:B------:R-:W1:Y:S01]  /*19d0*/  I2F.F16 R13, R13 ;  /* 0x0000000d000d7306 */ /* 0x000e620000200c00 */
[----:B------:R-:W-:Y:S01]  /*19e0*/  FFMA.FTZ R30, R15, R9, R30 ;  /* 0x000000090f1e7223 */ /* 0x000fe2000001001e */
[----:B------:R-:W-:Y:S01]  /*19f0*/  HADD2.F32 R8, -RZ, R8.H0_H0 ;  /* 0x20000008ff087230 */ /* 0x000fe20000004100 */
[----:B------:R-:W-:Y:S01]  /*1a00*/  LOP3.LUT R24, R24, 0xff, RZ, 0xc0, !PT ;  /* 0x000000ff18187812 */ /* 0x000fe200078ec0ff */
[----:B0-----:R-:W-:-:S04]  /*1a10*/  HADD2.F32 R27, -RZ, R14.H0_H0 ;  /* 0x2000000eff1b7230 */ /* 0x001fc80000004100 */
[----:B------:R1:W0:Y:S01]  /*1a20*/  I2F.F16 R15, R29 ;  /* 0x0000001d000f7306 */ /* 0x0002220000200c00 */
[----:B------:R-:W-:Y:S01]  /*1a30*/  FFMA.FTZ R31, R9, R8, R31 ;  /* 0x00000008091f7223 */ /* 0x000fe2000001001f */
[----:B------:R-:W-:Y:S02]  /*1a40*/  IADD3 R14, PT, PT, R24, -0x80, RZ ;  /* 0xffffff80180e7810 */ /* 0x000fe40007ffe0ff */
[----:B------:R-:W-:-:S04]  /*1a50*/  SHF.R.U32.HI R8, RZ, 0x8, R17 ;  /* 0x00000008ff087819 */ /* 0x000fc80000011611 */
[----:B------:R-:W4:Y:S01]  /*1a60*/  I2F.F16 R25, R25 ;  /* 0x0000001900197306 */ /* 0x000f220000200c00 */
[----:B------:R-:W-:Y:S01]  /*1a70*/  FFMA.FTZ R28, R9, R27, R28 ;  /* 0x0000001b091c7223 */ /* 0x000fe2000001001c */
[----:B------:R-:W-:Y:S01]  /*1a80*/  LOP3.LUT R9, R8, 0xff, RZ, 0xc0, !PT ;  /* 0x000000ff08097812 */ /* 0x000fe200078ec0ff */
[----:B-1----:R-:W-:-:S05]  /*1a90*/  HADD2.F32 R29, -RZ, R13.H0_H0 ;  /* 0x2000000dff1d7230 */ /* 0x002fca0000004100 */
[----:B------:R-:W1:Y:S01]  /*1aa0*/  I2F.F16 R14, R14 ;  /* 0x0000000e000e7306 */ /* 0x000e620000200c00 */
[----:B------:R-:W-:Y:S01]  /*1ab0*/  VIADD R27, R9, 0xffffff80 ;  /* 0xffffff80091b7836 */ /* 0x000fe20000000000 */
[----:B------:R-:W-:Y:S01]  /*1ac0*/  SHF.R.U32.HI R24, RZ, 0x8, R18 ;  /* 0x00000008ff187819 */ /* 0x000fe20000011612 */
[----:B---3--:R-:W-:Y:S02]  /*1ad0*/  HADD2.F32 R8, -RZ, R10.H0_H0 ;  /* 0x2000000aff087230 */ /* 0x008fe40000004100 */
[----:B------:R-:W-:Y:S02]  /*1ae0*/  HADD2.F32 R9, -RZ, R12.H0_H0 ;  /* 0x2000000cff097230 */ /* 0x000fe40000004100 */
[----:B0-----:R-:W-:Y:S02]  /*1af0*/  HADD2.F32 R13, -RZ, R15.H0_H0 ;  /* 0x2000000fff0d7230 */ /* 0x001fe40000004100 */
[----:B----4-:R-:W-:Y:S01]  /*1b00*/  HADD2.F32 R15, -RZ, R25.H0_H0 ;  /* 0x20000019ff0f7230 */ /* 0x010fe20000004100 */
[----:B------:R-:W0:Y:S01]  /*1b10*/  I2F.F16 R12, R27 ;  /* 0x0000001b000c7306 */ /* 0x000e220000200c00 */
[----:B------:R-:W-:Y:S01]  /*1b20*/  LOP3.LUT R24, R24, 0xff, RZ, 0xc0, !PT ;  /* 0x000000ff18187812 */ /* 0x000fe200078ec0ff */
[----:B------:R-:W-:Y:S01]  /*1b30*/  FFMA.FTZ R25, R9, R8, RZ ;  /* 0x0000000809197223 */ /* 0x000fe200000100ff */
[C---:B------:R-:W-:Y:S01]  /*1b40*/  FFMA.FTZ R9, R8.reuse, R29, RZ ;  /* 0x0000001d08097223 */ /* 0x040fe200000100ff */
[C---:B------:R-:W-:Y:S01]  /*1b50*/  FFMA.FTZ R13, R8.reuse, R13, RZ ;  /* 0x0000000d080d7223 */ /* 0x040fe200000100ff */
[----:B------:R-:W-:Y:S01]  /*1b60*/  FFMA.FTZ R15, R8, R15, RZ ;  /* 0x0000000f080f7223 */ /* 0x000fe200000100ff */
[----:B------:R-:W-:Y:S01]  /*1b70*/  SHF.R.U32.HI R8, RZ, 0x10, R16 ;  /* 0x00000010ff087819 */ /* 0x000fe20000011610 */
[----:B-1----:R-:W-:Y:S01]  /*1b80*/  HADD2.F32 R36, -RZ, R14.H0_H0 ;  /* 0x2000000eff247230 */ /* 0x002fe20000004100 */
[----:B------:R-:W-:-:S02]  /*1b90*/  IADD3 R34, PT, PT, R24, -0x80, RZ ;  /* 0xffffff8018227810 */ /* 0x000fc40007ffe0ff */
[----:B------:R-:W-:Y:S02]  /*1ba0*/  SHF.R.U32.HI R14, RZ, 0x8, R19 ;  /* 0x00000008ff0e7819 */ /* 0x000fe40000011613 */
[----:B------:R-:W-:Y:S02]  /*1bb0*/  LOP3.LUT R24, R8, 0xff, RZ, 0xc0, !PT ;  /* 0x000000ff08187812 */ /* 0x000fe400078ec0ff */
[----:B------:R-:W1:Y:S01]  /*1bc0*/  I2F.F16 R8, R34 ;  /* 0x0000002200087306 */ /* 0x000e620000200c00 */
[----:B------:R-:W-:Y:S01]  /*1bd0*/  LOP3.LUT R29, R14, 0xff, RZ, 0xc0, !PT ;  /* 0x000000ff0e1d7812 */ /* 0x000fe200078ec0ff */
[----:B0-----:R-:W-:-:S03]  /*1be0*/  HADD2.F32 R35, -RZ, R12.H0_H0 ;  /* 0x2000000cff237230 */ /* 0x001fc60000004100 */
[----:B------:R-:W-:Y:S01]  /*1bf0*/  IADD3 R12, PT, PT, R29, -0x80, RZ ;  /* 0xffffff801d0c7810 */ /* 0x000fe20007ffe0ff */
[----:B------:R-:W-:Y:S01]  /*1c00*/  HADD2.F32 R10, -RZ, R10.H1_H1 ;  /* 0x3000000aff0a7230 */ /* 0x000fe20000004100 */
[----:B------:R-:W-:-:S04]  /*1c10*/  SHF.R.U32.HI R14, RZ, 0x10, R17 ;  /* 0x00000010ff0e7819 */ /* 0x000fc80000011611 */
[----:B------:R-:W0:Y:S01]  /*1c20*/  I2F.F16 R12, R12 ;  /* 0x0000000c000c7306 */ /* 0x000e220000200c00 */
[----:B------:R-:W-:Y:S01]  /*1c30*/  LOP3.LUT R29, R14, 0xff, RZ, 0xc0, !PT ;  /* 0x000000ff0e1d7812 */ /* 0x000fe200078ec0ff */
[----:B------:R-:W-:Y:S01]  /*1c40*/  FFMA.FTZ R14, R10, R35, R9 ;  /* 0x000000230a0e7223 */ /* 0x000fe20000010009 */
[----:B-1----:R-:W-:Y:S01]  /*1c50*/  HADD2.F32 R8, -RZ, R8.H0_H0 ;  /* 0x20000008ff087230 */ /* 0x002fe20000004100 */
[----:B------:R-:W-:Y:S02]  /*1c60*/  IADD3 R27, PT, PT, R24, -0x80, RZ ;  /* 0xffffff80181b7810 */ /* 0x000fe40007ffe0ff */
[----:B------:R-:W-:Y:S01]  /*1c70*/  SHF.R.U32.HI R9, RZ, 0x10, R18 ;  /* 0x00000010ff097819 */ /* 0x000fe20000011612 */
[----:B------:R-:W-:Y:S01]  /*1c80*/  FFMA.FTZ R24, R36, R10, R25 ;  /* 0x0000000a24187223 */ /* 0x000fe20000010019 */
[----:B------:R-:W-:Y:S01]  /*1c90*/  FFMA.FTZ R8, R10, R8, R13 ;  /* 0x000000080a087223 */ /* 0x000fe2000001000d */
[----:B------:R-:W-:Y:S01]  /*1ca0*/  SHF.R.U32.HI R13, RZ, 0x10, R19 ;  /* 0x00000010ff0d7819 */ /* 0x000fe20000011613 */
[----:B------:R1:W3:Y:S01]  /*1cb0*/  I2F.F16 R25, R27 ;  /* 0x0000001b00197306 */ /* 0x0002e20000200c00 */
[----:B------:R-:W-:-:S02]  /*1cc0*/  LOP3.LUT R9, R9, 0xff, RZ, 0xc0, !PT ;  /* 0x000000ff09097812 */ /* 0x000fc400078ec0ff */
[----:B------:R-:W-:Y:S01]  /*1cd0*/  LOP3.LUT R13, R13, 0xff, RZ, 0xc0, !PT ;  /* 0x000000ff0d0d7812 */ /* 0x000fe200078ec0ff */
[----:B0-----:R-:W-:Y:S01]  /*1ce0*/  HADD2.F32 R12, -RZ, R12.H0_H0 ;  /* 0x2000000cff0c7230 */ /* 0x001fe20000004100 */
[----:B------:R-:W-:Y:S01]  /*1cf0*/  IADD3 R29, PT, PT, R29, -0x80, RZ ;  /* 0xffffff801d1d7810 */ /* 0x000fe20007ffe0ff */
[----:B------:R-:W-:Y:S01]  /*1d00*/  VIADD R9, R9, 0xffffff80 ;  /* 0xffffff8009097836 */ /* 0x000fe20000000000 */
[----:B------:R-:W-:Y:S02]  /*1d10*/  IADD3 R34, PT, PT, R13, -0x80, RZ ;  /* 0xffffff800d227810 */ /* 0x000fe40007ffe0ff */
[----:B------:R-:W-:Y:S01]  /*1d20*/  FFMA.FTZ R10, R10, R12, R15 ;  /* 0x0000000c0a0a7223 */ /* 0x000fe2000001000f */
[----:B------:R-:W-:Y:S01]  /*1d30*/  LEA.HI R13, R16, 0xffffff80, RZ, 0x8 ;  /* 0xffffff80100d7811 */ /* 0x000fe200078f40ff */
[----:B------:R-:W0:Y:S01]  /*1d40*/  I2F.F16 R29, R29 ;  /* 0x0000001d001d7306 */ /* 0x000e220000200c00 */
[----:B-1----:R-:W-:Y:S02]  /*1d50*/  HADD2.F32 R27, -RZ, R11.H0_H0 ;  /* 0x2000000bff1b7230 */ /* 0x002fe40000004100 */
[----:B---3--:R-:W-:-:S05]  /*1d60*/  HADD2.F32 R25, -RZ, R25.H0_H0 ;  /* 0x20000019ff197230 */ /* 0x008fca0000004100 */
[----:B------:R-:W1:Y:S08]  /*1d70*/  I2F.F16 R9, R9 ;  /* 0x0000000900097306 */ /* 0x000e700000200c00 */
[----:B------:R-:W3:Y:S01]  /*1d80*/  I2F.F16 R15, R34 ;  /* 0x00000022000f7306 */ /* 0x000ee20000200c00 */
[----:B------:R-:W-:Y:S02]  /*1d90*/  FFMA.FTZ R12, R25, R27, R24 ;  /* 0x0000001b190c7223 */ /* 0x000fe40000010018 */
[----:B------:R-:W4:Y:S05]  /*1da0*/  LDS.64 R24, [UR8+0x18] ;  /* 0x00001808ff187984 */ /* 0x000f2a0008000a00 */
[----:B------:R-:W5:Y:S01]  /*1db0*/  I2F.F16 R13, R13 ;  /* 0x0000000d000d7306 */ /* 0x000f620000200c00 */
[----:B------:R-:W-:Y:S01]  /*1dc0*/  LEA.HI R16, R17, 0xffffff80, RZ, 0x8 ;  /* 0xffffff8011107811 */ /* 0x000fe200078f40ff */
[----:B0-----:R-:W-:-:S02]  /*1dd0*/  HADD2.F32 R29, -RZ, R29.H0_H0 ;  /* 0x2000001dff1d7230 */ /* 0x001fc40000004100 */
[----:B-1----:R-:W-:Y:S02]  /*1de0*/  HADD2.F32 R9, -RZ, R9.H0_H0 ;  /* 0x20000009ff097230 */ /* 0x002fe40000004100 */
[----:B---3--:R-:W-:Y:S02]  /*1df0*/  HADD2.F32 R17, -RZ, R15.H0_H0 ;  /* 0x2000000fff117230 */ /* 0x008fe40000004100 */
[C---:B------:R-:W-:Y:S01]  /*1e00*/  FFMA.FTZ R14, R27.reuse, R29, R14 ;  /* 0x0000001d1b0e7223 */ /* 0x040fe2000001000e */
[C---:B------:R-:W-:Y:S01]  /*1e10*/  FFMA.FTZ R34, R27.reuse, R9, R8 ;  /* 0x000000091b227223 */ /* 0x040fe20000010008 */
[----:B------:R-:W-:Y:S02]  /*1e20*/  HADD2.F32 R11, -RZ, R11.H1_H1 ;  /* 0x3000000bff0b7230 */ /* 0x000fe40000004100 */
[----:B------:R-:W-:Y:S01]  /*1e30*/  FFMA.FTZ R10, R27, R17, R10 ;  /* 0x000000111b0a7223 */ /* 0x000fe2000001000a */
[----:B--2---:R-:W-:Y:S01]  /*1e40*/  LOP3.LUT R17, R4, 0xff, RZ, 0xc0, !PT ;  /* 0x000000ff04117812 */ /* 0x004fe200078ec0ff */
[----:B-----5:R-:W-:Y:S01]  /*1e50*/  HADD2.F32 R27, -RZ, R13.H0_H0 ;  /* 0x2000000dff1b7230 */ /* 0x020fe20000004100 */
[----:B------:R-:W-:Y:S01]  /*1e60*/  LEA.HI R15, R18, 0xffffff80, RZ, 0x8 ;  /* 0xffffff80120f7811 */ /* 0x000fe200078f40ff */
[----:B------:R-:W-:Y:S01]  /*1e70*/  UISETP.NE.AND UP0, UPT, UR9, UR5, UPT ;  /* 0x000000050900728c */ /* 0x000fe2000bf05270 */
[----:B------:R-:W-:-:S02]  /*1e80*/  IADD3 R18, PT, PT, R17, -0x80, RZ ;  /* 0xffffff8011127810 */ /* 0x000fc40007ffe0ff */
[----:B------:R-:W-:Y:S01]  /*1e90*/  LOP3.LUT R13, R5, 0xff, RZ, 0xc0, !PT ;  /* 0x000000ff050d7812 */ /* 0x000fe200078ec0ff */
[----:B------:R-:W-:Y:S01]  /*1ea0*/  FFMA.FTZ R17, R27, R11, R12 ;  /* 0x0000000b1b117223 */ /* 0x000fe2000001000c */
[----:B------:R-:W-:Y:S01]  /*1eb0*/  LOP3.LUT R12, R6, 0xff, RZ, 0xc0, !PT ;  /* 0x000000ff060c7812 */ /* 0x000fe200078ec0ff */
[----:B------:R-:W0:Y:S02]  /*1ec0*/  I2F.F16 R16, R16 ;  /* 0x0000001000107306 */ /* 0x000e240000200c00 */
[----:B------:R-:W-:Y:S01]  /*1ed0*/  VIADD R27, R13, 0xffffff80 ;  /* 0xffffff800d1b7836 */ /* 0x000fe20000000000 */
[----:B------:R-:W-:Y:S02]  /*1ee0*/  IADD3 R13, PT, PT, R12, -0x80, RZ ;  /* 0xffffff800c0d7810 */ /* 0x000fe40007ffe0ff */
[----:B------:R-:W-:-:S03]  /*1ef0*/  PLOP3.LUT P0, PT, PT, PT, UP0, 0x80, 0x8 ;  /* 0x000000000008781c */ /* 0x000fc60003f0f008 */
[----:B------:R-:W-:Y:S01]  /*1f00*/  I2F.F16 R15, R15 ;  /* 0x0000000f000f7306 */ /* 0x000fe20000200c00 */
[----:B------:R-:W-:Y:S01]  /*1f10*/  @!UP0 UMOV UR6, UR10 ;  /* 0x0000000a00068c82 */ /* 0x000fe20008000000 */
[----:B------:R-:W-:Y:S01]  /*1f20*/  @!UP0 UMOV UR7, UR11 ;  /* 0x0000000b00078c82 */ /* 0x000fe20008000000 */
[----:B------:R-:W-:-:S05]  /*1f30*/  MOV R8, UR6 ;  /* 0x0000000600087c02 */ /* 0x000fca0008000f00 */
[----:B------:R-:W1:Y:S01]  /*1f40*/  I2F.F16 R18, R18 ;  /* 0x0000001200127306 */ /* 0x000e620000200c00 */
[----:B------:R-:W-:Y:S01]  /*1f50*/  MOV R9, UR7 ;  /* 0x0000000700097c02 */ /* 0x000fe20008000f00 */
[----:B0-----:R-:W-:-:S06]  /*1f60*/  HADD2.F32 R12, -RZ, R16.H0_H0 ;  /* 0x20000010ff0c7230 */ /* 0x001fcc0000004100 */
[----:B------:R-:W0:Y:S01]  /*1f70*/  I2F.F16 R13, R13 ;  /* 0x0000000d000d7306 */ /* 0x000e220000200c00 */
[----:B------:R2:W3:Y:S01]  /*1f80*/  @!P0 LDG.E.U16.CONSTANT R29, desc[UR18][R8.64] ;  /* 0x00000012081d8981 */ /* 0x0004e2000c1e9500 */
[----:B------:R-:W-:Y:S01]  /*1f90*/  LEA.HI R16, R19, 0xffffff80, RZ, 0x8 ;  /* 0xffffff8013107811 */ /* 0x000fe200078f40ff */
[C---:B------:R-:W-:Y:S01]  /*1fa0*/  FFMA.FTZ R19, R11.reuse, R12, R14 ;  /* 0x0000000c0b137223 */ /* 0x040fe2000001000e */
[----:B----4-:R-:W-:Y:S01]  /*1fb0*/  HADD2.F32 R12, -RZ, R24.H0_H0 ;  /* 0x20000018ff0c7230 */ /* 0x010fe20000004100 */
[----:B------:R-:W-:Y:S01]  /*1fc0*/  SHF.R.U32.HI R14, RZ, 0x8, R4 ;  /* 0x00000008ff0e7819 */ /* 0x000fe20000011604 */
[----:B-1----:R-:W-:Y:S02]  /*1fd0*/  HADD2.F32 R18, -RZ, R18.H0_H0 ;  /* 0x20000012ff127230 */ /* 0x002fe40000004100 */
[----:B--2---:R-:W-:Y:S01]  /*1fe0*/  HADD2.F32 R9, -RZ, R15.H0_H0 ;  /* 0x2000000fff097230 */ /* 0x004fe20000004100 */
[----:B------:R-:W1:Y:S04]  /*1ff0*/  I2F.F16 R27, R27 ;  /* 0x0000001b001b7306 */ /* 0x000e680000200c00 */
[----:B------:R-:W-:Y:S01]  /*2000*/  FFMA.FTZ R9, R11, R9, R34 ;  /* 0x000000090b097223 */ /* 0x000fe20000010022 */
[----:B0-----:R-:W-:-:S02]  /*2010*/  HADD2.F32 R34, -RZ, R13.H0_H0 ;  /* 0x2000000dff227230 */ /* 0x001fc40000004100 */
[----:B------:R-:W-:Y:S01]  /*2020*/  FFMA.FTZ R15, R18, R12, R17 ;  /* 0x0000000c120f7223 */ /* 0x000fe20000010011 */
[----:B------:R-:W-:Y:S02]  /*2030*/  LOP3.LUT R17, R14, 0xff, RZ, 0xc0, !PT ;  /* 0x000000ff0e117812 */ /* 0x000fe400078ec0ff */
[----:B------:R-:W-:Y:S01]  /*2040*/  FFMA.FTZ R14, R12, R34, R9 ;  /* 0x000000220c0e7223 */ /* 0x000fe20000010009 */
[----:B------:R-:W-:Y:S01]  /*2050*/  SHF.R.U32.HI R9, RZ, 0x8, R5 ;  /* 0x00000008ff097819 */ /* 0x000fe20000011605 */
[----:B------:R-:W-:-:S03]  /*2060*/  @!UP0 ULEA UR6, UR4, UR22, 0x3 ;  /* 0x0000001604068291 */ /* 0x000fc6000f8e18ff */
[----:B------:R-:W-:Y:S01]  /*2070*/  LOP3.LUT R9, R9, 0xff, RZ, 0xc0, !PT ;  /* 0x000000ff09097812 */ /* 0x000fe200078ec0ff */
[----:B-1----:R-:W-:-:S03]  /*2080*/  HADD2.F32 R27, -RZ, R27.H0_H0 ;  /* 0x2000001bff1b7230 */ /* 0x002fc60000004100 */
[----:B------:R-:W-:Y:S01]  /*2090*/  IADD3 R35, PT, PT, R9, -0x80, RZ ;  /* 0xffffff8009237810 */ /* 0x000fe20007ffe0ff */
[----:B------:R-:W0:Y:S01]  /*20a0*/  I2F.F16 R8, R16 ;  /* 0x0000001000087306 */ /* 0x000e220000200c00 */
[----:B------:R-:W-:Y:S01]  /*20b0*/  FFMA.FTZ R13, R12, R27, R19 ;  /* 0x0000001b0c0d7223 */ /* 0x000fe20000010013 */
[----:B------:R-:W-:Y:S01]  /*20c0*/  IADD3 R27, PT, PT, R17, -0x80, RZ ;  /* 0xffffff80111b7810 */ /* 0x000fe20007ffe0ff */
[----:B------:R-:W2:Y:S05]  /*20d0*/  @!P0 LDL.64 R18, [UR6+0x8] ;  /* 0x00000806ff128983 */ /* 0x000eaa0008100a00 */
[----:B------:R-:W1:Y:S01]  /*20e0*/  I2F.F16 R35, R35 ;  /* 0x0000002300237306 */ /* 0x000e620000200c00 */
[----:B------:R-:W-:-:S07]  /*20f0*/  MOV R17, UR14 ;  /* 0x0000000e00117c02 */ /* 0x000fce0008000f00 */
[----:B------:R-:W4:Y:S01]  /*2100*/  I2F.F16 R16, R27 ;  /* 0x0000001b00107306 */ /* 0x000f220000200c00 */
[----:B0-----:R-:W-:Y:S02]  /*2110*/  HADD2.F32 R8, -RZ, R8.H0_H0 ;  /* 0x20000008ff087230 */ /* 0x001fe40000004100 */
[----:B------:R-:W-:-:S04]  /*2120*/  IMAD.WIDE R32, R17, 0x4, R32 ;  /* 0x0000000411207825 */ /* 0x000fc800078e0220 */
[----:B------:R-:W-:Y:S02]  /*2130*/  HADD2.F32 R34, -RZ, R24.H1_H1 ;  /* 0x30000018ff227230 */ /* 0x000fe40000004100 */
[----:B-1----:R-:W-:Y:S02]  /*2140*/  HADD2.F32 R24, -RZ, R35.H0_H0 ;  /* 0x20000023ff187230 */ /* 0x002fe40000004100 */
[----:B------:R-:W-:Y:S02]  /*2150*/  FFMA.FTZ R17, R11, R8, R10 ;  /* 0x000000080b117223 */ /* 0x000fe4000001000a */
[----:B------:R0:W5:Y:S01]  /*2160*/  LDG.E.128.CONSTANT R8, desc[UR18][R32.64] ;  /* 0x0000001220087981 */ /* 0x000162000c1e9d00 */
[----:B------:R-:W-:Y:S01]  /*2170*/  FFMA.FTZ R24, R34, R24, R13 ;  /* 0x0000001822187223 */ /* 0x000fe2000001000d */
[----:B----4-:R-:W-:Y:S01]  /*2180*/  HADD2.F32 R16, -RZ, R16.H0_H0 ;  /* 0x20000010ff107230 */ /* 0x010fe20000004100 */
[----:B------:R-:W-:-:S04]  /*2190*/  SHF.R.U32.HI R13, RZ, 0x8, R6 ;  /* 0x00000008ff0d7819 */ /* 0x000fc80000011606 */
[----:B------:R-:W-:Y:S01]  /*21a0*/  FFMA.FTZ R16, R16, R34, R15 ;  /* 0x0000002210107223 */ /* 0x000fe2000001000f */
[----:B------:R-:W-:Y:S02]  /*21b0*/  LOP3.LUT R15, R13, 0xff, RZ, 0xc0, !PT ;  /* 0x000000ff0d0f7812 */ /* 0x000fe400078ec0ff */
[----:B------:R-:W-:-:S03]  /*21c0*/  SHF.R.U32.HI R13, RZ, 0x10, R4 ;  /* 0x00000010ff0d7819 */ /* 0x000fc60000011604 */
[----:B------:R-:W-:Y:S01]  /*21d0*/  VIADD R36, R15, 0xffffff80 ;  /* 0xffffff800f247836 */ /* 0x000fe20000000000 */
[----:B------:R-:W-:-:S04]  /*21e0*/  LOP3.LUT R13, R13, 0xff, RZ, 0xc0, !PT ;  /* 0x000000ff0d0d7812 */ /* 0x000fc800078ec0ff */
[----:B------:R-:W-:Y:S01]  /*21f0*/  IADD3 R15, PT, PT, R13, -0x80, RZ ;  /* 0xffffff800d0f7810 */ /* 0x000fe20007ffe0ff */
[----:B------:R-:W1:Y:S08]  /*2200*/  I2F.F16 R36, R36 ;  /* 0x0000002400247306 */ /* 0x000e700000200c00 */
[----:B------:R-:W4:Y:S01]  /*2210*/  I2F.F16 R15, R15 ;  /* 0x0000000f000f7306 */ /* 0x000f220000200c00 */
[----:B------:R-:W-:-:S02]  /*2220*/  HADD2.F32 R27, -RZ, R25.H0_H0 ;  /* 0x20000019ff1b7230 */ /* 0x000fc40000004100 */
[----:B-1----:R-:W-:-:S05]  /*2230*/  HADD2.F32 R13, -RZ, R36.H0_H0 ;  /* 0x20000024ff0d7230 */ /* 0x002fca0000004100 */
[----:B------:R-:W-:Y:S01]  /*2240*/  FFMA.FTZ R14, R34, R13, R14 ;  /* 0x0000000d220e7223 */ /* 0x000fe2000001000e */
[----:B----4-:R-:W-:-:S05]  /*2250*/  HADD2.F32 R13, -RZ, R15.H0_H0 ;  /* 0x2000000fff0d7230 */ /* 0x010fca0000004100 */
[----:B------:R-:W-:Y:S01]  /*2260*/  FFMA.FTZ R16, R13, R27, R16 ;  /* 0x0000001b0d107223 */ /* 0x000fe20000010010 */
[----:B------:R-:W-:-:S04]  /*2270*/  LOP3.LUT R13, R7, 0xff, RZ, 0xc0, !PT ;  /* 0x000000ff070d7812 */ /* 0x000fc800078ec0ff */
[----:B------:R-:W-:Y:S02]  /*2280*/  IADD3 R37, PT, PT, R13, -0x80, RZ ;  /* 0xffffff800d257810 */ /* 0x000fe40007ffe0ff */
[----:B------:R-:W-:-:S04]  /*2290*/  SHF.R.U32.HI R13, RZ, 0x10, R5 ;  /* 0x00000010ff0d7819 */ /* 0x000fc80000011605 */
[----:B------:R-:W-:Y:S02]  /*22a0*/  LOP3.LUT R35, R13, 0xff, RZ, 0xc0, !PT ;  /* 0x000000ff0d237812 */ /* 0x000fe400078ec0ff */
[----:B------:R-:W1:Y:S02]  /*22b0*/  I2F.F16 R13, R37 ;  /* 0x00000025000d7306 */ /* 0x000e640000200c00 */
[----:B------:R-:W-:-:S06]  /*22c0*/  IADD3 R35, PT, PT, R35, -0x80, RZ ;  /* 0xffffff8023237810 */ /* 0x000fcc0007ffe0ff */
[----:B------:R-:W4:Y:S01]  /*22d0*/  I2F.F16 R15, R35 ;  /* 0x00000023000f7306 */ /* 0x000f220000200c00 */
[----:B-1----:R-:W-:-:S05]  /*22e0*/  HADD2.F32 R13, -RZ, R13.H0_H0 ;  /* 0x2000000dff0d7230 */ /* 0x002fca0000004100 */
[----:B------:R-:W-:Y:S01]  /*22f0*/  FFMA.FTZ R17, R12, R13, R17 ;  /* 0x0000000d0c117223 */ /* 0x000fe20000010011 */
[----:B------:R-:W-:Y:S01]  /*2300*/  SHF.R.U32.HI R12, RZ, 0x8, R7 ;  /* 0x00000008ff0c7819 */ /* 0x000fe20000011607 */
[----:B----4-:R-:W-:-:S03]  /*2310*/  HADD2.F32 R15, -RZ, R15.H0_H0 ;  /* 0x2000000fff0f7230 */ /* 0x010fc60000004100 */
[----:B------:R-:W-:Y:S02]  /*2320*/  LOP3.LUT R12, R12, 0xff, RZ, 0xc0, !PT ;  /* 0x000000ff0c0c7812 */ /* 0x000fe400078ec0ff */
[----:B------:R-:W-:Y:S02]  /*2330*/  FFMA.FTZ R24, R27, R15, R24 ;  /* 0x0000000f1b187223 */ /* 0x000fe40000010018 */
[----:B------:R-:W-:Y:S02]  /*2340*/  IADD3 R15, PT, PT, R12, -0x80, RZ ;  /* 0xffffff800c0f7810 */ /* 0x000fe40007ffe0ff */
[----:B------:R-:W-:Y:S02]  /*2350*/  SHF.R.U32.HI R12, RZ, 0x10, R6 ;  /* 0x00000010ff0c7819 */ /* 0x000fe40000011606 */
[----:B------:R-:W-:Y:S02]  /*2360*/  SHF.R.U32.HI R13, RZ, 0x10, R7 ;  /* 0x00000010ff0d7819 */ /* 0x000fe40000011607 */
[----:B------:R-:W1:Y:S01]  /*2370*/  I2F.F16 R15, R15 ;  /* 0x0000000f000f7306 */ /* 0x000e620000200c00 */
[----:B------:R-:W-:-:S02]  /*2380*/  LOP3.LUT R12, R12, 0xff, RZ, 0xc0, !PT ;  /* 0x000000ff0c0c7812 */ /* 0x000fc400078ec0ff */
[----:B------:R-:W-:-:S03]  /*2390*/  LOP3.LUT R13, R13, 0xff, RZ, 0xc0, !PT ;  /* 0x000000ff0d0d7812 */ /* 0x000fc600078ec0ff */
[----:B------:R-:W-:Y:S01]  /*23a0*/  VIADD R12, R12, 0xffffff80 ;  /* 0xffffff800c0c7836 */ /* 0x000fe20000000000 */
[----:B------:R-:W-:-:S04]  /*23b0*/  IADD3 R35, PT, PT, R13, -0x80, RZ ;  /* 0xffffff800d237810 */ /* 0x000fc80007ffe0ff */
[----:B------:R-:W4:Y:S01]  /*23c0*/  I2F.F16 R13, R35 ;  /* 0x00000023000d7306 */ /* 0x000f220000200c00 */
[----:B-1----:R-:W-:-:S07]  /*23d0*/  HADD2.F32 R36, -RZ, R15.H0_H0 ;  /* 0x2000000fff247230 */ /* 0x002fce0000004100 */
[----:B------:R-:W1:Y:S01]  /*23e0*/  I2F.F16 R12, R12 ;  /* 0x0000000c000c7306 */ /* 0x000e620000200c00 */
[----:B------:R-:W-:Y:S01]  /*23f0*/  FFMA.FTZ R34, R34, R36, R17 ;  /* 0x0000002422227223 */ /* 0x000fe20000010011 */
[----:B------:R-:W-:-:S05]  /*2400*/  MOV R17, UR14 ;  /* 0x0000000e00117c02 */ /* 0x000fca0008000f00 */
[----:B0-----:R-:W-:-:S04]  /*2410*/  IMAD.WIDE R32, R17, 0x4, R32 ;  /* 0x0000000411207825 */ /* 0x001fc800078e0220 */
[----:B----4-:R-:W-:Y:S02]  /*2420*/  HADD2.F32 R13, -RZ, R13.H0_H0 ;  /* 0x2000000dff0d7230 */ /* 0x010fe40000004100 */
[----:B-1----:R-:W-:-:S05]  /*2430*/  HADD2.F32 R17, -RZ, R12.H0_H0 ;  /* 0x2000000cff117230 */ /* 0x002fca0000004100 */
[C---:B------:R-:W-:Y:S01]  /*2440*/  FFMA.FTZ R17, R27.reuse, R17, R14 ;  /* 0x000000111b117223 */ /* 0x040fe2000001000e */
[----:B------:R-:W-:Y:S02]  /*2450*/  FFMA.FTZ R27, R27, R13, R34 ;  /* 0x0000000d1b1b7223 */ /* 0x000fe40000010022 */
[----:B------:R-:W4:Y:S01]  /*2460*/  LDG.E.128.CONSTANT R12, desc[UR18][R32.64] ;  /* 0x00000012200c7981 */ /* 0x000f22000c1e9d00 */
[----:B------:R-:W-:Y:S02]  /*2470*/  LEA.HI R34, R4, 0xffffff80, RZ, 0x8 ;  /* 0xffffff8004227811 */ /* 0x000fe400078f40ff */
[----:B------:R-:W-:Y:S02]  /*2480*/  LEA.HI R4, R5, 0xffffff80, RZ, 0x8 ;  /* 0xffffff8005047811 */ /* 0x000fe400078f40ff */
[----:B------:R-:W-:Y:S02]  /*2490*/  LEA.HI R5, R7, 0xffffff80, RZ, 0x8 ;  /* 0xffffff8007057811 */ /* 0x000fe400078f40ff */
[----:B------:R-:W0:Y:S01]  /*24a0*/  I2F.F16 R34, R34 ;  /* 0x0000002200227306 */ /* 0x000e220000200c00 */
[----:B------:R-:W-:-:S07]  /*24b0*/  LEA.HI R6, R6, 0xffffff80, RZ, 0x8 ;  /* 0xffffff8006067811 */ /* 0x000fce00078f40ff */
[----:B------:R-:W-:Y:S08]  /*24c0*/  I2F.F16 R4, R4 ;  /* 0x0000000400047306 */ /* 0x000ff00000200c00 */
[----:B------:R-:W1:Y:S08]  /*24d0*/  I2F.F16 R5, R5 ;  /* 0x0000000500057306 */ /* 0x000e700000200c00 */
[----:B------:R-:W1:Y:S01]  /*24e0*/  I2F.F16 R6, R6 ;  /* 0x0000000600067306 */ /* 0x000e620000200c00 */
[----:B------:R-:W-:-:S02]  /*24f0*/  HADD2.F32 R25, -RZ, R25.H1_H1 ;  /* 0x30000019ff197230 */ /* 0x000fc40000004100 */
[----:B0-----:R-:W-:Y:S02]  /*2500*/  HADD2.F32 R7, -RZ, R34.H0_H0 ;  /* 0x20000022ff077230 */ /* 0x001fe40000004100 */
[----:B-1----:R-:W-:-:S03]  /*2510*/  HADD2.F32 R36, -RZ, R5.H0_H0 ;  /* 0x20000005ff247230 */ /* 0x002fc60000004100 */
[----:B------:R-:W-:Y:S01]  /*2520*/  FFMA.FTZ R16, R7, R25, R16 ;  /* 0x0000001907107223 */ /* 0x000fe20000010010 */
[----:B------:R-:W-:Y:S02]  /*2530*/  HADD2.F32 R7, -RZ, R4.H0_H0 ;  /* 0x20000004ff077230 */ /* 0x000fe40000004100 */
[----:B------:R-:W0:Y:S01]  /*2540*/  LDS.64 R4, [UR8+0x20] ;  /* 0x00002008ff047984 */ /* 0x000e220008000a00 */
[----:B------:R-:W-:Y:S02]  /*2550*/  HADD2.F32 R34, -RZ, R6.H0_H0 ;  /* 0x20000006ff227230 */ /* 0x000fe40000004100 */
[----:B------:R-:W-:-:S03]  /*2560*/  FFMA.FTZ R24, R25, R7, R24 ;  /* 0x0000000719187223 */ /* 0x000fc60000010018 */
[----:B------:R-:W-:Y:S01]  /*2570*/  FFMA.FTZ R17, R25, R34, R17 ;  /* 0x0000002219117223 */ /* 0x000fe20000010011 */
[----:B---3--:R-:W-:Y:S02]  /*2580*/  @!P0 R2UR UR7, R29 ;  /* 0x000000001d0782ca */ /* 0x008fe400000e0000 */
[----:B--2---:R-:W-:-:S04]  /*2590*/  @!P0 PRMT R2, R18, 0x7610, R2 ;  /* 0x0000761012028816 */ /* 0x004fc80000000002 */
[----:B------:R-:W-:Y:S01]  /*25a0*/  @!P0 PRMT R2, R2, 0x7610, R18 ;  /* 0x0000761002028816 */ /* 0x000fe20000000012 */
[----:B------:R-:W-:Y:S01]  /*25b0*/  FFMA.FTZ R18, R25, R36, R27 ;  /* 0x0000002419127223 */ /* 0x000fe2000001001b */
[----:B------:R-:W-:-:S03]  /*25c0*/  @!P0 PRMT R0, R0, 0x5410, R19 ;  /* 0x0000541000008816 */ /* 0x000fc60000000013 */
[--C-:B------:R-:W-:Y:S01]  /*25d0*/  HADD2.F32 R25, -RZ, R2.reuse.H1_H1 ;  /* 0x30000002ff197230 */ /* 0x100fe20000004100 */
[----:B------:R-:W-:Y:S01]  /*25e0*/  @!P0 PRMT R0, R19, 0x7632, R0 ;  /* 0x0000763213008816 */ /* 0x000fe20000000000 */
[----:B------:R-:W-:-:S03]  /*25f0*/  HADD2.F32 R27, -RZ, R2.H0_H0 ;  /* 0x20000002ff1b7230 */ /* 0x000fc60000004100 */
[----:B------:R-:W-:Y:S02]  /*2600*/  FMUL.FTZ R26, R26, R25 ;  /* 0x000000191a1a7220 */ /* 0x000fe40000410000 */
[----:B------:R-:W-:Y:S01]  /*2610*/  FMUL.FTZ R6, R30, R27 ;  /* 0x0000001b1e067220 */ /* 0x000fe20000410000 */
[--C-:B------:R-:W-:Y:S02]  /*2620*/  HADD2.F32 R29, -RZ, R0.reuse.H0_H0 ;  /* 0x20000000ff1d7230 */ /* 0x100fe40000004100 */
[----:B------:R-:W-:Y:S01]  /*2630*/  F2FP.F16.F32.PACK_AB R19, RZ, R26 ;  /* 0x0000001aff13723e */ /* 0x000fe200000000ff */
[----:B------:R-:W-:Y:S01]  /*2640*/  HADD2.F32 R26, -RZ, R0.H1_H1 ;  /* 0x30000000ff1a7230 */ /* 0x000fe20000004100 */
[----:B-----5:R-:W-:Y:S02]  /*2650*/  LOP3.LUT R7, R8, 0xff, RZ, 0xc0, !PT ;  /* 0x000000ff08077812 */ /* 0x020fe400078ec0ff */
[----:B------:R-:W-:Y:S02]  /*2660*/  SHF.R.U32.HI R30, RZ, 0x8, R8 ;  /* 0x00000008ff1e7819 */ /* 0x000fe40000011608 */
[----:B------:R-:W-:Y:S01]  /*2670*/  IADD3 R7, PT, PT, R7, -0x80, RZ ;  /* 0xffffff8007077810 */ /* 0x000fe20007ffe0ff */
[----:B------:R-:W-:Y:S01]  /*2680*/  FMUL.FTZ R31, R31, R26 ;  /* 0x0000001a1f1f7220 */ /* 0x000fe20000410000 */
[----:B------:R-:W-:Y:S01]  /*2690*/  LOP3.LUT R30, R30, 0xff, RZ, 0xc0, !PT ;  /* 0x000000ff1e1e7812 */ /* 0x000fe200078ec0ff */
[----:B------:R-:W-:-:S03]  /*26a0*/  FMUL.FTZ R28, R28, R29 ;  /* 0x0000001d1c1c7220 */ /* 0x000fc60000410000 */
[----:B------:R-:W1:Y:S01]  /*26b0*/  I2F.F16 R7, R7 ;  /* 0x0000000700077306 */ /* 0x000e620000200c00 */
[----:B------:R-:W-:Y:S02]  /*26c0*/  IADD3 R34, PT, PT, R30, -0x80, RZ ;  /* 0xffffff801e227810 */ /* 0x000fe40007ffe0ff */
[----:B------:R-:W-:Y:S02]  /*26d0*/  F2FP.F16.F32.PACK_AB R30, RZ, R31 ;  /* 0x0000001fff1e723e */ /* 0x000fe400000000ff */
[----:B------:R-:W-:Y:S02]  /*26e0*/  F2FP.F16.F32.PACK_AB R31, RZ, R28 ;  /* 0x0000001cff1f723e */ /* 0x000fe400000000ff */
[----:B------:R-:W-:Y:S01]  /*26f0*/  F2FP.F16.F32.PACK_AB R6, RZ, R6 ;  /* 0x00000006ff06723e */ /* 0x000fe200000000ff */
[----:B------:R-:W2:Y:S01]  /*2700*/  I2F.F16 R28, R34 ;  /* 0x00000022001c7306 */ /* 0x000ea20000200c00 */
[----:B------:R-:W-:Y:S02]  /*2710*/  PRMT R30, R30, 0x5410, R31 ;  /* 0x000054101e1e7816 */ /* 0x000fe4000000001f */
[----:B------:R-:W-:-:S05]  /*2720*/  PRMT R6, R6, 0x5410, R19 ;  /* 0x0000541006067816 */ /* 0x000fca0000000013 */
[----:B------:R-:W-:Y:S02]  /*2730*/  HFMA2 R19, R6, 1, 1, R21 ;  /* 0x3c003c0006137831 */ /* 0x000fe40000000015 */
[----:B------:R-:W-:Y:S02]  /*2740*/  HADD2 R21, R30, R23 ;  /* 0x000000171e157230 */ /* 0x000fe40000000000 */
[--C-:B0-----:R-:W-:Y:S02]  /*2750*/  HADD2.F32 R6, -RZ, R4.reuse.H0_H0 ;  /* 0x20000004ff067230 */ /* 0x101fe40000004100 */
[----:B-1----:R-:W-:Y:S02]  /*2760*/  HADD2.F32 R23, -RZ, R7.H0_H0 ;  /* 0x20000007ff177230 */ /* 0x002fe40000004100 */
[----:B------:R-:W-:Y:S01]  /*2770*/  HADD2.F32 R7, -RZ, R4.H1_H1 ;  /* 0x30000004ff077230 */ /* 0x000fe20000004100 */
[----:B------:R-:W-:Y:S01]  /*2780*/  SHF.R.U32.HI R4, RZ, 0x8, R9 ;  /* 0x00000008ff047819 */ /* 0x000fe20000011609 */
[----:B--2---:R-:W-:-:S02]  /*2790*/  HADD2.F32 R28, -RZ, R28.H0_H0 ;  /* 0x2000001cff1c7230 */ /* 0x004fc40000004100 */
[----:B------:R-:W-:Y:S01]  /*27a0*/  FFMA.FTZ R37, R23, R6, RZ ;  /* 0x0000000617257223 */ /* 0x000fe200000100ff */
[----:B------:R-:W-:Y:S02]  /*27b0*/  LOP3.LUT R30, R9, 0xff, RZ, 0xc0, !PT ;  /* 0x000000ff091e7812 */ /* 0x000fe400078ec0ff */
[----:B------:R-:W-:Y:S01]  /*27c0*/  LOP3.LUT R23, R10, 0xff, RZ, 0xc0, !PT ;  /* 0x000000ff0a177812 */ /* 0x000fe200078ec0ff */
[----:B------:R-:W-:Y:S01]  /*27d0*/  FFMA.FTZ R37, R28, R7, R37 ;  /* 0x000000071c257223 */ /* 0x000fe20000010025 */
[----:B------:R-:W-:Y:S02]  /*27e0*/  LOP3.LUT R4, R4, 0xff, RZ, 0xc0, !PT ;  /* 0x000000ff04047812 */ /* 0x000fe400078ec0ff */
[----:B------:R-:W-:Y:S01]  /*27f0*/  SHF.R.U32.HI R28, RZ, 0x8, R10 ;  /* 0x00000008ff1c7819 */ /* 0x000fe2000001160a */
[----:B------:R-:W-:Y:S01]  /*2800*/  VIADD R30, R30, 0xffffff80 ;  /* 0xffffff801e1e7836 */ /* 0x000fe20000000000 */
[----:B------:R-:W-:Y:S02]  /*2810*/  IADD3 R23, PT, PT, R23, -0x80, RZ ;  /* 0xffffff8017177810 */ /* 0x000fe40007ffe0ff */
[----:B------:R-:W-:-:S02]  /*2820*/  IADD3 R35, PT, PT, R4, -0x80, RZ ;  /* 0xffffff8004237810 */ /* 0x000fc40007ffe0ff */
[----:B------:R-:W-:Y:S01]  /*2830*/  LOP3.LUT R4, R28, 0xff, RZ, 0xc0, !PT ;  /* 0x000000ff1c047812 */ /* 0x000fe200078ec0ff */
[----:B------:R-:W0:Y:S03]  /*2840*/  I2F.F16 R31, R30 ;  /* 0x0000001e001f7306 */ /* 0x000e260000200c00 */
[----:B------:R-:W-:-:S05]  /*2850*/  IADD3 R36, PT, PT, R4, -0x80, RZ ;  /* 0xffffff8004247810 */ /* 0x000fca0007ffe0ff */
[----:B------:R-:W1:Y:S01]  /*2860*/  I2F.F16 R23, R23 ;  /* 0x0000001700177306 */ /* 0x000e620000200c00 */
[----:B------:R-:W-:-:S07]  /*2870*/  SHF.R.U32.HI R4, RZ, 0x10, R8 ;  /* 0x00000010ff047819 */ /* 0x000fce0000011608 */
[----:B------:R-:W2:Y:S01]  /*2880*/  I2F.F16 R28, R35 ;  /* 0x00000023001c7306 */ /* 0x000ea20000200c00 */
[----:B------:R-:W-:-:S07]  /*2890*/  LOP3.LUT R4, R4, 0xff, RZ, 0xc0, !PT ;  /* 0x000000ff04047812 */ /* 0x000fce00078ec0ff */
[----:B------:R-:W3:Y:S01]  /*28a0*/  I2F.F16 R30, R36 ;  /* 0x00000024001e7306 */ /* 0x000ee20000200c00 */
[----:B------:R-:W-:Y:S01]  /*28b0*/  IADD3 R34, PT, PT, R4, -0x80, RZ ;  /* 0xffffff8004227810 */ /* 0x000fe20007ffe0ff */
[----:B0-----:R-:W-:Y:S02]  /*28c0*/  HADD2.F32 R31, -RZ, R31.H0_H0 ;  /* 0x2000001fff1f7230 */ /* 0x001fe40000004100 */
[----:B-1----:R-:W-:Y:S02]  /*28d0*/  HADD2.F32 R23, -RZ, R23.H0_H0 ;  /* 0x20000017ff177230 */ /* 0x002fe40000004100 */
[----:B--2---:R-:W-:Y:S02]  /*28e0*/  HADD2.F32 R28, -RZ, R28.H0_H0 ;  /* 0x2000001cff1c7230 */ /* 0x004fe40000004100 */
[----:B------:R-:W0:Y:S01]  /*28f0*/  I2F.F16 R4, R34 ;  /* 0x0000002200047306 */ /* 0x000e220000200c00 */
[C---:B------:R-:W-:Y:S01]  /*2900*/  FFMA.FTZ R31, R6.reuse, R31, RZ ;  /* 0x0000001f061f7223 */ /* 0x040fe200000100ff */
[----:B------:R-:W-:Y:S01]  /*2910*/  FFMA.FTZ R23, R6, R23, RZ ;  /* 0x0000001706177223 */ /* 0x000fe200000100ff */
[----:B---3--:R-:W-:-:S02]  /*2920*/  HADD2.F32 R30, -RZ, R30.H0_H0 ;  /* 0x2000001eff1e7230 */ /* 0x008fc40000004100 */
[----:B------:R-:W-:-:S03]  /*2930*/  FFMA.FTZ R35, R7, R28, R31 ;  /* 0x0000001c07237223 */ /* 0x000fc6000001001f */
[----:B------:R-:W-:Y:S01]  /*2940*/  FFMA.FTZ R31, R7, R30, R23 ;  /* 0x0000001e071f7223 */ /* 0x000fe20000010017 */
[----:B------:R-:W-:Y:S02]  /*2950*/  SHF.R.U32.HI R23, RZ, 0x10, R9 ;  /* 0x00000010ff177819 */ /* 0x000fe40000011609 */
[----:B------:R-:W-:Y:S02]  /*2960*/  SHF.R.U32.HI R30, RZ, 0x10, R10 ;  /* 0x00000010ff1e7819 */ /* 0x000fe4000001160a */
[----:B------:R-:W-:Y:S01]  /*2970*/  LOP3.LUT R23, R23, 0xff, RZ, 0xc0, !PT ;  /* 0x000000ff17177812 */ /* 0x000fe200078ec0ff */
[----:B0-----:R-:W-:Y:S02]  /*2980*/  HADD2.F32 R28, -RZ, R4.H0_H0 ;  /* 0x20000004ff1c7230 */ /* 0x001fe40000004100 */
[----:B------:R-:W-:Y:S01]  /*2990*/  HADD2.F32 R4, -RZ, R5.H0_H0 ;  /* 0x20000005ff047230 */ /* 0x000fe20000004100 */
[----:B------:R-:W-:Y:S01]  /*29a0*/  LOP3.LUT R30, R30, 0xff, RZ, 0xc0, !PT ;  /* 0x000000ff1e1e7812 */ /* 0x000fe200078ec0ff */
[----:B------:R-:W-:Y:S01]  /*29b0*/  VIADD R36, R23, 0xffffff80 ;  /* 0xffffff8017247836 */ /* 0x000fe20000000000 */
[----:B------:R-:W-:-:S02]  /*29c0*/  LEA.HI R23, R8, 0xffffff80, RZ, 0x8 ;  /* 0xffffff8008177811 */ /* 0x000fc400078f40ff */
[----:B------:R-:W-:Y:S01]  /*29d0*/  FFMA.FTZ R28, R28, R4, R37 ;  /* 0x000000041c1c7223 */ /* 0x000fe20000010025 */
[----:B------:R-:W0:Y:S01]  /*29e0*/  I2F.F16 R34, R36 ;  /* 0x0000002400227306 */ /* 0x000e220000200c00 */
[----:B------:R-:W-:-:S07]  /*29f0*/  IADD3 R37, PT, PT, R30, -0x80, RZ ;  /* 0xffffff801e257810 */ /* 0x000fce0007ffe0ff */
[----:B------:R-:W1:Y:S08]  /*2a00*/  I2F.F16 R23, R23 ;  /* 0x0000001700177306 */ /* 0x000e700000200c00 */
[----:B------:R1:W2:Y:S01]  /*2a10*/  I2F.F16 R30, R37 ;  /* 0x00000025001e7306 */ /* 0x0002a20000200c00 */
[----:B0-----:R-:W-:Y:S02]  /*2a20*/  HADD2.F32 R34, -RZ, R34.H0_H0 ;  /* 0x20000022ff227230 */ /* 0x001fe40000004100 */
[----:B------:R-:W-:-:S03]  /*2a30*/  HADD2.F32 R5, -RZ, R5.H1_H1 ;  /* 0x30000005ff057230 */ /* 0x000fc60000004100 */
[----:B------:R-:W-:Y:S01]  /*2a40*/  FFMA.FTZ R34, R4, R34, R35 ;  /* 0x0000002204227223 */ /* 0x000fe20000010023 */
[----:B------:R-:W-:Y:S01]  /*2a50*/  LEA.HI R35, R10, 0xffffff80, RZ, 0x8 ;  /* 0xffffff800a237811 */ /* 0x000fe200078f40ff */
[----:B-1----:R-:W-:Y:S02]  /*2a60*/  HADD2.F32 R37, -RZ, R23.H0_H0 ;  /* 0x20000017ff257230 */ /* 0x002fe40000004100 */
[----:B--2---:R-:W-:-:S03]  /*2a70*/  HADD2.F32 R30, -RZ, R30.H0_H0 ;  /* 0x2000001eff1e7230 */ /* 0x004fc60000004100 */
[----:B------:R-:W-:Y:S02]  /*2a80*/  FFMA.FTZ R37, R37, R5, R28 ;  /* 0x0000000525257223 */ /* 0x000fe4000001001c */
[----:B------:R-:W0:Y:S01]  /*2a90*/  I2F.F16 R28, R35 ;  /* 0x00000023001c7306 */ /* 0x000e220000200c00 */
[----:B------:R-:W-:Y:S01]  /*2aa0*/  FFMA.FTZ R30, R4, R30, R31 ;  /* 0x0000001e041e7223 */ /* 0x000fe2000001001f */
[----:B------:R-:W-:Y:S02]  /*2ab0*/  LEA.HI R31, R9, 0xffffff80, RZ, 0x8 ;  /* 0xffffff80091f7811 */ /* 0x000fe400078f40ff */
[----:B------:R-:W1:Y:S04]  /*2ac0*/  LDS.64 R8, [UR8+0x28] ;  /* 0x00002808ff087984 */ /* 0x000e680008000a00 */
[----:B------:R-:W2:Y:S01]  /*2ad0*/  I2F.F16 R31, R31 ;  /* 0x0000001f001f7306 */ /* 0x000ea20000200c00 */
[----:B----4-:R-:W-:Y:S01]  /*2ae0*/  LOP3.LUT R10, R12, 0xff, RZ, 0xc0, !PT ;  /* 0x000000ff0c0a7812 */ /* 0x010fe200078ec0ff */
[----:B0-----:R-:W-:-:S03]  /*2af0*/  HADD2.F32 R28, -RZ, R28.H0_H0 ;  /* 0x2000001cff1c7230 */ /* 0x001fc60000004100 */
[----:B------:R-:W-:Y:S02]  /*2b00*/  IADD3 R36, PT, PT, R10, -0x80, RZ ;  /* 0xffffff800a247810 */ /* 0x000fe40007ffe0ff */
[----:B------:R-:W-:Y:S01]  /*2b10*/  FFMA.FTZ R35, R5, R28, R30 ;  /* 0x0000001c05237223 */ /* 0x000fe2000001001e */
[--C-:B------:R-:W-:Y:S01]  /*2b20*/  SHF.R.U32.HI R30, RZ, 0x8, R12.reuse ;  /* 0x00000008ff1e7819 */ /* 0x100fe2000001160c */
[----:B------:R0:W3:Y:S01]  /*2b30*/  I2F.F16 R10, R36 ;  /* 0x00000024000a7306 */ /* 0x0000e20000200c00 */
[----:B--2---:R-:W-:Y:S02]  /*2b40*/  HADD2.F32 R23, -RZ, R31.H0_H0 ;  /* 0x2000001fff177230 */ /* 0x004fe40000004100 */
[----:B------:R-:W-:Y:S02]  /*2b50*/  LOP3.LUT R30, R30, 0xff, RZ, 0xc0, !PT ;  /* 0x000000ff1e1e7812 */ /* 0x000fe400078ec0ff */
[----:B------:R-:W-:Y:S02]  /*2b60*/  SHF.R.U32.HI R31, RZ, 0x10, R12 ;  /* 0x00000010ff1f7819 */ /* 0x000fe4000001160c */
[----:B0-----:R-:W-:-:S02]  /*2b70*/  IADD3 R36, PT, PT, R30, -0x80, RZ ;  /* 0xffffff801e247810 */ /* 0x001fc40007ffe0ff */
[----:B------:R-:W-:Y:S01]  /*2b80*/  LOP3.LUT R31, R31, 0xff, RZ, 0xc0, !PT ;  /* 0x000000ff1f1f7812 */ /* 0x000fe200078ec0ff */
[----:B------:R-:W-:Y:S01]  /*2b90*/  FFMA.FTZ R23, R5, R23, R34 ;  /* 0x0000001705177223 */ /* 0x000fe20000010022 */
[----:B------:R-:W0:Y:S02]  /*2ba0*/  I2F.F16 R30, R36 ;  /* 0x00000024001e7306 */ /* 0x000e240000200c00 */
[----:B------:R-:W-:Y:S01]  /*2bb0*/  IADD3 R34, PT, PT, R31, -0x80, RZ ;  /* 0xffffff801f227810 */ /* 0x000fe20007ffe0ff */
[----:B---3--:R-:W-:-:S05]  /*2bc0*/  HADD2.F32 R28, -RZ, R10.H0_H0 ;  /* 0x2000000aff1c7230 */ /* 0x008fca0000004100 */
[----:B------:R-:W2:Y:S01]  /*2bd0*/  I2F.F16 R34, R34 ;  /* 0x0000002200227306 */ /* 0x000ea20000200c00 */
[--C-:B-1----:R-:W-:Y:S02]  /*2be0*/  HADD2.F32 R10, -RZ, R8.reuse.H0_H0 ;  /* 0x20000008ff0a7230 */ /* 0x102fe40000004100 */
[----:B------:R-:W-:-:S03]  /*2bf0*/  HADD2.F32 R31, -RZ, R8.H1_H1 ;  /* 0x30000008ff1f7230 */ /* 0x000fc60000004100 */
[----:B------:R-:W-:Y:S01]  /*2c00*/  FFMA.FTZ R28, R28, R10, R37 ;  /* 0x0000000a1c1c7223 */ /* 0x000fe20000010025 */
[----:B0-----:R-:W-:Y:S01]  /*2c10*/  HADD2.F32 R37, -RZ, R30.H0_H0 ;  /* 0x2000001eff257230 */ /* 0x001fe20000004100 */
[----:B------:R-:W-:-:S04]  /*2c20*/  LOP3.LUT R8, R13, 0xff, RZ, 0xc0, !PT ;  /* 0x000000ff0d087812 */ /* 0x000fc800078ec0ff */
[----:B------:R-:W-:Y:S01]  /*2c30*/  FFMA.FTZ R37, R37, R31, R28 ;  /* 0x0000001f25257223 */ /* 0x000fe2000001001c */
[----:B------:R-:W-:Y:S02]  /*2c40*/  HADD2.F32 R28, -RZ, R9.H0_H0 ;  /* 0x20000009ff1c7230 */ /* 0x000fe40000004100 */
[----:B--2---:R-:W-:-:S05]  /*2c50*/  HADD2.F32 R30, -RZ, R34.H0_H0 ;  /* 0x20000022ff1e7230 */ /* 0x004fca0000004100 */
[----:B------:R-:W-:Y:S01]  /*2c60*/  FFMA.FTZ R30, R30, R28, R37 ;  /* 0x0000001c1e1e7223 */ /* 0x000fe20000010025 */
        /* <DEDUP_REMOVED lines=14> */
[----:B------:R-:W-:Y:S01]  /*2d50*/  SHF.R.U32.HI R34, RZ, 0x8, R14 ;  /* 0x00000008ff227819 */ /* 0x000fe2000001160e */
[----:B0-----:R-:W-:-:S05]  /*2d60*/  HADD2.F32 R8, -RZ, R36.H0_H0 ;  /* 0x20000024ff087230 */ /* 0x001fca0000004100 */
        /* <DEDUP_REMOVED lines=11> */
[----:B------:R-:W-:-:S04]  /*2e20*/  SHF.R.U32.HI R8, RZ, 0x10, R14 ;  /* 0x00000010ff087819 */ /* 0x000fc8000001160e */
[----:B------:R-:W-:-:S05]  /*2e30*/  LOP3.LUT R8, R8, 0xff, RZ, 0xc0, !PT ;  /* 0x000000ff08087812 */ /* 0x000fca00078ec0ff */
[----:B------:R-:W-:-:S06]  /*2e40*/  VIADD R36, R8, 0xffffff80 ;  /* 0xffffff8008247836 */ /* 0x000fcc0000000000 */
[----:B------:R-:W0:Y:S01]  /*2e50*/  I2F.F16 R36, R36 ;  /* 0x0000002400247306 */ /* 0x000e220000200c00 */
[----:B------:R-:W-:-:S04]  /*2e60*/  SHF.R.U32.HI R34, RZ, 0x8, R11 ;  /* 0x00000008ff227819 */ /* 0x000fc8000001160b */
[----:B------:R-:W-:Y:S01]  /*2e70*/  LOP3.LUT R34, R34, 0xff, RZ, 0xc0, !PT ;  /* 0x000000ff22227812 */ /* 0x000fe200078ec0ff */
[----:B0-----:R-:W-:-:S05]  /*2e80*/  HADD2.F32 R8, -RZ, R36.H0_H0 ;  /* 0x20000024ff087230 */ /* 0x001fca0000004100 */
[----:B------:R-:W-:Y:S01]  /*2e90*/  FFMA.FTZ R8, R28, R8, R35 ;  /* 0x000000081c087223 */ /* 0x000fe20000010023 */
[----:B------:R-:W-:-:S04]  /*2ea0*/  LOP3.LUT R35, R11, 0xff, RZ, 0xc0, !PT ;  /* 0x000000ff0b237812 */ /* 0x000fc800078ec0ff */
[----:B------:R-:W-:Y:S02]  /*2eb0*/  IADD3 R35, PT, PT, R35, -0x80, RZ ;  /* 0xffffff8023237810 */ /* 0x000fe40007ffe0ff */
[----:B------:R-:W-:-:S04]  /*2ec0*/  IADD3 R34, PT, PT, R34, -0x80, RZ ;  /* 0xffffff8022227810 */ /* 0x000fc80007ffe0ff */
[----:B------:R-:W0:Y:S08]  /*2ed0*/  I2F.F16 R35, R35 ;  /* 0x0000002300237306 */ /* 0x000e300000200c00 */
[----:B------:R-:W1:Y:S01]  /*2ee0*/  I2F.F16 R34, R34 ;  /* 0x0000002200227306 */ /* 0x000e620000200c00 */
[----:B0-----:R-:W-:-:S05]  /*2ef0*/  HADD2.F32 R37, -RZ, R35.H0_H0 ;  /* 0x20000023ff257230 */ /* 0x001fca0000004100 */
[----:B------:R-:W-:Y:S01]  /*2f00*/  FFMA.FTZ R6, R6, R37, RZ ;  /* 0x0000002506067223 */ /* 0x000fe200000100ff */
[----:B-1----:R-:W-:-:S05]  /*2f10*/  HADD2.F32 R36, -RZ, R34.H0_H0 ;  /* 0x20000022ff247230 */ /* 0x002fca0000004100 */
[----:B------:R-:W-:Y:S01]  /*2f20*/  FFMA.FTZ R7, R7, R36, R6 ;  /* 0x0000002407077223 */ /* 0x000fe20000010006 */
[----:B------:R-:W-:-:S04]  /*2f30*/  SHF.R.U32.HI R6, RZ, 0x10, R11 ;  /* 0x00000010ff067819 */ /* 0x000fc8000001160b */
[----:B------:R-:W-:-:S04]  /*2f40*/  LOP3.LUT R6, R6, 0xff, RZ, 0xc0, !PT ;  /* 0x000000ff06067812 */ /* 0x000fc800078ec0ff */
[----:B------:R-:W-:Y:S02]  /*2f50*/  IADD3 R35, PT, PT, R6, -0x80, RZ ;  /* 0xffffff8006237810 */ /* 0x000fe40007ffe0ff */
[----:B------:R-:W-:-:S04]  /*2f60*/  LEA.HI R6, R11, 0xffffff80, RZ, 0x8 ;  /* 0xffffff800b067811 */ /* 0x000fc800078f40ff */
[----:B------:R-:W0:Y:S08]  /*2f70*/  I2F.F16 R35, R35 ;  /* 0x0000002300237306 */ /* 0x000e300000200c00 */
[----:B------:R-:W1:Y:S01]  /*2f80*/  I2F.F16 R6, R6 ;  /* 0x0000000600067306 */ /* 0x000e620000200c00 */
[----:B------:R-:W-:Y:S01]  /*2f90*/  MOV R37, UR14 ;  /* 0x0000000e00257c02 */ /* 0x000fe20008000f00 */
[----:B0-----:R-:W-:-:S04]  /*2fa0*/  HADD2.F32 R11, -RZ, R35.H0_H0 ;  /* 0x20000023ff0b7230 */ /* 0x001fc80000004100 */
[----:B------:R-:W-:-:S04]  /*2fb0*/  IMAD.WIDE R36, R37, 0x4, R32 ;  /* 0x0000000425247825 */ /* 0x000fc800078e0220 */
[----:B------:R-:W-:Y:S01]  /*2fc0*/  FFMA.FTZ R11, R4, R11, R7 ;  /* 0x0000000b040b7223 */ /* 0x000fe20000010007 */
[----:B-1----:R-:W-:-:S05]  /*2fd0*/  HADD2.F32 R4, -RZ, R6.H0_H0 ;  /* 0x20000006ff047230 */ /* 0x002fca0000004100 */
[----:B------:R-:W-:Y:S02]  /*2fe0*/  FFMA.FTZ R11, R5, R4, R11 ;  /* 0x00000004050b7223 */ /* 0x000fe4000001000b */
[----:B------:R-:W2:Y:S01]  /*2ff0*/  LDG.E.128.CONSTANT R4, desc[UR18][R36.64] ;  /* 0x0000001224047981 */ /* 0x000ea2000c1e9d00 */
        /* <DEDUP_REMOVED lines=13> */
[----:B------:R-:W-:Y:S02]  /*30d0*/  IADD3 R11, PT, PT, R10, -0x80, RZ ;  /* 0xffffff800a0b7810 */ /* 0x000fe40007ffe0ff */
[----:B------:R-:W-:-:S04]  /*30e0*/  LEA.HI R12, R12, 0xffffff80, RZ, 0x8 ;  /* 0xffffff800c0c7811 */ /* 0x000fc800078f40ff */
[----:B------:R-:W0:Y:S01]  /*30f0*/  I2F.F16 R11, R11 ;  /* 0x0000000b000b7306 */ /* 0x000e220000200c00 */
[----:B------:R-:W-:-:S07]  /*3100*/  LEA.HI R13, R13, 0xffffff80, RZ, 0x8 ;  /* 0xffffff800d0d7811 */ /* 0x000fce00078f40ff */
[----:B------:R-:W1:Y:S01]  /*3110*/  I2F.F16 R12, R12 ;  /* 0x0000000c000c7306 */ /* 0x000e620000200c00 */
[----:B------:R-:W-:-:S07]  /*3120*/  LEA.HI R10, R14, 0xffffff80, RZ, 0x8 ;  /* 0xffffff800e0a7811 */ /* 0x000fce00078f40ff */
[----:B------:R-:W3:Y:S01]  /*3130*/  I2F.F16 R13, R13 ;  /* 0x0000000d000d7306 */ /* 0x000ee20000200c00 */
[----:B0-----:R-:W-:Y:S01]  /*3140*/  HADD2.F32 R14, -RZ, R11.H0_H0 ;  /* 0x2000000bff0e7230 */ /* 0x001fe20000004100 */
[----:B------:R-:W-:-:S04]  /*3150*/  LEA.HI R15, R15, 0xffffff80, RZ, 0x8 ;  /* 0xffffff800f0f7811 */ /* 0x000fc800078f40ff */
[----:B------:R-:W-:Y:S02]  /*3160*/  FFMA.FTZ R28, R28, R14, R31 ;  /* 0x0000000e1c1c7223 */ /* 0x000fe4000001001f */
[----:B------:R-:W0:Y:S01]  /*3170*/  I2F.F16 R10, R10 ;  /* 0x0000000a000a7306 */ /* 0x000e220000200c00 */
[----:B-1----:R-:W-:-:S07]  /*3180*/  HADD2.F32 R31, -RZ, R12.H0_H0 ;  /* 0x2000000cff1f7230 */ /* 0x002fce0000004100 */
[----:B------:R1:W4:Y:S01]  /*3190*/  I2F.F16 R11, R15 ;  /* 0x0000000f000b7306 */ /* 0x0003220000200c00 */
[----:B---3--:R-:W-:Y:S02]  /*31a0*/  HADD2.F32 R14, -RZ, R13.H0_H0 ;  /* 0x2000000dff0e7230 */ /* 0x008fe40000004100 */
[----:B------:R-:W-:Y:S02]  /*31b0*/  HADD2.F32 R9, -RZ, R9.H1_H1 ;  /* 0x30000009ff097230 */ /* 0x000fe40000004100 */
[----:B0-----:R-:W-:-:S05]  /*31c0*/  HADD2.F32 R10, -RZ, R10.H0_H0 ;  /* 0x2000000aff0a7230 */ /* 0x001fca0000004100 */
[----:B-1----:R-:W-:Y:S01]  /*31d0*/  FFMA.FTZ R15, R9, R10, R8 ;  /* 0x0000000a090f7223 */ /* 0x002fe20000010008 */
[----:B----4-:R-:W-:Y:S02]  /*31e0*/  HADD2.F32 R11, -RZ, R11.H0_H0 ;  /* 0x2000000bff0b7230 */ /* 0x010fe40000004100 */
[----:B------:R-:W-:Y:S01]  /*31f0*/  FFMA.FTZ R30, R31, R9, R30 ;  /* 0x000000091f1e7223 */ /* 0x000fe2000001001e */
[C---:B------:R-:W-:Y:S02]  /*3200*/  FFMA.FTZ R14, R9.reuse, R14, R23 ;  /* 0x0000000e090e7223 */ /* 0x040fe40000010017 */
[----:B------:R-:W-:Y:S01]  /*3210*/  FFMA.FTZ R28, R9, R11, R28 ;  /* 0x0000000b091c7223 */ /* 0x000fe2000001001c */
[----:B--2---:R-:W-:-:S04]  /*3220*/  LOP3.LUT R12, R4, 0xff, RZ, 0xc0, !PT ;  /* 0x000000ff040c7812 */ /* 0x004fc800078ec0ff */
[----:B------:R-:W-:Y:S02]  /*3230*/  IADD3 R34, PT, PT, R12, -0x80, RZ ;  /* 0xffffff800c227810 */ /* 0x000fe40007ffe0ff */
[----:B------:R-:W0:Y:S01]  /*3240*/  LDS.64 R12, [UR8+0x30] ;  /* 0x00003008ff0c7984 */ /* 0x000e220008000a00 */
[----:B------:R-:W-:Y:S02]  /*3250*/  LOP3.LUT R8, R6, 0xff, RZ, 0xc0, !PT ;  /* 0x000000ff06087812 */ /* 0x000fe400078ec0ff */
[----:B------:R-:W-:Y:S02]  /*3260*/  LOP3.LUT R9, R7, 0xff, RZ, 0xc0, !PT ;  /* 0x000000ff07097812 */ /* 0x000fe400078ec0ff */
[----:B------:R-:W-:Y:S01]  /*3270*/  LOP3.LUT R23, R5, 0xff, RZ, 0xc0, !PT ;  /* 0x000000ff05177812 */ /* 0x000fe200078ec0ff */
[----:B------:R-:W-:Y:S01]  /*3280*/  VIADD R32, R8, 0xffffff80 ;  /* 0xffffff8008207836 */ /* 0x000fe20000000000 */
[----:B------:R-:W-:Y:S02]  /*3290*/  SHF.R.U32.HI R8, RZ, 0x8, R4 ;  /* 0x00000008ff087819 */ /* 0x000fe40000011604 */
[----:B------:R-:W-:-:S02]  /*32a0*/  SHF.R.U32.HI R11, RZ, 0x8, R5 ;  /* 0x00000008ff0b7819 */ /* 0x000fc40000011605 */
[----:B------:R-:W-:Y:S02]  /*32b0*/  IADD3 R10, PT, PT, R9, -0x80, RZ ;  /* 0xffffff80090a7810 */ /* 0x000fe40007ffe0ff */
[----:B------:R-:W-:Y:S02]  /*32c0*/  IADD3 R23, PT, PT, R23, -0x80, RZ ;  /* 0xffffff8017177810 */ /* 0x000fe40007ffe0ff */
[----:B------:R-:W-:Y:S02]  /*32d0*/  LOP3.LUT R8, R8, 0xff, RZ, 0xc0, !PT ;  /* 0x000000ff08087812 */ /* 0x000fe400078ec0ff */
[----:B------:R-:W-:Y:S01]  /*32e0*/  LOP3.LUT R11, R11, 0xff, RZ, 0xc0, !PT ;  /* 0x000000ff0b0b7812 */ /* 0x000fe200078ec0ff */
[----:B------:R-:W1:Y:S01]  /*32f0*/  I2F.F16 R34, R34 ;  /* 0x0000002200227306 */ /* 0x000e620000200c00 */
[----:B------:R-:W-:Y:S02]  /*3300*/  IADD3 R9, PT, PT, R8, -0x80, RZ ;  /* 0xffffff8008097810 */ /* 0x000fe40007ffe0ff */
[----:B------:R-:W-:-:S05]  /*3310*/  IADD3 R8, PT, PT, R11, -0x80, RZ ;  /* 0xffffff800b087810 */ /* 0x000fca0007ffe0ff */
[----:B------:R-:W2:Y:S08]  /*3320*/  I2F.F16 R31, R23 ;  /* 0x00000017001f7306 */ /* 0x000eb00000200c00 */
[----:B------:R-:W3:Y:S08]  /*3330*/  I2F.F16 R32, R32 ;  /* 0x0000002000207306 */ /* 0x000ef00000200c00 */
[----:B------:R-:W4:Y:S08]  /*3340*/  I2F.F16 R10, R10 ;  /* 0x0000000a000a7306 */ /* 0x000f300000200c00 */
[----:B------:R-:W5:Y:S08]  /*3350*/  I2F.F16 R9, R9 ;  /* 0x0000000900097306 */ /* 0x000f700000200c00 */
[----:B------:R-:W5:Y:S01]  /*3360*/  I2F.F16 R8, R8 ;  /* 0x0000000800087306 */ /* 0x000f620000200c00 */
[----:B-1----:R-:W-:-:S02]  /*3370*/  HADD2.F32 R34, -RZ, R34.H0_H0 ;  /* 0x20000022ff227230 */ /* 0x002fc40000004100 */
[----:B--2---:R-:W-:Y:S02]  /*3380*/  HADD2.F32 R31, -RZ, R31.H0_H0 ;  /* 0x2000001fff1f7230 */ /* 0x004fe40000004100 */
[----:B0-----:R-:W-:Y:S02]  /*3390*/  HADD2.F32 R33, -RZ, R12.H0_H0 ;  /* 0x2000000cff217230 */ /* 0x001fe40000004100 */
[----:B---3--:R-:W-:Y:S02]  /*33a0*/  HADD2.F32 R32, -RZ, R32.H0_H0 ;  /* 0x20000020ff207230 */ /* 0x008fe40000004100 */
[----:B----4-:R-:W-:Y:S01]  /*33b0*/  HADD2.F32 R10, -RZ, R10.H0_H0 ;  /* 0x2000000aff0a7230 */ /* 0x010fe20000004100 */
[----:B------:R-:W-:Y:S01]  /*33c0*/  MOV R11, UR14 ;  /* 0x0000000e000b7c02 */ /* 0x000fe20008000f00 */
[----:B------:R-:W-:Y:S01]  /*33d0*/  FFMA.FTZ R23, R34, R33, RZ ;  /* 0x0000002122177223 */ /* 0x000fe200000100ff */
[C---:B------:R-:W-:Y:S01]  /*33e0*/  FFMA.FTZ R31, R33.reuse, R31, RZ ;  /* 0x0000001f211f7223 */ /* 0x040fe200000100ff */
[C---:B------:R-:W-:Y:S01]  /*33f0*/  FFMA.FTZ R35, R33.reuse, R32, RZ ;  /* 0x0000002021237223 */ /* 0x040fe200000100ff */
[----:B------:R-:W-:Y:S01]  /*3400*/  FFMA.FTZ R33, R33, R10, RZ ;  /* 0x0000000a21217223 */ /* 0x000fe200000100ff */
[----:B------:R-:W-:-:S02]  /*3410*/  HADD2.F32 R32, -RZ, R12.H1_H1 ;  /* 0x3000000cff207230 */ /* 0x000fc40000004100 */
[----:B-----5:R-:W-:Y:S02]  /*3420*/  HADD2.F32 R10, -RZ, R9.H0_H0 ;  /* 0x20000009ff0a7230 */ /* 0x020fe40000004100 */
[----:B------:R-:W-:Y:S02]  /*3430*/  HADD2.F32 R8, -RZ, R8.H0_H0 ;  /* 0x20000008ff087230 */ /* 0x000fe40000004100 */
[----:B------:R-:W-:-:S04]  /*3440*/  IMAD.WIDE R36, R11, 0x4, R36 ;  /* 0x000000040b247825 */ /* 0x000fc800078e0224 */
[----:B------:R-:W-:Y:S01]  /*3450*/  FFMA.FTZ R23, R10, R32, R23 ;  /* 0x000000200a177223 */ /* 0x000fe20000010017 */
[----:B------:R-:W-:Y:S02]  /*3460*/  FFMA.FTZ R31, R32, R8, R31 ;  /* 0x00000008201f7223 */ /* 0x000fe4000001001f */
[----:B------:R-:W2:Y:S01]  /*3470*/  LDG.E.128.CONSTANT R8, desc[UR18][R36.64] ;  /* 0x0000001224087981 */ /* 0x000ea2000c1e9d00 */
[----:B------:R-:W-:-:S04]  /*3480*/  SHF.R.U32.HI R12, RZ, 0x8, R6 ;  /* 0x00000008ff0c7819 */ /* 0x000fc80000011606 */
[----:B------:R-:W-:-:S05]  /*3490*/  LOP3.LUT R12, R12, 0xff, RZ, 0xc0, !PT ;  /* 0x000000ff0c0c7812 */ /* 0x000fca00078ec0ff */
[----:B------:R-:W-:-:S06]  /*34a0*/  VIADD R12, R12, 0xffffff80 ;  /* 0xffffff800c0c7836 */ /* 0x000fcc0000000000 */
        /* <DEDUP_REMOVED lines=12> */
[----:B------:R0:W1:Y:S02]  /*3570*/  I2F.F16 R12, R32 ;  /* 0x00000020000c7306 */ /* 0x0000640000200c00 */
[----:B0-----:R-:W-:Y:S02]  /*3580*/  HADD2.F32 R32, -RZ, R13.H0_H0 ;  /* 0x2000000dff207230 */ /* 0x001fe40000004100 */
[----:B-1----:R-:W-:-:S05]  /*3590*/  HADD2.F32 R12, -RZ, R12.H0_H0 ;  /* 0x2000000cff0c7230 */ /* 0x002fca0000004100 */
[----:B------:R-:W-:Y:S01]  /*35a0*/  FFMA.FTZ R23, R12, R32, R23 ;  /* 0x000000200c177223 */ /* 0x000fe20000010017 */
[----:B------:R-:W-:-:S04]  /*35b0*/  SHF.R.U32.HI R12, RZ, 0x10, R5 ;  /* 0x00000010ff0c7819 */ /* 0x000fc80000011605 */
[----:B------:R-:W-:-:S04]  /*35c0*/  LOP3.LUT R34, R12, 0xff, RZ, 0xc0, !PT ;  /* 0x000000ff0c227812 */ /* 0x000fc800078ec0ff */
[----:B------:R-:W-:-:S04]  /*35d0*/  IADD3 R34, PT, PT, R34, -0x80, RZ ;  /* 0xffffff8022227810 */ /* 0x000fc80007ffe0ff */
        /* <DEDUP_REMOVED lines=11> */
[----:B------:R-:W-:-:S04]  /*3690*/  VIADD R35, R35, 0xffffff80 ;  /* 0xffffff8023237836 */ /* 0x000fc80000000000 */
[----:B------:R-:W0:Y:S02]  /*36a0*/  I2F.F16 R34, R35 ;  /* 0x0000002300227306 */ /* 0x000e240000200c00 */
[----:B0-----:R-:W-:-:S05]  /*36b0*/  HADD2.F32 R34, -RZ, R34.H0_H0 ;  /* 0x20000022ff227230 */ /* 0x001fca0000004100 */
[----:B------:R-:W-:Y:S01]  /*36c0*/  FFMA.FTZ R33, R32, R34, R33 ;  /* 0x0000002220217223 */ /* 0x000fe20000010021 */
[----:B------:R-:W-:Y:S02]  /*36d0*/  LEA.HI R34, R4, 0xffffff80, RZ, 0x8 ;  /* 0xffffff8004227811 */ /* 0x000fe400078f40ff */
[----:B------:R-:W-:Y:S02]  /*36e0*/  LEA.HI R32, R5, 0xffffff80, RZ, 0x8 ;  /* 0xffffff8005207811 */ /* 0x000fe400078f40ff */
[----:B------:R-:W0:Y:S08]  /*36f0*/  I2F.F16 R4, R34 ;  /* 0x0000002200047306 */ /* 0x000e300000200c00 */
[----:B------:R1:W3:Y:S01]  /*3700*/  I2F.F16 R5, R32 ;  /* 0x0000002000057306 */ /* 0x0002e20000200c00 */
[----:B------:R-:W-:-:S02]  /*3710*/  LEA.HI R7, R7, 0xffffff80, RZ, 0x8 ;  /* 0xffffff8007077811 */ /* 0x000fc400078f40ff */
[----:B------:R-:W-:Y:S01]  /*3720*/  LEA.HI R6, R6, 0xffffff80, RZ, 0x8 ;  /* 0xffffff8006067811 */ /* 0x000fe200078f40ff */
[----:B0-----:R-:W-:Y:S02]  /*3730*/  HADD2.F32 R4, -RZ, R4.H0_H0 ;  /* 0x20000004ff047230 */ /* 0x001fe40000004100 */
[----:B-1----:R-:W-:Y:S02]  /*3740*/  HADD2.F32 R32, -RZ, R13.H1_H1 ;  /* 0x3000000dff207230 */ /* 0x002fe40000004100 */
[----:B------:R-:W0:Y:S01]  /*3750*/  I2F.F16 R7, R7 ;  /* 0x0000000700077306 */ /* 0x000e220000200c00 */
[----:B---3--:R-:W-:Y:S02]  /*3760*/  HADD2.F32 R5, -RZ, R5.H0_H0 ;  /* 0x20000005ff057230 */ /* 0x008fe40000004100 */
[----:B------:R-:W-:-:S05]  /*3770*/  FFMA.FTZ R23, R4, R32, R23 ;  /* 0x0000002004177223 */ /* 0x000fca0000010017 */
[----:B------:R-:W1:Y:S01]  /*3780*/  I2F.F16 R6, R6 ;  /* 0x0000000600067306 */ /* 0x000e620000200c00 */
[----:B------:R-:W-:Y:S02]  /*3790*/  FFMA.FTZ R31, R32, R5, R31 ;  /* 0x00000005201f7223 */ /* 0x000fe4000001001f */
[----:B------:R-:W3:Y:S01]  /*37a0*/  LDS.64 R4, [UR8+0x38] ;  /* 0x00003808ff047984 */ /* 0x000ee20008000a00 */
[----:B0-----:R-:W-:Y:S02]  /*37b0*/  HADD2.F32 R34, -RZ, R7.H0_H0 ;  /* 0x20000007ff227230 */ /* 0x001fe40000004100 */
[----:B-1----:R-:W-:-:S03]  /*37c0*/  HADD2.F32 R13, -RZ, R6.H0_H0 ;  /* 0x20000006ff0d7230 */ /* 0x002fc60000004100 */
[C---:B------:R-:W-:Y:S02]  /*37d0*/  FFMA.FTZ R33, R32.reuse, R34, R33 ;  /* 0x0000002220217223 */ /* 0x040fe40000010021 */
[----:B------:R-:W-:Y:S01]  /*37e0*/  FFMA.FTZ R13, R32, R13, R12 ;  /* 0x0000000d200d7223 */ /* 0x000fe2000001000c */
[----:B---3--:R-:W-:Y:S01]  /*37f0*/  HADD2.F32 R32, -RZ, R4.H0_H0 ;  /* 0x20000004ff207230 */ /* 0x008fe20000004100 */
[----:B--2---:R-:W-:-:S04]  /*3800*/  LOP3.LUT R6, R8, 0xff, RZ, 0xc0, !PT ;  /* 0x000000ff08067812 */ /* 0x004fc800078ec0ff */
[----:B------:R-:W-:Y:S02]  /*3810*/  IADD3 R34, PT, PT, R6, -0x80, RZ ;  /* 0xffffff8006227810 */ /* 0x000fe40007ffe0ff */
[----:B------:R-:W-:-:S04]  /*3820*/  LOP3.LUT R6, R9, 0xff, RZ, 0xc0, !PT ;  /* 0x000000ff09067812 */ /* 0x000fc800078ec0ff */
[----:B------:R-:W-:Y:S01]  /*3830*/  IADD3 R35, PT, PT, R6, -0x80, RZ ;  /* 0xffffff8006237810 */ /* 0x000fe20007ffe0ff */
[----:B------:R-:W0:Y:S08]  /*3840*/  I2F.F16 R34, R34 ;  /* 0x0000002200227306 */ /* 0x000e300000200c00 */
[----:B------:R-:W1:Y:S01]  /*3850*/  I2F.F16 R7, R35 ;  /* 0x0000002300077306 */ /* 0x000e620000200c00 */
[----:B------:R-:W-:Y:S01]  /*3860*/  LOP3.LUT R12, R10, 0xff, RZ, 0xc0, !PT ;  /* 0x000000ff0a0c7812 */ /* 0x000fe200078ec0ff */
[----:B0-----:R-:W-:-:S05]  /*3870*/  HADD2.F32 R6, -RZ, R34.H0_H0 ;  /* 0x20000022ff067230 */ /* 0x001fca0000004100 */
[----:B------:R-:W-:Y:S01]  /*3880*/  FFMA.FTZ R6, R6, R32, R23 ;  /* 0x0000002006067223 */ /* 0x000fe20000010017 */
[----:B-1----:R-:W-:Y:S01]  /*3890*/  HADD2.F32 R7, -RZ, R7.H0_H0 ;  /* 0x20000007ff077230 */ /* 0x002fe20000004100 */
[----:B------:R-:W-:-:S04]  /*38a0*/  IADD3 R23, PT, PT, R12, -0x80, RZ ;  /* 0xffffff800c177810 */ /* 0x000fc80007ffe0ff */
[----:B------:R-:W-:Y:S01]  /*38b0*/  FFMA.FTZ R12, R32, R7, R31 ;  /* 0x00000007200c7223 */ /* 0x000fe2000001001f */
[----:B------:R-:W-:-:S04]  /*38c0*/  LOP3.LUT R31, R11, 0xff, RZ, 0xc0, !PT ;  /* 0x000000ff0b1f7812 */ /* 0x000fc800078ec0ff */
[----:B------:R-:W-:Y:S01]  /*38d0*/  IADD3 R31, PT, PT, R31, -0x80, RZ ;  /* 0xffffff801f1f7810 */ /* 0x000fe20007ffe0ff */
[----:B------:R0:W1:Y:S01]  /*38e0*/  I2F.F16 R7, R23 ;  /* 0x0000001700077306 */ /* 0x0000620000200c00 */
[----:B------:R-:W-:-:S07]  /*38f0*/  FMUL.FTZ R16, R27, R16 ;  /* 0x000000101b107220 */ /* 0x000fce0000410000 */
[----:B------:R-:W2:Y:S01]  /*3900*/  I2F.F16 R31, R31 ;  /* 0x0000001f001f7306 */ /* 0x000ea20000200c00 */
[----:B------:R-:W-:Y:S01]  /*3910*/  FMUL.FTZ R24, R25, R24 ;  /* 0x0000001819187220 */ /* 0x000fe20000410000 */
[----:B0-----:R-:W-:-:S04]  /*3920*/  F2FP.F16.F32.PACK_AB R23, RZ, R16 ;  /* 0x00000010ff17723e */ /* 0x001fc800000000ff */
[----:B------:R-:W-:Y:S01]  /*3930*/  F2FP.F16.F32.PACK_AB R24, RZ, R24 ;  /* 0x00000018ff18723e */ /* 0x000fe200000000ff */
[----:B-1----:R-:W-:Y:S02]  /*3940*/  HADD2.F32 R7, -RZ, R7.H0_H0 ;  /* 0x20000007ff077230 */ /* 0x002fe40000004100 */
[----:B------:R-:W-:Y:S01]  /*3950*/  FMUL.FTZ R17, R26, R17 ;  /* 0x000000111a117220 */ /* 0x000fe20000410000 */
[----:B--2---:R-:W-:Y:S01]  /*3960*/  HADD2.F32 R34, -RZ, R31.H0_H0 ;  /* 0x2000001fff227230 */ /* 0x004fe20000004100 */
[----:B------:R-:W-:Y:S02]  /*3970*/  PRMT R31, R23, 0x5410, R24 ;  /* 0x00005410171f7816 */ /* 0x000fe40000000018 */
[----:B------:R-:W-:Y:S01]  /*3980*/  SHF.R.U32.HI R24, RZ, 0x8, R8 ;  /* 0x00000008ff187819 */ /* 0x000fe20000011608 */
[----:B------:R-:W-:Y:S02]  /*3990*/  FFMA.FTZ R13, R32, R7, R13 ;  /* 0x00000007200d7223 */ /* 0x000fe4000001000d */
[----:B------:R-:W-:-:S02]  /*39a0*/  HFMA2 R19, R31, 1, 1, R19 ;  /* 0x3c003c001f137831 */ /* 0x000fc40000000013 */
[----:B------:R-:W-:Y:S01]  /*39b0*/  FMUL.FTZ R31, R29, R18 ;  /* 0x000000121d1f7220 */ /* 0x000fe20000410000 */
[----:B------:R-:W-:Y:S01]  /*39c0*/  FFMA.FTZ R7, R32, R34, R33 ;  /* 0x0000002220077223 */ /* 0x000fe20000010021 */
[----:B------:R-:W-:Y:S02]  /*39d0*/  LEA.HI R32, R8, 0xffffff80, RZ, 0x8 ;  /* 0xffffff8008207811 */ /* 0x000fe400078f40ff */
[----:B------:R-:W-:Y:S02]  /*39e0*/  LOP3.LUT R24, R24, 0xff, RZ, 0xc0, !PT ;  /* 0x000000ff18187812 */ /* 0x000fe400078ec0ff */
[----:B------:R-:W-:Y:S02]  /*39f0*/  F2FP.F16.F32.PACK_AB R23, RZ, R17 ;  /* 0x00000011ff17723e */ /* 0x000fe400000000ff */
[----:B------:R-:W-:Y:S01]  /*3a00*/  F2FP.F16.F32.PACK_AB R31, RZ, R31 ;  /* 0x0000001fff1f723e */ /* 0x000fe200000000ff */
[----:B------:R0:W-:Y:S02]  /*3a10*/  I2F.F16 R16, R32 ;  /* 0x0000002000107306 */ /* 0x0001e40000200c00 */
[----:B0-----:R-:W-:Y:S01]  /*3a20*/  VIADD R32, R24, 0xffffff80 ;  /* 0xffffff8018207836 */ /* 0x001fe20000000000 */
[----:B------:R-:W-:-:S05]  /*3a30*/  PRMT R24, R23, 0x5410, R31 ;  /* 0x0000541017187816 */ /* 0x000fca000000001f */
[----:B------:R-:W-:Y:S01]  /*3a40*/  HFMA2 R21, R24, 1, 1, R21 ;  /* 0x3c003c0018157831 */ /* 0x000fe20000000015 */
[----:B------:R-:W-:-:S04]  /*3a50*/  SHF.R.U32.HI R24, RZ, 0x8, R9 ;  /* 0x00000008ff187819 */ /* 0x000fc80000011609 */
[----:B------:R-:W-:Y:S01]  /*3a60*/  LOP3.LUT R31, R24, 0xff, RZ, 0xc0, !PT ;  /* 0x000000ff181f7812 */ /* 0x000fe200078ec0ff */
[----:B------:R-:W-:Y:S01]  /*3a70*/  FMUL.FTZ R24, R27, R30 ;  /* 0x0000001e1b187220 */ /* 0x000fe20000410000 */
[----:B------:R-:W-:Y:S02]  /*3a80*/  LEA.HI R33, R9, 0xffffff80, RZ, 0x8 ;  /* 0xffffff8009217811 */ /* 0x000fe400078f40ff */
[----:B------:R-:W-:Y:S02]  /*3a90*/  SHF.R.U32.HI R30, RZ, 0x10, R9 ;  /* 0x00000010ff1e7819 */ /* 0x000fe40000011609 */
[----:B------:R-:W-:Y:S01]  /*3aa0*/  IADD3 R9, PT, PT, R31, -0x80, RZ ;  /* 0xffffff801f097810 */ /* 0x000fe20007ffe0ff */
[----:B------:R-:W-:Y:S01]  /*3ab0*/  FMUL.FTZ R31, R25, R14 ;  /* 0x0000000e191f7220 */ /* 0x000fe20000410000 */
[----:B------:R-:W-:Y:S01]  /*3ac0*/  LOP3.LUT R30, R30, 0xff, RZ, 0xc0, !PT ;  /* 0x000000ff1e1e7812 */ /* 0x000fe200078ec0ff */
[----:B------:R-:W-:Y:S01]  /*3ad0*/  FMUL.FTZ R15, R26, R15 ;  /* 0x0000000f1a0f7220 */ /* 0x000fe20000410000 */
[----:B------:R-:W-:Y:S01]  /*3ae0*/  F2FP.F16.F32.PACK_AB R24, RZ, R24 ;  /* 0x00000018ff18723e */ /* 0x000fe200000000ff */
[----:B------:R-:W-:Y:S01]  /*3af0*/  FMUL.FTZ R28, R29, R28 ;  /* 0x0000001c1d1c7220 */ /* 0x000fe20000410000 */
[----:B------:R-:W-:-:S02]  /*3b00*/  SHF.R.U32.HI R14, RZ, 0x8, R10 ;  /* 0x00000008ff0e7819 */ /* 0x000fc4000001160a */
[----:B------:R-:W-:Y:S01]  /*3b10*/  F2FP.F16.F32.PACK_AB R31, RZ, R31 ;  /* 0x0000001fff1f723e */ /* 0x000fe200000000ff */
[----:B------:R0:W-:Y:S01]  /*3b20*/  I2F.F16 R17, R33 ;  /* 0x0000002100117306 */ /* 0x0001e20000200c00 */
[----:B------:R-:W-:Y:S02]  /*3b30*/  IADD3 R30, PT, PT, R30, -0x80, RZ ;  /* 0xffffff801e1e7810 */ /* 0x000fe40007ffe0ff */
[----:B------:R-:W-:Y:S02]  /*3b40*/  SHF.R.U32.HI R8, RZ, 0x10, R8 ;  /* 0x00000010ff087819 */ /* 0x000fe40000011608 */
[----:B------:R-:W-:-:S03]  /*3b50*/  F2FP.F16.F32.PACK_AB R15, RZ, R15 ;  /* 0x0000000fff0f723e */ /* 0x000fc600000000ff */
[----:B------:R-:W1:Y:S01]  /*3b60*/  I2F.F16 R9, R9 ;  /* 0x0000000900097306 */ /* 0x000e620000200c00 */
[----:B0-----:R-:W-:Y:S02]  /*3b70*/  PRMT R33, R24, 0x5410, R31 ;  /* 0x0000541018217816 */ /* 0x001fe4000000001f */
[----:B------:R-:W-:Y:S02]  /*3b80*/  SHF.R.U32.HI R31, RZ, 0x8, R11 ;  /* 0x00000008ff1f7819 */ /* 0x000fe4000001160b */
[----:B------:R-:W-:-:S03]  /*3b90*/  F2FP.F16.F32.PACK_AB R28, RZ, R28 ;  /* 0x0000001cff1c723e */ /* 0x000fc600000000ff */
[----:B------:R0:W2:Y:S01]  /*3ba0*/  I2F.F16 R23, R32 ;  /* 0x0000002000177306 */ /* 0x0000a20000200c00 */
[----:B------:R-:W-:Y:S02]  /*3bb0*/  SHF.R.U32.HI R24, RZ, 0x10, R10 ;  /* 0x00000010ff187819 */ /* 0x000fe4000001160a */
[----:B------:R-:W-:Y:S02]  /*3bc0*/  LOP3.LUT R8, R8, 0xff, RZ, 0xc0, !PT ;  /* 0x000000ff08087812 */ /* 0x000fe400078ec0ff */
[----:B------:R-:W-:Y:S02]  /*3bd0*/  LOP3.LUT R31, R31, 0xff, RZ, 0xc0, !PT ;  /* 0x000000ff1f1f7812 */ /* 0x000fe400078ec0ff */
[----:B0-----:R-:W-:Y:S02]  /*3be0*/  LOP3.LUT R32, R14, 0xff, RZ, 0xc0, !PT ;  /* 0x000000ff0e207812 */ /* 0x001fe400078ec0ff */
[----:B------:R0:W-:Y:S01]  /*3bf0*/  I2F.F16 R14, R30 ;  /* 0x0000001e000e7306 */ /* 0x0001e20000200c00 */
[----:B------:R-:W-:Y:S01]  /*3c00*/  PRMT R15, R15, 0x5410, R28 ;  /* 0x000054100f0f7816 */ /* 0x000fe2000000001c */
[----:B------:R-:W-:Y:S01]  /*3c10*/  HADD2 R19, R33, R19 ;  /* 0x0000001321137230 */ /* 0x000fe20000000000 */
[----:B------:R-:W-:-:S02]  /*3c20*/  LEA.HI R18, R10, 0xffffff80, RZ, 0x8 ;  /* 0xffffff800a127811 */ /* 0x000fc400078f40ff */
[----:B------:R-:W-:Y:S02]  /*3c30*/  LOP3.LUT R24, R24, 0xff, RZ, 0xc0, !PT ;  /* 0x000000ff18187812 */ /* 0x000fe400078ec0ff */
[----:B0-----:R-:W-:Y:S02]  /*3c40*/  SHF.R.U32.HI R30, RZ, 0x10, R11 ;  /* 0x00000010ff1e7819 */ /* 0x001fe4000001160b */
[----:B------:R-:W-:Y:S02]  /*3c50*/  IADD3 R10, PT, PT, R32, -0x80, RZ ;  /* 0xffffff80200a7810 */ /* 0x000fe40007ffe0ff */
[----:B------:R-:W-:Y:S02]  /*3c60*/  LOP3.LUT R30, R30, 0xff, RZ, 0xc0, !PT ;  /* 0x000000ff1e1e7812 */ /* 0x000fe400078ec0ff */
[----:B------:R-:W-:Y:S01]  /*3c70*/  MOV R33, UR14 ;  /* 0x0000000e00217c02 */ /* 0x000fe20008000f00 */
[----:B------:R-:W-:Y:S01]  /*3c80*/  HFMA2 R15, R15, 1, 1, R21 ;  /* 0x3c003c000f0f7831 */ /* 0x000fe20000000015 */
[----:B------:R-:W-:-:S02]  /*3c90*/  IADD3 R8, PT, PT, R8, -0x80, RZ ;  /* 0xffffff8008087810 */ /* 0x000fc40007ffe0ff */
[----:B------:R-:W-:Y:S01]  /*3ca0*/  IADD3 R31, PT, PT, R31, -0x80, RZ ;  /* 0xffffff801f1f7810 */ /* 0x000fe20007ffe0ff */
[----:B------:R-:W-:Y:S01]  /*3cb0*/  VIADD R24, R24, 0xffffff80 ;  /* 0xffffff8018187836 */ /* 0x000fe20000000000 */
[----:B------:R-:W-:Y:S01]  /*3cc0*/  IADD3 R21, PT, PT, R30, -0x80, RZ ;  /* 0xffffff801e157810 */ /* 0x000fe20007ffe0ff */
[----:B------:R-:W0:Y:S01]  /*3cd0*/  I2F.F16 R10, R10 ;  /* 0x0000000a000a7306 */ /* 0x000e220000200c00 */
[----:B------:R-:W-:-:S04]  /*3ce0*/  IMAD.WIDE R36, R33, 0x4, R36 ;  /* 0x0000000421247825 */ /* 0x000fc800078e0224 */
[----:B-1----:R-:W-:Y:S01]  /*3cf0*/  HADD2.F32 R33, -RZ, R9.H0_H0 ;  /* 0x20000009ff217230 */ /* 0x002fe20000004100 */
[----:B------:R-:W-:Y:S02]  /*3d00*/  LEA.HI R9, R11, 0xffffff80, RZ, 0x8 ;  /* 0xffffff800b097811 */ /* 0x000fe400078f40ff */
[----:B------:R-:W1:Y:S08]  /*3d10*/  I2F.F16 R28, R31 ;  /* 0x0000001f001c7306 */ /* 0x000e700000200c00 */
[----:B------:R-:W3:Y:S01]  /*3d20*/  I2F.F16 R8, R8 ;  /* 0x0000000800087306 */ /* 0x000ee20000200c00 */
[----:B------:R-:W-:-:S07]  /*3d30*/  HADD2.F32 R4, -RZ, R4.H1_H1 ;  /* 0x30000004ff047230 */ /* 0x000fce0000004100 */
[----:B------:R-:W4:Y:S01]  /*3d40*/  I2F.F16 R24, R24 ;  /* 0x0000001800187306 */ /* 0x000f220000200c00 */
[----:B--2---:R-:W-:-:S07]  /*3d50*/  HADD2.F32 R23, -RZ, R23.H0_H0 ;  /* 0x20000017ff177230 */ /* 0x004fce0000004100 */
[----:B------:R-:W2:Y:S01]  /*3d60*/  I2F.F16 R21, R21 ;  /* 0x0000001500157306 */ /* 0x000ea20000200c00 */
[----:B0-----:R-:W-:-:S07]  /*3d70*/  HADD2.F32 R10, -RZ, R10.H0_H0 ;  /* 0x2000000aff0a7230 */ /* 0x001fce0000004100 */
[----:B------:R-:W0:Y:S01]  /*3d80*/  I2F.F16 R18, R18 ;  /* 0x0000001200127306 */ /* 0x000e220000200c00 */
[----:B-1----:R-:W-:-:S07]  /*3d90*/  HADD2.F32 R28, -RZ, R28.H0_H0 ;  /* 0x2000001cff1c7230 */ /* 0x002fce0000004100 */
[----:B------:R-:W1:Y:S01]  /*3da0*/  I2F.F16 R9, R9 ;  /* 0x0000000900097306 */ /* 0x000e620000200c00 */
[----:B------:R-:W-:Y:S01]  /*3db0*/  FFMA.FTZ R23, R23, R4, R6 ;  /* 0x0000000417177223 */ /* 0x000fe20000010006 */
[----:B------:R-:W-:Y:S02]  /*3dc0*/  HADD2.F32 R6, -RZ, R5.H0_H0 ;  /* 0x20000005ff067230 */ /* 0x000fe40000004100 */
[C---:B------:R-:W-:Y:S01]  /*3dd0*/  FFMA.FTZ R11, R4.reuse, R33, R12 ;  /* 0x00000021040b7223 */ /* 0x040fe2000001000c */
[----:B---3--:R-:W-:Y:S02]  /*3de0*/  HADD2.F32 R8, -RZ, R8.H0_H0 ;  /* 0x20000008ff087230 */ /* 0x008fe40000004100 */
[----:B------:R-:W-:Y:S02]  /*3df0*/  HADD2.F32 R14, -RZ, R14.H0_H0 ;  /* 0x2000000eff0e7230 */ /* 0x000fe40000004100 */
[----:B------:R-:W-:Y:S01]  /*3e00*/  FFMA.FTZ R13, R4, R10, R13 ;  /* 0x0000000a040d7223 */ /* 0x000fe2000001000d */
[----:B----4-:R-:W-:-:S02]  /*3e10*/  HADD2.F32 R24, -RZ, R24.H0_H0 ;  /* 0x20000018ff187230 */ /* 0x010fc40000004100 */
[----:B------:R-:W-:Y:S01]  /*3e20*/  FFMA.FTZ R7, R4, R28, R7 ;  /* 0x0000001c04077223 */ /* 0x000fe20000010007 */
[----:B--2---:R-:W-:Y:S02]  /*3e30*/  HADD2.F32 R21, -RZ, R21.H0_H0 ;  /* 0x20000015ff157230 */ /* 0x004fe40000004100 */
[----:B------:R-:W-:Y:S01]  /*3e40*/  FFMA.FTZ R23, R8, R6, R23 ;  /* 0x0000000608177223 */ /* 0x000fe20000010017 */
[----:B------:R-:W-:Y:S02]  /*3e50*/  HADD2.F32 R5, -RZ, R5.H1_H1 ;  /* 0x30000005ff057230 */ /* 0x000fe40000004100 */
[C---:B------:R-:W-:Y:S01]  /*3e60*/  FFMA.FTZ R14, R6.reuse, R14, R11 ;  /* 0x0000000e060e7223 */ /* 0x040fe2000001000b */
[----:B------:R-:W-:Y:S02]  /*3e70*/  HADD2.F32 R16, -RZ, R16.H0_H0 ;  /* 0x20000010ff107230 */ /* 0x000fe40000004100 */
[----:B------:R-:W-:Y:S02]  /*3e80*/  HADD2.F32 R4, -RZ, R17.H0_H0 ;  /* 0x20000011ff047230 */ /* 0x000fe40000004100 */
[----:B------:R-:W-:Y:S01]  /*3e90*/  FFMA.FTZ R13, R6, R24, R13 ;  /* 0x00000018060d7223 */ /* 0x000fe2000001000d */
[----:B0-----:R-:W-:-:S02]  /*3ea0*/  HADD2.F32 R18, -RZ, R18.H0_H0 ;  /* 0x20000012ff127230 */ /* 0x001fc40000004100 */
[----:B------:R-:W-:Y:S01]  /*3eb0*/  FFMA.FTZ R7, R6, R21, R7 ;  /* 0x0000001506077223 */ /* 0x000fe20000010007 */
[----:B-1----:R-:W-:Y:S02]  /*3ec0*/  HADD2.F32 R8, -RZ, R9.H0_H0 ;  /* 0x20000009ff087230 */ /* 0x002fe40000004100 */
[----:B------:R-:W-:Y:S01]  /*3ed0*/  FFMA.FTZ R16, R16, R5, R23 ;  /* 0x0000000510107223 */ /* 0x000fe20000010017 */
[C---:B------:R-:W-:Y:S01]  /*3ee0*/  FFMA.FTZ R4, R5.reuse, R4, R14 ;  /* 0x0000000405047223 */ /* 0x040fe2000001000e */
[C---:B------:R-:W-:Y:S01]  /*3ef0*/  FFMA.FTZ R13, R5.reuse, R18, R13 ;  /* 0x00000012050d7223 */ /* 0x040fe2000001000d */
[----:B------:R-:W-:Y:S01]  /*3f00*/  FFMA.FTZ R8, R5, R8, R7 ;  /* 0x0000000805087223 */ /* 0x000fe20000010007 */
[----:B------:R-:W-:Y:S01]  /*3f10*/  FMUL.FTZ R16, R27, R16 ;  /* 0x000000101b107220 */ /* 0x000fe20000410000 */
[----:B------:R-:W-:Y:S01]  /*3f20*/  FMUL.FTZ R4, R25, R4 ;  /* 0x0000000419047220 */ /* 0x000fe20000410000 */
[----:B------:R-:W-:Y:S02]  /*3f30*/  UIADD3 UR10, UP1, UPT, UR10, 0x80, URZ ;  /* 0x000000800a0a7890 */ /* 0x000fe4000ff3e0ff */
[----:B------:R-:W-:Y:S01]  /*3f40*/  @!UP0 UIADD3 UR5, UPT, UPT, UR7, UR9, URZ ;  /* 0x0000000907058290 */ /* 0x000fe2000fffe0ff */
[----:B------:R-:W-:Y:S01]  /*3f50*/  FMUL.FTZ R13, R26, R13 ;  /* 0x0000000d1a0d7220 */ /* 0x000fe20000410000 */
[----:B------:R-:W-:Y:S01]  /*3f60*/  UIADD3 UR9, UPT, UPT, UR9, 0x20, URZ ;  /* 0x0000002009097890 */ /* 0x000fe2000fffe0ff */
[----:B------:R-:W-:Y:S01]  /*3f70*/  FMUL.FTZ R8, R29, R8 ;  /* 0x000000081d087220 */ /* 0x000fe20000410000 */
[----:B------:R-:W-:Y:S01]  /*3f80*/  UIADD3.X UR11, UPT, UPT, URZ, UR11, URZ, UP1, !UPT ;  /* 0x0000000bff0b7290 */ /* 0x000fe20008ffe4ff */
[----:B------:R-:W-:Y:S01]  /*3f90*/  F2FP.F16.F32.PACK_AB R16, RZ, R16 ;  /* 0x00000010ff10723e */ /* 0x000fe200000000ff */
[----:B------:R-:W-:Y:S01]  /*3fa0*/  UISETP.GE.AND UP1, UPT, UR9, UR15, UPT ;  /* 0x0000000f0900728c */ /* 0x000fe2000bf26270 */
[----:B------:R-:W-:-:S02]  /*3fb0*/  F2FP.F16.F32.PACK_AB R4, RZ, R4 ;  /* 0x00000004ff04723e */ /* 0x000fc400000000ff */
[----:B------:R-:W-:Y:S02]  /*3fc0*/  F2FP.F16.F32.PACK_AB R13, RZ, R13 ;  /* 0x0000000dff0d723e */ /* 0x000fe400000000ff */
[----:B------:R-:W-:Y:S02]  /*3fd0*/  F2FP.F16.F32.PACK_AB R8, RZ, R8 ;  /* 0x00000008ff08723e */ /* 0x000fe400000000ff */
[----:B------:R-:W-:Y:S01]  /*3fe0*/  PRMT R16, R16, 0x5410, R4 ;  /* 0x0000541010107816 */ /* 0x000fe20000000004 */
[----:B------:R-:W-:Y:S01]  /*3ff0*/  @!UP0 UIADD3 UR6, UPT, UPT, UR4, 0x1, URZ ;  /* 0x0000000104068890 */ /* 0x000fe2000fffe0ff */
[----:B------:R-:W-:Y:S01]  /*4000*/  PRMT R13, R13, 0x5410, R8 ;  /* 0x000054100d0d7816 */ /* 0x000fe20000000008 */
[----:B------:R-:W-:Y:S02]  /*4010*/  IMAD.MOV.U32 R5, RZ, RZ, R37 ;  /* 0x000000ffff057224 */ /* 0x000fe400078e0025 */
[----:B------:R-:W-:Y:S01]  /*4020*/  HFMA2 R21, R16, 1, 1, R19 ;  /* 0x3c003c0010157831 */ /* 0x000fe20000000013 */
[----:B------:R-:W-:Y:S01]  /*4030*/  MOV R4, R36 ;  /* 0x0000002400047202 */ /* 0x000fe20000000f00 */
[----:B------:R-:W-:Y:S01]  /*4040*/  HADD2 R23, R13, R15 ;  /* 0x0000000f0d177230 */ /* 0x000fe20000000000 */
[----:B------:R-:W-:Y:S01]  /*4050*/  UIADD3 UR8, UPT, UPT, UR8, 0x40, URZ ;  /* 0x0000004008087890 */ /* 0x000fe2000fffe0ff */
[----:B------:R-:W-:Y:S01]  /*4060*/  @!UP0 UMOV UR4, UR6 ;  /* 0x0000000600048c82 */ /* 0x000fe20008000000 */
[----:B------:R-:W-:Y:S10]  /*4070*/  BRA.U !UP1, `(.L_x_5051) ;  /* 0xffffffcd094c7547 */ /* 0x000ff4000b83ffff */
.L_x_5050:
        /* <DEDUP_REMOVED lines=12> */
.L_x_5055:
[----:B------:R-:W0:Y:S02]  /*4140*/  LDS R2, [R0] ;  /* 0x0000000000027984 */ /* 0x000e240000000800 */
[----:B0-----:R-:W-:-:S05]  /*4150*/  HFMA2 R3, R2, 1, 1, R21 ;  /* 0x3c003c0002037831 */ /* 0x001fca0000000015 */
[----:B------:R-:W0:Y:S02]  /*4160*/  ATOMS.CAST.SPIN P0, [R0], R2, R3 ;  /* 0x000000020000758d */ /* 0x000e240001800003 */
[----:B0-----:R-:W-:Y:S05]  /*4170*/  @!P0 BRA `(.L_x_5055) ;  /* 0xfffffffc00f08947 */ /* 0x001fea000383ffff */
[----:B------:R-:W-:Y:S05]  /*4180*/  BRA `(.L_x_5053) ;  /* 0x00000000000c7947 */ /* 0x000fea0003800000 */
.L_x_5054:
[----:B------:R-:W2:Y:S02]  /*4190*/  LD.E R0, desc[UR18][R4.64] ;  /* 0x0000001204007980 */ /* 0x000ea4000c101900 */
[----:B--2---:R-:W-:-:S05]  /*41a0*/  IADD3 R3, PT, PT, R21, R0, RZ ;  /* 0x0000000015037210 */ /* 0x004fca0007ffe0ff */
[----:B------:R0:W-:Y:S02]  /*41b0*/  ST.E desc[UR18][R4.64], R3 ;  /* 0x0000000304007985 */ /* 0x0001e4000c101912 */
.L_x_5053:
[----:B------:R-:W-:Y:S05]  /*41c0*/  BSYNC.RECONVERGENT B0 ;  /* 0x0000000000007941 */ /* 0x000fea0003800200 */
.L_x_5052:
[----:B------:R1:W-:Y:S02]  /*41d0*/  ATOM.E.ADD.F16x2.RN.STRONG.GPU P0, RZ, desc[UR18][R4.64+0x4], R23 ;  /* 0x8000041704ff79a2 */ /* 0x0003e4000c10e112 */
[----:B-1----:R-:W-:Y:S05]  /*41e0*/  @P0 EXIT ;  /* 0x000000000000094d */ /* 0x002fea0003800000 */
[----:B------:R-:W1:Y:S02]  /*41f0*/  QSPC.E.S P0, RZ, [R4+0x4] ;  /* 0x0000040004ff73aa */ /* 0x000e640000000500 */
[----:B-1----:R-:W-:Y:S05]  /*4200*/  @!P0 BRA `(.L_x_5056) ;  /* 0x00000000001c8947 */ /* 0x002fea0003800000 */
[----:B------:R-:W-:-:S04]  /*4210*/  MOV R2, R4 ;  /* 0x0000000400027202 */ /* 0x000fc80000000f00 */
[----:B------:R-:W-:-:S07]  /*4220*/  MOV R0, R2 ;  /* 0x0000000200007202 */ /* 0x000fce0000000f00 */
.L_x_5057:
[----:B------:R-:W0:Y:S02]  /*4230*/  LDS R2, [R0+0x4] ;  /* 0x0000040000027984 */ /* 0x000e240000000800 */
[----:B0-----:R-:W-:-:S05]  /*4240*/  HADD2 R3, R2, R23 ;  /* 0x0000001702037230 */ /* 0x001fca0000000000 */
[----:B------:R-:W0:Y:S02]  /*4250*/  ATOMS.CAST.SPIN P0, [R0+0x4], R2, R3 ;  /* 0x000004020000758d */ /* 0x000e240001800003 */
[----:B0-----:R-:W-:Y:S05]  /*4260*/  @!P0 BRA `(.L_x_5057) ;  /* 0xfffffffc00f08947 */ /* 0x001fea000383ffff */
[----:B------:R-:W-:Y:S05]  /*4270*/  EXIT ;  /* 0x000000000000794d */ /* 0x000fea0003800000 */
.L_x_5056:
[----:B------:R-:W0:Y:S02]  /*4280*/  LD.E R0, desc[UR18][R4.64+0x4] ;  /* 0x0000041204007980 */ /* 0x000e24000c101900 */
[----:B0-----:R-:W-:-:S05]  /*4290*/  IADD3 R3, PT, PT, R23, R0, RZ ;  /* 0x0000000017037210 */ /* 0x001fca0007ffe0ff */
[----:B------:R-:W-:Y:S01]  /*42a0*/  ST.E desc[UR18][R4.64+0x4], R3 ;  /* 0x0000040304007985 */ /* 0x000fe2000c101912 */
[----:B------:R-:W-:Y:S05]  /*42b0*/  EXIT ;  /* 0x000000000000794d */ /* 0x000fea0003800000 */
.L_x_5058:
        /* <DEDUP_REMOVED lines=12> */
.L_x_5362:


//--------------------- .text._Z23gemm_half_q_half_kernelILi1ELi190ELb1ELb1ELi32EEvPK6__halfPKjS4_S2_PS0_iiiiPKtS7_iiiiiibS2_i --------------------------
	.section	.text._Z23gemm_half_q_half_kernelILi1ELi190ELb1ELb1ELi32EEvPK6__halfPKjS4_S2_PS0_iiiiPKtS7_iiiiiibS2_i,"ax",@progbits
	.align	128
        .global         _Z23gemm_half_q_half_kernelILi1ELi190ELb1ELb1ELi32EEvPK6__halfPKjS4_S2_PS0_iiiiPKtS7_iiiiiibS2_i
        .type           _Z23gemm_half_q_half_kernelILi1ELi190ELb1ELb1ELi32EEvPK6__halfPKjS4_S2_PS0_iiiiPKtS7_iiiiiibS2_i,@function
        .size           _Z23gemm_half_q_half_kernelILi1ELi190ELb1ELb1ELi32EEvPK6__halfPKjS4_S2_PS0_iiiiPKtS7_iiiiiibS2_i,(.L_x_5363 - _Z23gemm_half_q_half_kernelILi1ELi190ELb1ELb1ELi32EEvPK6__halfPKjS4_S2_PS0_iiiiPKtS7_iiiiiibS2_i)
        .other          _Z23gemm_half_q_half_kernelILi1ELi190ELb1ELb1ELi32EEvPK6__halfPKjS4_S2_PS0_iiiiPKtS7_iiiiiibS2_i,@"STO_CUDA_ENTRY STV_DEFAULT"
_Z23gemm_half_q_half_kernelILi1ELi190ELb1ELb1ELi32EEvPK6__halfPKjS4_S2_PS0_iiiiPKtS7_iiiiiibS2_i:
.text._Z23gemm_half_q_half_kernelILi1ELi190ELb1ELb1ELi32EEvPK6__halfPKjS4_S2_PS0_iiiiPKtS7_iiiiiibS2_i:
[----:B------:R-:W-:Y:S08]  /*0000*/  LDC R1, c[0x0][0x37c] ;  /* 0x0000df00ff017b82 */ /* 0x000ff00000000800 */
[----:B------:R-:W0:Y:S01]  /*0010*/  S2UR UR8, SR_CTAID.Y ;  /* 0x00000000000879c3 */ /* 0x000e220000002600 */
[----:B------:R-:W1:Y:S07]  /*0020*/  S2R R3, SR_CTAID.X ;  /* 0x0000000000037919 */ /* 0x000e6e0000002500 */
[----:B------:R-:W0:Y:S02]  /*0030*/  LDC R0, c[0x0][0x3a8] ;  /* 0x0000ea00ff007b82 */ /* 0x000e240000000800 */
[----:B0-----:R-:W-:-:S13]  /*0040*/  ISETP.LE.AND P0, PT, R0, UR8, PT ;  /* 0x0000000800007c0c */ /* 0x001fda000bf03270 */
[----:B-1----:R-:W-:Y:S05]  /*0050*/  @P0 EXIT ;  /* 0x000000000000094d */ /* 0x002fea0003800000 */
[----:B------:R-:W0:Y:S01]  /*0060*/  LDC.64 R36, c[0x0][0x3e8] ;  /* 0x0000fa00ff247b82 */ /* 0x000e220000000a00 */
[----:B------:R-:W0:Y:S02]  /*0070*/  LDCU.64 UR6, c[0x0][0x358] ;  /* 0x00006b00ff0677ac */ /* 0x000e240008000a00 */
[----:B0-----:R-:W2:Y:S02]  /*0080*/  LDG.E.U16 R36, desc[UR6][R36.64] ;  /* 0x0000000624247981 */ /* 0x001ea4000c1e1500 */
[----:B--2---:R-:W-:-:S13]  /*0090*/  ISETP.NE.AND P0, PT, R36, RZ, PT ;  /* 0x000000ff2400720c */ /* 0x004fda0003f05270 */
[----:B------:R-:W-:Y:S05]  /*00a0*/  @!P0 EXIT ;  /* 0x000000000000894d */ /* 0x000fea0003800000 */
[----:B------:R-:W0:Y:S01]  /*00b0*/  S2R R11, SR_CTAID.Z ;  /* 0x00000000000b7919 */ /* 0x000e220000002700 */
[----:B------:R-:W1:Y:S01]  /*00c0*/  LDC R4, c[0x0][0x3b0] ;  /* 0x0000ec00ff047b82 */ /* 0x000e620000000800 */
[----:B------:R-:W-:Y:S01]  /*00d0*/  BSSY.RECONVERGENT B0, `(.L_x_5059) ;  /* 0x000001e000007945 */ /* 0x000fe20003800200 */
[----:B------:R-:W2:Y:S06]  /*00e0*/  S2R R10, SR_TID.X ;  /* 0x00000000000a7919 */ /* 0x000eac0000002100 */
[----:B------:R-:W3:Y:S01]  /*00f0*/  LDC R35, c[0x0][0x3ac] ;  /* 0x0000eb00ff237b82 */ /* 0x000ee20000000800 */
[----:B0-----:R-:W-:-:S04]  /*0100*/  SHF.L.U32 R39, R11, 0x5, RZ ;  /* 0x000000050b277819 */ /* 0x001fc800000006ff */
[C---:B------:R-:W-:Y:S02]  /*0110*/  IADD3 R20, PT, PT, R39.reuse, 0x20, RZ ;  /* 0x0000002027147810 */ /* 0x040fe40007ffe0ff */
[----:B--2---:R-:W-:Y:S02]  /*0120*/  IADD3 R13, PT, PT, R39, R10, RZ ;  /* 0x0000000a270d7210 */ /* 0x004fe40007ffe0ff */
[----:B-1----:R-:W-:Y:S02]  /*0130*/  VIMNMX R37, PT, PT, R20, R4, PT ;  /* 0x0000000414257248 */ /* 0x002fe40003fe0100 */
[----:B------:R-:W-:Y:S02]  /*0140*/  LEA R3, R3, R10, 0x5 ;  /* 0x0000000a03037211 */ /* 0x000fe400078e28ff */
[----:B------:R-:W-:Y:S02]  /*0150*/  ISETP.GE.AND P0, PT, R13, R37, PT ;  /* 0x000000250d00720c */ /* 0x000fe40003f06270 */
[----:B------:R-:W-:-:S04]  /*0160*/  SHF.L.U32 R38, R3, 0x2, RZ ;  /* 0x0000000203267819 */ /* 0x000fc800000006ff */
[----:B---3--:R-:W-:-:S07]  /*0170*/  ISETP.GE.AND P1, PT, R38, R35, PT ;  /* 0x000000232600720c */ /* 0x008fce0003f26270 */
[----:B------:R-:W-:Y:S06]  /*0180*/  @P0 BRA `(.L_x_5060) ;  /* 0x0000000000480947 */ /* 0x000fec0003800000 */
        /* <DEDUP_REMOVED lines=18> */
.L_x_5060:
[----:B------:R-:W-:Y:S05]  /*02b0*/  BSYNC.RECONVERGENT B0 ;  /* 0x0000000000007941 */ /* 0x000fea0003800200 */
.L_x_5059:
[----:B------:R-:W-:Y:S05]  /*02c0*/  @P1 EXIT ;  /* 0x000000000000194d */ /* 0x000fea0003800000 */
[----:B------:R-:W1:Y:S01]  /*02d0*/  LDCU.U8 UR4, c[0x0][0x3e0] ;  /* 0x00007c00ff0477ac */ /* 0x000e620008000000 */
[----:B------:R-:W-:Y:S01]  /*02e0*/  ISETP.GE.AND P1, PT, R39, R4, PT ;  /* 0x000000042700720c */ /* 0x000fe20003f26270 */
[----:B-1----:R-:W-:-:S06]  /*02f0*/  UPRMT UR4, UR4, 0x8880, URZ ;  /* 0x0000888004047896 */ /* 0x002fcc00080000ff */
[----:B------:R-:W-:-:S04]  /*0300*/  ISETP.NE.AND P0, PT, RZ, UR4, PT ;  /* 0x00000004ff007c0c */ /* 0x000fc8000bf05270 */
[----:B------:R-:W-:-:S13]  /*0310*/  ISETP.NE.OR P0, PT, R11, RZ, !P0 ;  /* 0x000000ff0b00720c */ /* 0x000fda0004705670 */
[----:B------:R-:W1:Y:S01]  /*0320*/  @!P0 LDC.64 R2, c[0x0][0x3a0] ;  /* 0x0000e800ff028b82 */ /* 0x000e620000000a00 */
[----:B0-----:R-:W-:-:S04]  /*0330*/  @!P0 IMAD R5, R35, UR8, R38 ;  /* 0x0000000823058c24 */ /* 0x001fc8000f8e0226 */
[----:B-1----:R-:W-:-:S05]  /*0340*/  @!P0 IMAD.WIDE R2, R5, 0x2, R2 ;  /* 0x0000000205028825 */ /* 0x002fca00078e0202 */
[----:B------:R0:W-:Y:S01]  /*0350*/  @!P0 STG.E.64 desc[UR6][R2.64], RZ ;  /* 0x000000ff02008986 */ /* 0x0001e2000c101b06 */
[----:B------:R-:W-:Y:S06]  /*0360*/  BAR.SYNC.DEFER_BLOCKING 0x0 ;  /* 0x0000000000007b1d */ /* 0x000fec0000010000 */
        /* <DEDUP_REMOVED lines=12> */
.L_x_5062:
[----:B------:R-:W0:Y:S01]  /*0430*/  LDC.64 R2, c[0x0][0x390] ;  /* 0x0000e400ff027b82 */ /* 0x000e220000000a00 */
[----:B-----5:R-:W-:-:S05]  /*0440*/  IADD3 R0, PT, PT, R5, UR4, RZ ;  /* 0x0000000405007c10 */ /* 0x020fca000fffe0ff */
[----:B------:R-:W-:-:S05]  /*0450*/  IMAD R11, R0, R35, RZ ;  /* 0x00000023000b7224 */ /* 0x000fca00078e02ff */
[----:B------:R-:W-:-:S04]  /*0460*/  SHF.R.S32.HI R12, RZ, 0x1f, R11 ;  /* 0x0000001fff0c7819 */ /* 0x000fc8000001140b */
[----:B------:R-:W-:Y:S02]  /*0470*/  LEA.HI R11, R12, R11, RZ, 0x3 ;  /* 0x0000000b0c0b7211 */ /* 0x000fe400078f18ff */
[----:B------:R-:W1:Y:S02]  /*0480*/  LDC.64 R12, c[0x0][0x398] ;  /* 0x0000e600ff0c7b82 */ /* 0x000e640000000a00 */
        /* <DEDUP_REMOVED lines=36> */
.L_x_5061:
[----:B------:R-:W1:Y:S01]  /*06d0*/  LDCU UR4, c[0x0][0x3c8] ;  /* 0x00007900ff0477ac */ /* 0x000e620008000800 */
[----:B------:R-:W-:Y:S01]  /*06e0*/  IMAD.MOV.U32 R5, RZ, RZ, RZ ;  /* 0x000000ffff057224 */ /* 0x000fe200078e00ff */
[----:B-1----:R-:W-:-:S13]  /*06f0*/  ISETP.GT.AND P0, PT, R39, UR4, PT ;  /* 0x0000000427007c0c */ /* 0x002fda000bf04270 */
[----:B------:R-:W-:Y:S05]  /*0700*/  @!P0 BRA `(.L_x_5063) ;  /* 0x00000000001c8947 */ /* 0x000fea0003800000 */
[----:B------:R-:W1:Y:S02]  /*0710*/  LDC R6, c[0x0][0x3cc] ;  /* 0x0000f300ff067b82 */ /* 0x000e640000000800 */
[----:B-1----:R-:W-:-:S04]  /*0720*/  VIMNMX R5, PT, PT, R39, R6, PT ;  /* 0x0000000627057248 */ /* 0x002fc80003fe0100 */
[----:B------:R-:W-:-:S04]  /*0730*/  IADD3 R5, PT, PT, R5, -UR4, RZ ;  /* 0x8000000405057c10 */ /* 0x000fc8000fffe0ff */
[----:B------:R-:W-:-:S04]  /*0740*/  SHF.R.S32.HI R6, RZ, 0x1f, R5 ;  /* 0x0000001fff067819 */ /* 0x000fc80000011405 */
[----:B------:R-:W-:-:S04]  /*0750*/  LEA.HI R6, R6, R5, RZ, 0x5 ;  /* 0x0000000506067211 */ /* 0x000fc800078f28ff */
[----:B------:R-:W-:-:S05]  /*0760*/  SHF.R.S32.HI R6, RZ, 0x5, R6 ;  /* 0x00000005ff067819 */ /* 0x000fca0000011406 */
[----:B------:R-:W-:-:S07]  /*0770*/  IMAD R5, R6, 0x6, RZ ;  /* 0x0000000606057824 */ /* 0x000fce00078e02ff */
.L_x_5063:
        /* <DEDUP_REMOVED lines=11> */
.L_x_5064:
        /* <DEDUP_REMOVED lines=11> */
.L_x_5065:
        /* <DEDUP_REMOVED lines=11> */
.L_x_5066:
        /* <DEDUP_REMOVED lines=10> */
[----:B------:R-:W-:-:S07]  /*0a30*/  IMAD.SHL.U32 R9, R10, 0x2, RZ ;  /* 0x000000020a097824 */ /* 0x000fce00078e00ff */
.L_x_5067:
[----:B------:R-:W-:Y:S01]  /*0a40*/  VIMNMX R10, PT, PT, R39, UR4, PT ;  /* 0x00000004270a7c48 */ /* 0x000fe2000bfe0100 */
[----:B------:R-:W1:Y:S01]  /*0a50*/  S2UR UR5, SR_CgaCtaId ;  /* 0x00000000000579c3 */ /* 0x000e620000008800 */
[----:B------:R-:W2:Y:S01]  /*0a60*/  LDCU.64 UR10, c[0x0][0x388] ;  /* 0x00007100ff0a77ac */ /* 0x000ea20008000a00 */
[----:B------:R-:W-:Y:S02]  /*0a70*/  VIMNMX R4, PT, PT, R4, UR4, PT ;  /* 0x0000000404047c48 */ /* 0x000fe4000bfe0100 */
[----:B------:R-:W-:Y:S01]  /*0a80*/  SHF.R.S32.HI R11, RZ, 0x1f, R10 ;  /* 0x0000001fff0b7819 */ /* 0x000fe2000001140a */
[----:B------:R-:W-:Y:S01]  /*0a90*/  UMOV UR4, 0x400 ;  /* 0x0000040000047882 */ /* 0x000fe20000000000 */
[----:B------:R-:W-:Y:S02]  /*0aa0*/  PRMT R34, RZ, 0x5410, RZ ;  /* 0x00005410ff227816 */ /* 0x000fe400000000ff */
[----:B------:R-:W-:Y:S02]  /*0ab0*/  LEA.HI R11, R11, R10, RZ, 0x5 ;  /* 0x0000000a0b0b7211 */ /* 0x000fe400078f28ff */
[----:B------:R-:W-:-:S02]  /*0ac0*/  PRMT R33, RZ, 0x5410, RZ ;  /* 0x00005410ff217816 */ /* 0x000fc400000000ff */
[----:B------:R-:W-:-:S04]  /*0ad0*/  SHF.R.S32.HI R10, RZ, 0x5, R11 ;  /* 0x00000005ff0a7819 */ /* 0x000fc8000001140b */
[----:B------:R-:W-:-:S04]  /*0ae0*/  LEA R5, R10, R5, 0x3 ;  /* 0x000000050a057211 */ /* 0x000fc800078e18ff */
[----:B------:R-:W-:Y:S02]  /*0af0*/  IADD3 R5, PT, PT, R7, R5, R6 ;  /* 0x0000000507057210 */ /* 0x000fe40007ffe006 */
[----:B------:R-:W-:Y:S02]  /*0b00*/  SHF.R.S32.HI R6, RZ, 0x1f, R38 ;  /* 0x0000001fff067819 */ /* 0x000fe40000011426 */
[----:B------:R-:W-:Y:S01]  /*0b10*/  IADD3 R8, PT, PT, R9, R5, R8 ;  /* 0x0000000509087210 */ /* 0x000fe20007ffe008 */
[----:B-1----:R-:W-:-:S04]  /*0b20*/  ULEA UR4, UR5, UR4, 0x18 ;  /* 0x0000000405047291 */ /* 0x002fc8000f8ec0ff */
[----:B------:R-:W-:-:S05]  /*0b30*/  IMAD R5, R8, R35, RZ ;  /* 0x0000002308057224 */ /* 0x000fca00078e02ff */
[----:B------:R-:W-:-:S04]  /*0b40*/  IADD3 R7, P0, PT, R38, R5, RZ ;  /* 0x0000000526077210 */ /* 0x000fc80007f1e0ff */
[----:B------:R-:W-:Y:S02]  /*0b50*/  LEA.HI.X.SX32 R6, R5, R6, 0x1, P0 ;  /* 0x0000000605067211 */ /* 0x000fe400000f0eff */
[----:B------:R-:W-:Y:S02]  /*0b60*/  ISETP.GT.AND P0, PT, R4, R39, PT ;  /* 0x000000270400720c */ /* 0x000fe40003f04270 */
[----:B--2---:R-:W-:-:S04]  /*0b70*/  LEA R26, P1, R7, UR10, 0x2 ;  /* 0x0000000a071a7c11 */ /* 0x004fc8000f8210ff */
[----:B------:R-:W-:-:S07]  /*0b80*/  LEA.HI.X R27, R7, UR11, R6, 0x2, P1 ;  /* 0x0000000b071b7c11 */ /* 0x000fce00088f1406 */
[----:B------:R-:W-:Y:S05]  /*0b90*/  @!P0 BRA `(.L_x_5068) ;  /* 0x0000003000388947 */ /* 0x000fea0003800000 */
[----:B------:R-:W2:Y:S01]  /*0ba0*/  LDG.E.128.CONSTANT R12, desc[UR6][R26.64] ;  /* 0x000000061a0c7981 */ /* 0x000ea2000c1e9d00 */
[----:B------:R-:W-:-:S03]  /*0bb0*/  IMAD.WIDE R8, R35, 0x4, R26 ;  /* 0x0000000423087825 */ /* 0x000fc600078e021a */
[----:B------:R-:W1:Y:S04]  /*0bc0*/  LDS.64 R24, [UR4] ;  /* 0x00000004ff187984 */ /* 0x000e680008000a00 */
[----:B------:R-:W3:Y:S01]  /*0bd0*/  LDG.E.128.CONSTANT R16, desc[UR6][R8.64] ;  /* 0x0000000608107981 */ /* 0x000ee2000c1e9d00 */
[----:B------:R-:W-:-:S05]  /*0be0*/  IMAD.WIDE R30, R35, 0x4, R8 ;  /* 0x00000004231e7825 */ /* 0x000fca00078e0208 */
[----:B------:R4:W5:Y:S02]  /*0bf0*/  LDG.E.128.CONSTANT R4, desc[UR6][R30.64] ;  /* 0x000000061e047981 */ /* 0x000964000c1e9d00 */
[----:B----4-:R-:W-:Y:S01]  /*0c00*/  IMAD.WIDE R30, R35, 0x4, R30 ;  /* 0x00000004231e7825 */ /* 0x010fe200078e021e */
[----:B--2---:R-:W-:Y:S02]  /*0c10*/  LOP3.LUT R9, R13, 0xff, RZ, 0xc0, !PT ;  /* 0x000000ff0d097812 */ /* 0x004fe400078ec0ff */
[----:B------:R-:W-:Y:S02]  /*0c20*/  LOP3.LUT R10, R14, 0xff, RZ, 0xc0, !PT ;  /* 0x000000ff0e0a7812 */ /* 0x000fe400078ec0ff */
[----:B------:R-:W-:Y:S02]  /*0c30*/  IADD3 R9, PT, PT, R9, -0x80, RZ ;  /* 0xffffff8009097810 */ /* 0x000fe40007ffe0ff */
[----:B------:R-:W-:Y:S02]  /*0c40*/  IADD3 R23, PT, PT, R10, -0x80, RZ ;  /* 0xffffff800a177810 */ /* 0x000fe40007ffe0ff */
[----:B------:R-:W-:Y:S01]  /*0c50*/  LOP3.LUT R10, R15, 0xff, RZ, 0xc0, !PT ;  /* 0x000000ff0f0a7812 */ /* 0x000fe200078ec0ff */
[----:B------:R-:W2:Y:S01]  /*0c60*/  I2F.F16 R22, R9 ;  /* 0x0000000900167306 */ /* 0x000ea20000200c00 */
[----:B------:R-:W-:-:S02]  /*0c70*/  LOP3.LUT R8, R12, 0xff, RZ, 0xc0, !PT ;  /* 0x000000ff0c087812 */ /* 0x000fc400078ec0ff */
[----:B------:R-:W-:Y:S02]  /*0c80*/  IADD3 R29, PT, PT, R10, -0x80, RZ ;  /* 0xffffff800a1d7810 */ /* 0x000fe40007ffe0ff */
[----:B------:R-:W-:Y:S02]  /*0c90*/  IADD3 R8, PT, PT, R8, -0x80, RZ ;  /* 0xffffff8008087810 */ /* 0x000fe40007ffe0ff */
[--C-:B------:R-:W-:Y:S01]  /*0ca0*/  SHF.R.U32.HI R27, RZ, 0x8, R12.reuse ;  /* 0x00000008ff1b7819 */ /* 0x100fe2000001160c */
[----:B------:R-:W-:Y:S01]  /*0cb0*/  I2F.F16 R23, R23 ;  /* 0x0000001700177306 */ /* 0x000fe20000200c00 */
[----:B------:R-:W-:Y:S02]  /*0cc0*/  LEA.HI R39, R12, 0xffffff80, RZ, 0x8 ;  /* 0xffffff800c277811 */ /* 0x000fe400078f40ff */
[----:B------:R-:W-:Y:S02]  /*0cd0*/  LOP3.LUT R41, R27, 0xff, RZ, 0xc0, !PT ;  /* 0x000000ff1b297812 */ /* 0x000fe400078ec0ff */
[----:B------:R-:W-:-:S02]  /*0ce0*/  SHF.R.U32.HI R34, RZ, 0x10, R12 ;  /* 0x00000010ff227819 */ /* 0x000fc4000001160c */
[----:B---3--:R-:W-:Y:S01]  /*0cf0*/  LEA.HI R43, R17, 0xffffff80, RZ, 0x8 ;  /* 0xffffff80112b7811 */ /* 0x008fe200078f40ff */
[----:B------:R3:W4:Y:S01]  /*0d00*/  I2F.F16 R21, R8 ;  /* 0x0000000800157306 */ /* 0x0007220000200c00 */
[----:B------:R-:W-:Y:S02]  /*0d10*/  IADD3 R42, PT, PT, R41, -0x80, RZ ;  /* 0xffffff80292a7810 */ /* 0x000fe40007ffe0ff */
[----:B------:R-:W-:Y:S02]  /*0d20*/  LEA.HI R28, R14, 0xffffff80, RZ, 0x8 ;  /* 0xffffff800e1c7811 */ /* 0x000fe400078f40ff */
[----:B------:R-:W-:Y:S02]  /*0d30*/  LEA.HI R33, R13, 0xffffff80, RZ, 0x8 ;  /* 0xffffff800d217811 */ /* 0x000fe400078f40ff */
[----:B------:R-:W-:Y:S01]  /*0d40*/  LEA.HI R40, R15, 0xffffff80, RZ, 0x8 ;  /* 0xffffff800f287811 */ /* 0x000fe200078f40ff */
[----:B------:R-:W0:Y:S01]  /*0d50*/  I2F.F16 R29, R29 ;  /* 0x0000001d001d7306 */ /* 0x000e220000200c00 */
[----:B--2---:R-:W-:Y:S01]  /*0d60*/  HADD2.F32 R45, -RZ, R22.H0_H0 ;  /* 0x20000016ff2d7230 */ /* 0x004fe20000004100 */
[----:B---3--:R2:W3:Y:S01]  /*0d70*/  LDG.E.128.CONSTANT R8, desc[UR6][R30.64] ;  /* 0x000000061e087981 */ /* 0x0084e2000c1e9d00 */
[----:B------:R-:W-:-:S05]  /*0d80*/  LEA.HI R26, R16, 0xffffff80, RZ, 0x8 ;  /* 0xffffff80101a7811 */ /* 0x000fca00078f40ff */
[----:B------:R-:W5:Y:S01]  /*0d90*/  I2F.F16 R22, R42 ;  /* 0x0000002a00167306 */ /* 0x000f620000200c00 */
[--C-:B-1----:R-:W-:Y:S02]  /*0da0*/  HADD2.F32 R12, -RZ, R24.reuse.H0_H0 ;  /* 0x20000018ff0c7230 */ /* 0x102fe40000004100 */
[----:B----4-:R-:W-:Y:S02]  /*0db0*/  HADD2.F32 R21, -RZ, R21.H0_H0 ;  /* 0x20000015ff157230 */ /* 0x010fe40000004100 */
[----:B------:R-:W-:Y:S02]  /*0dc0*/  HADD2.F32 R23, -RZ, R23.H0_H0 ;  /* 0x20000017ff177230 */ /* 0x000fe40000004100 */
[----:B0-----:R-:W-:Y:S01]  /*0dd0*/  HADD2.F32 R29, -RZ, R29.H0_H0 ;  /* 0x2000001dff1d7230 */ /* 0x001fe20000004100 */
[----:B------:R-:W-:Y:S01]  /*0de0*/  LOP3.LUT R34, R34, 0xff, RZ, 0xc0, !PT ;  /* 0x000000ff22227812 */ /* 0x000fe200078ec0ff */
[----:B------:R-:W-:Y:S01]  /*0df0*/  FFMA.FTZ R41, R21, R12, RZ ;  /* 0x0000000c15297223 */ /* 0x000fe200000100ff */
[C---:B------:R-:W-:Y:S01]  /*0e00*/  FFMA.FTZ R21, R12.reuse, R45, RZ ;  /* 0x0000002d0c157223 */ /* 0x040fe200000100ff */
[C---:B------:R-:W-:Y:S01]  /*0e10*/  FFMA.FTZ R23, R12.reuse, R23, RZ ;  /* 0x000000170c177223 */ /* 0x040fe200000100ff */
[----:B------:R-:W-:Y:S01]  /*0e20*/  FFMA.FTZ R29, R12, R29, RZ ;  /* 0x0000001d0c1d7223 */ /* 0x000fe200000100ff */
[----:B------:R-:W-:Y:S01]  /*0e30*/  IADD3 R12, PT, PT, R34, -0x80, RZ ;  /* 0xffffff80220c7810 */ /* 0x000fe20007ffe0ff */
[----:B------:R-:W-:Y:S01]  /*0e40*/  HADD2.F32 R34, -RZ, R24.H1_H1 ;  /* 0x30000018ff227230 */ /* 0x000fe20000004100 */
[----:B------:R-:W-:Y:S01]  /*0e50*/  SHF.R.U32.HI R24, RZ, 0x8, R14 ;  /* 0x00000008ff187819 */ /* 0x000fe2000001160e */
[----:B-----5:R-:W-:Y:S01]  /*0e60*/  HADD2.F32 R44, -RZ, R22.H0_H0 ;  /* 0x20000016ff2c7230 */ /* 0x020fe20000004100 */
[----:B------:R0:W-:Y:S02]  /*0e70*/  I2F.F16 R27, R43 ;  /* 0x0000002b001b7306 */ /* 0x0001e40000200c00 */
[----:B------:R-:W-:-:S02]  /*0e80*/  LOP3.LUT R42, R24, 0xff, RZ, 0xc0, !PT ;  /* 0x000000ff182a7812 */ /* 0x000fc400078ec0ff */
[----:B------:R-:W-:Y:S01]  /*0e90*/  FFMA.FTZ R24, R44, R34, R41 ;  /* 0x000000222c187223 */ /* 0x000fe20000010029 */
[----:B------:R-:W-:-:S03]  /*0ea0*/  SHF.R.U32.HI R44, RZ, 0x8, R15 ;  /* 0x00000008ff2c7819 */ /* 0x000fc6000001160f */
[----:B------:R-:W-:Y:S01]  /*0eb0*/  I2F.F16 R39, R39 ;  /* 0x0000002700277306 */ /* 0x000fe20000200c00 */
[----:B0-----:R-:W-:Y:S02]  /*0ec0*/  SHF.R.U32.HI R43, RZ, 0x8, R13 ;  /* 0x00000008ff2b7819 */ /* 0x001fe4000001160d */
[----:B------:R-:W-:Y:S02]  /*0ed0*/  IADD3 R41, PT, PT, R42, -0x80, RZ ;  /* 0xffffff802a297810 */ /* 0x000fe40007ffe0ff */
[----:B------:R-:W-:Y:S02]  /*0ee0*/  LOP3.LUT R43, R43, 0xff, RZ, 0xc0, !PT ;  /* 0x000000ff2b2b7812 */ /* 0x000fe400078ec0ff */
[----:B------:R-:W-:Y:S01]  /*0ef0*/  LOP3.LUT R44, R44, 0xff, RZ, 0xc0, !PT ;  /* 0x000000ff2c2c7812 */ /* 0x000fe200078ec0ff */
[----:B------:R-:W-:Y:S01]  /*0f00*/  I2F.F16 R33, R33 ;  /* 0x0000002100217306 */ /* 0x000fe20000200c00 */
[----:B------:R-:W-:Y:S02]  /*0f10*/  IADD3 R43, PT, PT, R43, -0x80, RZ ;  /* 0xffffff802b2b7810 */ /* 0x000fe40007ffe0ff */
[----:B------:R-:W-:-:S02]  /*0f20*/  IADD3 R42, PT, PT, R44, -0x80, RZ ;  /* 0xffffff802c2a7810 */ /* 0x000fc40007ffe0ff */
[----:B------:R-:W-:-:S03]  /*0f30*/  SHF.R.U32.HI R14, RZ, 0x10, R14 ;  /* 0x00000010ff0e7819 */ /* 0x000fc6000001160e */
[----:B------:R0:W1:Y:S01]  /*0f40*/  I2F.F16 R22, R43 ;  /* 0x0000002b00167306 */ /* 0x0000620000200c00 */
[----:B------:R-:W-:Y:S02]  /*0f50*/  SHF.R.U32.HI R13, RZ, 0x10, R13 ;  /* 0x00000010ff0d7819 */ /* 0x000fe4000001160d */
[----:B------:R-:W-:-:S05]  /*0f60*/  LOP3.LUT R14, R14, 0xff, RZ, 0xc0, !PT ;  /* 0x000000ff0e0e7812 */ /* 0x000fca00078ec0ff */
[----:B------:R-:W4:Y:S01]  /*0f70*/  I2F.F16 R41, R41 ;  /* 0x0000002900297306 */ /* 0x000f220000200c00 */
[----:B0-----:R-:W-:-:S04]  /*0f80*/  SHF.R.U32.HI R43, RZ, 0x10, R15 ;  /* 0x00000010ff2b7819 */ /* 0x001fc8000001160f */
[----:B------:R-:W-:-:S03]  /*0f90*/  LOP3.LUT R43, R43, 0xff, RZ, 0xc0, !PT ;  /* 0x000000ff2b2b7812 */ /* 0x000fc600078ec0ff */
[----:B------:R-:W0:Y:S01]  /*0fa0*/  I2F.F16 R42, R42 ;  /* 0x0000002a002a7306 */ /* 0x000e220000200c00 */
[----:B------:R-:W-:Y:S02]  /*0fb0*/  LOP3.LUT R13, R13, 0xff, RZ, 0xc0, !PT ;  /* 0x000000ff0d0d7812 */ /* 0x000fe400078ec0ff */
[----:B------:R-:W-:Y:S02]  /*0fc0*/  IADD3 R15, PT, PT, R14, -0x80, RZ ;  /* 0xffffff800e0f7810 */ /* 0x000fe40007ffe0ff */
[----:B------:R-:W-:Y:S01]  /*0fd0*/  IADD3 R14, PT, PT, R43, -0x80, RZ ;  /* 0xffffff802b0e7810 */ /* 0x000fe20007ffe0ff */
[----:B------:R-:W-:Y:S02]  /*0fe0*/  VIADD R13, R13, 0xffffff80 ;  /* 0xffffff800d0d7836 */ /* 0x000fe40000000000 */
[----:B-1----:R-:W-:Y:S01]  /*0ff0*/  HADD2.F32 R22, -RZ, R22.H0_H0 ;  /* 0x20000016ff167230 */ /* 0x002fe20000004100 */
[----:B------:R-:W-:Y:S01]  /*1000*/  I2F.F16 R28, R28 ;  /* 0x0000001c001c7306 */ /* 0x000fe20000200c00 */
[----:B----4-:R-:W-:-:S07]  /*1010*/  HADD2.F32 R44, -RZ, R41.H0_H0 ;  /* 0x20000029ff2c7230 */ /* 0x010fce0000004100 */
[----:B------:R-:W1:Y:S01]  /*1020*/  I2F.F16 R14, R14 ;  /* 0x0000000e000e7306 */ /* 0x000e620000200c00 */
[----:B0-----:R-:W-:Y:S02]  /*1030*/  HADD2.F32 R46, -RZ, R42.H0_H0 ;  /* 0x2000002aff2e7230 */ /* 0x001fe40000004100 */
[C---:B------:R-:W-:Y:S01]  /*1040*/  FFMA.FTZ R42, R34.reuse, R22, R21 ;  /* 0x00000016222a7223 */ /* 0x040fe20000010015 */
[----:B------:R-:W-:Y:S02]  /*1050*/  FFMA.FTZ R41, R34, R44, R23 ;  /* 0x0000002c22297223 */ /* 0x000fe40000010017 */
[----:B------:R-:W0:Y:S02]  /*1060*/  LDS.64 R22, [UR4+0x8] ;  /* 0x00000804ff167984 */ /* 0x000e240008000a00 */
[----:B------:R-:W4:Y:S08]  /*1070*/  I2F.F16 R12, R12 ;  /* 0x0000000c000c7306 */ /* 0x000f300000200c00 */
[----:B------:R-:W5:Y:S01]  /*1080*/  I2F.F16 R13, R13 ;  /* 0x0000000d000d7306 */ /* 0x000f620000200c00 */
[----:B------:R-:W-:-:S02]  /*1090*/  HADD2.F32 R43, -RZ, R25.H0_H0 ;  /* 0x20000019ff2b7230 */ /* 0x000fc40000004100 */
[----:B------:R-:W-:Y:S01]  /*10a0*/  FFMA.FTZ R29, R34, R46, R29 ;  /* 0x0000002e221d7223 */ /* 0x000fe2000001001d */
[----:B-1----:R-:W-:Y:S02]  /*10b0*/  HADD2.F32 R14, -RZ, R14.H0_H0 ;  /* 0x2000000eff0e7230 */ /* 0x002fe40000004100 */
[----:B----4-:R-:W-:Y:S02]  /*10c0*/  HADD2.F32 R45, -RZ, R12.H0_H0 ;  /* 0x2000000cff2d7230 */ /* 0x010fe40000004100 */
[----:B------:R-:W1:Y:S01]  /*10d0*/  I2F.F16 R15, R15 ;  /* 0x0000000f000f7306 */ /* 0x000e620000200c00 */
[----:B------:R-:W-:Y:S01]  /*10e0*/  FFMA.FTZ R29, R43, R14, R29 ;  /* 0x0000000e2b1d7223 */ /* 0x000fe2000001001d */
[----:B------:R-:W-:Y:S01]  /*10f0*/  LOP3.LUT R14, R17, 0xff, RZ, 0xc0, !PT ;  /* 0x000000ff110e7812 */ /* 0x000fe200078ec0ff */
[----:B-----5:R-:W-:Y:S01]  /*1100*/  HADD2.F32 R12, -RZ, R13.H0_H0 ;  /* 0x2000000dff0c7230 */ /* 0x020fe20000004100 */
[----:B------:R-:W-:-:S04]  /*1110*/  LOP3.LUT R13, R16, 0xff, RZ, 0xc0, !PT ;  /* 0x000000ff100d7812 */ /* 0x000fc800078ec0ff */
[----:B------:R-:W4:Y:S01]  /*1120*/  I2F.F16 R40, R40 ;  /* 0x0000002800287306 */ /* 0x000f220000200c00 */
[----:B------:R-:W-:Y:S02]  /*1130*/  IADD3 R14, PT, PT, R14, -0x80, RZ ;  /* 0xffffff800e0e7810 */ /* 0x000fe40007ffe0ff */
[----:B------:R-:W-:Y:S01]  /*1140*/  IADD3 R13, PT, PT, R13, -0x80, RZ ;  /* 0xffffff800d0d7810 */ /* 0x000fe20007ffe0ff */
[----:B------:R-:W-:Y:S01]  /*1150*/  FFMA.FTZ R12, R43, R12, R42 ;  /* 0x0000000c2b0c7223 */ /* 0x000fe2000001002a */
[----:B------:R-:W-:-:S03]  /*1160*/  HADD2.F32 R39, -RZ, R39.H0_H0 ;  /* 0x20000027ff277230 */ /* 0x000fc60000004100 */
[----:B------:R-:W-:Y:S01]  /*1170*/  I2F.F16 R14, R14 ;  /* 0x0000000e000e7306 */ /* 0x000fe20000200c00 */
[----:B-1----:R-:W-:Y:S02]  /*1180*/  HADD2.F32 R42, -RZ, R15.H0_H0 ;  /* 0x2000000fff2a7230 */ /* 0x002fe40000004100 */
[----:B------:R-:W-:Y:S01]  /*1190*/  FFMA.FTZ R24, R45, R43, R24 ;  /* 0x0000002b2d187223 */ /* 0x000fe20000010018 */
[----:B------:R-:W-:-:S04]  /*11a0*/  HADD2.F32 R15, -RZ, R25.H1_H1 ;  /* 0x30000019ff0f7230 */ /* 0x000fc80000004100 */
[----:B------:R-:W1:Y:S01]  /*11b0*/  I2F.F16 R13, R13 ;  /* 0x0000000d000d7306 */ /* 0x000e620000200c00 */
[----:B------:R-:W-:Y:S02]  /*11c0*/  HADD2.F32 R33, -RZ, R33.H0_H0 ;  /* 0x20000021ff217230 */ /* 0x000fe40000004100 */
[----:B------:R-:W-:Y:S01]  /*11d0*/  FFMA.FTZ R41, R43, R42, R41 ;  /* 0x0000002a2b297223 */ /* 0x000fe20000010029 */
[----:B------:R-:W-:Y:S02]  /*11e0*/  HADD2.F32 R28, -RZ, R28.H0_H0 ;  /* 0x2000001cff1c7230 */ /* 0x000fe40000004100 */
[----:B------:R-:W-:Y:S01]  /*11f0*/  FFMA.FTZ R24, R39, R15, R24 ;  /* 0x0000000f27187223 */ /* 0x000fe20000010018 */
[----:B----4-:R-:W-:Y:S01]  /*1200*/  HADD2.F32 R40, -RZ, R40.H0_H0 ;  /* 0x20000028ff287230 */ /* 0x010fe20000004100 */
[----:B------:R-:W-:Y:S01]  /*1210*/  LOP3.LUT R39, R19, 0xff, RZ, 0xc0, !PT ;  /* 0x000000ff13277812 */ /* 0x000fe200078ec0ff */
[C---:B------:R-:W-:Y:S01]  /*1220*/  FFMA.FTZ R12, R15.reuse, R33, R12 ;  /* 0x000000210f0c7223 */ /* 0x040fe2000001000c */
[----:B------:R-:W-:Y:S01]  /*1230*/  FFMA.FTZ R42, R15, R28, R41 ;  /* 0x0000001c0f2a7223 */ /* 0x000fe20000010029 */
[----:B--2---:R-:W-:Y:S01]  /*1240*/  IMAD.WIDE R30, R35, 0x4, R30 ;  /* 0x00000004231e7825 */ /* 0x004fe200078e021e */
[----:B------:R-:W-:-:S03]  /*1250*/  IADD3 R33, PT, PT, R39, -0x80, RZ ;  /* 0xffffff8027217810 */ /* 0x000fc60007ffe0ff */
[----:B------:R-:W-:Y:S01]  /*1260*/  FFMA.FTZ R28, R15, R40, R29 ;  /* 0x000000280f1c7223 */ /* 0x000fe2000001001d */
[----:B------:R-:W-:Y:S01]  /*1270*/  I2F.F16 R26, R26 ;  /* 0x0000001a001a7306 */ /* 0x000fe20000200c00 */
[----:B0-----:R-:W-:Y:S02]  /*1280*/  HADD2.F32 R39, -RZ, R22.H0_H0 ;  /* 0x20000016ff277230 */ /* 0x001fe40000004100 */
[----:B-1----:R-:W-:Y:S01]  /*1290*/  HADD2.F32 R15, -RZ, R13.H0_H0 ;  /* 0x2000000dff0f7230 */ /* 0x002fe20000004100 */
[----:B------:R-:W-:Y:S01]  /*12a0*/  SHF.R.U32.HI R13, RZ, 0x8, R16 ;  /* 0x00000008ff0d7819 */ /* 0x000fe20000011610 */
[----:B------:R-:W-:-:S03]  /*12b0*/  HADD2.F32 R14, -RZ, R14.H0_H0 ;  /* 0x2000000eff0e7230 */ /* 0x000fc60000004100 */
[----:B------:R-:W-:Y:S01]  /*12c0*/  FFMA.FTZ R40, R15, R39, R24 ;  /* 0x000000270f287223 */ /* 0x000fe20000010018 */
[----:B------:R-:W-:Y:S01]  /*12d0*/  LOP3.LUT R41, R13, 0xff, RZ, 0xc0, !PT ;  /* 0x000000ff0d297812 */ /* 0x000fe200078ec0ff */
[----:B------:R-:W-:Y:S02]  /*12e0*/  FFMA.FTZ R24, R39, R14, R12 ;  /* 0x0000000e27187223 */ /* 0x000fe4000001000c */
[----:B------:R0:W2:Y:S01]  /*12f0*/  LDG.E.128.CONSTANT R12, desc[UR6][R30.64] ;  /* 0x000000061e0c7981 */ /* 0x0000a2000c1e9d00 */
[----:B------:R-:W-:-:S04]  /*1300*/  LOP3.LUT R25, R18, 0xff, RZ, 0xc0, !PT ;  /* 0x000000ff12197812 */ /* 0x000fc800078ec0ff */
[----:B------:R-:W-:-:S06]  /*1310*/  IADD3 R25, PT, PT, R25, -0x80, RZ ;  /* 0xffffff8019197810 */ /* 0x000fcc0007ffe0ff */
[----:B------:R-:W1:Y:S01]  /*1320*/  I2F.F16 R25, R25 ;  /* 0x0000001900197306 */ /* 0x000e620000200c00 */
[----:B------:R-:W-:-:S07]  /*1330*/  IADD3 R43, PT, PT, R41, -0x80, RZ ;  /* 0xffffff80292b7810 */ /* 0x000fce0007ffe0ff */
[----:B------:R-:W4:Y:S01]  /*1340*/  I2F.F16 R33, R33 ;  /* 0x0000002100217306 */ /* 0x000f220000200c00 */
[----:B-1----:R-:W-:-:S05]  /*1350*/  HADD2.F32 R25, -RZ, R25.H0_H0 ;  /* 0x20000019ff197230 */ /* 0x002fca0000004100 */
[----:B------:R-:W-:Y:S02]  /*1360*/  FFMA.FTZ R25, R39, R25, R42 ;  /* 0x0000001927197223 */ /* 0x000fe4000001002a */
[----:B------:R-:W1:Y:S01]  /*1370*/  I2F.F16 R42, R43 ;  /* 0x0000002b002a7306 */ /* 0x000e620000200c00 */
[----:B----4-:R-:W-:Y:S01]  /*1380*/  HADD2.F32 R41, -RZ, R33.H0_H0 ;  /* 0x20000021ff297230 */ /* 0x010fe20000004100 */
[----:B------:R-:W-:-:S04]  /*1390*/  SHF.R.U32.HI R16, RZ, 0x10, R16 ;  /* 0x00000010ff107819 */ /* 0x000fc80000011610 */
[----:B------:R-:W-:Y:S01]  /*13a0*/  FFMA.FTZ R41, R39, R41, R28 ;  /* 0x0000002927297223 */ /* 0x000fe2000001001c */
[----:B------:R-:W-:Y:S02]  /*13b0*/  SHF.R.U32.HI R28, RZ, 0x8, R17 ;  /* 0x00000008ff1c7819 */ /* 0x000fe40000011611 */
[----:B------:R-:W-:Y:S02]  /*13c0*/  LOP3.LUT R16, R16, 0xff, RZ, 0xc0, !PT ;  /* 0x000000ff10107812 */ /* 0x000fe400078ec0ff */
[----:B------:R-:W-:Y:S02]  /*13d0*/  LOP3.LUT R28, R28, 0xff, RZ, 0xc0, !PT ;  /* 0x000000ff1c1c7812 */ /* 0x000fe400078ec0ff */
[----:B------:R-:W-:Y:S01]  /*13e0*/  IADD3 R44, PT, PT, R16, -0x80, RZ ;  /* 0xffffff80102c7810 */ /* 0x000fe20007ffe0ff */
[----:B-1----:R-:W-:Y:S01]  /*13f0*/  HADD2.F32 R43, -RZ, R42.H0_H0 ;  /* 0x2000002aff2b7230 */ /* 0x002fe20000004100 */
[----:B------:R-:W-:Y:S02]  /*1400*/  SHF.R.U32.HI R16, RZ, 0x8, R18 ;  /* 0x00000008ff107819 */ /* 0x000fe40000011612 */
[----:B------:R-:W-:-:S02]  /*1410*/  SHF.R.U32.HI R42, RZ, 0x8, R19 ;  /* 0x00000008ff2a7819 */ /* 0x000fc40000011613 */
[----:B------:R-:W-:Y:S02]  /*1420*/  IADD3 R28, PT, PT, R28, -0x80, RZ ;  /* 0xffffff801c1c7810 */ /* 0x000fe40007ffe0ff */
[----:B------:R-:W-:Y:S02]  /*1430*/  LOP3.LUT R16, R16, 0xff, RZ, 0xc0, !PT ;  /* 0x000000ff10107812 */ /* 0x000fe400078ec0ff */
[----:B------:R-:W-:Y:S01]  /*1440*/  LOP3.LUT R42, R42, 0xff, RZ, 0xc0, !PT ;  /* 0x000000ff2a2a7812 */ /* 0x000fe200078ec0ff */
[----:B------:R-:W-:Y:S01]  /*1450*/  HADD2.F32 R39, -RZ, R22.H1_H1 ;  /* 0x30000016ff277230 */ /* 0x000fe20000004100 */
[----:B------:R-:W-:Y:S01]  /*1460*/  SHF.R.U32.HI R17, RZ, 0x10, R17 ;  /* 0x00000010ff117819 */ /* 0x000fe20000011611 */
[----:B------:R1:W-:Y:S01]  /*1470*/  I2F.F16 R22, R44 ;  /* 0x0000002c00167306 */ /* 0x0003e20000200c00 */
[----:B------:R-:W-:Y:S02]  /*1480*/  IADD3 R16, PT, PT, R16, -0x80, RZ ;  /* 0xffffff8010107810 */ /* 0x000fe40007ffe0ff */
[----:B------:R-:W-:-:S05]  /*1490*/  FFMA.FTZ R40, R43, R39, R40 ;  /* 0x000000272b287223 */ /* 0x000fca0000010028 */
[----:B------:R-:W4:Y:S01]  /*14a0*/  I2F.F16 R28, R28 ;  /* 0x0000001c001c7306 */ /* 0x000f220000200c00 */
[----:B-1----:R-:W-:Y:S01]  /*14b0*/  VIADD R44, R42, 0xffffff80 ;  /* 0xffffff802a2c7836 */ /* 0x002fe20000000000 */
[----:B------:R-:W-:Y:S02]  /*14c0*/  LOP3.LUT R42, R17, 0xff, RZ, 0xc0, !PT ;  /* 0x000000ff112a7812 */ /* 0x000fe400078ec0ff */
[----:B------:R-:W-:Y:S02]  /*14d0*/  LEA.HI R21, R18, 0xffffff80, RZ, 0x8 ;  /* 0xffffff8012157811 */ /* 0x000fe400078f40ff */
[----:B------:R-:W-:Y:S02]  /*14e0*/  SHF.R.U32.HI R43, RZ, 0x10, R18 ;  /* 0x00000010ff2b7819 */ /* 0x000fe40000011612 */
[----:B------:R-:W1:Y:S01]  /*14f0*/  I2F.F16 R16, R16 ;  /* 0x0000001000107306 */ /* 0x000e620000200c00 */
[----:B------:R-:W-:-:S07]  /*1500*/  IADD3 R18, PT, PT, R42, -0x80, RZ ;  /* 0xffffff802a127810 */ /* 0x000fce0007ffe0ff */
[----:B------:R5:W0:Y:S01]  /*1510*/  I2F.F16 R17, R44 ;  /* 0x0000002c00117306 */ /* 0x000a220000200c00 */
[----:B----4-:R-:W-:Y:S01]  /*1520*/  HADD2.F32 R28, -RZ, R28.H0_H0 ;  /* 0x2000001cff1c7230 */ /* 0x010fe20000004100 */
[----:B------:R-:W-:-:S06]  /*1530*/  SHF.R.U32.HI R42, RZ, 0x10, R19 ;  /* 0x00000010ff2a7819 */ /* 0x000fcc0000011613 */
[----:B------:R-:W4:Y:S01]  /*1540*/  I2F.F16 R18, R18 ;  /* 0x0000001200127306 */ /* 0x000f220000200c00 */
[----:B------:R-:W-:Y:S01]  /*1550*/  LOP3.LUT R43, R43, 0xff, RZ, 0xc0, !PT ;  /* 0x000000ff2b2b7812 */ /* 0x000fe200078ec0ff */
[----:B------:R-:W-:Y:S01]  /*1560*/  FFMA.FTZ R24, R39, R28, R24 ;  /* 0x0000001c27187223 */ /* 0x000fe20000010018 */
[----:B------:R-:W-:Y:S01]  /*1570*/  LOP3.LUT R42, R42, 0xff, RZ, 0xc0, !PT ;  /* 0x000000ff2a2a7812 */ /* 0x000fe200078ec0ff */
[----:B-1----:R-:W-:Y:S01]  /*1580*/  HADD2.F32 R28, -RZ, R16.H0_H0 ;  /* 0x20000010ff1c7230 */ /* 0x002fe20000004100 */
[----:B------:R-:W-:Y:S02]  /*1590*/  LEA.HI R34, R19, 0xffffff80, RZ, 0x8 ;  /* 0xffffff8013227811 */ /* 0x000fe400078f40ff */
[----:B------:R-:W-:Y:S02]  /*15a0*/  IADD3 R19, PT, PT, R43, -0x80, RZ ;  /* 0xffffff802b137810 */ /* 0x000fe40007ffe0ff */
[----:B-----5:R-:W-:Y:S01]  /*15b0*/  IADD3 R44, PT, PT, R42, -0x80, RZ ;  /* 0xffffff802a2c7810 */ /* 0x020fe20007ffe0ff */
[----:B0-----:R-:W-:-:S02]  /*15c0*/  HADD2.F32 R42, -RZ, R17.H0_H0 ;  /* 0x20000011ff2a7230 */ /* 0x001fc40000004100 */
[C---:B------:R-:W-:Y:S01]  /*15d0*/  FFMA.FTZ R28, R39.reuse, R28, R25 ;  /* 0x0000001c271c7223 */ /* 0x040fe20000010019 */
[----:B------:R-:W-:Y:S02]  /*15e0*/  HADD2.F32 R43, -RZ, R23.H0_H0 ;  /* 0x20000017ff2b7230 */ /* 0x000fe40000004100 */
[----:B------:R-:W-:Y:S02]  /*15f0*/  HADD2.F32 R25, -RZ, R22.H0_H0 ;  /* 0x20000016ff197230 */ /* 0x000fe40000004100 */
[----:B----4-:R-:W-:Y:S01]  /*1600*/  HADD2.F32 R18, -RZ, R18.H0_H0 ;  /* 0x20000012ff127230 */ /* 0x010fe20000004100 */
[----:B------:R-:W0:Y:S01]  /*1610*/  I2F.F16 R19, R19 ;  /* 0x0000001300137306 */ /* 0x000e220000200c00 */
[----:B------:R-:W-:Y:S01]  /*1620*/  FFMA.FTZ R41, R39, R42, R41 ;  /* 0x0000002a27297223 */ /* 0x000fe20000010029 */
[----:B------:R-:W-:Y:S02]  /*1630*/  FFMA.FTZ R42, R25, R43, R40 ;  /* 0x0000002b192a7223 */ /* 0x000fe40000010028 */
[----:B------:R-:W-:-:S02]  /*1640*/  FFMA.FTZ R18, R43, R18, R24 ;  /* 0x000000122b127223 */ /* 0x000fc40000010018 */
[----:B------:R-:W1:Y:S02]  /*1650*/  LDS.64 R24, [UR4+0x10] ;  /* 0x00001004ff187984 */ /* 0x000e640008000a00 */
[----:B------:R-:W4:Y:S01]  /*1660*/  I2F.F16 R16, R44 ;  /* 0x0000002c00107306 */ /* 0x000f220000200c00 */
[----:B------:R-:W-:Y:S02]  /*1670*/  LOP3.LUT R17, R4, 0xff, RZ, 0xc0, !PT ;  /* 0x000000ff04117812 */ /* 0x000fe400078ec0ff */
[----:B------:R-:W-:Y:S01]  /*1680*/  LOP3.LUT R39, R5, 0xff, RZ, 0xc0, !PT ;  /* 0x000000ff05277812 */ /* 0x000fe200078ec0ff */
[----:B0-----:R-:W-:Y:S02]  /*1690*/  HADD2.F32 R22, -RZ, R19.H0_H0 ;  /* 0x20000013ff167230 */ /* 0x001fe40000004100 */
[----:B----4-:R-:W-:-:S03]  /*16a0*/  HADD2.F32 R16, -RZ, R16.H0_H0 ;  /* 0x20000010ff107230 */ /* 0x010fc60000004100 */
[----:B------:R-:W-:Y:S01]  /*16b0*/  FFMA.FTZ R22, R43, R22, R28 ;  /* 0x000000162b167223 */ /* 0x000fe2000001001c */
[----:B------:R-:W-:Y:S01]  /*16c0*/  IADD3 R17, PT, PT, R17, -0x80, RZ ;  /* 0xffffff8011117810 */ /* 0x000fe20007ffe0ff */
[----:B------:R-:W-:Y:S01]  /*16d0*/  FFMA.FTZ R41, R43, R16, R41 ;  /* 0x000000102b297223 */ /* 0x000fe20000010029 */
[----:B------:R-:W-:Y:S01]  /*16e0*/  SHF.R.U32.HI R16, RZ, 0x8, R4 ;  /* 0x00000008ff107819 */ /* 0x000fe20000011604 */
[----:B------:R-:W-:Y:S01]  /*16f0*/  HADD2.F32 R43, -RZ, R23.H1_H1 ;  /* 0x30000017ff2b7230 */ /* 0x000fe20000004100 */
[----:B------:R-:W-:Y:S01]  /*1700*/  IADD3 R40, PT, PT, R39, -0x80, RZ ;  /* 0xffffff8027287810 */ /* 0x000fe20007ffe0ff */
[----:B------:R-:W-:Y:S01]  /*1710*/  HADD2.F32 R23, -RZ, R26.H0_H0 ;  /* 0x2000001aff177230 */ /* 0x000fe20000004100 */
[----:B------:R-:W-:Y:S01]  /*1720*/  LOP3.LUT R28, R7, 0xff, RZ, 0xc0, !PT ;  /* 0x000000ff071c7812 */ /* 0x000fe200078ec0ff */
[----:B------:R-:W0:Y:S01]  /*1730*/  I2F.F16 R21, R21 ;  /* 0x0000001500157306 */ /* 0x000e220000200c00 */
[----:B------:R-:W-:Y:S02]  /*1740*/  SHF.R.U32.HI R26, RZ, 0x8, R5 ;  /* 0x00000008ff1a7819 */ /* 0x000fe40000011605 */
[----:B------:R-:W-:-:S02]  /*1750*/  LOP3.LUT R39, R6, 0xff, RZ, 0xc0, !PT ;  /* 0x000000ff06277812 */ /* 0x000fc400078ec0ff */
[----:B------:R-:W-:-:S03]  /*1760*/  LOP3.LUT R16, R16, 0xff, RZ, 0xc0, !PT ;  /* 0x000000ff10107812 */ /* 0x000fc600078ec0ff */
[----:B------:R-:W4:Y:S01]  /*1770*/  I2F.F16 R34, R34 ;  /* 0x0000002200227306 */ /* 0x000f220000200c00 */
[----:B------:R-:W-:Y:S01]  /*1780*/  IADD3 R44, PT, PT, R28, -0x80, RZ ;  /* 0xffffff801c2c7810 */ /* 0x000fe20007ffe0ff */
[----:B------:R-:W-:Y:S01]  /*1790*/  FFMA.FTZ R28, R23, R43, R42 ;  /* 0x0000002b171c7223 */ /* 0x000fe2000001002a */
[----:B------:R-:W-:Y:S01]  /*17a0*/  LOP3.LUT R26, R26, 0xff, RZ, 0xc0, !PT ;  /* 0x000000ff1a1a7812 */ /* 0x000fe200078ec0ff */
[----:B------:R-:W-:Y:S01]  /*17b0*/  HADD2.F32 R23, -RZ, R27.H0_H0 ;  /* 0x2000001bff177230 */ /* 0x000fe20000004100 */
[----:B------:R-:W-:Y:S02]  /*17c0*/  IADD3 R39, PT, PT, R39, -0x80, RZ ;  /* 0xffffff8027277810 */ /* 0x000fe40007ffe0ff */
[----:B------:R-:W-:Y:S01]  /*17d0*/  IADD3 R16, PT, PT, R16, -0x80, RZ ;  /* 0xffffff8010107810 */ /* 0x000fe20007ffe0ff */
[----:B------:R-:W5:Y:S01]  /*17e0*/  I2F.F16 R17, R17 ;  /* 0x0000001100117306 */ /* 0x000f620000200c00 */
[----:B------:R-:W-:Y:S01]  /*17f0*/  IADD3 R27, PT, PT, R26, -0x80, RZ ;  /* 0xffffff801a1b7810 */ /* 0x000fe20007ffe0ff */
[----:B------:R-:W-:-:S06]  /*1800*/  FFMA.FTZ R23, R43, R23, R18 ;  /* 0x000000172b177223 */ /* 0x000fcc0000010012 */
[----:B------:R-:W3:Y:S01]  /*1810*/  I2F.F16 R19, R40 ;  /* 0x0000002800137306 */ /* 0x000ee20000200c00 */
[----:B0-----:R-:W-:-:S07]  /*1820*/  HADD2.F32 R21, -RZ, R21.H0_H0 ;  /* 0x20000015ff157230 */ /* 0x001fce0000004100 */
[----:B------:R-:W0:Y:S01]  /*1830*/  I2F.F16 R39, R39 ;  /* 0x0000002700277306 */ /* 0x000e220000200c00 */
[----:B----4-:R-:W-:-:S07]  /*1840*/  HADD2.F32 R34, -RZ, R34.H0_H0 ;  /* 0x20000022ff227230 */ /* 0x010fce0000004100 */
[----:B------:R-:W4:Y:S08]  /*1850*/  I2F.F16 R40, R44 ;  /* 0x0000002c00287306 */ /* 0x000f300000200c00 */
[----:B------:R-:W4:Y:S08]  /*1860*/  I2F.F16 R16, R16 ;  /* 0x0000001000107306 */ /* 0x000f300000200c00 */
[----:B------:R4:W4:Y:S01]  /*1870*/  I2F.F16 R18, R27 ;  /* 0x0000001b00127306 */ /* 0x0009220000200c00 */
[----:B------:R-:W-:Y:S01]  /*1880*/  LEA.HI R29, R4, 0xffffff80, RZ, 0x8 ;  /* 0xffffff80041d7811 */ /* 0x000fe200078f40ff */
[----:B------:R-:W-:Y:S01]  /*1890*/  FFMA.FTZ R21, R43, R21, R22 ;  /* 0x000000152b157223 */ /* 0x000fe20000010016 */
[----:B------:R-:W-:Y:S01]  /*18a0*/  SHF.R.U32.HI R26, RZ, 0x10, R4 ;  /* 0x00000010ff1a7819 */ /* 0x000fe20000011604 */
[----:B-1----:R-:W-:-:S02]  /*18b0*/  HADD2.F32 R4, -RZ, R24.H0_H0 ;  /* 0x20000018ff047230 */ /* 0x002fc40000004100 */
[----:B------:R-:W-:Y:S01]  /*18c0*/  FFMA.FTZ R22, R43, R34, R41 ;  /* 0x000000222b167223 */ /* 0x000fe20000010029 */
[----:B-----5:R-:W-:Y:S01]  /*18d0*/  HADD2.F32 R17, -RZ, R17.H0_H0 ;  /* 0x20000011ff117230 */ /* 0x020fe20000004100 */
[----:B------:R-:W-:Y:S01]  /*18e0*/  SHF.R.U32.HI R41, RZ, 0x8, R6 ;  /* 0x00000008ff297819 */ /* 0x000fe20000011606 */
[----:B---3--:R-:W-:Y:S02]  /*18f0*/  HADD2.F32 R45, -RZ, R19.H0_H0 ;  /* 0x20000013ff2d7230 */ /* 0x008fe40000004100 */
[----:B0-----:R-:W-:Y:S02]  /*1900*/  HADD2.F32 R19, -RZ, R39.H0_H0 ;  /* 0x20000027ff137230 */ /* 0x001fe40000004100 */
[----:B------:R-:W-:Y:S01]  /*1910*/  FFMA.FTZ R42, R17, R4, RZ ;  /* 0x00000004112a7223 */ /* 0x000fe200000100ff */
[----:B----4-:R-:W-:Y:S01]  /*1920*/  HADD2.F32 R27, -RZ, R40.H0_H0 ;  /* 0x20000028ff1b7230 */ /* 0x010fe20000004100 */
[----:B------:R-:W-:Y:S01]  /*1930*/  LOP3.LUT R41, R41, 0xff, RZ, 0xc0, !PT ;  /* 0x000000ff29297812 */ /* 0x000fe200078ec0ff */
[----:B------:R-:W-:Y:S01]  /*1940*/  HADD2.F32 R39, -RZ, R24.H1_H1 ;  /* 0x30000018ff277230 */ /* 0x000fe20000004100 */
[----:B------:R-:W-:Y:S01]  /*1950*/  LOP3.LUT R26, R26, 0xff, RZ, 0xc0, !PT ;  /* 0x000000ff1a1a7812 */ /* 0x000fe200078ec0ff */
[----:B------:R-:W-:-:S02]  /*1960*/  HADD2.F32 R17, -RZ, R16.H0_H0 ;  /* 0x20000010ff117230 */ /* 0x000fc40000004100 */
[----:B------:R-:W-:Y:S01]  /*1970*/  FFMA.FTZ R40, R4, R45, RZ ;  /* 0x0000002d04287223 */ /* 0x000fe200000100ff */
[----:B------:R-:W-:Y:S01]  /*1980*/  HADD2.F32 R18, -RZ, R18.H0_H0 ;  /* 0x20000012ff127230 */ /* 0x000fe20000004100 */
[----:B------:R-:W-:Y:S01]  /*1990*/  SHF.R.U32.HI R16, RZ, 0x8, R7 ;  /* 0x00000008ff107819 */ /* 0x000fe20000011607 */
[----:B------:R-:W-:Y:S01]  /*19a0*/  IMAD.WIDE R30, R35, 0x4, R30 ;  /* 0x00000004231e7825 */ /* 0x000fe200078e021e */
[----:B------:R-:W-:-:S03]  /*19b0*/  IADD3 R43, PT, PT, R26, -0x80, RZ ;  /* 0xffffff801a2b7810 */ /* 0x000fc60007ffe0ff */
[----:B------:R-:W-:Y:S01]  /*19c0*/  FFMA.FTZ R26, R4, R19, RZ ;  /* 0x00000013041a7223 */ /* 0x000fe200000100ff */
[----:B------:R-:W-:Y:S01]  /*19d0*/  FFMA.FTZ R24, R39, R18, R40 ;  /* 0x0000001227187223 */ /* 0x000fe20000010028 */
[----:B------:R-:W-:Y:S02]  /*19e0*/  VIADD R44, R41, 0xffffff80 ;  /* 0xffffff80292c7836 */ /* 0x000fe40000000000 */
[----:B------:R-:W-:Y:S01]  /*19f0*/  FFMA.FTZ R41, R17, R39, R42 ;  /* 0x0000002711297223 */ /* 0x000fe2000001002a */
[----:B------:R-:W-:Y:S02]  /*1a00*/  LOP3.LUT R40, R16, 0xff, RZ, 0xc0, !PT ;  /* 0x000000ff10287812 */ /* 0x000fe400078ec0ff */
[----:B------:R0:W3:Y:S01]  /*1a10*/  LDG.E.128.CONSTANT R16, desc[UR6][R30.64] ;  /* 0x000000061e107981 */ /* 0x0000e2000c1e9d00 */
[----:B------:R-:W-:Y:S02]  /*1a20*/  LEA.HI R33, R5, 0xffffff80, RZ, 0x8 ;  /* 0xffffff8005217811 */ /* 0x000fe400078f40ff */
[----:B------:R-:W-:-:S02]  /*1a30*/  SHF.R.U32.HI R5, RZ, 0x10, R5 ;  /* 0x00000010ff057819 */ /* 0x000fc40000011605 */
[----:B------:R-:W-:Y:S02]  /*1a40*/  IADD3 R45, PT, PT, R40, -0x80, RZ ;  /* 0xffffff80282d7810 */ /* 0x000fe40007ffe0ff */
[----:B------:R-:W-:Y:S01]  /*1a50*/  LOP3.LUT R40, R5, 0xff, RZ, 0xc0, !PT ;  /* 0x000000ff05287812 */ /* 0x000fe200078ec0ff */
[----:B------:R-:W-:Y:S01]  /*1a60*/  FFMA.FTZ R27, R4, R27, RZ ;  /* 0x0000001b041b7223 */ /* 0x000fe200000100ff */
[----:B------:R-:W1:Y:S01]  /*1a70*/  I2F.F16 R42, R44 ;  /* 0x0000002c002a7306 */ /* 0x000e620000200c00 */
[----:B------:R-:W-:-:S07]  /*1a80*/  LEA.HI R34, R6, 0xffffff80, RZ, 0x8 ;  /* 0xffffff8006227811 */ /* 0x000fce00078f40ff */
[----:B------:R4:W-:Y:S01]  /*1a90*/  I2F.F16 R4, R43 ;  /* 0x0000002b00047306 */ /* 0x0009e20000200c00 */
[----:B------:R-:W-:-:S07]  /*1aa0*/  SHF.R.U32.HI R6, RZ, 0x10, R6 ;  /* 0x00000010ff067819 */ /* 0x000fce0000011606 */
[----:B------:R-:W5:Y:S01]  /*1ab0*/  I2F.F16 R5, R45 ;  /* 0x0000002d00057306 */ /* 0x000f620000200c00 */
[----:B----4-:R-:W-:Y:S02]  /*1ac0*/  IADD3 R43, PT, PT, R40, -0x80, RZ ;  /* 0xffffff80282b7810 */ /* 0x010fe40007ffe0ff */
[----:B------:R-:W-:-:S05]  /*1ad0*/  SHF.R.U32.HI R46, RZ, 0x10, R7 ;  /* 0x00000010ff2e7819 */ /* 0x000fca0000011607 */
[----:B------:R-:W4:Y:S01]  /*1ae0*/  I2F.F16 R43, R43 ;  /* 0x0000002b002b7306 */ /* 0x000f220000200c00 */
[----:B------:R-:W-:Y:S02]  /*1af0*/  LOP3.LUT R6, R6, 0xff, RZ, 0xc0, !PT ;  /* 0x000000ff06067812 */ /* 0x000fe400078ec0ff */
[----:B------:R-:W-:Y:S01]  /*1b00*/  LOP3.LUT R46, R46, 0xff, RZ, 0xc0, !PT ;  /* 0x000000ff2e2e7812 */ /* 0x000fe200078ec0ff */
[----:B-1----:R-:W-:Y:S01]  /*1b10*/  HADD2.F32 R42, -RZ, R42.H0_H0 ;  /* 0x2000002aff2a7230 */ /* 0x002fe20000004100 */
[----:B------:R-:W-:Y:S02]  /*1b20*/  IADD3 R40, PT, PT, R6, -0x80, RZ ;  /* 0xffffff8006287810 */ /* 0x000fe40007ffe0ff */
[----:B------:R-:W-:Y:S01]  /*1b30*/  IADD3 R6, PT, PT, R46, -0x80, RZ ;  /* 0xffffff802e067810 */ /* 0x000fe20007ffe0ff */
[----:B-----5:R-:W-:Y:S02]  /*1b40*/  HADD2.F32 R44, -RZ, R5.H0_H0 ;  /* 0x20000005ff2c7230 */ /* 0x020fe40000004100 */
[----:B------:R-:W-:Y:S01]  /*1b50*/  FFMA.FTZ R5, R39, R42, R26 ;  /* 0x0000002a27057223 */ /* 0x000fe2000001001a */
[----:B------:R-:W-:Y:S01]  /*1b60*/  HADD2.F32 R42, -RZ, R25.H0_H0 ;  /* 0x20000019ff2a7230 */ /* 0x000fe20000004100 */
[----:B------:R-:W1:Y:S01]  /*1b70*/  I2F.F16 R40, R40 ;  /* 0x0000002800287306 */ /* 0x000e620000200c00 */
[----:B------:R-:W-:-:S02]  /*1b80*/  HADD2.F32 R26, -RZ, R4.H0_H0 ;  /* 0x20000004ff1a7230 */ /* 0x000fc40000004100 */
[----:B------:R-:W-:Y:S01]  /*1b90*/  FFMA.FTZ R39, R39, R44, R27 ;  /* 0x0000002c27277223 */ /* 0x000fe2000001001b */
[----:B----4-:R-:W-:Y:S01]  /*1ba0*/  HADD2.F32 R27, -RZ, R43.H0_H0 ;  /* 0x2000002bff1b7230 */ /* 0x010fe20000004100 */
[----:B------:R-:W-:-:S03]  /*1bb0*/  LEA.HI R44, R7, 0xffffff80, RZ, 0x8 ;  /* 0xffffff80072c7811 */ /* 0x000fc600078f40ff */
[----:B------:R-:W4:Y:S01]  /*1bc0*/  I2F.F16 R6, R6 ;  /* 0x0000000600067306 */ /* 0x000f220000200c00 */
[----:B------:R-:W-:Y:S01]  /*1bd0*/  FFMA.FTZ R7, R26, R42, R41 ;  /* 0x0000002a1a077223 */ /* 0x000fe20000010029 */
[----:B------:R-:W-:Y:S02]  /*1be0*/  FFMA.FTZ R41, R42, R27, R24 ;  /* 0x0000001b2a297223 */ /* 0x000fe40000010018 */
[----:B------:R-:W5:Y:S04]  /*1bf0*/  LDS.64 R26, [UR4+0x18] ;  /* 0x00001804ff1a7984 */ /* 0x000f680008000a00 */
[----:B------:R-:W0:Y:S01]  /*1c00*/  I2F.F16 R29, R29 ;  /* 0x0000001d001d7306 */ /* 0x000e220000200c00 */
[----:B-1----:R-:W-:-:S07]  /*1c10*/  HADD2.F32 R40, -RZ, R40.H0_H0 ;  /* 0x20000028ff287230 */ /* 0x002fce0000004100 */
[----:B------:R-:W1:Y:S01]  /*1c20*/  I2F.F16 R33, R33 ;  /* 0x0000002100217306 */ /* 0x000e620000200c00 */
[----:B----4-:R-:W-:Y:S02]  /*1c30*/  HADD2.F32 R6, -RZ, R6.H0_H0 ;  /* 0x20000006ff067230 */ /* 0x010fe40000004100 */
[----:B------:R-:W-:-:S03]  /*1c40*/  FFMA.FTZ R5, R42, R40, R5 ;  /* 0x000000282a057223 */ /* 0x000fc60000010005 */
[----:B------:R-:W-:Y:S01]  /*1c50*/  FFMA.FTZ R42, R42, R6, R39 ;  /* 0x000000062a2a7223 */ /* 0x000fe20000010027 */
[----:B------:R-:W-:Y:S01]  /*1c60*/  LOP3.LUT R6, R8, 0xff, RZ, 0xc0, !PT ;  /* 0x000000ff08067812 */ /* 0x000fe200078ec0ff */
[----:B------:R-:W4:Y:S01]  /*1c70*/  I2F.F16 R34, R34 ;  /* 0x0000002200227306 */ /* 0x000f220000200c00 */
[----:B0-----:R-:W-:Y:S02]  /*1c80*/  HADD2.F32 R46, -RZ, R29.H0_H0 ;  /* 0x2000001dff2e7230 */ /* 0x001fe40000004100 */
[----:B------:R-:W-:-:S05]  /*1c90*/  IADD3 R6, PT, PT, R6, -0x80, RZ ;  /* 0xffffff8006067810 */ /* 0x000fca0007ffe0ff */
[----:B------:R0:W2:Y:S01]  /*1ca0*/  I2F.F16 R4, R44 ;  /* 0x0000002c00047306 */ /* 0x0000a20000200c00 */
[----:B-1----:R-:W-:Y:S02]  /*1cb0*/  HADD2.F32 R29, -RZ, R33.H0_H0 ;  /* 0x20000021ff1d7230 */ /* 0x002fe40000004100 */
[----:B0-----:R-:W-:Y:S01]  /*1cc0*/  HADD2.F32 R44, -RZ, R25.H1_H1 ;  /* 0x30000019ff2c7230 */ /* 0x001fe20000004100 */
[----:B------:R-:W-:-:S04]  /*1cd0*/  LOP3.LUT R25, R9, 0xff, RZ, 0xc0, !PT ;  /* 0x000000ff09197812 */ /* 0x000fc800078ec0ff */
[----:B------:R-:W0:Y:S01]  /*1ce0*/  I2F.F16 R6, R6 ;  /* 0x0000000600067306 */ /* 0x000e220000200c00 */
[----:B------:R-:W-:Y:S01]  /*1cf0*/  FFMA.FTZ R29, R44, R29, R41 ;  /* 0x0000001d2c1d7223 */ /* 0x000fe20000010029 */
[----:B------:R-:W-:Y:S01]  /*1d00*/  IADD3 R41, PT, PT, R25, -0x80, RZ ;  /* 0xffffff8019297810 */ /* 0x000fe20007ffe0ff */
[----:B----4-:R-:W-:Y:S02]  /*1d10*/  HADD2.F32 R33, -RZ, R34.H0_H0 ;  /* 0x20000022ff217230 */ /* 0x010fe40000004100 */
[----:B--2---:R-:W-:Y:S01]  /*1d20*/  HADD2.F32 R25, -RZ, R4.H0_H0 ;  /* 0x20000004ff197230 */ /* 0x004fe20000004100 */
[----:B------:R-:W-:Y:S02]  /*1d30*/  LOP3.LUT R4, R10, 0xff, RZ, 0xc0, !PT ;  /* 0x000000ff0a047812 */ /* 0x000fe400078ec0ff */
[----:B------:R-:W1:Y:S01]  /*1d40*/  I2F.F16 R41, R41 ;  /* 0x0000002900297306 */ /* 0x000e620000200c00 */
[----:B------:R-:W-:Y:S01]  /*1d50*/  LEA.HI R43, R8, 0xffffff80, RZ, 0x8 ;  /* 0xffffff80082b7811 */ /* 0x000fe200078f40ff */
[C---:B------:R-:W-:Y:S01]  /*1d60*/  FFMA.FTZ R33, R44.reuse, R33, R5 ;  /* 0x000000212c217223 */ /* 0x040fe20000010005 */
[----:B------:R-:W-:Y:S01]  /*1d70*/  LOP3.LUT R5, R11, 0xff, RZ, 0xc0, !PT ;  /* 0x000000ff0b057812 */ /* 0x000fe200078ec0ff */
[----:B------:R-:W-:Y:S01]  /*1d80*/  FFMA.FTZ R25, R44, R25, R42 ;  /* 0x000000192c197223 */ /* 0x000fe2000001002a */
[----:B------:R-:W-:Y:S01]  /*1d90*/  IADD3 R34, PT, PT, R4, -0x80, RZ ;  /* 0xffffff8004227810 */ /* 0x000fe20007ffe0ff */
[----:B------:R-:W-:Y:S01]  /*1da0*/  FFMA.FTZ R7, R46, R44, R7 ;  /* 0x0000002c2e077223 */ /* 0x000fe20000010007 */
[----:B-----5:R-:W-:Y:S01]  /*1db0*/  HADD2.F32 R4, -RZ, R26.H0_H0 ;  /* 0x2000001aff047230 */ /* 0x020fe20000004100 */
[----:B------:R2:W-:Y:S01]  /*1dc0*/  I2F.F16 R24, R43 ;  /* 0x0000002b00187306 */ /* 0x0005e20000200c00 */
[----:B0-----:R-:W-:Y:S01]  /*1dd0*/  HADD2.F32 R42, -RZ, R6.H0_H0 ;  /* 0x20000006ff2a7230 */ /* 0x001fe20000004100 */
[----:B------:R-:W-:-:S02]  /*1de0*/  SHF.R.U32.HI R6, RZ, 0x8, R8 ;  /* 0x00000008ff067819 */ /* 0x000fc40000011608 */
[----:B--2---:R-:W-:Y:S02]  /*1df0*/  IADD3 R43, PT, PT, R5, -0x80, RZ ;  /* 0xffffff80052b7810 */ /* 0x004fe40007ffe0ff */
[----:B------:R-:W-:Y:S02]  /*1e00*/  FFMA.FTZ R5, R42, R4, R7 ;  /* 0x000000042a057223 */ /* 0x000fe40000010007 */
[----:B------:R-:W0:Y:S01]  /*1e10*/  I2F.F16 R34, R34 ;  /* 0x0000002200227306 */ /* 0x000e220000200c00 */
[----:B-1----:R-:W-:Y:S01]  /*1e20*/  HADD2.F32 R42, -RZ, R41.H0_H0 ;  /* 0x20000029ff2a7230 */ /* 0x002fe20000004100 */
[----:B------:R-:W-:-:S06]  /*1e30*/  SHF.R.U32.HI R41, RZ, 0x8, R9 ;  /* 0x00000008ff297819 */ /* 0x000fcc0000011609 */
[----:B------:R0:W1:Y:S01]  /*1e40*/  I2F.F16 R7, R43 ;  /* 0x0000002b00077306 */ /* 0x0000620000200c00 */
[----:B------:R-:W-:Y:S02]  /*1e50*/  LOP3.LUT R6, R6, 0xff, RZ, 0xc0, !PT ;  /* 0x000000ff06067812 */ /* 0x000fe400078ec0ff */
[----:B------:R-:W-:Y:S02]  /*1e60*/  LOP3.LUT R41, R41, 0xff, RZ, 0xc0, !PT ;  /* 0x000000ff29297812 */ /* 0x000fe400078ec0ff */
[----:B------:R-:W-:Y:S02]  /*1e70*/  IADD3 R6, PT, PT, R6, -0x80, RZ ;  /* 0xffffff8006067810 */ /* 0x000fe40007ffe0ff */
[----:B------:R-:W-:Y:S01]  /*1e80*/  IADD3 R41, PT, PT, R41, -0x80, RZ ;  /* 0xffffff8029297810 */ /* 0x000fe20007ffe0ff */
[----:B------:R-:W-:Y:S01]  /*1e90*/  FFMA.FTZ R29, R4, R42, R29 ;  /* 0x0000002a041d7223 */ /* 0x000fe2000001001d */
[----:B0-----:R-:W-:Y:S02]  /*1ea0*/  HADD2.F32 R43, -RZ, R34.H0_H0 ;  /* 0x20000022ff2b7230 */ /* 0x001fe40000004100 */
[----:B------:R-:W0:Y:S01]  /*1eb0*/  I2F.F16 R6, R6 ;  /* 0x0000000600067306 */ /* 0x000e220000200c00 */
[----:B-1----:R-:W-:-:S07]  /*1ec0*/  HADD2.F32 R44, -RZ, R7.H0_H0 ;  /* 0x20000007ff2c7230 */ /* 0x002fce0000004100 */
[----:B------:R-:W1:Y:S01]  /*1ed0*/  I2F.F16 R42, R41 ;  /* 0x00000029002a7306 */ /* 0x000e620000200c00 */
[C---:B------:R-:W-:Y:S01]  /*1ee0*/  FFMA.FTZ R33, R4.reuse, R43, R33 ;  /* 0x0000002b04217223 */ /* 0x040fe20000010021 */
[----:B------:R-:W-:Y:S01]  /*1ef0*/  FFMA.FTZ R25, R4, R44, R25 ;  /* 0x0000002c04197223 */ /* 0x000fe20000010019 */
[----:B------:R-:W-:Y:S02]  /*1f00*/  SHF.R.U32.HI R4, RZ, 0x8, R11 ;  /* 0x00000008ff047819 */ /* 0x000fe4000001160b */
[----:B------:R-:W-:Y:S02]  /*1f10*/  SHF.R.U32.HI R34, RZ, 0x8, R10 ;  /* 0x00000008ff227819 */ /* 0x000fe4000001160a */
[----:B------:R-:W-:Y:S02]  /*1f20*/  LOP3.LUT R4, R4, 0xff, RZ, 0xc0, !PT ;  /* 0x000000ff04047812 */ /* 0x000fe400078ec0ff */
[----:B------:R-:W-:Y:S02]  /*1f30*/  LEA.HI R40, R9, 0xffffff80, RZ, 0x8 ;  /* 0xffffff8009287811 */ /* 0x000fe400078f40ff */
[----:B------:R-:W-:-:S02]  /*1f40*/  SHF.R.U32.HI R9, RZ, 0x10, R9 ;  /* 0x00000010ff097819 */ /* 0x000fc40000011609 */
[----:B------:R-:W-:Y:S02]  /*1f50*/  SHF.R.U32.HI R8, RZ, 0x10, R8 ;  /* 0x00000010ff087819 */ /* 0x000fe40000011608 */
[----:B------:R-:W-:Y:S01]  /*1f60*/  LOP3.LUT R34, R34, 0xff, RZ, 0xc0, !PT ;  /* 0x000000ff22227812 */ /* 0x000fe200078ec0ff */
[----:B------:R-:W-:Y:S01]  /*1f70*/  HADD2.F32 R26, -RZ, R26.H1_H1 ;  /* 0x3000001aff1a7230 */ /* 0x000fe20000004100 */
[----:B------:R-:W-:Y:S01]  /*1f80*/  IADD3 R44, PT, PT, R4, -0x80, RZ ;  /* 0xffffff80042c7810 */ /* 0x000fe20007ffe0ff */
[----:B0-----:R-:W-:Y:S02]  /*1f90*/  HADD2.F32 R6, -RZ, R6.H0_H0 ;  /* 0x20000006ff067230 */ /* 0x001fe40000004100 */
[----:B-1----:R-:W-:Y:S01]  /*1fa0*/  HADD2.F32 R4, -RZ, R42.H0_H0 ;  /* 0x2000002aff047230 */ /* 0x002fe20000004100 */
[----:B------:R-:W-:Y:S01]  /*1fb0*/  LOP3.LUT R8, R8, 0xff, RZ, 0xc0, !PT ;  /* 0x000000ff08087812 */ /* 0x000fe200078ec0ff */
[----:B------:R-:W-:Y:S01]  /*1fc0*/  IMAD.WIDE R30, R35, 0x4, R30 ;  /* 0x00000004231e7825 */ /* 0x000fe200078e021e */
[----:B------:R-:W-:-:S02]  /*1fd0*/  IADD3 R43, PT, PT, R34, -0x80, RZ ;  /* 0xffffff80222b7810 */ /* 0x000fc40007ffe0ff */
[----:B------:R-:W-:Y:S02]  /*1fe0*/  LOP3.LUT R42, R9, 0xff, RZ, 0xc0, !PT ;  /* 0x000000ff092a7812 */ /* 0x000fe400078ec0ff */
[----:B------:R-:W0:Y:S01]  /*1ff0*/  I2F.F16 R9, R44 ;  /* 0x0000002c00097306 */ /* 0x000e220000200c00 */
[----:B------:R-:W-:Y:S01]  /*2000*/  FFMA.FTZ R34, R6, R26, R5 ;  /* 0x0000001a06227223 */ /* 0x000fe20000010005 */
[----:B------:R-:W-:Y:S01]  /*2010*/  FFMA.FTZ R29, R26, R4, R29 ;  /* 0x000000041a1d7223 */ /* 0x000fe2000001001d */
[----:B------:R-:W-:Y:S01]  /*2020*/  VIADD R8, R8, 0xffffff80 ;  /* 0xffffff8008087836 */ /* 0x000fe20000000000 */
[----:B------:R1:W2:Y:S04]  /*2030*/  LDG.E.128.CONSTANT R4, desc[UR6][R30.64] ;  /* 0x000000061e047981 */ /* 0x0002a8000c1e9d00 */
[----:B------:R4:W5:Y:S02]  /*2040*/  I2F.F16 R41, R43 ;  /* 0x0000002b00297306 */ /* 0x0009640000200c00 */
[----:B----4-:R-:W-:-:S06]  /*2050*/  SHF.R.U32.HI R43, RZ, 0x10, R11 ;  /* 0x00000010ff2b7819 */ /* 0x010fcc000001160b */
[----:B------:R-:W4:Y:S01]  /*2060*/  I2F.F16 R8, R8 ;  /* 0x0000000800087306 */ /* 0x000f220000200c00 */
[----:B------:R-:W-:Y:S01]  /*2070*/  LOP3.LUT R43, R43, 0xff, RZ, 0xc0, !PT ;  /* 0x000000ff2b2b7812 */ /* 0x000fe200078ec0ff */
[----:B0-----:R-:W-:-:S03]  /*2080*/  HADD2.F32 R44, -RZ, R9.H0_H0 ;  /* 0x20000009ff2c7230 */ /* 0x001fc60000004100 */
[----:B------:R-:W-:Y:S02]  /*2090*/  IADD3 R43, PT, PT, R43, -0x80, RZ ;  /* 0xffffff802b2b7810 */ /* 0x000fe40007ffe0ff */
[----:B------:R-:W-:Y:S02]  /*20a0*/  LEA.HI R39, R10, 0xffffff80, RZ, 0x8 ;  /* 0xffffff800a277811 */ /* 0x000fe400078f40ff */
[----:B------:R-:W0:Y:S01]  /*20b0*/  I2F.F16 R9, R43 ;  /* 0x0000002b00097306 */ /* 0x000e220000200c00 */
[----:B------:R-:W-:Y:S01]  /*20c0*/  SHF.R.U32.HI R10, RZ, 0x10, R10 ;  /* 0x00000010ff0a7819 */ /* 0x000fe2000001160a */
[----:B-----5:R-:W-:-:S03]  /*20d0*/  HADD2.F32 R41, -RZ, R41.H0_H0 ;  /* 0x20000029ff297230 */ /* 0x020fc60000004100 */
[----:B------:R-:W-:Y:S01]  /*20e0*/  LOP3.LUT R10, R10, 0xff, RZ, 0xc0, !PT ;  /* 0x000000ff0a0a7812 */ /* 0x000fe200078ec0ff */
[C---:B------:R-:W-:Y:S01]  /*20f0*/  FFMA.FTZ R25, R26.reuse, R44, R25 ;  /* 0x0000002c1a197223 */ /* 0x040fe20000010019 */
[----:B------:R-:W-:Y:S01]  /*2100*/  FFMA.FTZ R33, R26, R41, R33 ;  /* 0x000000291a217223 */ /* 0x000fe20000010021 */
[----:B------:R-:W-:Y:S01]  /*2110*/  LEA.HI R41, R11, 0xffffff80, RZ, 0x8 ;  /* 0xffffff800b297811 */ /* 0x000fe200078f40ff */
[----:B------:R-:W-:Y:S01]  /*2120*/  HADD2.F32 R26, -RZ, R27.H0_H0 ;  /* 0x2000001bff1a7230 */ /* 0x000fe20000004100 */
[----:B------:R-:W-:Y:S01]  /*2130*/  IADD3 R42, PT, PT, R42, -0x80, RZ ;  /* 0xffffff802a2a7810 */ /* 0x000fe20007ffe0ff */
[----:B----4-:R-:W-:Y:S01]  /*2140*/  HADD2.F32 R11, -RZ, R8.H0_H0 ;  /* 0x20000008ff0b7230 */ /* 0x010fe20000004100 */
[----:B------:R-:W-:Y:S01]  /*2150*/  IADD3 R10, PT, PT, R10, -0x80, RZ ;  /* 0xffffff800a0a7810 */ /* 0x000fe20007ffe0ff */
[----:B0-----:R-:W-:-:S03]  /*2160*/  HADD2.F32 R46, -RZ, R9.H0_H0 ;  /* 0x20000009ff2e7230 */ /* 0x001fc60000004100 */
[----:B------:R-:W-:Y:S01]  /*2170*/  FFMA.FTZ R34, R11, R26, R34 ;  /* 0x0000001a0b227223 */ /* 0x000fe20000010022 */
[----:B------:R-:W0:Y:S01]  /*2180*/  I2F.F16 R42, R42 ;  /* 0x0000002a002a7306 */ /* 0x000e220000200c00 */
[----:B------:R-:W-:Y:S01]  /*2190*/  LOP3.LUT R11, R13, 0xff, RZ, 0xc0, !PT ;  /* 0x000000ff0d0b7812 */ /* 0x000fe200078ec0ff */
[----:B------:R-:W-:-:S06]  /*21a0*/  FFMA.FTZ R46, R26, R46, R25 ;  /* 0x0000002e1a2e7223 */ /* 0x000fcc0000010019 */
[----:B------:R-:W4:Y:S01]  /*21b0*/  I2F.F16 R10, R10 ;  /* 0x0000000a000a7306 */ /* 0x000f220000200c00 */
[----:B------:R-:W-:Y:S01]  /*21c0*/  IADD3 R43, PT, PT, R11, -0x80, RZ ;  /* 0xffffff800b2b7810 */ /* 0x000fe20007ffe0ff */
[----:B------:R-:W-:Y:S02]  /*21d0*/  HADD2.F32 R11, -RZ, R24.H0_H0 ;  /* 0x20000018ff0b7230 */ /* 0x000fe40000004100 */
[----:B------:R-:W5:Y:S01]  /*21e0*/  LDS.64 R24, [UR4+0x20] ;  /* 0x00002004ff187984 */ /* 0x000f620008000a00 */
[----:B0-----:R-:W-:-:S03]  /*21f0*/  HADD2.F32 R42, -RZ, R42.H0_H0 ;  /* 0x2000002aff2a7230 */ /* 0x001fc60000004100 */
[----:B------:R-:W0:Y:S01]  /*2200*/  I2F.F16 R39, R39 ;  /* 0x0000002700277306 */ /* 0x000e220000200c00 */
[----:B------:R-:W-:Y:S01]  /*2210*/  LOP3.LUT R8, R12, 0xff, RZ, 0xc0, !PT ;  /* 0x000000ff0c087812 */ /* 0x000fe200078ec0ff */
[----:B----4-:R-:W-:-:S06]  /*2220*/  HADD2.F32 R10, -RZ, R10.H0_H0 ;  /* 0x2000000aff0a7230 */ /* 0x010fcc0000004100 */
[----:B------:R-:W4:Y:S01]  /*2230*/  I2F.F16 R40, R40 ;  /* 0x0000002800287306 */ /* 0x000f220000200c00 */
[C---:B------:R-:W-:Y:S01]  /*2240*/  FFMA.FTZ R42, R26.reuse, R42, R29 ;  /* 0x0000002a1a2a7223 */ /* 0x040fe2000001001d */
[----:B------:R-:W-:Y:S01]  /*2250*/  FFMA.FTZ R44, R26, R10, R33 ;  /* 0x0000000a1a2c7223 */ /* 0x000fe20000010021 */
[----:B------:R-:W-:Y:S02]  /*2260*/  LOP3.LUT R10, R14, 0xff, RZ, 0xc0, !PT ;  /* 0x000000ff0e0a7812 */ /* 0x000fe400078ec0ff */
[----:B------:R-:W-:-:S03]  /*2270*/  LOP3.LUT R26, R15, 0xff, RZ, 0xc0, !PT ;  /* 0x000000ff0f1a7812 */ /* 0x000fc600078ec0ff */
[----:B------:R-:W1:Y:S01]  /*2280*/  I2F.F16 R41, R41 ;  /* 0x0000002900297306 */ /* 0x000e620000200c00 */
[----:B------:R-:W-:Y:S02]  /*2290*/  IADD3 R8, PT, PT, R8, -0x80, RZ ;  /* 0xffffff8008087810 */ /* 0x000fe40007ffe0ff */
[----:B------:R-:W-:Y:S02]  /*22a0*/  IADD3 R10, PT, PT, R10, -0x80, RZ ;  /* 0xffffff800a0a7810 */ /* 0x000fe40007ffe0ff */
[----:B------:R-:W-:Y:S01]  /*22b0*/  IADD3 R26, PT, PT, R26, -0x80, RZ ;  /* 0xffffff801a1a7810 */ /* 0x000fe20007ffe0ff */
[----:B------:R-:W-:Y:S02]  /*22c0*/  HADD2.F32 R27, -RZ, R27.H1_H1 ;  /* 0x3000001bff1b7230 */ /* 0x000fe40000004100 */
[----:B------:R5:W5:Y:S01]  /*22d0*/  I2F.F16 R9, R43 ;  /* 0x0000002b00097306 */ /* 0x000b620000200c00 */
[----:B0-----:R-:W-:Y:S01]  /*22e0*/  HADD2.F32 R33, -RZ, R39.H0_H0 ;  /* 0x20000027ff217230 */ /* 0x001fe20000004100 */
[----:B------:R-:W-:Y:S01]  /*22f0*/  SHF.R.U32.HI R39, RZ, 0x8, R13 ;  /* 0x00000008ff277819 */ /* 0x000fe2000001160d */
[----:B----4-:R-:W-:-:S02]  /*2300*/  HADD2.F32 R29, -RZ, R40.H0_H0 ;  /* 0x20000028ff1d7230 */ /* 0x010fc40000004100 */
[----:B------:R-:W-:-:S03]  /*2310*/  FFMA.FTZ R34, R11, R27, R34 ;  /* 0x0000001b0b227223 */ /* 0x000fc60000010022 */
[----:B------:R-:W0:Y:S01]  /*2320*/  I2F.F16 R8, R8 ;  /* 0x0000000800087306 */ /* 0x000e220000200c00 */
[----:B------:R-:W-:Y:S02]  /*2330*/  SHF.R.U32.HI R11, RZ, 0x8, R12 ;  /* 0x00000008ff0b7819 */ /* 0x000fe4000001160c */
[----:B------:R-:W-:-:S05]  /*2340*/  LOP3.LUT R40, R39, 0xff, RZ, 0xc0, !PT ;  /* 0x000000ff27287812 */ /* 0x000fca00078ec0ff */
[----:B------:R-:W4:Y:S01]  /*2350*/  I2F.F16 R10, R10 ;  /* 0x0000000a000a7306 */ /* 0x000f220000200c00 */
[----:B-1----:R-:W-:Y:S02]  /*2360*/  HADD2.F32 R39, -RZ, R41.H0_H0 ;  /* 0x20000029ff277230 */ /* 0x002fe40000004100 */
[----:B------:R-:W-:-:S05]  /*2370*/  FFMA.FTZ R29, R27, R29, R42 ;  /* 0x0000001d1b1d7223 */ /* 0x000fca000001002a */
[----:B------:R-:W1:Y:S01]  /*2380*/  I2F.F16 R26, R26 ;  /* 0x0000001a001a7306 */ /* 0x000e620000200c00 */
[----:B------:R-:W-:Y:S02]  /*2390*/  SHF.R.U32.HI R41, RZ, 0x8, R14 ;  /* 0x00000008ff297819 */ /* 0x000fe4000001160e */
[----:B------:R-:W-:Y:S02]  /*23a0*/  SHF.R.U32.HI R42, RZ, 0x8, R15 ;  /* 0x00000008ff2a7819 */ /* 0x000fe4000001160f */
[----:B------:R-:W-:Y:S02]  /*23b0*/  LOP3.LUT R11, R11, 0xff, RZ, 0xc0, !PT ;  /* 0x000000ff0b0b7812 */ /* 0x000fe400078ec0ff */
[----:B------:R-:W-:Y:S02]  /*23c0*/  LOP3.LUT R41, R41, 0xff, RZ, 0xc0, !PT ;  /* 0x000000ff29297812 */ /* 0x000fe400078ec0ff */
[----:B------:R-:W-:Y:S01]  /*23d0*/  LOP3.LUT R42, R42, 0xff, RZ, 0xc0, !PT ;  /* 0x000000ff2a2a7812 */ /* 0x000fe200078ec0ff */
[----:B------:R-:W-:Y:S01]  /*23e0*/  FFMA.FTZ R33, R27, R33, R44 ;  /* 0x000000211b217223 */ /* 0x000fe2000001002c */
[----:B------:R-:W-:-:S02]  /*23f0*/  IADD3 R11, PT, PT, R11, -0x80, RZ ;  /* 0xffffff800b0b7810 */ /* 0x000fc40007ffe0ff */
[----:B-----5:R-:W-:Y:S01]  /*2400*/  IADD3 R43, PT, PT, R40, -0x80, RZ ;  /* 0xffffff80282b7810 */ /* 0x020fe20007ffe0ff */
[----:B------:R-:W-:Y:S01]  /*2410*/  HADD2.F32 R44, -RZ, R9.H0_H0 ;  /* 0x20000009ff2c7230 */ /* 0x000fe20000004100 */
[----:B------:R-:W-:Y:S01]  /*2420*/  SHF.R.U32.HI R40, RZ, 0x10, R12 ;  /* 0x00000010ff287819 */ /* 0x000fe2000001160c */
[----:B------:R-:W-:Y:S01]  /*2430*/  VIADD R41, R41, 0xffffff80 ;  /* 0xffffff8029297836 */ /* 0x000fe20000000000 */
[----:B------:R-:W-:Y:S01]  /*2440*/  IADD3 R42, PT, PT, R42, -0x80, RZ ;  /* 0xffffff802a2a7810 */ /* 0x000fe20007ffe0ff */
[----:B0-----:R-:W-:Y:S02]  /*2450*/  HADD2.F32 R8, -RZ, R8.H0_H0 ;  /* 0x20000008ff087230 */ /* 0x001fe40000004100 */
[----:B------:R-:W-:Y:S02]  /*2460*/  HADD2.F32 R9, -RZ, R24.H0_H0 ;  /* 0x20000018ff097230 */ /* 0x000fe40000004100 */
[----:B----4-:R-:W-:Y:S02]  /*2470*/  HADD2.F32 R10, -RZ, R10.H0_H0 ;  /* 0x2000000aff0a7230 */ /* 0x010fe40000004100 */
[----:B-1----:R-:W-:Y:S01]  /*2480*/  HADD2.F32 R26, -RZ, R26.H0_H0 ;  /* 0x2000001aff1a7230 */ /* 0x002fe20000004100 */
[----:B------:R-:W-:Y:S01]  /*2490*/  LOP3.LUT R40, R40, 0xff, RZ, 0xc0, !PT ;  /* 0x000000ff28287812 */ /* 0x000fe200078ec0ff */
[----:B------:R-:W0:Y:S01]  /*24a0*/  I2F.F16 R11, R11 ;  /* 0x0000000b000b7306 */ /* 0x000e220000200c00 */
[----:B------:R-:W-:Y:S01]  /*24b0*/  FFMA.FTZ R39, R27, R39, R46 ;  /* 0x000000271b277223 */ /* 0x000fe2000001002e */
[----:B------:R-:W-:Y:S01]  /*24c0*/  FFMA.FTZ R8, R8, R9, RZ ;  /* 0x0000000908087223 */ /* 0x000fe200000100ff */
[C---:B------:R-:W-:Y:S01]  /*24d0*/  FFMA.FTZ R44, R9.reuse, R44, RZ ;  /* 0x0000002c092c7223 */ /* 0x040fe200000100ff */
[C---:B------:R-:W-:Y:S01]  /*24e0*/  FFMA.FTZ R10, R9.reuse, R10, RZ ;  /* 0x0000000a090a7223 */ /* 0x040fe200000100ff */
[----:B------:R-:W-:Y:S01]  /*24f0*/  FFMA.FTZ R26, R9, R26, RZ ;  /* 0x0000001a091a7223 */ /* 0x000fe200000100ff */
[----:B------:R-:W-:-:S02]  /*2500*/  IADD3 R9, PT, PT, R40, -0x80, RZ ;  /* 0xffffff8028097810 */ /* 0x000fc40007ffe0ff */
[----:B------:R1:W4:Y:S08]  /*2510*/  I2F.F16 R27, R43 ;  /* 0x0000002b001b7306 */ /* 0x0003300000200c00 */
[----:B------:R-:W5:Y:S08]  /*2520*/  I2F.F16 R41, R41 ;  /* 0x0000002900297306 */ /* 0x000f700000200c00 */
[----:B------:R-:W3:Y:S01]  /*2530*/  I2F.F16 R42, R42 ;  /* 0x0000002a002a7306 */ /* 0x000ee20000200c00 */
[----:B-1----:R-:W-:-:S07]  /*2540*/  HADD2.F32 R43, -RZ, R24.H1_H1 ;  /* 0x30000018ff2b7230 */ /* 0x002fce0000004100 */
[----:B------:R-:W1:Y:S01]  /*2550*/  I2F.F16 R9, R9 ;  /* 0x0000000900097306 */ /* 0x000e620000200c00 */
[----:B0-----:R-:W-:Y:S02]  /*2560*/  HADD2.F32 R11, -RZ, R11.H0_H0 ;  /* 0x2000000bff0b7230 */ /* 0x001fe40000004100 */
[----:B----4-:R-:W-:Y:S02]  /*2570*/  HADD2.F32 R27, -RZ, R27.H0_H0 ;  /* 0x2000001bff1b7230 */ /* 0x010fe40000004100 */
[----:B-----5:R-:W-:Y:S02]  /*2580*/  HADD2.F32 R41, -RZ, R41.H0_H0 ;  /* 0x20000029ff297230 */ /* 0x020fe40000004100 */
[----:B---3--:R-:W-:Y:S02]  /*2590*/  HADD2.F32 R45, -RZ, R42.H0_H0 ;  /* 0x2000002aff2d7230 */ /* 0x008fe40000004100 */
[----:B------:R-:W-:Y:S01]  /*25a0*/  FFMA.FTZ R8, R11, R43, R8 ;  /* 0x0000002b0b087223 */ /* 0x000fe20000010008 */
[----:B------:R-:W-:Y:S01]  /*25b0*/  SHF.R.U32.HI R11, RZ, 0x10, R13 ;  /* 0x00000010ff0b7819 */ /* 0x000fe2000001160d */
[C---:B------:R-:W-:Y:S01]  /*25c0*/  FFMA.FTZ R44, R43.reuse, R27, R44 ;  /* 0x0000001b2b2c7223 */ /* 0x040fe2000001002c */
[C---:B------:R-:W-:Y:S01]  /*25d0*/  FFMA.FTZ R42, R43.reuse, R41, R10 ;  /* 0x000000292b2a7223 */ /* 0x040fe2000001000a */
[----:B------:R-:W-:Y:S01]  /*25e0*/  FFMA.FTZ R40, R43, R45, R26 ;  /* 0x0000002d2b287223 */ /* 0x000fe2000001001a */
[----:B------:R-:W-:Y:S01]  /*25f0*/  HADD2.F32 R41, -RZ, R25.H0_H0 ;  /* 0x20000019ff297230 */ /* 0x000fe20000004100 */
[----:B------:R-:W-:Y:S01]  /*2600*/  LOP3.LUT R11, R11, 0xff, RZ, 0xc0, !PT ;  /* 0x000000ff0b0b7812 */ /* 0x000fe200078ec0ff */
[----:B-1----:R-:W-:Y:S01]  /*2610*/  HADD2.F32 R43, -RZ, R9.H0_H0 ;  /* 0x20000009ff2b7230 */ /* 0x002fe20000004100 */
[----:B------:R-:W-:Y:S01]  /*2620*/  SHF.R.U32.HI R9, RZ, 0x10, R14 ;  /* 0x00000010ff097819 */ /* 0x000fe2000001160e */
[----:B------:R-:W-:Y:S01]  /*2630*/  IMAD.WIDE R26, R35, 0x4, R30 ;  /* 0x00000004231a7825 */ /* 0x000fe200078e021e */
[----:B------:R-:W-:-:S03]  /*2640*/  IADD3 R45, PT, PT, R11, -0x80, RZ ;  /* 0xffffff800b2d7810 */ /* 0x000fc60007ffe0ff */
[----:B------:R-:W-:Y:S01]  /*2650*/  FFMA.FTZ R24, R43, R41, R8 ;  /* 0x000000292b187223 */ /* 0x000fe20000010008 */
[----:B------:R-:W-:Y:S02]  /*2660*/  LOP3.LUT R30, R9, 0xff, RZ, 0xc0, !PT ;  /* 0x000000ff091e7812 */ /* 0x000fe400078ec0ff */
[----:B------:R-:W3:Y:S02]  /*2670*/  LDG.E.128.CONSTANT R8, desc[UR6][R26.64] ;  /* 0x000000061a087981 */ /* 0x000ee4000c1e9d00 */
[----:B------:R-:W-:Y:S02]  /*2680*/  IADD3 R46, PT, PT, R30, -0x80, RZ ;  /* 0xffffff801e2e7810 */ /* 0x000fe40007ffe0ff */
[----:B------:R-:W-:Y:S01]  /*2690*/  SHF.R.U32.HI R30, RZ, 0x10, R15 ;  /* 0x00000010ff1e7819 */ /* 0x000fe2000001160f */
[----:B------:R-:W0:Y:S03]  /*26a0*/  I2F.F16 R31, R45 ;  /* 0x0000002d001f7306 */ /* 0x000e260000200c00 */
[----:B------:R-:W-:-:S04]  /*26b0*/  LOP3.LUT R30, R30, 0xff, RZ, 0xc0, !PT ;  /* 0x000000ff1e1e7812 */ /* 0x000fc800078ec0ff */
[----:B------:R-:W-:-:S04]  /*26c0*/  IADD3 R47, PT, PT, R30, -0x80, RZ ;  /* 0xffffff801e2f7810 */ /* 0x000fc80007ffe0ff */
[----:B------:R-:W1:Y:S01]  /*26d0*/  I2F.F16 R30, R47 ;  /* 0x0000002f001e7306 */ /* 0x000e620000200c00 */
[----:B------:R-:W-:Y:S01]  /*26e0*/  LEA.HI R12, R12, 0xffffff80, RZ, 0x8 ;  /* 0xffffff800c0c7811 */ /* 0x000fe200078f40ff */
[----:B0-----:R-:W-:-:S06]  /*26f0*/  HADD2.F32 R31, -RZ, R31.H0_H0 ;  /* 0x2000001fff1f7230 */ /* 0x001fcc0000004100 */
[----:B------:R-:W0:Y:S01]  /*2700*/  I2F.F16 R43, R46 ;  /* 0x0000002e002b7306 */ /* 0x000e220000200c00 */
[----:B------:R-:W-:Y:S01]  /*2710*/  FFMA.FTZ R31, R41, R31, R44 ;  /* 0x0000001f291f7223 */ /* 0x000fe2000001002c */
[----:B------:R-:W-:-:S06]  /*2720*/  LEA.HI R44, R13, 0xffffff80, RZ, 0x8 ;  /* 0xffffff800d2c7811 */ /* 0x000fcc00078f40ff */
[----:B------:R-:W4:Y:S01]  /*2730*/  I2F.F16 R12, R12 ;  /* 0x0000000c000c7306 */ /* 0x000f220000200c00 */
[----:B-1----:R-:W-:Y:S01]  /*2740*/  HADD2.F32 R13, -RZ, R30.H0_H0 ;  /* 0x2000001eff0d7230 */ /* 0x002fe20000004100 */
[----:B------:R-:W-:Y:S01]  /*2750*/  LEA.HI R30, R14, 0xffffff80, RZ, 0x8 ;  /* 0xffffff800e1e7811 */ /* 0x000fe200078f40ff */
[----:B------:R-:W-:Y:S01]  /*2760*/  HADD2.F32 R14, -RZ, R25.H1_H1 ;  /* 0x30000019ff0e7230 */ /* 0x000fe20000004100 */
[----:B------:R-:W-:Y:S01]  /*2770*/  LEA.HI R25, R15, 0xffffff80, RZ, 0x8 ;  /* 0xffffff800f197811 */ /* 0x000fe200078f40ff */
[----:B0-----:R-:W-:-:S03]  /*2780*/  HADD2.F32 R43, -RZ, R43.H0_H0 ;  /* 0x2000002bff2b7230 */ /* 0x001fc60000004100 */
[----:B------:R-:W0:Y:S01]  /*2790*/  I2F.F16 R30, R30 ;  /* 0x0000001e001e7306 */ /* 0x000e220000200c00 */
[C---:B------:R-:W-:Y:S01]  /*27a0*/  FFMA.FTZ R40, R41.reuse, R13, R40 ;  /* 0x0000000d29287223 */ /* 0x040fe20000010028 */
[----:B------:R-:W-:Y:S01]  /*27b0*/  FFMA.FTZ R43, R41, R43, R42 ;  /* 0x0000002b292b7223 */ /* 0x000fe2000001002a */
[----:B----4-:R-:W-:-:S05]  /*27c0*/  HADD2.F32 R41, -RZ, R12.H0_H0 ;  /* 0x2000000cff297230 */ /* 0x010fca0000004100 */
[----:B------:R1:W4:Y:S01]  /*27d0*/  I2F.F16 R42, R44 ;  /* 0x0000002c002a7306 */ /* 0x0003220000200c00 */
[----:B------:R-:W5:Y:S07]  /*27e0*/  LDS.64 R12, [UR4+0x28] ;  /* 0x00002804ff0c7984 */ /* 0x000f6e0008000a00 */
[----:B------:R-:W4:Y:S01]  /*27f0*/  I2F.F16 R25, R25 ;  /* 0x0000001900197306 */ /* 0x000f220000200c00 */
[----:B------:R-:W-:Y:S01]  /*2800*/  FFMA.FTZ R24, R41, R14, R24 ;  /* 0x0000000e29187223 */ /* 0x000fe20000010018 */
[----:B------:R-:W-:Y:S01]  /*2810*/  LOP3.LUT R41, R17, 0xff, RZ, 0xc0, !PT ;  /* 0x000000ff11297812 */ /* 0x000fe200078ec0ff */
[----:B0-----:R-:W-:Y:S01]  /*2820*/  HADD2.F32 R30, -RZ, R30.H0_H0 ;  /* 0x2000001eff1e7230 */ /* 0x001fe20000004100 */
[----:B------:R-:W-:-:S02]  /*2830*/  LOP3.LUT R15, R16, 0xff, RZ, 0xc0, !PT ;  /* 0x000000ff100f7812 */ /* 0x000fc400078ec0ff */
[----:B-1----:R-:W-:Y:S01]  /*2840*/  IADD3 R44, PT, PT, R41, -0x80, RZ ;  /* 0xffffff80292c7810 */ /* 0x002fe20007ffe0ff */
[----:B----4-:R-:W-:Y:S02]  /*2850*/  HADD2.F32 R42, -RZ, R42.H0_H0 ;  /* 0x2000002aff2a7230 */ /* 0x010fe40000004100 */
[C---:B------:R-:W-:Y:S01]  /*2860*/  FFMA.FTZ R41, R14.reuse, R30, R43 ;  /* 0x0000001e0e297223 */ /* 0x040fe2000001002b */
[----:B------:R-:W-:Y:S01]  /*2870*/  IADD3 R15, PT, PT, R15, -0x80, RZ ;  /* 0xffffff800f0f7810 */ /* 0x000fe20007ffe0ff */
[----:B------:R-:W-:Y:S02]  /*2880*/  HADD2.F32 R43, -RZ, R25.H0_H0 ;  /* 0x20000019ff2b7230 */ /* 0x000fe40000004100 */
[----:B------:R-:W-:Y:S01]  /*2890*/  FFMA.FTZ R31, R14, R42, R31 ;  /* 0x0000002a0e1f7223 */ /* 0x000fe2000001001f */
[----:B------:R-:W-:Y:S02]  /*28a0*/  LOP3.LUT R42, R18, 0xff, RZ, 0xc0, !PT ;  /* 0x000000ff122a7812 */ /* 0x000fe400078ec0ff */
[----:B------:R-:W-:Y:S01]  /*28b0*/  FFMA.FTZ R30, R14, R43, R40 ;  /* 0x0000002b0e1e7223 */ /* 0x000fe20000010028 */
[----:B------:R-:W-:Y:S01]  /*28c0*/  LOP3.LUT R14, R19, 0xff, RZ, 0xc0, !PT ;  /* 0x000000ff130e7812 */ /* 0x000fe200078ec0ff */
[----:B------:R-:W0:Y:S01]  /*28d0*/  I2F.F16 R15, R15 ;  /* 0x0000000f000f7306 */ /* 0x000e220000200c00 */
[----:B------:R-:W-:-:S02]  /*28e0*/  IADD3 R43, PT, PT, R42, -0x80, RZ ;  /* 0xffffff802a2b7810 */ /* 0x000fc40007ffe0ff */
[----:B------:R-:W-:-:S05]  /*28f0*/  IADD3 R42, PT, PT, R14, -0x80, RZ ;  /* 0xffffff800e2a7810 */ /* 0x000fca0007ffe0ff */
[----:B------:R-:W1:Y:S08]  /*2900*/  I2F.F16 R25, R44 ;  /* 0x0000002c00197306 */ /* 0x000e700000200c00 */
[----:B------:R-:W4:Y:S01]  /*2910*/  I2F.F16 R42, R42 ;  /* 0x0000002a002a7306 */ /* 0x000f220000200c00 */
[----:B0-----:R-:W-:Y:S02]  /*2920*/  HADD2.F32 R45, -RZ, R15.H0_H0 ;  /* 0x2000000fff2d7230 */ /* 0x001fe40000004100 */
[----:B-----5:R-:W-:-:S05]  /*2930*/  HADD2.F32 R15, -RZ, R12.H0_H0 ;  /* 0x2000000cff0f7230 */ /* 0x020fca0000004100 */
[----:B------:R-:W0:Y:S01]  /*2940*/  I2F.F16 R40, R43 ;  /* 0x0000002b00287306 */ /* 0x000e220000200c00 */
[----:B------:R-:W-:Y:S01]  /*2950*/  FFMA.FTZ R14, R45, R15, R24 ;  /* 0x0000000f2d0e7223 */ /* 0x000fe20000010018 */
[----:B-1----:R-:W-:Y:S02]  /*2960*/  HADD2.F32 R24, -RZ, R25.H0_H0 ;  /* 0x20000019ff187230 */ /* 0x002fe40000004100 */
[----:B----4-:R-:W-:-:S05]  /*2970*/  HADD2.F32 R42, -RZ, R42.H0_H0 ;  /* 0x2000002aff2a7230 */ /* 0x010fca0000004100 */
[C---:B------:R-:W-:Y:S01]  /*2980*/  FFMA.FTZ R30, R15.reuse, R42, R30 ;  /* 0x0000002a0f1e7223 */ /* 0x040fe2000001001e */
[----:B0-----:R-:W-:Y:S02]  /*2990*/  HADD2.F32 R44, -RZ, R40.H0_H0 ;  /* 0x20000028ff2c7230 */ /* 0x001fe40000004100 */
[C---:B------:R-:W-:Y:S01]  /*29a0*/  FFMA.FTZ R40, R15.reuse, R24, R31 ;  /* 0x000000180f287223 */ /* 0x040fe2000001001f */
[----:B------:R-:W-:Y:S02]  /*29b0*/  SHF.R.U32.HI R24, RZ, 0x8, R16 ;  /* 0x00000008ff187819 */ /* 0x000fe40000011610 */
[----:B------:R-:W-:Y:S02]  /*29c0*/  SHF.R.U32.HI R42, RZ, 0x8, R17 ;  /* 0x00000008ff2a7819 */ /* 0x000fe40000011611 */
[----:B------:R-:W-:Y:S02]  /*29d0*/  LOP3.LUT R31, R24, 0xff, RZ, 0xc0, !PT ;  /* 0x000000ff181f7812 */ /* 0x000fe400078ec0ff */
[----:B------:R-:W-:Y:S01]  /*29e0*/  LOP3.LUT R42, R42, 0xff, RZ, 0xc0, !PT ;  /* 0x000000ff2a2a7812 */ /* 0x000fe200078ec0ff */
[----:B------:R-:W-:Y:S01]  /*29f0*/  FFMA.FTZ R41, R15, R44, R41 ;  /* 0x0000002c0f297223 */ /* 0x000fe20000010029 */
[----:B------:R-:W-:-:S02]  /*2a00*/  IADD3 R15, PT, PT, R31, -0x80, RZ ;  /* 0xffffff801f0f7810 */ /* 0x000fc40007ffe0ff */
[----:B------:R-:W-:-:S06]  /*2a10*/  IADD3 R31, PT, PT, R42, -0x80, RZ ;  /* 0xffffff802a1f7810 */ /* 0x000fcc0007ffe0ff */
[----:B------:R-:W0:Y:S01]  /*2a20*/  I2F.F16 R31, R31 ;  /* 0x0000001f001f7306 */ /* 0x000e220000200c00 */
[----:B------:R-:W-:Y:S02]  /*2a30*/  LEA.HI R44, R17, 0xffffff80, RZ, 0x8 ;  /* 0xffffff80112c7811 */ /* 0x000fe400078f40ff */
[----:B------:R-:W-:Y:S02]  /*2a40*/  SHF.R.U32.HI R17, RZ, 0x10, R17 ;  /* 0x00000010ff117819 */ /* 0x000fe40000011611 */
[----:B------:R-:W-:Y:S02]  /*2a50*/  LEA.HI R25, R16, 0xffffff80, RZ, 0x8 ;  /* 0xffffff8010197811 */ /* 0x000fe400078f40ff */
[----:B------:R-:W-:Y:S02]  /*2a60*/  SHF.R.U32.HI R16, RZ, 0x10, R16 ;  /* 0x00000010ff107819 */ /* 0x000fe40000011610 */
[----:B------:R-:W-:Y:S01]  /*2a70*/  LOP3.LUT R17, R17, 0xff, RZ, 0xc0, !PT ;  /* 0x000000ff11117812 */ /* 0x000fe200078ec0ff */
[----:B------:R1:W-:Y:S01]  /*2a80*/  I2F.F16 R24, R44 ;  /* 0x0000002c00187306 */ /* 0x0003e20000200c00 */
[----:B------:R-:W-:Y:S01]  /*2a90*/  LOP3.LUT R16, R16, 0xff, RZ, 0xc0, !PT ;  /* 0x000000ff10107812 */ /* 0x000fe200078ec0ff */
[----:B------:R-:W-:Y:S01]  /*2aa0*/  HADD2.F32 R43, -RZ, R12.H1_H1 ;  /* 0x3000000cff2b7230 */ /* 0x000fe20000004100 */
[----:B-1----:R-:W-:Y:S01]  /*2ab0*/  IADD3 R44, PT, PT, R17, -0x80, RZ ;  /* 0xffffff80112c7810 */ /* 0x002fe20007ffe0ff */
[----:B0-----:R-:W-:-:S02]  /*2ac0*/  HADD2.F32 R17, -RZ, R31.H0_H0 ;  /* 0x2000001fff117230 */ /* 0x001fc40000004100 */
[----:B------:R-:W-:Y:S01]  /*2ad0*/  VIADD R42, R16, 0xffffff80 ;  /* 0xffffff80102a7836 */ /* 0x000fe20000000000 */
[----:B------:R-:W-:Y:S01]  /*2ae0*/  SHF.R.U32.HI R16, RZ, 0x8, R18 ;  /* 0x00000008ff107819 */ /* 0x000fe20000011612 */
[----:B------:R-:W0:Y:S01]  /*2af0*/  I2F.F16 R15, R15 ;  /* 0x0000000f000f7306 */ /* 0x000e220000200c00 */
[----:B------:R-:W-:Y:S01]  /*2b00*/  FFMA.FTZ R17, R43, R17, R40 ;  /* 0x000000112b117223 */ /* 0x000fe20000010028 */
[----:B------:R-:W-:Y:S02]  /*2b10*/  SHF.R.U32.HI R40, RZ, 0x8, R19 ;  /* 0x00000008ff287819 */ /* 0x000fe40000011613 */
[----:B------:R-:W-:Y:S02]  /*2b20*/  LOP3.LUT R16, R16, 0xff, RZ, 0xc0, !PT ;  /* 0x000000ff10107812 */ /* 0x000fe400078ec0ff */
[----:B------:R-:W-:Y:S02]  /*2b30*/  LOP3.LUT R40, R40, 0xff, RZ, 0xc0, !PT ;  /* 0x000000ff28287812 */ /* 0x000fe400078ec0ff */
[----:B------:R-:W-:-:S02]  /*2b40*/  IADD3 R16, PT, PT, R16, -0x80, RZ ;  /* 0xffffff8010107810 */ /* 0x000fc40007ffe0ff */
[----:B------:R-:W-:Y:S02]  /*2b50*/  IADD3 R40, PT, PT, R40, -0x80, RZ ;  /* 0xffffff8028287810 */ /* 0x000fe40007ffe0ff */
[----:B------:R-:W-:Y:S02]  /*2b60*/  LEA.HI R45, R18, 0xffffff80, RZ, 0x8 ;  /* 0xffffff80122d7811 */ /* 0x000fe400078f40ff */
[----:B------:R-:W1:Y:S01]  /*2b70*/  I2F.F16 R16, R16 ;  /* 0x0000001000107306 */ /* 0x000e620000200c00 */
[----:B0-----:R-:W-:Y:S01]  /*2b80*/  HADD2.F32 R47, -RZ, R15.H0_H0 ;  /* 0x2000000fff2f7230 */ /* 0x001fe20000004100 */
[----:B------:R-:W-:-:S06]  /*2b90*/  SHF.R.U32.HI R18, RZ, 0x10, R18 ;  /* 0x00000010ff127819 */ /* 0x000fcc0000011612 */
[----:B------:R-:W0:Y:S01]  /*2ba0*/  I2F.F16 R40, R40 ;  /* 0x0000002800287306 */ /* 0x000e220000200c00 */
[----:B------:R-:W-:-:S07]  /*2bb0*/  LOP3.LUT R18, R18, 0xff, RZ, 0xc0, !PT ;  /* 0x000000ff12127812 */ /* 0x000fce00078ec0ff */
[----:B------:R4:W5:Y:S01]  /*2bc0*/  I2F.F16 R15, R42 ;  /* 0x0000002a000f7306 */ /* 0x0009620000200c00 */
[----:B------:R-:W-:Y:S02]  /*2bd0*/  IADD3 R18, PT, PT, R18, -0x80, RZ ;  /* 0xffffff8012127810 */ /* 0x000fe40007ffe0ff */
[----:B----4-:R-:W-:-:S05]  /*2be0*/  SHF.R.U32.HI R42, RZ, 0x10, R19 ;  /* 0x00000010ff2a7819 */ /* 0x010fca0000011613 */
[----:B------:R4:W2:Y:S01]  /*2bf0*/  I2F.F16 R31, R44 ;  /* 0x0000002c001f7306 */ /* 0x0008a20000200c00 */
[----:B------:R-:W-:Y:S01]  /*2c00*/  LOP3.LUT R42, R42, 0xff, RZ, 0xc0, !PT ;  /* 0x000000ff2a2a7812 */ /* 0x000fe200078ec0ff */
[----:B-1----:R-:W-:-:S03]  /*2c10*/  HADD2.F32 R46, -RZ, R16.H0_H0 ;  /* 0x20000010ff2e7230 */ /* 0x002fc60000004100 */
[----:B----4-:R-:W-:-:S03]  /*2c20*/  IADD3 R44, PT, PT, R42, -0x80, RZ ;  /* 0xffffff802a2c7810 */ /* 0x010fc60007ffe0ff */
[----:B------:R0:W-:Y:S01]  /*2c30*/  I2F.F16 R12, R45 ;  /* 0x0000002d000c7306 */ /* 0x0001e20000200c00 */
[----:B------:R-:W-:Y:S01]  /*2c40*/  FFMA.FTZ R14, R47, R43, R14 ;  /* 0x0000002b2f0e7223 */ /* 0x000fe2000001000e */
[----:B------:R-:W-:-:S06]  /*2c50*/  FFMA.FTZ R42, R43, R46, R41 ;  /* 0x0000002e2b2a7223 */ /* 0x000fcc0000010029 */
[----:B------:R-:W1:Y:S01]  /*2c60*/  I2F.F16 R18, R18 ;  /* 0x0000001200127306 */ /* 0x000e620000200c00 */
[----:B0-----:R-:W-:-:S07]  /*2c70*/  HADD2.F32 R45, -RZ, R40.H0_H0 ;  /* 0x20000028ff2d7230 */ /* 0x001fce0000004100 */
[----:B------:R-:W0:Y:S01]  /*2c80*/  I2F.F16 R16, R44 ;  /* 0x0000002c00107306 */ /* 0x000e220000200c00 */
[----:B------:R-:W-:Y:S01]  /*2c90*/  FFMA.FTZ R30, R43, R45, R30 ;  /* 0x0000002d2b1e7223 */ /* 0x000fe2000001001e */
[----:B------:R-:W-:Y:S02]  /*2ca0*/  HADD2.F32 R43, -RZ, R13.H0_H0 ;  /* 0x2000000dff2b7230 */ /* 0x000fe40000004100 */
[----:B-----5:R-:W-:-:S04]  /*2cb0*/  HADD2.F32 R15, -RZ, R15.H0_H0 ;  /* 0x2000000fff0f7230 */ /* 0x020fc80000004100 */
[----:B------:R-:W4:Y:S01]  /*2cc0*/  I2F.F16 R25, R25 ;  /* 0x0000001900197306 */ /* 0x000f220000200c00 */
[----:B--2---:R-:W-:Y:S02]  /*2cd0*/  HADD2.F32 R46, -RZ, R31.H0_H0 ;  /* 0x2000001fff2e7230 */ /* 0x004fe40000004100 */
[----:B------:R-:W-:Y:S02]  /*2ce0*/  FFMA.FTZ R40, R15, R43, R14 ;  /* 0x0000002b0f287223 */ /* 0x000fe4000001000e */
[----:B------:R-:W2:Y:S01]  /*2cf0*/  LDS.64 R14, [UR4+0x30] ;  /* 0x00003004ff0e7984 */ /* 0x000ea20008000a00 */
[----:B------:R-:W-:Y:S01]  /*2d00*/  LEA.HI R41, R19, 0xffffff80, RZ, 0x8 ;  /* 0xffffff8013297811 */ /* 0x000fe200078f40ff */
[----:B-1----:R-:W-:Y:S02]  /*2d10*/  HADD2.F32 R19, -RZ, R18.H0_H0 ;  /* 0x20000012ff137230 */ /* 0x002fe40000004100 */
[----:B------:R-:W-:Y:S01]  /*2d20*/  FFMA.FTZ R18, R43, R46, R17 ;  /* 0x0000002e2b127223 */ /* 0x000fe20000010011 */
[----:B0-----:R-:W-:Y:S01]  /*2d30*/  HADD2.F32 R16, -RZ, R16.H0_H0 ;  /* 0x20000010ff107230 */ /* 0x001fe20000004100 */
[----:B------:R-:W-:Y:S01]  /*2d40*/  LOP3.LUT R17, R5, 0xff, RZ, 0xc0, !PT ;  /* 0x000000ff05117812 */ /* 0x000fe200078ec0ff */
[----:B------:R-:W-:-:S03]  /*2d50*/  HADD2.F32 R13, -RZ, R13.H1_H1 ;  /* 0x3000000dff0d7230 */ /* 0x000fc60000004100 */
[----:B------:R-:W-:Y:S01]  /*2d60*/  FFMA.FTZ R16, R43, R16, R30 ;  /* 0x000000102b107223 */ /* 0x000fe2000001001e */
[----:B------:R-:W-:Y:S01]  /*2d70*/  IADD3 R30, PT, PT, R17, -0x80, RZ ;  /* 0xffffff80111e7810 */ /* 0x000fe20007ffe0ff */
[----:B----4-:R-:W-:Y:S01]  /*2d80*/  HADD2.F32 R25, -RZ, R25.H0_H0 ;  /* 0x20000019ff197230 */ /* 0x010fe20000004100 */
[----:B------:R-:W-:Y:S02]  /*2d90*/  LOP3.LUT R17, R6, 0xff, RZ, 0xc0, !PT ;  /* 0x000000ff06117812 */ /* 0x000fe400078ec0ff */
[----:B------:R-:W-:Y:S02]  /*2da0*/  LOP3.LUT R31, R4, 0xff, RZ, 0xc0, !PT ;  /* 0x000000ff041f7812 */ /* 0x000fe400078ec0ff */
[----:B------:R-:W-:Y:S01]  /*2db0*/  FFMA.FTZ R25, R25, R13, R40 ;  /* 0x0000000d19197223 */ /* 0x000fe20000010028 */
[----:B------:R-:W-:Y:S02]  /*2dc0*/  IADD3 R44, PT, PT, R17, -0x80, RZ ;  /* 0xffffff80112c7810 */ /* 0x000fe40007ffe0ff */
[----:B------:R-:W-:-:S02]  /*2dd0*/  LOP3.LUT R40, R7, 0xff, RZ, 0xc0, !PT ;  /* 0x000000ff07287812 */ /* 0x000fc400078ec0ff */
[----:B------:R-:W-:Y:S01]  /*2de0*/  SHF.R.U32.HI R17, RZ, 0x8, R4 ;  /* 0x00000008ff117819 */ /* 0x000fe20000011604 */
[----:B------:R-:W0:Y:S01]  /*2df0*/  I2F.F16 R41, R41 ;  /* 0x0000002900297306 */ /* 0x000e220000200c00 */
[----:B------:R-:W-:Y:S02]  /*2e00*/  IADD3 R45, PT, PT, R40, -0x80, RZ ;  /* 0xffffff80282d7810 */ /* 0x000fe40007ffe0ff */
[----:B------:R-:W-:Y:S02]  /*2e10*/  IADD3 R31, PT, PT, R31, -0x80, RZ ;  /* 0xffffff801f1f7810 */ /* 0x000fe40007ffe0ff */
[----:B------:R-:W-:Y:S01]  /*2e20*/  LOP3.LUT R40, R17, 0xff, RZ, 0xc0, !PT ;  /* 0x000000ff11287812 */ /* 0x000fe200078ec0ff */
[----:B------:R-:W-:Y:S01]  /*2e30*/  FFMA.FTZ R42, R43, R19, R42 ;  /* 0x000000132b2a7223 */ /* 0x000fe2000001002a */
[----:B------:R-:W-:Y:S02]  /*2e40*/  HADD2.F32 R24, -RZ, R24.H0_H0 ;  /* 0x20000018ff187230 */ /* 0x000fe40000004100 */
[----:B------:R-:W-:Y:S01]  /*2e50*/  HADD2.F32 R43, -RZ, R12.H0_H0 ;  /* 0x2000000cff2b7230 */ /* 0x000fe20000004100 */
[----:B------:R-:W-:Y:S01]  /*2e60*/  IADD3 R40, PT, PT, R40, -0x80, RZ ;  /* 0xffffff8028287810 */ /* 0x000fe20007ffe0ff */
[----:B------:R-:W1:Y:S01]  /*2e70*/  I2F.F16 R19, R31 ;  /* 0x0000001f00137306 */ /* 0x000e620000200c00 */
[----:B------:R-:W-:-:S02]  /*2e80*/  FFMA.FTZ R18, R13, R24, R18 ;  /* 0x000000180d127223 */ /* 0x000fc40000010012 */
[----:B------:R-:W-:Y:S01]  /*2e90*/  FFMA.FTZ R24, R13, R43, R42 ;  /* 0x0000002b0d187223 */ /* 0x000fe2000001002a */
[----:B------:R-:W-:-:S04]  /*2ea0*/  SHF.R.U32.HI R43, RZ, 0x8, R5 ;  /* 0x00000008ff2b7819 */ /* 0x000fc80000011605 */
[----:B------:R-:W4:Y:S01]  /*2eb0*/  I2F.F16 R30, R30 ;  /* 0x0000001e001e7306 */ /* 0x000f220000200c00 */
[----:B------:R-:W-:-:S07]  /*2ec0*/  LOP3.LUT R43, R43, 0xff, RZ, 0xc0, !PT ;  /* 0x000000ff2b2b7812 */ /* 0x000fce00078ec0ff */
[----:B------:R5:W3:Y:S08]  /*2ed0*/  I2F.F16 R31, R44 ;  /* 0x0000002c001f7306 */ /* 0x000af00000200c00 */
[----:B------:R-:W3:Y:S01]  /*2ee0*/  I2F.F16 R17, R45 ;  /* 0x0000002d00117306 */ /* 0x000ee20000200c00 */
[----:B0-----:R-:W-:-:S07]  /*2ef0*/  HADD2.F32 R12, -RZ, R41.H0_H0 ;  /* 0x20000029ff0c7230 */ /* 0x001fce0000004100 */
[----:B------:R-:W0:Y:S01]  /*2f00*/  I2F.F16 R40, R40 ;  /* 0x0000002800287306 */ /* 0x000e220000200c00 */
[----:B-----5:R-:W-:Y:S01]  /*2f10*/  IADD3 R44, PT, PT, R43, -0x80, RZ ;  /* 0xffffff802b2c7810 */ /* 0x020fe20007ffe0ff */
[----:B------:R-:W-:Y:S01]  /*2f20*/  FFMA.FTZ R16, R13, R12, R16 ;  /* 0x0000000c0d107223 */ /* 0x000fe20000010010 */
[----:B-1----:R-:W-:Y:S02]  /*2f30*/  HADD2.F32 R13, -RZ, R19.H0_H0 ;  /* 0x20000013ff0d7230 */ /* 0x002fe40000004100 */
[----:B----4-:R-:W-:Y:S02]  /*2f40*/  HADD2.F32 R43, -RZ, R30.H0_H0 ;  /* 0x2000001eff2b7230 */ /* 0x010fe40000004100 */
[----:B--2---:R-:W-:Y:S01]  /*2f50*/  HADD2.F32 R12, -RZ, R14.H0_H0 ;  /* 0x2000000eff0c7230 */ /* 0x004fe20000004100 */
[----:B------:R-:W1:Y:S01]  /*2f60*/  I2F.F16 R30, R44 ;  /* 0x0000002c001e7306 */ /* 0x000e620000200c00 */
[----:B---3--:R-:W-:Y:S02]  /*2f70*/  HADD2.F32 R19, -RZ, R31.H0_H0 ;  /* 0x2000001fff137230 */ /* 0x008fe40000004100 */
[----:B------:R-:W-:-:S02]  /*2f80*/  HADD2.F32 R17, -RZ, R17.H0_H0 ;  /* 0x20000011ff117230 */ /* 0x000fc40000004100 */
[C---:B------:R-:W-:Y:S01]  /*2f90*/  FFMA.FTZ R43, R12.reuse, R43, RZ ;  /* 0x0000002b0c2b7223 */ /* 0x040fe200000100ff */
[----:B------:R-:W-:Y:S02]  /*2fa0*/  HADD2.F32 R14, -RZ, R14.H1_H1 ;  /* 0x3000000eff0e7230 */ /* 0x000fe40000004100 */
[C---:B------:R-:W-:Y:S01]  /*2fb0*/  FFMA.FTZ R19, R12.reuse, R19, RZ ;  /* 0x000000130c137223 */ /* 0x040fe200000100ff */
[----:B0-----:R-:W-:Y:S02]  /*2fc0*/  HADD2.F32 R45, -RZ, R40.H0_H0 ;  /* 0x20000028ff2d7230 */ /* 0x001fe40000004100 */
[----:B------:R-:W-:Y:S01]  /*2fd0*/  FFMA.FTZ R40, R13, R12, RZ ;  /* 0x0000000c0d287223 */ /* 0x000fe200000100ff */
[----:B------:R-:W-:Y:S01]  /*2fe0*/  FFMA.FTZ R31, R12, R17, RZ ;  /* 0x000000110c1f7223 */ /* 0x000fe200000100ff */
[----:B------:R-:W-:Y:S02]  /*2ff0*/  SHF.R.U32.HI R12, RZ, 0x8, R6 ;  /* 0x00000008ff0c7819 */ /* 0x000fe40000011606 */
[----:B------:R-:W-:-:S02]  /*3000*/  FFMA.FTZ R17, R45, R14, R40 ;  /* 0x0000000e2d117223 */ /* 0x000fc40000010028 */
[----:B------:R-:W-:Y:S01]  /*3010*/  LOP3.LUT R40, R12, 0xff, RZ, 0xc0, !PT ;  /* 0x000000ff0c287812 */ /* 0x000fe200078ec0ff */
[----:B-1----:R-:W-:Y:S01]  /*3020*/  HADD2.F32 R44, -RZ, R30.H0_H0 ;  /* 0x2000001eff2c7230 */ /* 0x002fe20000004100 */
[----:B------:R-:W-:Y:S02]  /*3030*/  LEA.HI R42, R4, 0xffffff80, RZ, 0x8 ;  /* 0xffffff80042a7811 */ /* 0x000fe400078f40ff */
[----:B------:R-:W-:Y:S01]  /*3040*/  SHF.R.U32.HI R4, RZ, 0x10, R4 ;  /* 0x00000010ff047819 */ /* 0x000fe20000011604 */
[----:B------:R-:W-:-:S03]  /*3050*/  VIADD R40, R40, 0xffffff80 ;  /* 0xffffff8028287836 */ /* 0x000fc60000000000 */
[----:B------:R-:W-:Y:S01]  /*3060*/  LOP3.LUT R30, R4, 0xff, RZ, 0xc0, !PT ;  /* 0x000000ff041e7812 */ /* 0x000fe200078ec0ff */
[----:B------:R-:W-:Y:S01]  /*3070*/  FFMA.FTZ R4, R14, R44, R43 ;  /* 0x0000002c0e047223 */ /* 0x000fe2000001002b */
[----:B------:R-:W-:Y:S01]  /*3080*/  SHF.R.U32.HI R43, RZ, 0x8, R7 ;  /* 0x00000008ff2b7819 */ /* 0x000fe20000011607 */
[----:B------:R-:W0:Y:S01]  /*3090*/  I2F.F16 R40, R40 ;  /* 0x0000002800287306 */ /* 0x000e220000200c00 */
[----:B------:R-:W-:Y:S02]  /*30a0*/  LEA.HI R13, R5, 0xffffff80, RZ, 0x8 ;  /* 0xffffff80050d7811 */ /* 0x000fe400078f40ff */
[----:B------:R-:W-:Y:S02]  /*30b0*/  LOP3.LUT R43, R43, 0xff, RZ, 0xc0, !PT ;  /* 0x000000ff2b2b7812 */ /* 0x000fe400078ec0ff */
[----:B------:R-:W-:-:S03]  /*30c0*/  SHF.R.U32.HI R5, RZ, 0x10, R5 ;  /* 0x00000010ff057819 */ /* 0x000fc60000011605 */
[----:B------:R1:W-:Y:S01]  /*30d0*/  I2F.F16 R41, R42 ;  /* 0x0000002a00297306 */ /* 0x0003e20000200c00 */
[----:B------:R-:W-:Y:S02]  /*30e0*/  IADD3 R44, PT, PT, R43, -0x80, RZ ;  /* 0xffffff802b2c7810 */ /* 0x000fe40007ffe0ff */
[----:B-1----:R-:W-:-:S05]  /*30f0*/  LEA.HI R42, R6, 0xffffff80, RZ, 0x8 ;  /* 0xffffff80062a7811 */ /* 0x002fca00078f40ff */
[----:B------:R1:W-:Y:S01]  /*3100*/  I2F.F16 R12, R42 ;  /* 0x0000002a000c7306 */ /* 0x0003e20000200c00 */
[----:B------:R-:W-:Y:S01]  /*3110*/  SHF.R.U32.HI R43, RZ, 0x10, R6 ;  /* 0x00000010ff2b7819 */ /* 0x000fe20000011606 */
[----:B0-----:R-:W-:Y:S01]  /*3120*/  HADD2.F32 R40, -RZ, R40.H0_H0 ;  /* 0x20000028ff287230 */ /* 0x001fe20000004100 */
[----:B------:R-:W-:Y:S02]  /*3130*/  IADD3 R30, PT, PT, R30, -0x80, RZ ;  /* 0xffffff801e1e7810 */ /* 0x000fe40007ffe0ff */
[----:B-1----:R-:W-:-:S03]  /*3140*/  LOP3.LUT R42, R5, 0xff, RZ, 0xc0, !PT ;  /* 0x000000ff052a7812 */ /* 0x002fc600078ec0ff */
[----:B------:R-:W0:Y:S01]  /*3150*/  I2F.F16 R5, R44 ;  /* 0x0000002c00057306 */ /* 0x000e220000200c00 */
[----:B------:R-:W-:Y:S02]  /*3160*/  LOP3.LUT R43, R43, 0xff, RZ, 0xc0, !PT ;  /* 0x000000ff2b2b7812 */ /* 0x000fe400078ec0ff */
[----:B------:R-:W-:Y:S01]  /*3170*/  IADD3 R6, PT, PT, R42, -0x80, RZ ;  /* 0xffffff802a067810 */ /* 0x000fe20007ffe0ff */
[----:B------:R-:W-:Y:S01]  /*3180*/  FFMA.FTZ R19, R14, R40, R19 ;  /* 0x000000280e137223 */ /* 0x000fe20000010013 */
[----:B------:R-:W-:Y:S02]  /*3190*/  SHF.R.U32.HI R42, RZ, 0x10, R7 ;  /* 0x00000010ff2a7819 */ /* 0x000fe40000011607 */
[----:B------:R-:W-:Y:S01]  /*31a0*/  IADD3 R40, PT, PT, R43, -0x80, RZ ;  /* 0xffffff802b287810 */ /* 0x000fe20007ffe0ff */
[----:B------:R-:W1:Y:S01]  /*31b0*/  I2F.F16 R30, R30 ;  /* 0x0000001e001e7306 */ /* 0x000e620000200c00 */
[----:B------:R-:W-:-:S07]  /*31c0*/  LOP3.LUT R42, R42, 0xff, RZ, 0xc0, !PT ;  /* 0x000000ff2a2a7812 */ /* 0x000fce00078ec0ff */
[----:B------:R-:W2:Y:S01]  /*31d0*/  I2F.F16 R6, R6 ;  /* 0x0000000600067306 */ /* 0x000ea20000200c00 */
[----:B0-----:R-:W-:Y:S01]  /*31e0*/  HADD2.F32 R5, -RZ, R5.H0_H0 ;  /* 0x20000005ff057230 */ /* 0x001fe20000004100 */
[----:B------:R-:W-:-:S06]  /*31f0*/  IADD3 R43, PT, PT, R42, -0x80, RZ ;  /* 0xffffff802a2b7810 */ /* 0x000fcc0007ffe0ff */
[----:B------:R-:W0:Y:S01]  /*3200*/  I2F.F16 R40, R40 ;  /* 0x0000002800287306 */ /* 0x000e220000200c00 */
[----:B------:R-:W-:Y:S01]  /*3210*/  FFMA.FTZ R31, R14, R5, R31 ;  /* 0x000000050e1f7223 */ /* 0x000fe2000001001f */
[----:B------:R-:W-:-:S06]  /*3220*/  LEA.HI R5, R7, 0xffffff80, RZ, 0x8 ;  /* 0xffffff8007057811 */ /* 0x000fcc00078f40ff */
[----:B------:R-:W3:Y:S01]  /*3230*/  I2F.F16 R13, R13 ;  /* 0x0000000d000d7306 */ /* 0x000ee20000200c00 */
[----:B------:R-:W-:Y:S02]  /*3240*/  HADD2.F32 R42, -RZ, R15.H0_H0 ;  /* 0x2000000fff2a7230 */ /* 0x000fe40000004100 */
[----:B-1----:R-:W-:-:S05]  /*3250*/  HADD2.F32 R30, -RZ, R30.H0_H0 ;  /* 0x2000001eff1e7230 */ /* 0x002fca0000004100 */
[----:B------:R-:W1:Y:S01]  /*3260*/  I2F.F16 R14, R43 ;  /* 0x0000002b000e7306 */ /* 0x000e620000200c00 */
[----:B--2---:R-:W-:Y:S02]  /*3270*/  HADD2.F32 R45, -RZ, R6.H0_H0 ;  /* 0x20000006ff2d7230 */ /* 0x004fe40000004100 */
[----:B------:R-:W-:Y:S01]  /*3280*/  FFMA.FTZ R7, R30, R42, R17 ;  /* 0x0000002a1e077223 */ /* 0x000fe20000010011 */
[----:B0-----:R-:W-:Y:S02]  /*3290*/  HADD2.F32 R40, -RZ, R40.H0_H0 ;  /* 0x20000028ff287230 */ /* 0x001fe40000004100 */
[----:B------:R-:W-:Y:S02]  /*32a0*/  HADD2.F32 R30, -RZ, R15.H1_H1 ;  /* 0x3000000fff1e7230 */ /* 0x000fe40000004100 */
[----:B------:R-:W-:Y:S01]  /*32b0*/  FFMA.FTZ R15, R42, R45, R4 ;  /* 0x0000002d2a0f7223 */ /* 0x000fe20000010004 */
[----:B------:R-:W0:Y:S01]  /*32c0*/  I2F.F16 R5, R5 ;  /* 0x0000000500057306 */ /* 0x000e220000200c00 */
[----:B------:R-:W-:-:S02]  /*32d0*/  HADD2.F32 R4, -RZ, R41.H0_H0 ;  /* 0x20000029ff047230 */ /* 0x000fc40000004100 */
[----:B------:R-:W-:Y:S01]  /*32e0*/  FFMA.FTZ R19, R42, R40, R19 ;  /* 0x000000282a137223 */ /* 0x000fe20000010013 */
[----:B---3--:R-:W-:Y:S02]  /*32f0*/  HADD2.F32 R13, -RZ, R13.H0_H0 ;  /* 0x2000000dff0d7230 */ /* 0x008fe40000004100 */
[----:B-1----:R-:W-:Y:S02]  /*3300*/  HADD2.F32 R40, -RZ, R14.H0_H0 ;  /* 0x2000000eff287230 */ /* 0x002fe40000004100 */
[----:B------:R-:W-:Y:S02]  /*3310*/  HADD2.F32 R14, -RZ, R12.H0_H0 ;  /* 0x2000000cff0e7230 */ /* 0x000fe40000004100 */
[----:B------:R-:W-:Y:S01]  /*3320*/  FFMA.FTZ R12, R4, R30, R7 ;  /* 0x0000001e040c7223 */ /* 0x000fe20000010007 */
[----:B------:R-:W-:Y:S01]  /*3330*/  FFMA.FTZ R7, R30, R13, R15 ;  /* 0x0000000d1e077223 */ /* 0x000fe2000001000f */
[----:B------:R-:W-:Y:S01]  /*3340*/  HADD2.F32 R13, -RZ, R0.H0_H0 ;  /* 0x20000000ff0d7230 */ /* 0x000fe20000004100 */
[----:B------:R-:W-:Y:S01]  /*3350*/  LOP3.LUT R4, R8, 0xff, RZ, 0xc0, !PT ;  /* 0x000000ff08047812 */ /* 0x000fe200078ec0ff */
[----:B------:R-:W-:Y:S01]  /*3360*/  FFMA.FTZ R31, R42, R40, R31 ;  /* 0x000000282a1f7223 */ /* 0x000fe2000001001f */
[----:B------:R-:W-:Y:S01]  /*3370*/  FFMA.FTZ R19, R30, R14, R19 ;  /* 0x0000000e1e137223 */ /* 0x000fe20000010013 */
[----:B------:R-:W-:Y:S01]  /*3380*/  HADD2.F32 R14, -RZ, R2.H0_H0 ;  /* 0x20000002ff0e7230 */ /* 0x000fe20000004100 */
[----:B------:R-:W-:Y:S01]  /*3390*/  IADD3 R40, PT, PT, R4, -0x80, RZ ;  /* 0xffffff8004287810 */ /* 0x000fe20007ffe0ff */
[----:B0-----:R-:W-:-:S02]  /*33a0*/  HADD2.F32 R5, -RZ, R5.H0_H0 ;  /* 0x20000005ff057230 */ /* 0x001fc40000004100 */
[----:B------:R-:W-:Y:S01]  /*33b0*/  FMUL.FTZ R4, R28, R13 ;  /* 0x0000000d1c047220 */ /* 0x000fe20000410000 */
[----:B------:R-:W-:Y:S01]  /*33c0*/  FMUL.FTZ R41, R23, R14 ;  /* 0x0000000e17297220 */ /* 0x000fe20000410000 */
[----:B------:R-:W-:Y:S02]  /*33d0*/  HADD2.F32 R28, -RZ, R3.H0_H0 ;  /* 0x20000003ff1c7230 */ /* 0x000fe40000004100 */
[----:B------:R-:W-:Y:S01]  /*33e0*/  FFMA.FTZ R30, R30, R5, R31 ;  /* 0x000000051e1e7223 */ /* 0x000fe2000001001f */
[----:B------:R-:W-:Y:S02]  /*33f0*/  F2FP.F16.F32.PACK_AB R23, RZ, R4 ;  /* 0x00000004ff17723e */ /* 0x000fe400000000ff */
[----:B------:R-:W-:Y:S02]  /*3400*/  LOP3.LUT R5, R9, 0xff, RZ, 0xc0, !PT ;  /* 0x000000ff09057812 */ /* 0x000fe400078ec0ff */
[----:B------:R-:W-:Y:S01]  /*3410*/  LOP3.LUT R4, R10, 0xff, RZ, 0xc0, !PT ;  /* 0x000000ff0a047812 */ /* 0x000fe200078ec0ff */
[----:B------:R-:W-:Y:S01]  /*3420*/  HADD2.F32 R31, -RZ, R32.H0_H0 ;  /* 0x20000020ff1f7230 */ /* 0x000fe20000004100 */
[----:B------:R-:W-:Y:S01]  /*3430*/  IADD3 R45, PT, PT, R5, -0x80, RZ ;  /* 0xffffff80052d7810 */ /* 0x000fe20007ffe0ff */
[----:B------:R-:W-:Y:S01]  /*3440*/  FMUL.FTZ R5, R21, R28 ;  /* 0x0000001c15057220 */ /* 0x000fe20000410000 */
[----:B------:R-:W-:-:S02]  /*3450*/  IADD3 R44, PT, PT, R4, -0x80, RZ ;  /* 0xffffff80042c7810 */ /* 0x000fc40007ffe0ff */
[----:B------:R-:W-:Y:S01]  /*3460*/  LOP3.LUT R4, R11, 0xff, RZ, 0xc0, !PT ;  /* 0x000000ff0b047812 */ /* 0x000fe200078ec0ff */
[----:B------:R-:W-:Y:S01]  /*3470*/  FMUL.FTZ R42, R22, R31 ;  /* 0x0000001f162a7220 */ /* 0x000fe20000410000 */
[----:B------:R0:W-:Y:S01]  /*3480*/  I2F.F16 R21, R45 ;  /* 0x0000002d00157306 */ /* 0x0001e20000200c00 */
[----:B------:R-:W-:Y:S02]  /*3490*/  F2FP.F16.F32.PACK_AB R22, RZ, R5 ;  /* 0x00000005ff16723e */ /* 0x000fe400000000ff */
[----:B0-----:R-:W-:Y:S02]  /*34a0*/  IADD3 R45, PT, PT, R4, -0x80, RZ ;  /* 0xffffff80042d7810 */ /* 0x001fe40007ffe0ff */
[----:B------:R-:W0:Y:S01]  /*34b0*/  LDS.64 R4, [UR4+0x38] ;  /* 0x00003804ff047984 */ /* 0x000e220008000a00 */
[----:B------:R-:W-:Y:S01]  /*34c0*/  FMUL.FTZ R43, R13, R34 ;  /* 0x000000220d2b7220 */ /* 0x000fe20000410000 */
[----:B------:R-:W-:Y:S01]  /*34d0*/  FMUL.FTZ R29, R14, R29 ;  /* 0x0000001d0e1d7220 */ /* 0x000fe20000410000 */
[----:B------:R-:W-:Y:S01]  /*34e0*/  FMUL.FTZ R33, R28, R33 ;  /* 0x000000211c217220 */ /* 0x000fe20000410000 */
[----:B------:R-:W-:Y:S01]  /*34f0*/  FMUL.FTZ R39, R31, R39 ;  /* 0x000000271f277220 */ /* 0x000fe20000410000 */
[----:B------:R-:W1:Y:S01]  /*3500*/  I2F.F16 R40, R40 ;  /* 0x0000002800287306 */ /* 0x000e620000200c00 */
[----:B------:R-:W-:-:S02]  /*3510*/  F2FP.F16.F32.PACK_AB R41, RZ, R41 ;  /* 0x00000029ff29723e */ /* 0x000fc400000000ff */
[----:B------:R-:W-:Y:S02]  /*3520*/  F2FP.F16.F32.PACK_AB R34, RZ, R42 ;  /* 0x0000002aff22723e */ /* 0x000fe400000000ff */
[----:B------:R-:W-:Y:S02]  /*3530*/  F2FP.F16.F32.PACK_AB R42, RZ, R43 ;  /* 0x0000002bff2a723e */ /* 0x000fe400000000ff */
[----:B------:R-:W-:Y:S02]  /*3540*/  F2FP.F16.F32.PACK_AB R43, RZ, R29 ;  /* 0x0000001dff2b723e */ /* 0x000fe400000000ff */
[----:B------:R-:W-:Y:S02]  /*3550*/  F2FP.F16.F32.PACK_AB R33, RZ, R33 ;  /* 0x00000021ff21723e */ /* 0x000fe400000000ff */
[----:B------:R-:W-:Y:S02]  /*3560*/  F2FP.F16.F32.PACK_AB R39, RZ, R39 ;  /* 0x00000027ff27723e */ /* 0x000fe400000000ff */
[----:B------:R-:W-:-:S02]  /*3570*/  PRMT R23, R23, 0x5410, R41 ;  /* 0x0000541017177816 */ /* 0x000fc40000000029 */
[----:B------:R-:W-:Y:S02]  /*3580*/  PRMT R22, R22, 0x5410, R34 ;  /* 0x0000541016167816 */ /* 0x000fe40000000022 */
[----:B------:R-:W-:Y:S01]  /*3590*/  SHF.R.U32.HI R34, RZ, 0x10, R9 ;  /* 0x00000010ff227819 */ /* 0x000fe20000011609 */
[----:B------:R-:W-:Y:S01]  /*35a0*/  HFMA2 R23, R23, 1, 1, RZ ;  /* 0x3c003c0017177831 */ /* 0x000fe200000000ff */
[----:B------:R-:W-:Y:S02]  /*35b0*/  LEA.HI R6, R9, 0xffffff80, RZ, 0x8 ;  /* 0xffffff8009067811 */ /* 0x000fe400078f40ff */
[----:B------:R-:W-:Y:S02]  /*35c0*/  PRMT R42, R42, 0x5410, R43 ;  /* 0x000054102a2a7816 */ /* 0x000fe4000000002b */
[----:B------:R-:W-:Y:S01]  /*35d0*/  SHF.R.U32.HI R41, RZ, 0x8, R9 ;  /* 0x00000008ff297819 */ /* 0x000fe20000011609 */
[----:B------:R-:W-:Y:S01]  /*35e0*/  HFMA2 R9, R22, 1, 1, RZ ;  /* 0x3c003c0016097831 */ /* 0x000fe200000000ff */
[----:B------:R-:W-:-:S02]  /*35f0*/  PRMT R33, R33, 0x5410, R39 ;  /* 0x0000541021217816 */ /* 0x000fc40000000027 */
[----:B------:R-:W-:Y:S02]  /*3600*/  LOP3.LUT R34, R34, 0xff, RZ, 0xc0, !PT ;  /* 0x000000ff22227812 */ /* 0x000fe400078ec0ff */
[----:B------:R-:W-:Y:S01]  /*3610*/  SHF.R.U32.HI R39, RZ, 0x8, R10 ;  /* 0x00000008ff277819 */ /* 0x000fe2000001160a */
[----:B------:R-:W-:Y:S02]  /*3620*/  HADD2 R23, R42, R23 ;  /* 0x000000172a177230 */ /* 0x000fe40000000000 */
[----:B------:R-:W-:Y:S01]  /*3630*/  HADD2 R9, R33, R9 ;  /* 0x0000000921097230 */ /* 0x000fe20000000000 */
[----:B------:R-:W-:Y:S02]  /*3640*/  IADD3 R33, PT, PT, R34, -0x80, RZ ;  /* 0xffffff8022217810 */ /* 0x000fe40007ffe0ff */
[----:B------:R-:W-:Y:S01]  /*3650*/  LOP3.LUT R42, R39, 0xff, RZ, 0xc0, !PT ;  /* 0x000000ff272a7812 */ /* 0x000fe200078ec0ff */
[----:B-1----:R-:W-:Y:S01]  /*3660*/  HADD2.F32 R39, -RZ, R40.H0_H0 ;  /* 0x20000028ff277230 */ /* 0x002fe20000004100 */
[----:B------:R-:W-:Y:S01]  /*3670*/  SHF.R.U32.HI R29, RZ, 0x8, R8 ;  /* 0x00000008ff1d7819 */ /* 0x000fe20000011608 */
[----:B0-----:R-:W-:Y:S01]  /*3680*/  HADD2.F32 R34, -RZ, R4.H0_H0 ;  /* 0x20000004ff227230 */ /* 0x001fe20000004100 */
[----:B------:R-:W-:-:S02]  /*3690*/  SHF.R.U32.HI R40, RZ, 0x10, R10 ;  /* 0x00000010ff287819 */ /* 0x000fc4000001160a */
[----:B------:R-:W-:Y:S02]  /*36a0*/  LOP3.LUT R29, R29, 0xff, RZ, 0xc0, !PT ;  /* 0x000000ff1d1d7812 */ /* 0x000fe400078ec0ff */
[----:B------:R-:W-:Y:S01]  /*36b0*/  FFMA.FTZ R12, R39, R34, R12 ;  /* 0x00000022270c7223 */ /* 0x000fe2000001000c */
[----:B------:R-:W-:Y:S01]  /*36c0*/  SHF.R.U32.HI R39, RZ, 0x8, R11 ;  /* 0x00000008ff277819 */ /* 0x000fe2000001160b */
[----:B------:R-:W-:Y:S01]  /*36d0*/  HADD2.F32 R21, -RZ, R21.H0_H0 ;  /* 0x20000015ff157230 */ /* 0x000fe20000004100 */
[----:B------:R-:W-:Y:S02]  /*36e0*/  IADD3 R29, PT, PT, R29, -0x80, RZ ;  /* 0xffffff801d1d7810 */ /* 0x000fe40007ffe0ff */
[----:B------:R-:W-:Y:S02]  /*36f0*/  LOP3.LUT R40, R40, 0xff, RZ, 0xc0, !PT ;  /* 0x000000ff28287812 */ /* 0x000fe400078ec0ff */
[----:B------:R-:W-:Y:S02]  /*3700*/  LEA.HI R17, R8, 0xffffff80, RZ, 0x8 ;  /* 0xffffff8008117811 */ /* 0x000fe400078f40ff */
[----:B------:R-:W-:Y:S01]  /*3710*/  LOP3.LUT R39, R39, 0xff, RZ, 0xc0, !PT ;  /* 0x000000ff27277812 */ /* 0x000fe200078ec0ff */
[----:B------:R-:W-:Y:S01]  /*3720*/  FFMA.FTZ R21, R34, R21, R7 ;  /* 0x0000001522157223 */ /* 0x000fe20000010007 */
[----:B------:R-:W-:Y:S01]  /*3730*/  SHF.R.U32.HI R8, RZ, 0x10, R8 ;  /* 0x00000010ff087819 */ /* 0x000fe20000011608 */
[----:B------:R-:W-:Y:S01]  /*3740*/  I2F.F16 R29, R29 ;  /* 0x0000001d001d7306 */ /* 0x000fe20000200c00 */
[----:B------:R-:W-:-:S02]  /*3750*/  LEA.HI R15, R10, 0xffffff80, RZ, 0x8 ;  /* 0xffffff800a0f7811 */ /* 0x000fc400078f40ff */
[----:B------:R-:W-:Y:S02]  /*3760*/  LOP3.LUT R41, R41, 0xff, RZ, 0xc0, !PT ;  /* 0x000000ff29297812 */ /* 0x000fe400078ec0ff */
[----:B------:R-:W-:Y:S02]  /*3770*/  IADD3 R7, PT, PT, R40, -0x80, RZ ;  /* 0xffffff8028077810 */ /* 0x000fe40007ffe0ff */
[----:B------:R-:W-:Y:S02]  /*3780*/  IADD3 R10, PT, PT, R42, -0x80, RZ ;  /* 0xffffff802a0a7810 */ /* 0x000fe40007ffe0ff */
[----:B------:R-:W-:Y:S02]  /*3790*/  SHF.R.U32.HI R40, RZ, 0x10, R11 ;  /* 0x00000010ff287819 */ /* 0x000fe4000001160b */
[----:B------:R-:W-:Y:S01]  /*37a0*/  IADD3 R39, PT, PT, R39, -0x80, RZ ;  /* 0xffffff8027277810 */ /* 0x000fe20007ffe0ff */
[----:B------:R-:W0:Y:S01]  /*37b0*/  I2F.F16 R44, R44 ;  /* 0x0000002c002c7306 */ /* 0x000e220000200c00 */
[----:B------:R-:W-:Y:S01]  /*37c0*/  LOP3.LUT R8, R8, 0xff, RZ, 0xc0, !PT ;  /* 0x000000ff08087812 */ /* 0x000fe200078ec0ff */
[----:B------:R-:W-:Y:S01]  /*37d0*/  VIADD R41, R41, 0xffffff80 ;  /* 0xffffff8029297836 */ /* 0x000fe20000000000 */
[----:B------:R-:W-:-:S02]  /*37e0*/  LOP3.LUT R40, R40, 0xff, RZ, 0xc0, !PT ;  /* 0x000000ff28287812 */ /* 0x000fc400078ec0ff */
[----:B------:R-:W-:-:S03]  /*37f0*/  IADD3 R8, PT, PT, R8, -0x80, RZ ;  /* 0xffffff8008087810 */ /* 0x000fc60007ffe0ff */
[----:B------:R-:W1:Y:S01]  /*3800*/  I2F.F16 R45, R45 ;  /* 0x0000002d002d7306 */ /* 0x000e620000200c00 */
[----:B------:R-:W-:Y:S01]  /*3810*/  IADD3 R42, PT, PT, R40, -0x80, RZ ;  /* 0xffffff80282a7810 */ /* 0x000fe20007ffe0ff */
[----:B------:R-:W-:-:S06]  /*3820*/  HADD2.F32 R40, -RZ, R4.H1_H1 ;  /* 0x30000004ff287230 */ /* 0x000fcc0000004100 */
[----:B------:R-:W2:Y:S01]  /*3830*/  I2F.F16 R10, R10 ;  /* 0x0000000a000a7306 */ /* 0x000ea20000200c00 */
[----:B------:R-:W-:-:S07]  /*3840*/  LEA.HI R11, R11, 0xffffff80, RZ, 0x8 ;  /* 0xffffff800b0b7811 */ /* 0x000fce00078f40ff */
[----:B------:R-:W3:Y:S08]  /*3850*/  I2F.F16 R39, R39 ;  /* 0x0000002700277306 */ /* 0x000ef00000200c00 */
[----:B------:R4:W5:Y:S01]  /*3860*/  I2F.F16 R22, R41 ;  /* 0x0000002900167306 */ /* 0x0009620000200c00 */
[----:B0-----:R-:W-:-:S07]  /*3870*/  HADD2.F32 R44, -RZ, R44.H0_H0 ;  /* 0x2000002cff2c7230 */ /* 0x001fce0000004100 */
[----:B------:R-:W0:Y:S01]  /*3880*/  I2F.F16 R8, R8 ;  /* 0x0000000800087306 */ /* 0x000e220000200c00 */
[----:B----4-:R-:W-:Y:S02]  /*3890*/  HADD2.F32 R41, -RZ, R29.H0_H0 ;  /* 0x2000001dff297230 */ /* 0x010fe40000004100 */
[----:B-1----:R-:W-:-:S05]  /*38a0*/  HADD2.F32 R45, -RZ, R45.H0_H0 ;  /* 0x2000002dff2d7230 */ /* 0x002fca0000004100 */
[----:B------:R-:W1:Y:S08]  /*38b0*/  I2F.F16 R33, R33 ;  /* 0x0000002100217306 */ /* 0x000e700000200c00 */
[----:B------:R-:W4:Y:S08]  /*38c0*/  I2F.F16 R7, R7 ;  /* 0x0000000700077306 */ /* 0x000f300000200c00 */
[----:B------:R-:W4:Y:S01]  /*38d0*/  I2F.F16 R4, R42 ;  /* 0x0000002a00047306 */ /* 0x000f220000200c00 */
[----:B------:R-:W-:Y:S01]  /*38e0*/  FFMA.FTZ R41, R41, R40, R12 ;  /* 0x0000002829297223 */ /* 0x000fe2000001000c */
[----:B--2---:R-:W-:-:S06]  /*38f0*/  HADD2.F32 R10, -RZ, R10.H0_H0 ;  /* 0x2000000aff0a7230 */ /* 0x004fcc0000004100 */
[----:B------:R-:W2:Y:S01]  /*3900*/  I2F.F16 R17, R17 ;  /* 0x0000001100117306 */ /* 0x000ea20000200c00 */
[----:B---3--:R-:W-:Y:S02]  /*3910*/  HADD2.F32 R12, -RZ, R39.H0_H0 ;  /* 0x20000027ff0c7230 */ /* 0x008fe40000004100 */
[----:B------:R-:W-:-:S05]  /*3920*/  FFMA.FTZ R19, R34, R44, R19 ;  /* 0x0000002c22137223 */ /* 0x000fca0000010013 */
[----:B------:R-:W3:Y:S01]  /*3930*/  I2F.F16 R6, R6 ;  /* 0x0000000600067306 */ /* 0x000ee20000200c00 */
[----:B------:R-:W-:Y:S01]  /*3940*/  FFMA.FTZ R29, R34, R45, R30 ;  /* 0x0000002d221d7223 */ /* 0x000fe2000001001e */
[----:B-----5:R-:W-:-:S06]  /*3950*/  HADD2.F32 R43, -RZ, R22.H0_H0 ;  /* 0x20000016ff2b7230 */ /* 0x020fcc0000004100 */
[----:B------:R-:W5:Y:S08]  /*3960*/  I2F.F16 R15, R15 ;  /* 0x0000000f000f7306 */ /* 0x000f700000200c00 */
[----:B------:R-:W5:Y:S01]  /*3970*/  I2F.F16 R11, R11 ;  /* 0x0000000b000b7306 */ /* 0x000f620000200c00 */
[----:B------:R-:W-:Y:S02]  /*3980*/  HADD2.F32 R22, -RZ, R5.H0_H0 ;  /* 0x20000005ff167230 */ /* 0x000fe40000004100 */
[----:B------:R-:W-:Y:S01]  /*3990*/  FFMA.FTZ R19, R40, R10, R19 ;  /* 0x0000000a28137223 */ /* 0x000fe20000010013 */
[----:B0-----:R-:W-:-:S02]  /*39a0*/  HADD2.F32 R8, -RZ, R8.H0_H0 ;  /* 0x20000008ff087230 */ /* 0x001fc40000004100 */
[C---:B------:R-:W-:Y:S01]  /*39b0*/  FFMA.FTZ R29, R40.reuse, R12, R29 ;  /* 0x0000000c281d7223 */ /* 0x040fe2000001001d */
[----:B-1----:R-:W-:Y:S02]  /*39c0*/  HADD2.F32 R33, -RZ, R33.H0_H0 ;  /* 0x20000021ff217230 */ /* 0x002fe40000004100 */
[----:B------:R-:W-:Y:S01]  /*39d0*/  FFMA.FTZ R21, R40, R43, R21 ;  /* 0x0000002b28157223 */ /* 0x000fe20000010015 */
[----:B----4-:R-:W-:Y:S02]  /*39e0*/  HADD2.F32 R10, -RZ, R7.H0_H0 ;  /* 0x20000007ff0a7230 */ /* 0x010fe40000004100 */
[----:B------:R-:W-:Y:S02]  /*39f0*/  HADD2.F32 R12, -RZ, R4.H0_H0 ;  /* 0x20000004ff0c7230 */ /* 0x000fe40000004100 */
[----:B------:R-:W-:Y:S01]  /*3a00*/  FFMA.FTZ R41, R8, R22, R41 ;  /* 0x0000001608297223 */ /* 0x000fe20000010029 */
[----:B------:R-:W-:Y:S02]  /*3a10*/  HADD2.F32 R5, -RZ, R5.H1_H1 ;  /* 0x30000005ff057230 */ /* 0x000fe40000004100 */
[----:B------:R-:W-:Y:S01]  /*3a20*/  FFMA.FTZ R8, R22, R33, R21 ;  /* 0x0000002116087223 */ /* 0x000fe20000010015 */
[----:B--2---:R-:W-:-:S02]  /*3a30*/  HADD2.F32 R4, -RZ, R17.H0_H0 ;  /* 0x20000011ff047230 */ /* 0x004fc40000004100 */
[C---:B------:R-:W-:Y:S01]  /*3a40*/  FFMA.FTZ R19, R22.reuse, R10, R19 ;  /* 0x0000000a16137223 */ /* 0x040fe20000010013 */
[----:B---3--:R-:W-:Y:S02]  /*3a50*/  HADD2.F32 R6, -RZ, R6.H0_H0 ;  /* 0x20000006ff067230 */ /* 0x008fe40000004100 */
[----:B------:R-:W-:Y:S01]  /*3a60*/  FFMA.FTZ R29, R22, R12, R29 ;  /* 0x0000000c161d7223 */ /* 0x000fe2000001001d */
[----:B-----5:R-:W-:Y:S02]  /*3a70*/  HADD2.F32 R10, -RZ, R15.H0_H0 ;  /* 0x2000000fff0a7230 */ /* 0x020fe40000004100 */
[----:B------:R-:W-:Y:S02]  /*3a80*/  HADD2.F32 R12, -RZ, R11.H0_H0 ;  /* 0x2000000bff0c7230 */ /* 0x000fe40000004100 */
        /* <DEDUP_REMOVED lines=26> */
[----:B------:R-:W-:Y:S01]  /*3c30*/  HFMA2 R34, R4, 1, 1, R23 ;  /* 0x3c003c0004227831 */ /* 0x000fe20000000017 */
[----:B------:R-:W-:Y:S01]  /*3c40*/  MOV R39, R20 ;  /* 0x0000001400277202 */ /* 0x000fe20000000f00 */
[----:B------:R-:W-:Y:S02]  /*3c50*/  HADD2 R33, R19, R9 ;  /* 0x0000000913217230 */ /* 0x000fe40000000000 */
[----:B------:R-:W-:Y:S01]  /*3c60*/  IMAD.WIDE R26, R35, 0x4, R26 ;  /* 0x00000004231a7825 */ /* 0x000fe200078e021a */
[----:B------:R-:W-:-:S12]  /*3c70*/  UIADD3 UR4, UPT, UPT, UR4, 0x40, URZ ;  /* 0x0000004004047890 */ /* 0x000fd8000fffe0ff */
.L_x_5068:
[----:B------:R-:W-:-:S04]  /*3c80*/  VIMNMX R4, PT, PT, R37, UR9, PT ;  /* 0x0000000925047c48 */ /* 0x000fc8000bfe0100 */
[----:B------:R-:W-:-:S13]  /*3c90*/  ISETP.GT.AND P0, PT, R4, R39, PT ;  /* 0x000000270400720c */ /* 0x000fda0003f04270 */
[----:B------:R-:W-:Y:S05]  /*3ca0*/  @!P0 BRA `(.L_x_5069) ;  /* 0x0000001400d08947 */ /* 0x000fea0003800000 */
[----:B------:R-:W-:Y:S02]  /*3cb0*/  MOV R44, R26 ;  /* 0x0000001a002c7202 */ /* 0x000fe40000000f00 */
[----:B------:R-:W-:Y:S02]  /*3cc0*/  MOV R45, R27 ;  /* 0x0000001b002d7202 */ /* 0x000fe40000000f00 */
[----:B------:R-:W-:-:S07]  /*3cd0*/  VIMNMX.U32 R40, PT, PT, R37, UR9, PT ;  /* 0x0000000925287c48 */ /* 0x000fce000bfe0000 */
.L_x_5070:
[----:B------:R-:W2:Y:S01]  /*3ce0*/  LDG.E.128.CONSTANT R4, desc[UR6][R44.64] ;  /* 0x000000062c047981 */ /* 0x000ea2000c1e9d00 */
[----:B------:R-:W-:-:S03]  /*3cf0*/  IMAD.WIDE R16, R35, 0x4, R44 ;  /* 0x0000000423107825 */ /* 0x000fc600078e022c */
[----:B------:R-:W1:Y:S04]  /*3d00*/  LDS.128 R24, [UR4] ;  /* 0x00000004ff187984 */ /* 0x000e680008000c00 */
[----:B------:R-:W3:Y:S01]  /*3d10*/  LDG.E.128.CONSTANT R8, desc[UR6][R16.64] ;  /* 0x0000000610087981 */ /* 0x000ee2000c1e9d00 */
[----:B------:R-:W-:-:S05]  /*3d20*/  IMAD.WIDE R46, R35, 0x4, R16 ;  /* 0x00000004232e7825 */ /* 0x000fca00078e0210 */
[----:B------:R4:W5:Y:S02]  /*3d30*/  LDG.E.128.CONSTANT R12, desc[UR6][R46.64] ;  /* 0x000000062e0c7981 */ /* 0x000964000c1e9d00 */
[----:B----4-:R-:W-:Y:S01]  /*3d40*/  IMAD.WIDE R46, R35, 0x4, R46 ;  /* 0x00000004232e7825 */ /* 0x010fe200078e022e */
[----:B--2---:R-:W-:Y:S02]  /*3d50*/  LOP3.LUT R18, R4, 0x3f003f, RZ, 0xc0, !PT ;  /* 0x003f003f04127812 */ /* 0x004fe400078ec0ff */
[----:B------:R-:W-:Y:S02]  /*3d60*/  SHF.R.U32.HI R19, RZ, 0x6, R4 ;  /* 0x00000006ff137819 */ /* 0x000fe40000011604 */
[----:B------:R-:W-:Y:S02]  /*3d70*/  SHF.R.U32.HI R21, RZ, 0x6, R5 ;  /* 0x00000006ff157819 */ /* 0x000fe40000011605 */
[----:B------:R-:W-:Y:S02]  /*3d80*/  LOP3.LUT R22, R6, 0x3f003f, RZ, 0xc0, !PT ;  /* 0x003f003f06167812 */ /* 0x000fe400078ec0ff */
[----:B------:R-:W-:-:S02]  /*3d90*/  SHF.R.U32.HI R23, RZ, 0x6, R6 ;  /* 0x00000006ff177819 */ /* 0x000fc40000011606 */
        /* <DEDUP_REMOVED lines=10> */
[-C--:B-1----:R-:W-:Y:S01]  /*3e40*/  HFMA2 R21, R17, R24.reuse, RZ ;  /* 0x0000001811157231 */ /* 0x082fe200000000ff */
[----:B------:R-:W-:Y:S01]  /*3e50*/  LOP3.LUT R16, R16, 0x64006400, RZ, 0xfc, !PT ;  /* 0x6400640010107812 */ /* 0x000fe200078efcff */
[----:B------:R-:W-:Y:S01]  /*3e60*/  HADD2 R20, R20, -1056, -1056 ;  /* 0xe420e42014147430 */ /* 0x000fe20000000000 */
[----:B------:R-:W-:Y:S01]  /*3e70*/  LOP3.LUT R19, R19, 0x64006400, RZ, 0xfc, !PT ;  /* 0x6400640013137812 */ /* 0x000fe200078efcff */
[----:B------:R-:W-:Y:S02]  /*3e80*/  HADD2 R18, R18, -1056, -1056 ;  /* 0xe420e42012127430 */ /* 0x000fe40000000000 */
[-C--:B------:R-:W-:Y:S01]  /*3e90*/  HFMA2 R42, R42, R24.reuse, RZ ;  /* 0x000000182a2a7231 */ /* 0x080fe200000000ff */
[----:B------:R-:W-:Y:S01]  /*3ea0*/  SHF.R.U32.HI R17, RZ, 0x6, R7 ;  /* 0x00000006ff117819 */ /* 0x000fe20000011607 */
[----:B------:R-:W-:Y:S01]  /*3eb0*/  HADD2 R16, R16, -1056, -1056 ;  /* 0xe420e42010107430 */ /* 0x000fe20000000000 */
[----:B------:R-:W-:Y:S01]  /*3ec0*/  LOP3.LUT R28, R7, 0x3f003f, RZ, 0xc0, !PT ;  /* 0x003f003f071c7812 */ /* 0x000fe200078ec0ff */
[----:B------:R-:W-:-:S02]  /*3ed0*/  HFMA2 R20, R20, R24, RZ.H0_H0 ;  /* 0x0000001814147231 */ /* 0x000fc400000400ff */
[-C--:B------:R-:W-:Y:S02]  /*3ee0*/  HFMA2 R21, R18, R25.reuse, R21 ;  /* 0x0000001912157231 */ /* 0x080fe40000000015 */
[----:B------:R-:W-:Y:S01]  /*3ef0*/  HADD2 R19, R19, -1056, -1056 ;  /* 0xe420e42013137430 */ /* 0x000fe20000000000 */
[----:B------:R-:W-:Y:S01]  /*3f00*/  LOP3.LUT R18, R17, 0x3f003f, RZ, 0xc0, !PT ;  /* 0x003f003f11127812 */ /* 0x000fe200078ec0ff */
[-C--:B------:R-:W-:Y:S01]  /*3f10*/  HFMA2 R42, R16, R25.reuse, R42 ;  /* 0x00000019102a7231 */ /* 0x080fe2000000002a */
[----:B------:R-:W-:Y:S01]  /*3f20*/  LOP3.LUT R28, R28, 0x64006400, RZ, 0xfc, !PT ;  /* 0x640064001c1c7812 */ /* 0x000fe200078efcff */
[----:B------:R-:W-:Y:S01]  /*3f30*/  HFMA2 R20, R19, R25, R20 ;  /* 0x0000001913147231 */ /* 0x000fe20000000014 */
[----:B---3--:R-:W-:Y:S02]  /*3f40*/  LOP3.LUT R16, R8, 0x3f003f, RZ, 0xc0, !PT ;  /* 0x003f003f08107812 */ /* 0x008fe400078ec0ff */
[----:B------:R-:W-:Y:S01]  /*3f50*/  LOP3.LUT R17, R9, 0x3f003f, RZ, 0xc0, !PT ;  /* 0x003f003f09117812 */ /* 0x000fe200078ec0ff */
[----:B------:R-:W-:Y:S01]  /*3f60*/  HADD2 R28, R28, -1056, -1056 ;  /* 0xe420e4201c1c7430 */ /* 0x000fe20000000000 */
[----:B------:R-:W-:-:S02]  /*3f70*/  LOP3.LUT R19, R18, 0x64006400, RZ, 0xfc, !PT ;  /* 0x6400640012137812 */ /* 0x000fc400078efcff */
[----:B------:R-:W-:Y:S01]  /*3f80*/  LOP3.LUT R16, R16, 0x64006400, RZ, 0xfc, !PT ;  /* 0x6400640010107812 */ /* 0x000fe200078efcff */
[----:B------:R-:W-:Y:S01]  /*3f90*/  HFMA2 R24, R28, R24, RZ.H0_H0 ;  /* 0x000000181c187231 */ /* 0x000fe200000400ff */
        /* <DEDUP_REMOVED lines=9> */
[----:B------:R-:W-:-:S02]  /*4030*/  HFMA2 R21, R16, R26, R21 ;  /* 0x0000001a10157231 */ /* 0x000fc40000000015 */
[-C--:B------:R-:W-:Y:S01]  /*4040*/  HFMA2 R20, R17, R26.reuse, R20 ;  /* 0x0000001a11147231 */ /* 0x080fe20000000014 */
[----:B------:R-:W-:Y:S01]  /*4050*/  SHF.R.U32.HI R25, RZ, 0x6, R11 ;  /* 0x00000006ff197819 */ /* 0x000fe2000001160b */
[----:B------:R-:W-:Y:S02]  /*4060*/  HADD2 R22, R18, -1056, -1056 ;  /* 0xe420e42012167430 */ /* 0x000fe40000000000 */
[----:B------:R-:W-:Y:S01]  /*4070*/  HADD2 R23, R19, -1056, -1056 ;  /* 0xe420e42013177430 */ /* 0x000fe20000000000 */
[----:B------:R-:W-:Y:S01]  /*4080*/  LOP3.LUT R29, R25, 0x3f003f, RZ, 0xc0, !PT ;  /* 0x003f003f191d7812 */ /* 0x000fe200078ec0ff */
[----:B------:R-:W1:Y:S01]  /*4090*/  LDS.128 R16, [UR4+0x10] ;  /* 0x00001004ff107984 */ /* 0x000e620008000c00 */
[-C--:B------:R-:W-:Y:S01]  /*40a0*/  HFMA2 R42, R22, R26.reuse, R42 ;  /* 0x0000001a162a7231 */ /* 0x080fe2000000002a */
[----:B------:R-:W-:Y:S01]  /*40b0*/  SHF.R.U32.HI R22, RZ, 0x6, R8 ;  /* 0x00000006ff167819 */ /* 0x000fe20000011608 */
[----:B------:R-:W-:Y:S01]  /*40c0*/  HFMA2 R26, R23, R26, R24 ;  /* 0x0000001a171a7231 */ /* 0x000fe20000000018 */
[----:B------:R-:W-:-:S02]  /*40d0*/  SHF.R.U32.HI R24, RZ, 0x6, R10 ;  /* 0x00000006ff187819 */ /* 0x000fc4000001160a */
[----:B------:R-:W-:Y:S02]  /*40e0*/  LOP3.LUT R22, R22, 0x3f003f, RZ, 0xc0, !PT ;  /* 0x003f003f16167812 */ /* 0x000fe400078ec0ff */
[----:B------:R-:W-:Y:S02]  /*40f0*/  SHF.R.U32.HI R23, RZ, 0x6, R9 ;  /* 0x00000006ff177819 */ /* 0x000fe40000011609 */
[----:B------:R-:W-:Y:S02]  /*4100*/  LOP3.LUT R28, R24, 0x3f003f, RZ, 0xc0, !PT ;  /* 0x003f003f181c7812 */ /* 0x000fe400078ec0ff */
[----:B------:R-:W-:Y:S02]  /*4110*/  LOP3.LUT R24, R22, 0x64006400, RZ, 0xfc, !PT ;  /* 0x6400640016187812 */ /* 0x000fe400078efcff */
[----:B------:R-:W-:Y:S02]  /*4120*/  LOP3.LUT R23, R23, 0x3f003f, RZ, 0xc0, !PT ;  /* 0x003f003f17177812 */ /* 0x000fe400078ec0ff */
[----:B------:R-:W-:Y:S01]  /*4130*/  LOP3.LUT R22, R29, 0x64006400, RZ, 0xfc, !PT ;  /* 0x640064001d167812 */ /* 0x000fe200078efcff */
[----:B------:R-:W-:Y:S01]  /*4140*/  HADD2 R41, R24, -1056, -1056 ;  /* 0xe420e42018297430 */ /* 0x000fe20000000000 */
[----:B------:R-:W-:-:S02]  /*4150*/  LOP3.LUT R25, R23, 0x64006400, RZ, 0xfc, !PT ;  /* 0x6400640017197812 */ /* 0x000fc400078efcff */
[----:B------:R-:W-:Y:S01]  /*4160*/  LOP3.LUT R23, R28, 0x64006400, RZ, 0xfc, !PT ;  /* 0x640064001c177812 */ /* 0x000fe200078efcff */
[----:B------:R-:W-:Y:S02]  /*4170*/  HADD2 R24, R22, -1056, -1056 ;  /* 0xe420e42016187430 */ /* 0x000fe40000000000 */
[-C--:B------:R-:W-:Y:S02]  /*4180*/  HFMA2 R41, R41, R27.reuse, R21 ;  /* 0x0000001b29297231 */ /* 0x080fe40000000015 */
[----:B------:R-:W-:Y:S01]  /*4190*/  HADD2 R43, R25, -1056, -1056 ;  /* 0xe420e420192b7430 */ /* 0x000fe20000000000 */
[----:B-----5:R-:W-:Y:S01]  /*41a0*/  LOP3.LUT R25, R13, 0x3f003f, RZ, 0xc0, !PT ;  /* 0x003f003f0d197812 */ /* 0x020fe200078ec0ff */
[-C--:B------:R-:W-:Y:S01]  /*41b0*/  HFMA2 R26, R24, R27.reuse, R26 ;  /* 0x0000001b181a7231 */ /* 0x080fe2000000001a */
[----:B------:R-:W-:Y:S01]  /*41c0*/  LOP3.LUT R24, R12, 0x3f003f, RZ, 0xc0, !PT ;  /* 0x003f003f0c187812 */ /* 0x000fe200078ec0ff */
[----:B------:R-:W-:Y:S01]  /*41d0*/  HADD2 R23, R23, -1056, -1056 ;  /* 0xe420e42017177430 */ /* 0x000fe20000000000 */
[----:B------:R-:W-:Y:S01]  /*41e0*/  LOP3.LUT R25, R25, 0x64006400, RZ, 0xfc, !PT ;  /* 0x6400640019197812 */ /* 0x000fe200078efcff */
[-C--:B------:R-:W-:Y:S01]  /*41f0*/  HFMA2 R43, R43, R27.reuse, R20 ;  /* 0x0000001b2b2b7231 */ /* 0x080fe20000000014 */
[----:B------:R-:W-:Y:S01]  /*4200*/  LOP3.LUT R24, R24, 0x64006400, RZ, 0xfc, !PT ;  /* 0x6400640018187812 */ /* 0x000fe200078efcff */
[----:B------:R-:W-:-:S02]  /*4210*/  HFMA2 R42, R23, R27, R42 ;  /* 0x0000001b172a7231 */ /* 0x000fc4000000002a */
[----:B------:R-:W-:Y:S01]  /*4220*/  HADD2 R25, R25, -1056, -1056 ;  /* 0xe420e42019197430 */ /* 0x000fe20000000000 */
[----:B------:R2:W3:Y:S01]  /*4230*/  LDG.E.128.CONSTANT R20, desc[UR6][R46.64] ;  /* 0x000000062e147981 */ /* 0x0004e2000c1e9d00 */
[----:B------:R-:W-:-:S04]  /*4240*/  HADD2 R24, R24, -1056, -1056 ;  /* 0xe420e42018187430 */ /* 0x000fc80000000000 */
[-C--:B-1----:R-:W-:Y:S02]  /*4250*/  HFMA2 R41, R24, R16.reuse, R41 ;  /* 0x0000001018297231 */ /* 0x082fe40000000029 */
[----:B------:R-:W-:Y:S01]  /*4260*/  HFMA2 R43, R25, R16, R43 ;  /* 0x00000010192b7231 */ /* 0x000fe2000000002b */
[----:B------:R-:W-:Y:S02]  /*4270*/  LOP3.LUT R24, R14, 0x3f003f, RZ, 0xc0, !PT ;  /* 0x003f003f0e187812 */ /* 0x000fe400078ec0ff */
[----:B------:R-:W-:Y:S01]  /*4280*/  LOP3.LUT R25, R15, 0x3f003f, RZ, 0xc0, !PT ;  /* 0x003f003f0f197812 */ /* 0x000fe200078ec0ff */
[----:B--2---:R-:W-:Y:S01]  /*4290*/  IMAD.WIDE R46, R35, 0x4, R46 ;  /* 0x00000004232e7825 */ /* 0x004fe200078e022e */
[----:B------:R-:W-:Y:S02]  /*42a0*/  LOP3.LUT R24, R24, 0x64006400, RZ, 0xfc, !PT ;  /* 0x6400640018187812 */ /* 0x000fe400078efcff */
[----:B------:R-:W-:-:S03]  /*42b0*/  LOP3.LUT R25, R25, 0x64006400, RZ, 0xfc, !PT ;  /* 0x6400640019197812 */ /* 0x000fc600078efcff */
[----:B------:R-:W-:Y:S02]  /*42c0*/  HADD2 R24, R24, -1056, -1056 ;  /* 0xe420e42018187430 */ /* 0x000fe40000000000 */
[----:B------:R-:W-:Y:S02]  /*42d0*/  HADD2 R25, R25, -1056, -1056 ;  /* 0xe420e42019197430 */ /* 0x000fe40000000000 */
[-C--:B------:R-:W-:Y:S02]  /*42e0*/  HFMA2 R42, R24, R16.reuse, R42 ;  /* 0x00000010182a7231 */ /* 0x080fe4000000002a */
[----:B------:R-:W-:Y:S02]  /*42f0*/  HFMA2 R16, R25, R16, R26 ;  /* 0x0000001019107231 */ /* 0x000fe4000000001a */
[----:B------:R1:W2:Y:S01]  /*4300*/  LDG.E.128.CONSTANT R24, desc[UR6][R46.64] ;  /* 0x000000062e187981 */ /* 0x0002a2000c1e9d00 */
[----:B------:R-:W-:Y:S02]  /*4310*/  SHF.R.U32.HI R4, RZ, 0xc, R4 ;  /* 0x0000000cff047819 */ /* 0x000fe40000011604 */
[----:B------:R-:W-:-:S02]  /*4320*/  SHF.R.U32.HI R8, RZ, 0xc, R8 ;  /* 0x0000000cff087819 */ /* 0x000fc40000011608 */
[----:B------:R-:W-:Y:S02]  /*4330*/  LOP3.LUT R29, R4, 0xf000f, RZ, 0xc0, !PT ;  /* 0x000f000f041d7812 */ /* 0x000fe400078ec0ff */
[----:B------:R-:W-:Y:S02]  /*4340*/  SHF.R.U32.HI R4, RZ, 0x8, R12 ;  /* 0x00000008ff047819 */ /* 0x000fe4000001160c */
[----:B------:R-:W-:Y:S01]  /*4350*/  SHF.R.U32.HI R5, RZ, 0xc, R5 ;  /* 0x0000000cff057819 */ /* 0x000fe20000011605 */
[----:B-1----:R-:W-:Y:S01]  /*4360*/  IMAD.WIDE R46, R35, 0x4, R46 ;  /* 0x00000004232e7825 */ /* 0x002fe200078e022e */
[----:B------:R-:W-:Y:S02]  /*4370*/  LOP3.LUT R4, R29, 0x300030, R4, 0xf8, !PT ;  /* 0x003000301d047812 */ /* 0x000fe400078ef804 */
[----:B------:R-:W-:Y:S02]  /*4380*/  LOP3.LUT R29, R8, 0xf000f, RZ, 0xc0, !PT ;  /* 0x000f000f081d7812 */ /* 0x000fe400078ec0ff */
[----:B------:R-:W-:-:S02]  /*4390*/  LOP3.LUT R28, R5, 0xf000f, RZ, 0xc0, !PT ;  /* 0x000f000f051c7812 */ /* 0x000fc400078ec0ff */
[----:B------:R-:W-:Y:S02]  /*43a0*/  SHF.R.U32.HI R8, RZ, 0xa, R12 ;  /* 0x0000000aff087819 */ /* 0x000fe4000001160c */
[----:B------:R-:W-:Y:S02]  /*43b0*/  SHF.R.U32.HI R5, RZ, 0x8, R13 ;  /* 0x00000008ff057819 */ /* 0x000fe4000001160d */
[----:B------:R-:W-:Y:S02]  /*43c0*/  SHF.R.U32.HI R9, RZ, 0xc, R9 ;  /* 0x0000000cff097819 */ /* 0x000fe40000011609 */
[----:B------:R-:W-:Y:S02]  /*43d0*/  SHF.R.U32.HI R6, RZ, 0xc, R6 ;  /* 0x0000000cff067819 */ /* 0x000fe40000011606 */
[----:B------:R-:W-:Y:S02]  /*43e0*/  LOP3.LUT R8, R29, 0x300030, R8, 0xf8, !PT ;  /* 0x003000301d087812 */ /* 0x000fe400078ef808 */
[----:B------:R-:W-:-:S02]  /*43f0*/  LOP3.LUT R5, R28, 0x300030, R5, 0xf8, !PT ;  /* 0x003000301c057812 */ /* 0x000fc400078ef805 */
[----:B------:R-:W-:Y:S02]  /*4400*/  LOP3.LUT R28, R9, 0xf000f, RZ, 0xc0, !PT ;  /* 0x000f000f091c7812 */ /* 0x000fe400078ec0ff */
[----:B------:R-:W-:Y:S02]  /*4410*/  SHF.R.U32.HI R29, RZ, 0x8, R14 ;  /* 0x00000008ff1d7819 */ /* 0x000fe4000001160e */
[----:B------:R-:W-:Y:S02]  /*4420*/  SHF.R.U32.HI R9, RZ, 0xa, R13 ;  /* 0x0000000aff097819 */ /* 0x000fe4000001160d */
[----:B------:R-:W-:Y:S02]  /*4430*/  LOP3.LUT R6, R6, 0xf000f, RZ, 0xc0, !PT ;  /* 0x000f000f06067812 */ /* 0x000fe400078ec0ff */
[----:B------:R-:W-:Y:S02]  /*4440*/  LOP3.LUT R9, R28, 0x300030, R9, 0xf8, !PT ;  /* 0x003000301c097812 */ /* 0x000fe400078ef809 */
[----:B------:R-:W-:-:S02]  /*4450*/  LOP3.LUT R6, R6, 0x300030, R29, 0xf8, !PT ;  /* 0x0030003006067812 */ /* 0x000fc400078ef81d */
[----:B------:R-:W4:Y:S01]  /*4460*/  LDG.E.128.CONSTANT R28, desc[UR6][R46.64] ;  /* 0x000000062e1c7981 */ /* 0x000f22000c1e9d00 */
[----:B------:R-:W-:Y:S02]  /*4470*/  SHF.R.U32.HI R12, RZ, 0x6, R12 ;  /* 0x00000006ff0c7819 */ /* 0x000fe4000001160c */
[----:B------:R-:W-:Y:S02]  /*4480*/  SHF.R.U32.HI R13, RZ, 0x6, R13 ;  /* 0x00000006ff0d7819 */ /* 0x000fe4000001160d */
[----:B------:R-:W-:Y:S02]  /*4490*/  LOP3.LUT R12, R12, 0x3f003f, RZ, 0xc0, !PT ;  /* 0x003f003f0c0c7812 */ /* 0x000fe400078ec0ff */
[----:B------:R-:W-:Y:S02]  /*44a0*/  LOP3.LUT R13, R13, 0x3f003f, RZ, 0xc0, !PT ;  /* 0x003f003f0d0d7812 */ /* 0x000fe400078ec0ff */
[----:B------:R-:W-:Y:S02]  /*44b0*/  LOP3.LUT R12, R12, 0x64006400, RZ, 0xfc, !PT ;  /* 0x640064000c0c7812 */ /* 0x000fe400078efcff */
[----:B------:R-:W-:-:S02]  /*44c0*/  LOP3.LUT R13, R13, 0x64006400, RZ, 0xfc, !PT ;  /* 0x640064000d0d7812 */ /* 0x000fc400078efcff */
[----:B------:R-:W-:Y:S01]  /*44d0*/  SHF.R.U32.HI R7, RZ, 0xc, R7 ;  /* 0x0000000cff077819 */ /* 0x000fe20000011607 */
[----:B------:R-:W-:Y:S01]  /*44e0*/  HADD2 R12, R12, -1056, -1056 ;  /* 0xe420e4200c0c7430 */ /* 0x000fe20000000000 */
[----:B------:R-:W-:Y:S01]  /*44f0*/  LOP3.LUT R4, R4, 0x64006400, RZ, 0xfc, !PT ;  /* 0x6400640004047812 */ /* 0x000fe200078efcff */
[----:B------:R-:W-:Y:S01]  /*4500*/  HADD2 R13, R13, -1056, -1056 ;  /* 0xe420e4200d0d7430 */ /* 0x000fe20000000000 */
[----:B------:R-:W-:Y:S01]  /*4510*/  LOP3.LUT R5, R5, 0x64006400, RZ, 0xfc, !PT ;  /* 0x6400640005057812 */ /* 0x000fe200078efcff */
[-C--:B------:R-:W-:Y:S01]  /*4520*/  HFMA2 R12, R12, R17.reuse, R41 ;  /* 0x000000110c0c7231 */ /* 0x080fe20000000029 */
[----:B------:R-:W-:Y:S01]  /*4530*/  SHF.R.U32.HI R41, RZ, 0x6, R14 ;  /* 0x00000006ff297819 */ /* 0x000fe2000001160e */
[----:B------:R-:W-:Y:S01]  /*4540*/  HFMA2 R13, R13, R17, R43 ;  /* 0x000000110d0d7231 */ /* 0x000fe2000000002b */
        /* <DEDUP_REMOVED lines=8> */
[----:B------:R-:W-:Y:S01]  /*45d0*/  HFMA2 R13, R5, R18, R13 ;  /* 0x00000012050d7231 */ /* 0x000fe2000000000d */
[----:B------:R-:W-:Y:S01]  /*45e0*/  LOP3.LUT R8, R8, 0x64006400, RZ, 0xfc, !PT ;  /* 0x6400640008087812 */ /* 0x000fe200078efcff */
[----:B------:R-:W-:Y:S01]  /*45f0*/  HADD2 R41, R41, -1056, -1056 ;  /* 0xe420e42029297430 */ /* 0x000fe20000000000 */
[----:B------:R-:W-:-:S03]  /*4600*/  LOP3.LUT R9, R9, 0x64006400, RZ, 0xfc, !PT ;  /* 0x6400640009097812 */ /* 0x000fc600078efcff */
[----:B------:R-:W-:Y:S02]  /*4610*/  HADD2 R8, R8, -1056, -1056 ;  /* 0xe420e42008087430 */ /* 0x000fe40000000000 */
[----:B------:R-:W-:Y:S01]  /*4620*/  HFMA2 R41, R41, R17, R42 ;  /* 0x0000001129297231 */ /* 0x000fe2000000002a */
[----:B------:R-:W-:Y:S01]  /*4630*/  SHF.R.U32.HI R42, RZ, 0x6, R15 ;  /* 0x00000006ff2a7819 */ /* 0x000fe2000001160f */
[----:B------:R-:W-:Y:S02]  /*4640*/  HADD2 R9, R9, -1056, -1056 ;  /* 0xe420e42009097430 */ /* 0x000fe40000000000 */
[-C--:B------:R-:W-:Y:S01]  /*4650*/  HFMA2 R8, R8, R19.reuse, R12 ;  /* 0x0000001308087231 */ /* 0x080fe2000000000c */
[----:B------:R-:W-:Y:S01]  /*4660*/  IADD3 R39, PT, PT, R39, 0x20, RZ ;  /* 0x0000002027277810 */ /* 0x000fe20007ffe0ff */
[----:B------:R-:W-:Y:S01]  /*4670*/  HFMA2 R41, R6, R18, R41 ;  /* 0x0000001206297231 */ /* 0x000fe20000000029 */
[----:B------:R-:W-:Y:S01]  /*4680*/  LOP3.LUT R42, R42, 0x3f003f, RZ, 0xc0, !PT ;  /* 0x003f003f2a2a7812 */ /* 0x000fe200078ec0ff */
[----:B------:R-:W-:Y:S01]  /*4690*/  HFMA2 R13, R9, R19, R13 ;  /* 0x00000013090d7231 */ /* 0x000fe2000000000d */
[----:B------:R-:W-:-:S02]  /*46a0*/  ISETP.GE.AND P0, PT, R39, R40, PT ;  /* 0x000000282700720c */ /* 0x000fc40003f06270 */
[----:B------:R-:W-:Y:S01]  /*46b0*/  LOP3.LUT R42, R42, 0x64006400, RZ, 0xfc, !PT ;  /* 0x640064002a2a7812 */ /* 0x000fe200078efcff */
[----:B------:R-:W-:Y:S01]  /*46c0*/  HADD2 R13, R13.H0_H0, R13.H1_H1 ;  /* 0x3000000d0d0d7230 */ /* 0x000fe20000000800 */
[----:B------:R-:W-:Y:S02]  /*46d0*/  PRMT R0, R0, 0x5410, R2 ;  /* 0x0000541000007816 */ /* 0x000fe40000000002 */
[----:B0-----:R-:W-:Y:S01]  /*46e0*/  PRMT R3, R3, 0x5410, R32 ;  /* 0x0000541003037816 */ /* 0x001fe20000000020 */
[----:B------:R-:W-:-:S04]  /*46f0*/  HADD2 R42, R42, -1056, -1056 ;  /* 0xe420e4202a2a7430 */ /* 0x000fc80000000000 */
[----:B------:R-:W-:Y:S01]  /*4700*/  HFMA2 R16, R42, R17, R16 ;  /* 0x000000112a107231 */ /* 0x000fe20000000010 */
[----:B------:R-:W-:Y:S02]  /*4710*/  SHF.R.U32.HI R17, RZ, 0xc, R10 ;  /* 0x0000000cff117819 */ /* 0x000fe4000001160a */
[----:B------:R-:W-:Y:S02]  /*4720*/  SHF.R.U32.HI R10, RZ, 0xa, R14 ;  /* 0x0000000aff0a7819 */ /* 0x000fe4000001160e */
[----:B------:R-:W-:Y:S02]  /*4730*/  LOP3.LUT R14, R7, 0xf000f, RZ, 0xc0, !PT ;  /* 0x000f000f070e7812 */ /* 0x000fe400078ec0ff */
[----:B------:R-:W-:Y:S02]  /*4740*/  SHF.R.U32.HI R7, RZ, 0x8, R15 ;  /* 0x00000008ff077819 */ /* 0x000fe4000001160f */
[----:B------:R-:W-:Y:S02]  /*4750*/  LOP3.LUT R17, R17, 0xf000f, RZ, 0xc0, !PT ;  /* 0x000f000f11117812 */ /* 0x000fe400078ec0ff */
[----:B------:R-:W-:-:S02]  /*4760*/  LOP3.LUT R7, R14, 0x300030, R7, 0xf8, !PT ;  /* 0x003000300e077812 */ /* 0x000fc400078ef807 */
[----:B------:R-:W-:Y:S02]  /*4770*/  SHF.R.U32.HI R15, RZ, 0xa, R15 ;  /* 0x0000000aff0f7819 */ /* 0x000fe4000001160f */
[----:B------:R-:W-:Y:S02]  /*4780*/  LOP3.LUT R7, R7, 0x64006400, RZ, 0xfc, !PT ;  /* 0x6400640007077812 */ /* 0x000fe400078efcff */
[----:B------:R-:W-:Y:S02]  /*4790*/  LOP3.LUT R14, R11, 0xf000f, RZ, 0xc0, !PT ;  /* 0x000f000f0b0e7812 */ /* 0x000fe400078ec0ff */
[----:B------:R-:W-:Y:S01]  /*47a0*/  LOP3.LUT R10, R17, 0x300030, R10, 0xf8, !PT ;  /* 0x00300030110a7812 */ /* 0x000fe200078ef80a */
[----:B------:R-:W-:Y:S01]  /*47b0*/  HADD2 R7, R7, -1056, -1056 ;  /* 0xe420e42007077430 */ /* 0x000fe20000000000 */
[----:B------:R-:W-:Y:S01]  /*47c0*/  LOP3.LUT R11, R14, 0x300030, R15, 0xf8, !PT ;  /* 0x003000300e0b7812 */ /* 0x000fe200078ef80f */
[----:B------:R-:W-:Y:S01]  /*47d0*/  HADD2 R15, R8.H0_H0, R8.H1_H1 ;  /* 0x30000008080f7230 */ /* 0x000fe20000000800 */
[----:B------:R-:W-:Y:S01]  /*47e0*/  LOP3.LUT R10, R10, 0x64006400, RZ, 0xfc, !PT ;  /* 0x640064000a0a7812 */ /* 0x000fe200078efcff */
[----:B------:R-:W-:Y:S01]  /*47f0*/  HFMA2 R16, R7, R18, R16 ;  /* 0x0000001207107231 */ /* 0x000fe20000000010 */
[----:B------:R-:W-:Y:S01]  /*4800*/  LOP3.LUT R11, R11, 0x64006400, RZ, 0xfc, !PT ;  /* 0x640064000b0b7812 */ /* 0x000fe200078efcff */
[----:B------:R-:W0:Y:S01]  /*4810*/  LDS.128 R4, [UR4+0x20] ;  /* 0x00002004ff047984 */ /* 0x000e220008000c00 */
[----:B------:R-:W-:Y:S01]  /*4820*/  PRMT R15, R15, 0x5410, R13 ;  /* 0x000054100f0f7816 */ /* 0x000fe2000000000d */
[----:B------:R-:W-:-:S02]  /*4830*/  HADD2 R10, R10, -1056, -1056 ;  /* 0xe420e4200a0a7430 */ /* 0x000fc40000000000 */
[----:B------:R-:W-:Y:S02]  /*4840*/  HADD2 R11, R11, -1056, -1056 ;  /* 0xe420e4200b0b7430 */ /* 0x000fe40000000000 */
[-C--:B------:R-:W-:Y:S02]  /*4850*/  HFMA2 R10, R10, R19.reuse, R41 ;  /* 0x000000130a0a7231 */ /* 0x080fe40000000029 */
[----:B------:R-:W-:Y:S02]  /*4860*/  HFMA2 R11, R11, R19, R16 ;  /* 0x000000130b0b7231 */ /* 0x000fe40000000010 */
[----:B------:R-:W-:Y:S02]  /*4870*/  HFMA2 R34, R15, R0, R34 ;  /* 0x000000000f227231 */ /* 0x000fe40000000022 */
[----:B------:R-:W-:Y:S02]  /*4880*/  HADD2 R14, R10.H0_H0, R10.H1_H1 ;  /* 0x3000000a0a0e7230 */ /* 0x000fe40000000800 */
[----:B------:R-:W-:-:S05]  /*4890*/  HADD2 R12, R11.H0_H0, R11.H1_H1 ;  /* 0x3000000b0b0c7230 */ /* 0x000fca0000000800 */
[----:B------:R-:W-:-:S05]  /*48a0*/  PRMT R14, R14, 0x5410, R12 ;  /* 0x000054100e0e7816 */ /* 0x000fca000000000c */
[----:B------:R-:W-:Y:S01]  /*48b0*/  HFMA2 R33, R14, R3, R33 ;  /* 0x000000030e217231 */ /* 0x000fe20000000021 */
[----:B---3--:R-:W-:Y:S02]  /*48c0*/  LOP3.LUT R18, R20, 0x3f003f, RZ, 0xc0, !PT ;  /* 0x003f003f14127812 */ /* 0x008fe400078ec0ff */
[----:B------:R-:W-:Y:S02]  /*48d0*/  LOP3.LUT R11, R21, 0x3f003f, RZ, 0xc0, !PT ;  /* 0x003f003f150b7812 */ /* 0x000fe400078ec0ff */
[----:B------:R-:W-:Y:S02]  /*48e0*/  LOP3.LUT R16, R22, 0x3f003f, RZ, 0xc0, !PT ;  /* 0x003f003f16107812 */ /* 0x000fe400078ec0ff */
[----:B------:R-:W-:Y:S02]  /*48f0*/  LOP3.LUT R17, R23, 0x3f003f, RZ, 0xc0, !PT ;  /* 0x003f003f17117812 */ /* 0x000fe400078ec0ff */
[----:B------:R-:W-:Y:S02]  /*4900*/  SHF.R.U32.HI R10, RZ, 0x6, R22 ;  /* 0x00000006ff0a7819 */ /* 0x000fe40000011616 */
        /* <DEDUP_REMOVED lines=19> */
[----:B------:R-:W-:Y:S01]  /*4a40*/  HFMA2 R17, R17, R4, RZ.H0_H0 ;  /* 0x0000000411117231 */ /* 0x000fe200000400ff */
[----:B------:R-:W-:Y:S01]  /*4a50*/  SHF.R.U32.HI R4, RZ, 0x6, R23 ;  /* 0x00000006ff047819 */ /* 0x000fe20000011617 */
[----:B------:R-:W-:Y:S01]  /*4a60*/  HADD2 R10, R10, -1056, -1056 ;  /* 0xe420e4200a0a7430 */ /* 0x000fe20000000000 */
[----:B------:R-:W-:Y:S01]  /*4a70*/  SHF.R.U32.HI R20, RZ, 0xc, R20 ;  /* 0x0000000cff147819 */ /* 0x000fe20000011614 */
[----:B------:R-:W-:Y:S01]  /*4a80*/  HADD2 R8, R8, -1056, -1056 ;  /* 0xe420e42008087430 */ /* 0x000fe20000000000 */
[----:B------:R-:W-:Y:S01]  /*4a90*/  SHF.R.U32.HI R21, RZ, 0xc, R21 ;  /* 0x0000000cff157819 */ /* 0x000fe20000011615 */
[----:B------:R-:W-:-:S02]  /*4aa0*/  HADD2 R9, R9, -1056, -1056 ;  /* 0xe420e42009097430 */ /* 0x000fc40000000000 */
[-C--:B------:R-:W-:Y:S01]  /*4ab0*/  HFMA2 R16, R10, R5.reuse, R16 ;  /* 0x000000050a107231 */ /* 0x080fe20000000010 */
[----:B------:R-:W-:Y:S01]  /*4ac0*/  LOP3.LUT R10, R4, 0x3f003f, RZ, 0xc0, !PT ;  /* 0x003f003f040a7812 */ /* 0x000fe200078ec0ff */
[-C--:B------:R-:W-:Y:S02]  /*4ad0*/  HFMA2 R18, R8, R5.reuse, R18 ;  /* 0x0000000508127231 */ /* 0x080fe40000000012 */
[----:B------:R-:W-:Y:S01]  /*4ae0*/  HFMA2 R11, R9, R5, R11 ;  /* 0x00000005090b7231 */ /* 0x000fe2000000000b */
[----:B--2---:R-:W-:Y:S02]  /*4af0*/  LOP3.LUT R9, R24, 0x3f003f, RZ, 0xc0, !PT ;  /* 0x003f003f18097812 */ /* 0x004fe400078ec0ff */
        /* <DEDUP_REMOVED lines=10> */
[----:B------:R-:W-:Y:S01]  /*4ba0*/  SHF.R.U32.HI R22, RZ, 0xc, R22 ;  /* 0x0000000cff167819 */ /* 0x000fe20000011616 */
[----:B------:R-:W-:Y:S02]  /*4bb0*/  HFMA2 R17, R10, R5, R17 ;  /* 0x000000050a117231 */ /* 0x000fe40000000011 */
[----:B------:R-:W-:-:S02]  /*4bc0*/  HFMA2 R5, R9, R6, R18 ;  /* 0x0000000609057231 */ /* 0x000fc40000000012 */
[----:B------:R-:W-:Y:S02]  /*4bd0*/  HADD2 R4, R4, -1056, -1056 ;  /* 0xe420e42004047430 */ /* 0x000fe40000000000 */
[-C--:B------:R-:W-:Y:S01]  /*4be0*/  HFMA2 R16, R8, R6.reuse, R16 ;  /* 0x0000000608107231 */ /* 0x080fe20000000010 */
[----:B------:R-:W-:Y:S02]  /*4bf0*/  SHF.R.U32.HI R8, RZ, 0x6, R24 ;  /* 0x00000006ff087819 */ /* 0x000fe40000011618 */
[----:B------:R-:W-:Y:S01]  /*4c00*/  SHF.R.U32.HI R9, RZ, 0x6, R25 ;  /* 0x00000006ff097819 */ /* 0x000fe20000011619 */
[----:B------:R-:W-:Y:S01]  /*4c10*/  HFMA2 R4, R4, R6, R11 ;  /* 0x0000000604047231 */ /* 0x000fe2000000000b */
[----:B------:R-:W-:Y:S02]  /*4c20*/  LOP3.LUT R11, R27, 0x3f003f, RZ, 0xc0, !PT ;  /* 0x003f003f1b0b7812 */ /* 0x000fe400078ec0ff */
        /* <DEDUP_REMOVED lines=9> */
[----:B------:R-:W-:Y:S01]  /*4cc0*/  HADD2 R9, R9, -1056, -1056 ;  /* 0xe420e42009097430 */ /* 0x000fe20000000000 */
[----:B------:R-:W-:Y:S01]  /*4cd0*/  LOP3.LUT R8, R8, 0x3f003f, RZ, 0xc0, !PT ;  /* 0x003f003f08087812 */ /* 0x000fe200078ec0ff */
[----:B------:R-:W-:-:S02]  /*4ce0*/  HFMA2 R17, R11, R6, R17 ;  /* 0x000000060b117231 */ /* 0x000fc40000000011 */
[-C--:B------:R-:W-:Y:S02]  /*4cf0*/  HFMA2 R5, R10, R7.reuse, R5 ;  /* 0x000000070a057231 */ /* 0x080fe40000000005 */
[----:B------:R-:W-:Y:S01]  /*4d00*/  HFMA2 R4, R9, R7, R4 ;  /* 0x0000000709047231 */ /* 0x000fe20000000004 */
[----:B------:R-:W-:Y:S02]  /*4d10*/  LOP3.LUT R19, R8, 0x64006400, RZ, 0xfc, !PT ;  /* 0x6400640008137812 */ /* 0x000fe400078efcff */
[----:B------:R-:W0:Y:S01]  /*4d20*/  LDS.128 R8, [UR4+0x30] ;  /* 0x00003004ff087984 */ /* 0x000e220008000c00 */
[----:B------:R-:W-:Y:S01]  /*4d30*/  LOP3.LUT R18, R18, 0x3f003f, RZ, 0xc0, !PT ;  /* 0x003f003f12127812 */ /* 0x000fe200078ec0ff */
[----:B------:R-:W-:Y:S01]  /*4d40*/  UIADD3 UR4, UPT, UPT, UR4, 0x40, URZ ;  /* 0x0000004004047890 */ /* 0x000fe2000fffe0ff */
[----:B------:R-:W-:Y:S02]  /*4d50*/  SHF.R.U32.HI R25, RZ, 0xc, R25 ;  /* 0x0000000cff197819 */ /* 0x000fe40000011619 */
[----:B------:R-:W-:-:S02]  /*4d60*/  LOP3.LUT R18, R18, 0x64006400, RZ, 0xfc, !PT ;  /* 0x6400640012127812 */ /* 0x000fc400078efcff */
[----:B------:R-:W-:Y:S02]  /*4d70*/  SHF.R.U32.HI R24, RZ, 0xc, R24 ;  /* 0x0000000cff187819 */ /* 0x000fe40000011618 */
[----:B------:R-:W-:Y:S01]  /*4d80*/  LOP3.LUT R25, R25, 0xf000f, RZ, 0xc0, !PT ;  /* 0x000f000f19197812 */ /* 0x000fe200078ec0ff */
[----:B------:R-:W-:Y:S01]  /*4d90*/  HADD2 R6, R18, -1056, -1056 ;  /* 0xe420e42012067430 */ /* 0x000fe20000000000 */
[----:B------:R-:W-:Y:S02]  /*4da0*/  LOP3.LUT R18, R21, 0xf000f, RZ, 0xc0, !PT ;  /* 0x000f000f15127812 */ /* 0x000fe400078ec0ff */
[----:B------:R-:W-:Y:S01]  /*4db0*/  LOP3.LUT R24, R24, 0xf000f, RZ, 0xc0, !PT ;  /* 0x000f000f18187812 */ /* 0x000fe200078ec0ff */
[----:B------:R-:W-:Y:S02]  /*4dc0*/  HFMA2 R6, R6, R7, R16 ;  /* 0x0000000706067231 */ /* 0x000fe40000000010 */
[----:B------:R-:W-:Y:S01]  /*4dd0*/  HADD2 R16, R19, -1056, -1056 ;  /* 0xe420e42013107430 */ /* 0x000fe20000000000 */
[----:B----4-:R-:W-:-:S02]  /*4de0*/  SHF.R.U32.HI R19, RZ, 0x8, R28 ;  /* 0x00000008ff137819 */ /* 0x010fc4000001161c */
[----:B------:R-:W-:Y:S01]  /*4df0*/  SHF.R.U32.HI R26, RZ, 0xc, R26 ;  /* 0x0000000cff1a7819 */ /* 0x000fe2000001161a */
[----:B------:R-:W-:Y:S01]  /*4e00*/  HFMA2 R16, R16, R7, R17 ;  /* 0x0000000710107231 */ /* 0x000fe20000000011 */
[----:B------:R-:W-:Y:S02]  /*4e10*/  LOP3.LUT R7, R20, 0x300030, R19, 0xf8, !PT ;  /* 0x0030003014077812 */ /* 0x000fe400078ef813 */
[--C-:B------:R-:W-:Y:S02]  /*4e20*/  SHF.R.U32.HI R19, RZ, 0x8, R29.reuse ;  /* 0x00000008ff137819 */ /* 0x100fe4000001161d */
[----:B------:R-:W-:Y:S02]  /*4e30*/  SHF.R.U32.HI R20, RZ, 0xa, R29 ;  /* 0x0000000aff147819 */ /* 0x000fe4000001161d */
[----:B------:R-:W-:Y:S02]  /*4e40*/  SHF.R.U32.HI R17, RZ, 0xa, R28 ;  /* 0x0000000aff117819 */ /* 0x000fe4000001161c */
[----:B------:R-:W-:-:S02]  /*4e50*/  LOP3.LUT R19, R18, 0x300030, R19, 0xf8, !PT ;  /* 0x0030003012137812 */ /* 0x000fc400078ef813 */
[----:B------:R-:W-:Y:S02]  /*4e60*/  LOP3.LUT R18, R25, 0x300030, R20, 0xf8, !PT ;  /* 0x0030003019127812 */ /* 0x000fe400078ef814 */
[----:B------:R-:W-:Y:S02]  /*4e70*/  LOP3.LUT R20, R28, 0x3f003f, RZ, 0xc0, !PT ;  /* 0x003f003f1c147812 */ /* 0x000fe400078ec0ff */
[----:B------:R-:W-:Y:S02]  /*4e80*/  LOP3.LUT R17, R24, 0x300030, R17, 0xf8, !PT ;  /* 0x0030003018117812 */ /* 0x000fe400078ef811 */
[----:B------:R-:W-:Y:S02]  /*4e90*/  LOP3.LUT R22, R22, 0xf000f, RZ, 0xc0, !PT ;  /* 0x000f000f16167812 */ /* 0x000fe400078ec0ff */
[----:B------:R-:W-:Y:S02]  /*4ea0*/  SHF.R.U32.HI R21, RZ, 0x8, R30 ;  /* 0x00000008ff157819 */ /* 0x000fe4000001161e */
[----:B------:R-:W-:-:S02]  /*4eb0*/  LOP3.LUT R25, R26, 0xf000f, RZ, 0xc0, !PT ;  /* 0x000f000f1a197812 */ /* 0x000fc400078ec0ff */
[----:B------:R-:W-:Y:S02]  /*4ec0*/  SHF.R.U32.HI R24, RZ, 0xa, R30 ;  /* 0x0000000aff187819 */ /* 0x000fe4000001161e */
[----:B------:R-:W-:Y:S02]  /*4ed0*/  SHF.R.U32.HI R23, RZ, 0xc, R23 ;  /* 0x0000000cff177819 */ /* 0x000fe40000011617 */
[----:B------:R-:W-:Y:S02]  /*4ee0*/  LOP3.LUT R26, R20, 0x64006400, RZ, 0xfc, !PT ;  /* 0x64006400141a7812 */ /* 0x000fe400078efcff */
[----:B------:R-:W-:Y:S02]  /*4ef0*/  SHF.R.U32.HI R27, RZ, 0xc, R27 ;  /* 0x0000000cff1b7819 */ /* 0x000fe4000001161b */
[----:B------:R-:W-:Y:S01]  /*4f00*/  LOP3.LUT R21, R22, 0x300030, R21, 0xf8, !PT ;  /* 0x0030003016157812 */ /* 0x000fe200078ef815 */
[----:B------:R-:W-:Y:S01]  /*4f10*/  HADD2 R26, R26, -1056, -1056 ;  /* 0xe420e4201a1a7430 */ /* 0x000fe20000000000 */
[----:B------:R-:W-:-:S02]  /*4f20*/  LOP3.LUT R22, R25, 0x300030, R24, 0xf8, !PT ;  /* 0x0030003019167812 */ /* 0x000fc400078ef818 */
[----:B------:R-:W-:Y:S01]  /*4f30*/  LOP3.LUT R24, R23, 0xf000f, RZ, 0xc0, !PT ;  /* 0x000f000f17187812 */ /* 0x000fe200078ec0ff */
[----:B0-----:R-:W-:Y:S01]  /*4f40*/  HFMA2 R5, R26, R8, R5 ;  /* 0x000000081a057231 */ /* 0x001fe20000000005 */
[--C-:B------:R-:W-:Y:S02]  /*4f50*/  SHF.R.U32.HI R23, RZ, 0x8, R31.reuse ;  /* 0x00000008ff177819 */ /* 0x100fe4000001161f */
[----:B------:R-:W-:Y:S02]  /*4f60*/  LOP3.LUT R20, R27, 0xf000f, RZ, 0xc0, !PT ;  /* 0x000f000f1b147812 */ /* 0x000fe400078ec0ff */
[----:B------:R-:W-:Y:S02]  /*4f70*/  SHF.R.U32.HI R25, RZ, 0xa, R31 ;  /* 0x0000000aff197819 */ /* 0x000fe4000001161f */
[----:B------:R-:W-:Y:S02]  /*4f80*/  LOP3.LUT R23, R24, 0x300030, R23, 0xf8, !PT ;  /* 0x0030003018177812 */ /* 0x000fe400078ef817 */
[----:B------:R-:W-:-:S02]  /*4f90*/  LOP3.LUT R24, R29, 0x3f003f, RZ, 0xc0, !PT ;  /* 0x003f003f1d187812 */ /* 0x000fc400078ec0ff */
[----:B------:R-:W-:Y:S02]  /*4fa0*/  LOP3.LUT R20, R20, 0x300030, R25, 0xf8, !PT ;  /* 0x0030003014147812 */ /* 0x000fe400078ef819 */
[----:B------:R-:W-:Y:S02]  /*4fb0*/  LOP3.LUT R26, R30, 0x3f003f, RZ, 0xc0, !PT ;  /* 0x003f003f1e1a7812 */ /* 0x000fe400078ec0ff */
[----:B------:R-:W-:Y:S02]  /*4fc0*/  SHF.R.U32.HI R28, RZ, 0x6, R28 ;  /* 0x00000006ff1c7819 */ /* 0x000fe4000001161c */
[----:B------:R-:W-:Y:S02]  /*4fd0*/  SHF.R.U32.HI R29, RZ, 0x6, R29 ;  /* 0x00000006ff1d7819 */ /* 0x000fe4000001161d */
        /* <DEDUP_REMOVED lines=34> */
[-C--:B------:R-:W-:Y:S02]  /*5200*/  HFMA2 R6, R30, R9.reuse, R6 ;  /* 0x000000091e067231 */ /* 0x080fe40000000006 */
[----:B------:R-:W-:Y:S01]  /*5210*/  HFMA2 R16, R8, R9, R16 ;  /* 0x0000000908107231 */ /* 0x000fe20000000010 */
[----:B------:R-:W-:Y:S01]  /*5220*/  LOP3.LUT R22, R22, 0x64006400, RZ, 0xfc, !PT ;  /* 0x6400640016167812 */ /* 0x000fe200078efcff */
[----:B------:R-:W-:Y:S01]  /*5230*/  HADD2 R21, R21, -1056, -1056 ;  /* 0xe420e42015157430 */ /* 0x000fe20000000000 */
[----:B------:R-:W-:Y:S01]  /*5240*/  LOP3.LUT R20, R20, 0x64006400, RZ, 0xfc, !PT ;  /* 0x6400640014147812 */ /* 0x000fe200078efcff */
[----:B------:R-:W-:Y:S02]  /*5250*/  HADD2 R8, R23, -1056, -1056 ;  /* 0xe420e42017087430 */ /* 0x000fe40000000000 */
[-C--:B------:R-:W-:Y:S02]  /*5260*/  HFMA2 R5, R7, R10.reuse, R5 ;  /* 0x0000000a07057231 */ /* 0x080fe40000000005 */
[----:B------:R-:W-:-:S02]  /*5270*/  HFMA2 R9, R19, R10, R4 ;  /* 0x0000000a13097231 */ /* 0x000fc40000000004 */
[-C--:B------:R-:W-:Y:S02]  /*5280*/  HFMA2 R6, R21, R10.reuse, R6 ;  /* 0x0000000a15067231 */ /* 0x080fe40000000006 */
[----:B------:R-:W-:Y:S01]  /*5290*/  HADD2 R17, R17, -1056, -1056 ;  /* 0xe420e42011117430 */ /* 0x000fe20000000000 */
[----:B------:R-:W-:Y:S01]  /*52a0*/  MOV R26, R44 ;  /* 0x0000002c001a7202 */ /* 0x000fe20000000f00 */
[----:B------:R-:W-:Y:S01]  /*52b0*/  HADD2 R18, R18, -1056, -1056 ;  /* 0xe420e42012127430 */ /* 0x000fe20000000000 */
[----:B------:R-:W-:Y:S01]  /*52c0*/  MOV R27, R45 ;  /* 0x0000002d001b7202 */ /* 0x000fe20000000f00 */
[----:B------:R-:W-:Y:S02]  /*52d0*/  HFMA2 R10, R8, R10, R16 ;  /* 0x0000000a080a7231 */ /* 0x000fe40000000010 */
[----:B------:R-:W-:Y:S02]  /*52e0*/  HFMA2 R5, R17, R11, R5 ;  /* 0x0000000b11057231 */ /* 0x000fe40000000005 */
[----:B------:R-:W-:-:S02]  /*52f0*/  HADD2 R22, R22, -1056, -1056 ;  /* 0xe420e42016167430 */ /* 0x000fc40000000000 */
[----:B------:R-:W-:-:S04]  /*5300*/  IMAD.WIDE R44, R35, 0x4, R46 ;  /* 0x00000004232c7825 */ /* 0x000fc800078e022e */
[----:B------:R-:W-:Y:S02]  /*5310*/  HADD2 R20, R20, -1056, -1056 ;  /* 0xe420e42014147430 */ /* 0x000fe40000000000 */
        /* <DEDUP_REMOVED lines=10> */
[----:B------:R-:W-:Y:S01]  /*53c0*/  HFMA2 R33, R6, R3, R33 ;  /* 0x0000000306217231 */ /* 0x000fe20000000021 */
[----:B------:R-:W-:Y:S06]  /*53d0*/  @!P0 BRA `(.L_x_5070) ;  /* 0xffffffe800408947 */ /* 0x000fec000383ffff */
[----:B------:R-:W-:-:S07]  /*53e0*/  IMAD.WIDE R26, R35, 0x18, R26 ;  /* 0x00000018231a7825 */ /* 0x000fce00078e021a */
.L_x_5069:
[----:B------:R-:W-:-:S04]  /*53f0*/  VIMNMX R28, PT, PT, R37, UR12, PT ;  /* 0x0000000c251c7c48 */ /* 0x000fc8000bfe0100 */
[----:B------:R-:W-:-:S13]  /*5400*/  ISETP.GT.AND P0, PT, R28, R39, PT ;  /* 0x000000271c00720c */ /* 0x000fda0003f04270 */
[----:B------:R-:W-:Y:S05]  /*5410*/  @!P0 BRA `(.L_x_5071) ;  /* 0x00000014006c8947 */ /* 0x000fea0003800000 */
[----:B------:R-:W-:Y:S01]  /*5420*/  IMAD.MOV.U32 R30, RZ, RZ, R26 ;  /* 0x000000ffff1e7224 */ /* 0x000fe200078e001a */
[----:B------:R-:W-:-:S07]  /*5430*/  MOV R31, R27 ;  /* 0x0000001b001f7202 */ /* 0x000fce0000000f00 */
.L_x_5072:
[----:B------:R-:W2:Y:S01]  /*5440*/  LDG.E.128.CONSTANT R20, desc[UR6][R30.64] ;  /* 0x000000061e147981 */ /* 0x000ea2000c1e9d00 */
[----:B------:R-:W-:-:S03]  /*5450*/  IMAD.WIDE R4, R35, 0x4, R30 ;  /* 0x0000000423047825 */ /* 0x000fc600078e021e */
[----:B------:R-:W1:Y:S04]  /*5460*/  LDS.128 R24, [UR4] ;  /* 0x00000004ff187984 */ /* 0x000e680008000c00 */
[----:B------:R-:W3:Y:S01]  /*5470*/  LDG.E.128.CONSTANT R16, desc[UR6][R4.64] ;  /* 0x0000000604107981 */ /* 0x000ee2000c1e9d00 */
[----:B------:R-:W-:-:S05]  /*5480*/  IMAD.WIDE R40, R35, 0x4, R4 ;  /* 0x0000000423287825 */ /* 0x000fca00078e0204 */
[----:B------:R4:W5:Y:S01]  /*5490*/  LDG.E.128.CONSTANT R12, desc[UR6][R40.64] ;  /* 0x00000006280c7981 */ /* 0x000962000c1e9d00 */
[----:B------:R-:W-:-:S05]  /*54a0*/  HFMA2 R6, -RZ, RZ, 0, 0.03125 ;  /* 0x00002800ff067431 */ /* 0x000fca00000001ff */
[----:B------:R-:W-:Y:S01]  /*54b0*/  PRMT R0, R0, 0x5410, R6 ;  /* 0x0000541000007816 */ /* 0x000fe20000000006 */
[----:B----4-:R-:W-:Y:S01]  /*54c0*/  IMAD.WIDE R40, R35, 0x4, R40 ;  /* 0x0000000423287825 */ /* 0x010fe200078e0228 */
[----:B--2---:R-:W-:Y:S02]  /*54d0*/  LOP3.LUT R6, R20, 0x1f001f, RZ, 0xc0, !PT ;  /* 0x001f001f14067812 */ /* 0x004fe400078ec0ff */
        /* <DEDUP_REMOVED lines=14> */
[----:B-1----:R-:W-:Y:S02]  /*55c0*/  HFMA2 R6, R6, R24, RZ ;  /* 0x0000001806067231 */ /* 0x002fe400000000ff */
[----:B------:R-:W-:Y:S02]  /*55d0*/  HFMA2 R7, R7, R0.H1_H1, -48, -48 ;  /* 0xd200d20007077431 */ /* 0x000fe40000060000 */
[-C--:B------:R-:W-:Y:S02]  /*55e0*/  HFMA2 R4, R4, R24.reuse, RZ ;  /* 0x0000001804047231 */ /* 0x080fe400000000ff */
[-C--:B------:R-:W-:Y:S01]  /*55f0*/  HFMA2 R42, R42, R24.reuse, RZ.H0_H0 ;  /* 0x000000182a2a7231 */ /* 0x080fe200000400ff */
[----:B------:R-:W-:Y:S01]  /*5600*/  LOP3.LUT R5, R5, 0x64006400, RZ, 0xfc, !PT ;  /* 0x6400640005057812 */ /* 0x000fe200078efcff */
[----:B------:R-:W-:Y:S02]  /*5610*/  HFMA2 R8, R8, R24, RZ.H0_H0 ;  /* 0x0000001808087231 */ /* 0x000fe400000400ff */
[----:B------:R-:W-:Y:S01]  /*5620*/  HFMA2 R24, R7, R25, R6 ;  /* 0x0000001907187231 */ /* 0x000fe20000000006 */
[----:B------:R-:W-:-:S02]  /*5630*/  LOP3.LUT R7, R22, 0x3e003e0, RZ, 0xc0, !PT ;  /* 0x03e003e016077812 */ /* 0x000fc400078ec0ff */
[----:B------:R-:W-:Y:S01]  /*5640*/  LOP3.LUT R9, R23, 0x3e003e0, RZ, 0xc0, !PT ;  /* 0x03e003e017097812 */ /* 0x000fe200078ec0ff */
[-C--:B------:R-:W-:Y:S01]  /*5650*/  HFMA2 R5, R5, R0.reuse.H1_H1, -48, -48 ;  /* 0xd200d20005057431 */ /* 0x080fe20000060000 */
[----:B------:R-:W-:Y:S02]  /*5660*/  LOP3.LUT R7, R7, 0x64006400, RZ, 0xfc, !PT ;  /* 0x6400640007077812 */ /* 0x000fe400078efcff */
[----:B------:R-:W-:Y:S01]  /*5670*/  LOP3.LUT R11, R9, 0x64006400, RZ, 0xfc, !PT ;  /* 0x64006400090b7812 */ /* 0x000fe200078efcff */
[-C--:B------:R-:W-:Y:S01]  /*5680*/  HFMA2 R42, R5, R25.reuse, R42 ;  /* 0x00000019052a7231 */ /* 0x080fe2000000002a */
[----:B------:R-:W-:Y:S01]  /*5690*/  SHF.R.U32.HI R6, RZ, 0xa, R20 ;  /* 0x0000000aff067819 */ /* 0x000fe20000011614 */
[-C--:B------:R-:W-:Y:S01]  /*56a0*/  HFMA2 R9, R7, R0.reuse.H1_H1, -48, -48 ;  /* 0xd200d20007097431 */ /* 0x080fe20000060000 */
[----:B------:R-:W-:Y:S01]  /*56b0*/  SHF.R.U32.HI R5, RZ, 0xa, R21 ;  /* 0x0000000aff057819 */ /* 0x000fe20000011615 */
[----:B------:R-:W-:Y:S01]  /*56c0*/  HFMA2 R11, R11, R0.H1_H1, -48, -48 ;  /* 0xd200d2000b0b7431 */ /* 0x000fe20000060000 */
[----:B------:R-:W-:Y:S01]  /*56d0*/  SHF.R.U32.HI R7, RZ, 0xa, R22 ;  /* 0x0000000aff077819 */ /* 0x000fe20000011616 */
[-C--:B------:R-:W-:Y:S01]  /*56e0*/  HFMA2 R4, R9, R25.reuse, R4 ;  /* 0x0000001909047231 */ /* 0x080fe20000000004 */
[----:B------:R-:W-:Y:S01]  /*56f0*/  LOP3.LUT R6, R6, 0x1f001f, RZ, 0xc0, !PT ;  /* 0x001f001f06067812 */ /* 0x000fe200078ec0ff */
[----:B------:R-:W-:Y:S01]  /*5700*/  HFMA2 R8, R11, R25, R8 ;  /* 0x000000190b087231 */ /* 0x000fe20000000008 */
[----:B------:R-:W-:-:S02]  /*5710*/  LOP3.LUT R5, R5, 0x1f001f, RZ, 0xc0, !PT ;  /* 0x001f001f05057812 */ /* 0x000fc400078ec0ff */
        /* <DEDUP_REMOVED lines=9> */
[-C--:B------:R-:W-:Y:S01]  /*57b0*/  HFMA2 R24, R6, R26.reuse, R24 ;  /* 0x0000001a06187231 */ /* 0x080fe20000000018 */
        /* <DEDUP_REMOVED lines=9> */
[----:B------:R-:W1:Y:S01]  /*5850*/  LDS.128 R4, [UR4+0x10] ;  /* 0x00001004ff047984 */ /* 0x000e620008000c00 */
[----:B------:R-:W-:Y:S02]  /*5860*/  HFMA2 R26, R11, R26, R8 ;  /* 0x0000001a0b1a7231 */ /* 0x000fe40000000008 */
[----:B------:R-:W-:Y:S01]  /*5870*/  HFMA2 R24, R10, R27, R24 ;  /* 0x0000001b0a187231 */ /* 0x000fe20000000018 */
[----:B------:R-:W-:Y:S01]  /*5880*/  LOP3.LUT R8, R18, 0x1f001f, RZ, 0xc0, !PT ;  /* 0x001f001f12087812 */ /* 0x000fe200078ec0ff */
[----:B------:R-:W-:Y:S01]  /*5890*/  HADD2 R9, R9, -1040, -1040 ;  /* 0xe410e41009097430 */ /* 0x000fe20000000000 */
[----:B------:R-:W-:-:S02]  /*58a0*/  LOP3.LUT R10, R19, 0x1f001f, RZ, 0xc0, !PT ;  /* 0x001f001f130a7812 */ /* 0x000fc400078ec0ff */
[----:B------:R-:W-:Y:S01]  /*58b0*/  LOP3.LUT R29, R8, 0x64006400, RZ, 0xfc, !PT ;  /* 0x64006400081d7812 */ /* 0x000fe200078efcff */
[-C--:B------:R-:W-:Y:S01]  /*58c0*/  HFMA2 R42, R9, R27.reuse, R42 ;  /* 0x0000001b092a7231 */ /* 0x080fe2000000002a */
[----:B------:R-:W-:Y:S02]  /*58d0*/  LOP3.LUT R43, R10, 0x64006400, RZ, 0xfc, !PT ;  /* 0x640064000a2b7812 */ /* 0x000fe400078efcff */
[----:B------:R2:W3:Y:S01]  /*58e0*/  LDG.E.128.CONSTANT R8, desc[UR6][R40.64] ;  /* 0x0000000628087981 */ /* 0x0004e2000c1e9d00 */
[----:B------:R-:W-:Y:S02]  /*58f0*/  HADD2 R29, R29, -1040, -1040 ;  /* 0xe410e4101d1d7430 */ /* 0x000fe40000000000 */
[----:B------:R-:W-:Y:S02]  /*5900*/  HADD2 R43, R43, -1040, -1040 ;  /* 0xe410e4102b2b7430 */ /* 0x000fe40000000000 */
[-C--:B------:R-:W-:Y:S01]  /*5910*/  HFMA2 R25, R29, R27.reuse, R25 ;  /* 0x0000001b1d197231 */ /* 0x080fe20000000019 */
[----:B------:R-:W-:Y:S01]  /*5920*/  LOP3.LUT R29, R17, 0x3e003e0, RZ, 0xc0, !PT ;  /* 0x03e003e0111d7812 */ /* 0x000fe200078ec0ff */
[----:B------:R-:W-:Y:S01]  /*5930*/  HFMA2 R26, R43, R27, R26 ;  /* 0x0000001b2b1a7231 */ /* 0x000fe2000000001a */
[----:B------:R-:W-:-:S02]  /*5940*/  LOP3.LUT R27, R16, 0x3e003e0, RZ, 0xc0, !PT ;  /* 0x03e003e0101b7812 */ /* 0x000fc400078ec0ff */
[----:B------:R-:W-:Y:S01]  /*5950*/  LOP3.LUT R43, R29, 0x64006400, RZ, 0xfc, !PT ;  /* 0x640064001d2b7812 */ /* 0x000fe200078efcff */
[----:B--2---:R-:W-:Y:S01]  /*5960*/  IMAD.WIDE R40, R35, 0x4, R40 ;  /* 0x0000000423287825 */ /* 0x004fe200078e0228 */
[----:B------:R-:W-:Y:S02]  /*5970*/  LOP3.LUT R27, R27, 0x64006400, RZ, 0xfc, !PT ;  /* 0x640064001b1b7812 */ /* 0x000fe400078efcff */
[----:B------:R-:W-:Y:S01]  /*5980*/  LOP3.LUT R29, R19, 0x3e003e0, RZ, 0xc0, !PT ;  /* 0x03e003e0131d7812 */ /* 0x000fe200078ec0ff */
[-C--:B------:R-:W-:Y:S02]  /*5990*/  HFMA2 R43, R43, R0.reuse.H1_H1, -48, -48 ;  /* 0xd200d2002b2b7431 */ /* 0x080fe40000060000 */
[----:B------:R-:W-:Y:S01]  /*59a0*/  HFMA2 R27, R27, R0.H1_H1, -48, -48 ;  /* 0xd200d2001b1b7431 */ /* 0x000fe20000060000 */
[----:B------:R-:W-:-:S03]  /*59b0*/  LOP3.LUT R29, R29, 0x64006400, RZ, 0xfc, !PT ;  /* 0x640064001d1d7812 */ /* 0x000fc600078efcff */
[-C--:B-1----:R-:W-:Y:S01]  /*59c0*/  HFMA2 R24, R27, R4.reuse, R24 ;  /* 0x000000041b187231 */ /* 0x082fe20000000018 */
[----:B------:R-:W-:Y:S01]  /*59d0*/  LOP3.LUT R27, R18, 0x3e003e0, RZ, 0xc0, !PT ;  /* 0x03e003e0121b7812 */ /* 0x000fe200078ec0ff */
[----:B------:R-:W-:Y:S02]  /*59e0*/  HFMA2 R42, R43, R4, R42 ;  /* 0x000000042b2a7231 */ /* 0x000fe4000000002a */
[----:B------:R-:W-:Y:S01]  /*59f0*/  HFMA2 R43, R29, R0.H1_H1, -48, -48 ;  /* 0xd200d2001d2b7431 */ /* 0x000fe20000060000 */
[----:B------:R-:W-:-:S05]  /*5a00*/  LOP3.LUT R27, R27, 0x64006400, RZ, 0xfc, !PT ;  /* 0x640064001b1b7812 */ /* 0x000fca00078efcff */
[----:B------:R-:W-:-:S04]  /*5a10*/  HFMA2 R27, R27, R0.H1_H1, -48, -48 ;  /* 0xd200d2001b1b7431 */ /* 0x000fc80000060000 */
[-C--:B------:R-:W-:Y:S02]  /*5a20*/  HFMA2 R29, R27, R4.reuse, R25 ;  /* 0x000000041b1d7231 */ /* 0x080fe40000000019 */
[----:B------:R-:W-:Y:S01]  /*5a30*/  HFMA2 R4, R43, R4, R26 ;  /* 0x000000042b047231 */ /* 0x000fe2000000001a */
[----:B------:R-:W-:Y:S02]  /*5a40*/  SHF.R.U32.HI R26, RZ, 0xa, R17 ;  /* 0x0000000aff1a7819 */ /* 0x000fe40000011611 */
[----:B------:R-:W-:Y:S02]  /*5a50*/  SHF.R.U32.HI R25, RZ, 0xa, R16 ;  /* 0x0000000aff197819 */ /* 0x000fe40000011610 */
[----:B------:R-:W-:Y:S02]  /*5a60*/  LOP3.LUT R26, R26, 0x1f001f, RZ, 0xc0, !PT ;  /* 0x001f001f1a1a7812 */ /* 0x000fe400078ec0ff */
[----:B------:R-:W-:Y:S02]  /*5a70*/  LOP3.LUT R25, R25, 0x1f001f, RZ, 0xc0, !PT ;  /* 0x001f001f19197812 */ /* 0x000fe400078ec0ff */
[----:B------:R-:W-:-:S02]  /*5a80*/  LOP3.LUT R26, R26, 0x64006400, RZ, 0xfc, !PT ;  /* 0x640064001a1a7812 */ /* 0x000fc400078efcff */
[----:B------:R-:W-:-:S03]  /*5a90*/  LOP3.LUT R25, R25, 0x64006400, RZ, 0xfc, !PT ;  /* 0x6400640019197812 */ /* 0x000fc600078efcff */
[----:B------:R-:W-:Y:S02]  /*5aa0*/  HADD2 R26, R26, -1040, -1040 ;  /* 0xe410e4101a1a7430 */ /* 0x000fe40000000000 */
[----:B------:R-:W-:Y:S02]  /*5ab0*/  HADD2 R43, R25, -1040, -1040 ;  /* 0xe410e410192b7430 */ /* 0x000fe40000000000 */
[-C--:B------:R-:W-:Y:S02]  /*5ac0*/  HFMA2 R42, R26, R5.reuse, R42 ;  /* 0x000000051a2a7231 */ /* 0x080fe4000000002a */
[----:B------:R-:W-:Y:S02]  /*5ad0*/  HFMA2 R43, R43, R5, R24 ;  /* 0x000000052b2b7231 */ /* 0x000fe40000000018 */
[----:B------:R-:W2:Y:S01]  /*5ae0*/  LDG.E.128.CONSTANT R24, desc[UR6][R40.64] ;  /* 0x0000000628187981 */ /* 0x000ea2000c1e9d00 */
[----:B------:R-:W-:Y:S02]  /*5af0*/  SHF.R.U32.HI R44, RZ, 0xa, R18 ;  /* 0x0000000aff2c7819 */ /* 0x000fe40000011612 */
[----:B------:R-:W-:-:S02]  /*5b00*/  SHF.R.U32.HI R20, RZ, 0xf, R20 ;  /* 0x0000000fff147819 */ /* 0x000fc40000011614 */
[----:B------:R-:W-:Y:S02]  /*5b10*/  LOP3.LUT R44, R44, 0x1f001f, RZ, 0xc0, !PT ;  /* 0x001f001f2c2c7812 */ /* 0x000fe400078ec0ff */
[----:B------:R-:W-:Y:S02]  /*5b20*/  SHF.R.U32.HI R21, RZ, 0xf, R21 ;  /* 0x0000000fff157819 */ /* 0x000fe40000011615 */
[----:B------:R-:W-:Y:S02]  /*5b30*/  LOP3.LUT R44, R44, 0x64006400, RZ, 0xfc, !PT ;  /* 0x640064002c2c7812 */ /* 0x000fe400078efcff */
[----:B------:R-:W-:Y:S02]  /*5b40*/  SHF.R.U32.HI R22, RZ, 0xf, R22 ;  /* 0x0000000fff167819 */ /* 0x000fe40000011616 */
[----:B------:R-:W-:Y:S01]  /*5b50*/  SHF.R.U32.HI R23, RZ, 0xf, R23 ;  /* 0x0000000fff177819 */ /* 0x000fe20000011617 */
[----:B------:R-:W-:Y:S01]  /*5b60*/  HADD2 R44, R44, -1040, -1040 ;  /* 0xe410e4102c2c7430 */ /* 0x000fe20000000000 */
[----:B------:R-:W-:-:S02]  /*5b70*/  SHF.R.U32.HI R18, RZ, 0xe, R18 ;  /* 0x0000000eff127819 */ /* 0x000fc40000011612 */
[----:B------:R-:W-:Y:S01]  /*5b80*/  IADD3 R39, PT, PT, R39, 0x20, RZ ;  /* 0x0000002027277810 */ /* 0x000fe20007ffe0ff */
[----:B------:R-:W-:Y:S01]  /*5b90*/  HFMA2 R29, R44, R5, R29 ;  /* 0x000000052c1d7231 */ /* 0x000fe2000000001d */
[----:B------:R-:W-:Y:S02]  /*5ba0*/  SHF.R.U32.HI R44, RZ, 0xa, R19 ;  /* 0x0000000aff2c7819 */ /* 0x000fe40000011613 */
[----:B------:R-:W-:Y:S02]  /*5bb0*/  ISETP.GE.AND P0, PT, R39, R28, PT ;  /* 0x0000001c2700720c */ /* 0x000fe40003f06270 */
[----:B------:R-:W-:Y:S02]  /*5bc0*/  LOP3.LUT R44, R44, 0x1f001f, RZ, 0xc0, !PT ;  /* 0x001f001f2c2c7812 */ /* 0x000fe400078ec0ff */
[----:B0-----:R-:W-:Y:S02]  /*5bd0*/  PRMT R3, R3, 0x5410, R32 ;  /* 0x0000541003037816 */ /* 0x001fe40000000020 */
[----:B------:R-:W-:-:S05]  /*5be0*/  LOP3.LUT R44, R44, 0x64006400, RZ, 0xfc, !PT ;  /* 0x640064002c2c7812 */ /* 0x000fca00078efcff */
[----:B------:R-:W-:-:S04]  /*5bf0*/  HADD2 R44, R44, -1040, -1040 ;  /* 0xe410e4102c2c7430 */ /* 0x000fc80000000000 */
[----:B------:R-:W-:Y:S01]  /*5c00*/  HFMA2 R4, R44, R5, R4 ;  /* 0x000000052c047231 */ /* 0x000fe20000000004 */
[----:B-----5:R-:W-:-:S04]  /*5c10*/  LOP3.LUT R5, R12, 0x1f001f, RZ, 0xc0, !PT ;  /* 0x001f001f0c057812 */ /* 0x020fc800078ec0ff */
        /* <DEDUP_REMOVED lines=17> */
[----:B------:R-:W-:Y:S02]  /*5d30*/  SHF.R.U32.HI R6, RZ, 0xe, R17 ;  /* 0x0000000eff067819 */ /* 0x000fe40000011611 */
[----:B------:R-:W-:Y:S02]  /*5d40*/  LOP3.LUT R16, R16, 0x20002, R5, 0xf8, !PT ;  /* 0x0002000210107812 */ /* 0x000fe400078ef805 */
[----:B------:R-:W-:Y:S02]  /*5d50*/  LOP3.LUT R5, R12, 0x3e003e0, RZ, 0xc0, !PT ;  /* 0x03e003e00c057812 */ /* 0x000fe400078ec0ff */
[----:B------:R-:W-:-:S02]  /*5d60*/  LOP3.LUT R17, R21, 0x10001, RZ, 0xc0, !PT ;  /* 0x0001000115117812 */ /* 0x000fc400078ec0ff */
[----:B------:R-:W-:Y:S02]  /*5d70*/  LOP3.LUT R5, R5, 0x64006400, RZ, 0xfc, !PT ;  /* 0x6400640005057812 */ /* 0x000fe400078efcff */
[----:B------:R-:W-:Y:S02]  /*5d80*/  LOP3.LUT R17, R17, 0x20002, R6, 0xf8, !PT ;  /* 0x0002000211117812 */ /* 0x000fe400078ef806 */
[----:B------:R-:W-:Y:S01]  /*5d90*/  LOP3.LUT R6, R14, 0x3e003e0, RZ, 0xc0, !PT ;  /* 0x03e003e00e067812 */ /* 0x000fe200078ec0ff */
[----:B------:R-:W-:-:S03]  /*5da0*/  HFMA2 R5, R5, R0.H1_H1, -48, -48 ;  /* 0xd200d20005057431 */ /* 0x000fc60000060000 */
[----:B------:R-:W-:Y:S01]  /*5db0*/  LOP3.LUT R45, R6, 0x64006400, RZ, 0xfc, !PT ;  /* 0x64006400062d7812 */ /* 0x000fe200078efcff */
[----:B------:R-:W-:Y:S01]  /*5dc0*/  HFMA2 R43, R5, R7, R43 ;  /* 0x00000007052b7231 */ /* 0x000fe2000000002b */
[----:B------:R-:W-:-:S03]  /*5dd0*/  LOP3.LUT R5, R13, 0x3e003e0, RZ, 0xc0, !PT ;  /* 0x03e003e00d057812 */ /* 0x000fc600078ec0ff */
[-C--:B------:R-:W-:Y:S01]  /*5de0*/  HFMA2 R45, R45, R0.reuse.H1_H1, -48, -48 ;  /* 0xd200d2002d2d7431 */ /* 0x080fe20000060000 */
[----:B------:R-:W-:Y:S02]  /*5df0*/  LOP3.LUT R21, R5, 0x64006400, RZ, 0xfc, !PT ;  /* 0x6400640005157812 */ /* 0x000fe400078efcff */
[----:B------:R-:W-:Y:S01]  /*5e00*/  LOP3.LUT R5, R15, 0x3e003e0, RZ, 0xc0, !PT ;  /* 0x03e003e00f057812 */ /* 0x000fe200078ec0ff */
[----:B------:R-:W-:Y:S02]  /*5e10*/  HFMA2 R29, R45, R7, R29 ;  /* 0x000000072d1d7231 */ /* 0x000fe4000000001d */
[----:B------:R-:W-:Y:S01]  /*5e20*/  HFMA2 R21, R21, R0.H1_H1, -48, -48 ;  /* 0xd200d20015157431 */ /* 0x000fe20000060000 */
[----:B------:R-:W-:-:S03]  /*5e30*/  LOP3.LUT R5, R5, 0x64006400, RZ, 0xfc, !PT ;  /* 0x6400640005057812 */ /* 0x000fc600078efcff */
[-C--:B------:R-:W-:Y:S01]  /*5e40*/  HFMA2 R42, R21, R7.reuse, R42 ;  /* 0x00000007152a7231 */ /* 0x080fe2000000002a */
[----:B------:R-:W-:Y:S01]  /*5e50*/  SHF.R.U32.HI R21, RZ, 0xe, R19 ;  /* 0x0000000eff157819 */ /* 0x000fe20000011613 */
[----:B------:R-:W-:Y:S01]  /*5e60*/  HFMA2 R20, R5, R0.H1_H1, -48, -48 ;  /* 0xd200d20005147431 */ /* 0x000fe20000060000 */
[----:B------:R-:W-:Y:S02]  /*5e70*/  LOP3.LUT R19, R22, 0x10001, RZ, 0xc0, !PT ;  /* 0x0001000116137812 */ /* 0x000fe400078ec0ff */
[----:B------:R-:W-:Y:S01]  /*5e80*/  LOP3.LUT R22, R23, 0x10001, RZ, 0xc0, !PT ;  /* 0x0001000117167812 */ /* 0x000fe200078ec0ff */
[----:B------:R-:W-:Y:S01]  /*5e90*/  HFMA2 R20, R20, R7, R4 ;  /* 0x0000000714147231 */ /* 0x000fe20000000004 */
[----:B------:R-:W-:Y:S01]  /*5ea0*/  SHF.R.U32.HI R23, RZ, 0xd, R12 ;  /* 0x0000000dff177819 */ /* 0x000fe2000001160c */
[----:B------:R-:W0:Y:S01]  /*5eb0*/  LDS.128 R4, [UR4+0x20] ;  /* 0x00002004ff047984 */ /* 0x000e220008000c00 */
[----:B------:R-:W-:Y:S02]  /*5ec0*/  LOP3.LUT R19, R19, 0x20002, R18, 0xf8, !PT ;  /* 0x0002000213137812 */ /* 0x000fe400078ef812 */
[----:B------:R-:W-:-:S02]  /*5ed0*/  LOP3.LUT R18, R16, 0x40004, R23, 0xf8, !PT ;  /* 0x0004000410127812 */ /* 0x000fc400078ef817 */
[----:B------:R-:W-:Y:S02]  /*5ee0*/  SHF.R.U32.HI R16, RZ, 0xd, R13 ;  /* 0x0000000dff107819 */ /* 0x000fe4000001160d */
[----:B------:R-:W-:Y:S02]  /*5ef0*/  LOP3.LUT R21, R22, 0x20002, R21, 0xf8, !PT ;  /* 0x0002000216157812 */ /* 0x000fe400078ef815 */
[----:B------:R-:W-:Y:S02]  /*5f00*/  LOP3.LUT R17, R17, 0x40004, R16, 0xf8, !PT ;  /* 0x0004000411117812 */ /* 0x000fe400078ef810 */
[----:B------:R-:W-:Y:S02]  /*5f10*/  SHF.R.U32.HI R16, RZ, 0xd, R15 ;  /* 0x0000000dff107819 */ /* 0x000fe4000001160f */
[----:B------:R-:W-:Y:S02]  /*5f20*/  SHF.R.U32.HI R12, RZ, 0xa, R12 ;  /* 0x0000000aff0c7819 */ /* 0x000fe4000001160c */
[----:B------:R-:W-:-:S02]  /*5f30*/  LOP3.LUT R16, R21, 0x40004, R16, 0xf8, !PT ;  /* 0x0004000415107812 */ /* 0x000fc400078ef810 */
[--C-:B------:R-:W-:Y:S02]  /*5f40*/  SHF.R.U32.HI R22, RZ, 0xd, R14.reuse ;  /* 0x0000000dff167819 */ /* 0x100fe4000001160e */
        /* <DEDUP_REMOVED lines=13> */
[----:B------:R-:W-:Y:S01]  /*6020*/  LOP3.LUT R19, R19, 0x40004, R22, 0xf8, !PT ;  /* 0x0004000413137812 */ /* 0x000fe200078ef816 */
[----:B------:R-:W-:-:S02]  /*6030*/  HADD2 R14, R14, -1040, -1040 ;  /* 0xe410e4100e0e7430 */ /* 0x000fc40000000000 */
[----:B------:R-:W-:Y:S02]  /*6040*/  HADD2 R15, R15, -1040, -1040 ;  /* 0xe410e4100f0f7430 */ /* 0x000fe40000000000 */
[-C--:B0-----:R-:W-:Y:S02]  /*6050*/  HFMA2 R20, R12, R4.reuse, R20 ;  /* 0x000000040c147231 */ /* 0x081fe40000000014 */
[-C--:B------:R-:W-:Y:S02]  /*6060*/  HFMA2 R13, R13, R4.reuse, R43 ;  /* 0x000000040d0d7231 */ /* 0x080fe4000000002b */
[-C--:B------:R-:W-:Y:S02]  /*6070*/  HFMA2 R42, R14, R4.reuse, R42 ;  /* 0x000000040e2a7231 */ /* 0x080fe4000000002a */
[----:B------:R-:W-:Y:S01]  /*6080*/  HFMA2 R15, R15, R4, R29 ;  /* 0x000000040f0f7231 */ /* 0x000fe2000000001d */
[----:B---3--:R-:W-:Y:S02]  /*6090*/  SHF.R.U32.HI R21, RZ, 0xc, R8 ;  /* 0x0000000cff157819 */ /* 0x008fe40000011608 */
[----:B------:R-:W-:-:S02]  /*60a0*/  LOP3.LUT R4, R8, 0x1f001f, RZ, 0xc0, !PT ;  /* 0x001f001f08047812 */ /* 0x000fc400078ec0ff */
        /* <DEDUP_REMOVED lines=10> */
[----:B------:R-:W-:Y:S01]  /*6150*/  SHF.R.U32.HI R44, RZ, 0xc, R10 ;  /* 0x0000000cff2c7819 */ /* 0x000fe2000001160a */
[----:B------:R-:W-:Y:S01]  /*6160*/  HADD2 R22, R22, -1040, -1040 ;  /* 0xe410e41016167430 */ /* 0x000fe20000000000 */
[----:B------:R-:W-:Y:S01]  /*6170*/  LOP3.LUT R29, R10, 0x3e003e0, RZ, 0xc0, !PT ;  /* 0x03e003e00a1d7812 */ /* 0x000fe200078ec0ff */
[----:B------:R-:W-:Y:S02]  /*6180*/  HADD2 R23, R23, -1040, -1040 ;  /* 0xe410e41017177430 */ /* 0x000fe40000000000 */
[-C--:B------:R-:W-:Y:S02]  /*6190*/  HFMA2 R18, R21, R5.reuse, R42 ;  /* 0x0000000515127231 */ /* 0x080fe4000000002a */
[-C--:B------:R-:W-:Y:S01]  /*61a0*/  HFMA2 R13, R14, R5.reuse, R13 ;  /* 0x000000050e0d7231 */ /* 0x080fe2000000000d */
[----:B------:R-:W-:Y:S01]  /*61b0*/  LOP3.LUT R4, R19, 0x80008, R44, 0xf8, !PT ;  /* 0x0008000813047812 */ /* 0x000fe200078ef82c */
[----:B------:R-:W-:-:S02]  /*61c0*/  HFMA2 R15, R22, R5, R15 ;  /* 0x00000005160f7231 */ /* 0x000fc4000000000f */
[----:B------:R-:W-:Y:S01]  /*61d0*/  HFMA2 R5, R23, R5, R20 ;  /* 0x0000000517057231 */ /* 0x000fe20000000014 */
[----:B------:R-:W-:Y:S02]  /*61e0*/  LOP3.LUT R20, R8, 0x3e003e0, RZ, 0xc0, !PT ;  /* 0x03e003e008147812 */ /* 0x000fe400078ec0ff */
[----:B------:R-:W-:Y:S02]  /*61f0*/  SHF.R.U32.HI R19, RZ, 0xa, R8 ;  /* 0x0000000aff137819 */ /* 0x000fe40000011608 */
[----:B------:R-:W-:Y:S02]  /*6200*/  LOP3.LUT R22, R9, 0x3e003e0, RZ, 0xc0, !PT ;  /* 0x03e003e009167812 */ /* 0x000fe400078ec0ff */
[--C-:B------:R-:W-:Y:S02]  /*6210*/  SHF.R.U32.HI R8, RZ, 0xa, R9.reuse ;  /* 0x0000000aff087819 */ /* 0x100fe40000011609 */
[----:B------:R-:W-:Y:S02]  /*6220*/  SHF.R.U32.HI R14, RZ, 0xc, R9 ;  /* 0x0000000cff0e7819 */ /* 0x000fe40000011609 */
[----:B------:R-:W-:-:S02]  /*6230*/  LOP3.LUT R9, R11, 0x3e003e0, RZ, 0xc0, !PT ;  /* 0x03e003e00b097812 */ /* 0x000fc400078ec0ff */
[--C-:B------:R-:W-:Y:S02]  /*6240*/  SHF.R.U32.HI R43, RZ, 0xc, R11.reuse ;  /* 0x0000000cff2b7819 */ /* 0x100fe4000001160b */
[----:B------:R-:W-:Y:S02]  /*6250*/  SHF.R.U32.HI R10, RZ, 0xa, R10 ;  /* 0x0000000aff0a7819 */ /* 0x000fe4000001160a */
[----:B------:R-:W-:Y:S02]  /*6260*/  SHF.R.U32.HI R11, RZ, 0xa, R11 ;  /* 0x0000000aff0b7819 */ /* 0x000fe4000001160b */
        /* <DEDUP_REMOVED lines=13> */
[-C--:B------:R-:W-:Y:S01]  /*6340*/  HFMA2 R18, R23, R6.reuse, R18 ;  /* 0x0000000617127231 */ /* 0x080fe20000000012 */
[----:B------:R-:W-:Y:S01]  /*6350*/  LOP3.LUT R10, R10, 0x64006400, RZ, 0xfc, !PT ;  /* 0x640064000a0a7812 */ /* 0x000fe200078efcff */
[-C--:B------:R-:W-:Y:S01]  /*6360*/  HFMA2 R15, R29, R6.reuse, R15 ;  /* 0x000000061d0f7231 */ /* 0x080fe2000000000f */
[----:B------:R-:W-:Y:S01]  /*6370*/  LOP3.LUT R11, R11, 0x64006400, RZ, 0xfc, !PT ;  /* 0x640064000b0b7812 */ /* 0x000fe200078efcff */
[----:B------:R-:W-:Y:S01]  /*6380*/  HFMA2 R20, R9, R6, R5 ;  /* 0x0000000609147231 */ /* 0x000fe20000000005 */
[----:B------:R-:W-:Y:S01]  /*6390*/  LOP3.LUT R14, R17, 0x80008, R14, 0xf8, !PT ;  /* 0x00080008110e7812 */ /* 0x000fe200078ef80e */
[----:B------:R-:W-:Y:S01]  /*63a0*/  HADD2 R6, R8, -1040, -1040 ;  /* 0xe410e41008067430 */ /* 0x000fe20000000000 */
[----:B------:R-:W-:Y:S01]  /*63b0*/  LOP3.LUT R19, R19, 0x1f001f, RZ, 0xc0, !PT ;  /* 0x001f001f13137812 */ /* 0x000fe200078ec0ff */
[----:B------:R-:W-:Y:S01]  /*63c0*/  HADD2 R5, R10, -1040, -1040 ;  /* 0xe410e4100a057430 */ /* 0x000fe20000000000 */
[----:B------:R-:W-:Y:S01]  /*63d0*/  LOP3.LUT R16, R16, 0x80008, R43, 0xf8, !PT ;  /* 0x0008000810107812 */ /* 0x000fe200078ef82b */
[----:B------:R-:W-:Y:S01]  /*63e0*/  HADD2 R17, R11, -1040, -1040 ;  /* 0xe410e4100b117430 */ /* 0x000fe20000000000 */
[----:B------:R-:W-:Y:S01]  /*63f0*/  LOP3.LUT R19, R19, 0x64006400, RZ, 0xfc, !PT ;  /* 0x6400640013137812 */ /* 0x000fe200078efcff */
[----:B------:R-:W0:Y:S01]  /*6400*/  LDS.128 R8, [UR4+0x30] ;  /* 0x00003004ff087984 */ /* 0x000e220008000c00 */
[-C--:B------:R-:W-:Y:S01]  /*6410*/  HFMA2 R5, R5, R7.reuse, R15 ;  /* 0x0000000705057231 */ /* 0x080fe2000000000f */
[----:B--2---:R-:W-:Y:S01]  /*6420*/  SHF.R.U32.HI R15, RZ, 0xb, R24 ;  /* 0x0000000bff0f7819 */ /* 0x004fe20000011618 */
[----:B------:R-:W-:-:S02]  /*6430*/  HFMA2 R6, R6, R7, R18 ;  /* 0x0000000706067231 */ /* 0x000fc40000000012 */
[----:B------:R-:W-:Y:S01]  /*6440*/  HADD2 R19, R19, -1040, -1040 ;  /* 0xe410e41013137430 */ /* 0x000fe20000000000 */
[----:B------:R-:W-:Y:S01]  /*6450*/  SHF.R.U32.HI R21, RZ, 0xb, R27 ;  /* 0x0000000bff157819 */ /* 0x000fe2000001161b */
[----:B------:R-:W-:Y:S01]  /*6460*/  UIADD3 UR4, UPT, UPT, UR4, 0x40, URZ ;  /* 0x0000004004047890 */ /* 0x000fe2000fffe0ff */
[----:B------:R-:W-:Y:S01]  /*6470*/  LOP3.LUT R12, R12, 0x100010, R15, 0xf8, !PT ;  /* 0x001000100c0c7812 */ /* 0x000fe200078ef80f */
[-C--:B------:R-:W-:Y:S01]  /*6480*/  HFMA2 R13, R19, R7.reuse, R13 ;  /* 0x00000007130d7231 */ /* 0x080fe2000000000d */
[----:B------:R-:W-:Y:S01]  /*6490*/  SHF.R.U32.HI R19, RZ, 0xb, R26 ;  /* 0x0000000bff137819 */ /* 0x000fe2000001161a */
[----:B------:R-:W-:Y:S01]  /*64a0*/  HFMA2 R7, R17, R7, R20 ;  /* 0x0000000711077231 */ /* 0x000fe20000000014 */
[----:B------:R-:W-:Y:S02]  /*64b0*/  LOP3.LUT R15, R24, 0x1f001f, RZ, 0xc0, !PT ;  /* 0x001f001f180f7812 */ /* 0x000fe400078ec0ff */
[----:B------:R-:W-:Y:S02]  /*64c0*/  LOP3.LUT R4, R4, 0x100010, R19, 0xf8, !PT ;  /* 0x0010001004047812 */ /* 0x000fe400078ef813 */
[----:B------:R-:W-:-:S02]  /*64d0*/  LOP3.LUT R19, R24, 0x3e003e0, RZ, 0xc0, !PT ;  /* 0x03e003e018137812 */ /* 0x000fc400078ec0ff */
[----:B------:R-:W-:Y:S02]  /*64e0*/  SHF.R.U32.HI R17, RZ, 0xb, R25 ;  /* 0x0000000bff117819 */ /* 0x000fe40000011619 */
[----:B------:R-:W-:Y:S02]  /*64f0*/  LOP3.LUT R23, R25, 0x1f001f, RZ, 0xc0, !PT ;  /* 0x001f001f19177812 */ /* 0x000fe400078ec0ff */
[----:B------:R-:W-:Y:S02]  /*6500*/  LOP3.LUT R22, R26, 0x1f001f, RZ, 0xc0, !PT ;  /* 0x001f001f1a167812 */ /* 0x000fe400078ec0ff */
[----:B------:R-:W-:Y:S02]  /*6510*/  SHF.R.U32.HI R24, RZ, 0xa, R24 ;  /* 0x0000000aff187819 */ /* 0x000fe40000011618 */
[----:B------:R-:W-:Y:S02]  /*6520*/  LOP3.LUT R15, R15, 0x64006400, RZ, 0xfc, !PT ;  /* 0x640064000f0f7812 */ /* 0x000fe400078efcff */
[----:B------:R-:W-:-:S02]  /*6530*/  LOP3.LUT R20, R27, 0x1f001f, RZ, 0xc0, !PT ;  /* 0x001f001f1b147812 */ /* 0x000fc400078ec0ff */
[----:B------:R-:W-:Y:S01]  /*6540*/  LOP3.LUT R18, R25, 0x3e003e0, RZ, 0xc0, !PT ;  /* 0x03e003e019127812 */ /* 0x000fe200078ec0ff */
[----:B------:R-:W-:Y:S01]  /*6550*/  HADD2 R15, R15, -1040, -1040 ;  /* 0xe410e4100f0f7430 */ /* 0x000fe20000000000 */
[----:B------:R-:W-:Y:S02]  /*6560*/  LOP3.LUT R29, R19, 0x64006400, RZ, 0xfc, !PT ;  /* 0x64006400131d7812 */ /* 0x000fe400078efcff */
[----:B------:R-:W-:Y:S02]  /*6570*/  LOP3.LUT R14, R14, 0x100010, R17, 0xf8, !PT ;  /* 0x001000100e0e7812 */ /* 0x000fe400078ef811 */
[----:B------:R-:W-:Y:S01]  /*6580*/  LOP3.LUT R16, R16, 0x100010, R21, 0xf8, !PT ;  /* 0x0010001010107812 */ /* 0x000fe200078ef815 */
[----:B------:R-:W-:Y:S01]  /*6590*/  HFMA2 R29, R29, R0.H1_H1, -48, -48 ;  /* 0xd200d2001d1d7431 */ /* 0x000fe20000060000 */
[----:B------:R-:W-:Y:S02]  /*65a0*/  SHF.R.U32.HI R25, RZ, 0xa, R25 ;  /* 0x0000000aff197819 */ /* 0x000fe40000011619 */
[----:B------:R-:W-:Y:S01]  /*65b0*/  LOP3.LUT R19, R23, 0x64006400, RZ, 0xfc, !PT ;  /* 0x6400640017137812 */ /* 0x000fe200078efcff */
[----:B0-----:R-:W-:Y:S01]  /*65c0*/  HFMA2 R13, R15, R8, R13 ;  /* 0x000000080f0d7231 */ /* 0x001fe2000000000d */
[----:B------:R-:W-:-:S02]  /*65d0*/  LOP3.LUT R22, R22, 0x64006400, RZ, 0xfc, !PT ;  /* 0x6400640016167812 */ /* 0x000fc400078efcff */
[----:B------:R-:W-:Y:S01]  /*65e0*/  LOP3.LUT R17, R26, 0x3e003e0, RZ, 0xc0, !PT ;  /* 0x03e003e01a117812 */ /* 0x000fe200078ec0ff */
[----:B------:R-:W-:Y:S01]  /*65f0*/  HADD2 R19, R19, -1040, -1040 ;  /* 0xe410e41013137430 */ /* 0x000fe20000000000 */
[----:B------:R-:W-:Y:S01]  /*6600*/  LOP3.LUT R21, R27, 0x3e003e0, RZ, 0xc0, !PT ;  /* 0x03e003e01b157812 */ /* 0x000fe200078ec0ff */
[----:B------:R-:W-:Y:S01]  /*6610*/  HADD2 R22, R22, -1040, -1040 ;  /* 0xe410e41016167430 */ /* 0x000fe20000000000 */
[----:B------:R-:W-:Y:S01]  /*6620*/  LOP3.LUT R24, R24, 0x1f001f, RZ, 0xc0, !PT ;  /* 0x001f001f18187812 */ /* 0x000fe200078ec0ff */
[-C--:B------:R-:W-:Y:S01]  /*6630*/  HFMA2 R6, R19, R8.reuse, R6 ;  /* 0x0000000813067231 */ /* 0x080fe20000000006 */
[----:B------:R-:W-:Y:S01]  /*6640*/  SHF.R.U32.HI R26, RZ, 0xa, R26 ;  /* 0x0000000aff1a7819 */ /* 0x000fe2000001161a */
[----:B------:R-:W-:Y:S01]  /*6650*/  HFMA2 R22, R22, R8, R5 ;  /* 0x0000000816167231 */ /* 0x000fe20000000005 */
[----:B------:R-:W-:Y:S01]  /*6660*/  SHF.R.U32.HI R27, RZ, 0xa, R27 ;  /* 0x0000000aff1b7819 */ /* 0x000fe2000001161b */
[----:B------:R-:W-:Y:S01]  /*6670*/  HFMA2 R5, R29, R9, R13 ;  /* 0x000000091d057231 */ /* 0x000fe2000000000d */
[----:B------:R-:W-:-:S02]  /*6680*/  LOP3.LUT R20, R20, 0x64006400, RZ, 0xfc, !PT ;  /* 0x6400640014147812 */ /* 0x000fc400078efcff */
[----:B------:R-:W-:Y:S02]  /*6690*/  LOP3.LUT R23, R18, 0x64006400, RZ, 0xfc, !PT ;  /* 0x6400640012177812 */ /* 0x000fe400078efcff */
[----:B------:R-:W-:Y:S01]  /*66a0*/  LOP3.LUT R25, R25, 0x1f001f, RZ, 0xc0, !PT ;  /* 0x001f001f19197812 */ /* 0x000fe200078ec0ff */
[----:B------:R-:W-:Y:S01]  /*66b0*/  HADD2 R20, R20, -1040, -1040 ;  /* 0xe410e41014147430 */ /* 0x000fe20000000000 */
        /* <DEDUP_REMOVED lines=11> */
[----:B------:R-:W-:Y:S01]  /*6770*/  LOP3.LUT R26, R26, 0x64006400, RZ, 0xfc, !PT ;  /* 0x640064001a1a7812 */ /* 0x000fe200078efcff */
[-C--:B------:R-:W-:Y:S01]  /*6780*/  HFMA2 R21, R21, R9.reuse, R6 ;  /* 0x0000000915157231 */ /* 0x080fe20000000006 */
        /* <DEDUP_REMOVED lines=8> */
[----:B------:R-:W-:Y:S01]  /*6810*/  LOP3.LUT R16, R16, 0x64006400, RZ, 0xfc, !PT ;  /* 0x6400640010107812 */ /* 0x000fe200078efcff */
[----:B------:R-:W-:Y:S01]  /*6820*/  HADD2 R26, R26, -1040, -1040 ;  /* 0xe410e4101a1a7430 */ /* 0x000fe20000000000 */
[----:B------:R-:W-:Y:S01]  /*6830*/  PRMT R0, R0, 0x5410, R2 ;  /* 0x0000541000007816 */ /* 0x000fe20000000002 */
[----:B------:R-:W-:Y:S01]  /*6840*/  HADD2 R5, R27, -1040, -1040 ;  /* 0xe410e4101b057430 */ /* 0x000fe20000000000 */
[----:B------:R-:W-:Y:S01]  /*6850*/  MOV R27, R31 ;  /* 0x0000001f001b7202 */ /* 0x000fe20000000f00 */
[----:B------:R-:W-:-:S02]  /*6860*/  HFMA2 R7, R25, R10, R21 ;  /* 0x0000000a19077231 */ /* 0x000fc40000000015 */
[----:B------:R-:W-:Y:S02]  /*6870*/  HFMA2 R13, R26, R10, R13 ;  /* 0x0000000a1a0d7231 */ /* 0x000fe4000000000d */
[----:B------:R-:W-:Y:S01]  /*6880*/  HADD2 R12, R12, -1040, -1040 ;  /* 0xe410e4100c0c7430 */ /* 0x000fe20000000000 */
[----:B------:R-:W-:Y:S01]  /*6890*/  MOV R26, R30 ;  /* 0x0000001e001a7202 */ /* 0x000fe20000000f00 */
[----:B------:R-:W-:Y:S02]  /*68a0*/  HADD2 R14, R14, -1040, -1040 ;  /* 0xe410e4100e0e7430 */ /* 0x000fe40000000000 */
[----:B------:R-:W-:-:S04]  /*68b0*/  IMAD.WIDE R30, R35, 0x4, R40 ;  /* 0x00000004231e7825 */ /* 0x000fc800078e0228 */
[----:B------:R-:W-:Y:S02]  /*68c0*/  HFMA2 R8, R5, R10, R17 ;  /* 0x0000000a05087231 */ /* 0x000fe40000000011 */
[-C--:B------:R-:W-:Y:S02]  /*68d0*/  HFMA2 R6, R12, R11.reuse, R6 ;  /* 0x0000000b0c067231 */ /* 0x080fe40000000006 */
[----:B------:R-:W-:Y:S02]  /*68e0*/  HADD2 R4, R4, -1040, -1040 ;  /* 0xe410e41004047430 */ /* 0x000fe40000000000 */
[----:B------:R-:W-:Y:S02]  /*68f0*/  HADD2 R16, R16, -1040, -1040 ;  /* 0xe410e41010107430 */ /* 0x000fe40000000000 */
        /* <DEDUP_REMOVED lines=13> */
.L_x_5071:
[----:B------:R-:W-:-:S04]  /*69d0*/  VIMNMX R22, PT, PT, R37, UR13, PT ;  /* 0x0000000d25167c48 */ /* 0x000fc8000bfe0100 */
[----:B------:R-:W-:-:S13]  /*69e0*/  ISETP.GT.AND P0, PT, R22, R39, PT ;  /* 0x000000271600720c */ /* 0x000fda0003f04270 */
[----:B------:R-:W-:Y:S05]  /*69f0*/  @!P0 BRA `(.L_x_5073) ;  /* 0x0000002000fc8947 */ /* 0x000fea0003800000 */
[----:B------:R-:W-:Y:S02]  /*6a00*/  MOV R16, R26 ;  /* 0x0000001a00107202 */ /* 0x000fe40000000f00 */
[----:B------:R-:W-:-:S07]  /*6a10*/  MOV R17, R27 ;  /* 0x0000001b00117202 */ /* 0x000fce0000000f00 */
.L_x_5074:
[----:B------:R-:W2:Y:S01]  /*6a20*/  LDG.E.128.CONSTANT R12, desc[UR6][R16.64] ;  /* 0x00000006100c7981 */ /* 0x000ea2000c1e9d00 */
[----:B------:R-:W-:-:S03]  /*6a30*/  IMAD.WIDE R20, R35, 0x4, R16 ;  /* 0x0000000423147825 */ /* 0x000fc600078e0210 */
[----:B------:R-:W1:Y:S04]  /*6a40*/  LDS.64 R18, [UR4] ;  /* 0x00000004ff127984 */ /* 0x000e680008000a00 */
[----:B------:R-:W3:Y:S01]  /*6a50*/  LDG.E.128.CONSTANT R4, desc[UR6][R20.64] ;  /* 0x0000000614047981 */ /* 0x000ee2000c1e9d00 */
[----:B------:R-:W-:-:S05]  /*6a60*/  IMAD.WIDE R46, R35, 0x4, R20 ;  /* 0x00000004232e7825 */ /* 0x000fca00078e0214 */
[----:B------:R4:W5:Y:S01]  /*6a70*/  LDG.E.128.CONSTANT R8, desc[UR6][R46.64] ;  /* 0x000000062e087981 */ /* 0x000962000c1e9d00 */
[----:B------:R-:W-:-:S05]  /*6a80*/  HFMA2 R27, -RZ, RZ, 0, 0.0625 ;  /* 0x00002c00ff1b7431 */ /* 0x000fca00000001ff */
[----:B------:R-:W-:Y:S01]  /*6a90*/  PRMT R0, R0, 0x5410, R27 ;  /* 0x0000541000007816 */ /* 0x000fe2000000001b */
[----:B----4-:R-:W-:-:S04]  /*6aa0*/  IMAD.WIDE R46, R35, 0x4, R46 ;  /* 0x00000004232e7825 */ /* 0x010fc800078e022e */
[--C-:B-1----:R-:W-:Y:S02]  /*6ab0*/  HADD2.F32 R21, -RZ, R18.reuse.H0_H0 ;  /* 0x20000012ff157230 */ /* 0x102fe40000004100 */
[----:B------:R-:W-:Y:S01]  /*6ac0*/  HADD2.F32 R18, -RZ, R18.H1_H1 ;  /* 0x30000012ff127230 */ /* 0x000fe20000004100 */
[----:B--2---:R-:W-:Y:S02]  /*6ad0*/  LOP3.LUT R23, R12, 0xf000f, RZ, 0xc0, !PT ;  /* 0x000f000f0c177812 */ /* 0x004fe400078ec0ff */
        /* <DEDUP_REMOVED lines=8> */
[----:B------:R-:W-:Y:S02]  /*6b60*/  HADD2 R24, R24, -1032, -1032 ;  /* 0xe408e40818187430 */ /* 0x000fe40000000000 */
[--C-:B------:R-:W-:Y:S02]  /*6b70*/  HADD2.F32 R20, -RZ, R23.reuse.H0_H0 ;  /* 0x20000017ff147230 */ /* 0x100fe40000004100 */
[----:B------:R-:W-:Y:S02]  /*6b80*/  HADD2 R27, R25, -1032, -1032 ;  /* 0xe408e408191b7430 */ /* 0x000fe40000000000 */
[----:B------:R-:W-:-:S02]  /*6b90*/  HADD2.F32 R23, -RZ, R23.H1_H1 ;  /* 0x30000017ff177230 */ /* 0x000fc40000004100 */
[----:B------:R-:W-:Y:S02]  /*6ba0*/  HADD2 R25, R26, -1032, -1032 ;  /* 0xe408e4081a197430 */ /* 0x000fe40000000000 */
[--C-:B------:R-:W-:Y:S02]  /*6bb0*/  HADD2.F32 R28, -RZ, R24.reuse.H0_H0 ;  /* 0x20000018ff1c7230 */ /* 0x100fe40000004100 */
[----:B------:R-:W-:Y:S01]  /*6bc0*/  FFMA.FTZ R20, R20, R21, RZ ;  /* 0x0000001514147223 */ /* 0x000fe200000100ff */
[----:B------:R-:W-:Y:S02]  /*6bd0*/  HADD2.F32 R29, -RZ, R24.H1_H1 ;  /* 0x30000018ff1d7230 */ /* 0x000fe40000004100 */
[----:B------:R-:W-:Y:S02]  /*6be0*/  HADD2.F32 R24, -RZ, R27.H0_H0 ;  /* 0x2000001bff187230 */ /* 0x000fe40000004100 */
[----:B------:R-:W-:Y:S01]  /*6bf0*/  FFMA.FTZ R41, R21, R28, RZ ;  /* 0x0000001c15297223 */ /* 0x000fe200000100ff */
[----:B------:R-:W-:-:S02]  /*6c00*/  HADD2.F32 R26, -RZ, R25.H0_H0 ;  /* 0x20000019ff1a7230 */ /* 0x000fc40000004100 */
[----:B------:R-:W-:Y:S01]  /*6c10*/  FFMA.FTZ R23, R23, R18, R20 ;  /* 0x0000001217177223 */ /* 0x000fe20000010014 */
[----:B------:R-:W-:Y:S02]  /*6c20*/  HADD2.F32 R25, -RZ, R25.H1_H1 ;  /* 0x30000019ff197230 */ /* 0x000fe40000004100 */
[C---:B------:R-:W-:Y:S01]  /*6c30*/  FFMA.FTZ R31, R21.reuse, R24, RZ ;  /* 0x00000018151f7223 */ /* 0x040fe200000100ff */
[----:B------:R-:W-:Y:S02]  /*6c40*/  HADD2.F32 R24, -RZ, R27.H1_H1 ;  /* 0x3000001bff187230 */ /* 0x000fe40000004100 */
[----:B------:R-:W-:Y:S01]  /*6c50*/  FFMA.FTZ R21, R21, R26, RZ ;  /* 0x0000001a15157223 */ /* 0x000fe200000100ff */
[----:B------:R-:W-:Y:S01]  /*6c60*/  LOP3.LUT R20, R12, 0xf000f0, RZ, 0xc0, !PT ;  /* 0x00f000f00c147812 */ /* 0x000fe200078ec0ff */
[----:B------:R-:W-:Y:S01]  /*6c70*/  FFMA.FTZ R29, R18, R29, R41 ;  /* 0x0000001d121d7223 */ /* 0x000fe20000010029 */
[----:B------:R-:W-:Y:S01]  /*6c80*/  LOP3.LUT R26, R14, 0xf000f0, RZ, 0xc0, !PT ;  /* 0x00f000f00e1a7812 */ /* 0x000fe200078ec0ff */
[----:B------:R-:W-:Y:S01]  /*6c90*/  FFMA.FTZ R27, R18, R24, R31 ;  /* 0x00000018121b7223 */ /* 0x000fe2000001001f */
[----:B------:R-:W-:Y:S01]  /*6ca0*/  LOP3.LUT R31, R20, 0x64006400, RZ, 0xfc, !PT ;  /* 0x64006400141f7812 */ /* 0x000fe200078efcff */
[----:B------:R-:W-:Y:S01]  /*6cb0*/  FFMA.FTZ R25, R18, R25, R21 ;  /* 0x0000001912197223 */ /* 0x000fe20000010015 */
[----:B------:R-:W-:Y:S01]  /*6cc0*/  LOP3.LUT R24, R13, 0xf000f0, RZ, 0xc0, !PT ;  /* 0x00f000f00d187812 */ /* 0x000fe200078ec0ff */
[----:B------:R-:W1:Y:S01]  /*6cd0*/  LDS.64 R20, [UR4+0x8] ;  /* 0x00000804ff147984 */ /* 0x000e620008000a00 */
[----:B------:R-:W-:Y:S01]  /*6ce0*/  LOP3.LUT R43, R26, 0x64006400, RZ, 0xfc, !PT ;  /* 0x640064001a2b7812 */ /* 0x000fe200078efcff */
[-C--:B------:R-:W-:Y:S01]  /*6cf0*/  HFMA2 R30, R31, R0.reuse.H1_H1, -72, -72 ;  /* 0xd480d4801f1e7431 */ /* 0x080fe20000060000 */
[----:B------:R-:W-:Y:S01]  /*6d00*/  LOP3.LUT R41, R24, 0x64006400, RZ, 0xfc, !PT ;  /* 0x6400640018297812 */ /* 0x000fe200078efcff */
[----:B------:R-:W-:Y:S01]  /*6d10*/  HADD2.F32 R24, -RZ, R19.H0_H0 ;  /* 0x20000013ff187230 */ /* 0x000fe20000004100 */
[----:B------:R-:W-:Y:S01]  /*6d20*/  LOP3.LUT R26, R15, 0xf000f0, RZ, 0xc0, !PT ;  /* 0x00f000f00f1a7812 */ /* 0x000fe200078ec0ff */
[----:B------:R-:W-:-:S02]  /*6d30*/  HFMA2 R18, R43, R0.H1_H1, -72, -72 ;  /* 0xd480d4802b127431 */ /* 0x000fc40000060000 */
[--C-:B------:R-:W-:Y:S02]  /*6d40*/  HADD2.F32 R42, -RZ, R30.reuse.H0_H0 ;  /* 0x2000001eff2a7230 */ /* 0x100fe40000004100 */
[-C--:B------:R-:W-:Y:S01]  /*6d50*/  HFMA2 R28, R41, R0.reuse.H1_H1, -72, -72 ;  /* 0xd480d480291c7431 */ /* 0x080fe20000060000 */
[----:B------:R-:W-:Y:S01]  /*6d60*/  LOP3.LUT R41, R26, 0x64006400, RZ, 0xfc, !PT ;  /* 0x640064001a297812 */ /* 0x000fe200078efcff */
[----:B------:R-:W-:Y:S01]  /*6d70*/  HADD2.F32 R26, -RZ, R19.H1_H1 ;  /* 0x30000013ff1a7230 */ /* 0x000fe20000004100 */
[----:B------:R-:W-:Y:S01]  /*6d80*/  SHF.R.U32.HI R14, RZ, 0x8, R14 ;  /* 0x00000008ff0e7819 */ /* 0x000fe2000001160e */
[----:B------:R-:W-:Y:S02]  /*6d90*/  HADD2.F32 R30, -RZ, R30.H1_H1 ;  /* 0x3000001eff1e7230 */ /* 0x000fe40000004100 */
[----:B------:R-:W-:Y:S01]  /*6da0*/  FFMA.FTZ R23, R42, R24, R23 ;  /* 0x000000182a177223 */ /* 0x000fe20000010017 */
[----:B------:R-:W-:Y:S02]  /*6db0*/  HADD2.F32 R31, -RZ, R28.H0_H0 ;  /* 0x2000001cff1f7230 */ /* 0x000fe40000004100 */
[----:B------:R-:W-:-:S02]  /*6dc0*/  HFMA2 R19, R41, R0.H1_H1, -72, -72 ;  /* 0xd480d48029137431 */ /* 0x000fc40000060000 */
[----:B------:R-:W-:Y:S01]  /*6dd0*/  HADD2.F32 R40, -RZ, R18.H0_H0 ;  /* 0x20000012ff287230 */ /* 0x000fe20000004100 */
[----:B------:R-:W-:Y:S01]  /*6de0*/  SHF.R.U32.HI R12, RZ, 0x8, R12 ;  /* 0x00000008ff0c7819 */ /* 0x000fe2000001160c */
[----:B------:R-:W-:Y:S02]  /*6df0*/  HADD2.F32 R28, -RZ, R28.H1_H1 ;  /* 0x3000001cff1c7230 */ /* 0x000fe40000004100 */
[----:B------:R-:W-:Y:S01]  /*6e00*/  FFMA.FTZ R29, R24, R31, R29 ;  /* 0x0000001f181d7223 */ /* 0x000fe2000001001d */
[--C-:B------:R-:W-:Y:S01]  /*6e10*/  HADD2.F32 R31, -RZ, R19.reuse.H0_H0 ;  /* 0x20000013ff1f7230 */ /* 0x100fe20000004100 */
[----:B------:R-:W-:Y:S01]  /*6e20*/  SHF.R.U32.HI R13, RZ, 0x8, R13 ;  /* 0x00000008ff0d7819 */ /* 0x000fe2000001160d */
[----:B------:R-:W-:Y:S01]  /*6e30*/  FFMA.FTZ R30, R30, R26, R23 ;  /* 0x0000001a1e1e7223 */ /* 0x000fe20000010017 */
[----:B------:R-:W-:Y:S01]  /*6e40*/  FFMA.FTZ R27, R24, R40, R27 ;  /* 0x00000028181b7223 */ /* 0x000fe2000001001b */
[----:B------:R-:W-:Y:S01]  /*6e50*/  FFMA.FTZ R29, R26, R28, R29 ;  /* 0x0000001c1a1d7223 */ /* 0x000fe2000001001d */
[----:B------:R-:W-:Y:S01]  /*6e60*/  FFMA.FTZ R25, R24, R31, R25 ;  /* 0x0000001f18197223 */ /* 0x000fe20000010019 */
[----:B------:R-:W-:Y:S01]  /*6e70*/  LOP3.LUT R23, R14, 0xf000f, RZ, 0xc0, !PT ;  /* 0x000f000f0e177812 */ /* 0x000fe200078ec0ff */
[----:B------:R-:W-:Y:S01]  /*6e80*/  HADD2.F32 R24, -RZ, R18.H1_H1 ;  /* 0x30000012ff187230 */ /* 0x000fe20000004100 */
[----:B------:R-:W-:Y:S01]  /*6e90*/  LOP3.LUT R18, R12, 0xf000f, RZ, 0xc0, !PT ;  /* 0x000f000f0c127812 */ /* 0x000fe200078ec0ff */
[----:B------:R-:W-:Y:S01]  /*6ea0*/  HADD2.F32 R28, -RZ, R19.H1_H1 ;  /* 0x30000013ff1c7230 */ /* 0x000fe20000004100 */
[----:B------:R-:W-:-:S02]  /*6eb0*/  LOP3.LUT R19, R13, 0xf000f, RZ, 0xc0, !PT ;  /* 0x000f000f0d137812 */ /* 0x000fc400078ec0ff */
[----:B------:R-:W-:Y:S01]  /*6ec0*/  SHF.R.U32.HI R15, RZ, 0x8, R15 ;  /* 0x00000008ff0f7819 */ /* 0x000fe2000001160f */
[C---:B------:R-:W-:Y:S01]  /*6ed0*/  FFMA.FTZ R24, R26.reuse, R24, R27 ;  /* 0x000000181a187223 */ /* 0x040fe2000001001b */
[----:B------:R-:W-:Y:S01]  /*6ee0*/  LOP3.LUT R23, R23, 0x64006400, RZ, 0xfc, !PT ;  /* 0x6400640017177812 */ /* 0x000fe200078efcff */
[----:B------:R-:W-:Y:S01]  /*6ef0*/  FFMA.FTZ R28, R26, R28, R25 ;  /* 0x0000001c1a1c7223 */ /* 0x000fe20000010019 */
[----:B------:R-:W-:Y:S02]  /*6f00*/  LOP3.LUT R18, R18, 0x64006400, RZ, 0xfc, !PT ;  /* 0x6400640012127812 */ /* 0x000fe400078efcff */
[----:B------:R-:W-:Y:S01]  /*6f10*/  LOP3.LUT R19, R19, 0x64006400, RZ, 0xfc, !PT ;  /* 0x6400640013137812 */ /* 0x000fe200078efcff */
[----:B------:R-:W-:Y:S01]  /*6f20*/  HADD2 R23, R23, -1032, -1032 ;  /* 0xe408e40817177430 */ /* 0x000fe20000000000 */
[----:B------:R-:W-:Y:S01]  /*6f30*/  LOP3.LUT R27, R15, 0xf000f, RZ, 0xc0, !PT ;  /* 0x000f000f0f1b7812 */ /* 0x000fe200078ec0ff */
[----:B------:R-:W-:Y:S02]  /*6f40*/  HADD2 R26, R18, -1032, -1032 ;  /* 0xe408e408121a7430 */ /* 0x000fe40000000000 */
[----:B-1----:R-:W-:-:S02]  /*6f50*/  HADD2.F32 R31, -RZ, R20.H0_H0 ;  /* 0x20000014ff1f7230 */ /* 0x002fc40000004100 */
[----:B------:R-:W-:Y:S01]  /*6f60*/  HADD2 R25, R19, -1032, -1032 ;  /* 0xe408e40813197430 */ /* 0x000fe20000000000 */
[----:B------:R-:W-:Y:S01]  /*6f70*/  LOP3.LUT R18, R27, 0x64006400, RZ, 0xfc, !PT ;  /* 0x640064001b127812 */ /* 0x000fe200078efcff */
[----:B------:R-:W-:Y:S01]  /*6f80*/  HADD2.F32 R19, -RZ, R23.H0_H0 ;  /* 0x20000017ff137230 */ /* 0x000fe20000004100 */
[----:B------:R-:W-:Y:S01]  /*6f90*/  LOP3.LUT R12, R12, 0xf000f0, RZ, 0xc0, !PT ;  /* 0x00f000f00c0c7812 */ /* 0x000fe200078ec0ff */
[----:B------:R-:W-:Y:S01]  /*6fa0*/  HADD2.F32 R27, -RZ, R26.H0_H0 ;  /* 0x2000001aff1b7230 */ /* 0x000fe20000004100 */
[----:B------:R-:W-:Y:S01]  /*6fb0*/  LOP3.LUT R14, R14, 0xf000f0, RZ, 0xc0, !PT ;  /* 0x00f000f00e0e7812 */ /* 0x000fe200078ec0ff */
[----:B------:R-:W-:Y:S02]  /*6fc0*/  HADD2.F32 R40, -RZ, R25.H0_H0 ;  /* 0x20000019ff287230 */ /* 0x000fe40000004100 */
[----:B------:R-:W-:Y:S02]  /*6fd0*/  HADD2 R18, R18, -1032, -1032 ;  /* 0xe408e40812127430 */ /* 0x000fe40000000000 */
[----:B------:R-:W-:Y:S01]  /*6fe0*/  FFMA.FTZ R19, R31, R19, R24 ;  /* 0x000000131f137223 */ /* 0x000fe20000010018 */
[----:B------:R-:W-:-:S02]  /*6ff0*/  HADD2.F32 R24, -RZ, R20.H1_H1 ;  /* 0x30000014ff187230 */ /* 0x000fc40000004100 */
[----:B------:R-:W-:Y:S01]  /*7000*/  FFMA.FTZ R27, R27, R31, R30 ;  /* 0x0000001f1b1b7223 */ /* 0x000fe2000001001e */
[C---:B------:R-:W-:Y:S01]  /*7010*/  FFMA.FTZ R29, R31.reuse, R40, R29 ;  /* 0x000000281f1d7223 */ /* 0x040fe2000001001d */
[----:B------:R-:W-:Y:S02]  /*7020*/  HADD2.F32 R20, -RZ, R25.H1_H1 ;  /* 0x30000019ff147230 */ /* 0x000fe40000004100 */
[----:B------:R-:W-:Y:S02]  /*7030*/  HADD2.F32 R40, -RZ, R18.H0_H0 ;  /* 0x20000012ff287230 */ /* 0x000fe40000004100 */
[----:B------:R-:W-:Y:S02]  /*7040*/  HADD2.F32 R30, -RZ, R26.H1_H1 ;  /* 0x3000001aff1e7230 */ /* 0x000fe40000004100 */
[----:B------:R-:W-:Y:S01]  /*7050*/  FFMA.FTZ R29, R24, R20, R29 ;  /* 0x00000014181d7223 */ /* 0x000fe2000001001d */
[--C-:B------:R-:W-:Y:S02]  /*7060*/  HADD2.F32 R26, -RZ, R21.reuse.H0_H0 ;  /* 0x20000015ff1a7230 */ /* 0x100fe40000004100 */
[----:B------:R-:W-:Y:S01]  /*7070*/  FFMA.FTZ R31, R31, R40, R28 ;  /* 0x000000281f1f7223 */ /* 0x000fe2000001001c */
[----:B------:R-:W-:Y:S01]  /*7080*/  HADD2.F32 R25, -RZ, R21.H1_H1 ;  /* 0x30000015ff197230 */ /* 0x000fe20000004100 */
[----:B------:R-:W-:Y:S01]  /*7090*/  LOP3.LUT R28, R13, 0xf000f0, RZ, 0xc0, !PT ;  /* 0x00f000f00d1c7812 */ /* 0x000fe200078ec0ff */
[----:B------:R-:W1:Y:S01]  /*70a0*/  LDS.64 R20, [UR4+0x10] ;  /* 0x00001004ff147984 */ /* 0x000e620008000a00 */
[----:B------:R-:W-:Y:S01]  /*70b0*/  HADD2.F32 R23, -RZ, R23.H1_H1 ;  /* 0x30000017ff177230 */ /* 0x000fe20000004100 */
[----:B------:R-:W-:Y:S01]  /*70c0*/  LOP3.LUT R13, R12, 0x64006400, RZ, 0xfc, !PT ;  /* 0x640064000c0d7812 */ /* 0x000fe200078efcff */
[----:B------:R-:W-:Y:S01]  /*70d0*/  HADD2.F32 R40, -RZ, R18.H1_H1 ;  /* 0x30000012ff287230 */ /* 0x000fe20000004100 */
[----:B------:R-:W-:Y:S01]  /*70e0*/  LOP3.LUT R12, R15, 0xf000f0, RZ, 0xc0, !PT ;  /* 0x00f000f00f0c7812 */ /* 0x000fe200078ec0ff */
[----:B------:R-:W-:Y:S01]  /*70f0*/  FFMA.FTZ R27, R30, R24, R27 ;  /* 0x000000181e1b7223 */ /* 0x000fe2000001001b */
[----:B------:R-:W-:Y:S01]  /*7100*/  LOP3.LUT R15, R14, 0x64006400, RZ, 0xfc, !PT ;  /* 0x640064000e0f7812 */ /* 0x000fe200078efcff */
[----:B------:R-:W-:Y:S01]  /*7110*/  FFMA.FTZ R19, R24, R23, R19 ;  /* 0x0000001718137223 */ /* 0x000fe20000010013 */
[----:B------:R-:W-:Y:S01]  /*7120*/  LOP3.LUT R41, R28, 0x64006400, RZ, 0xfc, !PT ;  /* 0x640064001c297812 */ /* 0x000fe200078efcff */
[-C--:B------:R-:W-:Y:S01]  /*7130*/  HFMA2 R13, R13, R0.reuse.H1_H1, -72, -72 ;  /* 0xd480d4800d0d7431 */ /* 0x080fe20000060000 */
[----:B------:R-:W-:Y:S01]  /*7140*/  LOP3.LUT R23, R12, 0x64006400, RZ, 0xfc, !PT ;  /* 0x640064000c177812 */ /* 0x000fe200078efcff */
[----:B------:R-:W-:-:S02]  /*7150*/  HFMA2 R15, R15, R0.H1_H1, -72, -72 ;  /* 0xd480d4800f0f7431 */ /* 0x000fc40000060000 */
[----:B------:R-:W-:Y:S01]  /*7160*/  FFMA.FTZ R31, R24, R40, R31 ;  /* 0x00000028181f7223 */ /* 0x000fe2000001001f */
[-C--:B------:R-:W-:Y:S02]  /*7170*/  HFMA2 R14, R41, R0.reuse.H1_H1, -72, -72 ;  /* 0xd480d480290e7431 */ /* 0x080fe40000060000 */
[----:B------:R-:W-:Y:S02]  /*7180*/  HADD2.F32 R18, -RZ, R13.H0_H0 ;  /* 0x2000000dff127230 */ /* 0x000fe40000004100 */
[----:B------:R-:W-:Y:S02]  /*7190*/  HFMA2 R12, R23, R0.H1_H1, -72, -72 ;  /* 0xd480d480170c7431 */ /* 0x000fe40000060000 */
        /* <DEDUP_REMOVED lines=9> */
[----:B------:R-:W-:Y:S01]  /*7230*/  HADD2.F32 R28, -RZ, R15.H1_H1 ;  /* 0x3000000fff1c7230 */ /* 0x000fe20000004100 */
[----:B---3--:R-:W-:Y:S01]  /*7240*/  LOP3.LUT R15, R4, 0xf000f, RZ, 0xc0, !PT ;  /* 0x000f000f040f7812 */ /* 0x008fe200078ec0ff */
[----:B------:R-:W-:Y:S01]  /*7250*/  FFMA.FTZ R23, R13, R25, R18 ;  /* 0x000000190d177223 */ /* 0x000fe20000010012 */
[----:B------:R-:W-:-:S02]  /*7260*/  HADD2.F32 R12, -RZ, R12.H1_H1 ;  /* 0x3000000cff0c7230 */ /* 0x000fc40000004100 */
[----:B------:R-:W-:Y:S01]  /*7270*/  FFMA.FTZ R26, R25, R19, R24 ;  /* 0x00000013191a7223 */ /* 0x000fe20000010018 */
[----:B------:R-:W-:Y:S01]  /*7280*/  LOP3.LUT R15, R15, 0x64006400, RZ, 0xfc, !PT ;  /* 0x640064000f0f7812 */ /* 0x000fe200078efcff */
[C---:B------:R-:W-:Y:S01]  /*7290*/  FFMA.FTZ R24, R25.reuse, R28, R27 ;  /* 0x0000001c19187223 */ /* 0x040fe2000001001b */
[----:B------:R-:W-:Y:S01]  /*72a0*/  LOP3.LUT R18, R6, 0xf000f, RZ, 0xc0, !PT ;  /* 0x000f000f06127812 */ /* 0x000fe200078ec0ff */
[----:B------:R-:W-:Y:S01]  /*72b0*/  FFMA.FTZ R25, R25, R12, R14 ;  /* 0x0000000c19197223 */ /* 0x000fe2000001000e */
[----:B------:R-:W-:Y:S01]  /*72c0*/  LOP3.LUT R19, R7, 0xf000f, RZ, 0xc0, !PT ;  /* 0x000f000f07137812 */ /* 0x000fe200078ec0ff */
[----:B------:R-:W-:Y:S01]  /*72d0*/  HADD2 R15, R15, -1032, -1032 ;  /* 0xe408e4080f0f7430 */ /* 0x000fe20000000000 */
[----:B------:R-:W-:Y:S02]  /*72e0*/  LOP3.LUT R13, R5, 0xf000f, RZ, 0xc0, !PT ;  /* 0x000f000f050d7812 */ /* 0x000fe400078ec0ff */
[----:B------:R-:W-:Y:S01]  /*72f0*/  LOP3.LUT R18, R18, 0x64006400, RZ, 0xfc, !PT ;  /* 0x6400640012127812 */ /* 0x000fe200078efcff */
[----:B-1----:R-:W-:Y:S01]  /*7300*/  HADD2.F32 R28, -RZ, R20.H1_H1 ;  /* 0x30000014ff1c7230 */ /* 0x002fe20000004100 */
[----:B------:R-:W-:Y:S01]  /*7310*/  LOP3.LUT R14, R19, 0x64006400, RZ, 0xfc, !PT ;  /* 0x64006400130e7812 */ /* 0x000fe200078efcff */
[----:B------:R-:W-:Y:S01]  /*7320*/  HADD2.F32 R12, -RZ, R15.H0_H0 ;  /* 0x2000000fff0c7230 */ /* 0x000fe20000004100 */
[----:B------:R-:W-:Y:S01]  /*7330*/  LOP3.LUT R13, R13, 0x64006400, RZ, 0xfc, !PT ;  /* 0x640064000d0d7812 */ /* 0x000fe200078efcff */
[----:B------:R-:W-:-:S02]  /*7340*/  HADD2 R19, R18, -1032, -1032 ;  /* 0xe408e40812137430 */ /* 0x000fc40000000000 */
[----:B------:R-:W-:Y:S02]  /*7350*/  HADD2.F32 R27, -RZ, R15.H1_H1 ;  /* 0x3000000fff1b7230 */ /* 0x000fe40000004100 */
[----:B------:R-:W-:Y:S02]  /*7360*/  HADD2 R18, R14, -1032, -1032 ;  /* 0xe408e4080e127430 */ /* 0x000fe40000000000 */
[----:B------:R-:W-:Y:S02]  /*7370*/  HADD2 R15, R13, -1032, -1032 ;  /* 0xe408e4080d0f7430 */ /* 0x000fe40000000000 */
[----:B------:R-:W-:Y:S02]  /*7380*/  HADD2.F32 R13, -RZ, R20.H0_H0 ;  /* 0x20000014ff0d7230 */ /* 0x000fe40000004100 */
[----:B------:R-:W-:Y:S02]  /*7390*/  HADD2.F32 R30, -RZ, R18.H0_H0 ;  /* 0x20000012ff1e7230 */ /* 0x000fe40000004100 */
[----:B------:R-:W-:-:S02]  /*73a0*/  HADD2.F32 R40, -RZ, R15.H0_H0 ;  /* 0x2000000fff287230 */ /* 0x000fc40000004100 */
[----:B------:R-:W-:Y:S01]  /*73b0*/  FFMA.FTZ R20, R12, R13, RZ ;  /* 0x0000000d0c147223 */ /* 0x000fe200000100ff */
[----:B------:R-:W-:Y:S02]  /*73c0*/  HADD2.F32 R14, -RZ, R19.H0_H0 ;  /* 0x20000013ff0e7230 */ /* 0x000fe40000004100 */
[C---:B------:R-:W-:Y:S01]  /*73d0*/  FFMA.FTZ R41, R13.reuse, R30, RZ ;  /* 0x0000001e0d297223 */ /* 0x040fe200000100ff */
[----:B------:R-:W-:Y:S02]  /*73e0*/  HADD2.F32 R30, -RZ, R15.H1_H1 ;  /* 0x3000000fff1e7230 */ /* 0x000fe40000004100 */
[C---:B------:R-:W-:Y:S01]  /*73f0*/  FFMA.FTZ R43, R13.reuse, R40, RZ ;  /* 0x000000280d2b7223 */ /* 0x040fe200000100ff */
[----:B------:R-:W-:Y:S02]  /*7400*/  FFMA.FTZ R29, R13, R14, RZ ;  /* 0x0000000e0d1d7223 */ /* 0x000fe400000100ff */
[----:B------:R-:W2:Y:S01]  /*7410*/  LDG.E.128.CONSTANT R12, desc[UR6][R46.64] ;  /* 0x000000062e0c7981 */ /* 0x000ea2000c1e9d00 */
[----:B------:R-:W-:Y:S01]  /*7420*/  FFMA.FTZ R31, R27, R28, R20 ;  /* 0x0000001c1b1f7223 */ /* 0x000fe20000010014 */
[----:B------:R-:W-:Y:S01]  /*7430*/  HADD2.F32 R20, -RZ, R19.H1_H1 ;  /* 0x30000013ff147230 */ /* 0x000fe20000004100 */
[----:B------:R-:W-:Y:S01]  /*7440*/  LOP3.LUT R19, R4, 0xf000f0, RZ, 0xc0, !PT ;  /* 0x00f000f004137812 */ /* 0x000fe200078ec0ff */
[--C-:B------:R-:W-:Y:S01]  /*7450*/  HADD2.F32 R44, -RZ, R21.reuse.H0_H0 ;  /* 0x20000015ff2c7230 */ /* 0x100fe20000004100 */
[----:B------:R-:W-:Y:S01]  /*7460*/  LOP3.LUT R27, R5, 0xf000f0, RZ, 0xc0, !PT ;  /* 0x00f000f0051b7812 */ /* 0x000fe200078ec0ff */
[----:B------:R-:W-:Y:S01]  /*7470*/  HADD2.F32 R18, -RZ, R18.H1_H1 ;  /* 0x30000012ff127230 */ /* 0x000fe20000004100 */
[----:B------:R-:W-:Y:S01]  /*7480*/  LOP3.LUT R19, R19, 0x64006400, RZ, 0xfc, !PT ;  /* 0x6400640013137812 */ /* 0x000fe200078efcff */
[C---:B------:R-:W-:Y:S01]  /*7490*/  FFMA.FTZ R20, R28.reuse, R20, R29 ;  /* 0x000000141c147223 */ /* 0x040fe2000001001d */
[C---:B------:R-:W-:Y:S01]  /*74a0*/  FFMA.FTZ R43, R28.reuse, R30, R43 ;  /* 0x0000001e1c2b7223 */ /* 0x040fe2000001002b */
[----:B------:R-:W-:Y:S01]  /*74b0*/  LOP3.LUT R27, R27, 0x64006400, RZ, 0xfc, !PT ;  /* 0x640064001b1b7812 */ /* 0x000fe200078efcff */
[----:B------:R-:W-:Y:S01]  /*74c0*/  FFMA.FTZ R28, R28, R18, R41 ;  /* 0x000000121c1c7223 */ /* 0x000fe20000010029 */
[-C--:B------:R-:W-:Y:S01]  /*74d0*/  HFMA2 R29, R19, R0.reuse.H1_H1, -72, -72 ;  /* 0xd480d480131d7431 */ /* 0x080fe20000060000 */
[----:B------:R-:W-:Y:S01]  /*74e0*/  LOP3.LUT R19, R7, 0xf000f0, RZ, 0xc0, !PT ;  /* 0x00f000f007137812 */ /* 0x000fe200078ec0ff */
[----:B------:R-:W-:Y:S01]  /*74f0*/  HADD2.F32 R21, -RZ, R21.H1_H1 ;  /* 0x30000015ff157230 */ /* 0x000fe20000004100 */
[----:B------:R-:W-:Y:S01]  /*7500*/  LOP3.LUT R41, R6, 0xf000f0, RZ, 0xc0, !PT ;  /* 0x00f000f006297812 */ /* 0x000fe200078ec0ff */
[----:B------:R-:W-:-:S02]  /*7510*/  HFMA2 R27, R27, R0.H1_H1, -72, -72 ;  /* 0xd480d4801b1b7431 */ /* 0x000fc40000060000 */
[----:B------:R-:W-:Y:S01]  /*7520*/  HADD2.F32 R42, -RZ, R29.H0_H0 ;  /* 0x2000001dff2a7230 */ /* 0x000fe20000004100 */
[----:B------:R-:W-:Y:S02]  /*7530*/  LOP3.LUT R19, R19, 0x64006400, RZ, 0xfc, !PT ;  /* 0x6400640013137812 */ /* 0x000fe400078efcff */
[----:B------:R-:W-:Y:S02]  /*7540*/  LOP3.LUT R41, R41, 0x64006400, RZ, 0xfc, !PT ;  /* 0x6400640029297812 */ /* 0x000fe400078efcff */
[----:B------:R-:W-:Y:S01]  /*7550*/  FFMA.FTZ R42, R42, R44, R31 ;  /* 0x0000002c2a2a7223 */ /* 0x000fe2000001001f */
[-C--:B------:R-:W-:Y:S01]  /*7560*/  HFMA2 R31, R19, R0.reuse.H1_H1, -72, -72 ;  /* 0xd480d480131f7431 */ /* 0x080fe20000060000 */
[----:B------:R-:W-:Y:S01]  /*7570*/  SHF.R.U32.HI R4, RZ, 0x8, R4 ;  /* 0x00000008ff047819 */ /* 0x000fe20000011604 */
[----:B------:R-:W1:Y:S01]  /*7580*/  LDS.64 R18, [UR4+0x18] ;  /* 0x00001804ff127984 */ /* 0x000e620008000a00 */
[----:B------:R-:W-:Y:S02]  /*7590*/  HFMA2 R30, R41, R0.H1_H1, -72, -72 ;  /* 0xd480d480291e7431 */ /* 0x000fe40000060000 */
[--C-:B------:R-:W-:Y:S01]  /*75a0*/  HADD2.F32 R41, -RZ, R27.reuse.H0_H0 ;  /* 0x2000001bff297230 */ /* 0x100fe20000004100 */
[----:B------:R-:W-:Y:S01]  /*75b0*/  SHF.R.U32.HI R5, RZ, 0x8, R5 ;  /* 0x00000008ff057819 */ /* 0x000fe20000011605 */
[----:B------:R-:W-:Y:S01]  /*75c0*/  HADD2.F32 R27, -RZ, R27.H1_H1 ;  /* 0x3000001bff1b7230 */ /* 0x000fe20000004100 */
[----:B------:R-:W-:-:S02]  /*75d0*/  SHF.R.U32.HI R6, RZ, 0x8, R6 ;  /* 0x00000008ff067819 */ /* 0x000fc40000011606 */
[C---:B------:R-:W-:Y:S01]  /*75e0*/  FFMA.FTZ R40, R44.reuse, R41, R43 ;  /* 0x000000292c287223 */ /* 0x040fe2000001002b */
[--C-:B------:R-:W-:Y:S01]  /*75f0*/  HADD2.F32 R41, -RZ, R30.reuse.H0_H0 ;  /* 0x2000001eff297230 */ /* 0x100fe20000004100 */
[----:B------:R-:W-:Y:S01]  /*7600*/  SHF.R.U32.HI R7, RZ, 0x8, R7 ;  /* 0x00000008ff077819 */ /* 0x000fe20000011607 */
[--C-:B------:R-:W-:Y:S02]  /*7610*/  HADD2.F32 R43, -RZ, R31.reuse.H0_H0 ;  /* 0x2000001fff2b7230 */ /* 0x100fe40000004100 */
[----:B------:R-:W-:Y:S01]  /*7620*/  FFMA.FTZ R40, R21, R27, R40 ;  /* 0x0000001b15287223 */ /* 0x000fe20000010028 */
[----:B------:R-:W-:Y:S02]  /*7630*/  HADD2.F32 R31, -RZ, R31.H1_H1 ;  /* 0x3000001fff1f7230 */ /* 0x000fe40000004100 */
[C---:B------:R-:W-:Y:S01]  /*7640*/  FFMA.FTZ R20, R44.reuse, R41, R20 ;  /* 0x000000292c147223 */ /* 0x040fe20000010014 */
[----:B------:R-:W-:Y:S02]  /*7650*/  HADD2.F32 R41, -RZ, R29.H1_H1 ;  /* 0x3000001dff297230 */ /* 0x000fe40000004100 */
[----:B------:R-:W-:Y:S01]  /*7660*/  FFMA.FTZ R28, R44, R43, R28 ;  /* 0x0000002b2c1c7223 */ /* 0x000fe2000001001c */
[----:B------:R-:W-:Y:S01]  /*7670*/  HADD2.F32 R29, -RZ, R30.H1_H1 ;  /* 0x3000001eff1d7230 */ /* 0x000fe20000004100 */
[----:B------:R-:W-:Y:S01]  /*7680*/  LOP3.LUT R27, R4, 0xf000f, RZ, 0xc0, !PT ;  /* 0x000f000f041b7812 */ /* 0x000fe200078ec0ff */
[----:B------:R-:W-:Y:S01]  /*7690*/  FFMA.FTZ R42, R41, R21, R42 ;  /* 0x00000015292a7223 */ /* 0x000fe2000001002a */
[----:B------:R-:W-:-:S02]  /*76a0*/  FFMA.FTZ R28, R21, R31, R28 ;  /* 0x0000001f151c7223 */ /* 0x000fc4000001001c */
[----:B------:R-:W-:Y:S01]  /*76b0*/  FFMA.FTZ R20, R21, R29, R20 ;  /* 0x0000001d15147223 */ /* 0x000fe20000010014 */
[----:B------:R-:W-:Y:S02]  /*76c0*/  LOP3.LUT R21, R27, 0x64006400, RZ, 0xfc, !PT ;  /* 0x640064001b157812 */ /* 0x000fe400078efcff */
[----:B------:R-:W-:Y:S02]  /*76d0*/  LOP3.LUT R29, R5, 0xf000f, RZ, 0xc0, !PT ;  /* 0x000f000f051d7812 */ /* 0x000fe400078ec0ff */
[----:B------:R-:W-:Y:S01]  /*76e0*/  LOP3.LUT R30, R6, 0xf000f, RZ, 0xc0, !PT ;  /* 0x000f000f061e7812 */ /* 0x000fe200078ec0ff */
[----:B------:R-:W-:Y:S01]  /*76f0*/  HADD2 R21, R21, -1032, -1032 ;  /* 0xe408e40815157430 */ /* 0x000fe20000000000 */
[----:B------:R-:W-:Y:S02]  /*7700*/  LOP3.LUT R27, R7, 0xf000f, RZ, 0xc0, !PT ;  /* 0x000f000f071b7812 */ /* 0x000fe400078ec0ff */
[----:B------:R-:W-:Y:S02]  /*7710*/  LOP3.LUT R29, R29, 0x64006400, RZ, 0xfc, !PT ;  /* 0x640064001d1d7812 */ /* 0x000fe400078efcff */
[----:B------:R-:W-:Y:S01]  /*7720*/  LOP3.LUT R30, R30, 0x64006400, RZ, 0xfc, !PT ;  /* 0x640064001e1e7812 */ /* 0x000fe200078efcff */
[----:B------:R-:W-:Y:S01]  /*7730*/  HADD2.F32 R41, -RZ, R21.H0_H0 ;  /* 0x20000015ff297230 */ /* 0x000fe20000004100 */
[----:B------:R-:W-:Y:S01]  /*7740*/  LOP3.LUT R27, R27, 0x64006400, RZ, 0xfc, !PT ;  /* 0x640064001b1b7812 */ /* 0x000fe200078efcff */
[----:B------:R-:W-:Y:S01]  /*7750*/  HADD2 R29, R29, -1032, -1032 ;  /* 0xe408e4081d1d7430 */ /* 0x000fe20000000000 */
[----:B------:R-:W-:Y:S01]  /*7760*/  LOP3.LUT R4, R4, 0xf000f0, RZ, 0xc0, !PT ;  /* 0x00f000f004047812 */ /* 0x000fe200078ec0ff */
[----:B------:R-:W-:Y:S01]  /*7770*/  HADD2 R30, R30, -1032, -1032 ;  /* 0xe408e4081e1e7430 */ /* 0x000fe20000000000 */
[----:B------:R-:W-:Y:S01]  /*7780*/  LOP3.LUT R6, R6, 0xf000f0, RZ, 0xc0, !PT ;  /* 0x00f000f006067812 */ /* 0x000fe200078ec0ff */
[----:B------:R-:W-:-:S02]  /*7790*/  HADD2 R27, R27, -1032, -1032 ;  /* 0xe408e4081b1b7430 */ /* 0x000fc40000000000 */
[----:B-1----:R-:W-:Y:S01]  /*77a0*/  HADD2.F32 R31, -RZ, R18.H0_H0 ;  /* 0x20000012ff1f7230 */ /* 0x002fe20000004100 */
[----:B------:R-:W-:Y:S02]  /*77b0*/  IADD3 R39, PT, PT, R39, 0x20, RZ ;  /* 0x0000002027277810 */ /* 0x000fe40007ffe0ff */
[----:B------:R-:W-:Y:S02]  /*77c0*/  HADD2.F32 R43, -RZ, R27.H0_H0 ;  /* 0x2000001bff2b7230 */ /* 0x000fe40000004100 */
[----:B------:R-:W-:Y:S01]  /*77d0*/  FFMA.FTZ R44, R41, R31, R42 ;  /* 0x0000001f292c7223 */ /* 0x000fe2000001002a */
[----:B------:R-:W-:Y:S01]  /*77e0*/  HADD2.F32 R42, -RZ, R29.H0_H0 ;  /* 0x2000001dff2a7230 */ /* 0x000fe20000004100 */
[----:B------:R-:W-:Y:S01]  /*77f0*/  ISETP.GE.AND P0, PT, R39, R22, PT ;  /* 0x000000162700720c */ /* 0x000fe20003f06270 */
[----:B------:R-:W-:Y:S02]  /*7800*/  HADD2.F32 R41, -RZ, R30.H0_H0 ;  /* 0x2000001eff297230 */ /* 0x000fe40000004100 */
[----:B------:R-:W-:Y:S01]  /*7810*/  FFMA.FTZ R28, R31, R43, R28 ;  /* 0x0000002b1f1c7223 */ /* 0x000fe2000001001c */
[----:B------:R-:W-:-:S02]  /*7820*/  HADD2.F32 R27, -RZ, R27.H1_H1 ;  /* 0x3000001bff1b7230 */ /* 0x000fc40000004100 */
[C---:B------:R-:W-:Y:S01]  /*7830*/  FFMA.FTZ R40, R31.reuse, R42, R40 ;  /* 0x0000002a1f287223 */ /* 0x040fe20000010028 */
[----:B------:R-:W-:Y:S01]  /*7840*/  FFMA.FTZ R20, R31, R41, R20 ;  /* 0x000000291f147223 */ /* 0x000fe20000010014 */
[----:B------:R-:W-:Y:S02]  /*7850*/  HADD2.F32 R31, -RZ, R21.H1_H1 ;  /* 0x30000015ff1f7230 */ /* 0x000fe40000004100 */
[----:B------:R-:W-:Y:S02]  /*7860*/  HADD2.F32 R21, -RZ, R18.H1_H1 ;  /* 0x30000012ff157230 */ /* 0x000fe40000004100 */
[----:B------:R-:W-:Y:S02]  /*7870*/  HADD2.F32 R18, -RZ, R29.H1_H1 ;  /* 0x3000001dff127230 */ /* 0x000fe40000004100 */
[----:B------:R-:W-:Y:S02]  /*7880*/  HADD2.F32 R29, -RZ, R30.H1_H1 ;  /* 0x3000001eff1d7230 */ /* 0x000fe40000004100 */
[C---:B------:R-:W-:Y:S01]  /*7890*/  FFMA.FTZ R28, R21.reuse, R27, R28 ;  /* 0x0000001b151c7223 */ /* 0x040fe2000001001c */
[----:B------:R-:W-:Y:S01]  /*78a0*/  LOP3.LUT R27, R4, 0x64006400, RZ, 0xfc, !PT ;  /* 0x64006400041b7812 */ /* 0x000fe200078efcff */
[----:B------:R-:W-:Y:S01]  /*78b0*/  FFMA.FTZ R40, R21, R18, R40 ;  /* 0x0000001215287223 */ /* 0x000fe20000010028 */
[----:B------:R-:W-:Y:S01]  /*78c0*/  LOP3.LUT R18, R5, 0xf000f0, RZ, 0xc0, !PT ;  /* 0x00f000f005127812 */ /* 0x000fe200078ec0ff */
[----:B------:R-:W-:Y:S01]  /*78d0*/  FFMA.FTZ R20, R21, R29, R20 ;  /* 0x0000001d15147223 */ /* 0x000fe20000010014 */
[----:B------:R-:W1:Y:S01]  /*78e0*/  LDS.64 R4, [UR4+0x20] ;  /* 0x00002004ff047984 */ /* 0x000e620008000a00 */
[----:B------:R-:W-:Y:S01]  /*78f0*/  FFMA.FTZ R44, R31, R21, R44 ;  /* 0x000000151f2c7223 */ /* 0x000fe2000001002c */
[----:B------:R-:W-:Y:S01]  /*7900*/  LOP3.LUT R29, R18, 0x64006400, RZ, 0xfc, !PT ;  /* 0x64006400121d7812 */ /* 0x000fe200078efcff */
[----:B------:R-:W-:Y:S01]  /*7910*/  HADD2.F32 R21, -RZ, R19.H0_H0 ;  /* 0x20000013ff157230 */ /* 0x000fe20000004100 */
[----:B------:R-:W-:Y:S01]  /*7920*/  LOP3.LUT R31, R6, 0x64006400, RZ, 0xfc, !PT ;  /* 0x64006400061f7812 */ /* 0x000fe200078efcff */
[-C--:B------:R-:W-:Y:S01]  /*7930*/  HFMA2 R27, R27, R0.reuse.H1_H1, -72, -72 ;  /* 0xd480d4801b1b7431 */ /* 0x080fe20000060000 */
[----:B------:R-:W-:Y:S01]  /*7940*/  LOP3.LUT R6, R7, 0xf000f0, RZ, 0xc0, !PT ;  /* 0x00f000f007067812 */ /* 0x000fe200078ec0ff */
[----:B------:R-:W-:-:S02]  /*7950*/  HFMA2 R18, R29, R0.H1_H1, -72, -72 ;  /* 0xd480d4801d127431 */ /* 0x000fc40000060000 */
[----:B------:R-:W-:Y:S02]  /*7960*/  HADD2.F32 R19, -RZ, R19.H1_H1 ;  /* 0x30000013ff137230 */ /* 0x000fe40000004100 */
[-C--:B------:R-:W-:Y:S01]  /*7970*/  HFMA2 R7, R31, R0.reuse.H1_H1, -72, -72 ;  /* 0xd480d4801f077431 */ /* 0x080fe20000060000 */
[----:B------:R-:W-:Y:S01]  /*7980*/  LOP3.LUT R31, R6, 0x64006400, RZ, 0xfc, !PT ;  /* 0x64006400061f7812 */ /* 0x000fe200078efcff */
[----:B------:R-:W-:Y:S02]  /*7990*/  HADD2.F32 R41, -RZ, R27.H0_H0 ;  /* 0x2000001bff297230 */ /* 0x000fe40000004100 */
[----:B------:R-:W-:Y:S02]  /*79a0*/  HADD2.F32 R30, -RZ, R18.H0_H0 ;  /* 0x20000012ff1e7230 */ /* 0x000fe40000004100 */
[----:B------:R-:W-:Y:S02]  /*79b0*/  HADD2.F32 R29, -RZ, R7.H0_H0 ;  /* 0x20000007ff1d7230 */ /* 0x000fe40000004100 */
[----:B------:R-:W-:-:S02]  /*79c0*/  HFMA2 R6, R31, R0.H1_H1, -72, -72 ;  /* 0xd480d4801f067431 */ /* 0x000fc40000060000 */
[----:B------:R-:W-:Y:S02]  /*79d0*/  HADD2.F32 R7, -RZ, R7.H1_H1 ;  /* 0x30000007ff077230 */ /* 0x000fe40000004100 */
[----:B------:R-:W-:Y:S01]  /*79e0*/  FFMA.FTZ R30, R21, R30, R40 ;  /* 0x0000001e151e7223 */ /* 0x000fe20000010028 */
[----:B------:R-:W-:Y:S01]  /*79f0*/  FFMA.FTZ R44, R41, R21, R44 ;  /* 0x00000015292c7223 */ /* 0x000fe2000001002c */
[----:B------:R-:W-:Y:S01]  /*7a00*/  FFMA.FTZ R40, R21, R29, R20 ;  /* 0x0000001d15287223 */ /* 0x000fe20000010014 */
[----:B------:R-:W-:Y:S01]  /*7a10*/  HADD2.F32 R29, -RZ, R6.H0_H0 ;  /* 0x20000006ff1d7230 */ /* 0x000fe20000004100 */
[----:B-----5:R-:W-:Y:S01]  /*7a20*/  LOP3.LUT R31, R11, 0xf000f, RZ, 0xc0, !PT ;  /* 0x000f000f0b1f7812 */ /* 0x020fe200078ec0ff */
[----:B------:R-:W-:Y:S02]  /*7a30*/  HADD2.F32 R20, -RZ, R18.H1_H1 ;  /* 0x30000012ff147230 */ /* 0x000fe40000004100 */
[----:B------:R-:W-:Y:S02]  /*7a40*/  HADD2.F32 R27, -RZ, R27.H1_H1 ;  /* 0x3000001bff1b7230 */ /* 0x000fe40000004100 */
[----:B------:R-:W-:Y:S01]  /*7a50*/  FFMA.FTZ R28, R21, R29, R28 ;  /* 0x0000001d151c7223 */ /* 0x000fe2000001001c */
[C---:B------:R-:W-:Y:S01]  /*7a60*/  FFMA.FTZ R21, R19.reuse, R7, R40 ;  /* 0x0000000713157223 */ /* 0x040fe20000010028 */
[----:B------:R-:W-:Y:S01]  /*7a70*/  LOP3.LUT R7, R8, 0xf000f, RZ, 0xc0, !PT ;  /* 0x000f000f08077812 */ /* 0x000fe200078ec0ff */
[----:B------:R-:W-:Y:S01]  /*7a80*/  FFMA.FTZ R20, R19, R20, R30 ;  /* 0x0000001413147223 */ /* 0x000fe2000001001e */
[----:B------:R-:W-:Y:S01]  /*7a90*/  LOP3.LUT R29, R9, 0xf000f, RZ, 0xc0, !PT ;  /* 0x000f000f091d7812 */ /* 0x000fe200078ec0ff */
[----:B------:R-:W-:Y:S01]  /*7aa0*/  FFMA.FTZ R18, R27, R19, R44 ;  /* 0x000000131b127223 */ /* 0x000fe2000001002c */
[----:B------:R-:W-:Y:S01]  /*7ab0*/  LOP3.LUT R30, R10, 0xf000f, RZ, 0xc0, !PT ;  /* 0x000f000f0a1e7812 */ /* 0x000fe200078ec0ff */
[----:B------:R-:W-:Y:S01]  /*7ac0*/  HADD2.F32 R44, -RZ, R3.H0_H0 ;  /* 0x20000003ff2c7230 */ /* 0x000fe20000004100 */
[----:B------:R-:W-:Y:S01]  /*7ad0*/  LOP3.LUT R27, R7, 0x64006400, RZ, 0xfc, !PT ;  /* 0x64006400071b7812 */ /* 0x000fe200078efcff */
[----:B------:R-:W-:Y:S01]  /*7ae0*/  HADD2.F32 R7, -RZ, R6.H1_H1 ;  /* 0x30000006ff077230 */ /* 0x000fe20000004100 */
[----:B------:R-:W-:-:S02]  /*7af0*/  LOP3.LUT R29, R29, 0x64006400, RZ, 0xfc, !PT ;  /* 0x640064001d1d7812 */ /* 0x000fc400078efcff */
[----:B------:R-:W-:Y:S01]  /*7b00*/  LOP3.LUT R30, R30, 0x64006400, RZ, 0xfc, !PT ;  /* 0x640064001e1e7812 */ /* 0x000fe200078efcff */
[----:B------:R-:W-:Y:S01]  /*7b10*/  HADD2 R6, R27, -1032, -1032 ;  /* 0xe408e4081b067430 */ /* 0x000fe20000000000 */
[----:B------:R-:W-:Y:S01]  /*7b20*/  LOP3.LUT R40, R31, 0x64006400, RZ, 0xfc, !PT ;  /* 0x640064001f287812 */ /* 0x000fe200078efcff */
[----:B------:R-:W-:Y:S01]  /*7b30*/  FFMA.FTZ R19, R19, R7, R28 ;  /* 0x0000000713137223 */ /* 0x000fe2000001001c */
[----:B------:R-:W-:Y:S02]  /*7b40*/  HADD2 R27, R29, -1032, -1032 ;  /* 0xe408e4081d1b7430 */ /* 0x000fe40000000000 */
[----:B------:R-:W-:Y:S02]  /*7b50*/  HADD2 R31, R30, -1032, -1032 ;  /* 0xe408e4081e1f7430 */ /* 0x000fe40000000000 */
[----:B------:R-:W-:Y:S02]  /*7b60*/  HADD2.F32 R45, -RZ, R6.H0_H0 ;  /* 0x20000006ff2d7230 */ /* 0x000fe40000004100 */
[----:B------:R-:W-:-:S02]  /*7b70*/  HADD2 R28, R40, -1032, -1032 ;  /* 0xe408e408281c7430 */ /* 0x000fc40000000000 */
[----:B------:R-:W-:Y:S01]  /*7b80*/  HADD2.F32 R41, -RZ, R6.H1_H1 ;  /* 0x30000006ff297230 */ /* 0x000fe20000004100 */
[----:B------:R-:W-:Y:S01]  /*7b90*/  LOP3.LUT R40, R11, 0xf000f0, RZ, 0xc0, !PT ;  /* 0x00f000f00b287812 */ /* 0x000fe200078ec0ff */
[----:B-1----:R-:W-:Y:S01]  /*7ba0*/  HADD2.F32 R6, -RZ, R4.H0_H0 ;  /* 0x20000004ff067230 */ /* 0x002fe20000004100 */
[----:B------:R-:W-:Y:S01]  /*7bb0*/  SHF.R.U32.HI R11, RZ, 0x8, R11 ;  /* 0x00000008ff0b7819 */ /* 0x000fe2000001160b */
[----:B------:R-:W-:Y:S02]  /*7bc0*/  HADD2.F32 R43, -RZ, R27.H0_H0 ;  /* 0x2000001bff2b7230 */ /* 0x000fe40000004100 */
[----:B------:R-:W-:Y:S02]  /*7bd0*/  HADD2.F32 R29, -RZ, R31.H0_H0 ;  /* 0x2000001fff1d7230 */ /* 0x000fe40000004100 */
[----:B------:R-:W-:Y:S01]  /*7be0*/  FFMA.FTZ R30, R45, R6, RZ ;  /* 0x000000062d1e7223 */ /* 0x000fe200000100ff */
[----:B------:R-:W-:Y:S02]  /*7bf0*/  HADD2.F32 R7, -RZ, R28.H0_H0 ;  /* 0x2000001cff077230 */ /* 0x000fe40000004100 */
[----:B------:R-:W-:Y:S01]  /*7c00*/  FFMA.FTZ R43, R6, R43, RZ ;  /* 0x0000002b062b7223 */ /* 0x000fe200000100ff */
[----:B------:R-:W-:-:S02]  /*7c10*/  HADD2.F32 R4, -RZ, R4.H1_H1 ;  /* 0x30000004ff047230 */ /* 0x000fc40000004100 */
[C---:B------:R-:W-:Y:S01]  /*7c20*/  FFMA.FTZ R29, R6.reuse, R29, RZ ;  /* 0x0000001d061d7223 */ /* 0x040fe200000100ff */
[----:B------:R-:W-:Y:S02]  /*7c30*/  HADD2.F32 R27, -RZ, R27.H1_H1 ;  /* 0x3000001bff1b7230 */ /* 0x000fe40000004100 */
[----:B------:R-:W-:Y:S01]  /*7c40*/  FFMA.FTZ R45, R6, R7, RZ ;  /* 0x00000007062d7223 */ /* 0x000fe200000100ff */
[----:B------:R-:W-:Y:S02]  /*7c50*/  HADD2.F32 R6, -RZ, R31.H1_H1 ;  /* 0x3000001fff067230 */ /* 0x000fe40000004100 */
[----:B------:R-:W-:Y:S01]  /*7c60*/  FFMA.FTZ R30, R41, R4, R30 ;  /* 0x00000004291e7223 */ /* 0x000fe2000001001e */
[----:B------:R-:W-:Y:S02]  /*7c70*/  HADD2.F32 R28, -RZ, R28.H1_H1 ;  /* 0x3000001cff1c7230 */ /* 0x000fe40000004100 */
[C---:B------:R-:W-:Y:S01]  /*7c80*/  FFMA.FTZ R43, R4.reuse, R27, R43 ;  /* 0x0000001b042b7223 */ /* 0x040fe2000001002b */
[C---:B------:R-:W-:Y:S01]  /*7c90*/  FFMA.FTZ R7, R4.reuse, R6, R29 ;  /* 0x0000000604077223 */ /* 0x040fe2000001001d */
[----:B------:R-:W-:Y:S01]  /*7ca0*/  LOP3.LUT R6, R9, 0xf000f0, RZ, 0xc0, !PT ;  /* 0x00f000f009067812 */ /* 0x000fe200078ec0ff */
[----:B------:R-:W-:Y:S01]  /*7cb0*/  FFMA.FTZ R41, R4, R28, R45 ;  /* 0x0000001c04297223 */ /* 0x000fe2000001002d */
[----:B------:R-:W-:-:S02]  /*7cc0*/  LOP3.LUT R4, R8, 0xf000f0, RZ, 0xc0, !PT ;  /* 0x00f000f008047812 */ /* 0x000fc400078ec0ff */
[----:B------:R-:W-:Y:S02]  /*7cd0*/  LOP3.LUT R28, R10, 0xf000f0, RZ, 0xc0, !PT ;  /* 0x00f000f00a1c7812 */ /* 0x000fe400078ec0ff */
[----:B------:R-:W-:Y:S02]  /*7ce0*/  LOP3.LUT R27, R4, 0x64006400, RZ, 0xfc, !PT ;  /* 0x64006400041b7812 */ /* 0x000fe400078efcff */
[----:B------:R-:W-:Y:S01]  /*7cf0*/  LOP3.LUT R29, R6, 0x64006400, RZ, 0xfc, !PT ;  /* 0x64006400061d7812 */ /* 0x000fe200078efcff */
[----:B------:R-:W-:Y:S01]  /*7d00*/  HADD2.F32 R6, -RZ, R5.H0_H0 ;  /* 0x20000005ff067230 */ /* 0x000fe20000004100 */
[----:B------:R-:W-:Y:S01]  /*7d10*/  LOP3.LUT R45, R40, 0x64006400, RZ, 0xfc, !PT ;  /* 0x64006400282d7812 */ /* 0x000fe200078efcff */
[-C--:B------:R-:W-:Y:S01]  /*7d20*/  HFMA2 R4, R27, R0.reuse.H1_H1, -72, -72 ;  /* 0xd480d4801b047431 */ /* 0x080fe20000060000 */
[----:B------:R-:W-:Y:S01]  /*7d30*/  LOP3.LUT R31, R28, 0x64006400, RZ, 0xfc, !PT ;  /* 0x640064001c1f7812 */ /* 0x000fe200078efcff */
[-C--:B------:R-:W-:Y:S01]  /*7d40*/  HFMA2 R27, R29, R0.reuse.H1_H1, -72, -72 ;  /* 0xd480d4801d1b7431 */ /* 0x080fe20000060000 */
[----:B------:R-:W-:Y:S01]  /*7d50*/  SHF.R.U32.HI R8, RZ, 0x8, R8 ;  /* 0x00000008ff087819 */ /* 0x000fe20000011608 */
[----:B------:R-:W-:-:S02]  /*7d60*/  HFMA2 R29, R45, R0.H1_H1, -72, -72 ;  /* 0xd480d4802d1d7431 */ /* 0x000fc40000060000 */
[----:B------:R-:W-:Y:S02]  /*7d70*/  HADD2.F32 R45, -RZ, R4.H0_H0 ;  /* 0x20000004ff2d7230 */ /* 0x000fe40000004100 */
[----:B------:R-:W-:Y:S02]  /*7d80*/  HFMA2 R28, R31, R0.H1_H1, -72, -72 ;  /* 0xd480d4801f1c7431 */ /* 0x000fe40000060000 */
[----:B------:R-:W-:Y:S01]  /*7d90*/  HADD2.F32 R31, -RZ, R27.H0_H0 ;  /* 0x2000001bff1f7230 */ /* 0x000fe20000004100 */
[----:B------:R-:W-:Y:S01]  /*7da0*/  SHF.R.U32.HI R9, RZ, 0x8, R9 ;  /* 0x00000008ff097819 */ /* 0x000fe20000011609 */
        /* <DEDUP_REMOVED lines=10> */
[----:B------:R-:W-:Y:S01]  /*7e50*/  FMUL.FTZ R7, R44, R24 ;  /* 0x000000182c077220 */ /* 0x000fe20000410000 */
[C---:B------:R-:W-:Y:S01]  /*7e60*/  FMUL.FTZ R23, R42.reuse, R23 ;  /* 0x000000172a177220 */ /* 0x040fe20000410000 */
[----:B------:R-:W-:Y:S01]  /*7e70*/  FMUL.FTZ R18, R42, R18 ;  /* 0x000000122a127220 */ /* 0x000fe20000410000 */
[----:B------:R-:W-:Y:S01]  /*7e80*/  FMUL.FTZ R24, R45, R25 ;  /* 0x000000192d187220 */ /* 0x000fe20000410000 */
[----:B------:R-:W-:Y:S01]  /*7e90*/  F2FP.F16.F32.PACK_AB R6, RZ, R6 ;  /* 0x00000006ff06723e */ /* 0x000fe200000000ff */
[----:B------:R-:W-:Y:S01]  /*7ea0*/  FMUL.FTZ R20, R43, R20 ;  /* 0x000000142b147220 */ /* 0x000fe20000410000 */
[----:B------:R-:W-:Y:S01]  /*7eb0*/  F2FP.F16.F32.PACK_AB R23, RZ, R23 ;  /* 0x00000017ff17723e */ /* 0x000fe200000000ff */
[----:B------:R-:W-:Y:S01]  /*7ec0*/  HADD2.F32 R27, -RZ, R27.H1_H1 ;  /* 0x3000001bff1b7230 */ /* 0x000fe20000004100 */
[----:B------:R-:W-:Y:S01]  /*7ed0*/  F2FP.F16.F32.PACK_AB R25, RZ, R7 ;  /* 0x00000007ff19723e */ /* 0x000fe200000000ff */
[----:B------:R-:W-:Y:S01]  /*7ee0*/  HADD2.F32 R29, -RZ, R29.H1_H1 ;  /* 0x3000001dff1d7230 */ /* 0x000fe20000004100 */
[----:B------:R-:W-:-:S02]  /*7ef0*/  PRMT R23, R23, 0x5410, R6 ;  /* 0x0000541017177816 */ /* 0x000fc40000000006 */
[----:B------:R-:W1:Y:S01]  /*7f00*/  LDS.64 R6, [UR4+0x28] ;  /* 0x00002804ff067984 */ /* 0x000e620008000a00 */
[----:B------:R-:W-:Y:S02]  /*7f10*/  F2FP.F16.F32.PACK_AB R24, RZ, R24 ;  /* 0x00000018ff18723e */ /* 0x000fe400000000ff */
[----:B------:R-:W-:Y:S01]  /*7f20*/  F2FP.F16.F32.PACK_AB R18, RZ, R18 ;  /* 0x00000012ff12723e */ /* 0x000fe200000000ff */
[----:B------:R-:W-:Y:S01]  /*7f30*/  HFMA2 R23, R23, 1, 1, R34 ;  /* 0x3c003c0017177831 */ /* 0x000fe20000000022 */
[----:B------:R-:W-:Y:S01]  /*7f40*/  PRMT R25, R25, 0x5410, R24 ;  /* 0x0000541019197816 */ /* 0x000fe20000000018 */
[----:B------:R-:W-:Y:S01]  /*7f50*/  HADD2.F32 R24, -RZ, R5.H1_H1 ;  /* 0x30000005ff187230 */ /* 0x000fe20000004100 */
[----:B------:R-:W-:Y:S01]  /*7f60*/  F2FP.F16.F32.PACK_AB R20, RZ, R20 ;  /* 0x00000014ff14723e */ /* 0x000fe200000000ff */
[----:B------:R-:W-:Y:S02]  /*7f70*/  HADD2.F32 R5, -RZ, R4.H1_H1 ;  /* 0x30000004ff057230 */ /* 0x000fe40000004100 */
[----:B------:R-:W-:Y:S01]  /*7f80*/  FMUL.FTZ R4, R44, R21 ;  /* 0x000000152c047220 */ /* 0x000fe20000410000 */
[----:B------:R-:W-:-:S02]  /*7f90*/  HADD2 R25, R25, R33 ;  /* 0x0000002119197230 */ /* 0x000fc40000000000 */
[----:B------:R-:W-:Y:S02]  /*7fa0*/  HADD2.F32 R33, -RZ, R28.H1_H1 ;  /* 0x3000001cff217230 */ /* 0x000fe40000004100 */
[C---:B------:R-:W-:Y:S01]  /*7fb0*/  FFMA.FTZ R27, R24.reuse, R27, R31 ;  /* 0x0000001b181b7223 */ /* 0x040fe2000001001f */
[----:B------:R-:W-:Y:S01]  /*7fc0*/  FFMA.FTZ R5, R5, R24, R30 ;  /* 0x0000001805057223 */ /* 0x000fe2000001001e */
[C---:B------:R-:W-:Y:S01]  /*7fd0*/  FFMA.FTZ R41, R24.reuse, R29, R41 ;  /* 0x0000001d18297223 */ /* 0x040fe20000010029 */
[----:B------:R-:W-:Y:S01]  /*7fe0*/  FMUL.FTZ R21, R45, R19 ;  /* 0x000000132d157220 */ /* 0x000fe20000410000 */
[----:B------:R-:W-:Y:S01]  /*7ff0*/  FFMA.FTZ R33, R24, R33, R40 ;  /* 0x0000002118217223 */ /* 0x000fe20000010028 */
[----:B------:R-:W-:Y:S02]  /*8000*/  PRMT R24, R18, 0x5410, R20 ;  /* 0x0000541012187816 */ /* 0x000fe40000000014 */
[----:B------:R-:W-:Y:S02]  /*8010*/  LOP3.LUT R18, R8, 0xf000f, RZ, 0xc0, !PT ;  /* 0x000f000f08127812 */ /* 0x000fe400078ec0ff */
[----:B------:R-:W-:Y:S01]  /*8020*/  SHF.R.U32.HI R10, RZ, 0x8, R10 ;  /* 0x00000008ff0a7819 */ /* 0x000fe2000001160a */
[----:B------:R-:W-:Y:S01]  /*8030*/  HFMA2 R23, R24, 1, 1, R23 ;  /* 0x3c003c0018177831 */ /* 0x000fe20000000017 */
[----:B------:R-:W-:-:S02]  /*8040*/  LOP3.LUT R18, R18, 0x64006400, RZ, 0xfc, !PT ;  /* 0x6400640012127812 */ /* 0x000fc400078efcff */
[----:B------:R-:W-:Y:S02]  /*8050*/  F2FP.F16.F32.PACK_AB R4, RZ, R4 ;  /* 0x00000004ff04723e */ /* 0x000fe400000000ff */
[----:B------:R-:W-:Y:S01]  /*8060*/  F2FP.F16.F32.PACK_AB R21, RZ, R21 ;  /* 0x00000015ff15723e */ /* 0x000fe200000000ff */
[----:B------:R-:W-:Y:S01]  /*8070*/  HADD2 R18, R18, -1032, -1032 ;  /* 0xe408e40812127430 */ /* 0x000fe20000000000 */
[----:B------:R-:W-:Y:S02]  /*8080*/  LOP3.LUT R24, R11, 0xf000f, RZ, 0xc0, !PT ;  /* 0x000f000f0b187812 */ /* 0x000fe400078ec0ff */
[----:B------:R-:W-:Y:S02]  /*8090*/  LOP3.LUT R19, R9, 0xf000f, RZ, 0xc0, !PT ;  /* 0x000f000f09137812 */ /* 0x000fe400078ec0ff */
[----:B------:R-:W-:Y:S02]  /*80a0*/  LOP3.LUT R26, R10, 0xf000f, RZ, 0xc0, !PT ;  /* 0x000f000f0a1a7812 */ /* 0x000fe400078ec0ff */
[----:B------:R-:W-:-:S02]  /*80b0*/  PRMT R4, R4, 0x5410, R21 ;  /* 0x0000541004047816 */ /* 0x000fc40000000015 */
[----:B------:R-:W-:Y:S02]  /*80c0*/  LOP3.LUT R28, R24, 0x64006400, RZ, 0xfc, !PT ;  /* 0x64006400181c7812 */ /* 0x000fe400078efcff */
[----:B------:R-:W-:Y:S01]  /*80d0*/  LOP3.LUT R19, R19, 0x64006400, RZ, 0xfc, !PT ;  /* 0x6400640013137812 */ /* 0x000fe200078efcff */
[----:B-1----:R-:W-:Y:S01]  /*80e0*/  HADD2.F32 R20, -RZ, R6.H0_H0 ;  /* 0x20000006ff147230 */ /* 0x002fe20000004100 */
[----:B------:R-:W-:Y:S01]  /*80f0*/  LOP3.LUT R21, R26, 0x64006400, RZ, 0xfc, !PT ;  /* 0x640064001a157812 */ /* 0x000fe200078efcff */
[--C-:B------:R-:W-:Y:S02]  /*8100*/  HADD2.F32 R26, -RZ, R18.reuse.H0_H0 ;  /* 0x20000012ff1a7230 */ /* 0x100fe40000004100 */
[----:B------:R-:W-:Y:S02]  /*8110*/  HFMA2 R25, R4, 1, 1, R25 ;  /* 0x3c003c0004197831 */ /* 0x000fe40000000019 */
[----:B------:R-:W-:Y:S02]  /*8120*/  HADD2 R4, R28, -1032, -1032 ;  /* 0xe408e4081c047430 */ /* 0x000fe40000000000 */
[----:B------:R-:W-:-:S02]  /*8130*/  HADD2.F32 R18, -RZ, R18.H1_H1 ;  /* 0x30000012ff127230 */ /* 0x000fc40000004100 */
[----:B------:R-:W-:Y:S02]  /*8140*/  HADD2 R19, R19, -1032, -1032 ;  /* 0xe408e40813137430 */ /* 0x000fe40000000000 */
[----:B------:R-:W-:Y:S01]  /*8150*/  FFMA.FTZ R29, R26, R20, R5 ;  /* 0x000000141a1d7223 */ /* 0x000fe20000010005 */
[----:B------:R-:W-:Y:S02]  /*8160*/  HADD2.F32 R26, -RZ, R6.H1_H1 ;  /* 0x30000006ff1a7230 */ /* 0x000fe40000004100 */
[----:B------:R-:W-:Y:S02]  /*8170*/  HADD2 R21, R21, -1032, -1032 ;  /* 0xe408e40815157430 */ /* 0x000fe40000000000 */
[----:B------:R-:W-:Y:S01]  /*8180*/  HADD2.F32 R6, -RZ, R4.H0_H0 ;  /* 0x20000004ff067230 */ /* 0x000fe20000004100 */
[----:B------:R-:W-:Y:S01]  /*8190*/  LOP3.LUT R8, R8, 0xf000f0, RZ, 0xc0, !PT ;  /* 0x00f000f008087812 */ /* 0x000fe200078ec0ff */
[--C-:B------:R-:W-:Y:S01]  /*81a0*/  HADD2.F32 R24, -RZ, R19.reuse.H0_H0 ;  /* 0x20000013ff187230 */ /* 0x100fe20000004100 */
[----:B------:R-:W-:Y:S01]  /*81b0*/  LOP3.LUT R10, R10, 0xf000f0, RZ, 0xc0, !PT ;  /* 0x00f000f00a0a7812 */ /* 0x000fe200078ec0ff */
[----:B------:R-:W-:-:S02]  /*81c0*/  HADD2.F32 R19, -RZ, R19.H1_H1 ;  /* 0x30000013ff137230 */ /* 0x000fc40000004100 */
[C---:B------:R-:W-:Y:S01]  /*81d0*/  FFMA.FTZ R41, R20.reuse, R6, R41 ;  /* 0x0000000614297223 */ /* 0x040fe20000010029 */
[----:B------:R-:W-:Y:S01]  /*81e0*/  LOP3.LUT R6, R9, 0xf000f0, RZ, 0xc0, !PT ;  /* 0x00f000f009067812 */ /* 0x000fe200078ec0ff */
[----:B------:R-:W-:Y:S01]  /*81f0*/  FFMA.FTZ R27, R20, R24, R27 ;  /* 0x00000018141b7223 */ /* 0x000fe2000001001b */
[--C-:B------:R-:W-:Y:S01]  /*8200*/  HADD2.F32 R24, -RZ, R7.reuse.H0_H0 ;  /* 0x20000007ff187230 */ /* 0x100fe20000004100 */
[----:B------:R-:W-:Y:S01]  /*8210*/  LOP3.LUT R9, R8, 0x64006400, RZ, 0xfc, !PT ;  /* 0x6400640008097812 */ /* 0x000fe200078efcff */
[----:B------:R-:W-:Y:S02]  /*8220*/  HADD2.F32 R5, -RZ, R7.H1_H1 ;  /* 0x30000007ff057230 */ /* 0x000fe40000004100 */
[----:B------:R-:W-:Y:S01]  /*8230*/  FFMA.FTZ R27, R26, R19, R27 ;  /* 0x000000131a1b7223 */ /* 0x000fe2000001001b */
[----:B------:R-:W-:Y:S01]  /*8240*/  LOP3.LUT R19, R6, 0x64006400, RZ, 0xfc, !PT ;  /* 0x6400640006137812 */ /* 0x000fe200078efcff */
[--C-:B------:R-:W-:Y:S01]  /*8250*/  HADD2.F32 R28, -RZ, R21.reuse.H0_H0 ;  /* 0x20000015ff1c7230 */ /* 0x100fe20000004100 */
[----:B------:R-:W1:Y:S01]  /*8260*/  LDS.64 R6, [UR4+0x30] ;  /* 0x00003004ff067984 */ /* 0x000e620008000a00 */
[----:B------:R-:W-:Y:S01]  /*8270*/  FFMA.FTZ R29, R18, R26, R29 ;  /* 0x0000001a121d7223 */ /* 0x000fe2000001001d */
[----:B------:R-:W-:Y:S01]  /*8280*/  LOP3.LUT R18, R11, 0xf000f0, RZ, 0xc0, !PT ;  /* 0x00f000f00b127812 */ /* 0x000fe200078ec0ff */
[----:B------:R-:W-:Y:S01]  /*8290*/  HFMA2 R8, R9, R0.H1_H1, -72, -72 ;  /* 0xd480d48009087431 */ /* 0x000fe20000060000 */
[----:B------:R-:W-:Y:S01]  /*82a0*/  LOP3.LUT R11, R10, 0x64006400, RZ, 0xfc, !PT ;  /* 0x640064000a0b7812 */ /* 0x000fe200078efcff */
[----:B------:R-:W-:Y:S01]  /*82b0*/  FFMA.FTZ R33, R20, R28, R33 ;  /* 0x0000001c14217223 */ /* 0x000fe20000010021 */
[----:B------:R-:W-:-:S02]  /*82c0*/  HADD2.F32 R20, -RZ, R21.H1_H1 ;  /* 0x30000015ff147230 */ /* 0x000fc40000004100 */
[-C--:B------:R-:W-:Y:S01]  /*82d0*/  HFMA2 R9, R19, R0.reuse.H1_H1, -72, -72 ;  /* 0xd480d48013097431 */ /* 0x080fe20000060000 */
[----:B------:R-:W-:Y:S01]  /*82e0*/  LOP3.LUT R19, R18, 0x64006400, RZ, 0xfc, !PT ;  /* 0x6400640012137812 */ /* 0x000fe200078efcff */
[-C--:B------:R-:W-:Y:S02]  /*82f0*/  HFMA2 R10, R11, R0.reuse.H1_H1, -72, -72 ;  /* 0xd480d4800b0a7431 */ /* 0x080fe40000060000 */
[----:B------:R-:W-:Y:S02]  /*8300*/  HADD2.F32 R21, -RZ, R4.H1_H1 ;  /* 0x30000004ff157230 */ /* 0x000fe40000004100 */
[----:B------:R-:W-:Y:S01]  /*8310*/  FFMA.FTZ R33, R26, R20, R33 ;  /* 0x000000141a217223 */ /* 0x000fe20000010021 */
[----:B------:R-:W-:Y:S02]  /*8320*/  HADD2.F32 R18, -RZ, R8.H0_H0 ;  /* 0x20000008ff127230 */ /* 0x000fe40000004100 */
[----:B------:R-:W-:Y:S02]  /*8330*/  HFMA2 R4, R19, R0.H1_H1, -72, -72 ;  /* 0xd480d48013047431 */ /* 0x000fe40000060000 */
        /* <DEDUP_REMOVED lines=14> */
[----:B------:R-:W-:Y:S01]  /*8420*/  FFMA.FTZ R20, R24, R20, R41 ;  /* 0x0000001418147223 */ /* 0x000fe20000010029 */
[----:B------:R-:W-:Y:S02]  /*8430*/  FMUL.FTZ R18, R43, R18 ;  /* 0x000000122b127220 */ /* 0x000fe40000410000 */
[----:B------:R-:W-:Y:S01]  /*8440*/  FMUL.FTZ R9, R44, R9 ;  /* 0x000000092c097220 */ /* 0x000fe20000410000 */
[----:B------:R-:W-:-:S02]  /*8450*/  FFMA.FTZ R20, R5, R4, R20 ;  /* 0x0000000405147223 */ /* 0x000fc40000010014 */
[----:B------:R-:W-:Y:S02]  /*8460*/  F2FP.F16.F32.PACK_AB R18, RZ, R18 ;  /* 0x00000012ff12723e */ /* 0x000fe400000000ff */
[----:B--2---:R-:W-:Y:S01]  /*8470*/  LOP3.LUT R8, R12, 0xf000f, RZ, 0xc0, !PT ;  /* 0x000f000f0c087812 */ /* 0x004fe200078ec0ff */
[----:B------:R-:W-:Y:S01]  /*8480*/  FMUL.FTZ R20, R45, R20 ;  /* 0x000000142d147220 */ /* 0x000fe20000410000 */
[----:B------:R-:W-:Y:S01]  /*8490*/  LOP3.LUT R10, R13, 0xf000f, RZ, 0xc0, !PT ;  /* 0x000f000f0d0a7812 */ /* 0x000fe200078ec0ff */
[--C-:B-1----:R-:W-:Y:S01]  /*84a0*/  HADD2.F32 R5, -RZ, R6.reuse.H0_H0 ;  /* 0x20000006ff057230 */ /* 0x102fe20000004100 */
[----:B------:R-:W-:Y:S01]  /*84b0*/  LOP3.LUT R19, R14, 0xf000f, RZ, 0xc0, !PT ;  /* 0x000f000f0e137812 */ /* 0x000fe200078ec0ff */
[----:B------:R-:W-:Y:S01]  /*84c0*/  HADD2.F32 R6, -RZ, R6.H1_H1 ;  /* 0x30000006ff067230 */ /* 0x000fe20000004100 */
        /* <DEDUP_REMOVED lines=8> */
[----:B------:R-:W-:Y:S02]  /*8550*/  HADD2 R24, R19, -1032, -1032 ;  /* 0xe408e40813187430 */ /* 0x000fe40000000000 */
[----:B------:R-:W-:Y:S02]  /*8560*/  HADD2.F32 R4, -RZ, R8.H0_H0 ;  /* 0x20000008ff047230 */ /* 0x000fe40000004100 */
[----:B------:R-:W-:-:S02]  /*8570*/  HADD2 R19, R26, -1032, -1032 ;  /* 0xe408e4081a137430 */ /* 0x000fc40000000000 */
[----:B------:R-:W-:Y:S01]  /*8580*/  HADD2.F32 R29, -RZ, R8.H1_H1 ;  /* 0x30000008ff1d7230 */ /* 0x000fe20000004100 */
[----:B------:R-:W-:Y:S01]  /*8590*/  LOP3.LUT R33, R33, 0x64006400, RZ, 0xfc, !PT ;  /* 0x6400640021217812 */ /* 0x000fe200078efcff */
[----:B------:R-:W-:Y:S02]  /*85a0*/  HADD2.F32 R26, -RZ, R21.H0_H0 ;  /* 0x20000015ff1a7230 */ /* 0x000fe40000004100 */
[----:B------:R-:W-:Y:S01]  /*85b0*/  FFMA.FTZ R4, R4, R5, RZ ;  /* 0x0000000504047223 */ /* 0x000fe200000100ff */
[----:B------:R-:W-:Y:S01]  /*85c0*/  HADD2.F32 R8, -RZ, R24.H0_H0 ;  /* 0x20000018ff087230 */ /* 0x000fe20000004100 */
[----:B------:R-:W-:Y:S01]  /*85d0*/  SHF.R.U32.HI R15, RZ, 0x8, R15 ;  /* 0x00000008ff0f7819 */ /* 0x000fe2000001160f */
[----:B------:R-:W-:Y:S02]  /*85e0*/  HADD2.F32 R10, -RZ, R19.H0_H0 ;  /* 0x20000013ff0a7230 */ /* 0x000fe40000004100 */
[----:B------:R-:W-:Y:S01]  /*85f0*/  FFMA.FTZ R31, R5, R26, RZ ;  /* 0x0000001a051f7223 */ /* 0x000fe200000100ff */
[----:B------:R-:W-:-:S02]  /*8600*/  HADD2.F32 R21, -RZ, R21.H1_H1 ;  /* 0x30000015ff157230 */ /* 0x000fc40000004100 */
[----:B------:R-:W-:Y:S01]  /*8610*/  FFMA.FTZ R27, R5, R8, RZ ;  /* 0x00000008051b7223 */ /* 0x000fe200000100ff */
[----:B------:R-:W-:Y:S01]  /*8620*/  FFMA.FTZ R26, R29, R6, R4 ;  /* 0x000000061d1a7223 */ /* 0x000fe20000010004 */
[----:B------:R-:W-:Y:S01]  /*8630*/  FFMA.FTZ R5, R5, R10, RZ ;  /* 0x0000000a05057223 */ /* 0x000fe200000100ff */
[----:B------:R-:W-:Y:S01]  /*8640*/  HADD2.F32 R10, -RZ, R24.H1_H1 ;  /* 0x30000018ff0a7230 */ /* 0x000fe20000004100 */
[----:B------:R-:W-:Y:S01]  /*8650*/  LOP3.LUT R4, R12, 0xf000f0, RZ, 0xc0, !PT ;  /* 0x00f000f00c047812 */ /* 0x000fe200078ec0ff */
[----:B------:R-:W-:Y:S02]  /*8660*/  HADD2.F32 R28, -RZ, R19.H1_H1 ;  /* 0x30000013ff1c7230 */ /* 0x000fe40000004100 */
[C---:B------:R-:W-:Y:S01]  /*8670*/  FFMA.FTZ R24, R6.reuse, R21, R31 ;  /* 0x0000001506187223 */ /* 0x040fe2000001001f */
[----:B------:R-:W-:Y:S01]  /*8680*/  LOP3.LUT R8, R13, 0xf000f0, RZ, 0xc0, !PT ;  /* 0x00f000f00d087812 */ /* 0x000fe200078ec0ff */
[----:B------:R-:W-:Y:S01]  /*8690*/  FFMA.FTZ R10, R6, R10, R27 ;  /* 0x0000000a060a7223 */ /* 0x000fe2000001001b */
[----:B------:R-:W-:Y:S01]  /*86a0*/  LOP3.LUT R19, R4, 0x64006400, RZ, 0xfc, !PT ;  /* 0x6400640004137812 */ /* 0x000fe200078efcff */
[----:B------:R-:W-:Y:S01]  /*86b0*/  FFMA.FTZ R6, R6, R28, R5 ;  /* 0x0000001c06067223 */ /* 0x000fe20000010005 */
[----:B------:R-:W-:Y:S01]  /*86c0*/  LOP3.LUT R27, R8, 0x64006400, RZ, 0xfc, !PT ;  /* 0x64006400081b7812 */ /* 0x000fe200078efcff */
[----:B------:R-:W1:Y:S01]  /*86d0*/  LDS.64 R4, [UR4+0x38] ;  /* 0x00003804ff047984 */ /* 0x000e620008000a00 */
[----:B------:R-:W-:Y:S01]  /*86e0*/  LOP3.LUT R31, R14, 0xf000f0, RZ, 0xc0, !PT ;  /* 0x00f000f00e1f7812 */ /* 0x000fe200078ec0ff */
[----:B------:R-:W-:-:S02]  /*86f0*/  HFMA2 R28, R19, R0.H1_H1, -72, -72 ;  /* 0xd480d480131c7431 */ /* 0x000fc40000060000 */
[--C-:B------:R-:W-:Y:S02]  /*8700*/  HADD2.F32 R21, -RZ, R7.reuse.H0_H0 ;  /* 0x20000007ff157230 */ /* 0x100fe40000004100 */
[-C--:B------:R-:W-:Y:S01]  /*8710*/  HFMA2 R8, R27, R0.reuse.H1_H1, -72, -72 ;  /* 0xd480d4801b087431 */ /* 0x080fe20000060000 */
[----:B------:R-:W-:Y:S01]  /*8720*/  LOP3.LUT R31, R31, 0x64006400, RZ, 0xfc, !PT ;  /* 0x640064001f1f7812 */ /* 0x000fe200078efcff */
[----:B------:R-:W-:Y:S01]  /*8730*/  HADD2.F32 R27, -RZ, R7.H1_H1 ;  /* 0x30000007ff1b7230 */ /* 0x000fe20000004100 */
[----:B------:R-:W-:Y:S01]  /*8740*/  SHF.R.U32.HI R13, RZ, 0x8, R13 ;  /* 0x00000008ff0d7819 */ /* 0x000fe2000001160d */
[----:B------:R-:W-:Y:S01]  /*8750*/  HADD2.F32 R19, -RZ, R28.H0_H0 ;  /* 0x2000001cff137230 */ /* 0x000fe20000004100 */
[----:B------:R-:W-:Y:S01]  /*8760*/  SHF.R.U32.HI R12, RZ, 0x8, R12 ;  /* 0x00000008ff0c7819 */ /* 0x000fe2000001160c */
[----:B------:R-:W-:Y:S02]  /*8770*/  HADD2.F32 R29, -RZ, R8.H0_H0 ;  /* 0x20000008ff1d7230 */ /* 0x000fe40000004100 */
[----:B------:R-:W-:-:S02]  /*8780*/  HFMA2 R7, R31, R0.H1_H1, -72, -72 ;  /* 0xd480d4801f077431 */ /* 0x000fc40000060000 */
[----:B------:R-:W-:Y:S02]  /*8790*/  HADD2.F32 R28, -RZ, R28.H1_H1 ;  /* 0x3000001cff1c7230 */ /* 0x000fe40000004100 */
[----:B------:R-:W-:Y:S01]  /*87a0*/  FFMA.FTZ R19, R19, R21, R26 ;  /* 0x0000001513137223 */ /* 0x000fe2000001001a */
[----:B------:R-:W-:Y:S02]  /*87b0*/  HFMA2 R26, R33, R0.H1_H1, -72, -72 ;  /* 0xd480d480211a7431 */ /* 0x000fe40000060000 */
[C---:B------:R-:W-:Y:S01]  /*87c0*/  FFMA.FTZ R24, R21.reuse, R29, R24 ;  /* 0x0000001d15187223 */ /* 0x040fe20000010018 */
[--C-:B------:R-:W-:Y:S01]  /*87d0*/  HADD2.F32 R30, -RZ, R7.reuse.H0_H0 ;  /* 0x20000007ff1e7230 */ /* 0x100fe20000004100 */
[----:B------:R-:W-:Y:S01]  /*87e0*/  SHF.R.U32.HI R14, RZ, 0x8, R14 ;  /* 0x00000008ff0e7819 */ /* 0x000fe2000001160e */
[----:B------:R-:W-:Y:S01]  /*87f0*/  FFMA.FTZ R19, R28, R27, R19 ;  /* 0x0000001b1c137223 */ /* 0x000fe20000010013 */
[--C-:B------:R-:W-:Y:S01]  /*8800*/  HADD2.F32 R29, -RZ, R26.reuse.H0_H0 ;  /* 0x2000001aff1d7230 */ /* 0x100fe20000004100 */
[----:B------:R-:W-:Y:S01]  /*8810*/  F2FP.F16.F32.PACK_AB R9, RZ, R9 ;  /* 0x00000009ff09723e */ /* 0x000fe200000000ff */
[----:B------:R-:W-:Y:S01]  /*8820*/  FFMA.FTZ R10, R21, R30, R10 ;  /* 0x0000001e150a7223 */ /* 0x000fe2000001000a */
[----:B------:R-:W-:Y:S01]  /*8830*/  HADD2.F32 R31, -RZ, R26.H1_H1 ;  /* 0x3000001aff1f7230 */ /* 0x000fe20000004100 */
[----:B------:R-:W-:Y:S01]  /*8840*/  LOP3.LUT R26, R15, 0xf000f, RZ, 0xc0, !PT ;  /* 0x000f000f0f1a7812 */ /* 0x000fe200078ec0ff */
[----:B------:R-:W-:Y:S01]  /*8850*/  FFMA.FTZ R6, R21, R29, R6 ;  /* 0x0000001d15067223 */ /* 0x000fe20000010006 */
[----:B------:R-:W-:Y:S01]  /*8860*/  HADD2.F32 R29, -RZ, R8.H1_H1 ;  /* 0x30000008ff1d7230 */ /* 0x000fe20000004100 */
[----:B------:R-:W-:Y:S01]  /*8870*/  LOP3.LUT R8, R13, 0xf000f, RZ, 0xc0, !PT ;  /* 0x000f000f0d087812 */ /* 0x000fe200078ec0ff */
[----:B------:R-:W-:Y:S01]  /*8880*/  HADD2.F32 R21, -RZ, R7.H1_H1 ;  /* 0x30000007ff157230 */ /* 0x000fe20000004100 */
[----:B------:R-:W-:Y:S01]  /*8890*/  LOP3.LUT R7, R12, 0xf000f, RZ, 0xc0, !PT ;  /* 0x000f000f0c077812 */ /* 0x000fe200078ec0ff */
[----:B------:R-:W-:Y:S01]  /*88a0*/  UIADD3 UR4, UPT, UPT, UR4, 0x40, URZ ;  /* 0x0000004004047890 */ /* 0x000fe2000fffe0ff */
        /* <DEDUP_REMOVED lines=9> */
[----:B------:R-:W-:Y:S01]  /*8940*/  LOP3.LUT R8, R10, 0x64006400, RZ, 0xfc, !PT ;  /* 0x640064000a087812 */ /* 0x000fe200078efcff */
[----:B-1----:R-:W-:Y:S01]  /*8950*/  HADD2.F32 R24, -RZ, R4.H0_H0 ;  /* 0x20000004ff187230 */ /* 0x002fe20000004100 */
[----:B------:R-:W-:Y:S01]  /*8960*/  LOP3.LUT R7, R26, 0x64006400, RZ, 0xfc, !PT ;  /* 0x640064001a077812 */ /* 0x000fe200078efcff */
[----:B------:R-:W-:Y:S01]  /*8970*/  HADD2.F32 R10, -RZ, R6.H0_H0 ;  /* 0x20000006ff0a7230 */ /* 0x000fe20000004100 */
[----:B------:R-:W-:Y:S01]  /*8980*/  LOP3.LUT R14, R14, 0xf000f0, RZ, 0xc0, !PT ;  /* 0x00f000f00e0e7812 */ /* 0x000fe200078ec0ff */
[----:B------:R-:W-:-:S02]  /*8990*/  HADD2.F32 R26, -RZ, R28.H0_H0 ;  /* 0x2000001cff1a7230 */ /* 0x000fc40000004100 */
[----:B------:R-:W-:Y:S01]  /*89a0*/  HADD2 R8, R8, -1032, -1032 ;  /* 0xe408e40808087430 */ /* 0x000fe20000000000 */
[----:B------:R-:W-:Y:S01]  /*89b0*/  LOP3.LUT R15, R15, 0xf000f0, RZ, 0xc0, !PT ;  /* 0x00f000f00f0f7812 */ /* 0x000fe200078ec0ff */
[----:B------:R-:W-:Y:S01]  /*89c0*/  FFMA.FTZ R10, R24, R10, R29 ;  /* 0x0000000a180a7223 */ /* 0x000fe2000001001d */
[----:B------:R-:W-:Y:S02]  /*89d0*/  HADD2.F32 R29, -RZ, R28.H1_H1 ;  /* 0x3000001cff1d7230 */ /* 0x000fe40000004100 */
[----:B------:R-:W-:Y:S01]  /*89e0*/  FFMA.FTZ R26, R26, R24, R19 ;  /* 0x000000181a1a7223 */ /* 0x000fe20000010013 */
[----:B------:R-:W-:Y:S02]  /*89f0*/  HADD2.F32 R28, -RZ, R8.H0_H0 ;  /* 0x20000008ff1c7230 */ /* 0x000fe40000004100 */
[----:B------:R-:W-:Y:S02]  /*8a00*/  HADD2 R7, R7, -1032, -1032 ;  /* 0xe408e40807077430 */ /* 0x000fe40000000000 */
[----:B------:R-:W-:Y:S01]  /*8a10*/  HADD2.F32 R19, -RZ, R4.H1_H1 ;  /* 0x30000004ff137230 */ /* 0x000fe20000004100 */
[----:B------:R-:W-:Y:S01]  /*8a20*/  LOP3.LUT R33, R14, 0x64006400, RZ, 0xfc, !PT ;  /* 0x640064000e217812 */ /* 0x000fe200078efcff */
[----:B------:R-:W-:-:S02]  /*8a30*/  HADD2.F32 R8, -RZ, R8.H1_H1 ;  /* 0x30000008ff087230 */ /* 0x000fc40000004100 */
[C---:B------:R-:W-:Y:S01]  /*8a40*/  FFMA.FTZ R28, R24.reuse, R28, R21 ;  /* 0x0000001c181c7223 */ /* 0x040fe20000010015 */
[----:B------:R-:W-:Y:S02]  /*8a50*/  HADD2.F32 R30, -RZ, R7.H0_H0 ;  /* 0x20000007ff1e7230 */ /* 0x000fe40000004100 */
[----:B------:R-:W-:Y:S01]  /*8a60*/  FFMA.FTZ R21, R29, R19, R26 ;  /* 0x000000131d157223 */ /* 0x000fe2000001001a */
[----:B------:R-:W-:Y:S01]  /*8a70*/  HADD2.F32 R26, -RZ, R6.H1_H1 ;  /* 0x30000006ff1a7230 */ /* 0x000fe20000004100 */
[----:B------:R-:W-:Y:S01]  /*8a80*/  LOP3.LUT R6, R13, 0xf000f0, RZ, 0xc0, !PT ;  /* 0x00f000f00d067812 */ /* 0x000fe200078ec0ff */
[----:B------:R-:W-:Y:S02]  /*8a90*/  HADD2.F32 R4, -RZ, R5.H0_H0 ;  /* 0x20000005ff047230 */ /* 0x000fe40000004100 */
[----:B------:R-:W-:Y:S01]  /*8aa0*/  FFMA.FTZ R24, R24, R30, R27 ;  /* 0x0000001e18187223 */ /* 0x000fe2000001001b */
[----:B------:R-:W-:Y:S01]  /*8ab0*/  LOP3.LUT R29, R12, 0x64006400, RZ, 0xfc, !PT ;  /* 0x640064000c1d7812 */ /* 0x000fe200078efcff */
[C---:B------:R-:W-:Y:S01]  /*8ac0*/  FFMA.FTZ R27, R19.reuse, R8, R28 ;  /* 0x00000008131b7223 */ /* 0x040fe2000001001c */
[----:B------:R-:W-:Y:S01]  /*8ad0*/  LOP3.LUT R31, R6, 0x64006400, RZ, 0xfc, !PT ;  /* 0x64006400061f7812 */ /* 0x000fe200078efcff */
[----:B------:R-:W-:Y:S01]  /*8ae0*/  FFMA.FTZ R13, R19, R26, R10 ;  /* 0x0000001a130d7223 */ /* 0x000fe2000001000a */
[----:B------:R-:W-:Y:S01]  /*8af0*/  LOP3.LUT R15, R15, 0x64006400, RZ, 0xfc, !PT ;  /* 0x640064000f0f7812 */ /* 0x000fe200078efcff */
[----:B------:R-:W-:-:S02]  /*8b00*/  HFMA2 R10, R29, R0.H1_H1, -72, -72 ;  /* 0xd480d4801d0a7431 */ /* 0x000fc40000060000 */
[----:B------:R-:W-:Y:S02]  /*8b10*/  HADD2.F32 R28, -RZ, R7.H1_H1 ;  /* 0x30000007ff1c7230 */ /* 0x000fe40000004100 */
[-C--:B------:R-:W-:Y:S02]  /*8b20*/  HFMA2 R8, R31, R0.reuse.H1_H1, -72, -72 ;  /* 0xd480d4801f087431 */ /* 0x080fe40000060000 */
[----:B------:R-:W-:Y:S02]  /*8b30*/  HADD2.F32 R5, -RZ, R5.H1_H1 ;  /* 0x30000005ff057230 */ /* 0x000fe40000004100 */
[-C--:B------:R-:W-:Y:S02]  /*8b40*/  HFMA2 R6, R33, R0.reuse.H1_H1, -72, -72 ;  /* 0xd480d48021067431 */ /* 0x080fe40000060000 */
[----:B------:R-:W-:Y:S02]  /*8b50*/  HADD2.F32 R12, -RZ, R10.H0_H0 ;  /* 0x2000000aff0c7230 */ /* 0x000fe40000004100 */
[----:B------:R-:W-:-:S02]  /*8b60*/  HFMA2 R7, R15, R0.H1_H1, -72, -72 ;  /* 0xd480d4800f077431 */ /* 0x000fc40000060000 */
        /* <DEDUP_REMOVED lines=8> */
[----:B------:R-:W-:-:S02]  /*8bf0*/  HADD2.F32 R14, -RZ, R8.H1_H1 ;  /* 0x30000008ff0e7230 */ /* 0x000fc40000004100 */
[----:B------:R-:W-:Y:S01]  /*8c00*/  FMUL.FTZ R8, R42, R11 ;  /* 0x0000000b2a087220 */ /* 0x000fe20000410000 */
[----:B------:R-:W-:Y:S02]  /*8c10*/  HADD2.F32 R6, -RZ, R6.H1_H1 ;  /* 0x30000006ff067230 */ /* 0x000fe40000004100 */
[----:B------:R-:W-:Y:S01]  /*8c20*/  FFMA.FTZ R4, R4, R13, R19 ;  /* 0x0000000d04047223 */ /* 0x000fe20000010013 */
[----:B------:R-:W-:Y:S02]  /*8c30*/  HADD2.F32 R13, -RZ, R7.H1_H1 ;  /* 0x30000007ff0d7230 */ /* 0x000fe40000004100 */
[----:B------:R-:W-:Y:S01]  /*8c40*/  FFMA.FTZ R11, R10, R5, R21 ;  /* 0x000000050a0b7223 */ /* 0x000fe20000010015 */
[C---:B------:R-:W-:Y:S01]  /*8c50*/  FFMA.FTZ R14, R5.reuse, R14, R24 ;  /* 0x0000000e050e7223 */ /* 0x040fe20000010018 */
[C---:B------:R-:W-:Y:S01]  /*8c60*/  FFMA.FTZ R7, R5.reuse, R6, R12 ;  /* 0x0000000605077223 */ /* 0x040fe2000001000c */
[----:B------:R-:W-:Y:S01]  /*8c70*/  F2FP.F16.F32.PACK_AB R8, RZ, R8 ;  /* 0x00000008ff08723e */ /* 0x000fe200000000ff */
[----:B------:R-:W-:Y:S01]  /*8c80*/  FFMA.FTZ R4, R5, R13, R4 ;  /* 0x0000000d05047223 */ /* 0x000fe20000010004 */
[----:B------:R-:W-:Y:S01]  /*8c90*/  FMUL.FTZ R11, R42, R11 ;  /* 0x0000000b2a0b7220 */ /* 0x000fe20000410000 */
[----:B------:R-:W-:Y:S01]  /*8ca0*/  FMUL.FTZ R14, R43, R14 ;  /* 0x0000000e2b0e7220 */ /* 0x000fe20000410000 */
[----:B------:R-:W-:Y:S01]  /*8cb0*/  FMUL.FTZ R7, R44, R7 ;  /* 0x000000072c077220 */ /* 0x000fe20000410000 */
[----:B------:R-:W-:Y:S01]  /*8cc0*/  FMUL.FTZ R4, R45, R4 ;  /* 0x000000042d047220 */ /* 0x000fe20000410000 */
[----:B------:R-:W-:-:S02]  /*8cd0*/  F2FP.F16.F32.PACK_AB R20, RZ, R20 ;  /* 0x00000014ff14723e */ /* 0x000fc400000000ff */
[----:B------:R-:W-:Y:S02]  /*8ce0*/  PRMT R8, R8, 0x5410, R18 ;  /* 0x0000541008087816 */ /* 0x000fe40000000012 */
[----:B------:R-:W-:Y:S02]  /*8cf0*/  F2FP.F16.F32.PACK_AB R11, RZ, R11 ;  /* 0x0000000bff0b723e */ /* 0x000fe400000000ff */
[----:B------:R-:W-:Y:S01]  /*8d00*/  F2FP.F16.F32.PACK_AB R14, RZ, R14 ;  /* 0x0000000eff0e723e */ /* 0x000fe200000000ff */
[----:B------:R-:W-:Y:S01]  /*8d10*/  HFMA2 R23, R8, 1, 1, R23 ;  /* 0x3c003c0008177831 */ /* 0x000fe20000000017 */
[----:B------:R-:W-:Y:S02]  /*8d20*/  PRMT R9, R9, 0x5410, R20 ;  /* 0x0000541009097816 */ /* 0x000fe40000000014 */
[----:B------:R-:W-:Y:S02]  /*8d30*/  F2FP.F16.F32.PACK_AB R7, RZ, R7 ;  /* 0x00000007ff07723e */ /* 0x000fe400000000ff */
[----:B------:R-:W-:Y:S01]  /*8d40*/  F2FP.F16.F32.PACK_AB R4, RZ, R4 ;  /* 0x00000004ff04723e */ /* 0x000fe200000000ff */
[----:B------:R-:W-:Y:S01]  /*8d50*/  HADD2 R25, R9, R25 ;  /* 0x0000001909197230 */ /* 0x000fe20000000000 */
[----:B------:R-:W-:-:S02]  /*8d60*/  PRMT R11, R11, 0x5410, R14 ;  /* 0x000054100b0b7816 */ /* 0x000fc4000000000e */
[----:B------:R-:W-:Y:S02]  /*8d70*/  PRMT R7, R7, 0x5410, R4 ;  /* 0x0000541007077816 */ /* 0x000fe40000000004 */
[----:B------:R-:W-:Y:S01]  /*8d80*/  MOV R26, R16 ;  /* 0x00000010001a7202 */ /* 0x000fe20000000f00 */
[----:B------:R-:W-:Y:S01]  /*8d90*/  HFMA2 R34, R11, 1, 1, R23 ;  /* 0x3c003c000b227831 */ /* 0x000fe20000000017 */
[----:B------:R-:W-:Y:S01]  /*8da0*/  MOV R27, R17 ;  /* 0x00000011001b7202 */ /* 0x000fe20000000f00 */
[----:B------:R-:W-:Y:S02]  /*8db0*/  HADD2 R33, R7, R25 ;  /* 0x0000001907217230 */ /* 0x000fe40000000000 */
[----:B------:R-:W-:Y:S01]  /*8dc0*/  IMAD.WIDE R16, R35, 0x4, R46 ;  /* 0x0000000423107825 */ /* 0x000fe200078e022e */
[----:B------:R-:W-:Y:S06]  /*8dd0*/  @!P0 BRA `(.L_x_5074) ;  /* 0xffffffdc00108947 */ /* 0x000fec000383ffff */
[----:B------:R-:W-:-:S07]  /*8de0*/  IMAD.WIDE R26, R35, 0x10, R26 ;  /* 0x00000010231a7825 */ /* 0x000fce00078e021a */
.L_x_5073:
[----:B------:R-:W-:-:S04]  /*8df0*/  VIMNMX R28, PT, PT, R37, UR14, PT ;  /* 0x0000000e251c7c48 */ /* 0x000fc8000bfe0100 */
[----:B------:R-:W-:-:S13]  /*8e00*/  ISETP.GT.AND P0, PT, R28, R39, PT ;  /* 0x000000271c00720c */ /* 0x000fda0003f04270 */
[----:B------:R-:W-:Y:S05]  /*8e10*/  @!P0 BRA `(.L_x_5075) ;  /* 0x0000001000fc8947 */ /* 0x000fea0003800000 */
.L_x_5076:
[----:B------:R-:W2:Y:S01]  /*8e20*/  LDG.E.128.CONSTANT R4, desc[UR6][R26.64] ;  /* 0x000000061a047981 */ /* 0x000ea2000c1e9d00 */
[----:B------:R-:W-:-:S03]  /*8e30*/  IMAD.WIDE R8, R35, 0x4, R26 ;  /* 0x0000000423087825 */ /* 0x000fc600078e021a */
[----:B------:R-:W1:Y:S04]  /*8e40*/  LDS.128 R20, [UR4] ;  /* 0x00000004ff147984 */ /* 0x000e680008000c00 */
[----:B------:R3:W4:Y:S01]  /*8e50*/  LDG.E.128.CONSTANT R12, desc[UR6][R8.64] ;  /* 0x00000006080c7981 */ /* 0x000722000c1e9d00 */
[----:B------:R-:W-:-:S05]  /*8e60*/  IMAD.WIDE R24, R35, 0x4, R8 ;  /* 0x0000000423187825 */ /* 0x000fca00078e0208 */
[----:B------:R-:W5:Y:S01]  /*8e70*/  LDG.E.128.CONSTANT R16, desc[UR6][R24.64] ;  /* 0x0000000618107981 */ /* 0x000f62000c1e9d00 */
[----:B------:R-:W-:Y:S01]  /*8e80*/  IMAD.MOV.U32 R10, RZ, RZ, 0x3000 ;  /* 0x00003000ff0a7424 */ /* 0x000fe200078e00ff */
[----:B------:R-:W-:Y:S02]  /*8e90*/  IADD3 R39, PT, PT, R39, 0x20, RZ ;  /* 0x0000002027277810 */ /* 0x000fe40007ffe0ff */
[----:B0-----:R-:W-:Y:S02]  /*8ea0*/  PRMT R3, R3, 0x5410, R32 ;  /* 0x0000541003037816 */ /* 0x001fe40000000020 */
[----:B------:R-:W-:Y:S02]  /*8eb0*/  PRMT R0, R0, 0x5410, R10 ;  /* 0x0000541000007816 */ /* 0x000fe4000000000a */
[----:B------:R-:W-:Y:S02]  /*8ec0*/  ISETP.GE.AND P0, PT, R39, R28, PT ;  /* 0x0000001c2700720c */ /* 0x000fe40003f06270 */
[----:B--2---:R-:W-:-:S02]  /*8ed0*/  LOP3.LUT R11, R4, 0x70007, RZ, 0xc0, !PT ;  /* 0x00070007040b7812 */ /* 0x004fc400078ec0ff */
[----:B------:R-:W-:Y:S02]  /*8ee0*/  LOP3.LUT R29, R5, 0x70007, RZ, 0xc0, !PT ;  /* 0x00070007051d7812 */ /* 0x000fe400078ec0ff */
[----:B------:R-:W-:Y:S02]  /*8ef0*/  LOP3.LUT R30, R6, 0x70007, RZ, 0xc0, !PT ;  /* 0x00070007061e7812 */ /* 0x000fe400078ec0ff */
[----:B------:R-:W-:Y:S02]  /*8f00*/  LOP3.LUT R31, R7, 0x70007, RZ, 0xc0, !PT ;  /* 0x00070007071f7812 */ /* 0x000fe400078ec0ff */
[----:B---3--:R-:W-:Y:S02]  /*8f10*/  LOP3.LUT R8, R11, 0x64006400, RZ, 0xfc, !PT ;  /* 0x640064000b087812 */ /* 0x008fe400078efcff */
        /* <DEDUP_REMOVED lines=8> */
[-C--:B-1----:R-:W-:Y:S02]  /*8fa0*/  HFMA2 R31, R31, R20.reuse, RZ ;  /* 0x000000141f1f7231 */ /* 0x082fe400000000ff */
[----:B------:R-:W-:Y:S01]  /*8fb0*/  HADD2 R8, R40, -1028, -1028 ;  /* 0xe404e40428087430 */ /* 0x000fe20000000000 */
[----:B------:R-:W-:Y:S01]  /*8fc0*/  LOP3.LUT R11, R11, 0x64006400, RZ, 0xfc, !PT ;  /* 0x640064000b0b7812 */ /* 0x000fe200078efcff */
[----:B------:R-:W-:-:S02]  /*8fd0*/  HFMA2 R41, R41, R20, RZ.H0_H0 ;  /* 0x0000001429297231 */ /* 0x000fc400000400ff */
[-C--:B------:R-:W-:Y:S02]  /*8fe0*/  HFMA2 R9, R9, R20.reuse, RZ ;  /* 0x0000001409097231 */ /* 0x080fe400000000ff */
[----:B------:R-:W-:Y:S01]  /*8ff0*/  HFMA2 R8, R8, R20, RZ.H0_H0 ;  /* 0x0000001408087231 */ /* 0x000fe200000400ff */
[----:B------:R-:W-:Y:S01]  /*9000*/  LOP3.LUT R20, R7, 0x380038, RZ, 0xc0, !PT ;  /* 0x0038003807147812 */ /* 0x000fe200078ec0ff */
[-C--:B------:R-:W-:Y:S01]  /*9010*/  HFMA2 R11, R11, R0.reuse.H1_H1, -132, -132 ;  /* 0xd820d8200b0b7431 */ /* 0x080fe20000060000 */
[----:B------:R-:W-:Y:S02]  /*9020*/  LOP3.LUT R29, R10, 0x64006400, RZ, 0xfc, !PT ;  /* 0x640064000a1d7812 */ /* 0x000fe400078efcff */
[----:B------:R-:W-:Y:S01]  /*9030*/  LOP3.LUT R45, R20, 0x64006400, RZ, 0xfc, !PT ;  /* 0x64006400142d7812 */ /* 0x000fe200078efcff */
[-C--:B------:R-:W-:Y:S01]  /*9040*/  HFMA2 R41, R11, R21.reuse, R41 ;  /* 0x000000150b297231 */ /* 0x080fe20000000029 */
[----:B------:R-:W-:Y:S01]  /*9050*/  LOP3.LUT R10, R6, 0x380038, RZ, 0xc0, !PT ;  /* 0x00380038060a7812 */ /* 0x000fe200078ec0ff */
[-C--:B------:R-:W-:Y:S01]  /*9060*/  HFMA2 R29, R29, R0.reuse.H1_H1, -132, -132 ;  /* 0xd820d8201d1d7431 */ /* 0x080fe20000060000 */
[----:B------:R-:W-:Y:S01]  /*9070*/  SHF.R.U32.HI R30, RZ, 0x6, R4 ;  /* 0x00000006ff1e7819 */ /* 0x000fe20000011604 */
[-C--:B------:R-:W-:Y:S01]  /*9080*/  HFMA2 R11, R45, R0.reuse.H1_H1, -132, -132 ;  /* 0xd820d8202d0b7431 */ /* 0x080fe20000060000 */
[----:B------:R-:W-:Y:S01]  /*9090*/  LOP3.LUT R43, R10, 0x64006400, RZ, 0xfc, !PT ;  /* 0x640064000a2b7812 */ /* 0x000fe200078efcff */
[-C--:B------:R-:W-:Y:S01]  /*90a0*/  HFMA2 R31, R29, R21.reuse, R31 ;  /* 0x000000151d1f7231 */ /* 0x080fe2000000001f */
[----:B------:R-:W-:Y:S01]  /*90b0*/  LOP3.LUT R10, R30, 0x70007, RZ, 0xc0, !PT ;  /* 0x000700071e0a7812 */ /* 0x000fe200078ec0ff */
[----:B------:R-:W-:Y:S01]  /*90c0*/  HFMA2 R11, R11, R21, R8 ;  /* 0x000000150b0b7231 */ /* 0x000fe20000000008 */
[----:B------:R-:W-:Y:S01]  /*90d0*/  SHF.R.U32.HI R20, RZ, 0x6, R5 ;  /* 0x00000006ff147819 */ /* 0x000fe20000011605 */
[----:B------:R-:W-:Y:S01]  /*90e0*/  HFMA2 R43, R43, R0.H1_H1, -132, -132 ;  /* 0xd820d8202b2b7431 */ /* 0x000fe20000060000 */
[----:B------:R-:W-:-:S02]  /*90f0*/  LOP3.LUT R10, R10, 0x64006400, RZ, 0xfc, !PT ;  /* 0x640064000a0a7812 */ /* 0x000fc400078efcff */
[----:B------:R-:W-:Y:S01]  /*9100*/  SHF.R.U32.HI R29, RZ, 0x6, R6 ;  /* 0x00000006ff1d7819 */ /* 0x000fe20000011606 */
[----:B------:R-:W-:Y:S01]  /*9110*/  HFMA2 R9, R43, R21, R9 ;  /* 0x000000152b097231 */ /* 0x000fe20000000009 */
[----:B------:R-:W-:Y:S01]  /*9120*/  LOP3.LUT R8, R20, 0x70007, RZ, 0xc0, !PT ;  /* 0x0007000714087812 */ /* 0x000fe200078ec0ff */
[----:B------:R-:W-:Y:S01]  /*9130*/  HADD2 R10, R10, -1028, -1028 ;  /* 0xe404e4040a0a7430 */ /* 0x000fe20000000000 */
[----:B------:R-:W-:Y:S02]  /*9140*/  LOP3.LUT R40, R29, 0x70007, RZ, 0xc0, !PT ;  /* 0x000700071d287812 */ /* 0x000fe400078ec0ff */
[----:B------:R-:W-:Y:S01]  /*9150*/  LOP3.LUT R8, R8, 0x64006400, RZ, 0xfc, !PT ;  /* 0x6400640008087812 */ /* 0x000fe200078efcff */
[----:B------:R-:W-:Y:S01]  /*9160*/  HFMA2 R31, R10, R22, R31 ;  /* 0x000000160a1f7231 */ /* 0x000fe2000000001f */
[----:B------:R-:W-:Y:S02]  /*9170*/  SHF.R.U32.HI R21, RZ, 0x6, R7 ;  /* 0x00000006ff157819 */ /* 0x000fe40000011607 */
[----:B------:R-:W-:Y:S01]  /*9180*/  LOP3.LUT R40, R40, 0x64006400, RZ, 0xfc, !PT ;  /* 0x6400640028287812 */ /* 0x000fe200078efcff */
[----:B------:R-:W-:Y:S01]  /*9190*/  HADD2 R8, R8, -1028, -1028 ;  /* 0xe404e40408087430 */ /* 0x000fe20000000000 */
[----:B------:R-:W-:-:S02]  /*91a0*/  LOP3.LUT R10, R21, 0x70007, RZ, 0xc0, !PT ;  /* 0x00070007150a7812 */ /* 0x000fc400078ec0ff */
[----:B------:R-:W-:Y:S01]  /*91b0*/  SHF.R.U32.HI R7, RZ, 0xf, R7 ;  /* 0x0000000fff077819 */ /* 0x000fe20000011607 */
[-C--:B------:R-:W-:Y:S01]  /*91c0*/  HFMA2 R41, R8, R22.reuse, R41 ;  /* 0x0000001608297231 */ /* 0x080fe20000000029 */
[----:B------:R-:W-:Y:S01]  /*91d0*/  LOP3.LUT R10, R10, 0x64006400, RZ, 0xfc, !PT ;  /* 0x640064000a0a7812 */ /* 0x000fe200078efcff */
[----:B------:R-:W-:Y:S01]  /*91e0*/  HADD2 R40, R40, -1028, -1028 ;  /* 0xe404e40428287430 */ /* 0x000fe20000000000 */
[C---:B------:R-:W-:Y:S02]  /*91f0*/  LOP3.LUT R8, R30.reuse, 0x380038, RZ, 0xc0, !PT ;  /* 0x003800381e087812 */ /* 0x040fe400078ec0ff */
[----:B------:R-:W-:Y:S01]  /*9200*/  LOP3.LUT R30, R30, 0x1c001c0, RZ, 0xc0, !PT ;  /* 0x01c001c01e1e7812 */ /* 0x000fe200078ec0ff */
[----:B------:R-:W-:Y:S01]  /*9210*/  HFMA2 R40, R40, R22, R9 ;  /* 0x0000001628287231 */ /* 0x000fe20000000009 */
[----:B------:R-:W-:Y:S01]  /*9220*/  LOP3.LUT R9, R8, 0x64006400, RZ, 0xfc, !PT ;  /* 0x6400640008097812 */ /* 0x000fe200078efcff */
[----:B------:R-:W-:Y:S01]  /*9230*/  HADD2 R42, R10, -1028, -1028 ;  /* 0xe404e4040a2a7430 */ /* 0x000fe20000000000 */
[----:B------:R-:W-:-:S02]  /*9240*/  LOP3.LUT R8, R20, 0x380038, RZ, 0xc0, !PT ;  /* 0x0038003814087812 */ /* 0x000fc400078ec0ff */
[----:B------:R-:W-:Y:S01]  /*9250*/  LOP3.LUT R20, R20, 0x1c001c0, RZ, 0xc0, !PT ;  /* 0x01c001c014147812 */ /* 0x000fe200078ec0ff */
[----:B------:R-:W-:Y:S01]  /*9260*/  HFMA2 R42, R42, R22, R11 ;  /* 0x000000162a2a7231 */ /* 0x000fe2000000000b */
[----:B------:R-:W-:Y:S01]  /*9270*/  LOP3.LUT R43, R8, 0x64006400, RZ, 0xfc, !PT ;  /* 0x64006400082b7812 */ /* 0x000fe200078efcff */
[-C--:B------:R-:W-:Y:S01]  /*9280*/  HFMA2 R22, R9, R0.reuse.H1_H1, -132, -132 ;  /* 0xd820d82009167431 */ /* 0x080fe20000060000 */
[----:B------:R-:W-:Y:S01]  /*9290*/  LOP3.LUT R7, R7, 0x10001, RZ, 0xc0, !PT ;  /* 0x0001000107077812 */ /* 0x000fe200078ec0ff */
[----:B------:R-:W0:Y:S02]  /*92a0*/  LDS.128 R8, [UR4+0x10] ;  /* 0x00001004ff087984 */ /* 0x000e240008000c00 */
[----:B------:R-:W-:Y:S02]  /*92b0*/  HFMA2 R43, R43, R0.H1_H1, -132, -132 ;  /* 0xd820d8202b2b7431 */ /* 0x000fe40000060000 */
[-C--:B------:R-:W-:Y:S02]  /*92c0*/  HFMA2 R22, R22, R23.reuse, R31 ;  /* 0x0000001716167231 */ /* 0x080fe4000000001f */
[----:B------:R-:W-:Y:S01]  /*92d0*/  HFMA2 R31, R43, R23, R41 ;  /* 0x000000172b1f7231 */ /* 0x000fe20000000029 */
[----:B------:R-:W-:-:S02]  /*92e0*/  LOP3.LUT R41, R29, 0x380038, RZ, 0xc0, !PT ;  /* 0x003800381d297812 */ /* 0x000fc400078ec0ff */
[----:B------:R-:W-:Y:S02]  /*92f0*/  LOP3.LUT R43, R21, 0x380038, RZ, 0xc0, !PT ;  /* 0x00380038152b7812 */ /* 0x000fe400078ec0ff */
[----:B------:R-:W-:Y:S02]  /*9300*/  LOP3.LUT R41, R41, 0x64006400, RZ, 0xfc, !PT ;  /* 0x6400640029297812 */ /* 0x000fe400078efcff */
[----:B------:R-:W-:-:S03]  /*9310*/  LOP3.LUT R43, R43, 0x64006400, RZ, 0xfc, !PT ;  /* 0x640064002b2b7812 */ /* 0x000fc600078efcff */
[-C--:B------:R-:W-:Y:S02]  /*9320*/  HFMA2 R41, R41, R0.reuse.H1_H1, -132, -132 ;  /* 0xd820d82029297431 */ /* 0x080fe40000060000 */
[----:B------:R-:W-:Y:S02]  /*9330*/  HFMA2 R43, R43, R0.H1_H1, -132, -132 ;  /* 0xd820d8202b2b7431 */ /* 0x000fe40000060000 */
[-C--:B------:R-:W-:Y:S01]  /*9340*/  HFMA2 R40, R41, R23.reuse, R40 ;  /* 0x0000001729287231 */ /* 0x080fe20000000028 */
[----:B------:R-:W-:Y:S01]  /*9350*/  MOV R41, 0x2400 ;  /* 0x0000240000297802 */ /* 0x000fe20000000f00 */
[----:B------:R-:W-:Y:S01]  /*9360*/  HFMA2 R23, R43, R23, R42 ;  /* 0x000000172b177231 */ /* 0x000fe2000000002a */
[----:B----4-:R-:W-:Y:S02]  /*9370*/  SHF.R.U32.HI R42, RZ, 0xe, R13 ;  /* 0x0000000eff2a7819 */ /* 0x010fe4000001160d */
[----:B------:R-:W-:Y:S02]  /*9380*/  PRMT R2, R2, 0x5410, R41 ;  /* 0x0000541002027816 */ /* 0x000fe40000000029 */
        /* <DEDUP_REMOVED lines=8> */
[----:B------:R-:W-:Y:S02]  /*9410*/  HFMA2 R20, R43, R2.H1_H1, -20, -20 ;  /* 0xcd00cd002b147431 */ /* 0x000fe40000060002 */
[-C--:B0-----:R-:W-:Y:S01]  /*9420*/  HFMA2 R22, R41, R8.reuse, R22 ;  /* 0x0000000829167231 */ /* 0x081fe20000000016 */
[----:B------:R-:W-:Y:S01]  /*9430*/  LOP3.LUT R41, R30, 0x64006400, RZ, 0xfc, !PT ;  /* 0x640064001e297812 */ /* 0x000fe200078efcff */
[-C--:B------:R-:W-:Y:S01]  /*9440*/  HFMA2 R40, R20, R8.reuse, R40 ;  /* 0x0000000814287231 */ /* 0x080fe20000000028 */
[----:B------:R-:W-:Y:S01]  /*9450*/  SHF.R.U32.HI R20, RZ, 0xf, R4 ;  /* 0x0000000fff147819 */ /* 0x000fe20000011604 */
[----:B------:R-:W-:Y:S01]  /*9460*/  HFMA2 R31, R29, R8, R31 ;  /* 0x000000081d1f7231 */ /* 0x000fe2000000001f */
[----:B------:R-:W-:Y:S01]  /*9470*/  LOP3.LUT R4, R21, 0x64006400, RZ, 0xfc, !PT ;  /* 0x6400640015047812 */ /* 0x000fe200078efcff */
[----:B------:R-:W-:Y:S01]  /*9480*/  HFMA2 R41, R41, R2.H1_H1, -20, -20 ;  /* 0xcd00cd0029297431 */ /* 0x000fe20000060002 */
[----:B------:R-:W-:-:S02]  /*9490*/  LOP3.LUT R20, R20, 0x10001, RZ, 0xc0, !PT ;  /* 0x0001000114147812 */ /* 0x000fc400078ec0ff */
[----:B------:R-:W-:Y:S01]  /*94a0*/  SHF.R.U32.HI R21, RZ, 0xe, R12 ;  /* 0x0000000eff157819 */ /* 0x000fe2000001160c */
[----:B------:R-:W-:Y:S01]  /*94b0*/  HFMA2 R23, R41, R8, R23 ;  /* 0x0000000829177231 */ /* 0x000fe20000000017 */
[----:B------:R-:W-:Y:S01]  /*94c0*/  LOP3.LUT R29, R13, 0x70007, RZ, 0xc0, !PT ;  /* 0x000700070d1d7812 */ /* 0x000fe200078ec0ff */
[----:B------:R-:W-:Y:S01]  /*94d0*/  HADD2 R4, R4, -1028, -1028 ;  /* 0xe404e40404047430 */ /* 0x000fe20000000000 */
[----:B------:R-:W-:Y:S02]  /*94e0*/  LOP3.LUT R8, R20, 0x20002, R21, 0xf8, !PT ;  /* 0x0002000214087812 */ /* 0x000fe400078ef815 */
[----:B------:R-:W-:Y:S01]  /*94f0*/  LOP3.LUT R29, R29, 0x64006400, RZ, 0xfc, !PT ;  /* 0x640064001d1d7812 */ /* 0x000fe200078efcff */
[----:B------:R-:W-:Y:S01]  /*9500*/  HFMA2 R22, R4, R9, R22 ;  /* 0x0000000904167231 */ /* 0x000fe20000000016 */
        /* <DEDUP_REMOVED lines=14> */
[-C--:B------:R-:W-:Y:S01]  /*95f0*/  HFMA2 R21, R21, R0.reuse.H1_H1, -132, -132 ;  /* 0xd820d82015157431 */ /* 0x080fe20000060000 */
[----:B------:R-:W-:Y:S01]  /*9600*/  LOP3.LUT R41, R41, 0x64006400, RZ, 0xfc, !PT ;  /* 0x6400640029297812 */ /* 0x000fe200078efcff */
[----:B------:R-:W-:Y:S01]  /*9610*/  HFMA2 R40, R40, R9, R23 ;  /* 0x0000000928287231 */ /* 0x000fe20000000017 */
[----:B------:R-:W-:Y:S01]  /*9620*/  LOP3.LUT R20, R15, 0x380038, RZ, 0xc0, !PT ;  /* 0x003800380f147812 */ /* 0x000fe200078ec0ff */
[----:B------:R-:W-:Y:S01]  /*9630*/  HFMA2 R4, R31, R0.H1_H1, -132, -132 ;  /* 0xd820d8201f047431 */ /* 0x000fe20000060000 */
[----:B------:R-:W-:Y:S01]  /*9640*/  SHF.R.U32.HI R9, RZ, 0xf, R5 ;  /* 0x0000000fff097819 */ /* 0x000fe20000011605 */
[----:B------:R-:W-:Y:S01]  /*9650*/  HFMA2 R29, R21, R10, R29 ;  /* 0x0000000a151d7231 */ /* 0x000fe2000000001d */
[----:B------:R-:W-:Y:S01]  /*9660*/  LOP3.LUT R21, R20, 0x64006400, RZ, 0xfc, !PT ;  /* 0x6400640014157812 */ /* 0x000fe200078efcff */
[----:B------:R-:W-:Y:S01]  /*9670*/  HFMA2 R41, R41, R0.H1_H1, -132, -132 ;  /* 0xd820d82029297431 */ /* 0x000fe20000060000 */
[----:B------:R-:W-:Y:S01]  /*9680*/  SHF.R.U32.HI R5, RZ, 0x6, R12 ;  /* 0x00000006ff057819 */ /* 0x000fe2000001160c */
[-C--:B------:R-:W-:Y:S01]  /*9690*/  HFMA2 R30, R4, R10.reuse, R30 ;  /* 0x0000000a041e7231 */ /* 0x080fe2000000001e */
[----:B------:R-:W-:Y:S01]  /*96a0*/  SHF.R.U32.HI R4, RZ, 0xf, R6 ;  /* 0x0000000fff047819 */ /* 0x000fe20000011606 */
[----:B------:R-:W-:Y:S01]  /*96b0*/  HFMA2 R31, R41, R10, R22 ;  /* 0x0000000a291f7231 */ /* 0x000fe20000000016 */
[----:B------:R-:W-:Y:S01]  /*96c0*/  LOP3.LUT R6, R5, 0x70007, RZ, 0xc0, !PT ;  /* 0x0007000705067812 */ /* 0x000fe200078ec0ff */
[----:B------:R-:W-:Y:S01]  /*96d0*/  HFMA2 R12, R21, R0.H1_H1, -132, -132 ;  /* 0xd820d820150c7431 */ /* 0x000fe20000060000 */
[----:B------:R-:W-:Y:S01]  /*96e0*/  LOP3.LUT R4, R4, 0x10001, RZ, 0xc0, !PT ;  /* 0x0001000104047812 */ /* 0x000fe200078ec0ff */
[----:B------:R-:W0:Y:S01]  /*96f0*/  LDS.128 R20, [UR4+0x20] ;  /* 0x00002004ff147984 */ /* 0x000e220008000c00 */
[----:B------:R-:W-:Y:S01]  /*9700*/  LOP3.LUT R6, R6, 0x64006400, RZ, 0xfc, !PT ;  /* 0x6400640006067812 */ /* 0x000fe200078efcff */
[----:B------:R-:W-:Y:S01]  /*9710*/  HFMA2 R10, R12, R10, R40 ;  /* 0x0000000a0c0a7231 */ /* 0x000fe20000000028 */
[----:B------:R-:W-:-:S02]  /*9720*/  SHF.R.U32.HI R41, RZ, 0xe, R14 ;  /* 0x0000000eff297819 */ /* 0x000fc4000001160e */
[----:B------:R-:W-:Y:S01]  /*9730*/  SHF.R.U32.HI R13, RZ, 0x6, R13 ;  /* 0x00000006ff0d7819 */ /* 0x000fe2000001160d */
[----:B------:R-:W-:Y:S01]  /*9740*/  HADD2 R12, R6, -1028, -1028 ;  /* 0xe404e404060c7430 */ /* 0x000fe20000000000 */
[----:B------:R-:W-:Y:S02]  /*9750*/  SHF.R.U32.HI R14, RZ, 0x6, R14 ;  /* 0x00000006ff0e7819 */ /* 0x000fe4000001160e */
[----:B------:R-:W-:Y:S01]  /*9760*/  SHF.R.U32.HI R6, RZ, 0x6, R15 ;  /* 0x00000006ff067819 */ /* 0x000fe2000001160f */
[----:B------:R-:W-:Y:S01]  /*9770*/  HFMA2 R31, R12, R11, R31 ;  /* 0x0000000b0c1f7231 */ /* 0x000fe2000000001f */
        /* <DEDUP_REMOVED lines=8> */
[C---:B------:R-:W-:Y:S01]  /*9800*/  LOP3.LUT R43, R5.reuse, 0x380038, RZ, 0xc0, !PT ;  /* 0x00380038052b7812 */ /* 0x040fe200078ec0ff */
[----:B------:R-:W-:Y:S01]  /*9810*/  HADD2 R40, R40, -1028, -1028 ;  /* 0xe404e40428287430 */ /* 0x000fe20000000000 */
[----:B------:R-:W-:Y:S01]  /*9820*/  LOP3.LUT R5, R5, 0x1c001c0, RZ, 0xc0, !PT ;  /* 0x01c001c005057812 */ /* 0x000fe200078ec0ff */
[----:B------:R-:W-:-:S02]  /*9830*/  HADD2 R41, R41, -1028, -1028 ;  /* 0xe404e40429297430 */ /* 0x000fc40000000000 */
[-C--:B------:R-:W-:Y:S02]  /*9840*/  HFMA2 R30, R12, R11.reuse, R30 ;  /* 0x0000000b0c1e7231 */ /* 0x080fe4000000001e */
[-C--:B------:R-:W-:Y:S01]  /*9850*/  HFMA2 R29, R40, R11.reuse, R29 ;  /* 0x0000000b281d7231 */ /* 0x080fe2000000001d */
[----:B------:R-:W-:Y:S01]  /*9860*/  SHF.R.U32.HI R12, RZ, 0xe, R15 ;  /* 0x0000000eff0c7819 */ /* 0x000fe2000001160f */
[----:B------:R-:W-:Y:S01]  /*9870*/  HFMA2 R10, R41, R11, R10 ;  /* 0x0000000b290a7231 */ /* 0x000fe2000000000a */
[----:B------:R-:W-:Y:S02]  /*9880*/  LOP3.LUT R11, R14, 0x380038, RZ, 0xc0, !PT ;  /* 0x003800380e0b7812 */ /* 0x000fe400078ec0ff */
[----:B------:R-:W-:Y:S02]  /*9890*/  LOP3.LUT R41, R13, 0x380038, RZ, 0xc0, !PT ;  /* 0x003800380d297812 */ /* 0x000fe400078ec0ff */
[----:B------:R-:W-:Y:S02]  /*98a0*/  LOP3.LUT R11, R11, 0x64006400, RZ, 0xfc, !PT ;  /* 0x640064000b0b7812 */ /* 0x000fe400078efcff */
[----:B------:R-:W-:-:S02]  /*98b0*/  LOP3.LUT R43, R43, 0x64006400, RZ, 0xfc, !PT ;  /* 0x640064002b2b7812 */ /* 0x000fc400078efcff */
[----:B------:R-:W-:Y:S01]  /*98c0*/  LOP3.LUT R41, R41, 0x64006400, RZ, 0xfc, !PT ;  /* 0x6400640029297812 */ /* 0x000fe200078efcff */
[-C--:B------:R-:W-:Y:S01]  /*98d0*/  HFMA2 R11, R11, R0.reuse.H1_H1, -132, -132 ;  /* 0xd820d8200b0b7431 */ /* 0x080fe20000060000 */
[----:B------:R-:W-:Y:S01]  /*98e0*/  LOP3.LUT R12, R7, 0x20002, R12, 0xf8, !PT ;  /* 0x00020002070c7812 */ /* 0x000fe200078ef80c */
[----:B------:R-:W-:Y:S01]  /*98f0*/  HFMA2 R43, R43, R0.H1_H1, -132, -132 ;  /* 0xd820d8202b2b7431 */ /* 0x000fe20000060000 */
[----:B------:R-:W-:Y:S01]  /*9900*/  LOP3.LUT R13, R13, 0x1c001c0, RZ, 0xc0, !PT ;  /* 0x01c001c00d0d7812 */ /* 0x000fe200078ec0ff */
[----:B0-----:R-:W-:Y:S01]  /*9910*/  HFMA2 R29, R11, R20, R29 ;  /* 0x000000140b1d7231 */ /* 0x001fe2000000001d */
        /* <DEDUP_REMOVED lines=8> */
[----:B------:R-:W-:Y:S01]  /*99a0*/  HFMA2 R14, R11, R0.H1_H1, -132, -132 ;  /* 0xd820d8200b0e7431 */ /* 0x000fe20000060000 */
[----:B------:R-:W-:Y:S02]  /*99b0*/  LOP3.LUT R13, R13, 0x64006400, RZ, 0xfc, !PT ;  /* 0x640064000d0d7812 */ /* 0x000fe400078efcff */
[----:B------:R-:W-:Y:S01]  /*99c0*/  LOP3.LUT R7, R7, 0x64006400, RZ, 0xfc, !PT ;  /* 0x6400640007077812 */ /* 0x000fe200078efcff */
[----:B------:R-:W-:Y:S01]  /*99d0*/  HFMA2 R5, R5, R2.H1_H1, -20, -20 ;  /* 0xcd00cd0005057431 */ /* 0x000fe20000060002 */
[----:B------:R-:W-:Y:S01]  /*99e0*/  LOP3.LUT R11, R6, 0x64006400, RZ, 0xfc, !PT ;  /* 0x64006400060b7812 */ /* 0x000fe200078efcff */
[----:B------:R-:W-:Y:S01]  /*99f0*/  HFMA2 R10, R14, R20, R10 ;  /* 0x000000140e0a7231 */ /* 0x000fe2000000000a */
[----:B------:R-:W-:Y:S01]  /*9a00*/  LOP3.LUT R9, R9, 0x10001, RZ, 0xc0, !PT ;  /* 0x0001000109097812 */ /* 0x000fe200078ec0ff */
[-C--:B------:R-:W-:Y:S01]  /*9a10*/  HFMA2 R15, R13, R2.reuse.H1_H1, -20, -20 ;  /* 0xcd00cd000d0f7431 */ /* 0x080fe20000060002 */
[----:B-----5:R-:W-:Y:S01]  /*9a20*/  SHF.R.U32.HI R6, RZ, 0xd, R17 ;  /* 0x0000000dff067819 */ /* 0x020fe20000011611 */
[-C--:B------:R-:W-:Y:S01]  /*9a30*/  HFMA2 R14, R7, R2.reuse.H1_H1, -20, -20 ;  /* 0xcd00cd00070e7431 */ /* 0x080fe20000060002 */
[----:B------:R-:W-:Y:S01]  /*9a40*/  SHF.R.U32.HI R7, RZ, 0xd, R16 ;  /* 0x0000000dff077819 */ /* 0x000fe20000011610 */
[----:B------:R-:W-:Y:S01]  /*9a50*/  HFMA2 R11, R11, R2.H1_H1, -20, -20 ;  /* 0xcd00cd000b0b7431 */ /* 0x000fe20000060002 */
[----:B------:R-:W-:Y:S01]  /*9a60*/  LOP3.LUT R9, R9, 0x20002, R42, 0xf8, !PT ;  /* 0x0002000209097812 */ /* 0x000fe200078ef82a */
[----:B------:R-:W-:-:S02]  /*9a70*/  HFMA2 R5, R5, R21, R31 ;  /* 0x0000001505057231 */ /* 0x000fc4000000001f */
[-C--:B------:R-:W-:Y:S01]  /*9a80*/  HFMA2 R13, R15, R21.reuse, R30 ;  /* 0x000000150f0d7231 */ /* 0x080fe2000000001e */
[----:B------:R-:W-:Y:S01]  /*9a90*/  LOP3.LUT R31, R16, 0x70007, RZ, 0xc0, !PT ;  /* 0x00070007101f7812 */ /* 0x000fe200078ec0ff */
[-C--:B------:R-:W-:Y:S02]  /*9aa0*/  HFMA2 R14, R14, R21.reuse, R29 ;  /* 0x000000150e0e7231 */ /* 0x080fe4000000001d */
[----:B------:R-:W-:Y:S01]  /*9ab0*/  HFMA2 R21, R11, R21, R10 ;  /* 0x000000150b157231 */ /* 0x000fe2000000000a */
[----:B------:R-:W-:Y:S02]  /*9ac0*/  LOP3.LUT R8, R8, 0x40004, R7, 0xf8, !PT ;  /* 0x0004000408087812 */ /* 0x000fe400078ef807 */
[----:B------:R-:W-:Y:S02]  /*9ad0*/  SHF.R.U32.HI R11, RZ, 0xd, R18 ;  /* 0x0000000dff0b7819 */ /* 0x000fe40000011612 */
[----:B------:R-:W-:Y:S02]  /*9ae0*/  LOP3.LUT R9, R9, 0x40004, R6, 0xf8, !PT ;  /* 0x0004000409097812 */ /* 0x000fe400078ef806 */
[----:B------:R-:W-:-:S02]  /*9af0*/  LOP3.LUT R7, R17, 0x70007, RZ, 0xc0, !PT ;  /* 0x0007000711077812 */ /* 0x000fc400078ec0ff */
[----:B------:R-:W-:Y:S02]  /*9b00*/  LOP3.LUT R29, R18, 0x70007, RZ, 0xc0, !PT ;  /* 0x00070007121d7812 */ /* 0x000fe400078ec0ff */
[----:B------:R-:W-:Y:S02]  /*9b10*/  LOP3.LUT R6, R16, 0x380038, RZ, 0xc0, !PT ;  /* 0x0038003810067812 */ /* 0x000fe400078ec0ff */
[----:B------:R-:W-:Y:S02]  /*9b20*/  LOP3.LUT R30, R19, 0x70007, RZ, 0xc0, !PT ;  /* 0x00070007131e7812 */ /* 0x000fe400078ec0ff */
[----:B------:R-:W-:Y:S02]  /*9b30*/  LOP3.LUT R31, R31, 0x64006400, RZ, 0xfc, !PT ;  /* 0x640064001f1f7812 */ /* 0x000fe400078efcff */
[----:B------:R-:W-:Y:S02]  /*9b40*/  LOP3.LUT R11, R4, 0x40004, R11, 0xf8, !PT ;  /* 0x00040004040b7812 */ /* 0x000fe400078ef80b */
[----:B------:R-:W-:Y:S01]  /*9b50*/  LOP3.LUT R4, R7, 0x64006400, RZ, 0xfc, !PT ;  /* 0x6400640007047812 */ /* 0x000fe200078efcff */
[----:B------:R-:W-:Y:S01]  /*9b60*/  HADD2 R31, R31, -1028, -1028 ;  /* 0xe404e4041f1f7430 */ /* 0x000fe20000000000 */
[----:B------:R-:W-:-:S02]  /*9b70*/  LOP3.LUT R29, R29, 0x64006400, RZ, 0xfc, !PT ;  /* 0x640064001d1d7812 */ /* 0x000fc400078efcff */
[----:B------:R-:W-:Y:S01]  /*9b80*/  LOP3.LUT R30, R30, 0x64006400, RZ, 0xfc, !PT ;  /* 0x640064001e1e7812 */ /* 0x000fe200078efcff */
[----:B------:R-:W-:Y:S01]  /*9b90*/  HADD2 R4, R4, -1028, -1028 ;  /* 0xe404e40404047430 */ /* 0x000fe20000000000 */
[----:B------:R-:W-:Y:S01]  /*9ba0*/  LOP3.LUT R7, R6, 0x64006400, RZ, 0xfc, !PT ;  /* 0x6400640006077812 */ /* 0x000fe200078efcff */
[----:B------:R-:W-:Y:S02]  /*9bb0*/  HADD2 R29, R29, -1028, -1028 ;  /* 0xe404e4041d1d7430 */ /* 0x000fe40000000000 */
[-C--:B------:R-:W-:Y:S02]  /*9bc0*/  HFMA2 R5, R31, R22.reuse, R5 ;  /* 0x000000161f057231 */ /* 0x080fe40000000005 */
[----:B------:R-:W-:Y:S02]  /*9bd0*/  HADD2 R30, R30, -1028, -1028 ;  /* 0xe404e4041e1e7430 */ /* 0x000fe40000000000 */
[----:B------:R-:W-:Y:S02]  /*9be0*/  HFMA2 R13, R4, R22, R13 ;  /* 0x00000016040d7231 */ /* 0x000fe4000000000d */
[----:B------:R-:W-:Y:S01]  /*9bf0*/  HFMA2 R7, R7, R0.H1_H1, -132, -132 ;  /* 0xd820d82007077431 */ /* 0x000fe20000060000 */
[----:B------:R-:W-:Y:S01]  /*9c00*/  SHF.R.U32.HI R41, RZ, 0xd, R19 ;  /* 0x0000000dff297819 */ /* 0x000fe20000011613 */
[----:B------:R-:W-:-:S02]  /*9c10*/  HFMA2 R14, R29, R22, R14 ;  /* 0x000000161d0e7231 */ /* 0x000fc4000000000e */
[----:B------:R-:W-:Y:S02]  /*9c20*/  HFMA2 R22, R30, R22, R21 ;  /* 0x000000161e167231 */ /* 0x000fe40000000015 */
[----:B------:R-:W-:Y:S01]  /*9c30*/  HFMA2 R21, R7, R23, R5 ;  /* 0x0000001707157231 */ /* 0x000fe20000000005 */
[----:B------:R-:W-:Y:S01]  /*9c40*/  LOP3.LUT R15, R17, 0x380038, RZ, 0xc0, !PT ;  /* 0x00380038110f7812 */ /* 0x000fe200078ec0ff */
[----:B------:R-:W0:Y:S01]  /*9c50*/  LDS.128 R4, [UR4+0x30] ;  /* 0x00003004ff047984 */ /* 0x000e220008000c00 */
[----:B------:R-:W-:Y:S01]  /*9c60*/  SHF.R.U32.HI R10, RZ, 0x6, R18 ;  /* 0x00000006ff0a7819 */ /* 0x000fe20000011612 */
[----:B------:R-:W-:Y:S01]  /*9c70*/  UIADD3 UR4, UPT, UPT, UR4, 0x40, URZ ;  /* 0x0000004004047890 */ /* 0x000fe2000fffe0ff */
[----:B------:R-:W-:Y:S02]  /*9c80*/  LOP3.LUT R20, R18, 0x380038, RZ, 0xc0, !PT ;  /* 0x0038003812147812 */ /* 0x000fe400078ec0ff */
[----:B------:R-:W-:Y:S02]  /*9c90*/  LOP3.LUT R18, R19, 0x380038, RZ, 0xc0, !PT ;  /* 0x0038003813127812 */ /* 0x000fe400078ec0ff */
[----:B------:R-:W-:-:S02]  /*9ca0*/  LOP3.LUT R12, R12, 0x40004, R41, 0xf8, !PT ;  /* 0x000400040c0c7812 */ /* 0x000fc400078ef829 */
[----:B------:R-:W-:Y:S02]  /*9cb0*/  LOP3.LUT R45, R15, 0x64006400, RZ, 0xfc, !PT ;  /* 0x640064000f2d7812 */ /* 0x000fe400078efcff */
[----:B------:R-:W-:Y:S02]  /*9cc0*/  LOP3.LUT R41, R10, 0x380038, RZ, 0xc0, !PT ;  /* 0x003800380a297812 */ /* 0x000fe400078ec0ff */
[----:B------:R-:W-:Y:S01]  /*9cd0*/  LOP3.LUT R15, R20, 0x64006400, RZ, 0xfc, !PT ;  /* 0x64006400140f7812 */ /* 0x000fe200078efcff */
[-C--:B------:R-:W-:Y:S01]  /*9ce0*/  HFMA2 R40, R45, R0.reuse.H1_H1, -132, -132 ;  /* 0xd820d8202d287431 */ /* 0x080fe20000060000 */
[----:B------:R-:W-:Y:S02]  /*9cf0*/  LOP3.LUT R29, R18, 0x64006400, RZ, 0xfc, !PT ;  /* 0x64006400121d7812 */ /* 0x000fe400078efcff */
[----:B------:R-:W-:Y:S01]  /*9d00*/  LOP3.LUT R41, R41, 0x64006400, RZ, 0xfc, !PT ;  /* 0x6400640029297812 */ /* 0x000fe200078efcff */
[-C--:B------:R-:W-:Y:S01]  /*9d10*/  HFMA2 R30, R15, R0.reuse.H1_H1, -132, -132 ;  /* 0xd820d8200f1e7431 */ /* 0x080fe20000060000 */
[----:B------:R-:W-:Y:S01]  /*9d20*/  SHF.R.U32.HI R16, RZ, 0x6, R16 ;  /* 0x00000006ff107819 */ /* 0x000fe20000011610 */
[-C--:B------:R-:W-:Y:S01]  /*9d30*/  HFMA2 R29, R29, R0.reuse.H1_H1, -132, -132 ;  /* 0xd820d8201d1d7431 */ /* 0x080fe20000060000 */
[----:B------:R-:W-:Y:S01]  /*9d40*/  SHF.R.U32.HI R17, RZ, 0x6, R17 ;  /* 0x00000006ff117819 */ /* 0x000fe20000011611 */
[----:B------:R-:W-:Y:S01]  /*9d50*/  HFMA2 R20, R41, R0.H1_H1, -132, -132 ;  /* 0xd820d82029147431 */ /* 0x000fe20000060000 */
[----:B------:R-:W-:Y:S01]  /*9d60*/  SHF.R.U32.HI R19, RZ, 0x6, R19 ;  /* 0x00000006ff137819 */ /* 0x000fe20000011613 */
[-C--:B------:R-:W-:Y:S01]  /*9d70*/  HFMA2 R13, R40, R23.reuse, R13 ;  /* 0x00000017280d7231 */ /* 0x080fe2000000000d */
[C---:B------:R-:W-:Y:S01]  /*9d80*/  LOP3.LUT R47, R16.reuse, 0x380038, RZ, 0xc0, !PT ;  /* 0x00380038102f7812 */ /* 0x040fe200078ec0ff */
[-C--:B------:R-:W-:Y:S01]  /*9d90*/  HFMA2 R14, R30, R23.reuse, R14 ;  /* 0x000000171e0e7231 */ /* 0x080fe2000000000e */
[C---:B------:R-:W-:Y:S01]  /*9da0*/  LOP3.LUT R40, R16.reuse, 0x70007, RZ, 0xc0, !PT ;  /* 0x0007000710287812 */ /* 0x040fe200078ec0ff */
[----:B------:R-:W-:Y:S01]  /*9db0*/  HFMA2 R22, R29, R23, R22 ;  /* 0x000000171d167231 */ /* 0x000fe20000000016 */
[----:B------:R-:W-:-:S02]  /*9dc0*/  LOP3.LUT R41, R16, 0x1c001c0, RZ, 0xc0, !PT ;  /* 0x01c001c010297812 */ /* 0x000fc400078ec0ff */
[C---:B------:R-:W-:Y:S02]  /*9dd0*/  LOP3.LUT R43, R17.reuse, 0x380038, RZ, 0xc0, !PT ;  /* 0x00380038112b7812 */ /* 0x040fe400078ec0ff */
        /* <DEDUP_REMOVED lines=14> */
[----:B0-----:R-:W-:Y:S01]  /*9ec0*/  HFMA2 R10, R10, R4, R21 ;  /* 0x000000040a0a7231 */ /* 0x001fe20000000015 */
        /* <DEDUP_REMOVED lines=15> */
[-C--:B------:R-:W-:Y:S01]  /*9fc0*/  HFMA2 R41, R41, R2.reuse.H1_H1, -20, -20 ;  /* 0xcd00cd0029297431 */ /* 0x080fe20000060002 */
[----:B------:R-:W-:Y:S01]  /*9fd0*/  LOP3.LUT R9, R9, 0x64006400, RZ, 0xfc, !PT ;  /* 0x6400640009097812 */ /* 0x000fe200078efcff */
[----:B------:R-:W-:-:S02]  /*9fe0*/  HFMA2 R43, R43, R2.H1_H1, -20, -20 ;  /* 0xcd00cd002b2b7431 */ /* 0x000fc40000060002 */
[-C--:B------:R-:W-:Y:S02]  /*9ff0*/  HFMA2 R10, R15, R5.reuse, R10 ;  /* 0x000000050f0a7231 */ /* 0x080fe4000000000a */
[-C--:B------:R-:W-:Y:S02]  /*a000*/  HFMA2 R13, R18, R5.reuse, R13 ;  /* 0x00000005120d7231 */ /* 0x080fe4000000000d */
[-C--:B------:R-:W-:Y:S02]  /*a010*/  HFMA2 R14, R20, R5.reuse, R14 ;  /* 0x00000005140e7231 */ /* 0x080fe4000000000e */
[-C--:B------:R-:W-:Y:S01]  /*a020*/  HFMA2 R23, R23, R2.reuse.H1_H1, -20, -20 ;  /* 0xcd00cd0017177431 */ /* 0x080fe20000060002 */
[----:B------:R-:W-:Y:S01]  /*a030*/  LOP3.LUT R11, R11, 0x64006400, RZ, 0xfc, !PT ;  /* 0x640064000b0b7812 */ /* 0x000fe200078efcff */
[----:B------:R-:W-:Y:S01]  /*a040*/  HFMA2 R19, R19, R2.H1_H1, -20, -20 ;  /* 0xcd00cd0013137431 */ /* 0x000fe20000060002 */
[----:B------:R-:W-:Y:S01]  /*a050*/  LOP3.LUT R12, R12, 0x64006400, RZ, 0xfc, !PT ;  /* 0x640064000c0c7812 */ /* 0x000fe200078efcff */
[----:B------:R-:W-:-:S02]  /*a060*/  HFMA2 R22, R31, R5, R22 ;  /* 0x000000051f167231 */ /* 0x000fc40000000016 */
[-C--:B------:R-:W-:Y:S02]  /*a070*/  HFMA2 R4, R41, R6.reuse, R10 ;  /* 0x0000000629047231 */ /* 0x080fe4000000000a */
[-C--:B------:R-:W-:Y:S02]  /*a080*/  HFMA2 R13, R43, R6.reuse, R13 ;  /* 0x000000062b0d7231 */ /* 0x080fe4000000000d */
[-C--:B------:R-:W-:Y:S02]  /*a090*/  HFMA2 R14, R23, R6.reuse, R14 ;  /* 0x00000006170e7231 */ /* 0x080fe4000000000e */
[----:B------:R-:W-:Y:S01]  /*a0a0*/  HADD2 R8, R8, -1028, -1028 ;  /* 0xe404e40408087430 */ /* 0x000fe20000000000 */
[----:B------:R-:W-:Y:S01]  /*a0b0*/  PRMT R0, R0, 0x5410, R2 ;  /* 0x0000541000007816 */ /* 0x000fe20000000002 */
[----:B------:R-:W-:Y:S01]  /*a0c0*/  HADD2 R9, R9, -1028, -1028 ;  /* 0xe404e40409097430 */ /* 0x000fe20000000000 */
[----:B------:R-:W-:Y:S01]  /*a0d0*/  MOV R5, R27 ;  /* 0x0000001b00057202 */ /* 0x000fe20000000f00 */
[----:B------:R-:W-:-:S02]  /*a0e0*/  HFMA2 R6, R19, R6, R22 ;  /* 0x0000000613067231 */ /* 0x000fc40000000016 */
[-C--:B------:R-:W-:Y:S02]  /*a0f0*/  HFMA2 R4, R8, R7.reuse, R4 ;  /* 0x0000000708047231 */ /* 0x080fe40000000004 */
[----:B------:R-:W-:Y:S02]  /*a100*/  HADD2 R11, R11, -1028, -1028 ;  /* 0xe404e4040b0b7430 */ /* 0x000fe40000000000 */
[----:B------:R-:W-:Y:S02]  /*a110*/  HADD2 R12, R12, -1028, -1028 ;  /* 0xe404e4040c0c7430 */ /* 0x000fe40000000000 */
        /* <DEDUP_REMOVED lines=10> */
[----:B------:R-:W-:Y:S01]  /*a1c0*/  MOV R4, R26 ;  /* 0x0000001a00047202 */ /* 0x000fe20000000f00 */
[----:B------:R-:W-:-:S04]  /*a1d0*/  IMAD.WIDE R26, R35, 0x4, R24 ;  /* 0x00000004231a7825 */ /* 0x000fc800078e0218 */
[----:B------:R-:W-:Y:S01]  /*a1e0*/  HFMA2 R33, R11, R3, R33 ;  /* 0x000000030b217231 */ /* 0x000fe20000000021 */
[----:B------:R-:W-:Y:S06]  /*a1f0*/  @!P0 BRA `(.L_x_5076) ;  /* 0xffffffec00088947 */ /* 0x000fec000383ffff */
[----:B------:R-:W-:-:S07]  /*a200*/  IMAD.WIDE R26, R35, 0xc, R4 ;  /* 0x0000000c231a7825 */ /* 0x000fce00078e0204 */
.L_x_5075:
[----:B------:R-:W1:Y:S01]  /*a210*/  LDCU UR5, c[0x0][0x3dc] ;  /* 0x00007b80ff0577ac */ /* 0x000e620008000800 */
[----:B------:R-:W2:Y:S01]  /*a220*/  LDC.64 R12, c[0x0][0x3a0] ;  /* 0x0000e800ff0c7b82 */ /* 0x000ea20000000a00 */
[----:B------:R-:W-:Y:S01]  /*a230*/  IMAD R5, R35, UR8, R38 ;  /* 0x0000000823057c24 */ /* 0x000fe2000f8e0226 */
[----:B-1----:R-:W-:-:S04]  /*a240*/  VIMNMX R14, PT, PT, R37, UR5, PT ;  /* 0x00000005250e7c48 */ /* 0x002fc8000bfe0100 */
[----:B------:R-:W-:Y:S01]  /*a250*/  ISETP.GT.AND P0, PT, R14, R39, PT ;  /* 0x000000270e00720c */ /* 0x000fe20003f04270 */
[----:B--2---:R-:W-:-:S12]  /*a260*/  IMAD.WIDE R12, R5, 0x2, R12 ;  /* 0x00000002050c7825 */ /* 0x004fd800078e020c */
[----:B------:R-:W-:Y:S05]  /*a270*/  @!P0 BRA `(.L_x_5077) ;  /* 0x00000008006c8947 */ /* 0x000fea0003800000 */
.L_x_5078:
[----:B------:R1:W2:Y:S01]  /*a280*/  LDG.E.128.CONSTANT R8, desc[UR6][R26.64] ;  /* 0x000000061a087981 */ /* 0x0002a2000c1e9d00 */
[----:B------:R-:W-:Y:S01]  /*a290*/  MOV R4, 0x2c00 ;  /* 0x00002c0000047802 */ /* 0x000fe20000000f00 */
[----:B------:R-:W-:Y:S01]  /*a2a0*/  HFMA2 R5, -RZ, RZ, 0, 0.015625 ;  /* 0x00002400ff057431 */ /* 0x000fe200000001ff */
[----:B------:R-:W-:Y:S01]  /*a2b0*/  IADD3 R39, PT, PT, R39, 0x10, RZ ;  /* 0x0000001027277810 */ /* 0x000fe20007ffe0ff */
[----:B------:R-:W-:Y:S01]  /*a2c0*/  HFMA2 R19, -RZ, RZ, 0, 0.25 ;  /* 0x00003400ff137431 */ /* 0x000fe200000001ff */
[----:B0-----:R-:W-:Y:S02]  /*a2d0*/  PRMT R2, R2, 0x5410, R4 ;  /* 0x0000541002027816 */ /* 0x001fe40000000004 */
[----:B------:R-:W-:Y:S02]  /*a2e0*/  PRMT R0, R0, 0x5410, R5 ;  /* 0x0000541000007816 */ /* 0x000fe40000000005 */
[----:B------:R-:W0:Y:S01]  /*a2f0*/  LDS.128 R4, [UR4] ;  /* 0x00000004ff047984 */ /* 0x000e220008000c00 */
[----:B------:R-:W-:Y:S01]  /*a300*/  ISETP.GE.AND P0, PT, R39, R14, PT ;  /* 0x0000000e2700720c */ /* 0x000fe20003f06270 */
[----:B-1----:R-:W-:Y:S01]  /*a310*/  IMAD.WIDE R26, R35, 0x4, R26 ;  /* 0x00000004231a7825 */ /* 0x002fe200078e021a */
[----:B------:R-:W-:-:S02]  /*a320*/  PRMT R3, R3, 0x5410, R32 ;  /* 0x0000541003037816 */ /* 0x000fc40000000020 */
[----:B--2---:R-:W-:Y:S02]  /*a330*/  SHF.R.U32.HI R16, RZ, 0x8, R8 ;  /* 0x00000008ff107819 */ /* 0x004fe40000011608 */
[----:B------:R-:W-:Y:S02]  /*a340*/  SHF.R.U32.HI R17, RZ, 0x8, R9 ;  /* 0x00000008ff117819 */ /* 0x000fe40000011609 */
        /* <DEDUP_REMOVED lines=35> */
[----:B------:R-:W-:-:S02]  /*a580*/  HADD2 R25, R25, -1026, -1026 ;  /* 0xe402e40219197430 */ /* 0x000fc40000000000 */
[-C--:B0-----:R-:W-:Y:S02]  /*a590*/  HFMA2 R41, R37, R4.reuse, RZ ;  /* 0x0000000425297231 */ /* 0x081fe400000000ff */
[----:B------:R-:W-:Y:S01]  /*a5a0*/  HADD2 R24, R24, -1026, -1026 ;  /* 0xe402e40218187430 */ /* 0x000fe20000000000 */
[----:B------:R-:W-:Y:S01]  /*a5b0*/  LOP3.LUT R40, R8, 0x300030, RZ, 0xc0, !PT ;  /* 0x0030003008287812 */ /* 0x000fe200078ec0ff */
[----:B------:R-:W-:Y:S02]  /*a5c0*/  HADD2 R38, R31, -1026, -1026 ;  /* 0xe402e4021f267430 */ /* 0x000fe40000000000 */
[----:B------:R-:W-:Y:S02]  /*a5d0*/  HFMA2 R41, R23, R5, R41 ;  /* 0x0000000517297231 */ /* 0x000fe40000000029 */
[-C--:B------:R-:W-:Y:S02]  /*a5e0*/  HFMA2 R37, R25, R4.reuse, RZ.H0_H0 ;  /* 0x0000000419257231 */ /* 0x080fe400000400ff */
[----:B------:R-:W-:-:S02]  /*a5f0*/  HFMA2 R31, R24, R4, RZ ;  /* 0x00000004181f7231 */ /* 0x000fc400000000ff */
[----:B------:R-:W-:Y:S01]  /*a600*/  HFMA2 R38, R38, R4, RZ.H0_H0 ;  /* 0x0000000426267231 */ /* 0x000fe200000400ff */
[----:B------:R-:W-:Y:S01]  /*a610*/  LOP3.LUT R4, R8, 0xc000c0, RZ, 0xc0, !PT ;  /* 0x00c000c008047812 */ /* 0x000fe200078ec0ff */
[-C--:B------:R-:W-:Y:S01]  /*a620*/  HFMA2 R37, R28, R5.reuse, R37 ;  /* 0x000000051c257231 */ /* 0x080fe20000000025 */
[C---:B------:R-:W-:Y:S01]  /*a630*/  LOP3.LUT R8, R9.reuse, 0x300030, RZ, 0xc0, !PT ;  /* 0x0030003009087812 */ /* 0x040fe200078ec0ff */
[-C--:B------:R-:W-:Y:S01]  /*a640*/  HFMA2 R30, R30, R5.reuse, R31 ;  /* 0x000000051e1e7231 */ /* 0x080fe2000000001f */
[----:B------:R-:W-:Y:S01]  /*a650*/  LOP3.LUT R23, R9, 0xc000c0, RZ, 0xc0, !PT ;  /* 0x00c000c009177812 */ /* 0x000fe200078ec0ff */
[----:B------:R-:W-:Y:S01]  /*a660*/  HFMA2 R38, R29, R5, R38 ;  /* 0x000000051d267231 */ /* 0x000fe20000000026 */
[C---:B------:R-:W-:Y:S02]  /*a670*/  LOP3.LUT R9, R10.reuse, 0x300030, RZ, 0xc0, !PT ;  /* 0x003000300a097812 */ /* 0x040fe400078ec0ff */
[----:B------:R-:W-:Y:S02]  /*a680*/  LOP3.LUT R24, R10, 0xc000c0, RZ, 0xc0, !PT ;  /* 0x00c000c00a187812 */ /* 0x000fe400078ec0ff */
        /* <DEDUP_REMOVED lines=13> */
[----:B------:R-:W-:-:S02]  /*a760*/  HFMA2 R29, R29, R6, R37 ;  /* 0x000000061d1d7231 */ /* 0x000fc40000000025 */
[-C--:B------:R-:W-:Y:S02]  /*a770*/  HFMA2 R28, R28, R6.reuse, R41 ;  /* 0x000000061c1c7231 */ /* 0x080fe40000000029 */
[-C--:B------:R-:W-:Y:S01]  /*a780*/  HFMA2 R37, R43, R6.reuse, R38 ;  /* 0x000000062b257231 */ /* 0x080fe20000000026 */
[----:B------:R-:W-:Y:S01]  /*a790*/  LOP3.LUT R41, R8, 0x64006400, RZ, 0xfc, !PT ;  /* 0x6400640008297812 */ /* 0x000fe200078efcff */
[----:B------:R-:W-:Y:S01]  /*a7a0*/  HFMA2 R5, R5, R6, R30 ;  /* 0x0000000605057231 */ /* 0x000fe2000000001e */
[----:B------:R-:W-:Y:S02]  /*a7b0*/  LOP3.LUT R43, R9, 0x64006400, RZ, 0xfc, !PT ;  /* 0x64006400092b7812 */ /* 0x000fe400078efcff */
[----:B------:R-:W-:Y:S01]  /*a7c0*/  LOP3.LUT R45, R10, 0x64006400, RZ, 0xfc, !PT ;  /* 0x640064000a2d7812 */ /* 0x000fe200078efcff */
[-C--:B------:R-:W-:Y:S01]  /*a7d0*/  HFMA2 R30, R41, R2.reuse.H1_H1, -66, -66 ;  /* 0xd420d420291e7431 */ /* 0x080fe20000060002 */
[----:B------:R-:W0:Y:S01]  /*a7e0*/  LDS.128 R8, [UR4+0x10] ;  /* 0x00001004ff087984 */ /* 0x000e220008000c00 */
[C---:B------:R-:W-:Y:S01]  /*a7f0*/  LOP3.LUT R6, R16.reuse, 0x300030, RZ, 0xc0, !PT ;  /* 0x0030003010067812 */ /* 0x040fe200078ec0ff */
[----:B------:R-:W-:Y:S01]  /*a800*/  UIADD3 UR4, UPT, UPT, UR4, 0x20, URZ ;  /* 0x0000002004047890 */ /* 0x000fe2000fffe0ff */
        /* <DEDUP_REMOVED lines=8> */
[----:B------:R-:W-:Y:S01]  /*a890*/  LOP3.LUT R51, R25, 0x64006400, RZ, 0xfc, !PT ;  /* 0x6400640019337812 */ /* 0x000fe200078efcff */
[-C--:B------:R-:W-:Y:S01]  /*a8a0*/  HFMA2 R41, R41, R0.reuse.H1_H1, -18, -18 ;  /* 0xcc80cc8029297431 */ /* 0x080fe20000060000 */
[----:B------:R-:W-:Y:S01]  /*a8b0*/  LOP3.LUT R16, R16, 0x30003, RZ, 0xc0, !PT ;  /* 0x0003000310107812 */ /* 0x000fe200078ec0ff */
[-C--:B------:R-:W-:Y:S01]  /*a8c0*/  HFMA2 R23, R23, R0.reuse.H1_H1, -18, -18 ;  /* 0xcc80cc8017177431 */ /* 0x080fe20000060000 */
[----:B------:R-:W-:Y:S01]  /*a8d0*/  LOP3.LUT R17, R17, 0x30003, RZ, 0xc0, !PT ;  /* 0x0003000311117812 */ /* 0x000fe200078ec0ff */
[----:B------:R-:W-:Y:S01]  /*a8e0*/  HFMA2 R51, R51, R0.H1_H1, -18, -18 ;  /* 0xcc80cc8033337431 */ /* 0x000fe20000060000 */
[C---:B------:R-:W-:Y:S01]  /*a8f0*/  LOP3.LUT R45, R15.reuse, 0xc000c0, RZ, 0xc0, !PT ;  /* 0x00c000c00f2d7812 */ /* 0x040fe200078ec0ff */
[-C--:B------:R-:W-:Y:S01]  /*a900*/  HFMA2 R4, R41, R7.reuse, R28 ;  /* 0x0000000729047231 */ /* 0x080fe2000000001c */
        /* <DEDUP_REMOVED lines=18> */
[-C--:B0-----:R-:W-:Y:S02]  /*aa30*/  HFMA2 R4, R16, R8.reuse, R4 ;  /* 0x0000000810047231 */ /* 0x081fe40000000004 */
[-C--:B------:R-:W-:Y:S02]  /*aa40*/  HFMA2 R17, R17, R8.reuse, R23 ;  /* 0x0000000811117231 */ /* 0x080fe40000000017 */
[-C--:B------:R-:W-:Y:S02]  /*aa50*/  HFMA2 R7, R15, R8.reuse, R5 ;  /* 0x000000080f077231 */ /* 0x080fe40000000005 */
[----:B------:R-:W-:Y:S02]  /*aa60*/  HFMA2 R18, R18, R8, R37 ;  /* 0x0000000812127231 */ /* 0x000fe40000000025 */
[-C--:B------:R-:W-:Y:S02]  /*aa70*/  HFMA2 R5, R22, R9.reuse, R4 ;  /* 0x0000000916057231 */ /* 0x080fe40000000004 */
[-C--:B------:R-:W-:Y:S01]  /*aa80*/  HFMA2 R15, R21, R9.reuse, R17 ;  /* 0x00000009150f7231 */ /* 0x080fe20000000011 */
[----:B------:R-:W-:Y:S01]  /*aa90*/  LOP3.LUT R45, R45, 0x64006400, RZ, 0xfc, !PT ;  /* 0x640064002d2d7812 */ /* 0x000fe200078efcff */
[-C--:B------:R-:W-:Y:S01]  /*aaa0*/  HFMA2 R7, R20, R9.reuse, R7 ;  /* 0x0000000914077231 */ /* 0x080fe20000000007 */
[----:B------:R-:W-:Y:S01]  /*aab0*/  LOP3.LUT R25, R25, 0x64006400, RZ, 0xfc, !PT ;  /* 0x6400640019197812 */ /* 0x000fe200078efcff */
[----:B------:R-:W-:-:S02]  /*aac0*/  HFMA2 R19, R19, R9, R18 ;  /* 0x0000000913137231 */ /* 0x000fc40000000012 */
[----:B------:R-:W-:Y:S02]  /*aad0*/  HFMA2 R5, R31, R10, R5 ;  /* 0x0000000a1f057231 */ /* 0x000fe40000000005 */
[----:B------:R-:W-:Y:S02]  /*aae0*/  HFMA2 R49, R49, R0.H1_H1, -18, -18 ;  /* 0xcc80cc8031317431 */ /* 0x000fe40000060000 */
[----:B------:R-:W-:Y:S02]  /*aaf0*/  HFMA2 R6, R6, R10, R7 ;  /* 0x0000000a06067231 */ /* 0x000fe40000000007 */
[----:B------:R-:W-:Y:S02]  /*ab00*/  HFMA2 R47, R47, R0.H1_H1, -18, -18 ;  /* 0xcc80cc802f2f7431 */ /* 0x000fe40000060000 */
[----:B------:R-:W-:Y:S02]  /*ab10*/  HFMA2 R15, R30, R10, R15 ;  /* 0x0000000a1e0f7231 */ /* 0x000fe4000000000f */
[----:B------:R-:W-:-:S02]  /*ab20*/  HFMA2 R5, R49, R11, R5 ;  /* 0x0000000b31057231 */ /* 0x000fc40000000005 */
[-C--:B------:R-:W-:Y:S02]  /*ab30*/  HFMA2 R45, R45, R0.reuse.H1_H1, -18, -18 ;  /* 0xcc80cc802d2d7431 */ /* 0x080fe40000060000 */
[----:B------:R-:W-:Y:S01]  /*ab40*/  HFMA2 R25, R25, R0.H1_H1, -18, -18 ;  /* 0xcc80cc8019197431 */ /* 0x000fe20000060000 */
[----:B------:R-:W-:Y:S01]  /*ab50*/  PRMT R0, R0, 0x5410, R2 ;  /* 0x0000541000007816 */ /* 0x000fe20000000002 */
[----:B------:R-:W-:Y:S02]  /*ab60*/  HFMA2 R19, R38, R10, R19 ;  /* 0x0000000a26137231 */ /* 0x000fe40000000013 */
        /* <DEDUP_REMOVED lines=12> */
.L_x_5077:
[----:B------:R-:W-:-:S05]  /*ac30*/  HMUL2 R7, R34, R36.H0_H0 ;  /* 0x2000002422077232 */ /* 0x000fca0000000000 */
[----:B------:R1:W-:Y:S01]  /*ac40*/  ATOM.E.ADD.F16x2.RN.STRONG.GPU P0, RZ, desc[UR6][R12.64], R7 ;  /* 0x800000070cff79a2 */ /* 0x0003e2000c10e106 */
[----:B------:R-:W-:Y:S01]  /*ac50*/  BSSY.RECONVERGENT B0, `(.L_x_5079) ;  /* 0x000000f000007945 */ /* 0x000fe20003800200 */
[----:B------:R-:W-:-:S03]  /*ac60*/  HMUL2 R9, R33, R36.H0_H0 ;  /* 0x2000002421097232 */ /* 0x000fc60000000000 */
[----:B-1----:R-:W-:Y:S05]  /*ac70*/  @P0 BRA `(.L_x_5080) ;  /* 0x0000000000300947 */ /* 0x002fea0003800000 */
[----:B------:R-:W1:Y:S02]  /*ac80*/  QSPC.E.S P0, RZ, [R12] ;  /* 0x000000000cff73aa */ /* 0x000e640000000500 */
[----:B-1----:R-:W-:Y:S05]  /*ac90*/  @!P0 BRA `(.L_x_5081) ;  /* 0x00000000001c8947 */ /* 0x002fea0003800000 */
[----:B0-----:R-:W-:-:S04]  /*aca0*/  MOV R2, R12 ;  /* 0x0000000c00027202 */ /* 0x001fc80000000f00 */
[----:B------:R-:W-:-:S07]  /*acb0*/  MOV R2, R2 ;  /* 0x0000000200027202 */ /* 0x000fce0000000f00 */
.L_x_5082:
[----:B------:R-:W0:Y:S02]  /*acc0*/  LDS R4, [R2] ;  /* 0x0000000002047984 */ /* 0x000e240000000800 */
[----:B0-----:R-:W-:-:S05]  /*acd0*/  HADD2 R5, R4, R7 ;  /* 0x0000000704057230 */ /* 0x001fca0000000000 */
[----:B------:R-:W0:Y:S02]  /*ace0*/  ATOMS.CAST.SPIN P0, [R2], R4, R5 ;  /* 0x000000040200758d */ /* 0x000e240001800005 */
[----:B0-----:R-:W-:Y:S05]  /*acf0*/  @!P0 BRA `(.L_x_5082) ;  /* 0xfffffffc00f08947 */ /* 0x001fea000383ffff */
[----:B------:R-:W-:Y:S05]  /*ad00*/  BRA `(.L_x_5080) ;  /* 0x00000000000c7947 */ /* 0x000fea0003800000 */
.L_x_5081:
[----:B------:R-:W0:Y:S02]  /*ad10*/  LD.E R0, desc[UR6][R12.64] ;  /* 0x000000060c007980 */ /* 0x000e24000c101900 */
[----:B0-----:R-:W-:-:S05]  /*ad20*/  IADD3 R3, PT, PT, R7, R0, RZ ;  /* 0x0000000007037210 */ /* 0x001fca0007ffe0ff */
[----:B------:R1:W-:Y:S02]  /*ad30*/  ST.E desc[UR6][R12.64], R3 ;  /* 0x000000030c007985 */ /* 0x0003e4000c101906 */
.L_x_5080:
[----:B------:R-:W-:Y:S05]  /*ad40*/  BSYNC.RECONVERGENT B0 ;  /* 0x0000000000007941 */ /* 0x000fea0003800200 */
.L_x_5079:
[----:B------:R2:W-:Y:S02]  /*ad50*/  ATOM.E.ADD.F16x2.RN.STRONG.GPU P0, RZ, desc[UR6][R12.64+0x4], R9 ;  /* 0x800004090cff79a2 */ /* 0x0005e4000c10e106 */
[----:B--2---:R-:W-:Y:S05]  /*ad60*/  @P0 EXIT ;  /* 0x000000000000094d */ /* 0x004fea0003800000 */
[----:B------:R-:W2:Y:S02]  /*ad70*/  QSPC.E.S P0, RZ, [R12+0x4] ;  /* 0x000004000cff73aa */ /* 0x000ea40000000500 */
[----:B--2---:R-:W-:Y:S05]  /*ad80*/  @!P0 BRA `(.L_x_5083) ;  /* 0x0000000000188947 */ /* 0x004fea0003800000 */
[----:B-1----:R-:W-:-:S07]  /*ad90*/  MOV R12, R12 ;  /* 0x0000000c000c7202 */ /* 0x002fce0000000f00 */
.L_x_5084:
[----:B0-----:R-:W0:Y:S02]  /*ada0*/  LDS R2, [R12+0x4] ;  /* 0x000004000c027984 */ /* 0x001e240000000800 */
[----:B0-----:R-:W-:-:S05]  /*adb0*/  HFMA2 R3, R2, 1, 1, R9 ;  /* 0x3c003c0002037831 */ /* 0x001fca0000000009 */
[----:B------:R-:W0:Y:S02]  /*adc0*/  ATOMS.CAST.SPIN P0, [R12+0x4], R2, R3 ;  /* 0x000004020c00758d */ /* 0x000e240001800003 */
[----:B0-----:R-:W-:Y:S05]  /*add0*/  @!P0 BRA `(.L_x_5084) ;  /* 0xfffffffc00f08947 */ /* 0x001fea000383ffff */
[----:B------:R-:W-:Y:S05]  /*ade0*/  EXIT ;  /* 0x000000000000794d */ /* 0x000fea0003800000 */
.L_x_5083:
[----:B------:R-:W0:Y:S02]  /*adf0*/  LD.E R0, desc[UR6][R12.64+0x4] ;  /* 0x000004060c007980 */ /* 0x000e24000c101900 */
[----:B01----:R-:W-:-:S05]  /*ae00*/  IADD3 R3, PT, PT, R9, R0, RZ ;  /* 0x0000000009037210 */ /* 0x003fca0007ffe0ff */
[----:B------:R-:W-:Y:S01]  /*ae10*/  ST.E desc[UR6][R12.64+0x4], R3 ;  /* 0x000004030c007985 */ /* 0x000fe2000c101906 */
[----:B------:R-:W-:Y:S05]  /*ae20*/  EXIT ;  /* 0x000000000000794d */ /* 0x000fea0003800000 */
.L_x_5085:
        /* <DEDUP_REMOVED lines=13> */
.L_x_5363:


//--------------------- .text._Z23gemm_half_q_half_kernelILi1ELi160ELb1ELb1ELi32EEvPK6__halfPKjS4_S2_PS0_iiiiPKtS7_iiiiiibS2_i --------------------------
	.section	.text._Z23gemm_half_q_half_kernelILi1ELi160ELb1ELb1ELi32EEvPK6__halfPKjS4_S2_PS0_iiiiPKtS7_iiiiiibS2_i,"ax",@progbits
	.align	128
        .global         _Z23gemm_half_q_half_kernelILi1ELi160ELb1ELb1ELi32EEvPK6__halfPKjS4_S2_PS0_iiiiPKtS7_iiiiiibS2_i
        .type           _Z23gemm_half_q_half_kernelILi1ELi160ELb1ELb1ELi32EEvPK6__halfPKjS4_S2_PS0_iiiiPKtS7_iiiiiibS2_i,@function
        .size           _Z23gemm_half_q_half_kernelILi1ELi160ELb1ELb1ELi32EEvPK6__halfPKjS4_S2_PS0_iiiiPKtS7_iiiiiibS2_i,(.L_x_5364 - _Z23gemm_half_q_half_kernelILi1ELi160ELb1ELb1ELi32EEvPK6__halfPKjS4_S2_PS0_iiiiPKtS7_iiiiiibS2_i)
        .other          _Z23gemm_half_q_half_kernelILi1ELi160ELb1ELb1ELi32EEvPK6__halfPKjS4_S2_PS0_iiiiPKtS7_iiiiiibS2_i,@"STO_CUDA_ENTRY STV_DEFAULT"
_Z23gemm_half_q_half_kernelILi1ELi160ELb1ELb1ELi32EEvPK6__halfPKjS4_S2_PS0_iiiiPKtS7_iiiiiibS2_i:
.text._Z23gemm_half_q_half_kernelILi1ELi160ELb1ELb1ELi32EEvPK6__halfPKjS4_S2_PS0_iiiiPKtS7_iiiiiibS2_i:
[----:B------:R-:W-:Y:S08]  /*0000*/  LDC R1, c[0x0][0x37c] ;  /* 0x0000df00ff017b82 */ /* 0x000ff00000000800 */
[----:B------:R-:W0:Y:S01]  /*0010*/  S2UR UR8, SR_CTAID.Y ;  /* 0x00000000000879c3 */ /* 0x000e220000002600 */
[----:B------:R-:W1:Y:S07]  /*0020*/  S2R R3, SR_TID.X ;  /* 0x0000000000037919 */ /* 0x000e6e0000002100 */
[----:B------:R-:W0:Y:S08]  /*0030*/  LDC R0, c[0x0][0x3a8] ;  /* 0x0000ea00ff007b82 */ /* 0x000e300000000800 */
[----:B------:R-:W2:Y:S01]  /*0040*/  S2UR UR4, SR_CTAID.X ;  /* 0x00000000000479c3 */ /* 0x000ea20000002500 */
[----:B0-----:R-:W-:Y:S01]  /*0050*/  ISETP.LE.AND P0, PT, R0, UR8, PT ;  /* 0x0000000800007c0c */ /* 0x001fe2000bf03270 */
[----:B--2---:R-:W-:-:S06]  /*0060*/  USHF.L.U32 UR4, UR4, 0x7, URZ ;  /* 0x0000000704047899 */ /* 0x004fcc00080006ff */
[----:B-1----:R-:W-:-:S06]  /*0070*/  LEA R18, R3, UR4, 0x2 ;  /* 0x0000000403127c11 */ /* 0x002fcc000f8e10ff */
[----:B------:R-:W-:Y:S05]  /*0080*/  @P0 EXIT ;  /* 0x000000000000094d */ /* 0x000fea0003800000 */
[----:B------:R-:W0:Y:S01]  /*0090*/  LDC.64 R32, c[0x0][0x3e8] ;  /* 0x0000fa00ff207b82 */ /* 0x000e220000000a00 */
[----:B------:R-:W0:Y:S02]  /*00a0*/  LDCU.64 UR6, c[0x0][0x358] ;  /* 0x00006b00ff0677ac */ /* 0x000e240008000a00 */
[----:B0-----:R-:W2:Y:S02]  /*00b0*/  LDG.E.U16 R32, desc[UR6][R32.64] ;  /* 0x0000000620207981 */ /* 0x001ea4000c1e1500 */
[----:B--2---:R-:W-:-:S13]  /*00c0*/  ISETP.NE.AND P0, PT, R32, RZ, PT ;  /* 0x000000ff2000720c */ /* 0x004fda0003f05270 */
[----:B------:R-:W-:Y:S05]  /*00d0*/  @!P0 EXIT ;  /* 0x000000000000894d */ /* 0x000fea0003800000 */
[----:B------:R-:W0:Y:S01]  /*00e0*/  S2R R16, SR_CTAID.Z ;  /* 0x0000000000107919 */ /* 0x000e220000002700 */
[----:B------:R-:W1:Y:S01]  /*00f0*/  LDC R7, c[0x0][0x3b0] ;  /* 0x0000ec00ff077b82 */ /* 0x000e620000000800 */
[----:B------:R-:W-:Y:S07]  /*0100*/  BSSY.RECONVERGENT B0, `(.L_x_5086) ;  /* 0x000001a000007945 */ /* 0x000fee0003800200 */
[----:B------:R-:W2:Y:S01]  /*0110*/  LDC R31, c[0x0][0x3ac] ;  /* 0x0000eb00ff1f7b82 */ /* 0x000ea20000000800 */
[----:B0-----:R-:W-:Y:S01]  /*0120*/  IMAD.SHL.U32 R34, R16, 0x20, RZ ;  /* 0x0000002010227824 */ /* 0x001fe200078e00ff */
[----:B--2---:R-:W-:-:S04]  /*0130*/  ISETP.GE.AND P1, PT, R18, R31, PT ;  /* 0x0000001f1200720c */ /* 0x004fc80003f26270 */
        /* <DEDUP_REMOVED lines=22> */
.L_x_5087:
[----:B------:R-:W-:Y:S05]  /*02a0*/  BSYNC.RECONVERGENT B0 ;  /* 0x0000000000007941 */ /* 0x000fea0003800200 */
.L_x_5086:
        /* <DEDUP_REMOVED lines=12> */
[----:B0-----:R-:W0:Y:S01]  /*0370*/  LDC.64 R4, c[0x0][0x3b8] ;  /* 0x0000ee00ff047b82 */ /* 0x001e220000000a00 */
[----:B------:R-:W-:-:S04]  /*0380*/  IMAD.SHL.U32 R13, R16, 0x40, RZ ;  /* 0x00000040100d7824 */ /* 0x000fc800078e00ff */
[----:B0-----:R-:W-:-:S05]  /*0390*/  IMAD.WIDE.U32 R12, R13, 0x2, R4 ;  /* 0x000000020d0c7825 */ /* 0x001fca00078e0004 */
[----:B------:R0:W5:Y:S01]  /*03a0*/  LDG.E.U16.CONSTANT R6, desc[UR6][R12.64] ;  /* 0x000000060c067981 */ /* 0x000162000c1e9500 */
[----:B------:R-:W-:Y:S01]  /*03b0*/  SHF.R.S32.HI R11, RZ, 0x1f, R18 ;  /* 0x0000001fff0b7819 */ /* 0x000fe20000011412 */
[----:B------:R-:W-:Y:S01]  /*03c0*/  IMAD.MOV.U32 R8, RZ, RZ, R34 ;  /* 0x000000ffff087224 */ /* 0x000fe200078e0022 */
[----:B------:R-:W-:Y:S01]  /*03d0*/  SHF.L.U32 R9, R3, 0x4, RZ ;  /* 0x0000000403097819 */ /* 0x000fe200000006ff */
[----:B------:R-:W-:Y:S01]  /*03e0*/  UMOV UR4, URZ ;  /* 0x000000ff00047c82 */ /* 0x000fe20008000000 */
[----:B------:R-:W-:Y:S02]  /*03f0*/  LEA.HI R10, R11, R18, RZ, 0x3 ;  /* 0x000000120b0a7211 */ /* 0x000fe400078f18ff */
[----:B------:R-:W-:Y:S02]  /*0400*/  LOP3.LUT R9, R9, 0x10, RZ, 0xc0, !PT ;  /* 0x0000001009097812 */ /* 0x000fe400078ec0ff */
[----:B------:R-:W-:-:S07]  /*0410*/  SHF.R.S32.HI R10, RZ, 0x3, R10 ;  /* 0x00000003ff0a7819 */ /* 0x000fce000001140a */
.L_x_5089:
[----:B0-----:R-:W0:Y:S01]  /*0420*/  LDC.64 R12, c[0x0][0x390] ;  /* 0x0000e400ff0c7b82 */ /* 0x001e220000000a00 */
        /* <DEDUP_REMOVED lines=8> */
[----:B------:R-:W-:-:S04]  /*04b0*/  IMAD.SHL.U32 R3, R8, 0x2, RZ ;  /* 0x0000000208037824 */ /* 0x000fc800078e00ff */
[----:B------:R-:W-:-:S06]  /*04c0*/  IMAD.WIDE.U32 R2, R3, 0x2, R4 ;  /* 0x0000000203027825 */ /* 0x000fcc00078e0004 */
[----:B------:R-:W3:Y:S01]  /*04d0*/  LDG.E.U16.CONSTANT R3, desc[UR6][R2.64+0x2] ;  /* 0x0000020602037981 */ /* 0x000ee2000c1e9500 */
[----:B-1----:R-:W-:-:S05]  /*04e0*/  IMAD.WIDE.U32 R14, R0, 0x2, R14 ;  /* 0x00000002000e7825 */ /* 0x002fca00078e000e */
[----:B------:R-:W4:Y:S01]  /*04f0*/  LDG.E.U16.CONSTANT R11, desc[UR6][R14.64] ;  /* 0x000000060e0b7981 */ /* 0x000f22000c1e9500 */
[----:B------:R-:W-:Y:S01]  /*0500*/  UIADD3 UR4, UPT, UPT, UR4, 0x1, URZ ;  /* 0x0000000104047890 */ /* 0x000fe2000fffe0ff */
[----:B--2---:R-:W-:-:S04]  /*0510*/  SHF.R.U32.HI R0, RZ, R9, R12 ;  /* 0x00000009ff007219 */ /* 0x004fc8000001160c */
        /* <DEDUP_REMOVED lines=12> */
[C---:B------:R-:W-:Y:S01]  /*05e0*/  IMAD R13, R0.reuse, R0, R0 ;  /* 0x00000000000d7224 */ /* 0x040fe200078e0200 */
[----:B---3--:R-:W-:Y:S01]  /*05f0*/  IADD3 R8, PT, PT, R3, R8, RZ ;  /* 0x0000000803087210 */ /* 0x008fe20007ffe0ff */
[----:B------:R-:W4:Y:S01]  /*0600*/  I2F.F16 R28, R17 ;  /* 0x00000011001c7306 */ /* 0x000f220000200c00 */
[----:B------:R-:W-:Y:S02]  /*0610*/  IADD3 R20, PT, PT, R19, 0x1, R20 ;  /* 0x0000000113147810 */ /* 0x000fe40007ffe014 */
[----:B------:R-:W-:Y:S02]  /*0620*/  IADD3 R13, PT, PT, R0, 0x1, R13 ;  /* 0x00000001000d7810 */ /* 0x000fe40007ffe00d */
[----:B------:R-:W-:-:S03]  /*0630*/  ISETP.GE.AND P0, PT, R8, R33, PT ;  /* 0x000000210800720c */ /* 0x000fc60003f06270 */
        /* <DEDUP_REMOVED lines=8> */
.L_x_5088:
[----:B------:R-:W1:Y:S01]  /*06c0*/  LDCU UR4, c[0x0][0x3c8] ;  /* 0x00007900ff0477ac */ /* 0x000e620008000800 */
[----:B0-----:R-:W-:Y:S01]  /*06d0*/  IMAD.MOV.U32 R4, RZ, RZ, RZ ;  /* 0x000000ffff047224 */ /* 0x001fe200078e00ff */
[----:B-1----:R-:W-:-:S13]  /*06e0*/  ISETP.GT.AND P0, PT, R34, UR4, PT ;  /* 0x0000000422007c0c */ /* 0x002fda000bf04270 */
        /* <DEDUP_REMOVED lines=8> */
.L_x_5090:
        /* <DEDUP_REMOVED lines=11> */
.L_x_5091:
        /* <DEDUP_REMOVED lines=11> */
.L_x_5092:
        /* <DEDUP_REMOVED lines=11> */
.L_x_5093:
        /* <DEDUP_REMOVED lines=11> */
.L_x_5094:
[----:B------:R-:W-:Y:S01]  /*0a30*/  VIMNMX R10, PT, PT, R34, UR4, PT ;  /* 0x00000004220a7c48 */ /* 0x000fe2000bfe0100 */
[----:B------:R-:W0:Y:S01]  /*0a40*/  S2UR UR5, SR_CgaCtaId ;  /* 0x00000000000579c3 */ /* 0x000e220000008800 */
[----:B------:R-:W1:Y:S01]  /*0a50*/  LDCU.64 UR10, c[0x0][0x388] ;  /* 0x00007100ff0a77ac */ /* 0x000e620008000a00 */
[----:B------:R-:W-:Y:S02]  /*0a60*/  VIMNMX R7, PT, PT, R7, UR4, PT ;  /* 0x0000000407077c48 */ /* 0x000fe4000bfe0100 */
[----:B------:R-:W-:Y:S01]  /*0a70*/  SHF.R.S32.HI R11, RZ, 0x1f, R10 ;  /* 0x0000001fff0b7819 */ /* 0x000fe2000001140a */
[----:B------:R-:W-:Y:S01]  /*0a80*/  UMOV UR4, 0x400 ;  /* 0x0000040000047882 */ /* 0x000fe20000000000 */
[----:B------:R-:W-:Y:S02]  /*0a90*/  PRMT R30, RZ, 0x5410, RZ ;  /* 0x00005410ff1e7816 */ /* 0x000fe400000000ff */
[----:B------:R-:W-:Y:S02]  /*0aa0*/  LEA.HI R11, R11, R10, RZ, 0x5 ;  /* 0x0000000a0b0b7211 */ /* 0x000fe400078f28ff */
[----:B------:R-:W-:-:S02]  /*0ab0*/  PRMT R29, RZ, 0x5410, RZ ;  /* 0x00005410ff1d7816 */ /* 0x000fc400000000ff */
        /* <DEDUP_REMOVED lines=8> */
[----:B------:R-:W-:Y:S02]  /*0b40*/  LEA.HI.X.SX32 R5, R5, R4, 0x1, P0 ;  /* 0x0000000405057211 */ /* 0x000fe400000f0eff */
[----:B------:R-:W-:Y:S02]  /*0b50*/  ISETP.GT.AND P0, PT, R7, R34, PT ;  /* 0x000000220700720c */ /* 0x000fe40003f04270 */
[----:B-1----:R-:W-:-:S04]  /*0b60*/  LEA R38, P1, R6, UR10, 0x2 ;  /* 0x0000000a06267c11 */ /* 0x002fc8000f8210ff */
[----:B------:R-:W-:-:S07]  /*0b70*/  LEA.HI.X R39, R6, UR11, R5, 0x2, P1 ;  /* 0x0000000b06277c11 */ /* 0x000fce00088f1405 */
[----:B------:R-:W-:Y:S05]  /*0b80*/  @!P0 BRA `(.L_x_5095) ;  /* 0x0000003000388947 */ /* 0x000fea0003800000 */
[----:B------:R0:W2:Y:S01]  /*0b90*/  LDG.E.128.CONSTANT R8, desc[UR6][R38.64] ;  /* 0x0000000626087981 */ /* 0x0000a2000c1e9d00 */
[----:B------:R-:W-:-:S03]  /*0ba0*/  IMAD.WIDE R26, R31, 0x4, R38 ;  /* 0x000000041f1a7825 */ /* 0x000fc600078e0226 */
[----:B------:R-:W1:Y:S04]  /*0bb0*/  LDS.64 R20, [UR4] ;  /* 0x00000004ff147984 */ /* 0x000e680008000a00 */
[----:B------:R3:W4:Y:S01]  /*0bc0*/  LDG.E.128.CONSTANT R12, desc[UR6][R26.64] ;  /* 0x000000061a0c7981 */ /* 0x000722000c1e9d00 */
[----:B------:R-:W-:-:S05]  /*0bd0*/  IMAD.WIDE R22, R31, 0x4, R26 ;  /* 0x000000041f167825 */ /* 0x000fca00078e021a */
[----:B------:R5:W4:Y:S01]  /*0be0*/  LDG.E.128.CONSTANT R4, desc[UR6][R22.64] ;  /* 0x0000000616047981 */ /* 0x000b22000c1e9d00 */
[----:B0-----:R-:W-:Y:S01]  /*0bf0*/  IMAD.WIDE R38, R31, 0x4, R22 ;  /* 0x000000041f267825 */ /* 0x001fe200078e0216 */
[----:B--2---:R-:W-:Y:S02]  /*0c00*/  LOP3.LUT R19, R9, 0xff, RZ, 0xc0, !PT ;  /* 0x000000ff09137812 */ /* 0x004fe400078ec0ff */
[----:B------:R-:W-:Y:S02]  /*0c10*/  LOP3.LUT R17, R8, 0xff, RZ, 0xc0, !PT ;  /* 0x000000ff08117812 */ /* 0x000fe400078ec0ff */
[----:B------:R-:W-:Y:S01]  /*0c20*/  LOP3.LUT R25, R10, 0xff, RZ, 0xc0, !PT ;  /* 0x000000ff0a197812 */ /* 0x000fe200078ec0ff */
[----:B------:R-:W-:Y:S01]  /*0c30*/  VIADD R19, R19, 0xffffff80 ;  /* 0xffffff8013137836 */ /* 0x000fe20000000000 */
[----:B---3--:R-:W-:Y:S02]  /*0c40*/  LOP3.LUT R26, R11, 0xff, RZ, 0xc0, !PT ;  /* 0x000000ff0b1a7812 */ /* 0x008fe400078ec0ff */
[----:B------:R-:W-:-:S02]  /*0c50*/  IADD3 R17, PT, PT, R17, -0x80, RZ ;  /* 0xffffff8011117810 */ /* 0x000fc40007ffe0ff */
[----:B------:R-:W-:Y:S01]  /*0c60*/  IADD3 R27, PT, PT, R25, -0x80, RZ ;  /* 0xffffff80191b7810 */ /* 0x000fe20007ffe0ff */
[----:B------:R-:W-:Y:S01]  /*0c70*/  VIADD R34, R26, 0xffffff80 ;  /* 0xffffff801a227836 */ /* 0x000fe20000000000 */
[--C-:B------:R-:W-:Y:S01]  /*0c80*/  SHF.R.U32.HI R25, RZ, 0x8, R8.reuse ;  /* 0x00000008ff197819 */ /* 0x100fe20000011608 */
[----:B------:R-:W0:Y:S01]  /*0c90*/  I2F.F16 R19, R19 ;  /* 0x0000001300137306 */ /* 0x000e220000200c00 */
[----:B------:R-:W-:Y:S02]  /*0ca0*/  SHF.R.U32.HI R30, RZ, 0x8, R9 ;  /* 0x00000008ff1e7819 */ /* 0x000fe40000011609 */
[----:B------:R-:W-:Y:S02]  /*0cb0*/  LOP3.LUT R26, R25, 0xff, RZ, 0xc0, !PT ;  /* 0x000000ff191a7812 */ /* 0x000fe400078ec0ff */
[----:B------:R-:W-:Y:S02]  /*0cc0*/  LOP3.LUT R30, R30, 0xff, RZ, 0xc0, !PT ;  /* 0x000000ff1e1e7812 */ /* 0x000fe400078ec0ff */
[----:B------:R-:W-:Y:S01]  /*0cd0*/  IADD3 R26, PT, PT, R26, -0x80, RZ ;  /* 0xffffff801a1a7810 */ /* 0x000fe20007ffe0ff */
[----:B------:R-:W2:Y:S01]  /*0ce0*/  I2F.F16 R17, R17 ;  /* 0x0000001100117306 */ /* 0x000ea20000200c00 */
[----:B------:R-:W-:Y:S01]  /*0cf0*/  LEA.HI R24, R8, 0xffffff80, RZ, 0x8 ;  /* 0xffffff8008187811 */ /* 0x000fe200078f40ff */
[----:B------:R-:W-:Y:S01]  /*0d00*/  VIADD R35, R30, 0xffffff80 ;  /* 0xffffff801e237836 */ /* 0x000fe20000000000 */
[----:B------:R-:W-:Y:S01]  /*0d10*/  SHF.R.U32.HI R29, RZ, 0x10, R8 ;  /* 0x00000010ff1d7819 */ /* 0x000fe20000011608 */
[----:B-1----:R-:W-:-:S02]  /*0d20*/  HADD2.F32 R8, -RZ, R20.H0_H0 ;  /* 0x20000014ff087230 */ /* 0x002fc40000004100 */
[----:B0-----:R-:W-:Y:S02]  /*0d30*/  HADD2.F32 R37, -RZ, R19.H0_H0 ;  /* 0x20000013ff257230 */ /* 0x001fe40000004100 */
[----:B------:R-:W0:Y:S01]  /*0d40*/  I2F.F16 R27, R27 ;  /* 0x0000001b001b7306 */ /* 0x000e220000200c00 */
[----:B------:R-:W-:Y:S02]  /*0d50*/  LOP3.LUT R29, R29, 0xff, RZ, 0xc0, !PT ;  /* 0x000000ff1d1d7812 */ /* 0x000fe400078ec0ff */
[----:B------:R-:W-:Y:S01]  /*0d60*/  FFMA.FTZ R30, R8, R37, RZ ;  /* 0x00000025081e7223 */ /* 0x000fe200000100ff */
[----:B--2---:R-:W-:-:S04]  /*0d70*/  HADD2.F32 R17, -RZ, R17.H0_H0 ;  /* 0x20000011ff117230 */ /* 0x004fc80000004100 */
[----:B------:R1:W2:Y:S01]  /*0d80*/  I2F.F16 R25, R34 ;  /* 0x0000002200197306 */ /* 0x0002a20000200c00 */
[----:B0-----:R-:W-:-:S07]  /*0d90*/  HADD2.F32 R19, -RZ, R27.H0_H0 ;  /* 0x2000001bff137230 */ /* 0x001fce0000004100 */
[----:B------:R-:W0:Y:S01]  /*0da0*/  I2F.F16 R26, R26 ;  /* 0x0000001a001a7306 */ /* 0x000e220000200c00 */
[----:B-1----:R-:W-:Y:S01]  /*0db0*/  FFMA.FTZ R34, R17, R8, RZ ;  /* 0x0000000811227223 */ /* 0x002fe200000100ff */
[----:B------:R-:W-:Y:S01]  /*0dc0*/  IADD3 R17, PT, PT, R29, -0x80, RZ ;  /* 0xffffff801d117810 */ /* 0x000fe20007ffe0ff */
[----:B------:R-:W-:Y:S02]  /*0dd0*/  HADD2.F32 R29, -RZ, R20.H1_H1 ;  /* 0x30000014ff1d7230 */ /* 0x000fe40000004100 */
[C---:B------:R-:W-:Y:S01]  /*0de0*/  FFMA.FTZ R19, R8.reuse, R19, RZ ;  /* 0x0000001308137223 */ /* 0x040fe200000100ff */
[----:B--2---:R-:W-:Y:S02]  /*0df0*/  HADD2.F32 R25, -RZ, R25.H0_H0 ;  /* 0x20000019ff197230 */ /* 0x004fe40000004100 */
[----:B------:R1:W2:Y:S03]  /*0e00*/  I2F.F16 R27, R35 ;  /* 0x00000023001b7306 */ /* 0x0002a60000200c00 */
[----:B------:R-:W-:Y:S01]  /*0e10*/  FFMA.FTZ R8, R8, R25, RZ ;  /* 0x0000001908087223 */ /* 0x000fe200000100ff */
[----:B------:R-:W-:Y:S01]  /*0e20*/  SHF.R.U32.HI R25, RZ, 0x8, R10 ;  /* 0x00000008ff197819 */ /* 0x000fe2000001160a */
[----:B0-----:R-:W-:-:S03]  /*0e30*/  HADD2.F32 R37, -RZ, R26.H0_H0 ;  /* 0x2000001aff257230 */ /* 0x001fc60000004100 */
[----:B------:R-:W0:Y:S01]  /*0e40*/  I2F.F16 R17, R17 ;  /* 0x0000001100117306 */ /* 0x000e220000200c00 */
[----:B------:R-:W-:Y:S02]  /*0e50*/  LOP3.LUT R25, R25, 0xff, RZ, 0xc0, !PT ;  /* 0x000000ff19197812 */ /* 0x000fe400078ec0ff */
[----:B-1----:R-:W-:Y:S01]  /*0e60*/  SHF.R.U32.HI R35, RZ, 0x8, R11 ;  /* 0x00000008ff237819 */ /* 0x002fe2000001160b */
[----:B------:R-:W-:Y:S02]  /*0e70*/  FFMA.FTZ R26, R37, R29, R34 ;  /* 0x0000001d251a7223 */ /* 0x000fe40000010022 */
[----:B------:R-:W-:Y:S01]  /*0e80*/  VIADD R20, R25, 0xffffff80 ;  /* 0xffffff8019147836 */ /* 0x000fe20000000000 */
[----:B------:R-:W-:Y:S01]  /*0e90*/  LOP3.LUT R35, R35, 0xff, RZ, 0xc0, !PT ;  /* 0x000000ff23237812 */ /* 0x000fe200078ec0ff */
[----:B--2---:R-:W-:Y:S01]  /*0ea0*/  HADD2.F32 R34, -RZ, R27.H0_H0 ;  /* 0x2000001bff227230 */ /* 0x004fe20000004100 */
[----:B------:R-:W-:Y:S01]  /*0eb0*/  SHF.R.U32.HI R25, RZ, 0x10, R9 ;  /* 0x00000010ff197819 */ /* 0x000fe20000011609 */
[----:B------:R-:W5:Y:S01]  /*0ec0*/  I2F.F16 R24, R24 ;  /* 0x0000001800187306 */ /* 0x000f620000200c00 */
[----:B------:R-:W-:-:S02]  /*0ed0*/  IADD3 R27, PT, PT, R35, -0x80, RZ ;  /* 0xffffff80231b7810 */ /* 0x000fc40007ffe0ff */
[----:B------:R-:W-:Y:S01]  /*0ee0*/  FFMA.FTZ R30, R29, R34, R30 ;  /* 0x000000221d1e7223 */ /* 0x000fe2000001001e */
[----:B------:R-:W-:Y:S01]  /*0ef0*/  SHF.R.U32.HI R34, RZ, 0x10, R10 ;  /* 0x00000010ff227819 */ /* 0x000fe2000001160a */
[----:B0-----:R-:W-:Y:S01]  /*0f00*/  HADD2.F32 R37, -RZ, R17.H0_H0 ;  /* 0x20000011ff257230 */ /* 0x001fe20000004100 */
[----:B------:R-:W-:Y:S02]  /*0f10*/  SHF.R.U32.HI R35, RZ, 0x10, R11 ;  /* 0x00000010ff237819 */ /* 0x000fe4000001160b */
[----:B------:R-:W0:Y:S01]  /*0f20*/  I2F.F16 R20, R20 ;  /* 0x0000001400147306 */ /* 0x000e220000200c00 */
[----:B------:R-:W-:Y:S02]  /*0f30*/  LOP3.LUT R25, R25, 0xff, RZ, 0xc0, !PT ;  /* 0x000000ff19197812 */ /* 0x000fe400078ec0ff */
[----:B------:R-:W-:Y:S02]  /*0f40*/  LOP3.LUT R34, R34, 0xff, RZ, 0xc0, !PT ;  /* 0x000000ff22227812 */ /* 0x000fe400078ec0ff */
[----:B------:R-:W-:Y:S01]  /*0f50*/  LOP3.LUT R35, R35, 0xff, RZ, 0xc0, !PT ;  /* 0x000000ff23237812 */ /* 0x000fe200078ec0ff */
[----:B------:R-:W-:Y:S01]  /*0f60*/  VIADD R25, R25, 0xffffff80 ;  /* 0xffffff8019197836 */ /* 0x000fe20000000000 */
[----:B------:R-:W-:Y:S01]  /*0f70*/  IADD3 R34, PT, PT, R34, -0x80, RZ ;  /* 0xffffff8022227810 */ /* 0x000fe20007ffe0ff */
[----:B------:R-:W1:Y:S01]  /*0f80*/  I2F.F16 R27, R27 ;  /* 0x0000001b001b7306 */ /* 0x000e620000200c00 */
[----:B-----5:R-:W-:-:S02]  /*0f90*/  HADD2.F32 R23, -RZ, R24.H0_H0 ;  /* 0x20000018ff177230 */ /* 0x020fc40000004100 */
[----:B------:R-:W-:Y:S01]  /*0fa0*/  VIADD R36, R35, 0xffffff80 ;  /* 0xffffff8023247836 */ /* 0x000fe20000000000 */
[----:B------:R-:W-:Y:S01]  /*0fb0*/  LEA.HI R35, R9, 0xffffff80, RZ, 0x8 ;  /* 0xffffff8009237811 */ /* 0x000fe200078f40ff */
[----:B------:R-:W-:Y:S02]  /*0fc0*/  HADD2.F32 R9, -RZ, R21.H0_H0 ;  /* 0x20000015ff097230 */ /* 0x000fe40000004100 */
[----:B0-----:R-:W-:Y:S01]  /*0fd0*/  HADD2.F32 R20, -RZ, R20.H0_H0 ;  /* 0x20000014ff147230 */ /* 0x001fe20000004100 */
[----:B------:R-:W0:Y:S02]  /*0fe0*/  I2F.F16 R25, R25 ;  /* 0x0000001900197306 */ /* 0x000e240000200c00 */
[----:B------:R-:W-:Y:S02]  /*0ff0*/  FFMA.FTZ R26, R37, R9, R26 ;  /* 0x00000009251a7223 */ /* 0x000fe4000001001a */
[----:B------:R-:W-:Y:S01]  /*1000*/  FFMA.FTZ R20, R29, R20, R19 ;  /* 0x000000141d147223 */ /* 0x000fe20000010013 */
[----:B-1----:R-:W-:-:S03]  /*1010*/  HADD2.F32 R19, -RZ, R27.H0_H0 ;  /* 0x2000001bff137230 */ /* 0x002fc60000004100 */
[----:B------:R-:W1:Y:S02]  /*1020*/  I2F.F16 R34, R34 ;  /* 0x0000002200227306 */ /* 0x000e640000200c00 */
[----:B------:R-:W-:Y:S01]  /*1030*/  FFMA.FTZ R8, R29, R19, R8 ;  /* 0x000000131d087223 */ /* 0x000fe20000010008 */
[----:B------:R-:W-:Y:S01]  /*1040*/  LEA.HI R29, R10, 0xffffff80, RZ, 0x8 ;  /* 0xffffff800a1d7811 */ /* 0x000fe200078f40ff */
[----:B0-----:R-:W-:-:S04]  /*1050*/  HADD2.F32 R10, -RZ, R25.H0_H0 ;  /* 0x20000019ff0a7230 */ /* 0x001fc80000004100 */
[----:B------:R-:W0:Y:S01]  /*1060*/  I2F.F16 R27, R36 ;  /* 0x00000024001b7306 */ /* 0x000e220000200c00 */
[----:B------:R-:W-:Y:S01]  /*1070*/  LEA.HI R19, R11, 0xffffff80, RZ, 0x8 ;  /* 0xffffff800b137811 */ /* 0x000fe200078f40ff */
[----:B------:R-:W-:Y:S02]  /*1080*/  HADD2.F32 R25, -RZ, R21.H1_H1 ;  /* 0x30000015ff197230 */ /* 0x000fe40000004100 */
[----:B------:R-:W-:Y:S01]  /*1090*/  FFMA.FTZ R30, R9, R10, R30 ;  /* 0x0000000a091e7223 */ /* 0x000fe2000001001e */
[----:B-1----:R-:W-:-:S03]  /*10a0*/  HADD2.F32 R34, -RZ, R34.H0_H0 ;  /* 0x20000022ff227230 */ /* 0x002fc60000004100 */
[----:B------:R-:W1:Y:S02]  /*10b0*/  I2F.F16 R17, R35 ;  /* 0x0000002300117306 */ /* 0x000e640000200c00 */
[----:B------:R-:W-:Y:S02]  /*10c0*/  FFMA.FTZ R22, R9, R34, R20 ;  /* 0x0000002209167223 */ /* 0x000fe40000010014 */
[----:B------:R-:W2:Y:S01]  /*10d0*/  LDS.64 R20, [UR4+0x8] ;  /* 0x00000804ff147984 */ /* 0x000ea20008000a00 */
[----:B0-----:R-:W-:-:S03]  /*10e0*/  HADD2.F32 R27, -RZ, R27.H0_H0 ;  /* 0x2000001bff1b7230 */ /* 0x001fc60000004100 */
[----:B------:R-:W0:Y:S02]  /*10f0*/  I2F.F16 R29, R29 ;  /* 0x0000001d001d7306 */ /* 0x000e240000200c00 */
[----:B------:R-:W-:Y:S02]  /*1100*/  FFMA.FTZ R24, R9, R27, R8 ;  /* 0x0000001b09187223 */ /* 0x000fe40000010008 */
[----:B------:R3:W5:Y:S01]  /*1110*/  LDG.E.128.CONSTANT R8, desc[UR6][R38.64] ;  /* 0x0000000626087981 */ /* 0x000762000c1e9d00 */
[----:B------:R-:W-:-:S03]  /*1120*/  FFMA.FTZ R26, R23, R25, R26 ;  /* 0x00000019171a7223 */ /* 0x000fc6000001001a */
[----:B------:R-:W3:Y:S01]  /*1130*/  I2F.F16 R19, R19 ;  /* 0x0000001300137306 */ /* 0x000ee20000200c00 */
[----:B----4-:R-:W-:Y:S01]  /*1140*/  LOP3.LUT R23, R12, 0xff, RZ, 0xc0, !PT ;  /* 0x000000ff0c177812 */ /* 0x010fe200078ec0ff */
[----:B-1----:R-:W-:Y:S01]  /*1150*/  HADD2.F32 R27, -RZ, R17.H0_H0 ;  /* 0x20000011ff1b7230 */ /* 0x002fe20000004100 */
[C---:B------:R-:W-:Y:S02]  /*1160*/  LEA.HI R35, R14.reuse, 0xffffff80, RZ, 0x8 ;  /* 0xffffff800e237811 */ /* 0x040fe400078f40ff */
[----:B------:R-:W-:Y:S02]  /*1170*/  IADD3 R17, PT, PT, R23, -0x80, RZ ;  /* 0xffffff8017117810 */ /* 0x000fe40007ffe0ff */
[----:B------:R-:W-:Y:S01]  /*1180*/  LOP3.LUT R23, R13, 0xff, RZ, 0xc0, !PT ;  /* 0x000000ff0d177812 */ /* 0x000fe200078ec0ff */
[----:B------:R-:W-:Y:S01]  /*1190*/  FFMA.FTZ R30, R25, R27, R30 ;  /* 0x0000001b191e7223 */ /* 0x000fe2000001001e */
[----:B0-----:R-:W-:Y:S02]  /*11a0*/  HADD2.F32 R29, -RZ, R29.H0_H0 ;  /* 0x2000001dff1d7230 */ /* 0x001fe40000004100 */
[----:B------:R-:W0:Y:S01]  /*11b0*/  I2F.F16 R17, R17 ;  /* 0x0000001100117306 */ /* 0x000e220000200c00 */
[----:B------:R-:W-:Y:S01]  /*11c0*/  VIADD R34, R23, 0xffffff80 ;  /* 0xffffff8017227836 */ /* 0x000fe20000000000 */
[----:B------:R-:W-:Y:S01]  /*11d0*/  LOP3.LUT R23, R14, 0xff, RZ, 0xc0, !PT ;  /* 0x000000ff0e177812 */ /* 0x000fe200078ec0ff */
[----:B------:R-:W-:Y:S01]  /*11e0*/  FFMA.FTZ R22, R25, R29, R22 ;  /* 0x0000001d19167223 */ /* 0x000fe20000010016 */
[----:B---3--:R-:W-:-:S02]  /*11f0*/  HADD2.F32 R27, -RZ, R19.H0_H0 ;  /* 0x20000013ff1b7230 */ /* 0x008fc40000004100 */
[----:B------:R-:W-:Y:S02]  /*1200*/  IMAD.WIDE R38, R31, 0x4, R38 ;  /* 0x000000041f267825 */ /* 0x000fe400078e0226 */
[----:B------:R-:W1:Y:S02]  /*1210*/  I2F.F16 R34, R34 ;  /* 0x0000002200227306 */ /* 0x000e640000200c00 */
[----:B------:R-:W-:Y:S01]  /*1220*/  FFMA.FTZ R19, R25, R27, R24 ;  /* 0x0000001b19137223 */ /* 0x000fe20000010018 */
[----:B------:R-:W-:Y:S02]  /*1230*/  IADD3 R25, PT, PT, R23, -0x80, RZ ;  /* 0xffffff8017197810 */ /* 0x000fe40007ffe0ff */
[----:B------:R-:W-:Y:S01]  /*1240*/  LOP3.LUT R23, R15, 0xff, RZ, 0xc0, !PT ;  /* 0x000000ff0f177812 */ /* 0x000fe200078ec0ff */
[----:B0-----:R-:W-:Y:S02]  /*1250*/  HADD2.F32 R17, -RZ, R17.H0_H0 ;  /* 0x20000011ff117230 */ /* 0x001fe40000004100 */
[----:B------:R-:W0:Y:S02]  /*1260*/  I2F.F16 R24, R25 ;  /* 0x0000001900187306 */ /* 0x000e240000200c00 */
[----:B------:R-:W-:-:S02]  /*1270*/  VIADD R27, R23, 0xffffff80 ;  /* 0xffffff80171b7836 */ /* 0x000fc40000000000 */
[----:B--2---:R-:W-:-:S04]  /*1280*/  HADD2.F32 R29, -RZ, R20.H0_H0 ;  /* 0x20000014ff1d7230 */ /* 0x004fc80000004100 */
[----:B------:R-:W2:Y:S01]  /*1290*/  I2F.F16 R27, R27 ;  /* 0x0000001b001b7306 */ /* 0x000ea20000200c00 */
[----:B------:R-:W-:Y:S01]  /*12a0*/  FFMA.FTZ R23, R17, R29, R26 ;  /* 0x0000001d11177223 */ /* 0x000fe2000001001a */
[----:B-1----:R-:W-:Y:S01]  /*12b0*/  HADD2.F32 R26, -RZ, R34.H0_H0 ;  /* 0x20000022ff1a7230 */ /* 0x002fe20000004100 */
[----:B------:R-:W-:Y:S01]  /*12c0*/  LEA.HI R34, R13, 0xffffff80, RZ, 0x8 ;  /* 0xffffff800d227811 */ /* 0x000fe200078f40ff */
[----:B0-----:R-:W-:-:S03]  /*12d0*/  HADD2.F32 R17, -RZ, R24.H0_H0 ;  /* 0x20000018ff117230 */ /* 0x001fc60000004100 */
[C---:B------:R-:W-:Y:S01]  /*12e0*/  FFMA.FTZ R26, R29.reuse, R26, R30 ;  /* 0x0000001a1d1a7223 */ /* 0x040fe2000001001e */
[----:B------:R-:W-:Y:S01]  /*12f0*/  LEA.HI R24, R12, 0xffffff80, RZ, 0x8 ;  /* 0xffffff800c187811 */ /* 0x000fe200078f40ff */
[----:B------:R-:W-:Y:S01]  /*1300*/  FFMA.FTZ R25, R29, R17, R22 ;  /* 0x000000111d197223 */ /* 0x000fe20000010016 */
[--C-:B------:R-:W-:Y:S01]  /*1310*/  SHF.R.U32.HI R17, RZ, 0x8, R12.reuse ;  /* 0x00000008ff117819 */ /* 0x100fe2000001160c */
[----:B--2---:R-:W-:Y:S01]  /*1320*/  HADD2.F32 R30, -RZ, R27.H0_H0 ;  /* 0x2000001bff1e7230 */ /* 0x004fe20000004100 */
[----:B------:R-:W-:Y:S02]  /*1330*/  SHF.R.U32.HI R27, RZ, 0x8, R13 ;  /* 0x00000008ff1b7819 */ /* 0x000fe4000001160d */
[----:B------:R-:W-:Y:S01]  /*1340*/  I2F.F16 R24, R24 ;  /* 0x0000001800187306 */ /* 0x000fe20000200c00 */
[----:B------:R-:W-:Y:S02]  /*1350*/  LOP3.LUT R22, R17, 0xff, RZ, 0xc0, !PT ;  /* 0x000000ff11167812 */ /* 0x000fe400078ec0ff */
[----:B------:R-:W-:Y:S01]  /*1360*/  LOP3.LUT R27, R27, 0xff, RZ, 0xc0, !PT ;  /* 0x000000ff1b1b7812 */ /* 0x000fe200078ec0ff */
[----:B------:R-:W-:Y:S01]  /*1370*/  FFMA.FTZ R19, R29, R30, R19 ;  /* 0x0000001e1d137223 */ /* 0x000fe20000010013 */
[----:B------:R-:W-:Y:S01]  /*1380*/  IADD3 R22, PT, PT, R22, -0x80, RZ ;  /* 0xffffff8016167810 */ /* 0x000fe20007ffe0ff */
[----:B------:R-:W-:Y:S01]  /*1390*/  HADD2.F32 R30, -RZ, R20.H1_H1 ;  /* 0x30000014ff1e7230 */ /* 0x000fe20000004100 */
[----:B------:R-:W-:Y:S01]  /*13a0*/  SHF.R.U32.HI R12, RZ, 0x10, R12 ;  /* 0x00000010ff0c7819 */ /* 0x000fe2000001160c */
[----:B------:R-:W-:Y:S01]  /*13b0*/  VIADD R27, R27, 0xffffff80 ;  /* 0xffffff801b1b7836 */ /* 0x000fe20000000000 */
[----:B------:R-:W-:Y:S01]  /*13c0*/  SHF.R.U32.HI R13, RZ, 0x10, R13 ;  /* 0x00000010ff0d7819 */ /* 0x000fe2000001160d */
[----:B------:R-:W0:Y:S01]  /*13d0*/  I2F.F16 R17, R34 ;  /* 0x0000002200117306 */ /* 0x000e220000200c00 */
[----:B------:R-:W-:-:S02]  /*13e0*/  LOP3.LUT R20, R12, 0xff, RZ, 0xc0, !PT ;  /* 0x000000ff0c147812 */ /* 0x000fc400078ec0ff */
[----:B------:R-:W-:Y:S02]  /*13f0*/  LOP3.LUT R13, R13, 0xff, RZ, 0xc0, !PT ;  /* 0x000000ff0d0d7812 */ /* 0x000fe400078ec0ff */
[----:B------:R-:W-:-:S03]  /*1400*/  IADD3 R29, PT, PT, R20, -0x80, RZ ;  /* 0xffffff80141d7810 */ /* 0x000fc60007ffe0ff */
[----:B------:R-:W1:Y:S01]  /*1410*/  I2F.F16 R22, R22 ;  /* 0x0000001600167306 */ /* 0x000e620000200c00 */
[----:B0-----:R-:W-:-:S07]  /*1420*/  HADD2.F32 R17, -RZ, R17.H0_H0 ;  /* 0x20000011ff117230 */ /* 0x001fce0000004100 */
[----:B------:R-:W0:Y:S01]  /*1430*/  I2F.F16 R27, R27 ;  /* 0x0000001b001b7306 */ /* 0x000e220000200c00 */
[----:B-1----:R-:W-:-:S07]  /*1440*/  HADD2.F32 R34, -RZ, R22.H0_H0 ;  /* 0x20000016ff227230 */ /* 0x002fce0000004100 */
[----:B------:R-:W1:Y:S01]  /*1450*/  I2F.F16 R12, R35 ;  /* 0x00000023000c7306 */ /* 0x000e620000200c00 */
[----:B------:R-:W-:Y:S01]  /*1460*/  FFMA.FTZ R20, R34, R30, R23 ;  /* 0x0000001e22147223 */ /* 0x000fe20000010017 */
[----:B------:R-:W-:Y:S01]  /*1470*/  VIADD R23, R13, 0xffffff80 ;  /* 0xffffff800d177836 */ /* 0x000fe20000000000 */
[--C-:B------:R-:W-:Y:S01]  /*1480*/  SHF.R.U32.HI R13, RZ, 0x8, R14.reuse ;  /* 0x00000008ff0d7819 */ /* 0x100fe2000001160e */
[----:B0-----:R-:W-:Y:S01]  /*1490*/  HADD2.F32 R27, -RZ, R27.H0_H0 ;  /* 0x2000001bff1b7230 */ /* 0x001fe20000004100 */
[----:B------:R-:W-:-:S03]  /*14a0*/  SHF.R.U32.HI R14, RZ, 0x10, R14 ;  /* 0x00000010ff0e7819 */ /* 0x000fc6000001160e */
[----:B------:R0:W-:Y:S01]  /*14b0*/  I2F.F16 R22, R29 ;  /* 0x0000001d00167306 */ /* 0x0001e20000200c00 */
[----:B------:R-:W-:Y:S01]  /*14c0*/  LOP3.LUT R13, R13, 0xff, RZ, 0xc0, !PT ;  /* 0x000000ff0d0d7812 */ /* 0x000fe200078ec0ff */
[----:B------:R-:W-:Y:S01]  /*14d0*/  FFMA.FTZ R26, R30, R27, R26 ;  /* 0x0000001b1e1a7223 */ /* 0x000fe2000001001a */
[--C-:B------:R-:W-:Y:S02]  /*14e0*/  SHF.R.U32.HI R27, RZ, 0x8, R15.reuse ;  /* 0x00000008ff1b7819 */ /* 0x100fe4000001160f */
[----:B------:R-:W-:Y:S01]  /*14f0*/  IADD3 R13, PT, PT, R13, -0x80, RZ ;  /* 0xffffff800d0d7810 */ /* 0x000fe20007ffe0ff */
[----:B-1----:R-:W-:Y:S01]  /*1500*/  HADD2.F32 R12, -RZ, R12.H0_H0 ;  /* 0x2000000cff0c7230 */ /* 0x002fe20000004100 */
[----:B------:R-:W-:Y:S01]  /*1510*/  LOP3.LUT R27, R27, 0xff, RZ, 0xc0, !PT ;  /* 0x000000ff1b1b7812 */ /* 0x000fe200078ec0ff */
[----:B------:R-:W1:Y:S01]  /*1520*/  I2F.F16 R23, R23 ;  /* 0x0000001700177306 */ /* 0x000e620000200c00 */
[----:B------:R-:W-:-:S03]  /*1530*/  SHF.R.U32.HI R34, RZ, 0x10, R15 ;  /* 0x00000010ff227819 */ /* 0x000fc6000001160f */
[----:B0-----:R-:W-:Y:S01]  /*1540*/  VIADD R29, R27, 0xffffff80 ;  /* 0xffffff801b1d7836 */ /* 0x001fe20000000000 */
[----:B------:R-:W-:Y:S02]  /*1550*/  LOP3.LUT R27, R14, 0xff, RZ, 0xc0, !PT ;  /* 0x000000ff0e1b7812 */ /* 0x000fe400078ec0ff */
[----:B------:R-:W-:Y:S01]  /*1560*/  LOP3.LUT R34, R34, 0xff, RZ, 0xc0, !PT ;  /* 0x000000ff22227812 */ /* 0x000fe200078ec0ff */
[----:B------:R-:W0:Y:S01]  /*1570*/  I2F.F16 R13, R13 ;  /* 0x0000000d000d7306 */ /* 0x000e220000200c00 */
[----:B------:R-:W-:-:S03]  /*1580*/  IADD3 R27, PT, PT, R27, -0x80, RZ ;  /* 0xffffff801b1b7810 */ /* 0x000fc60007ffe0ff */
[----:B------:R-:W-:Y:S02]  /*1590*/  VIADD R35, R34, 0xffffff80 ;  /* 0xffffff8022237836 */ /* 0x000fe40000000000 */
[----:B-1----:R-:W-:Y:S02]  /*15a0*/  HADD2.F32 R23, -RZ, R23.H0_H0 ;  /* 0x20000017ff177230 */ /* 0x002fe40000004100 */
[----:B------:R1:W2:Y:S01]  /*15b0*/  I2F.F16 R14, R29 ;  /* 0x0000001d000e7306 */ /* 0x0002a20000200c00 */
[----:B0-----:R-:W-:-:S07]  /*15c0*/  HADD2.F32 R36, -RZ, R13.H0_H0 ;  /* 0x2000000dff247230 */ /* 0x001fce0000004100 */
[----:B------:R-:W0:Y:S01]  /*15d0*/  I2F.F16 R27, R27 ;  /* 0x0000001b001b7306 */ /* 0x000e220000200c00 */
[--C-:B-1----:R-:W-:Y:S02]  /*15e0*/  HADD2.F32 R29, -RZ, R21.reuse.H1_H1 ;  /* 0x30000015ff1d7230 */ /* 0x102fe40000004100 */
[----:B------:R-:W-:Y:S01]  /*15f0*/  FFMA.FTZ R34, R30, R36, R25 ;  /* 0x000000241e227223 */ /* 0x000fe20000010019 */
[----:B------:R-:W-:Y:S01]  /*1600*/  LEA.HI R25, R15, 0xffffff80, RZ, 0x8 ;  /* 0xffffff800f197811 */ /* 0x000fe200078f40ff */
[----:B------:R-:W-:Y:S01]  /*1610*/  HADD2.F32 R15, -RZ, R21.H0_H0 ;  /* 0x20000015ff0f7230 */ /* 0x000fe20000004100 */
[----:B------:R-:W-:Y:S01]  /*1620*/  LOP3.LUT R21, R7, 0xff, RZ, 0xc0, !PT ;  /* 0x000000ff07157812 */ /* 0x000fe200078ec0ff */
[----:B--2---:R-:W-:Y:S01]  /*1630*/  HADD2.F32 R14, -RZ, R14.H0_H0 ;  /* 0x2000000eff0e7230 */ /* 0x004fe20000004100 */
[----:B------:R1:W2:Y:S02]  /*1640*/  I2F.F16 R13, R35 ;  /* 0x00000023000d7306 */ /* 0x0002a40000200c00 */
[----:B------:R-:W-:Y:S01]  /*1650*/  FFMA.FTZ R26, R15, R23, R26 ;  /* 0x000000170f1a7223 */ /* 0x000fe2000001001a */
[----:B------:R-:W-:-:S02]  /*1660*/  VIADD R21, R21, 0xffffff80 ;  /* 0xffffff8015157836 */ /* 0x000fc40000000000 */
[----:B------:R-:W-:Y:S01]  /*1670*/  FFMA.FTZ R14, R30, R14, R19 ;  /* 0x0000000e1e0e7223 */ /* 0x000fe20000010013 */
[----:B------:R-:W-:Y:S01]  /*1680*/  HADD2.F32 R19, -RZ, R22.H0_H0 ;  /* 0x20000016ff137230 */ /* 0x000fe20000004100 */
[----:B------:R-:W-:Y:S01]  /*1690*/  LOP3.LUT R22, R4, 0xff, RZ, 0xc0, !PT ;  /* 0x000000ff04167812 */ /* 0x000fe200078ec0ff */
[----:B0-----:R-:W-:Y:S01]  /*16a0*/  HADD2.F32 R27, -RZ, R27.H0_H0 ;  /* 0x2000001bff1b7230 */ /* 0x001fe20000004100 */
[----:B------:R-:W0:Y:S01]  /*16b0*/  I2F.F16 R25, R25 ;  /* 0x0000001900197306 */ /* 0x000e220000200c00 */
[----:B------:R-:W-:Y:S01]  /*16c0*/  FFMA.FTZ R26, R29, R17, R26 ;  /* 0x000000111d1a7223 */ /* 0x000fe2000001001a */
[----:B-1----:R-:W-:Y:S01]  /*16d0*/  IADD3 R35, PT, PT, R22, -0x80, RZ ;  /* 0xffffff8016237810 */ /* 0x002fe20007ffe0ff */
[----:B------:R-:W-:Y:S01]  /*16e0*/  FFMA.FTZ R30, R19, R15, R20 ;  /* 0x0000000f131e7223 */ /* 0x000fe20000010014 */
[----:B------:R-:W1:Y:S01]  /*16f0*/  LDS.64 R22, [UR4+0x10] ;  /* 0x00001004ff167984 */ /* 0x000e620008000a00 */
[----:B------:R-:W-:Y:S01]  /*1700*/  FFMA.FTZ R19, R15, R27, R34 ;  /* 0x0000001b0f137223 */ /* 0x000fe20000010022 */
[----:B------:R-:W-:Y:S01]  /*1710*/  LOP3.LUT R27, R5, 0xff, RZ, 0xc0, !PT ;  /* 0x000000ff051b7812 */ /* 0x000fe200078ec0ff */
[----:B--2---:R-:W-:Y:S01]  /*1720*/  HADD2.F32 R20, -RZ, R13.H0_H0 ;  /* 0x2000000dff147230 */ /* 0x004fe20000004100 */
[----:B------:R-:W-:Y:S01]  /*1730*/  SHF.R.U32.HI R17, RZ, 0x8, R5 ;  /* 0x00000008ff117819 */ /* 0x000fe20000011605 */
[----:B------:R-:W2:Y:S01]  /*1740*/  I2F.F16 R13, R35 ;  /* 0x00000023000d7306 */ /* 0x000ea20000200c00 */
[----:B------:R-:W-:-:S02]  /*1750*/  FFMA.FTZ R19, R29, R12, R19 ;  /* 0x0000000c1d137223 */ /* 0x000fc40000010013 */
[----:B------:R-:W-:Y:S01]  /*1760*/  FFMA.FTZ R20, R15, R20, R14 ;  /* 0x000000140f147223 */ /* 0x000fe2000001000e */
[----:B------:R-:W-:Y:S01]  /*1770*/  VIADD R15, R27, 0xffffff80 ;  /* 0xffffff801b0f7836 */ /* 0x000fe20000000000 */
[----:B------:R-:W-:Y:S01]  /*1780*/  LOP3.LUT R14, R6, 0xff, RZ, 0xc0, !PT ;  /* 0x000000ff060e7812 */ /* 0x000fe200078ec0ff */
[----:B------:R-:W-:Y:S02]  /*1790*/  HADD2.F32 R27, -RZ, R24.H0_H0 ;  /* 0x20000018ff1b7230 */ /* 0x000fe40000004100 */
[----:B------:R-:W3:Y:S01]  /*17a0*/  I2F.F16 R21, R21 ;  /* 0x0000001500157306 */ /* 0x000ee20000200c00 */
[----:B------:R-:W-:Y:S02]  /*17b0*/  IADD3 R24, PT, PT, R14, -0x80, RZ ;  /* 0xffffff800e187810 */ /* 0x000fe40007ffe0ff */
[----:B------:R-:W-:Y:S01]  /*17c0*/  FFMA.FTZ R27, R27, R29, R30 ;  /* 0x0000001d1b1b7223 */ /* 0x000fe2000001001e */
[----:B------:R-:W-:Y:S01]  /*17d0*/  LOP3.LUT R30, R17, 0xff, RZ, 0xc0, !PT ;  /* 0x000000ff111e7812 */ /* 0x000fe200078ec0ff */
[----:B0-----:R-:W-:Y:S01]  /*17e0*/  HADD2.F32 R17, -RZ, R25.H0_H0 ;  /* 0x20000019ff117230 */ /* 0x001fe20000004100 */
[----:B------:R-:W-:Y:S01]  /*17f0*/  SHF.R.U32.HI R14, RZ, 0x8, R4 ;  /* 0x00000008ff0e7819 */ /* 0x000fe20000011604 */
[----:B--2---:R-:W-:Y:S01]  /*1800*/  HADD2.F32 R13, -RZ, R13.H0_H0 ;  /* 0x2000000dff0d7230 */ /* 0x004fe20000004100 */
[----:B------:R-:W0:Y:S01]  /*1810*/  I2F.F16 R15, R15 ;  /* 0x0000000f000f7306 */ /* 0x000e220000200c00 */
[----:B------:R-:W-:-:S02]  /*1820*/  VIADD R30, R30, 0xffffff80 ;  /* 0xffffff801e1e7836 */ /* 0x000fc40000000000 */
[----:B------:R-:W-:Y:S01]  /*1830*/  FFMA.FTZ R17, R29, R17, R20 ;  /* 0x000000111d117223 */ /* 0x000fe20000010014 */
[----:B------:R-:W-:Y:S02]  /*1840*/  LOP3.LUT R14, R14, 0xff, RZ, 0xc0, !PT ;  /* 0x000000ff0e0e7812 */ /* 0x000fe400078ec0ff */
[----:B------:R-:W-:Y:S02]  /*1850*/  SHF.R.U32.HI R25, RZ, 0x8, R6 ;  /* 0x00000008ff197819 */ /* 0x000fe40000011606 */
[----:B------:R-:W-:Y:S01]  /*1860*/  IADD3 R14, PT, PT, R14, -0x80, RZ ;  /* 0xffffff800e0e7810 */ /* 0x000fe20007ffe0ff */
[----:B------:R-:W2:Y:S01]  /*1870*/  I2F.F16 R20, R30 ;  /* 0x0000001e00147306 */ /* 0x000ea20000200c00 */
[----:B------:R-:W-:Y:S01]  /*1880*/  LOP3.LUT R25, R25, 0xff, RZ, 0xc0, !PT ;  /* 0x000000ff19197812 */ /* 0x000fe200078ec0ff */
[----:B---3--:R-:W-:Y:S02]  /*1890*/  HADD2.F32 R21, -RZ, R21.H0_H0 ;  /* 0x20000015ff157230 */ /* 0x008fe40000004100 */
[----:B0-----:R-:W-:-:S04]  /*18a0*/  HADD2.F32 R29, -RZ, R15.H0_H0 ;  /* 0x2000000fff1d7230 */ /* 0x001fc80000004100 */
[----:B------:R-:W0:Y:S01]  /*18b0*/  I2F.F16 R24, R24 ;  /* 0x0000001800187306 */ /* 0x000e220000200c00 */
[--C-:B-1----:R-:W-:Y:S02]  /*18c0*/  HADD2.F32 R12, -RZ, R22.reuse.H0_H0 ;  /* 0x20000016ff0c7230 */ /* 0x102fe40000004100 */
[----:B------:R-:W-:Y:S02]  /*18d0*/  HADD2.F32 R22, -RZ, R22.H1_H1 ;  /* 0x30000016ff167230 */ /* 0x000fe40000004100 */
[----:B--2---:R-:W-:-:S03]  /*18e0*/  HADD2.F32 R20, -RZ, R20.H0_H0 ;  /* 0x20000014ff147230 */ /* 0x004fc60000004100 */
[----:B------:R-:W1:Y:S01]  /*18f0*/  I2F.F16 R14, R14 ;  /* 0x0000000e000e7306 */ /* 0x000e620000200c00 */
[C---:B------:R-:W-:Y:S01]  /*1900*/  FFMA.FTZ R29, R12.reuse, R29, RZ ;  /* 0x0000001d0c1d7223 */ /* 0x040fe200000100ff */
[----:B------:R-:W-:Y:S01]  /*1910*/  IADD3 R36, PT, PT, R25, -0x80, RZ ;  /* 0xffffff8019247810 */ /* 0x000fe20007ffe0ff */
[----:B------:R-:W-:Y:S02]  /*1920*/  FFMA.FTZ R21, R12, R21, RZ ;  /* 0x000000150c157223 */ /* 0x000fe400000100ff */
[----:B------:R-:W-:Y:S01]  /*1930*/  FFMA.FTZ R34, R22, R20, R29 ;  /* 0x0000001416227223 */ /* 0x000fe2000001001d */
[----:B------:R-:W-:Y:S01]  /*1940*/  SHF.R.U32.HI R20, RZ, 0x8, R7 ;  /* 0x00000008ff147819 */ /* 0x000fe20000011607 */
[----:B0-----:R-:W-:Y:S01]  /*1950*/  HADD2.F32 R15, -RZ, R24.H0_H0 ;  /* 0x20000018ff0f7230 */ /* 0x001fe20000004100 */
[----:B------:R-:W-:Y:S01]  /*1960*/  SHF.R.U32.HI R25, RZ, 0x10, R4 ;  /* 0x00000010ff197819 */ /* 0x000fe20000011604 */
[----:B------:R-:W-:Y:S01]  /*1970*/  FFMA.FTZ R24, R13, R12, RZ ;  /* 0x0000000c0d187223 */ /* 0x000fe200000100ff */
[----:B------:R-:W-:-:S02]  /*1980*/  LOP3.LUT R29, R20, 0xff, RZ, 0xc0, !PT ;  /* 0x000000ff141d7812 */ /* 0x000fc400078ec0ff */
[----:B------:R-:W-:Y:S01]  /*1990*/  FFMA.FTZ R35, R12, R15, RZ ;  /* 0x0000000f0c237223 */ /* 0x000fe200000100ff */
[----:B-1----:R-:W-:Y:S02]  /*19a0*/  HADD2.F32 R37, -RZ, R14.H0_H0 ;  /* 0x2000000eff257230 */ /* 0x002fe40000004100 */
[----:B------:R0:W2:Y:S01]  /*19b0*/  LDG.E.128.CONSTANT R12, desc[UR6][R38.64] ;  /* 0x00000006260c7981 */ /* 0x0000a2000c1e9d00 */
[----:B------:R-:W-:Y:S01]  /*19c0*/  VIADD R29, R29, 0xffffff80 ;  /* 0xffffff801d1d7836 */ /* 0x000fe20000000000 */
[----:B------:R-:W-:Y:S01]  /*19d0*/  LOP3.LUT R25, R25, 0xff, RZ, 0xc0, !PT ;  /* 0x000000ff19197812 */ /* 0x000fe200078ec0ff */
[----:B------:R-:W1:Y:S01]  /*19e0*/  I2F.F16 R20, R36 ;  /* 0x0000002400147306 */ /* 0x000e620000200c00 */
[----:B------:R-:W-:Y:S02]  /*19f0*/  FFMA.FTZ R24, R37, R22, R24 ;  /* 0x0000001625187223 */ /* 0x000fe40000010018 */
[----:B------:R-:W-:-:S05]  /*1a00*/  IADD3 R25, PT, PT, R25, -0x80, RZ ;  /* 0xffffff8019197810 */ /* 0x000fca0007ffe0ff */
[----:B------:R-:W3:Y:S08]  /*1a10*/  I2F.F16 R29, R29 ;  /* 0x0000001d001d7306 */ /* 0x000ef00000200c00 */
[----:B------:R-:W4:Y:S01]  /*1a20*/  I2F.F16 R25, R25 ;  /* 0x0000001900197306 */ /* 0x000f220000200c00 */
[----:B-1----:R-:W-:Y:S02]  /*1a30*/  HADD2.F32 R20, -RZ, R20.H0_H0 ;  /* 0x20000014ff147230 */ /* 0x002fe40000004100 */
[----:B---3--:R-:W-:-:S03]  /*1a40*/  HADD2.F32 R40, -RZ, R29.H0_H0 ;  /* 0x2000001dff287230 */ /* 0x008fc60000004100 */
[C---:B------:R-:W-:Y:S02]  /*1a50*/  FFMA.FTZ R30, R22.reuse, R20, R35 ;  /* 0x00000014161e7223 */ /* 0x040fe40000010023 */
[----:B------:R-:W-:Y:S01]  /*1a60*/  FFMA.FTZ R20, R22, R40, R21 ;  /* 0x0000002816147223 */ /* 0x000fe20000010015 */
[----:B------:R-:W-:Y:S02]  /*1a70*/  HADD2.F32 R21, -RZ, R23.H0_H0 ;  /* 0x20000017ff157230 */ /* 0x000fe40000004100 */
[----:B----4-:R-:W-:-:S05]  /*1a80*/  HADD2.F32 R35, -RZ, R25.H0_H0 ;  /* 0x20000019ff237230 */ /* 0x010fca0000004100 */
[----:B------:R-:W-:Y:S01]  /*1a90*/  FFMA.FTZ R22, R35, R21, R24 ;  /* 0x0000001523167223 */ /* 0x000fe20000010018 */
[----:B------:R-:W-:Y:S02]  /*1aa0*/  SHF.R.U32.HI R24, RZ, 0x10, R5 ;  /* 0x00000010ff187819 */ /* 0x000fe40000011605 */
[----:B------:R-:W-:Y:S02]  /*1ab0*/  SHF.R.U32.HI R29, RZ, 0x10, R6 ;  /* 0x00000010ff1d7819 */ /* 0x000fe40000011606 */
[----:B------:R-:W-:Y:S02]  /*1ac0*/  LOP3.LUT R24, R24, 0xff, RZ, 0xc0, !PT ;  /* 0x000000ff18187812 */ /* 0x000fe400078ec0ff */
[----:B------:R-:W-:Y:S02]  /*1ad0*/  LOP3.LUT R29, R29, 0xff, RZ, 0xc0, !PT ;  /* 0x000000ff1d1d7812 */ /* 0x000fe400078ec0ff */
[----:B------:R-:W-:Y:S01]  /*1ae0*/  SHF.R.U32.HI R25, RZ, 0x10, R7 ;  /* 0x00000010ff197819 */ /* 0x000fe20000011607 */
[----:B------:R-:W-:Y:S01]  /*1af0*/  VIADD R35, R24, 0xffffff80 ;  /* 0xffffff8018237836 */ /* 0x000fe20000000000 */
[----:B------:R-:W-:-:S02]  /*1b00*/  IADD3 R29, PT, PT, R29, -0x80, RZ ;  /* 0xffffff801d1d7810 */ /* 0x000fc40007ffe0ff */
[----:B------:R-:W-:Y:S01]  /*1b10*/  LOP3.LUT R25, R25, 0xff, RZ, 0xc0, !PT ;  /* 0x000000ff19197812 */ /* 0x000fe200078ec0ff */
[----:B------:R-:W1:Y:S04]  /*1b20*/  I2F.F16 R24, R35 ;  /* 0x0000002300187306 */ /* 0x000e680000200c00 */
[----:B------:R-:W-:-:S04]  /*1b30*/  VIADD R25, R25, 0xffffff80 ;  /* 0xffffff8019197836 */ /* 0x000fc80000000000 */
[----:B------:R-:W3:Y:S08]  /*1b40*/  I2F.F16 R29, R29 ;  /* 0x0000001d001d7306 */ /* 0x000ef00000200c00 */
[----:B------:R-:W4:Y:S01]  /*1b50*/  I2F.F16 R25, R25 ;  /* 0x0000001900197306 */ /* 0x000f220000200c00 */
[----:B-1----:R-:W-:Y:S01]  /*1b60*/  HADD2.F32 R36, -RZ, R24.H0_H0 ;  /* 0x20000018ff247230 */ /* 0x002fe20000004100 */
[----:B------:R-:W-:-:S04]  /*1b70*/  LEA.HI R24, R4, 0xffffff80, RZ, 0x8 ;  /* 0xffffff8004187811 */ /* 0x000fc800078f40ff */
[----:B------:R-:W-:Y:S01]  /*1b80*/  FFMA.FTZ R4, R21, R36, R34 ;  /* 0x0000002415047223 */ /* 0x000fe20000010022 */
[----:B---3--:R-:W-:Y:S01]  /*1b90*/  HADD2.F32 R34, -RZ, R29.H0_H0 ;  /* 0x2000001dff227230 */ /* 0x008fe20000004100 */
[----:B------:R-:W-:Y:S01]  /*1ba0*/  LEA.HI R5, R5, 0xffffff80, RZ, 0x8 ;  /* 0xffffff8005057811 */ /* 0x000fe200078f40ff */
[----:B------:R-:W1:Y:S03]  /*1bb0*/  I2F.F16 R24, R24 ;  /* 0x0000001800187306 */ /* 0x000e660000200c00 */
[----:B------:R-:W-:Y:S01]  /*1bc0*/  FFMA.FTZ R30, R21, R34, R30 ;  /* 0x00000022151e7223 */ /* 0x000fe2000001001e */
[----:B----4-:R-:W-:-:S04]  /*1bd0*/  HADD2.F32 R34, -RZ, R25.H0_H0 ;  /* 0x20000019ff227230 */ /* 0x010fc80000004100 */
[----:B------:R-:W3:Y:S01]  /*1be0*/  I2F.F16 R5, R5 ;  /* 0x0000000500057306 */ /* 0x000ee20000200c00 */
[----:B------:R-:W-:Y:S02]  /*1bf0*/  FFMA.FTZ R25, R21, R34, R20 ;  /* 0x0000002215197223 */ /* 0x000fe40000010014 */
[----:B------:R-:W4:Y:S01]  /*1c00*/  LDS.64 R20, [UR4+0x18] ;  /* 0x00001804ff147984 */ /* 0x000f220008000a00 */
[----:B-1----:R-:W-:Y:S01]  /*1c10*/  HADD2.F32 R35, -RZ, R24.H0_H0 ;  /* 0x20000018ff237230 */ /* 0x002fe20000004100 */
[----:B------:R-:W-:Y:S01]  /*1c20*/  LEA.HI R24, R7, 0xffffff80, RZ, 0x8 ;  /* 0xffffff8007187811 */ /* 0x000fe200078f40ff */
[----:B------:R-:W-:Y:S01]  /*1c30*/  HADD2.F32 R23, -RZ, R23.H1_H1 ;  /* 0x30000017ff177230 */ /* 0x000fe20000004100 */
[----:B-----5:R-:W-:Y:S02]  /*1c40*/  LOP3.LUT R7, R8, 0xff, RZ, 0xc0, !PT ;  /* 0x000000ff08077812 */ /* 0x020fe400078ec0ff */
[----:B------:R-:W-:Y:S01]  /*1c50*/  LEA.HI R29, R6, 0xffffff80, RZ, 0x8 ;  /* 0xffffff80061d7811 */ /* 0x000fe200078f40ff */
[----:B---3--:R-:W-:Y:S01]  /*1c60*/  HADD2.F32 R34, -RZ, R5.H0_H0 ;  /* 0x20000005ff227230 */ /* 0x008fe20000004100 */
[----:B------:R-:W-:Y:S01]  /*1c70*/  IADD3 R5, PT, PT, R7, -0x80, RZ ;  /* 0xffffff8007057810 */ /* 0x000fe20007ffe0ff */
[----:B------:R-:W-:Y:S01]  /*1c80*/  FFMA.FTZ R6, R35, R23, R22 ;  /* 0x0000001723067223 */ /* 0x000fe20000010016 */
[----:B------:R-:W-:Y:S01]  /*1c90*/  LOP3.LUT R7, R9, 0xff, RZ, 0xc0, !PT ;  /* 0x000000ff09077812 */ /* 0x000fe200078ec0ff */
[----:B------:R1:W3:Y:S01]  /*1ca0*/  I2F.F16 R22, R24 ;  /* 0x0000001800167306 */ /* 0x0002e20000200c00 */
[----:B------:R-:W-:-:S03]  /*1cb0*/  FFMA.FTZ R4, R23, R34, R4 ;  /* 0x0000002217047223 */ /* 0x000fc60000010004 */
[----:B------:R-:W-:-:S04]  /*1cc0*/  VIADD R34, R7, 0xffffff80 ;  /* 0xffffff8007227836 */ /* 0x000fc80000000000 */
[----:B------:R-:W5:Y:S08]  /*1cd0*/  I2F.F16 R29, R29 ;  /* 0x0000001d001d7306 */ /* 0x000f700000200c00 */
[----:B------:R-:W0:Y:S08]  /*1ce0*/  I2F.F16 R5, R5 ;  /* 0x0000000500057306 */ /* 0x000e300000200c00 */
[----:B------:R-:W4:Y:S01]  /*1cf0*/  I2F.F16 R7, R34 ;  /* 0x0000002200077306 */ /* 0x000f220000200c00 */
[----:B-1----:R-:W-:Y:S01]  /*1d00*/  LOP3.LUT R24, R10, 0xff, RZ, 0xc0, !PT ;  /* 0x000000ff0a187812 */ /* 0x002fe200078ec0ff */
[----:B---3--:R-:W-:-:S02]  /*1d10*/  HADD2.F32 R36, -RZ, R22.H0_H0 ;  /* 0x20000016ff247230 */ /* 0x008fc40000004100 */
[----:B-----5:R-:W-:Y:S01]  /*1d20*/  HADD2.F32 R29, -RZ, R29.H0_H0 ;  /* 0x2000001dff1d7230 */ /* 0x020fe20000004100 */
[----:B------:R-:W-:Y:S02]  /*1d30*/  IADD3 R22, PT, PT, R24, -0x80, RZ ;  /* 0xffffff8018167810 */ /* 0x000fe40007ffe0ff */
[----:B------:R-:W-:Y:S01]  /*1d40*/  FFMA.FTZ R24, R23, R36, R25 ;  /* 0x0000002417187223 */ /* 0x000fe20000010019 */
[----:B------:R-:W-:Y:S01]  /*1d50*/  LOP3.LUT R25, R11, 0xff, RZ, 0xc0, !PT ;  /* 0x000000ff0b197812 */ /* 0x000fe200078ec0ff */
[----:B------:R-:W-:Y:S01]  /*1d60*/  FFMA.FTZ R30, R23, R29, R30 ;  /* 0x0000001d171e7223 */ /* 0x000fe2000001001e */
[----:B0-----:R-:W-:Y:S02]  /*1d70*/  HADD2.F32 R5, -RZ, R5.H0_H0 ;  /* 0x20000005ff057230 */ /* 0x001fe40000004100 */
[----:B----4-:R-:W-:Y:S02]  /*1d80*/  HADD2.F32 R23, -RZ, R20.H0_H0 ;  /* 0x20000014ff177230 */ /* 0x010fe40000004100 */
[----:B------:R-:W-:-:S04]  /*1d90*/  IMAD.WIDE R38, R31, 0x4, R38 ;  /* 0x000000041f267825 */ /* 0x000fc800078e0226 */
[----:B------:R-:W-:Y:S02]  /*1da0*/  HADD2.F32 R7, -RZ, R7.H0_H0 ;  /* 0x20000007ff077230 */ /* 0x000fe40000004100 */
[----:B------:R-:W-:Y:S02]  /*1db0*/  VIADD R35, R25, 0xffffff80 ;  /* 0xffffff8019237836 */ /* 0x000fe40000000000 */
[----:B------:R-:W-:Y:S01]  /*1dc0*/  FFMA.FTZ R25, R5, R23, R6 ;  /* 0x0000001705197223 */ /* 0x000fe20000010006 */
[----:B------:R-:W-:Y:S02]  /*1dd0*/  FFMA.FTZ R29, R23, R7, R4 ;  /* 0x00000007171d7223 */ /* 0x000fe40000010004 */
[----:B------:R-:W3:Y:S01]  /*1de0*/  LDG.E.128.CONSTANT R4, desc[UR6][R38.64] ;  /* 0x0000000626047981 */ /* 0x000ee2000c1e9d00 */
[----:B------:R-:W0:Y:S08]  /*1df0*/  I2F.F16 R22, R22 ;  /* 0x0000001600167306 */ /* 0x000e300000200c00 */
[----:B------:R-:W1:Y:S01]  /*1e00*/  I2F.F16 R35, R35 ;  /* 0x0000002300237306 */ /* 0x000e620000200c00 */
[----:B0-----:R-:W-:Y:S01]  /*1e10*/  HADD2.F32 R34, -RZ, R22.H0_H0 ;  /* 0x20000016ff227230 */ /* 0x001fe20000004100 */
[----:B------:R-:W-:-:S04]  /*1e20*/  SHF.R.U32.HI R22, RZ, 0x8, R8 ;  /* 0x00000008ff167819 */ /* 0x000fc80000011608 */
[C---:B------:R-:W-:Y:S01]  /*1e30*/  FFMA.FTZ R30, R23.reuse, R34, R30 ;  /* 0x00000022171e7223 */ /* 0x040fe2000001001e */
[----:B------:R-:W-:Y:S01]  /*1e40*/  SHF.R.U32.HI R34, RZ, 0x8, R9 ;  /* 0x00000008ff227819 */ /* 0x000fe20000011609 */
[----:B-1----:R-:W-:Y:S01]  /*1e50*/  HADD2.F32 R37, -RZ, R35.H0_H0 ;  /* 0x20000023ff257230 */ /* 0x002fe20000004100 */
[----:B------:R-:W-:Y:S02]  /*1e60*/  LOP3.LUT R22, R22, 0xff, RZ, 0xc0, !PT ;  /* 0x000000ff16167812 */ /* 0x000fe400078ec0ff */
[----:B------:R-:W-:Y:S02]  /*1e70*/  LOP3.LUT R34, R34, 0xff, RZ, 0xc0, !PT ;  /* 0x000000ff22227812 */ /* 0x000fe400078ec0ff */
[----:B------:R-:W-:Y:S01]  /*1e80*/  FFMA.FTZ R24, R23, R37, R24 ;  /* 0x0000002517187223 */ /* 0x000fe20000010018 */
[----:B------:R-:W-:Y:S02]  /*1e90*/  IADD3 R23, PT, PT, R22, -0x80, RZ ;  /* 0xffffff8016177810 */ /* 0x000fe40007ffe0ff */
[----:B------:R-:W-:-:S04]  /*1ea0*/  VIADD R34, R34, 0xffffff80 ;  /* 0xffffff8022227836 */ /* 0x000fc80000000000 */
[----:B------:R-:W0:Y:S08]  /*1eb0*/  I2F.F16 R23, R23 ;  /* 0x0000001700177306 */ /* 0x000e300000200c00 */
[----:B------:R-:W1:Y:S01]  /*1ec0*/  I2F.F16 R34, R34 ;  /* 0x0000002200227306 */ /* 0x000e620000200c00 */
[----:B------:R-:W-:Y:S02]  /*1ed0*/  HADD2.F32 R22, -RZ, R20.H1_H1 ;  /* 0x30000014ff167230 */ /* 0x000fe40000004100 */
[----:B0-----:R-:W-:-:S02]  /*1ee0*/  HADD2.F32 R20, -RZ, R23.H0_H0 ;  /* 0x20000017ff147230 */ /* 0x001fc40000004100 */
[----:B-1----:R-:W-:-:S03]  /*1ef0*/  HADD2.F32 R35, -RZ, R34.H0_H0 ;  /* 0x20000022ff237230 */ /* 0x002fc60000004100 */
[----:B------:R-:W-:Y:S02]  /*1f00*/  FFMA.FTZ R25, R20, R22, R25 ;  /* 0x0000001614197223 */ /* 0x000fe40000010019 */
[----:B------:R-:W-:Y:S01]  /*1f10*/  FFMA.FTZ R20, R22, R35, R29 ;  /* 0x0000002316147223 */ /* 0x000fe2000001001d */
[----:B------:R-:W-:Y:S02]  /*1f20*/  SHF.R.U32.HI R35, RZ, 0x8, R11 ;  /* 0x00000008ff237819 */ /* 0x000fe4000001160b */
[----:B------:R-:W-:Y:S02]  /*1f30*/  SHF.R.U32.HI R29, RZ, 0x8, R10 ;  /* 0x00000008ff1d7819 */ /* 0x000fe4000001160a */
[----:B------:R-:W-:Y:S02]  /*1f40*/  LOP3.LUT R35, R35, 0xff, RZ, 0xc0, !PT ;  /* 0x000000ff23237812 */ /* 0x000fe400078ec0ff */
[----:B------:R-:W-:-:S03]  /*1f50*/  LOP3.LUT R29, R29, 0xff, RZ, 0xc0, !PT ;  /* 0x000000ff1d1d7812 */ /* 0x000fc600078ec0ff */
[----:B------:R-:W-:Y:S01]  /*1f60*/  VIADD R34, R35, 0xffffff80 ;  /* 0xffffff8023227836 */ /* 0x000fe20000000000 */
[----:B------:R-:W-:Y:S02]  /*1f70*/  IADD3 R29, PT, PT, R29, -0x80, RZ ;  /* 0xffffff801d1d7810 */ /* 0x000fe40007ffe0ff */
[----:B------:R-:W-:-:S03]  /*1f80*/  SHF.R.U32.HI R23, RZ, 0x10, R8 ;  /* 0x00000010ff177819 */ /* 0x000fc60000011608 */
[----:B------:R-:W0:Y:S01]  /*1f90*/  I2F.F16 R34, R34 ;  /* 0x0000002200227306 */ /* 0x000e220000200c00 */
[----:B------:R-:W-:-:S07]  /*1fa0*/  LOP3.LUT R23, R23, 0xff, RZ, 0xc0, !PT ;  /* 0x000000ff17177812 */ /* 0x000fce00078ec0ff */
[----:B------:R-:W1:Y:S01]  /*1fb0*/  I2F.F16 R29, R29 ;  /* 0x0000001d001d7306 */ /* 0x000e620000200c00 */
[----:B------:R-:W-:-:S07]  /*1fc0*/  IADD3 R35, PT, PT, R23, -0x80, RZ ;  /* 0xffffff8017237810 */ /* 0x000fce0007ffe0ff */
[----:B------:R-:W4:Y:S01]  /*1fd0*/  I2F.F16 R23, R35 ;  /* 0x0000002300177306 */ /* 0x000f220000200c00 */
[----:B0-----:R-:W-:Y:S02]  /*1fe0*/  HADD2.F32 R41, -RZ, R34.H0_H0 ;  /* 0x20000022ff297230 */ /* 0x001fe40000004100 */
[----:B-1----:R-:W-:-:S03]  /*1ff0*/  HADD2.F32 R37, -RZ, R29.H0_H0 ;  /* 0x2000001dff257230 */ /* 0x002fc60000004100 */
[C---:B------:R-:W-:Y:S02]  /*2000*/  FFMA.FTZ R24, R22.reuse, R41, R24 ;  /* 0x0000002916187223 */ /* 0x040fe40000010018 */
[----:B------:R-:W-:Y:S01]  /*2010*/  FFMA.FTZ R30, R22, R37, R30 ;  /* 0x00000025161e7223 */ /* 0x000fe2000001001e */
[----:B------:R-:W-:Y:S01]  /*2020*/  SHF.R.U32.HI R22, RZ, 0x10, R9 ;  /* 0x00000010ff167819 */ /* 0x000fe20000011609 */
[----:B----4-:R-:W-:Y:S02]  /*2030*/  HADD2.F32 R36, -RZ, R23.H0_H0 ;  /* 0x20000017ff247230 */ /* 0x010fe40000004100 */
[----:B------:R-:W-:Y:S01]  /*2040*/  HADD2.F32 R23, -RZ, R21.H0_H0 ;  /* 0x20000015ff177230 */ /* 0x000fe20000004100 */
[----:B------:R-:W-:-:S04]  /*2050*/  LOP3.LUT R22, R22, 0xff, RZ, 0xc0, !PT ;  /* 0x000000ff16167812 */ /* 0x000fc800078ec0ff */
[----:B------:R-:W-:Y:S01]  /*2060*/  FFMA.FTZ R25, R36, R23, R25 ;  /* 0x0000001724197223 */ /* 0x000fe20000010019 */
[----:B------:R-:W-:Y:S01]  /*2070*/  VIADD R36, R22, 0xffffff80 ;  /* 0xffffff8016247836 */ /* 0x000fe20000000000 */
[----:B------:R-:W-:Y:S02]  /*2080*/  SHF.R.U32.HI R22, RZ, 0x10, R10 ;  /* 0x00000010ff167819 */ /* 0x000fe4000001160a */
[----:B------:R-:W-:Y:S02]  /*2090*/  SHF.R.U32.HI R35, RZ, 0x10, R11 ;  /* 0x00000010ff237819 */ /* 0x000fe4000001160b */
[----:B------:R-:W-:Y:S02]  /*20a0*/  LOP3.LUT R22, R22, 0xff, RZ, 0xc0, !PT ;  /* 0x000000ff16167812 */ /* 0x000fe400078ec0ff */
[----:B------:R-:W-:Y:S02]  /*20b0*/  LOP3.LUT R35, R35, 0xff, RZ, 0xc0, !PT ;  /* 0x000000ff23237812 */ /* 0x000fe400078ec0ff */
[----:B------:R-:W-:Y:S01]  /*20c0*/  IADD3 R34, PT, PT, R22, -0x80, RZ ;  /* 0xffffff8016227810 */ /* 0x000fe20007ffe0ff */
[----:B------:R-:W0:Y:S02]  /*20d0*/  I2F.F16 R29, R36 ;  /* 0x00000024001d7306 */ /* 0x000e240000200c00 */
[----:B------:R-:W-:-:S06]  /*20e0*/  VIADD R35, R35, 0xffffff80 ;  /* 0xffffff8023237836 */ /* 0x000fcc0000000000 */
[----:B------:R-:W1:Y:S08]  /*20f0*/  I2F.F16 R34, R34 ;  /* 0x0000002200227306 */ /* 0x000e700000200c00 */
[----:B------:R-:W4:Y:S01]  /*2100*/  I2F.F16 R22, R35 ;  /* 0x0000002300167306 */ /* 0x000f220000200c00 */
[----:B0-----:R-:W-:Y:S02]  /*2110*/  HADD2.F32 R29, -RZ, R29.H0_H0 ;  /* 0x2000001dff1d7230 */ /* 0x001fe40000004100 */
[----:B-1----:R-:W-:-:S03]  /*2120*/  HADD2.F32 R37, -RZ, R34.H0_H0 ;  /* 0x20000022ff257230 */ /* 0x002fc60000004100 */
[C---:B------:R-:W-:Y:S01]  /*2130*/  FFMA.FTZ R20, R23.reuse, R29, R20 ;  /* 0x0000001d17147223 */ /* 0x040fe20000010014 */
[----:B------:R-:W-:Y:S01]  /*2140*/  LEA.HI R29, R8, 0xffffff80, RZ, 0x8 ;  /* 0xffffff80081d7811 */ /* 0x000fe200078f40ff */
[----:B----4-:R-:W-:Y:S02]  /*2150*/  HADD2.F32 R41, -RZ, R22.H0_H0 ;  /* 0x20000016ff297230 */ /* 0x010fe40000004100 */
[----:B------:R-:W-:-:S03]  /*2160*/  FFMA.FTZ R8, R23, R37, R30 ;  /* 0x0000002517087223 */ /* 0x000fc6000001001e */
[----:B------:R-:W-:Y:S02]  /*2170*/  FFMA.FTZ R24, R23, R41, R24 ;  /* 0x0000002917187223 */ /* 0x000fe40000010018 */
[----:B------:R-:W0:Y:S01]  /*2180*/  LDS.64 R22, [UR4+0x20] ;  /* 0x00002004ff167984 */ /* 0x000e220008000a00 */
[----:B------:R-:W1:Y:S01]  /*2190*/  I2F.F16 R29, R29 ;  /* 0x0000001d001d7306 */ /* 0x000e620000200c00 */
[----:B------:R-:W-:Y:S02]  /*21a0*/  LEA.HI R10, R10, 0xffffff80, RZ, 0x8 ;  /* 0xffffff800a0a7811 */ /* 0x000fe400078f40ff */
[----:B--2---:R-:W-:Y:S02]  /*21b0*/  SHF.R.U32.HI R35, RZ, 0x8, R12 ;  /* 0x00000008ff237819 */ /* 0x004fe4000001160c */
[----:B------:R-:W-:Y:S02]  /*21c0*/  LEA.HI R30, R9, 0xffffff80, RZ, 0x8 ;  /* 0xffffff80091e7811 */ /* 0x000fe400078f40ff */
[----:B------:R-:W-:Y:S01]  /*21d0*/  LEA.HI R34, R11, 0xffffff80, RZ, 0x8 ;  /* 0xffffff800b227811 */ /* 0x000fe200078f40ff */
[----:B------:R-:W2:Y:S01]  /*21e0*/  I2F.F16 R10, R10 ;  /* 0x0000000a000a7306 */ /* 0x000ea20000200c00 */
[----:B------:R-:W-:-:S02]  /*21f0*/  LOP3.LUT R9, R12, 0xff, RZ, 0xc0, !PT ;  /* 0x000000ff0c097812 */ /* 0x000fc400078ec0ff */
[----:B------:R-:W-:Y:S02]  /*2200*/  LOP3.LUT R35, R35, 0xff, RZ, 0xc0, !PT ;  /* 0x000000ff23237812 */ /* 0x000fe400078ec0ff */
[----:B------:R-:W-:Y:S01]  /*2210*/  IADD3 R9, PT, PT, R9, -0x80, RZ ;  /* 0xffffff8009097810 */ /* 0x000fe20007ffe0ff */
[----:B-1----:R-:W-:Y:S02]  /*2220*/  HADD2.F32 R36, -RZ, R29.H0_H0 ;  /* 0x2000001dff247230 */ /* 0x002fe40000004100 */
[----:B------:R-:W1:Y:S01]  /*2230*/  I2F.F16 R34, R34 ;  /* 0x0000002200227306 */ /* 0x000e620000200c00 */
[----:B------:R-:W-:-:S07]  /*2240*/  VIADD R29, R35, 0xffffff80 ;  /* 0xffffff80231d7836 */ /* 0x000fce0000000000 */
[----:B------:R-:W4:Y:S01]  /*2250*/  I2F.F16 R30, R30 ;  /* 0x0000001e001e7306 */ /* 0x000f220000200c00 */
[----:B------:R-:W-:-:S07]  /*2260*/  HADD2.F32 R11, -RZ, R21.H1_H1 ;  /* 0x30000015ff0b7230 */ /* 0x000fce0000004100 */
[----:B------:R-:W5:Y:S01]  /*2270*/  I2F.F16 R9, R9 ;  /* 0x0000000900097306 */ /* 0x000f620000200c00 */
[----:B--2---:R-:W-:-:S07]  /*2280*/  HADD2.F32 R21, -RZ, R10.H0_H0 ;  /* 0x2000000aff157230 */ /* 0x004fce0000004100 */
[----:B------:R-:W2:Y:S01]  /*2290*/  I2F.F16 R29, R29 ;  /* 0x0000001d001d7306 */ /* 0x000ea20000200c00 */
[----:B-1----:R-:W-:Y:S02]  /*22a0*/  HADD2.F32 R35, -RZ, R34.H0_H0 ;  /* 0x20000022ff237230 */ /* 0x002fe40000004100 */
[----:B------:R-:W-:Y:S01]  /*22b0*/  FFMA.FTZ R21, R11, R21, R8 ;  /* 0x000000150b157223 */ /* 0x000fe20000010008 */
[----:B------:R-:W-:Y:S01]  /*22c0*/  LOP3.LUT R8, R13, 0xff, RZ, 0xc0, !PT ;  /* 0x000000ff0d087812 */ /* 0x000fe200078ec0ff */
[----:B----4-:R-:W-:Y:S02]  /*22d0*/  HADD2.F32 R30, -RZ, R30.H0_H0 ;  /* 0x2000001eff1e7230 */ /* 0x010fe40000004100 */
[----:B------:R-:W-:Y:S01]  /*22e0*/  FFMA.FTZ R24, R11, R35, R24 ;  /* 0x000000230b187223 */ /* 0x000fe20000010018 */
[----:B0-----:R-:W-:Y:S01]  /*22f0*/  HADD2.F32 R10, -RZ, R22.H0_H0 ;  /* 0x20000016ff0a7230 */ /* 0x001fe20000004100 */
[----:B------:R-:W-:Y:S01]  /*2300*/  IADD3 R35, PT, PT, R8, -0x80, RZ ;  /* 0xffffff8008237810 */ /* 0x000fe20007ffe0ff */
[----:B-----5:R-:W-:-:S02]  /*2310*/  HADD2.F32 R9, -RZ, R9.H0_H0 ;  /* 0x20000009ff097230 */ /* 0x020fc40000004100 */
[----:B------:R-:W-:Y:S01]  /*2320*/  FFMA.FTZ R25, R36, R11, R25 ;  /* 0x0000000b24197223 */ /* 0x000fe20000010019 */
[----:B------:R-:W-:Y:S01]  /*2330*/  FFMA.FTZ R20, R11, R30, R20 ;  /* 0x0000001e0b147223 */ /* 0x000fe20000010014 */
[----:B------:R-:W-:Y:S02]  /*2340*/  HADD2.F32 R11, -RZ, R22.H1_H1 ;  /* 0x30000016ff0b7230 */ /* 0x000fe40000004100 */
[----:B--2---:R-:W-:Y:S01]  /*2350*/  HADD2.F32 R8, -RZ, R29.H0_H0 ;  /* 0x2000001dff087230 */ /* 0x004fe20000004100 */
[----:B------:R-:W-:Y:S01]  /*2360*/  SHF.R.U32.HI R29, RZ, 0x8, R14 ;  /* 0x00000008ff1d7819 */ /* 0x000fe2000001160e */
[----:B------:R-:W-:Y:S01]  /*2370*/  FFMA.FTZ R9, R9, R10, RZ ;  /* 0x0000000a09097223 */ /* 0x000fe200000100ff */
[----:B------:R-:W-:Y:S02]  /*2380*/  LOP3.LUT R22, R14, 0xff, RZ, 0xc0, !PT ;  /* 0x000000ff0e167812 */ /* 0x000fe400078ec0ff */
[----:B------:R-:W-:Y:S01]  /*2390*/  LOP3.LUT R29, R29, 0xff, RZ, 0xc0, !PT ;  /* 0x000000ff1d1d7812 */ /* 0x000fe200078ec0ff */
[----:B------:R-:W-:Y:S01]  /*23a0*/  FFMA.FTZ R8, R8, R11, R9 ;  /* 0x0000000b08087223 */ /* 0x000fe20000010009 */
[----:B------:R-:W-:Y:S01]  /*23b0*/  SHF.R.U32.HI R9, RZ, 0x8, R13 ;  /* 0x00000008ff097819 */ /* 0x000fe2000001160d */
[----:B------:R-:W-:-:S02]  /*23c0*/  VIADD R34, R22, 0xffffff80 ;  /* 0xffffff8016227836 */ /* 0x000fc40000000000 */
[----:B------:R-:W-:Y:S01]  /*23d0*/  VIADD R40, R29, 0xffffff80 ;  /* 0xffffff801d287836 */ /* 0x000fe20000000000 */
[----:B------:R-:W-:Y:S02]  /*23e0*/  SHF.R.U32.HI R29, RZ, 0x10, R12 ;  /* 0x00000010ff1d7819 */ /* 0x000fe4000001160c */
[----:B------:R-:W-:Y:S02]  /*23f0*/  LOP3.LUT R22, R9, 0xff, RZ, 0xc0, !PT ;  /* 0x000000ff09167812 */ /* 0x000fe400078ec0ff */
[----:B------:R-:W-:Y:S01]  /*2400*/  LOP3.LUT R29, R29, 0xff, RZ, 0xc0, !PT ;  /* 0x000000ff1d1d7812 */ /* 0x000fe200078ec0ff */
[----:B------:R-:W0:Y:S01]  /*2410*/  I2F.F16 R35, R35 ;  /* 0x0000002300237306 */ /* 0x000e220000200c00 */
[----:B------:R-:W-:Y:S02]  /*2420*/  IADD3 R37, PT, PT, R22, -0x80, RZ ;  /* 0xffffff8016257810 */ /* 0x000fe40007ffe0ff */
[----:B------:R-:W-:-:S05]  /*2430*/  IADD3 R36, PT, PT, R29, -0x80, RZ ;  /* 0xffffff801d247810 */ /* 0x000fca0007ffe0ff */
[----:B------:R-:W1:Y:S08]  /*2440*/  I2F.F16 R22, R37 ;  /* 0x0000002500167306 */ /* 0x000e700000200c00 */
[----:B------:R1:W2:Y:S08]  /*2450*/  I2F.F16 R9, R34 ;  /* 0x0000002200097306 */ /* 0x0002b00000200c00 */
[----:B------:R-:W4:Y:S08]  /*2460*/  I2F.F16 R30, R40 ;  /* 0x00000028001e7306 */ /* 0x000f300000200c00 */
[----:B------:R-:W5:Y:S01]  /*2470*/  I2F.F16 R29, R36 ;  /* 0x00000024001d7306 */ /* 0x000f620000200c00 */
[----:B0-----:R-:W-:-:S02]  /*2480*/  HADD2.F32 R35, -RZ, R35.H0_H0 ;  /* 0x20000023ff237230 */ /* 0x001fc40000004100 */
[----:B-1----:R-:W-:Y:S02]  /*2490*/  HADD2.F32 R34, -RZ, R22.H0_H0 ;  /* 0x20000016ff227230 */ /* 0x002fe40000004100 */
[----:B--2---:R-:W-:Y:S02]  /*24a0*/  HADD2.F32 R9, -RZ, R9.H0_H0 ;  /* 0x20000009ff097230 */ /* 0x004fe40000004100 */
[----:B----4-:R-:W-:Y:S02]  /*24b0*/  HADD2.F32 R22, -RZ, R30.H0_H0 ;  /* 0x2000001eff167230 */ /* 0x010fe40000004100 */
[C---:B------:R-:W-:Y:S01]  /*24c0*/  FFMA.FTZ R30, R10.reuse, R35, RZ ;  /* 0x000000230a1e7223 */ /* 0x040fe200000100ff */
[----:B------:R-:W-:Y:S01]  /*24d0*/  FFMA.FTZ R9, R10, R9, RZ ;  /* 0x000000090a097223 */ /* 0x000fe200000100ff */
[----:B-----5:R-:W-:Y:S02]  /*24e0*/  HADD2.F32 R35, -RZ, R29.H0_H0 ;  /* 0x2000001dff237230 */ /* 0x020fe40000004100 */
[----:B------:R-:W-:-:S02]  /*24f0*/  HADD2.F32 R29, -RZ, R23.H0_H0 ;  /* 0x20000017ff1d7230 */ /* 0x000fc40000004100 */
[----:B------:R-:W-:Y:S01]  /*2500*/  FFMA.FTZ R22, R11, R22, R9 ;  /* 0x000000160b167223 */ /* 0x000fe20000010009 */
[----:B------:R-:W-:Y:S02]  /*2510*/  SHF.R.U32.HI R9, RZ, 0x10, R14 ;  /* 0x00000010ff097819 */ /* 0x000fe4000001160e */
[----:B------:R-:W-:Y:S01]  /*2520*/  FFMA.FTZ R35, R35, R29, R8 ;  /* 0x0000001d23237223 */ /* 0x000fe20000010008 */
[----:B------:R-:W-:Y:S02]  /*2530*/  SHF.R.U32.HI R8, RZ, 0x10, R13 ;  /* 0x00000010ff087819 */ /* 0x000fe4000001160d */
[----:B------:R-:W-:Y:S02]  /*2540*/  LOP3.LUT R9, R9, 0xff, RZ, 0xc0, !PT ;  /* 0x000000ff09097812 */ /* 0x000fe400078ec0ff */
[----:B------:R-:W-:Y:S01]  /*2550*/  LOP3.LUT R8, R8, 0xff, RZ, 0xc0, !PT ;  /* 0x000000ff08087812 */ /* 0x000fe200078ec0ff */
[----:B------:R-:W-:Y:S01]  /*2560*/  FFMA.FTZ R30, R11, R34, R30 ;  /* 0x000000220b1e7223 */ /* 0x000fe2000001001e */
[----:B------:R-:W-:-:S03]  /*2570*/  IADD3 R36, PT, PT, R9, -0x80, RZ ;  /* 0xffffff8009247810 */ /* 0x000fc60007ffe0ff */
[----:B------:R-:W-:Y:S01]  /*2580*/  VIADD R34, R8, 0xffffff80 ;  /* 0xffffff8008227836 */ /* 0x000fe20000000000 */
[----:B------:R-:W0:Y:S08]  /*2590*/  I2F.F16 R9, R36 ;  /* 0x0000002400097306 */ /* 0x000e300000200c00 */
[----:B------:R-:W1:Y:S01]  /*25a0*/  I2F.F16 R8, R34 ;  /* 0x0000002200087306 */ /* 0x000e620000200c00 */
[----:B------:R-:W-:Y:S01]  /*25b0*/  LEA.HI R12, R12, 0xffffff80, RZ, 0x8 ;  /* 0xffffff800c0c7811 */ /* 0x000fe200078f40ff */
[----:B0-----:R-:W-:-:S06]  /*25c0*/  HADD2.F32 R9, -RZ, R9.H0_H0 ;  /* 0x20000009ff097230 */ /* 0x001fcc0000004100 */
[----:B------:R-:W0:Y:S01]  /*25d0*/  I2F.F16 R12, R12 ;  /* 0x0000000c000c7306 */ /* 0x000e220000200c00 */
[----:B-1----:R-:W-:Y:S02]  /*25e0*/  HADD2.F32 R8, -RZ, R8.H0_H0 ;  /* 0x20000008ff087230 */ /* 0x002fe40000004100 */
[----:B------:R-:W-:-:S03]  /*25f0*/  FFMA.FTZ R41, R29, R9, R22 ;  /* 0x000000091d297223 */ /* 0x000fc60000010016 */
[----:B------:R-:W-:Y:S02]  /*2600*/  FFMA.FTZ R37, R29, R8, R30 ;  /* 0x000000081d257223 */ /* 0x000fe4000001001e */
[----:B------:R-:W1:Y:S01]  /*2610*/  LDS.64 R8, [UR4+0x28] ;  /* 0x00002804ff087984 */ /* 0x000e620008000a00 */
[----:B------:R-:W-:-:S04]  /*2620*/  LEA.HI R22, R13, 0xffffff80, RZ, 0x8 ;  /* 0xffffff800d167811 */ /* 0x000fc800078f40ff */
[----:B------:R-:W2:Y:S01]  /*2630*/  I2F.F16 R13, R22 ;  /* 0x00000016000d7306 */ /* 0x000ea20000200c00 */
[----:B------:R-:W-:Y:S01]  /*2640*/  HADD2.F32 R34, -RZ, R23.H1_H1 ;  /* 0x30000017ff227230 */ /* 0x000fe20000004100 */
[----:B------:R-:W-:Y:S01]  /*2650*/  LEA.HI R36, R14, 0xffffff80, RZ, 0x8 ;  /* 0xffffff800e247811 */ /* 0x000fe200078f40ff */
[----:B0-----:R-:W-:Y:S01]  /*2660*/  HADD2.F32 R30, -RZ, R12.H0_H0 ;  /* 0x2000000cff1e7230 */ /* 0x001fe20000004100 */
[----:B---3--:R-:W-:-:S04]  /*2670*/  LOP3.LUT R14, R4, 0xff, RZ, 0xc0, !PT ;  /* 0x000000ff040e7812 */ /* 0x008fc800078ec0ff */
[----:B------:R-:W0:Y:S01]  /*2680*/  I2F.F16 R12, R36 ;  /* 0x00000024000c7306 */ /* 0x000e220000200c00 */
[----:B------:R-:W-:Y:S01]  /*2690*/  FFMA.FTZ R23, R30, R34, R35 ;  /* 0x000000221e177223 */ /* 0x000fe20000010023 */
[----:B------:R-:W-:Y:S02]  /*26a0*/  VIADD R30, R14, 0xffffff80 ;  /* 0xffffff800e1e7836 */ /* 0x000fe40000000000 */
[----:B--2---:R-:W-:-:S04]  /*26b0*/  HADD2.F32 R14, -RZ, R13.H0_H0 ;  /* 0x2000000dff0e7230 */ /* 0x004fc80000004100 */
[----:B------:R-:W2:Y:S01]  /*26c0*/  I2F.F16 R13, R30 ;  /* 0x0000001e000d7306 */ /* 0x000ea20000200c00 */
[----:B------:R-:W-:Y:S01]  /*26d0*/  FFMA.FTZ R37, R34, R14, R37 ;  /* 0x0000000e22257223 */ /* 0x000fe20000010025 */
[----:B------:R-:W-:Y:S01]  /*26e0*/  SHF.R.U32.HI R14, RZ, 0x8, R4 ;  /* 0x00000008ff0e7819 */ /* 0x000fe20000011604 */
[----:B0-----:R-:W-:-:S03]  /*26f0*/  HADD2.F32 R12, -RZ, R12.H0_H0 ;  /* 0x2000000cff0c7230 */ /* 0x001fc60000004100 */
[----:B------:R-:W-:Y:S02]  /*2700*/  LOP3.LUT R14, R14, 0xff, RZ, 0xc0, !PT ;  /* 0x000000ff0e0e7812 */ /* 0x000fe400078ec0ff */
[----:B------:R-:W-:Y:S02]  /*2710*/  FFMA.FTZ R35, R34, R12, R41 ;  /* 0x0000000c22237223 */ /* 0x000fe40000010029 */
[----:B------:R-:W-:Y:S01]  /*2720*/  IADD3 R22, PT, PT, R14, -0x80, RZ ;  /* 0xffffff800e167810 */ /* 0x000fe20007ffe0ff */
[----:B--2---:R-:W-:Y:S01]  /*2730*/  HADD2.F32 R14, -RZ, R13.H0_H0 ;  /* 0x2000000dff0e7230 */ /* 0x004fe20000004100 */
[----:B------:R-:W-:Y:S01]  /*2740*/  SHF.R.U32.HI R13, RZ, 0x10, R4 ;  /* 0x00000010ff0d7819 */ /* 0x000fe20000011604 */
[----:B-1----:R-:W-:-:S05]  /*2750*/  HADD2.F32 R12, -RZ, R8.H0_H0 ;  /* 0x20000008ff0c7230 */ /* 0x002fca0000004100 */
[----:B------:R-:W-:Y:S01]  /*2760*/  FFMA.FTZ R14, R14, R12, R23 ;  /* 0x0000000c0e0e7223 */ /* 0x000fe20000010017 */
[----:B------:R-:W-:Y:S01]  /*2770*/  LOP3.LUT R23, R13, 0xff, RZ, 0xc0, !PT ;  /* 0x000000ff0d177812 */ /* 0x000fe200078ec0ff */
[----:B------:R-:W-:Y:S01]  /*2780*/  HADD2.F32 R13, -RZ, R8.H1_H1 ;  /* 0x30000008ff0d7230 */ /* 0x000fe20000004100 */
[----:B------:R-:W0:Y:S03]  /*2790*/  I2F.F16 R22, R22 ;  /* 0x0000001600167306 */ /* 0x000e260000200c00 */
[----:B------:R-:W-:Y:S01]  /*27a0*/  VIADD R8, R23, 0xffffff80 ;  /* 0xffffff8017087836 */ /* 0x000fe20000000000 */
[----:B------:R-:W-:-:S05]  /*27b0*/  LEA.HI R36, R4, 0xffffff80, RZ, 0x8 ;  /* 0xffffff8004247811 */ /* 0x000fca00078f40ff */
[----:B------:R-:W1:Y:S08]  /*27c0*/  I2F.F16 R8, R8 ;  /* 0x0000000800087306 */ /* 0x000e700000200c00 */
[----:B------:R2:W3:Y:S01]  /*27d0*/  I2F.F16 R4, R36 ;  /* 0x0000002400047306 */ /* 0x0004e20000200c00 */
[----:B0-----:R-:W-:Y:S02]  /*27e0*/  HADD2.F32 R23, -RZ, R22.H0_H0 ;  /* 0x20000016ff177230 */ /* 0x001fe40000004100 */
[----:B------:R-:W-:-:S03]  /*27f0*/  HADD2.F32 R30, -RZ, R9.H0_H0 ;  /* 0x20000009ff1e7230 */ /* 0x000fc60000004100 */
[----:B------:R-:W-:Y:S01]  /*2800*/  FFMA.FTZ R23, R23, R13, R14 ;  /* 0x0000000d17177223 */ /* 0x000fe2000001000e */
[----:B-1----:R-:W-:Y:S01]  /*2810*/  HADD2.F32 R40, -RZ, R8.H0_H0 ;  /* 0x20000008ff287230 */ /* 0x002fe20000004100 */
[----:B------:R-:W-:Y:S02]  /*2820*/  LOP3.LUT R8, R5, 0xff, RZ, 0xc0, !PT ;  /* 0x000000ff05087812 */ /* 0x000fe400078ec0ff */
[----:B--2---:R-:W-:Y:S02]  /*2830*/  SHF.R.U32.HI R36, RZ, 0x8, R5 ;  /* 0x00000008ff247819 */ /* 0x004fe40000011605 */
[----:B------:R-:W-:Y:S01]  /*2840*/  FFMA.FTZ R23, R40, R30, R23 ;  /* 0x0000001e28177223 */ /* 0x000fe20000010017 */
[----:B---3--:R-:W-:Y:S02]  /*2850*/  HADD2.F32 R40, -RZ, R4.H0_H0 ;  /* 0x20000004ff287230 */ /* 0x008fe40000004100 */
[----:B------:R-:W-:Y:S01]  /*2860*/  HADD2.F32 R4, -RZ, R9.H1_H1 ;  /* 0x30000009ff047230 */ /* 0x000fe20000004100 */
[----:B------:R-:W-:-:S02]  /*2870*/  IADD3 R9, PT, PT, R8, -0x80, RZ ;  /* 0xffffff8008097810 */ /* 0x000fc40007ffe0ff */
[----:B------:R-:W-:-:S04]  /*2880*/  LOP3.LUT R36, R36, 0xff, RZ, 0xc0, !PT ;  /* 0x000000ff24247812 */ /* 0x000fc800078ec0ff */
[----:B------:R-:W0:Y:S01]  /*2890*/  I2F.F16 R9, R9 ;  /* 0x0000000900097306 */ /* 0x000e220000200c00 */
[----:B------:R-:W-:-:S07]  /*28a0*/  VIADD R36, R36, 0xffffff80 ;  /* 0xffffff8024247836 */ /* 0x000fce0000000000 */
[----:B------:R-:W1:Y:S01]  /*28b0*/  I2F.F16 R36, R36 ;  /* 0x0000002400247306 */ /* 0x000e620000200c00 */
[----:B0-----:R-:W-:-:S05]  /*28c0*/  HADD2.F32 R8, -RZ, R9.H0_H0 ;  /* 0x20000009ff087230 */ /* 0x001fca0000004100 */
[----:B------:R-:W-:Y:S01]  /*28d0*/  FFMA.FTZ R8, R12, R8, R37 ;  /* 0x000000080c087223 */ /* 0x000fe20000010025 */
[----:B-1----:R-:W-:-:S05]  /*28e0*/  HADD2.F32 R37, -RZ, R36.H0_H0 ;  /* 0x20000024ff257230 */ /* 0x002fca0000004100 */
[----:B------:R-:W-:Y:S01]  /*28f0*/  FFMA.FTZ R37, R13, R37, R8 ;  /* 0x000000250d257223 */ /* 0x000fe20000010008 */
[----:B------:R-:W-:-:S04]  /*2900*/  SHF.R.U32.HI R8, RZ, 0x10, R5 ;  /* 0x00000010ff087819 */ /* 0x000fc80000011605 */
[----:B------:R-:W-:-:S04]  /*2910*/  LOP3.LUT R8, R8, 0xff, RZ, 0xc0, !PT ;  /* 0x000000ff08087812 */ /* 0x000fc800078ec0ff */
[----:B------:R-:W-:-:S06]  /*2920*/  IADD3 R9, PT, PT, R8, -0x80, RZ ;  /* 0xffffff8008097810 */ /* 0x000fcc0007ffe0ff */
[----:B------:R-:W0:Y:S01]  /*2930*/  I2F.F16 R9, R9 ;  /* 0x0000000900097306 */ /* 0x000e220000200c00 */
[----:B------:R-:W-:Y:S01]  /*2940*/  FFMA.FTZ R23, R40, R4, R23 ;  /* 0x0000000428177223 */ /* 0x000fe20000010017 */
[----:B0-----:R-:W-:-:S05]  /*2950*/  HADD2.F32 R8, -RZ, R9.H0_H0 ;  /* 0x20000009ff087230 */ /* 0x001fca0000004100 */
        /* <DEDUP_REMOVED lines=21> */
[----:B------:R-:W-:Y:S01]  /*2ab0*/  IADD3 R9, PT, PT, R9, -0x80, RZ ;  /* 0xffffff8009097810 */ /* 0x000fe20007ffe0ff */
[----:B------:R-:W-:-:S05]  /*2ac0*/  VIADD R36, R36, 0xffffff80 ;  /* 0xffffff8024247836 */ /* 0x000fca0000000000 */
        /* <DEDUP_REMOVED lines=9> */
[----:B------:R-:W-:Y:S02]  /*2b60*/  LEA.HI R43, R15, 0xffffff80, RZ, 0x8 ;  /* 0xffffff800f2b7811 */ /* 0x000fe400078f40ff */
[----:B------:R-:W0:Y:S08]  /*2b70*/  I2F.F16 R8, R42 ;  /* 0x0000002a00087306 */ /* 0x000e300000200c00 */
[----:B------:R-:W1:Y:S01]  /*2b80*/  I2F.F16 R9, R43 ;  /* 0x0000002b00097306 */ /* 0x000e620000200c00 */
[----:B------:R-:W-:-:S04]  /*2b90*/  IMAD.WIDE R40, R31, 0x4, R38 ;  /* 0x000000041f287825 */ /* 0x000fc800078e0226 */
[----:B0-----:R-:W-:-:S05]  /*2ba0*/  HADD2.F32 R8, -RZ, R8.H0_H0 ;  /* 0x20000008ff087230 */ /* 0x001fca0000004100 */
[----:B------:R-:W-:Y:S01]  /*2bb0*/  FFMA.FTZ R15, R29, R8, R10 ;  /* 0x000000081d0f7223 */ /* 0x000fe2000001000a */
[----:B-1----:R-:W-:-:S05]  /*2bc0*/  HADD2.F32 R9, -RZ, R9.H0_H0 ;  /* 0x20000009ff097230 */ /* 0x002fca0000004100 */
[----:B------:R-:W-:Y:S02]  /*2bd0*/  FFMA.FTZ R15, R34, R9, R15 ;  /* 0x00000009220f7223 */ /* 0x000fe4000001000f */
[----:B------:R0:W2:Y:S01]  /*2be0*/  LDG.E.128.CONSTANT R8, desc[UR6][R40.64] ;  /* 0x0000000628087981 */ /* 0x0000a2000c1e9d00 */
[----:B------:R-:W-:-:S05]  /*2bf0*/  LOP3.LUT R29, R7, 0xff, RZ, 0xc0, !PT ;  /* 0x000000ff071d7812 */ /* 0x000fca00078ec0ff */
[----:B------:R-:W-:-:S06]  /*2c00*/  VIADD R29, R29, 0xffffff80 ;  /* 0xffffff801d1d7836 */ /* 0x000fcc0000000000 */
[----:B------:R-:W1:Y:S02]  /*2c10*/  I2F.F16 R29, R29 ;  /* 0x0000001d001d7306 */ /* 0x000e640000200c00 */
[----:B-1----:R-:W-:-:S05]  /*2c20*/  HADD2.F32 R34, -RZ, R29.H0_H0 ;  /* 0x2000001dff227230 */ /* 0x002fca0000004100 */
[----:B------:R-:W-:Y:S01]  /*2c30*/  FFMA.FTZ R12, R12, R34, R15 ;  /* 0x000000220c0c7223 */ /* 0x000fe2000001000f */
[----:B------:R-:W-:-:S04]  /*2c40*/  SHF.R.U32.HI R15, RZ, 0x8, R7 ;  /* 0x00000008ff0f7819 */ /* 0x000fc80000011607 */
[----:B------:R-:W-:-:S04]  /*2c50*/  LOP3.LUT R15, R15, 0xff, RZ, 0xc0, !PT ;  /* 0x000000ff0f0f7812 */ /* 0x000fc800078ec0ff */
[----:B------:R-:W-:-:S06]  /*2c60*/  IADD3 R34, PT, PT, R15, -0x80, RZ ;  /* 0xffffff800f227810 */ /* 0x000fcc0007ffe0ff */
[----:B------:R-:W1:Y:S02]  /*2c70*/  I2F.F16 R34, R34 ;  /* 0x0000002200227306 */ /* 0x000e640000200c00 */
[----:B-1----:R-:W-:-:S05]  /*2c80*/  HADD2.F32 R15, -RZ, R34.H0_H0 ;  /* 0x20000022ff0f7230 */ /* 0x002fca0000004100 */
[----:B------:R-:W-:Y:S01]  /*2c90*/  FFMA.FTZ R15, R13, R15, R12 ;  /* 0x0000000f0d0f7223 */ /* 0x000fe2000001000c */
[----:B------:R-:W-:-:S04]  /*2ca0*/  SHF.R.U32.HI R12, RZ, 0x10, R7 ;  /* 0x00000010ff0c7819 */ /* 0x000fc80000011607 */
[----:B------:R-:W-:-:S05]  /*2cb0*/  LOP3.LUT R12, R12, 0xff, RZ, 0xc0, !PT ;  /* 0x000000ff0c0c7812 */ /* 0x000fca00078ec0ff */
[----:B------:R-:W-:-:S04]  /*2cc0*/  VIADD R29, R12, 0xffffff80 ;  /* 0xffffff800c1d7836 */ /* 0x000fc80000000000 */
[----:B------:R-:W1:Y:S01]  /*2cd0*/  I2F.F16 R12, R29 ;  /* 0x0000001d000c7306 */ /* 0x000e620000200c00 */
[----:B------:R-:W-:Y:S02]  /*2ce0*/  LEA.HI R6, R6, 0xffffff80, RZ, 0x8 ;  /* 0xffffff8006067811 */ /* 0x000fe400078f40ff */
[----:B------:R-:W-:Y:S02]  /*2cf0*/  LEA.HI R5, R5, 0xffffff80, RZ, 0x8 ;  /* 0xffffff8005057811 */ /* 0x000fe400078f40ff */
[----:B------:R-:W-:-:S03]  /*2d00*/  LEA.HI R7, R7, 0xffffff80, RZ, 0x8 ;  /* 0xffffff8007077811 */ /* 0x000fc600078f40ff */
[----:B------:R-:W3:Y:S01]  /*2d10*/  I2F.F16 R6, R6 ;  /* 0x0000000600067306 */ /* 0x000ee20000200c00 */
[----:B-1----:R-:W-:-:S07]  /*2d20*/  HADD2.F32 R12, -RZ, R12.H0_H0 ;  /* 0x2000000cff0c7230 */ /* 0x002fce0000004100 */
[----:B------:R-:W1:Y:S01]  /*2d30*/  I2F.F16 R5, R5 ;  /* 0x0000000500057306 */ /* 0x000e620000200c00 */
[----:B------:R-:W-:Y:S02]  /*2d40*/  FFMA.FTZ R15, R30, R12, R15 ;  /* 0x0000000c1e0f7223 */ /* 0x000fe4000001000f */
[----:B------:R-:W4:Y:S05]  /*2d50*/  LDS.64 R12, [UR4+0x30] ;  /* 0x00003004ff0c7984 */ /* 0x000f2a0008000a00 */
[----:B------:R-:W5:Y:S01]  /*2d60*/  I2F.F16 R7, R7 ;  /* 0x0000000700077306 */ /* 0x000f620000200c00 */
[----:B---3--:R-:W-:Y:S02]  /*2d70*/  HADD2.F32 R34, -RZ, R6.H0_H0 ;  /* 0x20000006ff227230 */ /* 0x008fe40000004100 */
[----:B-1----:R-:W-:-:S03]  /*2d80*/  HADD2.F32 R30, -RZ, R5.H0_H0 ;  /* 0x20000005ff1e7230 */ /* 0x002fc60000004100 */
[C---:B------:R-:W-:Y:S02]  /*2d90*/  FFMA.FTZ R35, R4.reuse, R34, R35 ;  /* 0x0000002204237223 */ /* 0x040fe40000010023 */
[----:B------:R-:W-:Y:S01]  /*2da0*/  FFMA.FTZ R30, R4, R30, R37 ;  /* 0x0000001e041e7223 */ /* 0x000fe20000010025 */
[----:B----4-:R-:W-:Y:S02]  /*2db0*/  HADD2.F32 R39, -RZ, R12.H1_H1 ;  /* 0x3000000cff277230 */ /* 0x010fe40000004100 */
[----:B0-----:R-:W-:Y:S01]  /*2dc0*/  IMAD.WIDE R40, R31, 0x4, R40 ;  /* 0x000000041f287825 */ /* 0x001fe200078e0228 */
[----:B--2---:R-:W-:Y:S02]  /*2dd0*/  SHF.R.U32.HI R6, RZ, 0x8, R8 ;  /* 0x00000008ff067819 */ /* 0x004fe40000011608 */
[----:B------:R-:W-:Y:S02]  /*2de0*/  LOP3.LUT R5, R8, 0xff, RZ, 0xc0, !PT ;  /* 0x000000ff08057812 */ /* 0x000fe400078ec0ff */
[----:B------:R-:W-:Y:S01]  /*2df0*/  LOP3.LUT R29, R6, 0xff, RZ, 0xc0, !PT ;  /* 0x000000ff061d7812 */ /* 0x000fe200078ec0ff */
[----:B-----5:R-:W-:Y:S01]  /*2e00*/  HADD2.F32 R6, -RZ, R7.H0_H0 ;  /* 0x20000007ff067230 */ /* 0x020fe20000004100 */
[----:B------:R-:W-:-:S02]  /*2e10*/  IADD3 R5, PT, PT, R5, -0x80, RZ ;  /* 0xffffff8005057810 */ /* 0x000fc40007ffe0ff */
[----:B------:R-:W-:Y:S01]  /*2e20*/  SHF.R.U32.HI R7, RZ, 0x8, R9 ;  /* 0x00000008ff077819 */ /* 0x000fe20000011609 */
[----:B------:R-:W-:Y:S02]  /*2e30*/  VIADD R29, R29, 0xffffff80 ;  /* 0xffffff801d1d7836 */ /* 0x000fe40000000000 */
[----:B------:R-:W-:Y:S01]  /*2e40*/  FFMA.FTZ R15, R4, R6, R15 ;  /* 0x00000006040f7223 */ /* 0x000fe2000001000f */
[----:B------:R-:W-:Y:S01]  /*2e50*/  LOP3.LUT R7, R7, 0xff, RZ, 0xc0, !PT ;  /* 0x000000ff07077812 */ /* 0x000fe200078ec0ff */
[----:B------:R-:W0:Y:S01]  /*2e60*/  I2F.F16 R5, R5 ;  /* 0x0000000500057306 */ /* 0x000e220000200c00 */
[----:B------:R-:W-:-:S03]  /*2e70*/  LOP3.LUT R4, R9, 0xff, RZ, 0xc0, !PT ;  /* 0x000000ff09047812 */ /* 0x000fc600078ec0ff */
[----:B------:R-:W-:Y:S01]  /*2e80*/  VIADD R7, R7, 0xffffff80 ;  /* 0xffffff8007077836 */ /* 0x000fe20000000000 */
[----:B------:R-:W-:-:S03]  /*2e90*/  IADD3 R6, PT, PT, R4, -0x80, RZ ;  /* 0xffffff8004067810 */ /* 0x000fc60007ffe0ff */
[----:B------:R-:W1:Y:S01]  /*2ea0*/  I2F.F16 R29, R29 ;  /* 0x0000001d001d7306 */ /* 0x000e620000200c00 */
[----:B------:R-:W-:-:S07]  /*2eb0*/  HADD2.F32 R4, -RZ, R12.H0_H0 ;  /* 0x2000000cff047230 */ /* 0x000fce0000004100 */
[----:B------:R-:W2:Y:S01]  /*2ec0*/  I2F.F16 R7, R7 ;  /* 0x0000000700077306 */ /* 0x000ea20000200c00 */
[----:B0-----:R-:W-:-:S07]  /*2ed0*/  HADD2.F32 R5, -RZ, R5.H0_H0 ;  /* 0x20000005ff057230 */ /* 0x001fce0000004100 */
[----:B------:R-:W0:Y:S01]  /*2ee0*/  I2F.F16 R6, R6 ;  /* 0x0000000600067306 */ /* 0x000e220000200c00 */
[----:B-1----:R-:W-:Y:S02]  /*2ef0*/  HADD2.F32 R12, -RZ, R29.H0_H0 ;  /* 0x2000001dff0c7230 */ /* 0x002fe40000004100 */
[----:B------:R-:W-:-:S04]  /*2f00*/  FFMA.FTZ R5, R5, R4, RZ ;  /* 0x0000000405057223 */ /* 0x000fc800000100ff */
[----:B------:R-:W-:Y:S01]  /*2f10*/  FFMA.FTZ R29, R12, R39, R5 ;  /* 0x000000270c1d7223 */ /* 0x000fe20000010005 */
[----:B------:R-:W-:Y:S01]  /*2f20*/  LOP3.LUT R5, R10, 0xff, RZ, 0xc0, !PT ;  /* 0x000000ff0a057812 */ /* 0x000fe200078ec0ff */
[----:B--2---:R-:W-:Y:S01]  /*2f30*/  HADD2.F32 R36, -RZ, R7.H0_H0 ;  /* 0x20000007ff247230 */ /* 0x004fe20000004100 */
[----:B------:R-:W-:Y:S02]  /*2f40*/  SHF.R.U32.HI R7, RZ, 0x8, R10 ;  /* 0x00000008ff077819 */ /* 0x000fe4000001160a */
[----:B------:R-:W-:Y:S01]  /*2f50*/  LOP3.LUT R34, R11, 0xff, RZ, 0xc0, !PT ;  /* 0x000000ff0b227812 */ /* 0x000fe200078ec0ff */
[----:B0-----:R-:W-:Y:S01]  /*2f60*/  HADD2.F32 R37, -RZ, R6.H0_H0 ;  /* 0x20000006ff257230 */ /* 0x001fe20000004100 */
[----:B------:R-:W-:Y:S02]  /*2f70*/  IADD3 R12, PT, PT, R5, -0x80, RZ ;  /* 0xffffff80050c7810 */ /* 0x000fe40007ffe0ff */
[----:B------:R-:W-:Y:S02]  /*2f80*/  LOP3.LUT R7, R7, 0xff, RZ, 0xc0, !PT ;  /* 0x000000ff07077812 */ /* 0x000fe400078ec0ff */
[----:B------:R-:W-:Y:S01]  /*2f90*/  FFMA.FTZ R6, R4, R37, RZ ;  /* 0x0000002504067223 */ /* 0x000fe200000100ff */
[----:B------:R-:W0:Y:S01]  /*2fa0*/  I2F.F16 R5, R12 ;  /* 0x0000000c00057306 */ /* 0x000e220000200c00 */
[----:B------:R-:W-:Y:S01]  /*2fb0*/  VIADD R34, R34, 0xffffff80 ;  /* 0xffffff8022227836 */ /* 0x000fe20000000000 */
[----:B------:R-:W-:Y:S01]  /*2fc0*/  IADD3 R43, PT, PT, R7, -0x80, RZ ;  /* 0xffffff80072b7810 */ /* 0x000fe20007ffe0ff */
[----:B------:R-:W-:-:S05]  /*2fd0*/  FFMA.FTZ R36, R39, R36, R6 ;  /* 0x0000002427247223 */ /* 0x000fca0000010006 */
[----:B------:R-:W1:Y:S08]  /*2fe0*/  I2F.F16 R6, R34 ;  /* 0x0000002200067306 */ /* 0x000e700000200c00 */
[----:B------:R-:W2:Y:S01]  /*2ff0*/  I2F.F16 R7, R43 ;  /* 0x0000002b00077306 */ /* 0x000ea20000200c00 */
[----:B0-----:R-:W-:Y:S02]  /*3000*/  HADD2.F32 R5, -RZ, R5.H0_H0 ;  /* 0x20000005ff057230 */ /* 0x001fe40000004100 */
[----:B-1----:R-:W-:-:S03]  /*3010*/  HADD2.F32 R37, -RZ, R6.H0_H0 ;  /* 0x20000006ff257230 */ /* 0x002fc60000004100 */
[C---:B------:R-:W-:Y:S01]  /*3020*/  FFMA.FTZ R6, R4.reuse, R5, RZ ;  /* 0x0000000504067223 */ /* 0x040fe200000100ff */
[----:B--2---:R-:W-:Y:S02]  /*3030*/  HADD2.F32 R38, -RZ, R7.H0_H0 ;  /* 0x20000007ff267230 */ /* 0x004fe40000004100 */
[----:B------:R-:W-:-:S03]  /*3040*/  FFMA.FTZ R12, R4, R37, RZ ;  /* 0x00000025040c7223 */ /* 0x000fc600000100ff */
[----:B------:R-:W-:Y:S02]  /*3050*/  FFMA.FTZ R38, R39, R38, R6 ;  /* 0x0000002627267223 */ /* 0x000fe40000010006 */
[----:B------:R-:W2:Y:S01]  /*3060*/  LDG.E.128.CONSTANT R4, desc[UR6][R40.64] ;  /* 0x0000000628047981 */ /* 0x000ea2000c1e9d00 */
[----:B------:R-:W-:-:S04]  /*3070*/  SHF.R.U32.HI R42, RZ, 0x8, R11 ;  /* 0x00000008ff2a7819 */ /* 0x000fc8000001160b */
[----:B------:R-:W-:-:S05]  /*3080*/  LOP3.LUT R42, R42, 0xff, RZ, 0xc0, !PT ;  /* 0x000000ff2a2a7812 */ /* 0x000fca00078ec0ff */
[----:B------:R-:W-:Y:S01]  /*3090*/  VIADD R42, R42, 0xffffff80 ;  /* 0xffffff802a2a7836 */ /* 0x000fe20000000000 */
[----:B------:R-:W-:-:S03]  /*30a0*/  SHF.R.U32.HI R43, RZ, 0x10, R8 ;  /* 0x00000010ff2b7819 */ /* 0x000fc60000011608 */
[----:B------:R-:W0:Y:S01]  /*30b0*/  I2F.F16 R37, R42 ;  /* 0x0000002a00257306 */ /* 0x000e220000200c00 */
[----:B------:R-:W-:-:S04]  /*30c0*/  LOP3.LUT R43, R43, 0xff, RZ, 0xc0, !PT ;  /* 0x000000ff2b2b7812 */ /* 0x000fc800078ec0ff */
[----:B------:R-:W-:-:S04]  /*30d0*/  IADD3 R43, PT, PT, R43, -0x80, RZ ;  /* 0xffffff802b2b7810 */ /* 0x000fc80007ffe0ff */
[----:B------:R-:W1:Y:S01]  /*30e0*/  I2F.F16 R34, R43 ;  /* 0x0000002b00227306 */ /* 0x000e620000200c00 */
[----:B0-----:R-:W-:-:S05]  /*30f0*/  HADD2.F32 R37, -RZ, R37.H0_H0 ;  /* 0x20000025ff257230 */ /* 0x001fca0000004100 */
[----:B------:R-:W-:Y:S01]  /*3100*/  FFMA.FTZ R12, R39, R37, R12 ;  /* 0x00000025270c7223 */ /* 0x000fe2000001000c */
[----:B------:R-:W-:Y:S01]  /*3110*/  SHF.R.U32.HI R37, RZ, 0x10, R9 ;  /* 0x00000010ff257819 */ /* 0x000fe20000011609 */
[----:B------:R-:W-:-:S03]  /*3120*/  HADD2.F32 R39, -RZ, R13.H0_H0 ;  /* 0x2000000dff277230 */ /* 0x000fc60000004100 */
[----:B------:R-:W-:Y:S01]  /*3130*/  LOP3.LUT R37, R37, 0xff, RZ, 0xc0, !PT ;  /* 0x000000ff25257812 */ /* 0x000fe200078ec0ff */
[----:B-1----:R-:W-:-:S04]  /*3140*/  HADD2.F32 R34, -RZ, R34.H0_H0 ;  /* 0x20000022ff227230 */ /* 0x002fc80000004100 */
[----:B------:R-:W-:Y:S02]  /*3150*/  VIADD R37, R37, 0xffffff80 ;  /* 0xffffff8025257836 */ /* 0x000fe40000000000 */
[----:B------:R-:W-:Y:S02]  /*3160*/  FFMA.FTZ R29, R34, R39, R29 ;  /* 0x00000027221d7223 */ /* 0x000fe4000001001d */
        /* <DEDUP_REMOVED lines=15> */
[----:B------:R-:W-:-:S04]  /*3260*/  LEA.HI R37, R8, 0xffffff80, RZ, 0x8 ;  /* 0xffffff8008257811 */ /* 0x000fc800078f40ff */
[----:B------:R-:W0:Y:S01]  /*3270*/  I2F.F16 R8, R37 ;  /* 0x0000002500087306 */ /* 0x000e220000200c00 */
[----:B------:R-:W-:Y:S01]  /*3280*/  HADD2.F32 R13, -RZ, R13.H1_H1 ;  /* 0x3000000dff0d7230 */ /* 0x000fe20000004100 */
[----:B------:R-:W-:Y:S02]  /*3290*/  LEA.HI R39, R9, 0xffffff80, RZ, 0x8 ;  /* 0xffffff8009277811 */ /* 0x000fe400078f40ff */
[----:B------:R-:W-:-:S04]  /*32a0*/  LEA.HI R42, R11, 0xffffff80, RZ, 0x8 ;  /* 0xffffff800b2a7811 */ /* 0x000fc800078f40ff */
[----:B------:R-:W1:Y:S01]  /*32b0*/  I2F.F16 R9, R42 ;  /* 0x0000002a00097306 */ /* 0x000e620000200c00 */
[----:B0-----:R-:W-:-:S05]  /*32c0*/  HADD2.F32 R8, -RZ, R8.H0_H0 ;  /* 0x20000008ff087230 */ /* 0x001fca0000004100 */
[----:B------:R-:W-:Y:S02]  /*32d0*/  FFMA.FTZ R29, R8, R13, R29 ;  /* 0x0000000d081d7223 */ /* 0x000fe4000001001d */
[----:B------:R-:W0:Y:S01]  /*32e0*/  I2F.F16 R8, R39 ;  /* 0x0000002700087306 */ /* 0x000e220000200c00 */
[----:B-1----:R-:W-:Y:S01]  /*32f0*/  HADD2.F32 R9, -RZ, R9.H0_H0 ;  /* 0x20000009ff097230 */ /* 0x002fe20000004100 */
[----:B------:R-:W-:-:S04]  /*3300*/  LEA.HI R10, R10, 0xffffff80, RZ, 0x8 ;  /* 0xffffff800a0a7811 */ /* 0x000fc800078f40ff */
[C---:B------:R-:W-:Y:S01]  /*3310*/  FFMA.FTZ R12, R13.reuse, R9, R12 ;  /* 0x000000090d0c7223 */ /* 0x040fe2000001000c */
[----:B0-----:R-:W-:Y:S01]  /*3320*/  HADD2.F32 R8, -RZ, R8.H0_H0 ;  /* 0x20000008ff087230 */ /* 0x001fe20000004100 */
[----:B------:R-:W0:Y:S04]  /*3330*/  I2F.F16 R10, R10 ;  /* 0x0000000a000a7306 */ /* 0x000e280000200c00 */
[----:B------:R-:W-:Y:S02]  /*3340*/  FFMA.FTZ R34, R13, R8, R34 ;  /* 0x000000080d227223 */ /* 0x000fe40000010022 */
[----:B------:R-:W1:Y:S01]  /*3350*/  LDS.64 R8, [UR4+0x38] ;  /* 0x00003804ff087984 */ /* 0x000e620008000a00 */
[----:B------:R-:W-:Y:S02]  /*3360*/  HADD2.F32 R38, -RZ, R2.H0_H0 ;  /* 0x20000002ff267230 */ /* 0x000fe40000004100 */
[----:B0-----:R-:W-:-:S05]  /*3370*/  HADD2.F32 R11, -RZ, R10.H0_H0 ;  /* 0x2000000aff0b7230 */ /* 0x001fca0000004100 */
[----:B------:R-:W-:Y:S01]  /*3380*/  FFMA.FTZ R36, R13, R11, R36 ;  /* 0x0000000b0d247223 */ /* 0x000fe20000010024 */
[----:B------:R-:W-:Y:S01]  /*3390*/  FMUL.FTZ R13, R19, R38 ;  /* 0x00000026130d7220 */ /* 0x000fe20000410000 */
[----:B------:R-:W-:Y:S02]  /*33a0*/  HADD2.F32 R10, -RZ, R3.H0_H0 ;  /* 0x20000003ff0a7230 */ /* 0x000fe40000004100 */
[----:B------:R-:W-:-:S03]  /*33b0*/  HADD2.F32 R14, -RZ, R28.H0_H0 ;  /* 0x2000001cff0e7230 */ /* 0x000fc60000004100 */
[----:B------:R-:W-:Y:S02]  /*33c0*/  FMUL.FTZ R11, R17, R10 ;  /* 0x0000000a110b7220 */ /* 0x000fe40000410000 */
[----:B------:R-:W-:Y:S01]  /*33d0*/  FMUL.FTZ R17, R14, R25 ;  /* 0x000000190e117220 */ /* 0x000fe20000410000 */
[----:B-1----:R-:W-:Y:S01]  /*33e0*/  HADD2.F32 R25, -RZ, R8.H0_H0 ;  /* 0x20000008ff197230 */ /* 0x002fe20000004100 */
[----:B--2---:R-:W-:-:S04]  /*33f0*/  LOP3.LUT R37, R4, 0xff, RZ, 0xc0, !PT ;  /* 0x000000ff04257812 */ /* 0x004fc800078ec0ff */
[----:B------:R-:W-:-:S04]  /*3400*/  IADD3 R37, PT, PT, R37, -0x80, RZ ;  /* 0xffffff8025257810 */ /* 0x000fc80007ffe0ff */
[----:B------:R-:W0:Y:S02]  /*3410*/  I2F.F16 R19, R37 ;  /* 0x0000002500137306 */ /* 0x000e240000200c00 */
[----:B0-----:R-:W-:-:S05]  /*3420*/  HADD2.F32 R42, -RZ, R19.H0_H0 ;  /* 0x20000013ff2a7230 */ /* 0x001fca0000004100 */
[----:B------:R-:W-:Y:S01]  /*3430*/  FFMA.FTZ R29, R42, R25, R29 ;  /* 0x000000192a1d7223 */ /* 0x000fe2000001001d */
[----:B------:R-:W-:-:S05]  /*3440*/  LOP3.LUT R42, R5, 0xff, RZ, 0xc0, !PT ;  /* 0x000000ff052a7812 */ /* 0x000fca00078ec0ff */
[----:B------:R-:W-:-:S04]  /*3450*/  VIADD R42, R42, 0xffffff80 ;  /* 0xffffff802a2a7836 */ /* 0x000fc80000000000 */
[----:B------:R-:W0:Y:S01]  /*3460*/  I2F.F16 R19, R42 ;  /* 0x0000002a00137306 */ /* 0x000e220000200c00 */
[----:B------:R-:W-:-:S04]  /*3470*/  LOP3.LUT R39, R6, 0xff, RZ, 0xc0, !PT ;  /* 0x000000ff06277812 */ /* 0x000fc800078ec0ff */
[----:B------:R-:W-:Y:S01]  /*3480*/  IADD3 R39, PT, PT, R39, -0x80, RZ ;  /* 0xffffff8027277810 */ /* 0x000fe20007ffe0ff */
[----:B0-----:R-:W-:-:S05]  /*3490*/  HADD2.F32 R19, -RZ, R19.H0_H0 ;  /* 0x20000013ff137230 */ /* 0x001fca0000004100 */
[----:B------:R-:W-:Y:S02]  /*34a0*/  FFMA.FTZ R34, R25, R19, R34 ;  /* 0x0000001319227223 */ /* 0x000fe40000010022 */
[----:B------:R-:W0:Y:S01]  /*34b0*/  I2F.F16 R19, R39 ;  /* 0x0000002700137306 */ /* 0x000e220000200c00 */
[----:B------:R-:W-:-:S05]  /*34c0*/  LOP3.LUT R37, R7, 0xff, RZ, 0xc0, !PT ;  /* 0x000000ff07257812 */ /* 0x000fca00078ec0ff */
[----:B------:R-:W-:Y:S02]  /*34d0*/  VIADD R37, R37, 0xffffff80 ;  /* 0xffffff8025257836 */ /* 0x000fe40000000000 */
[----:B0-----:R-:W-:-:S05]  /*34e0*/  HADD2.F32 R19, -RZ, R19.H0_H0 ;  /* 0x20000013ff137230 */ /* 0x001fca0000004100 */
[----:B------:R-:W-:Y:S02]  /*34f0*/  FFMA.FTZ R36, R25, R19, R36 ;  /* 0x0000001319247223 */ /* 0x000fe40000010024 */
[----:B------:R-:W0:Y:S01]  /*3500*/  I2F.F16 R19, R37 ;  /* 0x0000002500137306 */ /* 0x000e220000200c00 */
[----:B------:R-:W-:Y:S01]  /*3510*/  FMUL.FTZ R22, R27, R14 ;  /* 0x0000000e1b167220 */ /* 0x000fe20000410000 */
[----:B------:R-:W-:-:S05]  /*3520*/  HADD2.F32 R27, -RZ, R0.H0_H0 ;  /* 0x20000000ff1b7230 */ /* 0x000fca0000004100 */
[----:B------:R-:W-:Y:S01]  /*3530*/  FMUL.FTZ R26, R26, R27 ;  /* 0x0000001b1a1a7220 */ /* 0x000fe20000410000 */
[----:B0-----:R-:W-:Y:S02]  /*3540*/  HADD2.F32 R19, -RZ, R19.H0_H0 ;  /* 0x20000013ff137230 */ /* 0x001fe40000004100 */
[----:B------:R-:W-:-:S03]  /*3550*/  FMUL.FTZ R20, R27, R20 ;  /* 0x000000141b147220 */ /* 0x000fc60000410000 */
[----:B------:R-:W-:Y:S01]  /*3560*/  FFMA.FTZ R12, R25, R19, R12 ;  /* 0x00000013190c7223 */ /* 0x000fe2000001000c */
[----:B------:R-:W-:Y:S01]  /*3570*/  FMUL.FTZ R19, R38, R21 ;  /* 0x0000001526137220 */ /* 0x000fe20000410000 */
[----:B------:R-:W-:Y:S02]  /*3580*/  SHF.R.U32.HI R21, RZ, 0x8, R4 ;  /* 0x00000008ff157819 */ /* 0x000fe40000011604 */
[----:B------:R-:W-:Y:S02]  /*3590*/  F2FP.F16.F32.PACK_AB R22, RZ, R22 ;  /* 0x00000016ff16723e */ /* 0x000fe400000000ff */
[----:B------:R-:W-:Y:S02]  /*35a0*/  F2FP.F16.F32.PACK_AB R26, RZ, R26 ;  /* 0x0000001aff1a723e */ /* 0x000fe400000000ff */
[----:B------:R-:W-:Y:S01]  /*35b0*/  LOP3.LUT R21, R21, 0xff, RZ, 0xc0, !PT ;  /* 0x000000ff15157812 */ /* 0x000fe200078ec0ff */
[----:B------:R-:W-:Y:S01]  /*35c0*/  FMUL.FTZ R24, R10, R24 ;  /* 0x000000180a187220 */ /* 0x000fe20000410000 */
[----:B------:R-:W-:-:S02]  /*35d0*/  F2FP.F16.F32.PACK_AB R17, RZ, R17 ;  /* 0x00000011ff11723e */ /* 0x000fc400000000ff */
[----:B------:R-:W-:Y:S02]  /*35e0*/  F2FP.F16.F32.PACK_AB R20, RZ, R20 ;  /* 0x00000014ff14723e */ /* 0x000fe400000000ff */
[----:B------:R-:W-:Y:S02]  /*35f0*/  PRMT R22, R22, 0x5410, R26 ;  /* 0x0000541016167816 */ /* 0x000fe4000000001a */
[----:B------:R-:W-:Y:S02]  /*3600*/  IADD3 R21, PT, PT, R21, -0x80, RZ ;  /* 0xffffff8015157810 */ /* 0x000fe40007ffe0ff */
[----:B------:R-:W-:Y:S01]  /*3610*/  F2FP.F16.F32.PACK_AB R13, RZ, R13 ;  /* 0x0000000dff0d723e */ /* 0x000fe200000000ff */
[----:B------:R-:W-:Y:S01]  /*3620*/  HFMA2 R22, R22, 1, 1, RZ ;  /* 0x3c003c0016167831 */ /* 0x000fe200000000ff */
[----:B------:R-:W-:Y:S02]  /*3630*/  F2FP.F16.F32.PACK_AB R11, RZ, R11 ;  /* 0x0000000bff0b723e */ /* 0x000fe400000000ff */
[----:B------:R-:W-:Y:S01]  /*3640*/  PRMT R17, R17, 0x5410, R20 ;  /* 0x0000541011117816 */ /* 0x000fe20000000014 */
[----:B------:R-:W0:Y:S01]  /*3650*/  I2F.F16 R21, R21 ;  /* 0x0000001500157306 */ /* 0x000e220000200c00 */
[----:B------:R-:W-:-:S02]  /*3660*/  F2FP.F16.F32.PACK_AB R19, RZ, R19 ;  /* 0x00000013ff13723e */ /* 0x000fc400000000ff */
[----:B------:R-:W-:Y:S02]  /*3670*/  F2FP.F16.F32.PACK_AB R24, RZ, R24 ;  /* 0x00000018ff18723e */ /* 0x000fe400000000ff */
[----:B------:R-:W-:Y:S01]  /*3680*/  PRMT R13, R13, 0x5410, R11 ;  /* 0x000054100d0d7816 */ /* 0x000fe2000000000b */
[----:B------:R-:W-:Y:S01]  /*3690*/  HADD2 R11, R17, R22 ;  /* 0x00000016110b7230 */ /* 0x000fe20000000000 */
[----:B------:R-:W-:Y:S02]  /*36a0*/  PRMT R17, R19, 0x5410, R24 ;  /* 0x0000541013117816 */ /* 0x000fe40000000018 */
[----:B------:R-:W-:Y:S01]  /*36b0*/  SHF.R.U32.HI R19, RZ, 0x8, R5 ;  /* 0x00000008ff137819 */ /* 0x000fe20000011605 */
[----:B------:R-:W-:-:S03]  /*36c0*/  HFMA2 R13, R13, 1, 1, RZ ;  /* 0x3c003c000d0d7831 */ /* 0x000fc600000000ff */
[----:B------:R-:W-:Y:S01]  /*36d0*/  LOP3.LUT R19, R19, 0xff, RZ, 0xc0, !PT ;  /* 0x000000ff13137812 */ /* 0x000fe200078ec0ff */
[----:B------:R-:W-:Y:S02]  /*36e0*/  HADD2 R13, R17, R13 ;  /* 0x0000000d110d7230 */ /* 0x000fe40000000000 */
[----:B------:R-:W-:Y:S01]  /*36f0*/  HADD2.F32 R17, -RZ, R8.H1_H1 ;  /* 0x30000008ff117230 */ /* 0x000fe20000004100 */
[----:B------:R-:W-:Y:S01]  /*3700*/  SHF.R.U32.HI R20, RZ, 0x8, R6 ;  /* 0x00000008ff147819 */ /* 0x000fe20000011606 */
[----:B------:R-:W-:Y:S02]  /*3710*/  VIADD R8, R19, 0xffffff80 ;  /* 0xffffff8013087836 */ /* 0x000fe40000000000 */
[----:B0-----:R-:W-:Y:S01]  /*3720*/  HADD2.F32 R22, -RZ, R21.H0_H0 ;  /* 0x20000015ff167230 */ /* 0x001fe20000004100 */
[----:B------:R-:W-:Y:S02]  /*3730*/  SHF.R.U32.HI R21, RZ, 0x8, R7 ;  /* 0x00000008ff157819 */ /* 0x000fe40000011607 */
[----:B------:R-:W-:Y:S01]  /*3740*/  LOP3.LUT R20, R20, 0xff, RZ, 0xc0, !PT ;  /* 0x000000ff14147812 */ /* 0x000fe200078ec0ff */
[----:B------:R-:W0:Y:S01]  /*3750*/  I2F.F16 R8, R8 ;  /* 0x0000000800087306 */ /* 0x000e220000200c00 */
[----:B------:R-:W-:-:S02]  /*3760*/  LOP3.LUT R21, R21, 0xff, RZ, 0xc0, !PT ;  /* 0x000000ff15157812 */ /* 0x000fc400078ec0ff */
[----:B------:R-:W-:Y:S01]  /*3770*/  IADD3 R19, PT, PT, R20, -0x80, RZ ;  /* 0xffffff8014137810 */ /* 0x000fe20007ffe0ff */
[----:B------:R-:W-:Y:S01]  /*3780*/  FFMA.FTZ R29, R22, R17, R29 ;  /* 0x00000011161d7223 */ /* 0x000fe2000001001d */
[----:B------:R-:W-:Y:S01]  /*3790*/  SHF.R.U32.HI R20, RZ, 0x10, R4 ;  /* 0x00000010ff147819 */ /* 0x000fe20000011604 */
[----:B------:R-:W-:-:S03]  /*37a0*/  VIADD R22, R21, 0xffffff80 ;  /* 0xffffff8015167836 */ /* 0x000fc60000000000 */
[----:B------:R-:W-:Y:S01]  /*37b0*/  LOP3.LUT R21, R20, 0xff, RZ, 0xc0, !PT ;  /* 0x000000ff14157812 */ /* 0x000fe200078ec0ff */
[----:B------:R-:W1:Y:S03]  /*37c0*/  I2F.F16 R19, R19 ;  /* 0x0000001300137306 */ /* 0x000e660000200c00 */
[----:B------:R-:W-:-:S05]  /*37d0*/  IADD3 R21, PT, PT, R21, -0x80, RZ ;  /* 0xffffff8015157810 */ /* 0x000fca0007ffe0ff */
[----:B------:R-:W2:Y:S01]  /*37e0*/  I2F.F16 R20, R22 ;  /* 0x0000001600147306 */ /* 0x000ea20000200c00 */
[----:B0-----:R-:W-:-:S07]  /*37f0*/  HADD2.F32 R24, -RZ, R8.H0_H0 ;  /* 0x20000008ff187230 */ /* 0x001fce0000004100 */
[----:B------:R-:W0:Y:S01]  /*3800*/  I2F.F16 R8, R21 ;  /* 0x0000001500087306 */ /* 0x000e220000200c00 */
[----:B------:R-:W-:Y:S01]  /*3810*/  FFMA.FTZ R34, R17, R24, R34 ;  /* 0x0000001811227223 */ /* 0x000fe20000010022 */
[----:B-1----:R-:W-:Y:S02]  /*3820*/  HADD2.F32 R24, -RZ, R19.H0_H0 ;  /* 0x20000013ff187230 */ /* 0x002fe40000004100 */
[----:B--2---:R-:W-:-:S03]  /*3830*/  HADD2.F32 R19, -RZ, R20.H0_H0 ;  /* 0x20000014ff137230 */ /* 0x004fc60000004100 */
[----:B------:R-:W-:Y:S01]  /*3840*/  FFMA.FTZ R36, R17, R24, R36 ;  /* 0x0000001811247223 */ /* 0x000fe20000010024 */
[----:B------:R-:W-:Y:S02]  /*3850*/  LEA.HI R20, R5, 0xffffff80, RZ, 0x8 ;  /* 0xffffff8005147811 */ /* 0x000fe400078f40ff */
[----:B------:R-:W-:Y:S01]  /*3860*/  SHF.R.U32.HI R5, RZ, 0x10, R5 ;  /* 0x00000010ff057819 */ /* 0x000fe20000011605 */
[----:B------:R-:W-:Y:S01]  /*3870*/  FFMA.FTZ R12, R17, R19, R12 ;  /* 0x00000013110c7223 */ /* 0x000fe2000001000c */
[----:B------:R-:W-:Y:S02]  /*3880*/  HADD2.F32 R17, -RZ, R9.H0_H0 ;  /* 0x20000009ff117230 */ /* 0x000fe40000004100 */
[----:B0-----:R-:W-:Y:S01]  /*3890*/  HADD2.F32 R22, -RZ, R8.H0_H0 ;  /* 0x20000008ff167230 */ /* 0x001fe20000004100 */
[----:B------:R-:W-:-:S04]  /*38a0*/  LOP3.LUT R19, R5, 0xff, RZ, 0xc0, !PT ;  /* 0x000000ff05137812 */ /* 0x000fc800078ec0ff */
[----:B------:R-:W-:Y:S01]  /*38b0*/  FFMA.FTZ R29, R22, R17, R29 ;  /* 0x00000011161d7223 */ /* 0x000fe2000001001d */
[----:B------:R-:W-:Y:S02]  /*38c0*/  LEA.HI R22, R6, 0xffffff80, RZ, 0x8 ;  /* 0xffffff8006167811 */ /* 0x000fe400078f40ff */
[----:B------:R-:W-:Y:S01]  /*38d0*/  SHF.R.U32.HI R6, RZ, 0x10, R6 ;  /* 0x00000010ff067819 */ /* 0x000fe20000011606 */
[----:B------:R-:W-:Y:S01]  /*38e0*/  VIADD R21, R19, 0xffffff80 ;  /* 0xffffff8013157836 */ /* 0x000fe20000000000 */
[----:B------:R-:W-:Y:S02]  /*38f0*/  SHF.R.U32.HI R24, RZ, 0x10, R7 ;  /* 0x00000010ff187819 */ /* 0x000fe40000011607 */
[----:B------:R-:W-:Y:S02]  /*3900*/  LOP3.LUT R19, R6, 0xff, RZ, 0xc0, !PT ;  /* 0x000000ff06137812 */ /* 0x000fe400078ec0ff */
[----:B------:R-:W0:Y:S01]  /*3910*/  I2F.F16 R6, R21 ;  /* 0x0000001500067306 */ /* 0x000e220000200c00 */
[----:B------:R-:W-:-:S02]  /*3920*/  LOP3.LUT R24, R24, 0xff, RZ, 0xc0, !PT ;  /* 0x000000ff18187812 */ /* 0x000fc400078ec0ff */
[----:B------:R-:W-:-:S05]  /*3930*/  IADD3 R19, PT, PT, R19, -0x80, RZ ;  /* 0xffffff8013137810 */ /* 0x000fca0007ffe0ff */
[----:B------:R1:W-:Y:S01]  /*3940*/  I2F.F16 R8, R20 ;  /* 0x0000001400087306 */ /* 0x0003e20000200c00 */
[----:B------:R-:W-:Y:S01]  /*3950*/  LEA.HI R4, R4, 0xffffff80, RZ, 0x8 ;  /* 0xffffff8004047811 */ /* 0x000fe200078f40ff */
[----:B-1----:R-:W-:-:S06]  /*3960*/  VIADD R20, R24, 0xffffff80 ;  /* 0xffffff8018147836 */ /* 0x002fcc0000000000 */
[----:B------:R-:W1:Y:S01]  /*3970*/  I2F.F16 R19, R19 ;  /* 0x0000001300137306 */ /* 0x000e620000200c00 */
[----:B------:R-:W-:Y:S01]  /*3980*/  LEA.HI R24, R7, 0xffffff80, RZ, 0x8 ;  /* 0xffffff8007187811 */ /* 0x000fe200078f40ff */
[----:B0-----:R-:W-:-:S06]  /*3990*/  HADD2.F32 R7, -RZ, R6.H0_H0 ;  /* 0x20000006ff077230 */ /* 0x001fcc0000004100 */
[----:B------:R-:W0:Y:S08]  /*39a0*/  I2F.F16 R20, R20 ;  /* 0x0000001400147306 */ /* 0x000e300000200c00 */
[----:B------:R-:W2:Y:S08]  /*39b0*/  I2F.F16 R4, R4 ;  /* 0x0000000400047306 */ /* 0x000eb00000200c00 */
[----:B------:R3:W4:Y:S08]  /*39c0*/  I2F.F16 R5, R22 ;  /* 0x0000001600057306 */ /* 0x0007300000200c00 */
[----:B------:R-:W5:Y:S01]  /*39d0*/  I2F.F16 R6, R24 ;  /* 0x0000001800067306 */ /* 0x000f620000200c00 */
[----:B-1----:R-:W-:-:S02]  /*39e0*/  HADD2.F32 R21, -RZ, R19.H0_H0 ;  /* 0x20000013ff157230 */ /* 0x002fc40000004100 */
[----:B0-----:R-:W-:Y:S02]  /*39f0*/  HADD2.F32 R25, -RZ, R20.H0_H0 ;  /* 0x20000014ff197230 */ /* 0x001fe40000004100 */
[C---:B------:R-:W-:Y:S01]  /*3a00*/  FFMA.FTZ R7, R17.reuse, R7, R34 ;  /* 0x0000000711077223 */ /* 0x040fe20000010022 */
[----:B---3--:R-:W-:Y:S02]  /*3a10*/  HADD2.F32 R22, -RZ, R9.H1_H1 ;  /* 0x30000009ff167230 */ /* 0x008fe40000004100 */
[----:B--2---:R-:W-:Y:S02]  /*3a20*/  HADD2.F32 R4, -RZ, R4.H0_H0 ;  /* 0x20000004ff047230 */ /* 0x004fe40000004100 */
[----:B------:R-:W-:Y:S02]  /*3a30*/  HADD2.F32 R8, -RZ, R8.H0_H0 ;  /* 0x20000008ff087230 */ /* 0x000fe40000004100 */
[----:B----4-:R-:W-:Y:S02]  /*3a40*/  HADD2.F32 R20, -RZ, R5.H0_H0 ;  /* 0x20000005ff147230 */ /* 0x010fe40000004100 */
[C---:B------:R-:W-:Y:S01]  /*3a50*/  FFMA.FTZ R9, R17.reuse, R21, R36 ;  /* 0x0000001511097223 */ /* 0x040fe20000010024 */
[----:B------:R-:W-:Y:S01]  /*3a60*/  FFMA.FTZ R12, R17, R25, R12 ;  /* 0x00000019110c7223 */ /* 0x000fe2000001000c */
[----:B-----5:R-:W-:-:S02]  /*3a70*/  HADD2.F32 R5, -RZ, R6.H0_H0 ;  /* 0x20000006ff057230 */ /* 0x020fc40000004100 */
[----:B------:R-:W-:Y:S01]  /*3a80*/  FFMA.FTZ R29, R4, R22, R29 ;  /* 0x00000016041d7223 */ /* 0x000fe2000001001d */
[----:B------:R-:W-:Y:S01]  /*3a90*/  FFMA.FTZ R8, R22, R8, R7 ;  /* 0x0000000816087223 */ /* 0x000fe20000010007 */
[----:B------:R-:W-:Y:S01]  /*3aa0*/  FMUL.FTZ R23, R14, R23 ;  /* 0x000000170e177220 */ /* 0x000fe20000410000 */
[C---:B------:R-:W-:Y:S01]  /*3ab0*/  FMUL.FTZ R30, R27.reuse, R30 ;  /* 0x0000001e1b1e7220 */ /* 0x040fe20000410000 */
        /* <DEDUP_REMOVED lines=21> */
[----:B------:R-:W-:Y:S01]  /*3c10*/  HADD2 R13, R35, R13 ;  /* 0x0000000d230d7230 */ /* 0x000fe20000000000 */
[----:B------:R-:W-:Y:S01]  /*3c20*/  LEA R34, R16, 0x20, 0x5 ;  /* 0x0000002010227811 */ /* 0x000fe200078e28ff */
[----:B------:R-:W-:Y:S02]  /*3c30*/  HFMA2 R30, R29, 1, 1, R11 ;  /* 0x3c003c001d1e7831 */ /* 0x000fe4000000000b */
[----:B------:R-:W-:-:S04]  /*3c40*/  IMAD.WIDE R38, R31, 0x4, R40 ;  /* 0x000000041f267825 */ /* 0x000fc800078e0228 */
[----:B------:R-:W-:Y:S01]  /*3c50*/  HADD2 R29, R9, R13 ;  /* 0x0000000d091d7230 */ /* 0x000fe20000000000 */
[----:B------:R-:W-:-:S12]  /*3c60*/  UIADD3 UR4, UPT, UPT, UR4, 0x40, URZ ;  /* 0x0000004004047890 */ /* 0x000fd8000fffe0ff */
.L_x_5095:
[----:B------:R-:W0:Y:S01]  /*3c70*/  LDC.64 R36, c[0x0][0x3a0] ;  /* 0x0000e800ff247b82 */ /* 0x000e220000000a00 */
[----:B------:R-:W-:-:S04]  /*3c80*/  VIMNMX R5, PT, PT, R33, UR9, PT ;  /* 0x0000000921057c48 */ /* 0x000fc8000bfe0100 */
[----:B------:R-:W-:Y:S01]  /*3c90*/  ISETP.GT.AND P0, PT, R5, R34, PT ;  /* 0x000000220500720c */ /* 0x000fe20003f04270 */
[----:B------:R-:W-:-:S04]  /*3ca0*/  IMAD R5, R31, UR8, R18 ;  /* 0x000000081f057c24 */ /* 0x000fc8000f8e0212 */
[----:B0-----:R-:W-:-:S08]  /*3cb0*/  IMAD.WIDE R36, R5, 0x2, R36 ;  /* 0x0000000205247825 */ /* 0x001fd000078e0224 */
[----:B------:R-:W-:Y:S05]  /*3cc0*/  @!P0 BRA `(.L_x_5096) ;  /* 0x0000001400bc8947 */ /* 0x000fea0003800000 */
[----:B------:R-:W-:-:S07]  /*3cd0*/  VIMNMX.U32 R33, PT, PT, R33, UR9, PT ;  /* 0x0000000921217c48 */ /* 0x000fce000bfe0000 */
.L_x_5097:
[----:B------:R0:W2:Y:S01]  /*3ce0*/  LDG.E.128.CONSTANT R24, desc[UR6][R38.64] ;  /* 0x0000000626187981 */ /* 0x0000a2000c1e9d00 */
[----:B------:R-:W-:-:S03]  /*3cf0*/  IMAD.WIDE R12, R31, 0x4, R38 ;  /* 0x000000041f0c7825 */ /* 0x000fc600078e0226 */
[----:B------:R-:W1:Y:S04]  /*3d00*/  LDS.128 R16, [UR4] ;  /* 0x00000004ff107984 */ /* 0x000e680008000c00 */
[----:B------:R-:W3:Y:S01]  /*3d10*/  LDG.E.128.CONSTANT R4, desc[UR6][R12.64] ;  /* 0x000000060c047981 */ /* 0x000ee2000c1e9d00 */
[----:B------:R-:W-:-:S05]  /*3d20*/  IMAD.WIDE R22, R31, 0x4, R12 ;  /* 0x000000041f167825 */ /* 0x000fca00078e020c */
[----:B------:R-:W4:Y:S01]  /*3d30*/  LDG.E.128.CONSTANT R8, desc[UR6][R22.64] ;  /* 0x0000000616087981 */ /* 0x000f22000c1e9d00 */
[----:B0-----:R-:W-:-:S04]  /*3d40*/  IMAD.WIDE R38, R31, 0x4, R22 ;  /* 0x000000041f267825 */ /* 0x001fc800078e0216 */
[----:B------:R-:W-:Y:S01]  /*3d50*/  IMAD.WIDE R40, R31, 0x4, R38 ;  /* 0x000000041f287825 */ /* 0x000fe200078e0226 */
[----:B--2---:R-:W-:Y:S02]  /*3d60*/  SHF.R.U32.HI R15, RZ, 0x6, R24 ;  /* 0x00000006ff0f7819 */ /* 0x004fe40000011618 */
[----:B------:R-:W-:Y:S02]  /*3d70*/  LOP3.LUT R14, R24, 0x3f003f, RZ, 0xc0, !PT ;  /* 0x003f003f180e7812 */ /* 0x000fe400078ec0ff */
[----:B------:R-:W-:Y:S02]  /*3d80*/  LOP3.LUT R15, R15, 0x3f003f, RZ, 0xc0, !PT ;  /* 0x003f003f0f0f7812 */ /* 0x000fe400078ec0ff */
[----:B------:R-:W-:Y:S02]  /*3d90*/  LOP3.LUT R14, R14, 0x64006400, RZ, 0xfc, !PT ;  /* 0x640064000e0e7812 */ /* 0x000fe400078efcff */
[----:B---3--:R-:W-:Y:S02]  /*3da0*/  LOP3.LUT R20, R4, 0x3f003f, RZ, 0xc0, !PT ;  /* 0x003f003f04147812 */ /* 0x008fe400078ec0ff */
[----:B------:R-:W-:Y:S01]  /*3db0*/  LOP3.LUT R15, R15, 0x64006400, RZ, 0xfc, !PT ;  /* 0x640064000f0f7812 */ /* 0x000fe200078efcff */
[----:B------:R-:W-:Y:S01]  /*3dc0*/  HADD2 R14, R14, -1056, -1056 ;  /* 0xe420e4200e0e7430 */ /* 0x000fe20000000000 */
[----:B------:R-:W-:-:S02]  /*3dd0*/  LOP3.LUT R12, R20, 0x64006400, RZ, 0xfc, !PT ;  /* 0x64006400140c7812 */ /* 0x000fc400078efcff */
[--C-:B------:R-:W-:Y:S01]  /*3de0*/  SHF.R.U32.HI R13, RZ, 0x6, R4.reuse ;  /* 0x00000006ff0d7819 */ /* 0x100fe20000011604 */
[----:B------:R-:W-:Y:S02]  /*3df0*/  HADD2 R15, R15, -1056, -1056 ;  /* 0xe420e4200f0f7430 */ /* 0x000fe40000000000 */
[----:B-1----:R-:W-:Y:S02]  /*3e00*/  HFMA2 R14, R14, R16, RZ ;  /* 0x000000100e0e7231 */ /* 0x002fe400000000ff */
[----:B------:R-:W-:Y:S01]  /*3e10*/  HADD2 R12, R12, -1056, -1056 ;  /* 0xe420e4200c0c7430 */ /* 0x000fe20000000000 */
[----:B------:R-:W-:Y:S01]  /*3e20*/  LOP3.LUT R13, R13, 0x3f003f, RZ, 0xc0, !PT ;  /* 0x003f003f0d0d7812 */ /* 0x000fe200078ec0ff */
[----:B------:R-:W-:Y:S01]  /*3e30*/  HFMA2 R14, R15, R17, R14 ;  /* 0x000000110f0e7231 */ /* 0x000fe2000000000e */
[----:B------:R-:W-:Y:S02]  /*3e40*/  SHF.R.U32.HI R4, RZ, 0xc, R4 ;  /* 0x0000000cff047819 */ /* 0x000fe40000011604 */
[----:B------:R-:W-:Y:S01]  /*3e50*/  LOP3.LUT R20, R13, 0x64006400, RZ, 0xfc, !PT ;  /* 0x640064000d147812 */ /* 0x000fe200078efcff */
[----:B------:R-:W-:Y:S01]  /*3e60*/  HFMA2 R21, R12, R18, R14 ;  /* 0x000000120c157231 */ /* 0x000fe2000000000e */
[----:B------:R-:W-:Y:S01]  /*3e70*/  LOP3.LUT R4, R4, 0xf000f, RZ, 0xc0, !PT ;  /* 0x000f000f04047812 */ /* 0x000fe200078ec0ff */
[----:B------:R-:W0:Y:S01]  /*3e80*/  LDS.128 R12, [UR4+0x10] ;  /* 0x00001004ff0c7984 */ /* 0x000e220008000c00 */
[----:B----4-:R-:W-:Y:S01]  /*3e90*/  SHF.R.U32.HI R35, RZ, 0xa, R8 ;  /* 0x0000000aff237819 */ /* 0x010fe20000011608 */
[----:B------:R-:W-:Y:S01]  /*3ea0*/  HADD2 R20, R20, -1056, -1056 ;  /* 0xe420e42014147430 */ /* 0x000fe20000000000 */
[----:B------:R-:W-:-:S02]  /*3eb0*/  SHF.R.U32.HI R24, RZ, 0xc, R24 ;  /* 0x0000000cff187819 */ /* 0x000fc40000011618 */
[----:B------:R-:W-:Y:S01]  /*3ec0*/  LOP3.LUT R35, R4, 0x300030, R35, 0xf8, !PT ;  /* 0x0030003004237812 */ /* 0x000fe200078ef823 */
[----:B------:R-:W-:Y:S01]  /*3ed0*/  HFMA2 R20, R20, R19, R21 ;  /* 0x0000001314147231 */ /* 0x000fe20000000015 */
[--C-:B------:R-:W-:Y:S02]  /*3ee0*/  SHF.R.U32.HI R21, RZ, 0x8, R8.reuse ;  /* 0x00000008ff157819 */ /* 0x100fe40000011608 */
        /* <DEDUP_REMOVED lines=8> */
[----:B------:R-:W-:-:S04]  /*3f70*/  SHF.R.U32.HI R24, RZ, 0xc, R25 ;  /* 0x0000000cff187819 */ /* 0x000fc80000011619 */
[----:B------:R-:W-:Y:S01]  /*3f80*/  LOP3.LUT R24, R24, 0xf000f, RZ, 0xc0, !PT ;  /* 0x000f000f18187812 */ /* 0x000fe200078ec0ff */
[----:B0-----:R-:W-:Y:S02]  /*3f90*/  HFMA2 R4, R4, R12, R20 ;  /* 0x0000000c04047231 */ /* 0x001fe40000000014 */
[----:B------:R-:W-:Y:S01]  /*3fa0*/  HADD2 R20, R8, -1056, -1056 ;  /* 0xe420e42008147430 */ /* 0x000fe20000000000 */
[----:B------:R-:W-:-:S03]  /*3fb0*/  SHF.R.U32.HI R8, RZ, 0x6, R25 ;  /* 0x00000006ff087819 */ /* 0x000fc60000011619 */
[----:B------:R-:W-:Y:S01]  /*3fc0*/  HFMA2 R20, R20, R13, R4 ;  /* 0x0000000d14147231 */ /* 0x000fe20000000004 */
[----:B------:R-:W-:Y:S02]  /*3fd0*/  LOP3.LUT R4, R25, 0x3f003f, RZ, 0xc0, !PT ;  /* 0x003f003f19047812 */ /* 0x000fe400078ec0ff */
[----:B------:R-:W-:Y:S02]  /*3fe0*/  LOP3.LUT R8, R8, 0x3f003f, RZ, 0xc0, !PT ;  /* 0x003f003f08087812 */ /* 0x000fe400078ec0ff */
[----:B------:R-:W-:Y:S02]  /*3ff0*/  LOP3.LUT R4, R4, 0x64006400, RZ, 0xfc, !PT ;  /* 0x6400640004047812 */ /* 0x000fe400078efcff */
[----:B------:R-:W-:Y:S02]  /*4000*/  LOP3.LUT R8, R8, 0x64006400, RZ, 0xfc, !PT ;  /* 0x6400640008087812 */ /* 0x000fe400078efcff */
[----:B------:R-:W-:Y:S01]  /*4010*/  SHF.R.U32.HI R25, RZ, 0x8, R9 ;  /* 0x00000008ff197819 */ /* 0x000fe20000011609 */
[----:B------:R-:W-:-:S02]  /*4020*/  HADD2 R4, R4, -1056, -1056 ;  /* 0xe420e42004047430 */ /* 0x000fc40000000000 */
[----:B------:R-:W-:Y:S01]  /*4030*/  HADD2 R8, R8, -1056, -1056 ;  /* 0xe420e42008087430 */ /* 0x000fe20000000000 */
[----:B------:R-:W-:Y:S01]  /*4040*/  LOP3.LUT R24, R24, 0x300030, R25, 0xf8, !PT ;  /* 0x0030003018187812 */ /* 0x000fe200078ef819 */
[----:B------:R-:W-:Y:S01]  /*4050*/  HFMA2 R4, R4, R16, RZ ;  /* 0x0000001004047231 */ /* 0x000fe200000000ff */
[----:B------:R-:W-:-:S03]  /*4060*/  LOP3.LUT R25, R27, 0x3f003f, RZ, 0xc0, !PT ;  /* 0x003f003f1b197812 */ /* 0x000fc600078ec0ff */
[----:B------:R-:W-:Y:S01]  /*4070*/  HFMA2 R4, R8, R17, R4 ;  /* 0x0000001108047231 */ /* 0x000fe20000000004 */
[----:B------:R-:W-:Y:S02]  /*4080*/  LOP3.LUT R8, R5, 0x3f003f, RZ, 0xc0, !PT ;  /* 0x003f003f05087812 */ /* 0x000fe400078ec0ff */
[----:B------:R-:W-:Y:S02]  /*4090*/  LOP3.LUT R25, R25, 0x64006400, RZ, 0xfc, !PT ;  /* 0x6400640019197812 */ /* 0x000fe400078efcff */
[----:B------:R-:W-:-:S03]  /*40a0*/  LOP3.LUT R8, R8, 0x64006400, RZ, 0xfc, !PT ;  /* 0x6400640008087812 */ /* 0x000fc600078efcff */
[----:B------:R-:W-:Y:S02]  /*40b0*/  HADD2 R25, R25, -1056, -1056 ;  /* 0xe420e42019197430 */ /* 0x000fe40000000000 */
[----:B------:R-:W-:-:S04]  /*40c0*/  HADD2 R8, R8, -1056, -1056 ;  /* 0xe420e42008087430 */ /* 0x000fc80000000000 */
[----:B------:R-:W-:Y:S01]  /*40d0*/  HFMA2 R4, R8, R18, R4 ;  /* 0x0000001208047231 */ /* 0x000fe20000000004 */
[--C-:B------:R-:W-:Y:S02]  /*40e0*/  SHF.R.U32.HI R8, RZ, 0x6, R5.reuse ;  /* 0x00000006ff087819 */ /* 0x100fe40000011605 */
[----:B------:R-:W-:Y:S02]  /*40f0*/  SHF.R.U32.HI R5, RZ, 0xc, R5 ;  /* 0x0000000cff057819 */ /* 0x000fe40000011605 */
[----:B------:R-:W-:Y:S02]  /*4100*/  LOP3.LUT R8, R8, 0x3f003f, RZ, 0xc0, !PT ;  /* 0x003f003f08087812 */ /* 0x000fe400078ec0ff */
[----:B------:R-:W-:Y:S02]  /*4110*/  LOP3.LUT R5, R5, 0xf000f, RZ, 0xc0, !PT ;  /* 0x000f000f05057812 */ /* 0x000fe400078ec0ff */
[----:B------:R-:W-:-:S05]  /*4120*/  LOP3.LUT R8, R8, 0x64006400, RZ, 0xfc, !PT ;  /* 0x6400640008087812 */ /* 0x000fca00078efcff */
[----:B------:R-:W-:-:S04]  /*4130*/  HADD2 R8, R8, -1056, -1056 ;  /* 0xe420e42008087430 */ /* 0x000fc80000000000 */
[----:B------:R-:W-:Y:S01]  /*4140*/  HFMA2 R4, R8, R19, R4 ;  /* 0x0000001308047231 */ /* 0x000fe20000000004 */
        /* <DEDUP_REMOVED lines=20> */
[----:B------:R-:W-:Y:S01]  /*4290*/  SHF.R.U32.HI R26, RZ, 0xc, R26 ;  /* 0x0000000cff1a7819 */ /* 0x000fe2000001161a */
[-C--:B------:R-:W-:Y:S02]  /*42a0*/  HFMA2 R5, R5, R16.reuse, RZ ;  /* 0x0000001005057231 */ /* 0x080fe400000000ff */
[----:B------:R-:W-:Y:S01]  /*42b0*/  HFMA2 R16, R25, R16, RZ ;  /* 0x0000001019107231 */ /* 0x000fe200000000ff */
[----:B------:R-:W-:Y:S01]  /*42c0*/  SHF.R.U32.HI R25, RZ, 0x6, R27 ;  /* 0x00000006ff197819 */ /* 0x000fe2000001161b */
[----:B------:R-:W-:Y:S01]  /*42d0*/  HFMA2 R9, R9, R17, R5 ;  /* 0x0000001109097231 */ /* 0x000fe20000000005 */
[----:B------:R-:W-:-:S02]  /*42e0*/  LOP3.LUT R5, R6, 0x3f003f, RZ, 0xc0, !PT ;  /* 0x003f003f06057812 */ /* 0x000fc400078ec0ff */
[----:B------:R-:W-:Y:S02]  /*42f0*/  LOP3.LUT R25, R25, 0x3f003f, RZ, 0xc0, !PT ;  /* 0x003f003f19197812 */ /* 0x000fe400078ec0ff */
[----:B------:R-:W-:Y:S02]  /*4300*/  LOP3.LUT R5, R5, 0x64006400, RZ, 0xfc, !PT ;  /* 0x6400640005057812 */ /* 0x000fe400078efcff */
[----:B------:R-:W-:Y:S01]  /*4310*/  LOP3.LUT R25, R25, 0x64006400, RZ, 0xfc, !PT ;  /* 0x6400640019197812 */ /* 0x000fe200078efcff */
[----:B------:R-:W-:Y:S01]  /*4320*/  HADD2 R24, R24, -1056, -1056 ;  /* 0xe420e42018187430 */ /* 0x000fe20000000000 */
[----:B------:R-:W-:Y:S01]  /*4330*/  LOP3.LUT R26, R26, 0xf000f, RZ, 0xc0, !PT ;  /* 0x000f000f1a1a7812 */ /* 0x000fe200078ec0ff */
[----:B------:R-:W-:Y:S02]  /*4340*/  HADD2 R5, R5, -1056, -1056 ;  /* 0xe420e42005057430 */ /* 0x000fe40000000000 */
[----:B------:R-:W-:Y:S02]  /*4350*/  HADD2 R25, R25, -1056, -1056 ;  /* 0xe420e42019197430 */ /* 0x000fe40000000000 */
[----:B------:R-:W-:Y:S01]  /*4360*/  HFMA2 R5, R5, R18, R9 ;  /* 0x0000001205057231 */ /* 0x000fe20000000009 */
[----:B------:R-:W-:Y:S01]  /*4370*/  SHF.R.U32.HI R9, RZ, 0x6, R6 ;  /* 0x00000006ff097819 */ /* 0x000fe20000011606 */
[----:B------:R-:W-:Y:S01]  /*4380*/  HFMA2 R25, R25, R17, R16 ;  /* 0x0000001119197231 */ /* 0x000fe20000000010 */
[----:B------:R-:W-:-:S02]  /*4390*/  LOP3.LUT R16, R7, 0x3f003f, RZ, 0xc0, !PT ;  /* 0x003f003f07107812 */ /* 0x000fc400078ec0ff */
[----:B------:R-:W-:Y:S02]  /*43a0*/  LOP3.LUT R9, R9, 0x3f003f, RZ, 0xc0, !PT ;  /* 0x003f003f09097812 */ /* 0x000fe400078ec0ff */
[----:B------:R-:W-:Y:S02]  /*43b0*/  LOP3.LUT R16, R16, 0x64006400, RZ, 0xfc, !PT ;  /* 0x6400640010107812 */ /* 0x000fe400078efcff */
[----:B------:R-:W-:-:S03]  /*43c0*/  LOP3.LUT R9, R9, 0x64006400, RZ, 0xfc, !PT ;  /* 0x6400640009097812 */ /* 0x000fc600078efcff */
[----:B------:R-:W-:Y:S02]  /*43d0*/  HADD2 R16, R16, -1056, -1056 ;  /* 0xe420e42010107430 */ /* 0x000fe40000000000 */
[----:B------:R-:W-:Y:S02]  /*43e0*/  HADD2 R9, R9, -1056, -1056 ;  /* 0xe420e42009097430 */ /* 0x000fe40000000000 */
[----:B------:R-:W-:Y:S01]  /*43f0*/  HFMA2 R25, R16, R18, R25 ;  /* 0x0000001210197231 */ /* 0x000fe20000000019 */
[----:B------:R-:W-:Y:S01]  /*4400*/  SHF.R.U32.HI R16, RZ, 0x6, R7 ;  /* 0x00000006ff107819 */ /* 0x000fe20000011607 */
[----:B------:R-:W-:Y:S01]  /*4410*/  HFMA2 R5, R9, R19, R5 ;  /* 0x0000001309057231 */ /* 0x000fe20000000005 */
[----:B------:R-:W-:Y:S02]  /*4420*/  LOP3.LUT R9, R10, 0x3f003f, RZ, 0xc0, !PT ;  /* 0x003f003f0a097812 */ /* 0x000fe400078ec0ff */
[----:B------:R-:W-:Y:S02]  /*4430*/  LOP3.LUT R16, R16, 0x3f003f, RZ, 0xc0, !PT ;  /* 0x003f003f10107812 */ /* 0x000fe400078ec0ff */
[----:B------:R-:W-:-:S02]  /*4440*/  LOP3.LUT R9, R9, 0x64006400, RZ, 0xfc, !PT ;  /* 0x6400640009097812 */ /* 0x000fc400078efcff */
[----:B------:R-:W-:Y:S02]  /*4450*/  LOP3.LUT R16, R16, 0x64006400, RZ, 0xfc, !PT ;  /* 0x6400640010107812 */ /* 0x000fe400078efcff */
[----:B------:R-:W-:Y:S01]  /*4460*/  SHF.R.U32.HI R18, RZ, 0x6, R11 ;  /* 0x00000006ff127819 */ /* 0x000fe2000001160b */
        /* <DEDUP_REMOVED lines=11> */
[----:B------:R-:W-:-:S03]  /*4520*/  LOP3.LUT R16, R16, 0x64006400, RZ, 0xfc, !PT ;  /* 0x6400640010107812 */ /* 0x000fc600078efcff */
[----:B------:R-:W-:Y:S02]  /*4530*/  HFMA2 R22, R17, R12, R19 ;  /* 0x0000000c11167231 */ /* 0x000fe40000000013 */
[----:B------:R-:W-:Y:S02]  /*4540*/  HADD2 R9, R9, -1056, -1056 ;  /* 0xe420e42009097430 */ /* 0x000fe40000000000 */
[----:B------:R-:W-:Y:S02]  /*4550*/  HADD2 R12, R16, -1056, -1056 ;  /* 0xe420e420100c7430 */ /* 0x000fe40000000000 */
[----:B------:R0:W2:Y:S01]  /*4560*/  LDG.E.128.CONSTANT R16, desc[UR6][R38.64] ;  /* 0x0000000626107981 */ /* 0x0000a2000c1e9d00 */
[----:B------:R-:W-:Y:S01]  /*4570*/  SHF.R.U32.HI R6, RZ, 0xc, R6 ;  /* 0x0000000cff067819 */ /* 0x000fe20000011606 */
[-C--:B------:R-:W-:Y:S01]  /*4580*/  HFMA2 R5, R9, R13.reuse, R5 ;  /* 0x0000000d09057231 */ /* 0x080fe20000000005 */
[--C-:B------:R-:W-:Y:S02]  /*4590*/  SHF.R.U32.HI R9, RZ, 0x8, R10.reuse ;  /* 0x00000008ff097819 */ /* 0x100fe4000001160a */
[----:B------:R-:W-:Y:S01]  /*45a0*/  LOP3.LUT R23, R6, 0xf000f, RZ, 0xc0, !PT ;  /* 0x000f000f06177812 */ /* 0x000fe200078ec0ff */
[----:B------:R-:W-:Y:S01]  /*45b0*/  HADD2 R6, R21, -1056, -1056 ;  /* 0xe420e42015067430 */ /* 0x000fe20000000000 */
[----:B------:R-:W-:Y:S01]  /*45c0*/  SHF.R.U32.HI R10, RZ, 0xa, R10 ;  /* 0x0000000aff0a7819 */ /* 0x000fe2000001160a */
[----:B------:R-:W-:Y:S01]  /*45d0*/  HFMA2 R13, R12, R13, R22 ;  /* 0x0000000d0c0d7231 */ /* 0x000fe20000000016 */
[----:B------:R-:W-:Y:S01]  /*45e0*/  SHF.R.U32.HI R25, RZ, 0x8, R11 ;  /* 0x00000008ff197819 */ /* 0x000fe2000001160b */
[----:B------:R-:W-:Y:S01]  /*45f0*/  HFMA2 R6, R6, R14, R20 ;  /* 0x0000000e06067231 */ /* 0x000fe20000000014 */
[----:B------:R-:W-:-:S02]  /*4600*/  LOP3.LUT R10, R23, 0x300030, R10, 0xf8, !PT ;  /* 0x00300030170a7812 */ /* 0x000fc400078ef80a */
[----:B------:R-:W3:Y:S01]  /*4610*/  LDG.E.128.CONSTANT R20, desc[UR6][R40.64] ;  /* 0x0000000628147981 */ /* 0x000ee2000c1e9d00 */
[----:B------:R-:W-:Y:S01]  /*4620*/  SHF.R.U32.HI R12, RZ, 0xc, R27 ;  /* 0x0000000cff0c7819 */ /* 0x000fe2000001161b */
[----:B0-----:R-:W-:Y:S01]  /*4630*/  IMAD.WIDE R38, R31, 0x4, R40 ;  /* 0x000000041f267825 */ /* 0x001fe200078e0228 */
[----:B------:R-:W-:Y:S02]  /*4640*/  LOP3.LUT R9, R26, 0x300030, R9, 0xf8, !PT ;  /* 0x003000301a097812 */ /* 0x000fe400078ef809 */
[----:B------:R-:W-:Y:S01]  /*4650*/  LOP3.LUT R12, R12, 0xf000f, RZ, 0xc0, !PT ;  /* 0x000f000f0c0c7812 */ /* 0x000fe200078ec0ff */
[----:B------:R-:W-:-:S03]  /*4660*/  HFMA2 R4, R24, R14, R4 ;  /* 0x0000000e18047231 */ /* 0x000fc60000000004 */
[----:B------:R-:W-:Y:S02]  /*4670*/  LOP3.LUT R12, R12, 0x300030, R25, 0xf8, !PT ;  /* 0x003000300c0c7812 */ /* 0x000fe400078ef819 */
[----:B------:R-:W4:Y:S01]  /*4680*/  LDG.E.128.CONSTANT R24, desc[UR6][R38.64] ;  /* 0x0000000626187981 */ /* 0x000f22000c1e9d00 */
[----:B------:R-:W-:-:S05]  /*4690*/  LOP3.LUT R9, R9, 0x64006400, RZ, 0xfc, !PT ;  /* 0x6400640009097812 */ /* 0x000fca00078efcff */
[----:B------:R-:W-:-:S04]  /*46a0*/  HADD2 R9, R9, -1056, -1056 ;  /* 0xe420e42009097430 */ /* 0x000fc80000000000 */
[----:B------:R-:W-:Y:S01]  /*46b0*/  HFMA2 R5, R9, R14, R5 ;  /* 0x0000000e09057231 */ /* 0x000fe20000000005 */
[----:B------:R-:W-:Y:S02]  /*46c0*/  LOP3.LUT R9, R12, 0x64006400, RZ, 0xfc, !PT ;  /* 0x640064000c097812 */ /* 0x000fe400078efcff */
[----:B------:R-:W-:-:S03]  /*46d0*/  SHF.R.U32.HI R7, RZ, 0xc, R7 ;  /* 0x0000000cff077819 */ /* 0x000fc60000011607 */
[----:B------:R-:W-:Y:S01]  /*46e0*/  HADD2 R9, R9, -1056, -1056 ;  /* 0xe420e42009097430 */ /* 0x000fe20000000000 */
[----:B------:R-:W-:Y:S02]  /*46f0*/  LOP3.LUT R12, R7, 0xf000f, RZ, 0xc0, !PT ;  /* 0x000f000f070c7812 */ /* 0x000fe400078ec0ff */
[----:B------:R-:W-:Y:S01]  /*4700*/  LOP3.LUT R35, R35, 0x64006400, RZ, 0xfc, !PT ;  /* 0x6400640023237812 */ /* 0x000fe200078efcff */
[----:B------:R-:W-:Y:S01]  /*4710*/  HFMA2 R13, R9, R14, R13 ;  /* 0x0000000e090d7231 */ /* 0x000fe2000000000d */
[----:B------:R-:W-:Y:S02]  /*4720*/  SHF.R.U32.HI R9, RZ, 0xa, R11 ;  /* 0x0000000aff097819 */ /* 0x000fe4000001160b */
[----:B------:R-:W-:Y:S02]  /*4730*/  LOP3.LUT R8, R8, 0x64006400, RZ, 0xfc, !PT ;  /* 0x6400640008087812 */ /* 0x000fe400078efcff */
[----:B------:R-:W-:Y:S02]  /*4740*/  LOP3.LUT R10, R10, 0x64006400, RZ, 0xfc, !PT ;  /* 0x640064000a0a7812 */ /* 0x000fe400078efcff */
[----:B------:R-:W-:Y:S01]  /*4750*/  LOP3.LUT R9, R12, 0x300030, R9, 0xf8, !PT ;  /* 0x003000300c097812 */ /* 0x000fe200078ef809 */
[----:B------:R-:W-:-:S02]  /*4760*/  HADD2 R12, R35, -1056, -1056 ;  /* 0xe420e420230c7430 */ /* 0x000fc40000000000 */
[----:B------:R-:W-:Y:S02]  /*4770*/  HADD2 R8, R8, -1056, -1056 ;  /* 0xe420e42008087430 */ /* 0x000fe40000000000 */
[----:B------:R-:W-:Y:S02]  /*4780*/  HADD2 R14, R10, -1056, -1056 ;  /* 0xe420e4200a0e7430 */ /* 0x000fe40000000000 */
[-C--:B------:R-:W-:Y:S02]  /*4790*/  HFMA2 R12, R12, R15.reuse, R6 ;  /* 0x0000000f0c0c7231 */ /* 0x080fe40000000006 */
[-C--:B------:R-:W-:Y:S02]  /*47a0*/  HFMA2 R8, R8, R15.reuse, R4 ;  /* 0x0000000f08087231 */ /* 0x080fe40000000004 */
[----:B------:R-:W-:Y:S02]  /*47b0*/  HFMA2 R14, R14, R15, R5 ;  /* 0x0000000f0e0e7231 */ /* 0x000fe40000000005 */
[----:B------:R-:W0:Y:S01]  /*47c0*/  LDS.128 R4, [UR4+0x20] ;  /* 0x00002004ff047984 */ /* 0x000e220008000c00 */
[----:B------:R-:W-:-:S05]  /*47d0*/  LOP3.LUT R9, R9, 0x64006400, RZ, 0xfc, !PT ;  /* 0x6400640009097812 */ /* 0x000fca00078efcff */
[----:B------:R-:W-:-:S04]  /*47e0*/  HADD2 R9, R9, -1056, -1056 ;  /* 0xe420e42009097430 */ /* 0x000fc80000000000 */
[----:B------:R-:W-:Y:S02]  /*47f0*/  HFMA2 R15, R9, R15, R13 ;  /* 0x0000000f090f7231 */ /* 0x000fe4000000000d */
[----:B------:R-:W-:Y:S02]  /*4800*/  HADD2 R12, R12.H0_H0, R12.H1_H1 ;  /* 0x3000000c0c0c7230 */ /* 0x000fe40000000800 */
[----:B------:R-:W-:Y:S01]  /*4810*/  HADD2 R13, R8.H0_H0, R8.H1_H1 ;  /* 0x30000008080d7230 */ /* 0x000fe20000000800 */
[----:B------:R-:W-:-:S04]  /*4820*/  PRMT R28, R28, 0x5410, R0 ;  /* 0x000054101c1c7816 */ /* 0x000fc80000000000 */
[----:B------:R-:W-:-:S05]  /*4830*/  PRMT R12, R12, 0x5410, R13 ;  /* 0x000054100c0c7816 */ /* 0x000fca000000000d */
[----:B------:R-:W-:Y:S01]  /*4840*/  HFMA2 R30, R12, R28, R30 ;  /* 0x0000001c0c1e7231 */ /* 0x000fe2000000001e */
[----:B--2---:R-:W-:Y:S02]  /*4850*/  SHF.R.U32.HI R10, RZ, 0x6, R16 ;  /* 0x00000006ff0a7819 */ /* 0x004fe40000011610 */
[----:B------:R-:W-:Y:S02]  /*4860*/  LOP3.LUT R9, R16, 0x3f003f, RZ, 0xc0, !PT ;  /* 0x003f003f10097812 */ /* 0x000fe400078ec0ff */
[----:B------:R-:W-:Y:S02]  /*4870*/  LOP3.LUT R10, R10, 0x3f003f, RZ, 0xc0, !PT ;  /* 0x003f003f0a0a7812 */ /* 0x000fe400078ec0ff */
[----:B------:R-:W-:Y:S02]  /*4880*/  LOP3.LUT R9, R9, 0x64006400, RZ, 0xfc, !PT ;  /* 0x6400640009097812 */ /* 0x000fe400078efcff */
[----:B------:R-:W-:-:S03]  /*4890*/  LOP3.LUT R10, R10, 0x64006400, RZ, 0xfc, !PT ;  /* 0x640064000a0a7812 */ /* 0x000fc600078efcff */
[----:B------:R-:W-:Y:S02]  /*48a0*/  HADD2 R11, R9, -1056, -1056 ;  /* 0xe420e420090b7430 */ /* 0x000fe40000000000 */
[----:B------:R-:W-:Y:S01]  /*48b0*/  HADD2 R9, R10, -1056, -1056 ;  /* 0xe420e4200a097430 */ /* 0x000fe20000000000 */
[----:B---3--:R-:W-:Y:S01]  /*48c0*/  LOP3.LUT R8, R20, 0x3f003f, RZ, 0xc0, !PT ;  /* 0x003f003f14087812 */ /* 0x008fe200078ec0ff */
[----:B0-----:R-:W-:Y:S01]  /*48d0*/  HFMA2 R10, R11, R4, RZ ;  /* 0x000000040b0a7231 */ /* 0x001fe200000000ff */
[----:B------:R-:W-:Y:S02]  /*48e0*/  SHF.R.U32.HI R13, RZ, 0x6, R17 ;  /* 0x00000006ff0d7819 */ /* 0x000fe40000011611 */
[----:B------:R-:W-:Y:S01]  /*48f0*/  LOP3.LUT R12, R17, 0x3f003f, RZ, 0xc0, !PT ;  /* 0x003f003f110c7812 */ /* 0x000fe200078ec0ff */
[----:B------:R-:W-:Y:S01]  /*4900*/  HFMA2 R9, R9, R5, R10 ;  /* 0x0000000509097231 */ /* 0x000fe2000000000a */
[----:B------:R-:W-:Y:S02]  /*4910*/  LOP3.LUT R8, R8, 0x64006400, RZ, 0xfc, !PT ;  /* 0x6400640008087812 */ /* 0x000fe400078efcff */
[----:B------:R-:W-:-:S02]  /*4920*/  SHF.R.U32.HI R10, RZ, 0x6, R20 ;  /* 0x00000006ff0a7819 */ /* 0x000fc40000011614 */
[----:B------:R-:W-:Y:S02]  /*4930*/  LOP3.LUT R13, R13, 0x3f003f, RZ, 0xc0, !PT ;  /* 0x003f003f0d0d7812 */ /* 0x000fe400078ec0ff */
[----:B------:R-:W-:Y:S01]  /*4940*/  LOP3.LUT R12, R12, 0x64006400, RZ, 0xfc, !PT ;  /* 0x640064000c0c7812 */ /* 0x000fe200078efcff */
[----:B------:R-:W-:Y:S01]  /*4950*/  HADD2 R8, R8, -1056, -1056 ;  /* 0xe420e42008087430 */ /* 0x000fe20000000000 */
[----:B------:R-:W-:Y:S02]  /*4960*/  LOP3.LUT R10, R10, 0x3f003f, RZ, 0xc0, !PT ;  /* 0x003f003f0a0a7812 */ /* 0x000fe400078ec0ff */
[----:B------:R-:W-:Y:S01]  /*4970*/  LOP3.LUT R13, R13, 0x64006400, RZ, 0xfc, !PT ;  /* 0x640064000d0d7812 */ /* 0x000fe200078efcff */
[----:B------:R-:W-:Y:S01]  /*4980*/  HADD2 R12, R12, -1056, -1056 ;  /* 0xe420e4200c0c7430 */ /* 0x000fe20000000000 */
[----:B------:R-:W-:Y:S01]  /*4990*/  LOP3.LUT R10, R10, 0x64006400, RZ, 0xfc, !PT ;  /* 0x640064000a0a7812 */ /* 0x000fe200078efcff */
[----:B------:R-:W-:Y:S01]  /*49a0*/  HFMA2 R8, R8, R6, R9 ;  /* 0x0000000608087231 */ /* 0x000fe20000000009 */
[----:B------:R-:W-:Y:S01]  /*49b0*/  SHF.R.U32.HI R9, RZ, 0xc, R16 ;  /* 0x0000000cff097819 */ /* 0x000fe20000011610 */
[----:B------:R-:W-:-:S02]  /*49c0*/  HADD2 R13, R13, -1056, -1056 ;  /* 0xe420e4200d0d7430 */ /* 0x000fc40000000000 */
[----:B------:R-:W-:Y:S01]  /*49d0*/  HFMA2 R12, R12, R4, RZ.H0_H0 ;  /* 0x000000040c0c7231 */ /* 0x000fe200000400ff */
[----:B------:R-:W-:Y:S01]  /*49e0*/  LOP3.LUT R9, R9, 0xf000f, RZ, 0xc0, !PT ;  /* 0x000f000f09097812 */ /* 0x000fe200078ec0ff */
[----:B------:R-:W-:Y:S01]  /*49f0*/  HADD2 R10, R10, -1056, -1056 ;  /* 0xe420e4200a0a7430 */ /* 0x000fe20000000000 */
[----:B----4-:R-:W-:Y:S01]  /*4a00*/  SHF.R.U32.HI R40, RZ, 0x8, R24 ;  /* 0x00000008ff287819 */ /* 0x010fe20000011618 */
[----:B------:R-:W-:Y:S01]  /*4a10*/  HFMA2 R12, R13, R5, R12 ;  /* 0x000000050d0c7231 */ /* 0x000fe2000000000c */
[----:B------:R-:W-:Y:S01]  /*4a20*/  LOP3.LUT R13, R21, 0x3f003f, RZ, 0xc0, !PT ;  /* 0x003f003f150d7812 */ /* 0x000fe200078ec0ff */
[----:B------:R-:W-:Y:S01]  /*4a30*/  HFMA2 R16, R10, R7, R8 ;  /* 0x000000070a107231 */ /* 0x000fe20000000008 */
[----:B------:R-:W-:Y:S02]  /*4a40*/  LOP3.LUT R40, R9, 0x300030, R40, 0xf8, !PT ;  /* 0x0030003009287812 */ /* 0x000fe400078ef828 */
[----:B------:R-:W-:Y:S01]  /*4a50*/  LOP3.LUT R13, R13, 0x64006400, RZ, 0xfc, !PT ;  /* 0x640064000d0d7812 */ /* 0x000fe200078efcff */
[----:B------:R-:W0:Y:S04]  /*4a60*/  LDS.128 R8, [UR4+0x30] ;  /* 0x00003004ff087984 */ /* 0x000e280008000c00 */
        /* <DEDUP_REMOVED lines=10> */
[--C-:B------:R-:W-:Y:S02]  /*4b10*/  SHF.R.U32.HI R35, RZ, 0xa, R24.reuse ;  /* 0x0000000aff237819 */ /* 0x100fe40000011618 */
[----:B------:R-:W-:Y:S02]  /*4b20*/  LOP3.LUT R13, R13, 0x64006400, RZ, 0xfc, !PT ;  /* 0x640064000d0d7812 */ /* 0x000fe400078efcff */
[----:B------:R-:W-:Y:S02]  /*4b30*/  LOP3.LUT R35, R20, 0x300030, R35, 0xf8, !PT ;  /* 0x0030003014237812 */ /* 0x000fe400078ef823 */
[----:B------:R-:W-:Y:S01]  /*4b40*/  LOP3.LUT R20, R24, 0x3f003f, RZ, 0xc0, !PT ;  /* 0x003f003f18147812 */ /* 0x000fe200078ec0ff */
[----:B------:R-:W-:Y:S01]  /*4b50*/  HADD2 R13, R13, -1056, -1056 ;  /* 0xe420e4200d0d7430 */ /* 0x000fe20000000000 */
[----:B------:R-:W-:-:S02]  /*4b60*/  SHF.R.U32.HI R24, RZ, 0x6, R24 ;  /* 0x00000006ff187819 */ /* 0x000fc40000011618 */
[----:B------:R-:W-:Y:S01]  /*4b70*/  LOP3.LUT R20, R20, 0x64006400, RZ, 0xfc, !PT ;  /* 0x6400640014147812 */ /* 0x000fe200078efcff */
[-C--:B0-----:R-:W-:Y:S01]  /*4b80*/  HFMA2 R12, R13, R8.reuse, R12 ;  /* 0x000000080d0c7231 */ /* 0x081fe2000000000c */
[----:B------:R-:W-:Y:S02]  /*4b90*/  LOP3.LUT R24, R24, 0x3f003f, RZ, 0xc0, !PT ;  /* 0x003f003f18187812 */ /* 0x000fe400078ec0ff */
[----:B------:R-:W-:Y:S01]  /*4ba0*/  SHF.R.U32.HI R13, RZ, 0x6, R25 ;  /* 0x00000006ff0d7819 */ /* 0x000fe20000011619 */
[----:B------:R-:W-:Y:S01]  /*4bb0*/  HADD2 R20, R20, -1056, -1056 ;  /* 0xe420e42014147430 */ /* 0x000fe20000000000 */
[----:B------:R-:W-:Y:S02]  /*4bc0*/  LOP3.LUT R24, R24, 0x64006400, RZ, 0xfc, !PT ;  /* 0x6400640018187812 */ /* 0x000fe400078efcff */
[----:B------:R-:W-:Y:S01]  /*4bd0*/  LOP3.LUT R13, R13, 0x3f003f, RZ, 0xc0, !PT ;  /* 0x003f003f0d0d7812 */ /* 0x000fe200078ec0ff */
[----:B------:R-:W-:Y:S02]  /*4be0*/  HFMA2 R16, R20, R8, R16 ;  /* 0x0000000814107231 */ /* 0x000fe40000000010 */
[----:B------:R-:W-:Y:S01]  /*4bf0*/  HADD2 R20, R24, -1056, -1056 ;  /* 0xe420e42018147430 */ /* 0x000fe20000000000 */
[----:B------:R-:W-:-:S03]  /*4c00*/  LOP3.LUT R13, R13, 0x64006400, RZ, 0xfc, !PT ;  /* 0x640064000d0d7812 */ /* 0x000fc600078efcff */
[----:B------:R-:W-:Y:S01]  /*4c10*/  HFMA2 R16, R20, R9, R16 ;  /* 0x0000000914107231 */ /* 0x000fe20000000010 */
[----:B------:R-:W-:Y:S01]  /*4c20*/  SHF.R.U32.HI R20, RZ, 0xc, R17 ;  /* 0x0000000cff147819 */ /* 0x000fe20000011611 */
[----:B------:R-:W-:-:S03]  /*4c30*/  HADD2 R13, R13, -1056, -1056 ;  /* 0xe420e4200d0d7430 */ /* 0x000fc60000000000 */
[----:B------:R-:W-:Y:S01]  /*4c40*/  LOP3.LUT R20, R20, 0xf000f, RZ, 0xc0, !PT ;  /* 0x000f000f14147812 */ /* 0x000fe200078ec0ff */
[----:B------:R-:W-:Y:S01]  /*4c50*/  HFMA2 R12, R13, R9, R12 ;  /* 0x000000090d0c7231 */ /* 0x000fe2000000000c */
[----:B------:R-:W-:Y:S02]  /*4c60*/  SHF.R.U32.HI R13, RZ, 0x8, R25 ;  /* 0x00000008ff0d7819 */ /* 0x000fe40000011619 */
[----:B------:R-:W-:Y:S02]  /*4c70*/  LOP3.LUT R17, R18, 0x3f003f, RZ, 0xc0, !PT ;  /* 0x003f003f12117812 */ /* 0x000fe400078ec0ff */
[----:B------:R-:W-:Y:S02]  /*4c80*/  LOP3.LUT R13, R20, 0x300030, R13, 0xf8, !PT ;  /* 0x00300030140d7812 */ /* 0x000fe400078ef80d */
[----:B------:R-:W-:Y:S02]  /*4c90*/  LOP3.LUT R20, R19, 0x3f003f, RZ, 0xc0, !PT ;  /* 0x003f003f13147812 */ /* 0x000fe400078ec0ff */
[----:B------:R-:W-:-:S02]  /*4ca0*/  LOP3.LUT R17, R17, 0x64006400, RZ, 0xfc, !PT ;  /* 0x6400640011117812 */ /* 0x000fc400078efcff */
[----:B------:R-:W-:-:S03]  /*4cb0*/  LOP3.LUT R20, R20, 0x64006400, RZ, 0xfc, !PT ;  /* 0x6400640014147812 */ /* 0x000fc600078efcff */
[----:B------:R-:W-:Y:S02]  /*4cc0*/  HADD2 R17, R17, -1056, -1056 ;  /* 0xe420e42011117430 */ /* 0x000fe40000000000 */
[----:B------:R-:W-:Y:S02]  /*4cd0*/  HADD2 R20, R20, -1056, -1056 ;  /* 0xe420e42014147430 */ /* 0x000fe40000000000 */
[-C--:B------:R-:W-:Y:S02]  /*4ce0*/  HFMA2 R17, R17, R4.reuse, RZ.H0_H0 ;  /* 0x0000000411117231 */ /* 0x080fe400000400ff */
[----:B------:R-:W-:Y:S01]  /*4cf0*/  HFMA2 R20, R20, R4, RZ ;  /* 0x0000000414147231 */ /* 0x000fe200000000ff */
        /* <DEDUP_REMOVED lines=14> */
[----:B------:R-:W-:Y:S02]  /*4de0*/  HADD2 R17, R17, -1056, -1056 ;  /* 0xe420e42011117430 */ /* 0x000fe40000000000 */
[----:B------:R-:W-:Y:S02]  /*4df0*/  HADD2 R20, R20, -1056, -1056 ;  /* 0xe420e42014147430 */ /* 0x000fe40000000000 */
[-C--:B------:R-:W-:Y:S02]  /*4e00*/  HFMA2 R4, R17, R6.reuse, R4 ;  /* 0x0000000611047231 */ /* 0x080fe40000000004 */
[----:B------:R-:W-:Y:S01]  /*4e10*/  HFMA2 R5, R20, R6, R5 ;  /* 0x0000000614057231 */ /* 0x000fe20000000005 */
[----:B------:R-:W-:Y:S02]  /*4e20*/  SHF.R.U32.HI R6, RZ, 0x6, R22 ;  /* 0x00000006ff067819 */ /* 0x000fe40000011616 */
[----:B------:R-:W-:Y:S02]  /*4e30*/  SHF.R.U32.HI R17, RZ, 0x6, R23 ;  /* 0x00000006ff117819 */ /* 0x000fe40000011617 */
[----:B------:R-:W-:-:S02]  /*4e40*/  LOP3.LUT R6, R6, 0x3f003f, RZ, 0xc0, !PT ;  /* 0x003f003f06067812 */ /* 0x000fc400078ec0ff */
        /* <DEDUP_REMOVED lines=11> */
[----:B------:R-:W-:-:S02]  /*4f00*/  SHF.R.U32.HI R22, RZ, 0xc, R22 ;  /* 0x0000000cff167819 */ /* 0x000fc40000011616 */
[----:B------:R-:W-:Y:S02]  /*4f10*/  SHF.R.U32.HI R19, RZ, 0xc, R19 ;  /* 0x0000000cff137819 */ /* 0x000fe40000011613 */
[----:B------:R-:W-:Y:S02]  /*4f20*/  SHF.R.U32.HI R23, RZ, 0xc, R23 ;  /* 0x0000000cff177819 */ /* 0x000fe40000011617 */
[----:B------:R-:W-:Y:S02]  /*4f30*/  LOP3.LUT R24, R21, 0xf000f, RZ, 0xc0, !PT ;  /* 0x000f000f15187812 */ /* 0x000fe400078ec0ff */
[----:B------:R-:W-:Y:S02]  /*4f40*/  LOP3.LUT R5, R18, 0x300030, R5, 0xf8, !PT ;  /* 0x0030003012057812 */ /* 0x000fe400078ef805 */
[----:B------:R-:W-:Y:S02]  /*4f50*/  LOP3.LUT R21, R22, 0xf000f, RZ, 0xc0, !PT ;  /* 0x000f000f16157812 */ /* 0x000fe400078ec0ff */
[----:B------:R-:W-:-:S02]  /*4f60*/  LOP3.LUT R18, R19, 0xf000f, RZ, 0xc0, !PT ;  /* 0x000f000f13127812 */ /* 0x000fc400078ec0ff */
[--C-:B------:R-:W-:Y:S02]  /*4f70*/  SHF.R.U32.HI R17, RZ, 0x8, R27.reuse ;  /* 0x00000008ff117819 */ /* 0x100fe4000001161b */
[----:B------:R-:W-:Y:S02]  /*4f80*/  LOP3.LUT R22, R23, 0xf000f, RZ, 0xc0, !PT ;  /* 0x000f000f17167812 */ /* 0x000fe400078ec0ff */
[----:B------:R-:W-:Y:S02]  /*4f90*/  SHF.R.U32.HI R19, RZ, 0xa, R27 ;  /* 0x0000000aff137819 */ /* 0x000fe4000001161b */
[----:B------:R-:W-:Y:S02]  /*4fa0*/  LOP3.LUT R20, R26, 0x3f003f, RZ, 0xc0, !PT ;  /* 0x003f003f1a147812 */ /* 0x000fe400078ec0ff */
[----:B------:R-:W-:Y:S02]  /*4fb0*/  LOP3.LUT R17, R18, 0x300030, R17, 0xf8, !PT ;  /* 0x0030003012117812 */ /* 0x000fe400078ef811 */
[----:B------:R-:W-:-:S02]  /*4fc0*/  SHF.R.U32.HI R6, RZ, 0xa, R26 ;  /* 0x0000000aff067819 */ /* 0x000fc4000001161a */
[----:B------:R-:W-:Y:S02]  /*4fd0*/  LOP3.LUT R18, R22, 0x300030, R19, 0xf8, !PT ;  /* 0x0030003016127812 */ /* 0x000fe400078ef813 */
[----:B------:R-:W-:Y:S02]  /*4fe0*/  LOP3.LUT R20, R20, 0x64006400, RZ, 0xfc, !PT ;  /* 0x6400640014147812 */ /* 0x000fe400078efcff */
[----:B------:R-:W-:Y:S02]  /*4ff0*/  LOP3.LUT R19, R27, 0x3f003f, RZ, 0xc0, !PT ;  /* 0x003f003f1b137812 */ /* 0x000fe400078ec0ff */
[----:B------:R-:W-:Y:S01]  /*5000*/  SHF.R.U32.HI R27, RZ, 0x6, R27 ;  /* 0x00000006ff1b7819 */ /* 0x000fe2000001161b */
[----:B------:R-:W-:Y:S01]  /*5010*/  HADD2 R20, R20, -1056, -1056 ;  /* 0xe420e42014147430 */ /* 0x000fe20000000000 */
[----:B------:R-:W-:Y:S02]  /*5020*/  LOP3.LUT R6, R21, 0x300030, R6, 0xf8, !PT ;  /* 0x0030003015067812 */ /* 0x000fe400078ef806 */
[----:B------:R-:W-:-:S02]  /*5030*/  SHF.R.U32.HI R21, RZ, 0x6, R26 ;  /* 0x00000006ff157819 */ /* 0x000fc4000001161a */
[----:B------:R-:W-:Y:S02]  /*5040*/  LOP3.LUT R19, R19, 0x64006400, RZ, 0xfc, !PT ;  /* 0x6400640013137812 */ /* 0x000fe400078efcff */
[----:B------:R-:W-:Y:S01]  /*5050*/  LOP3.LUT R27, R27, 0x3f003f, RZ, 0xc0, !PT ;  /* 0x003f003f1b1b7812 */ /* 0x000fe200078ec0ff */
[-C--:B------:R-:W-:Y:S01]  /*5060*/  HFMA2 R4, R20, R8.reuse, R4 ;  /* 0x0000000814047231 */ /* 0x080fe20000000004 */
[----:B------:R-:W-:Y:S01]  /*5070*/  LOP3.LUT R21, R21, 0x3f003f, RZ, 0xc0, !PT ;  /* 0x003f003f15157812 */ /* 0x000fe200078ec0ff */
[----:B------:R-:W-:Y:S01]  /*5080*/  HADD2 R19, R19, -1056, -1056 ;  /* 0xe420e42013137430 */ /* 0x000fe20000000000 */
[----:B------:R-:W-:Y:S02]  /*5090*/  LOP3.LUT R20, R27, 0x64006400, RZ, 0xfc, !PT ;  /* 0x640064001b147812 */ /* 0x000fe400078efcff */
[----:B------:R-:W-:Y:S02]  /*50a0*/  SHF.R.U32.HI R25, RZ, 0xa, R25 ;  /* 0x0000000aff197819 */ /* 0x000fe40000011619 */
[----:B------:R-:W-:Y:S01]  /*50b0*/  LOP3.LUT R21, R21, 0x64006400, RZ, 0xfc, !PT ;  /* 0x6400640015157812 */ /* 0x000fe200078efcff */
[----:B------:R-:W-:Y:S01]  /*50c0*/  HFMA2 R7, R19, R8, R7 ;  /* 0x0000000813077231 */ /* 0x000fe20000000007 */
[----:B------:R-:W-:Y:S01]  /*50d0*/  LOP3.LUT R40, R40, 0x64006400, RZ, 0xfc, !PT ;  /* 0x6400640028287812 */ /* 0x000fe200078efcff */
[----:B------:R-:W-:Y:S01]  /*50e0*/  HADD2 R20, R20, -1056, -1056 ;  /* 0xe420e42014147430 */ /* 0x000fe20000000000 */
[----:B------:R-:W-:-:S02]  /*50f0*/  LOP3.LUT R24, R24, 0x300030, R25, 0xf8, !PT ;  /* 0x0030003018187812 */ /* 0x000fc400078ef819 */
[----:B------:R-:W-:Y:S02]  /*5100*/  LOP3.LUT R13, R13, 0x64006400, RZ, 0xfc, !PT ;  /* 0x640064000d0d7812 */ /* 0x000fe400078efcff */
        /* <DEDUP_REMOVED lines=9> */
[----:B------:R-:W-:Y:S01]  /*51a0*/  HADD2 R7, R5, -1056, -1056 ;  /* 0xe420e42005077430 */ /* 0x000fe20000000000 */
[----:B------:R-:W-:Y:S01]  /*51b0*/  LOP3.LUT R5, R6, 0x64006400, RZ, 0xfc, !PT ;  /* 0x6400640006057812 */ /* 0x000fe200078efcff */
[----:B------:R-:W-:-:S02]  /*51c0*/  HFMA2 R4, R21, R9, R4 ;  /* 0x0000000915047231 */ /* 0x000fc40000000004 */
[----:B------:R-:W-:Y:S02]  /*51d0*/  HADD2 R17, R17, -1056, -1056 ;  /* 0xe420e42011117430 */ /* 0x000fe40000000000 */
[-C--:B------:R-:W-:Y:S02]  /*51e0*/  HFMA2 R16, R40, R10.reuse, R16 ;  /* 0x0000000a28107231 */ /* 0x080fe40000000010 */
[----:B------:R-:W-:Y:S01]  /*51f0*/  HADD2 R35, R35, -1056, -1056 ;  /* 0xe420e42023237430 */ /* 0x000fe20000000000 */
[----:B------:R-:W-:Y:S01]  /*5200*/  IADD3 R34, PT, PT, R34, 0x20, RZ ;  /* 0x0000002022227810 */ /* 0x000fe20007ffe0ff */
[-C--:B------:R-:W-:Y:S02]  /*5210*/  HFMA2 R12, R13, R10.reuse, R12 ;  /* 0x0000000a0d0c7231 */ /* 0x080fe4000000000c */
[----:B------:R-:W-:Y:S02]  /*5220*/  HADD2 R6, R24, -1056, -1056 ;  /* 0xe420e42018067430 */ /* 0x000fe40000000000 */
[----:B------:R-:W-:-:S02]  /*5230*/  HFMA2 R4, R7, R10, R4 ;  /* 0x0000000a07047231 */ /* 0x000fc40000000004 */
[----:B------:R-:W-:Y:S02]  /*5240*/  HFMA2 R9, R17, R10, R20 ;  /* 0x0000000a11097231 */ /* 0x000fe40000000014 */
[----:B------:R-:W-:Y:S02]  /*5250*/  HADD2 R5, R5, -1056, -1056 ;  /* 0xe420e42005057430 */ /* 0x000fe40000000000 */
[----:B------:R-:W-:Y:S02]  /*5260*/  HADD2 R18, R18, -1056, -1056 ;  /* 0xe420e42012127430 */ /* 0x000fe40000000000 */
[-C--:B------:R-:W-:Y:S02]  /*5270*/  HFMA2 R6, R6, R11.reuse, R12 ;  /* 0x0000000b06067231 */ /* 0x080fe4000000000c */
[----:B------:R-:W-:Y:S01]  /*5280*/  HFMA2 R16, R35, R11, R16 ;  /* 0x0000000b23107231 */ /* 0x000fe20000000010 */
[----:B------:R-:W-:Y:S01]  /*5290*/  ISETP.GE.AND P0, PT, R34, R33, PT ;  /* 0x000000212200720c */ /* 0x000fe20003f06270 */
[----:B------:R-:W-:-:S02]  /*52a0*/  HADD2 R14, R14.H0_H0, R14.H1_H1 ;  /* 0x3000000e0e0e7230 */ /* 0x000fc40000000800 */
[-C--:B------:R-:W-:Y:S02]  /*52b0*/  HFMA2 R9, R18, R11.reuse, R9 ;  /* 0x0000000b12097231 */ /* 0x080fe40000000009 */
[----:B------:R-:W-:Y:S02]  /*52c0*/  HADD2 R15, R15.H0_H0, R15.H1_H1 ;  /* 0x3000000f0f0f7230 */ /* 0x000fe40000000800 */
[----:B------:R-:W-:Y:S02]  /*52d0*/  HFMA2 R4, R5, R11, R4 ;  /* 0x0000000b05047231 */ /* 0x000fe40000000004 */
[----:B------:R-:W-:Y:S02]  /*52e0*/  HADD2 R16, R16.H0_H0, R16.H1_H1 ;  /* 0x3000001010107230 */ /* 0x000fe40000000800 */
[----:B------:R-:W-:Y:S01]  /*52f0*/  HADD2 R8, R6.H0_H0, R6.H1_H1 ;  /* 0x3000000606087230 */ /* 0x000fe20000000800 */
[----:B------:R-:W-:Y:S01]  /*5300*/  PRMT R14, R14, 0x5410, R15 ;  /* 0x000054100e0e7816 */ /* 0x000fe2000000000f */
[----:B------:R-:W-:Y:S01]  /*5310*/  HADD2 R4, R4.H0_H0, R4.H1_H1 ;  /* 0x3000000404047230 */ /* 0x000fe20000000800 */
[----:B------:R-:W-:Y:S01]  /*5320*/  PRMT R2, R2, 0x5410, R3 ;  /* 0x0000541002027816 */ /* 0x000fe20000000003 */
[----:B------:R-:W-:Y:S01]  /*5330*/  HADD2 R9, R9.H0_H0, R9.H1_H1 ;  /* 0x3000000909097230 */ /* 0x000fe20000000800 */
[----:B------:R-:W-:Y:S01]  /*5340*/  PRMT R16, R16, 0x5410, R8 ;  /* 0x0000541010107816 */ /* 0x000fe20000000008 */
[----:B------:R-:W-:-:S02]  /*5350*/  UIADD3 UR4, UPT, UPT, UR4, 0x40, URZ ;  /* 0x0000004004047890 */ /* 0x000fc4000fffe0ff */
[----:B------:R-:W-:Y:S01]  /*5360*/  HFMA2 R29, R14, R2, R29 ;  /* 0x000000020e1d7231 */ /* 0x000fe2000000001d */
[----:B------:R-:W-:Y:S01]  /*5370*/  PRMT R4, R4, 0x5410, R9 ;  /* 0x0000541004047816 */ /* 0x000fe20000000009 */
[----:B------:R-:W-:Y:S02]  /*5380*/  HFMA2 R30, R16, R28, R30 ;  /* 0x0000001c101e7231 */ /* 0x000fe4000000001e */
[----:B------:R-:W-:-:S04]  /*5390*/  IMAD.WIDE R38, R31, 0x4, R38 ;  /* 0x000000041f267825 */ /* 0x000fc800078e0226 */
[----:B------:R-:W-:Y:S01]  /*53a0*/  HFMA2 R29, R4, R2, R29 ;  /* 0x00000002041d7231 */ /* 0x000fe2000000001d */
[----:B------:R-:W-:Y:S06]  /*53b0*/  @!P0 BRA `(.L_x_5097) ;  /* 0xffffffe800488947 */ /* 0x000fec000383ffff */
.L_x_5096:
        /* <DEDUP_REMOVED lines=9> */
.L_x_5101:
[----:B------:R-:W0:Y:S02]  /*5450*/  LDS R4, [R2] ;  /* 0x0000000002047984 */ /* 0x000e240000000800 */
[----:B0-----:R-:W-:-:S05]  /*5460*/  HADD2 R5, R4, R7 ;  /* 0x0000000704057230 */ /* 0x001fca0000000000 */
[----:B------:R-:W0:Y:S02]  /*5470*/  ATOMS.CAST.SPIN P0, [R2], R4, R5 ;  /* 0x000000040200758d */ /* 0x000e240001800005 */
[----:B0-----:R-:W-:Y:S05]  /*5480*/  @!P0 BRA `(.L_x_5101) ;  /* 0xfffffffc00f08947 */ /* 0x001fea000383ffff */
[----:B------:R-:W-:Y:S05]  /*5490*/  BRA `(.L_x_5099) ;  /* 0x00000000000c7947 */ /* 0x000fea0003800000 */
.L_x_5100:
[----:B------:R-:W2:Y:S02]  /*54a0*/  LD.E R0, desc[UR6][R36.64] ;  /* 0x0000000624007980 */ /* 0x000ea4000c101900 */
[----:B--2---:R-:W-:-:S05]  /*54b0*/  IADD3 R3, PT, PT, R7, R0, RZ ;  /* 0x0000000007037210 */ /* 0x004fca0007ffe0ff */
[----:B------:R0:W-:Y:S02]  /*54c0*/  ST.E desc[UR6][R36.64], R3 ;  /* 0x0000000324007985 */ /* 0x0001e4000c101906 */
.L_x_5099:
[----:B------:R-:W-:Y:S05]  /*54d0*/  BSYNC.RECONVERGENT B0 ;  /* 0x0000000000007941 */ /* 0x000fea0003800200 */
.L_x_5098:
[----:B------:R1:W-:Y:S02]  /*54e0*/  ATOM.E.ADD.F16x2.RN.STRONG.GPU P0, RZ, desc[UR6][R36.64+0x4], R9 ;  /* 0x8000040924ff79a2 */ /* 0x0003e4000c10e106 */
[----:B-1----:R-:W-:Y:S05]  /*54f0*/  @P0 EXIT ;  /* 0x000000000000094d */ /* 0x002fea0003800000 */
[----:B------:R-:W1:Y:S02]  /*5500*/  QSPC.E.S P0, RZ, [R36+0x4] ;  /* 0x0000040024ff73aa */ /* 0x000e640000000500 */
[----:B-1----:R-:W-:Y:S05]  /*5510*/  @!P0 BRA `(.L_x_5102) ;  /* 0x0000000000188947 */ /* 0x002fea0003800000 */
[----:B0-----:R-:W-:-:S07]  /*5520*/  MOV R36, R36 ;  /* 0x0000002400247202 */ /* 0x001fce0000000f00 */
.L_x_5103:
[----:B------:R-:W0:Y:S02]  /*5530*/  LDS R2, [R36+0x4] ;  /* 0x0000040024027984 */ /* 0x000e240000000800 */
[----:B0-----:R-:W-:-:S05]  /*5540*/  HFMA2 R3, R2, 1, 1, R9 ;  /* 0x3c003c0002037831 */ /* 0x001fca0000000009 */
[----:B------:R-:W0:Y:S02]  /*5550*/  ATOMS.CAST.SPIN P0, [R36+0x4], R2, R3 ;  /* 0x000004022400758d */ /* 0x000e240001800003 */
[----:B0-----:R-:W-:Y:S05]  /*5560*/  @!P0 BRA `(.L_x_5103) ;  /* 0xfffffffc00f08947 */ /* 0x001fea000383ffff */
[----:B------:R-:W-:Y:S05]  /*5570*/  EXIT ;  /* 0x000000000000794d */ /* 0x000fea0003800000 */
.L_x_5102:
[----:B------:R-:W0:Y:S02]  /*5580*/  LD.E R0, desc[UR6][R36.64+0x4] ;  /* 0x0000040624007980 */ /* 0x000e24000c101900 */
[----:B0-----:R-:W-:-:S05]  /*5590*/  IMAD.IADD R3, R9, 0x1, R0 ;  /* 0x0000000109037824 */ /* 0x001fca00078e0200 */
[----:B------:R-:W-:Y:S01]  /*55a0*/  ST.E desc[UR6][R36.64+0x4], R3 ;  /* 0x0000040324007985 */ /* 0x000fe2000c101906 */
[----:B------:R-:W-:Y:S05]  /*55b0*/  EXIT ;  /* 0x000000000000794d */ /* 0x000fea0003800000 */
.L_x_5104:
        /* <DEDUP_REMOVED lines=12> */
.L_x_5364:


//--------------------- .text._Z23gemm_half_q_half_kernelILi1ELi40ELb1ELb1ELi32EEvPK6__halfPKjS4_S2_PS0_iiiiPKtS7_iiiiiibS2_i --------------------------
	.section	.text._Z23gemm_half_q_half_kernelILi1ELi40ELb1ELb1ELi32EEvPK6__halfPKjS4_S2_PS0_iiiiPKtS7_iiiiiibS2_i,"ax",@progbits
	.align	128
        .global         _Z23gemm_half_q_half_kernelILi1ELi40ELb1ELb1ELi32EEvPK6__halfPKjS4_S2_PS0_iiiiPKtS7_iiiiiibS2_i
        .type           _Z23gemm_half_q_half_kernelILi1ELi40ELb1ELb1ELi32EEvPK6__halfPKjS4_S2_PS0_iiiiPKtS7_iiiiiibS2_i,@function
        .size           _Z23gemm_half_q_half_kernelILi1ELi40ELb1ELb1ELi32EEvPK6__halfPKjS4_S2_PS0_iiiiPKtS7_iiiiiibS2_i,(.L_x_5365 - _Z23gemm_half_q_half_kernelILi1ELi40ELb1ELb1ELi32EEvPK6__halfPKjS4_S2_PS0_iiiiPKtS7_iiiiiibS2_i)
        .other          _Z23gemm_half_q_half_kernelILi1ELi40ELb1ELb1ELi32EEvPK6__halfPKjS4_S2_PS0_iiiiPKtS7_iiiiiibS2_i,@"STO_CUDA_ENTRY STV_DEFAULT"
_Z23gemm_half_q_half_kernelILi1ELi40ELb1ELb1ELi32EEvPK6__halfPKjS4_S2_PS0_iiiiPKtS7_iiiiiibS2_i:
.text._Z23gemm_half_q_half_kernelILi1ELi40ELb1ELb1ELi32EEvPK6__halfPKjS4_S2_PS0_iiiiPKtS7_iiiiiibS2_i:
[----:B------:R-:W-:Y:S08]  /*0000*/  LDC R1, c[0x0][0x37c] ;  /* 0x0000df00ff017b82 */ /* 0x000ff00000000800 */
[----:B------:R-:W0:Y:S08]  /*0010*/  S2UR UR8, SR_CTAID.Y ;  /* 0x00000000000879c3 */ /* 0x000e300000002600 */
[----:B------:R-:W0:Y:S02]  /*0020*/  LDC R0, c[0x0][0x3a8] ;  /* 0x0000ea00ff007b82 */ /* 0x000e240000000800 */
[----:B0-----:R-:W-:-:S02]  /*0030*/  ISETP.LE.AND P0, PT, R0, UR8, PT ;  /* 0x0000000800007c0c */ /* 0x001fc4000bf03270 */
[----:B------:R-:W0:Y:S11]  /*0040*/  S2R R0, SR_CTAID.X ;  /* 0x0000000000007919 */ /* 0x000e360000002500 */
[----:B------:R-:W-:Y:S05]  /*0050*/  @P0 EXIT ;  /* 0x000000000000094d */ /* 0x000fea0003800000 */
[----:B------:R-:W1:Y:S01]  /*0060*/  LDC.64 R2, c[0x0][0x3e8] ;  /* 0x0000fa00ff027b82 */ /* 0x000e620000000a00 */
[----:B------:R-:W1:Y:S02]  /*0070*/  LDCU.64 UR6, c[0x0][0x358] ;  /* 0x00006b00ff0677ac */ /* 0x000e640008000a00 */
[----:B-1----:R-:W2:Y:S02]  /*0080*/  LDG.E.U16 R31, desc[UR6][R2.64] ;  /* 0x00000006021f7981 */ /* 0x002ea4000c1e1500 */
[----:B--2---:R-:W-:-:S13]  /*0090*/  ISETP.NE.AND P0, PT, R31, RZ, PT ;  /* 0x000000ff1f00720c */ /* 0x004fda0003f05270 */
[----:B------:R-:W-:Y:S05]  /*00a0*/  @!P0 EXIT ;  /* 0x000000000000894d */ /* 0x000fea0003800000 */
[----:B------:R-:W1:Y:S01]  /*00b0*/  S2R R30, SR_CTAID.Z ;  /* 0x00000000001e7919 */ /* 0x000e620000002700 */
[----:B------:R-:W2:Y:S01]  /*00c0*/  LDC R7, c[0x0][0x3b0] ;  /* 0x0000ec00ff077b82 */ /* 0x000ea20000000800 */
[----:B------:R-:W-:Y:S01]  /*00d0*/  BSSY.RECONVERGENT B0, `(.L_x_5105) ;  /* 0x000001d000007945 */ /* 0x000fe20003800200 */
[----:B------:R-:W3:Y:S06]  /*00e0*/  S2R R3, SR_TID.X ;  /* 0x0000000000037919 */ /* 0x000eec0000002100 */
[----:B------:R-:W4:Y:S01]  /*00f0*/  LDC R29, c[0x0][0x3ac] ;  /* 0x0000eb00ff1d7b82 */ /* 0x000f220000000800 */
[----:B-1----:R-:W-:-:S04]  /*0100*/  SHF.L.U32 R12, R30, 0x5, RZ ;  /* 0x000000051e0c7819 */ /* 0x002fc800000006ff */
[CC--:B---3--:R-:W-:Y:S02]  /*0110*/  IADD3 R13, PT, PT, R12.reuse, R3.reuse, RZ ;  /* 0x000000030c0d7210 */ /* 0x0c8fe40007ffe0ff */
[----:B--2---:R-:W-:Y:S02]  /*0120*/  VIADDMNMX R35, R12, 0x20, R7, PT ;  /* 0x000000200c237846 */ /* 0x004fe40003800107 */
[----:B0-----:R-:W-:Y:S02]  /*0130*/  LEA R0, R0, R3, 0x5 ;  /* 0x0000000300007211 */ /* 0x001fe400078e28ff */
[----:B------:R-:W-:Y:S02]  /*0140*/  ISETP.GE.AND P0, PT, R13, R35, PT ;  /* 0x000000230d00720c */ /* 0x000fe40003f06270 */
[----:B------:R-:W-:-:S04]  /*0150*/  SHF.L.U32 R32, R0, 0x2, RZ ;  /* 0x0000000200207819 */ /* 0x000fc800000006ff */
[----:B----4-:R-:W-:-:S07]  /*0160*/  ISETP.GE.AND P1, PT, R32, R29, PT ;  /* 0x0000001d2000720c */ /* 0x010fce0003f26270 */
        /* <DEDUP_REMOVED lines=19> */
.L_x_5106:
[----:B------:R-:W-:Y:S05]  /*02a0*/  BSYNC.RECONVERGENT B0 ;  /* 0x0000000000007941 */ /* 0x000fea0003800200 */
.L_x_5105:
        /* <DEDUP_REMOVED lines=23> */
.L_x_5108:
        /* <DEDUP_REMOVED lines=10> */
[----:B------:R-:W-:-:S06]  /*04c0*/  IMAD.WIDE.U32 R2, R3, 0x2, R4 ;  /* 0x0000000203027825 */ /* 0x000fcc00078e0004 */
[----:B------:R-:W3:Y:S01]  /*04d0*/  LDG.E.U16.CONSTANT R3, desc[UR6][R2.64+0x2] ;  /* 0x0000020602037981 */ /* 0x000ee2000c1e9500 */
[----:B-1----:R-:W-:-:S05]  /*04e0*/  IMAD.WIDE.U32 R16, R0, 0x2, R16 ;  /* 0x0000000200107825 */ /* 0x002fca00078e0010 */
[----:B------:R-:W4:Y:S01]  /*04f0*/  LDG.E.U16.CONSTANT R11, desc[UR6][R16.64] ;  /* 0x00000006100b7981 */ /* 0x000f22000c1e9500 */
[----:B------:R-:W-:Y:S01]  /*0500*/  UIADD3 UR4, UPT, UPT, UR4, 0x1, URZ ;  /* 0x0000000104047890 */ /* 0x000fe2000fffe0ff */
[----:B--2---:R-:W-:-:S04]  /*0510*/  SHF.R.U32.HI R0, RZ, R9, R14 ;  /* 0x00000009ff007219 */ /* 0x004fc8000001160e */
[----:B------:R-:W-:Y:S02]  /*0520*/  LOP3.LUT R13, R0, 0xf, RZ, 0xc0, !PT ;  /* 0x0000000f000d7812 */ /* 0x000fe400078ec0ff */
[--C-:B------:R-:W-:Y:S02]  /*0530*/  SHF.R.U32.HI R18, RZ, 0x4, R0.reuse ;  /* 0x00000004ff127819 */ /* 0x100fe40000011600 */
[----:B------:R-:W-:Y:S01]  /*0540*/  SHF.R.U32.HI R14, RZ, 0x8, R0 ;  /* 0x00000008ff0e7819 */ /* 0x000fe20000011600 */
[C---:B------:R-:W-:Y:S01]  /*0550*/  IMAD R20, R13.reuse, R13, R13 ;  /* 0x0000000d0d147224 */ /* 0x040fe200078e020d */
[----:B------:R-:W-:Y:S02]  /*0560*/  LOP3.LUT R18, R18, 0xf, RZ, 0xc0, !PT ;  /* 0x0000000f12127812 */ /* 0x000fe400078ec0ff */
[----:B------:R-:W-:Y:S02]  /*0570*/  LOP3.LUT R14, R14, 0xf, RZ, 0xc0, !PT ;  /* 0x0000000f0e0e7812 */ /* 0x000fe400078ec0ff */
[----:B------:R-:W-:Y:S01]  /*0580*/  IADD3 R20, PT, PT, R13, 0x1, R20 ;  /* 0x000000010d147810 */ /* 0x000fe20007ffe014 */
[----:B------:R-:W-:Y:S01]  /*0590*/  IMAD R13, R18, R18, R18 ;  /* 0x00000012120d7224 */ /* 0x000fe200078e0212 */
[----:B------:R-:W-:-:S02]  /*05a0*/  SHF.R.U32.HI R0, RZ, 0xc, R0 ;  /* 0x0000000cff007819 */ /* 0x000fc40000011600 */
[----:B---3--:R-:W-:Y:S01]  /*05b0*/  IADD3 R8, PT, PT, R3, R8, RZ ;  /* 0x0000000803087210 */ /* 0x008fe20007ffe0ff */
[----:B------:R-:W4:Y:S01]  /*05c0*/  I2F.F16 R28, R20 ;  /* 0x00000014001c7306 */ /* 0x000f220000200c00 */
[----:B------:R-:W-:Y:S01]  /*05d0*/  IADD3 R18, PT, PT, R18, 0x1, R13 ;  /* 0x0000000112127810 */ /* 0x000fe20007ffe00d */
[----:B------:R-:W-:Y:S01]  /*05e0*/  IMAD R13, R14, R14, R14 ;  /* 0x0000000e0e0d7224 */ /* 0x000fe200078e020e */
[----:B------:R-:W-:Y:S02]  /*05f0*/  LOP3.LUT R0, R0, 0xf, RZ, 0xc0, !PT ;  /* 0x0000000f00007812 */ /* 0x000fe400078ec0ff */
[----:B------:R-:W-:Y:S02]  /*0600*/  ISETP.GE.AND P0, PT, R8, R35, PT ;  /* 0x000000230800720c */ /* 0x000fe40003f06270 */
[----:B------:R-:W-:Y:S01]  /*0610*/  IADD3 R14, PT, PT, R14, 0x1, R13 ;  /* 0x000000010e0e7810 */ /* 0x000fe20007ffe00d */
[C---:B------:R-:W-:Y:S01]  /*0620*/  IMAD R13, R0.reuse, R0, R0 ;  /* 0x00000000000d7224 */ /* 0x040fe200078e0200 */
[----:B------:R-:W0:Y:S04]  /*0630*/  I2F.F16 R18, R18 ;  /* 0x0000001200127306 */ /* 0x000e280000200c00 */
[----:B------:R-:W-:Y:S01]  /*0640*/  IADD3 R13, PT, PT, R0, 0x1, R13 ;  /* 0x00000001000d7810 */ /* 0x000fe20007ffe00d */
[----:B----4-:R-:W-:-:S03]  /*0650*/  HMUL2 R28, R28.H0_H0, R11.H0_H0 ;  /* 0x2000000b1c1c7232 */ /* 0x010fc60000000800 */
[----:B------:R-:W1:Y:S01]  /*0660*/  I2F.F16 R2, R14 ;  /* 0x0000000e00027306 */ /* 0x000e620000200c00 */
[----:B0-----:R-:W-:-:S07]  /*0670*/  HMUL2 R0, R18.H0_H0, R11.H0_H0 ;  /* 0x2000000b12007232 */ /* 0x001fce0000000800 */
[----:B------:R-:W0:Y:S01]  /*0680*/  I2F.F16 R16, R13 ;  /* 0x0000000d00107306 */ /* 0x000e220000200c00 */
[-C--:B-1----:R-:W-:Y:S02]  /*0690*/  HMUL2 R2, R2.H0_H0, R11.reuse.H0_H0 ;  /* 0x2000000b02027232 */ /* 0x082fe40000000800 */
[----:B0-----:R-:W-:Y:S01]  /*06a0*/  HMUL2 R3, R16.H0_H0, R11.H0_H0 ;  /* 0x2000000b10037232 */ /* 0x001fe20000000800 */
[----:B------:R-:W-:Y:S06]  /*06b0*/  @!P0 BRA `(.L_x_5108) ;  /* 0xfffffffc00588947 */ /* 0x000fec000383ffff */
.L_x_5107:
[----:B------:R-:W1:Y:S01]  /*06c0*/  LDCU UR4, c[0x0][0x3c8] ;  /* 0x00007900ff0477ac */ /* 0x000e620008000800 */
[----:B0-----:R-:W-:Y:S01]  /*06d0*/  HFMA2 R4, -RZ, RZ, 0, 0 ;  /* 0x00000000ff047431 */ /* 0x001fe200000001ff */
        /* <DEDUP_REMOVED lines=9> */
.L_x_5109:
        /* <DEDUP_REMOVED lines=11> */
.L_x_5110:
        /* <DEDUP_REMOVED lines=11> */
.L_x_5111:
        /* <DEDUP_REMOVED lines=11> */
.L_x_5112:
        /* <DEDUP_REMOVED lines=11> */
.L_x_5113:
        /* <DEDUP_REMOVED lines=22> */
[----:B------:R-:W2:Y:S01]  /*0b90*/  LDG.E.128.CONSTANT R24, desc[UR6][R16.64] ;  /* 0x0000000610187981 */ /* 0x000ea2000c1e9d00 */
[----:B------:R-:W-:-:S03]  /*0ba0*/  IMAD.WIDE R6, R29, 0x4, R16 ;  /* 0x000000041d067825 */ /* 0x000fc600078e0210 */
[----:B------:R-:W0:Y:S04]  /*0bb0*/  LDS.128 R8, [UR4] ;  /* 0x00000004ff087984 */ /* 0x000e280008000c00 */
[----:B------:R-:W3:Y:S01]  /*0bc0*/  LDG.E.128.CONSTANT R20, desc[UR6][R6.64] ;  /* 0x0000000606147981 */ /* 0x000ee2000c1e9d00 */
[----:B------:R-:W-:-:S05]  /*0bd0*/  IMAD.WIDE R38, R29, 0x4, R6 ;  /* 0x000000041d267825 */ /* 0x000fca00078e0206 */
[----:B------:R1:W4:Y:S02]  /*0be0*/  LDG.E.128.CONSTANT R12, desc[UR6][R38.64] ;  /* 0x00000006260c7981 */ /* 0x000324000c1e9d00 */
[----:B-1----:R-:W-:Y:S01]  /*0bf0*/  IMAD.WIDE R38, R29, 0x4, R38 ;  /* 0x000000041d267825 */ /* 0x002fe200078e0226 */
[----:B--2---:R-:W-:Y:S02]  /*0c00*/  LOP3.LUT R5, R24, 0x3f003f, RZ, 0xc0, !PT ;  /* 0x003f003f18057812 */ /* 0x004fe400078ec0ff */
        /* <DEDUP_REMOVED lines=12> */
[----:B------:R-:W-:Y:S01]  /*0cd0*/  SHF.R.U32.HI R4, RZ, 0x6, R25 ;  /* 0x00000006ff047819 */ /* 0x000fe20000011619 */
[----:B------:R-:W-:-:S02]  /*0ce0*/  HADD2 R5, R33, -1056, -1056 ;  /* 0xe420e42021057430 */ /* 0x000fc40000000000 */
[-C--:B0-----:R-:W-:Y:S02]  /*0cf0*/  HFMA2 R16, R16, R8.reuse, RZ ;  /* 0x0000000810107231 */ /* 0x081fe400000000ff */
[----:B------:R-:W-:Y:S01]  /*0d00*/  HADD2 R17, R17, -1056, -1056 ;  /* 0xe420e42011117430 */ /* 0x000fe20000000000 */
[----:B------:R-:W-:Y:S01]  /*0d10*/  LOP3.LUT R4, R4, 0x3f003f, RZ, 0xc0, !PT ;  /* 0x003f003f04047812 */ /* 0x000fe200078ec0ff */
[----:B------:R-:W-:Y:S02]  /*0d20*/  HADD2 R6, R6, -1056, -1056 ;  /* 0xe420e42006067430 */ /* 0x000fe40000000000 */
[-C--:B------:R-:W-:Y:S02]  /*0d30*/  HFMA2 R5, R5, R8.reuse, RZ ;  /* 0x0000000805057231 */ /* 0x080fe400000000ff */
[-C--:B------:R-:W-:Y:S01]  /*0d40*/  HFMA2 R7, R7, R8.reuse, RZ.H0_H0 ;  /* 0x0000000807077231 */ /* 0x080fe200000400ff */
[----:B------:R-:W-:Y:S01]  /*0d50*/  LOP3.LUT R4, R4, 0x64006400, RZ, 0xfc, !PT ;  /* 0x6400640004047812 */ /* 0x000fe200078efcff */
[----:B------:R-:W-:-:S02]  /*0d60*/  HFMA2 R8, R17, R8, RZ.H0_H0 ;  /* 0x0000000811087231 */ /* 0x000fc400000400ff */
[-C--:B------:R-:W-:Y:S01]  /*0d70*/  HFMA2 R6, R6, R9.reuse, R16 ;  /* 0x0000000906067231 */ /* 0x080fe20000000010 */
[----:B------:R-:W-:Y:S02]  /*0d80*/  SHF.R.U32.HI R17, RZ, 0x6, R26 ;  /* 0x00000006ff117819 */ /* 0x000fe4000001161a */
[----:B------:R-:W-:Y:S01]  /*0d90*/  SHF.R.U32.HI R16, RZ, 0x6, R27 ;  /* 0x00000006ff107819 */ /* 0x000fe2000001161b */
[----:B------:R-:W-:Y:S01]  /*0da0*/  HADD2 R4, R4, -1056, -1056 ;  /* 0xe420e42004047430 */ /* 0x000fe20000000000 */
[----:B------:R-:W-:Y:S02]  /*0db0*/  LOP3.LUT R17, R17, 0x3f003f, RZ, 0xc0, !PT ;  /* 0x003f003f11117812 */ /* 0x000fe400078ec0ff */
[----:B------:R-:W-:Y:S01]  /*0dc0*/  LOP3.LUT R16, R16, 0x3f003f, RZ, 0xc0, !PT ;  /* 0x003f003f10107812 */ /* 0x000fe200078ec0ff */
[----:B------:R-:W-:Y:S01]  /*0dd0*/  HFMA2 R4, R4, R9, R7 ;  /* 0x0000000904047231 */ /* 0x000fe20000000007 */
[----:B------:R-:W-:Y:S02]  /*0de0*/  LOP3.LUT R17, R17, 0x64006400, RZ, 0xfc, !PT ;  /* 0x6400640011117812 */ /* 0x000fe400078efcff */
[----:B------:R-:W-:-:S02]  /*0df0*/  LOP3.LUT R16, R16, 0x64006400, RZ, 0xfc, !PT ;  /* 0x6400640010107812 */ /* 0x000fc400078efcff */
[----:B---3--:R-:W-:Y:S01]  /*0e00*/  LOP3.LUT R7, R20, 0x3f003f, RZ, 0xc0, !PT ;  /* 0x003f003f14077812 */ /* 0x008fe200078ec0ff */
        /* <DEDUP_REMOVED lines=9> */
[----:B------:R-:W-:-:S02]  /*0ea0*/  LOP3.LUT R17, R22, 0x3f003f, RZ, 0xc0, !PT ;  /* 0x003f003f16117812 */ /* 0x000fc400078ec0ff */
[----:B------:R-:W-:Y:S01]  /*0eb0*/  LOP3.LUT R16, R16, 0x3f003f, RZ, 0xc0, !PT ;  /* 0x003f003f10107812 */ /* 0x000fe200078ec0ff */
[-C--:B------:R-:W-:Y:S01]  /*0ec0*/  HFMA2 R6, R7, R10.reuse, R6 ;  /* 0x0000000a07067231 */ /* 0x080fe20000000006 */
[----:B------:R-:W-:Y:S02]  /*0ed0*/  LOP3.LUT R9, R9, 0x64006400, RZ, 0xfc, !PT ;  /* 0x6400640009097812 */ /* 0x000fe400078efcff */
[----:B------:R-:W-:Y:S02]  /*0ee0*/  LOP3.LUT R17, R17, 0x64006400, RZ, 0xfc, !PT ;  /* 0x6400640011117812 */ /* 0x000fe400078efcff */
[----:B------:R-:W-:Y:S01]  /*0ef0*/  LOP3.LUT R16, R16, 0x64006400, RZ, 0xfc, !PT ;  /* 0x6400640010107812 */ /* 0x000fe200078efcff */
[----:B------:R-:W-:Y:S01]  /*0f00*/  HADD2 R9, R9, -1056, -1056 ;  /* 0xe420e42009097430 */ /* 0x000fe20000000000 */
[----:B------:R-:W-:Y:S01]  /*0f10*/  SHF.R.U32.HI R7, RZ, 0x6, R21 ;  /* 0x00000006ff077819 */ /* 0x000fe20000011615 */
[----:B------:R-:W-:Y:S01]  /*0f20*/  HADD2 R33, R17, -1056, -1056 ;  /* 0xe420e42011217430 */ /* 0x000fe20000000000 */
[----:B----4-:R-:W-:Y:S01]  /*0f30*/  SHF.R.U32.HI R18, RZ, 0x6, R12 ;  /* 0x00000006ff127819 */ /* 0x010fe2000001160c */
[----:B------:R-:W-:Y:S01]  /*0f40*/  HADD2 R17, R16, -1056, -1056 ;  /* 0xe420e42010117430 */ /* 0x000fe20000000000 */
[----:B------:R-:W-:Y:S01]  /*0f50*/  LOP3.LUT R7, R7, 0x3f003f, RZ, 0xc0, !PT ;  /* 0x003f003f07077812 */ /* 0x000fe200078ec0ff */
[----:B------:R-:W-:-:S02]  /*0f60*/  HFMA2 R16, R9, R10, R4 ;  /* 0x0000000a09107231 */ /* 0x000fc40000000004 */
[----:B------:R-:W-:Y:S02]  /*0f70*/  HFMA2 R33, R33, R10, R5 ;  /* 0x0000000a21217231 */ /* 0x000fe40000000005 */
[----:B------:R-:W-:Y:S01]  /*0f80*/  HFMA2 R17, R17, R11, R6 ;  /* 0x0000000b11117231 */ /* 0x000fe20000000006 */
[----:B------:R-:W-:Y:S02]  /*0f90*/  LOP3.LUT R9, R7, 0x64006400, RZ, 0xfc, !PT ;  /* 0x6400640007097812 */ /* 0x000fe400078efcff */
[----:B------:R-:W0:Y:S01]  /*0fa0*/  LDS.128 R4, [UR4+0x10] ;  /* 0x00001004ff047984 */ /* 0x000e220008000c00 */
[----:B------:R-:W-:Y:S02]  /*0fb0*/  LOP3.LUT R19, R19, 0x64006400, RZ, 0xfc, !PT ;  /* 0x6400640013137812 */ /* 0x000fe400078efcff */
[----:B------:R-:W-:Y:S01]  /*0fc0*/  HADD2 R9, R9, -1056, -1056 ;  /* 0xe420e42009097430 */ /* 0x000fe20000000000 */
[----:B------:R-:W-:Y:S02]  /*0fd0*/  LOP3.LUT R18, R18, 0x3f003f, RZ, 0xc0, !PT ;  /* 0x003f003f12127812 */ /* 0x000fe400078ec0ff */
[----:B------:R-:W-:-:S02]  /*0fe0*/  HADD2 R19, R19, -1056, -1056 ;  /* 0xe420e42013137430 */ /* 0x000fc40000000000 */
[----:B------:R-:W-:Y:S01]  /*0ff0*/  HFMA2 R16, R9, R11, R16 ;  /* 0x0000000b09107231 */ /* 0x000fe20000000010 */
[----:B------:R-:W-:Y:S02]  /*1000*/  SHF.R.U32.HI R9, RZ, 0x6, R22 ;  /* 0x00000006ff097819 */ /* 0x000fe40000011616 */
[----:B------:R-:W-:Y:S01]  /*1010*/  LOP3.LUT R18, R18, 0x64006400, RZ, 0xfc, !PT ;  /* 0x6400640012127812 */ /* 0x000fe200078efcff */
[----:B------:R-:W-:Y:S01]  /*1020*/  HFMA2 R10, R19, R10, R8 ;  /* 0x0000000a130a7231 */ /* 0x000fe20000000008 */
[----:B------:R-:W-:Y:S02]  /*1030*/  LOP3.LUT R9, R9, 0x3f003f, RZ, 0xc0, !PT ;  /* 0x003f003f09097812 */ /* 0x000fe400078ec0ff */
[----:B------:R-:W-:Y:S01]  /*1040*/  SHF.R.U32.HI R24, RZ, 0xc, R24 ;  /* 0x0000000cff187819 */ /* 0x000fe20000011618 */
[----:B------:R-:W-:Y:S01]  /*1050*/  HADD2 R8, R18, -1056, -1056 ;  /* 0xe420e42012087430 */ /* 0x000fe20000000000 */
[----:B------:R-:W-:Y:S02]  /*1060*/  LOP3.LUT R9, R9, 0x64006400, RZ, 0xfc, !PT ;  /* 0x6400640009097812 */ /* 0x000fe400078efcff */
[----:B------:R-:W-:-:S02]  /*1070*/  SHF.R.U32.HI R18, RZ, 0x6, R23 ;  /* 0x00000006ff127819 */ /* 0x000fc40000011617 */
[----:B------:R-:W-:Y:S01]  /*1080*/  LOP3.LUT R24, R24, 0xf000f, RZ, 0xc0, !PT ;  /* 0x000f000f18187812 */ /* 0x000fe200078ec0ff */
[----:B------:R-:W-:Y:S01]  /*1090*/  HADD2 R9, R9, -1056, -1056 ;  /* 0xe420e42009097430 */ /* 0x000fe20000000000 */
[----:B------:R-:W-:Y:S02]  /*10a0*/  LOP3.LUT R18, R18, 0x3f003f, RZ, 0xc0, !PT ;  /* 0x003f003f12127812 */ /* 0x000fe400078ec0ff */
[----:B------:R-:W-:Y:S01]  /*10b0*/  SHF.R.U32.HI R25, RZ, 0xc, R25 ;  /* 0x0000000cff197819 */ /* 0x000fe20000011619 */
[----:B------:R-:W-:Y:S01]  /*10c0*/  HFMA2 R33, R9, R11, R33 ;  /* 0x0000000b09217231 */ /* 0x000fe20000000021 */
[----:B------:R-:W-:Y:S02]  /*10d0*/  LOP3.LUT R9, R12, 0x3f003f, RZ, 0xc0, !PT ;  /* 0x003f003f0c097812 */ /* 0x000fe400078ec0ff */
[----:B------:R-:W-:Y:S02]  /*10e0*/  LOP3.LUT R18, R18, 0x64006400, RZ, 0xfc, !PT ;  /* 0x6400640012127812 */ /* 0x000fe400078efcff */
[----:B------:R-:W-:-:S03]  /*10f0*/  LOP3.LUT R9, R9, 0x64006400, RZ, 0xfc, !PT ;  /* 0x6400640009097812 */ /* 0x000fc600078efcff */
[----:B------:R-:W-:Y:S02]  /*1100*/  HADD2 R18, R18, -1056, -1056 ;  /* 0xe420e42012127430 */ /* 0x000fe40000000000 */
[----:B------:R-:W-:Y:S02]  /*1110*/  HADD2 R9, R9, -1056, -1056 ;  /* 0xe420e42009097430 */ /* 0x000fe40000000000 */
[----:B------:R-:W-:Y:S01]  /*1120*/  HFMA2 R10, R18, R11, R10 ;  /* 0x0000000b120a7231 */ /* 0x000fe2000000000a */
[----:B------:R-:W-:Y:S01]  /*1130*/  SHF.R.U32.HI R11, RZ, 0x6, R14 ;  /* 0x00000006ff0b7819 */ /* 0x000fe2000001160e */
[----:B0-----:R-:W-:Y:S01]  /*1140*/  HFMA2 R17, R9, R4, R17 ;  /* 0x0000000409117231 */ /* 0x001fe20000000011 */
[----:B------:R-:W-:Y:S02]  /*1150*/  LOP3.LUT R9, R13, 0x3f003f, RZ, 0xc0, !PT ;  /* 0x003f003f0d097812 */ /* 0x000fe400078ec0ff */
[----:B------:R-:W-:Y:S01]  /*1160*/  LOP3.LUT R11, R11, 0x3f003f, RZ, 0xc0, !PT ;  /* 0x003f003f0b0b7812 */ /* 0x000fe200078ec0ff */
[----:B------:R-:W-:Y:S01]  /*1170*/  HFMA2 R8, R8, R5, R17 ;  /* 0x0000000508087231 */ /* 0x000fe20000000011 */
[----:B------:R-:W-:-:S02]  /*1180*/  LOP3.LUT R9, R9, 0x64006400, RZ, 0xfc, !PT ;  /* 0x6400640009097812 */ /* 0x000fc400078efcff */
[----:B------:R-:W-:Y:S02]  /*1190*/  SHF.R.U32.HI R17, RZ, 0x6, R13 ;  /* 0x00000006ff117819 */ /* 0x000fe4000001160d */
[----:B------:R-:W-:Y:S01]  /*11a0*/  LOP3.LUT R11, R11, 0x64006400, RZ, 0xfc, !PT ;  /* 0x640064000b0b7812 */ /* 0x000fe200078efcff */
[----:B------:R-:W-:Y:S01]  /*11b0*/  HADD2 R9, R9, -1056, -1056 ;  /* 0xe420e42009097430 */ /* 0x000fe20000000000 */
[----:B------:R-:W-:-:S03]  /*11c0*/  LOP3.LUT R17, R17, 0x3f003f, RZ, 0xc0, !PT ;  /* 0x003f003f11117812 */ /* 0x000fc600078ec0ff */
[----:B------:R-:W-:Y:S01]  /*11d0*/  HFMA2 R16, R9, R4, R16 ;  /* 0x0000000409107231 */ /* 0x000fe20000000010 */
[----:B------:R-:W-:Y:S01]  /*11e0*/  LOP3.LUT R9, R14, 0x3f003f, RZ, 0xc0, !PT ;  /* 0x003f003f0e097812 */ /* 0x000fe200078ec0ff */
[----:B------:R-:W-:Y:S01]  /*11f0*/  HADD2 R11, R11, -1056, -1056 ;  /* 0xe420e4200b0b7430 */ /* 0x000fe20000000000 */
[----:B------:R-:W-:Y:S02]  /*1200*/  LOP3.LUT R17, R17, 0x64006400, RZ, 0xfc, !PT ;  /* 0x6400640011117812 */ /* 0x000fe400078efcff */
[----:B------:R-:W-:-:S05]  /*1210*/  LOP3.LUT R9, R9, 0x64006400, RZ, 0xfc, !PT ;  /* 0x6400640009097812 */ /* 0x000fca00078efcff */
[----:B------:R-:W-:-:S04]  /*1220*/  HADD2 R9, R9, -1056, -1056 ;  /* 0xe420e42009097430 */ /* 0x000fc80000000000 */
[----:B------:R-:W-:Y:S01]  /*1230*/  HFMA2 R33, R9, R4, R33 ;  /* 0x0000000409217231 */ /* 0x000fe20000000021 */
[----:B------:R-:W-:-:S03]  /*1240*/  SHF.R.U32.HI R9, RZ, 0x8, R12 ;  /* 0x00000008ff097819 */ /* 0x000fc6000001160c */
[-C--:B------:R-:W-:Y:S01]  /*1250*/  HFMA2 R33, R11, R5.reuse, R33 ;  /* 0x000000050b217231 */ /* 0x080fe20000000021 */
[----:B------:R-:W-:Y:S01]  /*1260*/  LOP3.LUT R9, R24, 0x300030, R9, 0xf8, !PT ;  /* 0x0030003018097812 */ /* 0x000fe200078ef809 */
[----:B------:R-:W-:Y:S01]  /*1270*/  HADD2 R24, R17, -1056, -1056 ;  /* 0xe420e42011187430 */ /* 0x000fe20000000000 */
[----:B------:R-:W-:Y:S02]  /*1280*/  SHF.R.U32.HI R17, RZ, 0x6, R15 ;  /* 0x00000006ff117819 */ /* 0x000fe4000001160f */
[----:B------:R-:W-:Y:S01]  /*1290*/  LOP3.LUT R9, R9, 0x64006400, RZ, 0xfc, !PT ;  /* 0x6400640009097812 */ /* 0x000fe200078efcff */
[----:B------:R-:W-:Y:S01]  /*12a0*/  HFMA2 R24, R24, R5, R16 ;  /* 0x0000000518187231 */ /* 0x000fe20000000010 */
[----:B------:R-:W-:Y:S02]  /*12b0*/  LOP3.LUT R16, R15, 0x3f003f, RZ, 0xc0, !PT ;  /* 0x003f003f0f107812 */ /* 0x000fe400078ec0ff */
[----:B------:R-:W-:Y:S02]  /*12c0*/  LOP3.LUT R17, R17, 0x3f003f, RZ, 0xc0, !PT ;  /* 0x003f003f11117812 */ /* 0x000fe400078ec0ff */
[----:B------:R-:W-:-:S02]  /*12d0*/  LOP3.LUT R16, R16, 0x64006400, RZ, 0xfc, !PT ;  /* 0x6400640010107812 */ /* 0x000fc400078efcff */
[----:B------:R-:W-:-:S03]  /*12e0*/  LOP3.LUT R17, R17, 0x64006400, RZ, 0xfc, !PT ;  /* 0x6400640011117812 */ /* 0x000fc600078efcff */
[----:B------:R-:W-:Y:S02]  /*12f0*/  HADD2 R16, R16, -1056, -1056 ;  /* 0xe420e42010107430 */ /* 0x000fe40000000000 */
[----:B------:R-:W-:Y:S02]  /*1300*/  HADD2 R34, R17, -1056, -1056 ;  /* 0xe420e42011227430 */ /* 0x000fe40000000000 */
[----:B------:R-:W-:Y:S02]  /*1310*/  HFMA2 R10, R16, R4, R10 ;  /* 0x00000004100a7231 */ /* 0x000fe4000000000a */
[----:B------:R0:W2:Y:S02]  /*1320*/  LDG.E.128.CONSTANT R16, desc[UR6][R38.64] ;  /* 0x0000000626107981 */ /* 0x0000a4000c1e9d00 */
[----:B------:R-:W-:Y:S01]  /*1330*/  HFMA2 R34, R34, R5, R10 ;  /* 0x0000000522227231 */ /* 0x000fe2000000000a */
[----:B------:R-:W-:Y:S01]  /*1340*/  LOP3.LUT R10, R25, 0xf000f, RZ, 0xc0, !PT ;  /* 0x000f000f190a7812 */ /* 0x000fe200078ec0ff */
[----:B------:R-:W-:Y:S01]  /*1350*/  HADD2 R4, R9, -1056, -1056 ;  /* 0xe420e42009047430 */ /* 0x000fe20000000000 */
[----:B------:R-:W-:Y:S01]  /*1360*/  SHF.R.U32.HI R5, RZ, 0x8, R13 ;  /* 0x00000008ff057819 */ /* 0x000fe2000001160d */
[----:B0-----:R-:W-:-:S03]  /*1370*/  IMAD.WIDE R38, R29, 0x4, R38 ;  /* 0x000000041d267825 */ /* 0x001fc600078e0226 */
[----:B------:R-:W-:Y:S01]  /*1380*/  LOP3.LUT R5, R10, 0x300030, R5, 0xf8, !PT ;  /* 0x003000300a057812 */ /* 0x000fe200078ef805 */
[----:B------:R-:W-:Y:S02]  /*1390*/  HFMA2 R4, R4, R6, R8 ;  /* 0x0000000604047231 */ /* 0x000fe40000000008 */
[----:B------:R0:W3:Y:S01]  /*13a0*/  LDG.E.128.CONSTANT R8, desc[UR6][R38.64] ;  /* 0x0000000626087981 */ /* 0x0000e2000c1e9d00 */
[----:B------:R-:W-:Y:S02]  /*13b0*/  LOP3.LUT R5, R5, 0x64006400, RZ, 0xfc, !PT ;  /* 0x6400640005057812 */ /* 0x000fe400078efcff */
[----:B------:R-:W-:Y:S02]  /*13c0*/  SHF.R.U32.HI R26, RZ, 0xc, R26 ;  /* 0x0000000cff1a7819 */ /* 0x000fe4000001161a */
[----:B------:R-:W-:Y:S01]  /*13d0*/  SHF.R.U32.HI R27, RZ, 0xc, R27 ;  /* 0x0000000cff1b7819 */ /* 0x000fe2000001161b */
[----:B------:R-:W-:Y:S01]  /*13e0*/  HADD2 R5, R5, -1056, -1056 ;  /* 0xe420e42005057430 */ /* 0x000fe20000000000 */
[----:B------:R-:W-:-:S02]  /*13f0*/  LOP3.LUT R25, R26, 0xf000f, RZ, 0xc0, !PT ;  /* 0x000f000f1a197812 */ /* 0x000fc400078ec0ff */
[----:B------:R-:W-:Y:S01]  /*1400*/  LOP3.LUT R27, R27, 0xf000f, RZ, 0xc0, !PT ;  /* 0x000f000f1b1b7812 */ /* 0x000fe200078ec0ff */
[----:B------:R-:W-:Y:S01]  /*1410*/  HFMA2 R5, R5, R6, R24 ;  /* 0x0000000605057231 */ /* 0x000fe20000000018 */
[----:B------:R-:W-:Y:S01]  /*1420*/  SHF.R.U32.HI R24, RZ, 0x8, R15 ;  /* 0x00000008ff187819 */ /* 0x000fe2000001160f */
[----:B0-----:R-:W-:Y:S01]  /*1430*/  IMAD.WIDE R38, R29, 0x4, R38 ;  /* 0x000000041d267825 */ /* 0x001fe200078e0226 */
[----:B------:R-:W-:Y:S02]  /*1440*/  SHF.R.U32.HI R36, RZ, 0x8, R14 ;  /* 0x00000008ff247819 */ /* 0x000fe4000001160e */
[----:B------:R-:W-:Y:S02]  /*1450*/  LOP3.LUT R37, R27, 0x300030, R24, 0xf8, !PT ;  /* 0x003000301b257812 */ /* 0x000fe400078ef818 */
[----:B------:R-:W-:Y:S02]  /*1460*/  LOP3.LUT R36, R25, 0x300030, R36, 0xf8, !PT ;  /* 0x0030003019247812 */ /* 0x000fe400078ef824 */
[----:B------:R-:W4:Y:S02]  /*1470*/  LDG.E.128.CONSTANT R24, desc[UR6][R38.64] ;  /* 0x0000000626187981 */ /* 0x000f24000c1e9d00 */
[----:B------:R-:W-:-:S05]  /*1480*/  LOP3.LUT R36, R36, 0x64006400, RZ, 0xfc, !PT ;  /* 0x6400640024247812 */ /* 0x000fca00078efcff */
[----:B------:R-:W-:-:S04]  /*1490*/  HADD2 R36, R36, -1056, -1056 ;  /* 0xe420e42024247430 */ /* 0x000fc80000000000 */
[----:B------:R-:W-:Y:S01]  /*14a0*/  HFMA2 R33, R36, R6, R33 ;  /* 0x0000000624217231 */ /* 0x000fe20000000021 */
[----:B------:R-:W-:Y:S02]  /*14b0*/  LOP3.LUT R36, R37, 0x64006400, RZ, 0xfc, !PT ;  /* 0x6400640025247812 */ /* 0x000fe400078efcff */
[----:B------:R-:W-:-:S03]  /*14c0*/  SHF.R.U32.HI R20, RZ, 0xc, R20 ;  /* 0x0000000cff147819 */ /* 0x000fc60000011614 */
[----:B------:R-:W-:Y:S01]  /*14d0*/  HADD2 R36, R36, -1056, -1056 ;  /* 0xe420e42024247430 */ /* 0x000fe20000000000 */
[----:B------:R-:W-:-:S03]  /*14e0*/  SHF.R.U32.HI R21, RZ, 0xc, R21 ;  /* 0x0000000cff157819 */ /* 0x000fc60000011615 */
[----:B------:R-:W-:Y:S01]  /*14f0*/  HFMA2 R34, R36, R6, R34 ;  /* 0x0000000624227231 */ /* 0x000fe20000000022 */
[----:B------:R-:W-:Y:S02]  /*1500*/  SHF.R.U32.HI R6, RZ, 0xa, R13 ;  /* 0x0000000aff067819 */ /* 0x000fe4000001160d */
[----:B------:R-:W-:Y:S02]  /*1510*/  SHF.R.U32.HI R12, RZ, 0xa, R12 ;  /* 0x0000000aff0c7819 */ /* 0x000fe4000001160c */
[----:B------:R-:W-:Y:S02]  /*1520*/  LOP3.LUT R13, R20, 0xf000f, RZ, 0xc0, !PT ;  /* 0x000f000f140d7812 */ /* 0x000fe400078ec0ff */
[----:B------:R-:W-:Y:S02]  /*1530*/  LOP3.LUT R21, R21, 0xf000f, RZ, 0xc0, !PT ;  /* 0x000f000f15157812 */ /* 0x000fe400078ec0ff */
[----:B------:R-:W-:Y:S02]  /*1540*/  SHF.R.U32.HI R22, RZ, 0xc, R22 ;  /* 0x0000000cff167819 */ /* 0x000fe40000011616 */
[----:B------:R-:W-:-:S02]  /*1550*/  SHF.R.U32.HI R23, RZ, 0xc, R23 ;  /* 0x0000000cff177819 */ /* 0x000fc40000011617 */
[----:B------:R-:W-:Y:S02]  /*1560*/  LOP3.LUT R12, R13, 0x300030, R12, 0xf8, !PT ;  /* 0x003000300d0c7812 */ /* 0x000fe400078ef80c */
[----:B------:R-:W-:Y:S02]  /*1570*/  SHF.R.U32.HI R20, RZ, 0xa, R14 ;  /* 0x0000000aff147819 */ /* 0x000fe4000001160e */
[----:B------:R-:W-:Y:S02]  /*1580*/  LOP3.LUT R6, R21, 0x300030, R6, 0xf8, !PT ;  /* 0x0030003015067812 */ /* 0x000fe400078ef806 */
[----:B------:R-:W-:Y:S02]  /*1590*/  LOP3.LUT R13, R22, 0xf000f, RZ, 0xc0, !PT ;  /* 0x000f000f160d7812 */ /* 0x000fe400078ec0ff */
[----:B------:R-:W-:Y:S02]  /*15a0*/  LOP3.LUT R14, R23, 0xf000f, RZ, 0xc0, !PT ;  /* 0x000f000f170e7812 */ /* 0x000fe400078ec0ff */
[----:B------:R-:W-:-:S02]  /*15b0*/  SHF.R.U32.HI R21, RZ, 0xa, R15 ;  /* 0x0000000aff157819 */ /* 0x000fc4000001160f */
[----:B------:R-:W-:Y:S02]  /*15c0*/  LOP3.LUT R20, R13, 0x300030, R20, 0xf8, !PT ;  /* 0x003000300d147812 */ /* 0x000fe400078ef814 */
[----:B------:R-:W-:Y:S02]  /*15d0*/  LOP3.LUT R21, R14, 0x300030, R21, 0xf8, !PT ;  /* 0x003000300e157812 */ /* 0x000fe400078ef815 */
[----:B------:R-:W-:Y:S02]  /*15e0*/  LOP3.LUT R22, R12, 0x64006400, RZ, 0xfc, !PT ;  /* 0x640064000c167812 */ /* 0x000fe400078efcff */
[----:B------:R-:W0:Y:S01]  /*15f0*/  LDS.128 R12, [UR4+0x20] ;  /* 0x00002004ff0c7984 */ /* 0x000e220008000c00 */
        /* <DEDUP_REMOVED lines=11> */
[----:B------:R-:W-:Y:S01]  /*16b0*/  HADD2 R21, R4.H0_H0, R4.H1_H1 ;  /* 0x3000000404157230 */ /* 0x000fe20000000800 */
[----:B--2---:R-:W-:Y:S02]  /*16c0*/  SHF.R.U32.HI R7, RZ, 0x6, R16 ;  /* 0x00000006ff077819 */ /* 0x004fe40000011610 */
[----:B------:R-:W-:Y:S02]  /*16d0*/  LOP3.LUT R6, R16, 0x3f003f, RZ, 0xc0, !PT ;  /* 0x003f003f10067812 */ /* 0x000fe400078ec0ff */
[----:B------:R-:W-:Y:S02]  /*16e0*/  LOP3.LUT R7, R7, 0x3f003f, RZ, 0xc0, !PT ;  /* 0x003f003f07077812 */ /* 0x000fe400078ec0ff */
[----:B------:R-:W-:Y:S02]  /*16f0*/  LOP3.LUT R6, R6, 0x64006400, RZ, 0xfc, !PT ;  /* 0x6400640006067812 */ /* 0x000fe400078efcff */
[----:B------:R-:W-:-:S03]  /*1700*/  LOP3.LUT R7, R7, 0x64006400, RZ, 0xfc, !PT ;  /* 0x6400640007077812 */ /* 0x000fc600078efcff */
[----:B------:R-:W-:Y:S01]  /*1710*/  HADD2 R6, R6, -1056, -1056 ;  /* 0xe420e42006067430 */ /* 0x000fe20000000000 */
[----:B---3--:R-:W-:Y:S01]  /*1720*/  LOP3.LUT R20, R8, 0x3f003f, RZ, 0xc0, !PT ;  /* 0x003f003f08147812 */ /* 0x008fe200078ec0ff */
[----:B------:R-:W-:Y:S02]  /*1730*/  HADD2 R7, R7, -1056, -1056 ;  /* 0xe420e42007077430 */ /* 0x000fe40000000000 */
[----:B0-----:R-:W-:Y:S01]  /*1740*/  HFMA2 R6, R6, R12, RZ ;  /* 0x0000000c06067231 */ /* 0x001fe200000000ff */
[----:B------:R-:W-:-:S03]  /*1750*/  LOP3.LUT R20, R20, 0x64006400, RZ, 0xfc, !PT ;  /* 0x6400640014147812 */ /* 0x000fc600078efcff */
[----:B------:R-:W-:Y:S02]  /*1760*/  HFMA2 R6, R7, R13, R6 ;  /* 0x0000000d07067231 */ /* 0x000fe40000000006 */
[----:B------:R-:W-:Y:S02]  /*1770*/  HADD2 R7, R20, -1056, -1056 ;  /* 0xe420e42014077430 */ /* 0x000fe40000000000 */
[----:B------:R-:W-:Y:S02]  /*1780*/  HADD2 R20, R5.H0_H0, R5.H1_H1 ;  /* 0x3000000505147230 */ /* 0x000fe40000000800 */
[----:B------:R-:W-:Y:S02]  /*1790*/  HFMA2 R23, R7, R14, R6 ;  /* 0x0000000e07177231 */ /* 0x000fe40000000006 */
[----:B------:R-:W0:Y:S01]  /*17a0*/  LDS.128 R4, [UR4+0x30] ;  /* 0x00003004ff047984 */ /* 0x000e220008000c00 */
[----:B------:R-:W-:-:S04]  /*17b0*/  SHF.R.U32.HI R22, RZ, 0x6, R8 ;  /* 0x00000006ff167819 */ /* 0x000fc80000011608 */
[----:B------:R-:W-:-:S04]  /*17c0*/  LOP3.LUT R22, R22, 0x3f003f, RZ, 0xc0, !PT ;  /* 0x003f003f16167812 */ /* 0x000fc800078ec0ff */
[----:B------:R-:W-:Y:S02]  /*17d0*/  LOP3.LUT R22, R22, 0x64006400, RZ, 0xfc, !PT ;  /* 0x6400640016167812 */ /* 0x000fe400078efcff */
[----:B------:R-:W-:Y:S02]  /*17e0*/  SHF.R.U32.HI R36, RZ, 0xc, R16 ;  /* 0x0000000cff247819 */ /* 0x000fe40000011610 */
[----:B----4-:R-:W-:Y:S01]  /*17f0*/  LOP3.LUT R16, R24, 0x3f003f, RZ, 0xc0, !PT ;  /* 0x003f003f18107812 */ /* 0x010fe200078ec0ff */
[----:B------:R-:W-:Y:S01]  /*1800*/  HADD2 R22, R22, -1056, -1056 ;  /* 0xe420e42016167430 */ /* 0x000fe20000000000 */
[----:B------:R-:W-:Y:S02]  /*1810*/  LOP3.LUT R36, R36, 0xf000f, RZ, 0xc0, !PT ;  /* 0x000f000f24247812 */ /* 0x000fe400078ec0ff */
[----:B------:R-:W-:Y:S01]  /*1820*/  LOP3.LUT R16, R16, 0x64006400, RZ, 0xfc, !PT ;  /* 0x6400640010107812 */ /* 0x000fe200078efcff */
[----:B------:R-:W-:Y:S01]  /*1830*/  HFMA2 R22, R22, R15, R23 ;  /* 0x0000000f16167231 */ /* 0x000fe20000000017 */
[----:B------:R-:W-:-:S02]  /*1840*/  SHF.R.U32.HI R23, RZ, 0x8, R24 ;  /* 0x00000008ff177819 */ /* 0x000fc40000011618 */
[----:B------:R-:W-:Y:S01]  /*1850*/  SHF.R.U32.HI R8, RZ, 0xc, R8 ;  /* 0x0000000cff087819 */ /* 0x000fe20000011608 */
[----:B------:R-:W-:Y:S01]  /*1860*/  HADD2 R16, R16, -1056, -1056 ;  /* 0xe420e42010107430 */ /* 0x000fe20000000000 */
[----:B------:R-:W-:Y:S02]  /*1870*/  LOP3.LUT R36, R36, 0x300030, R23, 0xf8, !PT ;  /* 0x0030003024247812 */ /* 0x000fe400078ef817 */
[----:B------:R-:W-:Y:S02]  /*1880*/  LOP3.LUT R8, R8, 0xf000f, RZ, 0xc0, !PT ;  /* 0x000f000f08087812 */ /* 0x000fe400078ec0ff */
[----:B------:R-:W-:-:S04]  /*1890*/  SHF.R.U32.HI R23, RZ, 0xa, R24 ;  /* 0x0000000aff177819 */ /* 0x000fc80000011618 */
[----:B------:R-:W-:Y:S02]  /*18a0*/  LOP3.LUT R8, R8, 0x300030, R23, 0xf8, !PT ;  /* 0x0030003008087812 */ /* 0x000fe400078ef817 */
[----:B------:R-:W-:Y:S01]  /*18b0*/  LOP3.LUT R23, R17, 0x3f003f, RZ, 0xc0, !PT ;  /* 0x003f003f11177812 */ /* 0x000fe200078ec0ff */
[----:B0-----:R-:W-:Y:S01]  /*18c0*/  HFMA2 R22, R16, R4, R22 ;  /* 0x0000000410167231 */ /* 0x001fe20000000016 */
[----:B------:R-:W-:Y:S02]  /*18d0*/  SHF.R.U32.HI R16, RZ, 0x6, R17 ;  /* 0x00000006ff107819 */ /* 0x000fe40000011611 */
[----:B------:R-:W-:Y:S02]  /*18e0*/  LOP3.LUT R23, R23, 0x64006400, RZ, 0xfc, !PT ;  /* 0x6400640017177812 */ /* 0x000fe400078efcff */
[----:B------:R-:W-:-:S03]  /*18f0*/  LOP3.LUT R16, R16, 0x3f003f, RZ, 0xc0, !PT ;  /* 0x003f003f10107812 */ /* 0x000fc600078ec0ff */
[----:B------:R-:W-:Y:S01]  /*1900*/  HADD2 R23, R23, -1056, -1056 ;  /* 0xe420e42017177430 */ /* 0x000fe20000000000 */
[----:B------:R-:W-:-:S03]  /*1910*/  LOP3.LUT R16, R16, 0x64006400, RZ, 0xfc, !PT ;  /* 0x6400640010107812 */ /* 0x000fc600078efcff */
[----:B------:R-:W-:Y:S02]  /*1920*/  HFMA2 R23, R23, R12, RZ.H0_H0 ;  /* 0x0000000c17177231 */ /* 0x000fe400000400ff */
[----:B------:R-:W-:-:S04]  /*1930*/  HADD2 R16, R16, -1056, -1056 ;  /* 0xe420e42010107430 */ /* 0x000fc80000000000 */
[----:B------:R-:W-:Y:S01]  /*1940*/  HFMA2 R16, R16, R13, R23 ;  /* 0x0000000d10107231 */ /* 0x000fe20000000017 */
        /* <DEDUP_REMOVED lines=10> */
[----:B------:R-:W-:-:S03]  /*19f0*/  LOP3.LUT R24, R24, 0x64006400, RZ, 0xfc, !PT ;  /* 0x6400640018187812 */ /* 0x000fc600078efcff */
[----:B------:R-:W-:Y:S01]  /*1a00*/  HFMA2 R16, R23, R15, R16 ;  /* 0x0000000f17107231 */ /* 0x000fe20000000010 */
[----:B------:R-:W-:Y:S01]  /*1a10*/  LOP3.LUT R23, R25, 0x3f003f, RZ, 0xc0, !PT ;  /* 0x003f003f19177812 */ /* 0x000fe200078ec0ff */
[----:B------:R-:W-:Y:S01]  /*1a20*/  HADD2 R24, R24, -1056, -1056 ;  /* 0xe420e42018187430 */ /* 0x000fe20000000000 */
[----:B------:R-:W-:Y:S02]  /*1a30*/  SHF.R.U32.HI R17, RZ, 0xc, R17 ;  /* 0x0000000cff117819 */ /* 0x000fe40000011611 */
[----:B------:R-:W-:Y:S01]  /*1a40*/  LOP3.LUT R23, R23, 0x64006400, RZ, 0xfc, !PT ;  /* 0x6400640017177812 */ /* 0x000fe200078efcff */
[----:B------:R-:W-:Y:S01]  /*1a50*/  HFMA2 R22, R24, R5, R22 ;  /* 0x0000000518167231 */ /* 0x000fe20000000016 */
[----:B------:R-:W-:Y:S02]  /*1a60*/  LOP3.LUT R17, R17, 0xf000f, RZ, 0xc0, !PT ;  /* 0x000f000f11117812 */ /* 0x000fe400078ec0ff */
[----:B------:R-:W-:Y:S01]  /*1a70*/  SHF.R.U32.HI R24, RZ, 0x8, R25 ;  /* 0x00000008ff187819 */ /* 0x000fe20000011619 */
[----:B------:R-:W-:-:S03]  /*1a80*/  HADD2 R23, R23, -1056, -1056 ;  /* 0xe420e42017177430 */ /* 0x000fc60000000000 */
[----:B------:R-:W-:Y:S01]  /*1a90*/  LOP3.LUT R24, R17, 0x300030, R24, 0xf8, !PT ;  /* 0x0030003011187812 */ /* 0x000fe200078ef818 */
[----:B------:R-:W-:Y:S01]  /*1aa0*/  HFMA2 R16, R23, R4, R16 ;  /* 0x0000000417107231 */ /* 0x000fe20000000010 */
[----:B------:R-:W-:Y:S02]  /*1ab0*/  LOP3.LUT R23, R18, 0x3f003f, RZ, 0xc0, !PT ;  /* 0x003f003f12177812 */ /* 0x000fe400078ec0ff */
[----:B------:R-:W-:Y:S02]  /*1ac0*/  LOP3.LUT R17, R19, 0x3f003f, RZ, 0xc0, !PT ;  /* 0x003f003f13117812 */ /* 0x000fe400078ec0ff */
[----:B------:R-:W-:Y:S02]  /*1ad0*/  LOP3.LUT R23, R23, 0x64006400, RZ, 0xfc, !PT ;  /* 0x6400640017177812 */ /* 0x000fe400078efcff */
        /* <DEDUP_REMOVED lines=39> */
[----:B------:R-:W-:Y:S02]  /*1d50*/  LOP3.LUT R18, R18, 0xf000f, RZ, 0xc0, !PT ;  /* 0x000f000f12127812 */ /* 0x000fe400078ec0ff */
[----:B------:R-:W-:Y:S02]  /*1d60*/  SHF.R.U32.HI R23, RZ, 0x8, R26 ;  /* 0x00000008ff177819 */ /* 0x000fe4000001161a */
[----:B------:R-:W-:Y:S02]  /*1d70*/  LOP3.LUT R14, R14, 0x64006400, RZ, 0xfc, !PT ;  /* 0x640064000e0e7812 */ /* 0x000fe400078efcff */
[----:B------:R-:W-:Y:S02]  /*1d80*/  SHF.R.U32.HI R17, RZ, 0xc, R19 ;  /* 0x0000000cff117819 */ /* 0x000fe40000011613 */
[----:B------:R-:W-:Y:S01]  /*1d90*/  LOP3.LUT R10, R18, 0x300030, R23, 0xf8, !PT ;  /* 0x00300030120a7812 */ /* 0x000fe200078ef817 */
[----:B------:R-:W-:Y:S01]  /*1da0*/  HADD2 R14, R14, -1056, -1056 ;  /* 0xe420e4200e0e7430 */ /* 0x000fe20000000000 */
[----:B------:R-:W-:-:S02]  /*1db0*/  LOP3.LUT R17, R17, 0xf000f, RZ, 0xc0, !PT ;  /* 0x000f000f11117812 */ /* 0x000fc400078ec0ff */
[----:B------:R-:W-:Y:S02]  /*1dc0*/  SHF.R.U32.HI R18, RZ, 0x8, R27 ;  /* 0x00000008ff127819 */ /* 0x000fe4000001161b */
[----:B------:R-:W-:Y:S01]  /*1dd0*/  SHF.R.U32.HI R9, RZ, 0xc, R9 ;  /* 0x0000000cff097819 */ /* 0x000fe20000011609 */
[----:B------:R-:W-:Y:S01]  /*1de0*/  HFMA2 R12, R14, R4, R12 ;  /* 0x000000040e0c7231 */ /* 0x000fe2000000000c */
[----:B------:R-:W-:Y:S02]  /*1df0*/  SHF.R.U32.HI R19, RZ, 0xc, R11 ;  /* 0x0000000cff137819 */ /* 0x000fe4000001160b */
[----:B------:R-:W-:Y:S02]  /*1e00*/  LOP3.LUT R11, R17, 0x300030, R18, 0xf8, !PT ;  /* 0x00300030110b7812 */ /* 0x000fe400078ef812 */
[----:B------:R-:W-:Y:S02]  /*1e10*/  SHF.R.U32.HI R18, RZ, 0xa, R27 ;  /* 0x0000000aff127819 */ /* 0x000fe4000001161b */
[----:B------:R-:W-:-:S02]  /*1e20*/  LOP3.LUT R14, R27, 0x3f003f, RZ, 0xc0, !PT ;  /* 0x003f003f1b0e7812 */ /* 0x000fc400078ec0ff */
[----:B------:R-:W-:Y:S02]  /*1e30*/  LOP3.LUT R40, R9, 0xf000f, RZ, 0xc0, !PT ;  /* 0x000f000f09287812 */ /* 0x000fe400078ec0ff */
[----:B------:R-:W-:Y:S02]  /*1e40*/  SHF.R.U32.HI R27, RZ, 0x6, R27 ;  /* 0x00000006ff1b7819 */ /* 0x000fe4000001161b */
[--C-:B------:R-:W-:Y:S02]  /*1e50*/  SHF.R.U32.HI R9, RZ, 0xa, R25.reuse ;  /* 0x0000000aff097819 */ /* 0x100fe40000011619 */
[----:B------:R-:W-:Y:S02]  /*1e60*/  SHF.R.U32.HI R25, RZ, 0x6, R25 ;  /* 0x00000006ff197819 */ /* 0x000fe40000011619 */
[----:B------:R-:W-:Y:S02]  /*1e70*/  SHF.R.U32.HI R26, RZ, 0x6, R26 ;  /* 0x00000006ff1a7819 */ /* 0x000fe4000001161a */
        /* <DEDUP_REMOVED lines=8> */
[----:B------:R-:W-:Y:S01]  /*1f00*/  HFMA2 R14, R14, R4, R15 ;  /* 0x000000040e0e7231 */ /* 0x000fe2000000000f */
[----:B------:R-:W-:Y:S01]  /*1f10*/  LOP3.LUT R17, R19, 0xf000f, RZ, 0xc0, !PT ;  /* 0x000f000f13117812 */ /* 0x000fe200078ec0ff */
[----:B------:R-:W-:Y:S01]  /*1f20*/  HADD2 R27, R27, -1056, -1056 ;  /* 0xe420e4201b1b7430 */ /* 0x000fe20000000000 */
        /* <DEDUP_REMOVED lines=8> */
[----:B------:R-:W-:Y:S01]  /*1fb0*/  LOP3.LUT R17, R17, 0x300030, R18, 0xf8, !PT ;  /* 0x0030003011117812 */ /* 0x000fe200078ef812 */
[----:B------:R-:W-:Y:S01]  /*1fc0*/  HADD2 R11, R11, -1056, -1056 ;  /* 0xe420e4200b0b7430 */ /* 0x000fe20000000000 */
[----:B------:R-:W-:Y:S01]  /*1fd0*/  LOP3.LUT R8, R8, 0x64006400, RZ, 0xfc, !PT ;  /* 0x6400640008087812 */ /* 0x000fe200078efcff */
[----:B------:R-:W-:Y:S01]  /*1fe0*/  HFMA2 R16, R25, R5, R16 ;  /* 0x0000000519107231 */ /* 0x000fe20000000010 */
[----:B------:R-:W-:Y:S01]  /*1ff0*/  LOP3.LUT R9, R9, 0x64006400, RZ, 0xfc, !PT ;  /* 0x6400640009097812 */ /* 0x000fe200078efcff */
[----:B------:R-:W-:-:S02]  /*2000*/  HADD2 R36, R36, -1056, -1056 ;  /* 0xe420e42024247430 */ /* 0x000fc40000000000 */
[----:B------:R-:W-:Y:S02]  /*2010*/  HFMA2 R12, R26, R5, R12 ;  /* 0x000000051a0c7231 */ /* 0x000fe4000000000c */
[----:B------:R-:W-:Y:S01]  /*2020*/  HADD2 R24, R24, -1056, -1056 ;  /* 0xe420e42018187430 */ /* 0x000fe20000000000 */
[----:B------:R-:W-:Y:S01]  /*2030*/  LOP3.LUT R13, R13, 0x64006400, RZ, 0xfc, !PT ;  /* 0x640064000d0d7812 */ /* 0x000fe200078efcff */
[----:B------:R-:W-:Y:S01]  /*2040*/  HADD2 R10, R10, -1056, -1056 ;  /* 0xe420e4200a0a7430 */ /* 0x000fe20000000000 */
[----:B------:R-:W-:Y:S01]  /*2050*/  LOP3.LUT R17, R17, 0x64006400, RZ, 0xfc, !PT ;  /* 0x6400640011117812 */ /* 0x000fe200078efcff */
[-C--:B------:R-:W-:Y:S02]  /*2060*/  HFMA2 R14, R11, R6.reuse, R14 ;  /* 0x000000060b0e7231 */ /* 0x080fe4000000000e */
[----:B------:R-:W-:Y:S02]  /*2070*/  HFMA2 R22, R36, R6, R22 ;  /* 0x0000000624167231 */ /* 0x000fe40000000016 */
[----:B------:R-:W-:-:S02]  /*2080*/  HADD2 R11, R8, -1056, -1056 ;  /* 0xe420e420080b7430 */ /* 0x000fc40000000000 */
[-C--:B------:R-:W-:Y:S02]  /*2090*/  HFMA2 R12, R10, R6.reuse, R12 ;  /* 0x000000060a0c7231 */ /* 0x080fe4000000000c */
[----:B------:R-:W-:Y:S02]  /*20a0*/  HFMA2 R16, R24, R6, R16 ;  /* 0x0000000618107231 */ /* 0x000fe40000000010 */
[----:B------:R-:W-:Y:S02]  /*20b0*/  HADD2 R8, R9, -1056, -1056 ;  /* 0xe420e42009087430 */ /* 0x000fe40000000000 */
[----:B------:R-:W-:Y:S02]  /*20c0*/  HADD2 R6, R13, -1056, -1056 ;  /* 0xe420e4200d067430 */ /* 0x000fe40000000000 */
[----:B------:R-:W-:Y:S02]  /*20d0*/  HADD2 R17, R17, -1056, -1056 ;  /* 0xe420e42011117430 */ /* 0x000fe40000000000 */
[----:B------:R-:W-:-:S02]  /*20e0*/  HFMA2 R11, R11, R7, R22 ;  /* 0x000000070b0b7231 */ /* 0x000fc40000000016 */
[----:B------:R-:W-:Y:S02]  /*20f0*/  HADD2 R33, R33.H0_H0, R33.H1_H1 ;  /* 0x3000002121217230 */ /* 0x000fe40000000800 */
[----:B------:R-:W-:Y:S02]  /*2100*/  HADD2 R34, R34.H0_H0, R34.H1_H1 ;  /* 0x3000002222227230 */ /* 0x000fe40000000800 */
[-C--:B------:R-:W-:Y:S02]  /*2110*/  HFMA2 R8, R8, R7.reuse, R16 ;  /* 0x0000000708087231 */ /* 0x080fe40000000010 */
[-C--:B------:R-:W-:Y:S02]  /*2120*/  HFMA2 R6, R6, R7.reuse, R12 ;  /* 0x0000000706067231 */ /* 0x080fe4000000000c */
[----:B------:R-:W-:Y:S01]  /*2130*/  HFMA2 R14, R17, R7, R14 ;  /* 0x00000007110e7231 */ /* 0x000fe2000000000e */
[----:B------:R-:W-:Y:S01]  /*2140*/  PRMT R21, R21, 0x5410, R20 ;  /* 0x0000541015157816 */ /* 0x000fe20000000014 */
[----:B------:R-:W-:Y:S01]  /*2150*/  HADD2 R11, R11.H0_H0, R11.H1_H1 ;  /* 0x3000000b0b0b7230 */ /* 0x000fe20000000800 */
[----:B------:R-:W-:Y:S01]  /*2160*/  PRMT R28, R28, 0x5410, R0 ;  /* 0x000054101c1c7816 */ /* 0x000fe20000000000 */
[----:B------:R-:W-:Y:S01]  /*2170*/  HADD2 R8, R8.H0_H0, R8.H1_H1 ;  /* 0x3000000808087230 */ /* 0x000fe20000000800 */
[----:B------:R-:W-:Y:S01]  /*2180*/  PRMT R33, R33, 0x5410, R34 ;  /* 0x0000541021217816 */ /* 0x000fe20000000022 */
[----:B------:R-:W-:Y:S01]  /*2190*/  HADD2 R6, R6.H0_H0, R6.H1_H1 ;  /* 0x3000000606067230 */ /* 0x000fe20000000800 */
[----:B------:R-:W-:Y:S01]  /*21a0*/  PRMT R2, R2, 0x5410, R3 ;  /* 0x0000541002027816 */ /* 0x000fe20000000003 */
[----:B------:R-:W-:-:S02]  /*21b0*/  HADD2 R14, R14.H0_H0, R14.H1_H1 ;  /* 0x3000000e0e0e7230 */ /* 0x000fc40000000800 */
[----:B------:R-:W-:Y:S01]  /*21c0*/  HFMA2 R18, R21, R28, RZ ;  /* 0x0000001c15127231 */ /* 0x000fe200000000ff */
[----:B------:R-:W-:Y:S02]  /*21d0*/  PRMT R11, R11, 0x5410, R8 ;  /* 0x000054100b0b7816 */ /* 0x000fe40000000008 */
[----:B------:R-:W-:Y:S01]  /*21e0*/  PRMT R28, R28, 0x5410, R0 ;  /* 0x000054101c1c7816 */ /* 0x000fe20000000000 */
[----:B------:R-:W-:Y:S01]  /*21f0*/  HFMA2 R13, R33, R2, RZ.H0_H0 ;  /* 0x00000002210d7231 */ /* 0x000fe200000400ff */
[----:B------:R-:W-:Y:S02]  /*2200*/  PRMT R6, R6, 0x5410, R14 ;  /* 0x0000541006067816 */ /* 0x000fe4000000000e */
[----:B------:R-:W-:Y:S01]  /*2210*/  PRMT R2, R2, 0x5410, R3 ;  /* 0x0000541002027816 */ /* 0x000fe20000000003 */
[----:B------:R-:W-:Y:S01]  /*2220*/  HFMA2 R18, R11, R28, R18 ;  /* 0x0000001c0b127231 */ /* 0x000fe20000000012 */
[----:B------:R-:W-:Y:S01]  /*2230*/  LEA R12, R30, 0x20, 0x5 ;  /* 0x000000201e0c7811 */ /* 0x000fe200078e28ff */
[----:B------:R-:W-:-:S04]  /*2240*/  IMAD.WIDE R16, R29, 0x4, R38 ;  /* 0x000000041d107825 */ /* 0x000fc800078e0226 */
[----:B------:R-:W-:Y:S01]  /*2250*/  HFMA2 R13, R6, R2, R13 ;  /* 0x00000002060d7231 */ /* 0x000fe2000000000d */
[----:B------:R-:W-:-:S12]  /*2260*/  UIADD3 UR4, UPT, UPT, UR4, 0x40, URZ ;  /* 0x0000004004047890 */ /* 0x000fd8000fffe0ff */
.L_x_5114:
[----:B------:R-:W0:Y:S01]  /*2270*/  LDC.64 R14, c[0x0][0x3a0] ;  /* 0x0000e800ff0e7b82 */ /* 0x000e220000000a00 */
[----:B------:R-:W-:-:S04]  /*2280*/  VIMNMX R5, PT, PT, R35, UR12, PT ;  /* 0x0000000c23057c48 */ /* 0x000fc8000bfe0100 */
[----:B------:R-:W-:Y:S01]  /*2290*/  ISETP.GT.AND P0, PT, R5, R12, PT ;  /* 0x0000000c0500720c */ /* 0x000fe20003f04270 */
[----:B------:R-:W-:-:S04]  /*22a0*/  IMAD R5, R29, UR8, R32 ;  /* 0x000000081d057c24 */ /* 0x000fc8000f8e0220 */
[----:B0-----:R-:W-:-:S08]  /*22b0*/  IMAD.WIDE R14, R5, 0x2, R14 ;  /* 0x00000002050e7825 */ /* 0x001fd000078e020e */
[----:B------:R-:W-:Y:S05]  /*22c0*/  @!P0 BRA `(.L_x_5115) ;  /* 0x0000002000ec8947 */ /* 0x000fea0003800000 */
[----:B------:R-:W-:-:S07]  /*22d0*/  VIMNMX.U32 R35, PT, PT, R35, UR12, PT ;  /* 0x0000000c23237c48 */ /* 0x000fce000bfe0000 */
.L_x_5116:
[----:B------:R-:W2:Y:S01]  /*22e0*/  LDG.E.128.CONSTANT R8, desc[UR6][R16.64] ;  /* 0x0000000610087981 */ /* 0x000ea2000c1e9d00 */
[----:B------:R-:W-:-:S03]  /*22f0*/  IMAD.WIDE R40, R29, 0x4, R16 ;  /* 0x000000041d287825 */ /* 0x000fc600078e0210 */
[----:B------:R-:W0:Y:S04]  /*2300*/  LDS.64 R20, [UR4] ;  /* 0x00000004ff147984 */ /* 0x000e280008000a00 */
[----:B------:R1:W3:Y:S02]  /*2310*/  LDG.E.128.CONSTANT R4, desc[UR6][R40.64] ;  /* 0x0000000628047981 */ /* 0x0002e4000c1e9d00 */
[----:B-1----:R-:W-:-:S04]  /*2320*/  IMAD.WIDE R40, R29, 0x4, R40 ;  /* 0x000000041d287825 */ /* 0x002fc800078e0228 */
[--C-:B0-----:R-:W-:Y:S02]  /*2330*/  HADD2.F32 R17, -RZ, R20.reuse.H0_H0 ;  /* 0x20000014ff117230 */ /* 0x101fe40000004100 */
[----:B------:R-:W-:Y:S01]  /*2340*/  HADD2.F32 R20, -RZ, R20.H1_H1 ;  /* 0x30000014ff147230 */ /* 0x000fe20000004100 */
        /* <DEDUP_REMOVED lines=13> */
[----:B------:R-:W-:Y:S02]  /*2420*/  HADD2.F32 R22, -RZ, R25.H0_H0 ;  /* 0x20000019ff167230 */ /* 0x000fe40000004100 */
[----:B------:R-:W-:Y:S02]  /*2430*/  HADD2.F32 R30, -RZ, R19.H0_H0 ;  /* 0x20000013ff1e7230 */ /* 0x000fe40000004100 */
[----:B------:R-:W-:Y:S01]  /*2440*/  FFMA.FTZ R16, R16, R17, RZ ;  /* 0x0000001110107223 */ /* 0x000fe200000100ff */
[----:B------:R-:W-:Y:S02]  /*2450*/  HADD2.F32 R24, -RZ, R23.H0_H0 ;  /* 0x20000017ff187230 */ /* 0x000fe40000004100 */
[C---:B------:R-:W-:Y:S01]  /*2460*/  FFMA.FTZ R22, R17.reuse, R22, RZ ;  /* 0x0000001611167223 */ /* 0x040fe200000100ff */
[----:B------:R-:W-:Y:S02]  /*2470*/  HADD2.F32 R19, -RZ, R19.H1_H1 ;  /* 0x30000013ff137230 */ /* 0x000fe40000004100 */
[----:B------:R-:W-:Y:S01]  /*2480*/  FFMA.FTZ R33, R17, R30, RZ ;  /* 0x0000001e11217223 */ /* 0x000fe200000100ff */
[----:B------:R-:W-:-:S02]  /*2490*/  HADD2.F32 R25, -RZ, R25.H1_H1 ;  /* 0x30000019ff197230 */ /* 0x000fc40000004100 */
[----:B------:R-:W-:Y:S01]  /*24a0*/  FFMA.FTZ R24, R17, R24, RZ ;  /* 0x0000001811187223 */ /* 0x000fe200000100ff */
[----:B------:R-:W-:Y:S01]  /*24b0*/  HADD2.F32 R17, -RZ, R26.H1_H1 ;  /* 0x3000001aff117230 */ /* 0x000fe20000004100 */
[----:B------:R-:W-:Y:S01]  /*24c0*/  MOV R26, 0x2c00 ;  /* 0x00002c00001a7802 */ /* 0x000fe20000000f00 */
[----:B------:R-:W-:Y:S02]  /*24d0*/  HADD2.F32 R23, -RZ, R23.H1_H1 ;  /* 0x30000017ff177230 */ /* 0x000fe40000004100 */
[C---:B------:R-:W-:Y:S01]  /*24e0*/  FFMA.FTZ R33, R20.reuse, R19, R33 ;  /* 0x0000001314217223 */ /* 0x040fe20000010021 */
[----:B------:R-:W-:Y:S01]  /*24f0*/  FFMA.FTZ R30, R20, R25, R22 ;  /* 0x00000019141e7223 */ /* 0x000fe20000010016 */
[----:B------:R-:W-:Y:S01]  /*2500*/  FFMA.FTZ R36, R17, R20, R16 ;  /* 0x0000001411247223 */ /* 0x000fe20000010010 */
[----:B------:R-:W-:Y:S02]  /*2510*/  LOP3.LUT R16, R8, 0xf000f0, RZ, 0xc0, !PT ;  /* 0x00f000f008107812 */ /* 0x000fe400078ec0ff */
[----:B------:R-:W-:Y:S01]  /*2520*/  PRMT R0, R0, 0x5410, R26 ;  /* 0x0000541000007816 */ /* 0x000fe2000000001a */
[----:B------:R-:W-:Y:S01]  /*2530*/  FFMA.FTZ R26, R20, R23, R24 ;  /* 0x00000017141a7223 */ /* 0x000fe20000010018 */
        /* <DEDUP_REMOVED lines=8> */
[----:B------:R-:W0:Y:S01]  /*25c0*/  LDS.64 R16, [UR4+0x8] ;  /* 0x00000804ff107984 */ /* 0x000e220008000a00 */
[----:B------:R-:W-:-:S02]  /*25d0*/  HFMA2 R24, R19, R0.H1_H1, -72, -72 ;  /* 0xd480d48013187431 */ /* 0x000fc40000060000 */
[-C--:B------:R-:W-:Y:S02]  /*25e0*/  HFMA2 R19, R23, R0.reuse.H1_H1, -72, -72 ;  /* 0xd480d48017137431 */ /* 0x080fe40000060000 */
[----:B------:R-:W-:Y:S02]  /*25f0*/  HADD2.F32 R23, -RZ, R21.H0_H0 ;  /* 0x20000015ff177230 */ /* 0x000fe40000004100 */
[----:B------:R-:W-:Y:S02]  /*2600*/  HFMA2 R22, R25, R0.H1_H1, -72, -72 ;  /* 0xd480d48019167431 */ /* 0x000fe40000060000 */
[----:B------:R-:W-:Y:S02]  /*2610*/  HADD2.F32 R34, -RZ, R20.H0_H0 ;  /* 0x20000014ff227230 */ /* 0x000fe40000004100 */
        /* <DEDUP_REMOVED lines=9> */
[----:B------:R-:W-:Y:S01]  /*26b0*/  HADD2.F32 R23, -RZ, R21.H1_H1 ;  /* 0x30000015ff177230 */ /* 0x000fe20000004100 */
[----:B------:R-:W-:Y:S01]  /*26c0*/  SHF.R.U32.HI R36, RZ, 0x8, R11 ;  /* 0x00000008ff247819 */ /* 0x000fe2000001160b */
[----:B------:R-:W-:Y:S01]  /*26d0*/  HADD2.F32 R21, -RZ, R20.H1_H1 ;  /* 0x30000014ff157230 */ /* 0x000fe20000004100 */
[----:B------:R-:W-:Y:S01]  /*26e0*/  SHF.R.U32.HI R20, RZ, 0x8, R9 ;  /* 0x00000008ff147819 */ /* 0x000fe20000011609 */
[----:B------:R-:W-:Y:S01]  /*26f0*/  HADD2.F32 R25, -RZ, R19.H1_H1 ;  /* 0x30000013ff197230 */ /* 0x000fe20000004100 */
[----:B------:R-:W-:Y:S01]  /*2700*/  SHF.R.U32.HI R19, RZ, 0x8, R8 ;  /* 0x00000008ff137819 */ /* 0x000fe20000011608 */
[----:B------:R-:W-:Y:S01]  /*2710*/  FFMA.FTZ R27, R23, R24, R27 ;  /* 0x00000018171b7223 */ /* 0x000fe2000001001b */
[----:B------:R-:W-:Y:S01]  /*2720*/  FFMA.FTZ R34, R21, R23, R34 ;  /* 0x0000001715227223 */ /* 0x000fe20000010022 */
[----:B------:R-:W-:Y:S01]  /*2730*/  SHF.R.U32.HI R21, RZ, 0x8, R10 ;  /* 0x00000008ff157819 */ /* 0x000fe2000001160a */
[----:B------:R-:W-:Y:S01]  /*2740*/  FFMA.FTZ R30, R23, R25, R30 ;  /* 0x00000019171e7223 */ /* 0x000fe2000001001e */
[----:B------:R-:W-:Y:S01]  /*2750*/  LOP3.LUT R8, R19, 0xf000f, RZ, 0xc0, !PT ;  /* 0x000f000f13087812 */ /* 0x000fe200078ec0ff */
[----:B------:R-:W-:Y:S01]  /*2760*/  FFMA.FTZ R26, R23, R22, R26 ;  /* 0x00000016171a7223 */ /* 0x000fe2000001001a */
[----:B------:R-:W-:-:S02]  /*2770*/  LOP3.LUT R9, R20, 0xf000f, RZ, 0xc0, !PT ;  /* 0x000f000f14097812 */ /* 0x000fc400078ec0ff */
[----:B------:R-:W-:Y:S02]  /*2780*/  LOP3.LUT R10, R21, 0xf000f, RZ, 0xc0, !PT ;  /* 0x000f000f150a7812 */ /* 0x000fe400078ec0ff */
[----:B------:R-:W-:Y:S02]  /*2790*/  LOP3.LUT R8, R8, 0x64006400, RZ, 0xfc, !PT ;  /* 0x6400640008087812 */ /* 0x000fe400078efcff */
[----:B------:R-:W-:Y:S02]  /*27a0*/  LOP3.LUT R9, R9, 0x64006400, RZ, 0xfc, !PT ;  /* 0x6400640009097812 */ /* 0x000fe400078efcff */
[----:B------:R-:W-:Y:S01]  /*27b0*/  LOP3.LUT R10, R10, 0x64006400, RZ, 0xfc, !PT ;  /* 0x640064000a0a7812 */ /* 0x000fe200078efcff */
[----:B------:R-:W-:Y:S02]  /*27c0*/  HADD2 R22, R8, -1032, -1032 ;  /* 0xe408e40808167430 */ /* 0x000fe40000000000 */
[----:B0-----:R-:W-:Y:S02]  /*27d0*/  HADD2.F32 R25, -RZ, R16.H0_H0 ;  /* 0x20000010ff197230 */ /* 0x001fe40000004100 */
[----:B------:R-:W-:Y:S01]  /*27e0*/  HADD2 R24, R9, -1032, -1032 ;  /* 0xe408e40809187430 */ /* 0x000fe20000000000 */
[----:B------:R-:W-:Y:S01]  /*27f0*/  LOP3.LUT R32, R36, 0xf000f, RZ, 0xc0, !PT ;  /* 0x000f000f24207812 */ /* 0x000fe200078ec0ff */
[----:B------:R-:W-:-:S02]  /*2800*/  HADD2 R23, R10, -1032, -1032 ;  /* 0xe408e4080a177430 */ /* 0x000fc40000000000 */
[----:B------:R-:W-:Y:S02]  /*2810*/  HADD2.F32 R10, -RZ, R22.H0_H0 ;  /* 0x20000016ff0a7230 */ /* 0x000fe40000004100 */
[----:B------:R-:W-:Y:S02]  /*2820*/  HADD2.F32 R9, -RZ, R24.H0_H0 ;  /* 0x20000018ff097230 */ /* 0x000fe40000004100 */
[--C-:B------:R-:W-:Y:S02]  /*2830*/  HADD2.F32 R8, -RZ, R23.reuse.H0_H0 ;  /* 0x20000017ff087230 */ /* 0x100fe40000004100 */
[----:B------:R-:W-:Y:S01]  /*2840*/  FFMA.FTZ R34, R10, R25, R34 ;  /* 0x000000190a227223 */ /* 0x000fe20000010022 */
[C---:B------:R-:W-:Y:S02]  /*2850*/  FFMA.FTZ R27, R25.reuse, R9, R27 ;  /* 0x00000009191b7223 */ /* 0x040fe4000001001b */
[----:B------:R-:W-:Y:S02]  /*2860*/  FFMA.FTZ R30, R25, R8, R30 ;  /* 0x00000008191e7223 */ /* 0x000fe4000001001e */
[----:B------:R0:W2:Y:S01]  /*2870*/  LDG.E.128.CONSTANT R8, desc[UR6][R40.64] ;  /* 0x0000000628087981 */ /* 0x0000a2000c1e9d00 */
[----:B------:R-:W-:Y:S01]  /*2880*/  LOP3.LUT R32, R32, 0x64006400, RZ, 0xfc, !PT ;  /* 0x6400640020207812 */ /* 0x000fe200078efcff */
[----:B------:R-:W-:Y:S01]  /*2890*/  HADD2.F32 R16, -RZ, R16.H1_H1 ;  /* 0x30000010ff107230 */ /* 0x000fe20000004100 */
[----:B------:R-:W-:Y:S01]  /*28a0*/  LOP3.LUT R20, R20, 0xf000f0, RZ, 0xc0, !PT ;  /* 0x00f000f014147812 */ /* 0x000fe200078ec0ff */
[----:B------:R-:W-:Y:S01]  /*28b0*/  HADD2.F32 R22, -RZ, R22.H1_H1 ;  /* 0x30000016ff167230 */ /* 0x000fe20000004100 */
[----:B------:R-:W-:Y:S01]  /*28c0*/  LOP3.LUT R21, R21, 0xf000f0, RZ, 0xc0, !PT ;  /* 0x00f000f015157812 */ /* 0x000fe200078ec0ff */
[----:B------:R-:W-:Y:S01]  /*28d0*/  HADD2 R32, R32, -1032, -1032 ;  /* 0xe408e40820207430 */ /* 0x000fe20000000000 */
[----:B------:R-:W-:Y:S01]  /*28e0*/  LOP3.LUT R19, R19, 0xf000f0, RZ, 0xc0, !PT ;  /* 0x00f000f013137812 */ /* 0x000fe200078ec0ff */
[----:B------:R-:W-:Y:S01]  /*28f0*/  HADD2.F32 R23, -RZ, R23.H1_H1 ;  /* 0x30000017ff177230 */ /* 0x000fe20000004100 */
[----:B------:R-:W-:Y:S01]  /*2900*/  LOP3.LUT R36, R36, 0xf000f0, RZ, 0xc0, !PT ;  /* 0x00f000f024247812 */ /* 0x000fe200078ec0ff */
[----:B------:R-:W-:Y:S01]  /*2910*/  HADD2.F32 R24, -RZ, R24.H1_H1 ;  /* 0x30000018ff187230 */ /* 0x000fe20000004100 */
[----:B------:R-:W-:Y:S01]  /*2920*/  LOP3.LUT R19, R19, 0x64006400, RZ, 0xfc, !PT ;  /* 0x6400640013137812 */ /* 0x000fe200078efcff */
[--C-:B------:R-:W-:Y:S01]  /*2930*/  HADD2.F32 R33, -RZ, R32.reuse.H0_H0 ;  /* 0x20000020ff217230 */ /* 0x100fe20000004100 */
[----:B------:R-:W-:Y:S01]  /*2940*/  LOP3.LUT R37, R36, 0x64006400, RZ, 0xfc, !PT ;  /* 0x6400640024257812 */ /* 0x000fe200078efcff */
[----:B------:R-:W-:Y:S01]  /*2950*/  FFMA.FTZ R34, R22, R16, R34 ;  /* 0x0000001016227223 */ /* 0x000fe20000010022 */
[C---:B------:R-:W-:Y:S01]  /*2960*/  FFMA.FTZ R30, R16.reuse, R23, R30 ;  /* 0x00000017101e7223 */ /* 0x040fe2000001001e */
[----:B------:R-:W-:Y:S01]  /*2970*/  FFMA.FTZ R27, R16, R24, R27 ;  /* 0x00000018101b7223 */ /* 0x000fe2000001001b */
[----:B------:R-:W-:Y:S01]  /*2980*/  FFMA.FTZ R26, R25, R33, R26 ;  /* 0x00000021191a7223 */ /* 0x000fe2000001001a */
[----:B------:R-:W-:Y:S01]  /*2990*/  HADD2.F32 R25, -RZ, R32.H1_H1 ;  /* 0x30000020ff197230 */ /* 0x000fe20000004100 */
[----:B------:R-:W-:Y:S01]  /*29a0*/  LOP3.LUT R33, R21, 0x64006400, RZ, 0xfc, !PT ;  /* 0x6400640015217812 */ /* 0x000fe200078efcff */
[----:B------:R-:W-:-:S02]  /*29b0*/  HFMA2 R23, R19, R0.H1_H1, -72, -72 ;  /* 0xd480d48013177431 */ /* 0x000fc40000060000 */
[----:B0-----:R-:W-:-:S04]  /*29c0*/  IMAD.WIDE R40, R29, 0x4, R40 ;  /* 0x000000041d287825 */ /* 0x001fc800078e0228 */
[----:B------:R-:W-:Y:S01]  /*29d0*/  FFMA.FTZ R26, R16, R25, R26 ;  /* 0x00000019101a7223 */ /* 0x000fe2000001001a */
[----:B------:R-:W-:Y:S01]  /*29e0*/  LOP3.LUT R25, R20, 0x64006400, RZ, 0xfc, !PT ;  /* 0x6400640014197812 */ /* 0x000fe200078efcff */
[-C--:B------:R-:W-:Y:S01]  /*29f0*/  HFMA2 R19, R33, R0.reuse.H1_H1, -72, -72 ;  /* 0xd480d48021137431 */ /* 0x080fe20000060000 */
[----:B------:R-:W0:Y:S01]  /*2a00*/  LDS.64 R20, [UR4+0x10] ;  /* 0x00001004ff147984 */ /* 0x000e220008000a00 */
[-C--:B------:R-:W-:Y:S02]  /*2a10*/  HFMA2 R16, R37, R0.reuse.H1_H1, -72, -72 ;  /* 0xd480d48025107431 */ /* 0x080fe40000060000 */
[----:B------:R-:W-:Y:S02]  /*2a20*/  HADD2.F32 R33, -RZ, R17.H0_H0 ;  /* 0x20000011ff217230 */ /* 0x000fe40000004100 */
[----:B------:R-:W-:Y:S02]  /*2a30*/  HFMA2 R22, R25, R0.H1_H1, -72, -72 ;  /* 0xd480d48019167431 */ /* 0x000fe40000060000 */
        /* <DEDUP_REMOVED lines=15> */
[----:B---3--:R-:W-:Y:S01]  /*2b30*/  LOP3.LUT R16, R4, 0xf000f, RZ, 0xc0, !PT ;  /* 0x000f000f04107812 */ /* 0x008fe200078ec0ff */
[C---:B------:R-:W-:Y:S01]  /*2b40*/  FFMA.FTZ R30, R17.reuse, R19, R30 ;  /* 0x00000013111e7223 */ /* 0x040fe2000001001e */
[----:B------:R-:W-:Y:S01]  /*2b50*/  LOP3.LUT R19, R6, 0xf000f, RZ, 0xc0, !PT ;  /* 0x000f000f06137812 */ /* 0x000fe200078ec0ff */
[----:B------:R-:W-:Y:S01]  /*2b60*/  FFMA.FTZ R27, R17, R27, R26 ;  /* 0x0000001b111b7223 */ /* 0x000fe2000001001a */
        /* <DEDUP_REMOVED lines=8> */
[----:B------:R-:W-:-:S02]  /*2bf0*/  HADD2.F32 R25, -RZ, R19.H0_H0 ;  /* 0x20000013ff197230 */ /* 0x000fc40000004100 */
[----:B------:R-:W-:Y:S02]  /*2c00*/  HADD2 R23, R16, -1032, -1032 ;  /* 0xe408e40810177430 */ /* 0x000fe40000000000 */
[--C-:B0-----:R-:W-:Y:S02]  /*2c10*/  HADD2.F32 R24, -RZ, R20.reuse.H0_H0 ;  /* 0x20000014ff187230 */ /* 0x101fe40000004100 */
[----:B------:R-:W-:Y:S02]  /*2c20*/  HADD2 R16, R22, -1032, -1032 ;  /* 0xe408e40816107430 */ /* 0x000fe40000000000 */
[--C-:B------:R-:W-:Y:S01]  /*2c30*/  HADD2.F32 R34, -RZ, R17.reuse.H0_H0 ;  /* 0x20000011ff227230 */ /* 0x100fe20000004100 */
[----:B------:R-:W-:Y:S01]  /*2c40*/  LOP3.LUT R26, R6, 0xf000f0, RZ, 0xc0, !PT ;  /* 0x00f000f0061a7812 */ /* 0x000fe200078ec0ff */
[----:B------:R-:W-:Y:S02]  /*2c50*/  HADD2.F32 R20, -RZ, R20.H1_H1 ;  /* 0x30000014ff147230 */ /* 0x000fe40000004100 */
[----:B------:R-:W-:Y:S01]  /*2c60*/  FFMA.FTZ R25, R24, R25, RZ ;  /* 0x0000001918197223 */ /* 0x000fe200000100ff */
[----:B------:R-:W-:-:S02]  /*2c70*/  HADD2.F32 R17, -RZ, R17.H1_H1 ;  /* 0x30000011ff117230 */ /* 0x000fc40000004100 */
[----:B------:R-:W-:Y:S01]  /*2c80*/  FFMA.FTZ R34, R24, R34, RZ ;  /* 0x0000002218227223 */ /* 0x000fe200000100ff */
[----:B------:R-:W-:Y:S01]  /*2c90*/  HADD2.F32 R19, -RZ, R19.H1_H1 ;  /* 0x30000013ff137230 */ /* 0x000fe20000004100 */
[----:B------:R-:W-:Y:S01]  /*2ca0*/  LOP3.LUT R26, R26, 0x64006400, RZ, 0xfc, !PT ;  /* 0x640064001a1a7812 */ /* 0x000fe200078efcff */
[----:B------:R-:W-:Y:S02]  /*2cb0*/  HADD2.F32 R36, -RZ, R23.H0_H0 ;  /* 0x20000017ff247230 */ /* 0x000fe40000004100 */
[----:B------:R-:W-:Y:S01]  /*2cc0*/  FFMA.FTZ R34, R20, R17, R34 ;  /* 0x0000001114227223 */ /* 0x000fe20000010022 */
[----:B------:R-:W-:Y:S01]  /*2cd0*/  LOP3.LUT R17, R4, 0xf000f0, RZ, 0xc0, !PT ;  /* 0x00f000f004117812 */ /* 0x000fe200078ec0ff */
[--C-:B------:R-:W-:Y:S02]  /*2ce0*/  HADD2.F32 R22, -RZ, R16.reuse.H0_H0 ;  /* 0x20000010ff167230 */ /* 0x100fe40000004100 */
[----:B------:R-:W-:Y:S01]  /*2cf0*/  FFMA.FTZ R25, R20, R19, R25 ;  /* 0x0000001314197223 */ /* 0x000fe20000010019 */
[----:B------:R-:W-:Y:S01]  /*2d00*/  FFMA.FTZ R36, R36, R24, RZ ;  /* 0x0000001824247223 */ /* 0x000fe200000100ff */
[----:B------:R-:W-:Y:S01]  /*2d10*/  LOP3.LUT R17, R17, 0x64006400, RZ, 0xfc, !PT ;  /* 0x6400640011117812 */ /* 0x000fe200078efcff */
[----:B------:R-:W-:-:S02]  /*2d20*/  HADD2.F32 R19, -RZ, R16.H1_H1 ;  /* 0x30000010ff137230 */ /* 0x000fc40000004100 */
[----:B------:R-:W-:Y:S01]  /*2d30*/  FFMA.FTZ R22, R24, R22, RZ ;  /* 0x0000001618167223 */ /* 0x000fe200000100ff */
[----:B------:R-:W-:Y:S01]  /*2d40*/  HADD2.F32 R23, -RZ, R23.H1_H1 ;  /* 0x30000017ff177230 */ /* 0x000fe20000004100 */
[----:B------:R-:W-:Y:S01]  /*2d50*/  LOP3.LUT R16, R5, 0xf000f0, RZ, 0xc0, !PT ;  /* 0x00f000f005107812 */ /* 0x000fe200078ec0ff */
[----:B------:R-:W-:Y:S02]  /*2d60*/  HFMA2 R24, R17, R0.H1_H1, -72, -72 ;  /* 0xd480d48011187431 */ /* 0x000fe40000060000 */
[----:B------:R-:W-:Y:S01]  /*2d70*/  FFMA.FTZ R22, R20, R19, R22 ;  /* 0x0000001314167223 */ /* 0x000fe20000010016 */
[----:B------:R-:W-:Y:S02]  /*2d80*/  HADD2.F32 R17, -RZ, R21.H0_H0 ;  /* 0x20000015ff117230 */ /* 0x000fe40000004100 */
[----:B------:R-:W-:Y:S01]  /*2d90*/  FFMA.FTZ R36, R23, R20, R36 ;  /* 0x0000001417247223 */ /* 0x000fe20000010024 */
[----:B------:R-:W-:Y:S01]  /*2da0*/  LOP3.LUT R20, R7, 0xf000f0, RZ, 0xc0, !PT ;  /* 0x00f000f007147812 */ /* 0x000fe200078ec0ff */
[----:B------:R-:W-:-:S02]  /*2db0*/  HADD2.F32 R19, -RZ, R24.H0_H0 ;  /* 0x20000018ff137230 */ /* 0x000fc40000004100 */
[-C--:B------:R-:W-:Y:S01]  /*2dc0*/  HFMA2 R26, R26, R0.reuse.H1_H1, -72, -72 ;  /* 0xd480d4801a1a7431 */ /* 0x080fe20000060000 */
[----:B------:R-:W-:Y:S01]  /*2dd0*/  SHF.R.U32.HI R6, RZ, 0x8, R6 ;  /* 0x00000008ff067819 */ /* 0x000fe20000011606 */
[----:B------:R-:W-:Y:S01]  /*2de0*/  HADD2.F32 R24, -RZ, R24.H1_H1 ;  /* 0x30000018ff187230 */ /* 0x000fe20000004100 */
[----:B------:R-:W-:Y:S01]  /*2df0*/  LOP3.LUT R20, R20, 0x64006400, RZ, 0xfc, !PT ;  /* 0x6400640014147812 */ /* 0x000fe200078efcff */
[----:B------:R-:W-:Y:S01]  /*2e00*/  FFMA.FTZ R36, R19, R17, R36 ;  /* 0x0000001113247223 */ /* 0x000fe20000010024 */
[----:B------:R-:W-:Y:S01]  /*2e10*/  LOP3.LUT R19, R16, 0x64006400, RZ, 0xfc, !PT ;  /* 0x6400640010137812 */ /* 0x000fe200078efcff */
[----:B------:R-:W-:Y:S01]  /*2e20*/  HADD2.F32 R23, -RZ, R26.H0_H0 ;  /* 0x2000001aff177230 */ /* 0x000fe20000004100 */
[----:B------:R-:W-:Y:S01]  /*2e30*/  SHF.R.U32.HI R5, RZ, 0x8, R5 ;  /* 0x00000008ff057819 */ /* 0x000fe20000011605 */
[-C--:B------:R-:W-:Y:S01]  /*2e40*/  HFMA2 R20, R20, R0.reuse.H1_H1, -72, -72 ;  /* 0xd480d48014147431 */ /* 0x080fe20000060000 */
[----:B------:R-:W-:Y:S01]  /*2e50*/  SHF.R.U32.HI R7, RZ, 0x8, R7 ;  /* 0x00000008ff077819 */ /* 0x000fe20000011607 */
[----:B------:R-:W-:-:S02]  /*2e60*/  HFMA2 R19, R19, R0.H1_H1, -72, -72 ;  /* 0xd480d48013137431 */ /* 0x000fc40000060000 */
[----:B------:R-:W-:Y:S01]  /*2e70*/  FFMA.FTZ R23, R17, R23, R25 ;  /* 0x0000001711177223 */ /* 0x000fe20000010019 */
[----:B------:R-:W-:Y:S02]  /*2e80*/  HADD2.F32 R25, -RZ, R21.H1_H1 ;  /* 0x30000015ff197230 */ /* 0x000fe40000004100 */
[----:B------:R-:W-:Y:S01]  /*2e90*/  HADD2.F32 R21, -RZ, R26.H1_H1 ;  /* 0x3000001aff157230 */ /* 0x000fe20000004100 */
[----:B------:R-:W-:Y:S01]  /*2ea0*/  LOP3.LUT R26, R6, 0xf000f, RZ, 0xc0, !PT ;  /* 0x000f000f061a7812 */ /* 0x000fe200078ec0ff */
[--C-:B------:R-:W-:Y:S02]  /*2eb0*/  HADD2.F32 R16, -RZ, R19.reuse.H0_H0 ;  /* 0x20000013ff107230 */ /* 0x100fe40000004100 */
[----:B------:R-:W-:Y:S01]  /*2ec0*/  FFMA.FTZ R24, R24, R25, R36 ;  /* 0x0000001918187223 */ /* 0x000fe20000010024 */
[----:B------:R-:W-:Y:S02]  /*2ed0*/  HADD2.F32 R19, -RZ, R19.H1_H1 ;  /* 0x30000013ff137230 */ /* 0x000fe40000004100 */
[----:B------:R-:W-:Y:S01]  /*2ee0*/  FFMA.FTZ R21, R25, R21, R23 ;  /* 0x0000001519157223 */ /* 0x000fe20000010017 */
[----:B------:R-:W-:-:S02]  /*2ef0*/  HADD2.F32 R23, -RZ, R20.H1_H1 ;  /* 0x30000014ff177230 */ /* 0x000fc40000004100 */
[----:B------:R-:W-:Y:S01]  /*2f00*/  FFMA.FTZ R34, R17, R16, R34 ;  /* 0x0000001011227223 */ /* 0x000fe20000010022 */
[----:B------:R-:W-:Y:S01]  /*2f10*/  HADD2.F32 R16, -RZ, R20.H0_H0 ;  /* 0x20000014ff107230 */ /* 0x000fe20000004100 */
[----:B------:R-:W-:Y:S02]  /*2f20*/  LOP3.LUT R26, R26, 0x64006400, RZ, 0xfc, !PT ;  /* 0x640064001a1a7812 */ /* 0x000fe400078efcff */
[----:B------:R-:W-:Y:S02]  /*2f30*/  FFMA.FTZ R19, R25, R19, R34 ;  /* 0x0000001319137223 */ /* 0x000fe40000010022 */
[----:B------:R-:W-:Y:S01]  /*2f40*/  FFMA.FTZ R22, R17, R16, R22 ;  /* 0x0000001011167223 */ /* 0x000fe20000010016 */
[----:B------:R-:W-:Y:S01]  /*2f50*/  HADD2 R26, R26, -1032, -1032 ;  /* 0xe408e4081a1a7430 */ /* 0x000fe20000000000 */
[----:B------:R-:W0:Y:S02]  /*2f60*/  LDS.64 R16, [UR4+0x18] ;  /* 0x00001804ff107984 */ /* 0x000e240008000a00 */
[----:B------:R-:W-:Y:S01]  /*2f70*/  FFMA.FTZ R20, R25, R23, R22 ;  /* 0x0000001719147223 */ /* 0x000fe20000010016 */
[----:B------:R-:W-:Y:S01]  /*2f80*/  SHF.R.U32.HI R23, RZ, 0x8, R4 ;  /* 0x00000008ff177819 */ /* 0x000fe20000011604 */
[----:B------:R-:W-:-:S02]  /*2f90*/  HADD2.F32 R36, -RZ, R26.H0_H0 ;  /* 0x2000001aff247230 */ /* 0x000fc40000004100 */
[----:B------:R-:W-:Y:S01]  /*2fa0*/  HADD2.F32 R26, -RZ, R26.H1_H1 ;  /* 0x3000001aff1a7230 */ /* 0x000fe20000004100 */
[C---:B------:R-:W-:Y:S02]  /*2fb0*/  LOP3.LUT R4, R23.reuse, 0xf000f, RZ, 0xc0, !PT ;  /* 0x000f000f17047812 */ /* 0x040fe400078ec0ff */
[----:B------:R-:W-:Y:S02]  /*2fc0*/  LOP3.LUT R23, R23, 0xf000f0, RZ, 0xc0, !PT ;  /* 0x00f000f017177812 */ /* 0x000fe400078ec0ff */
[----:B------:R-:W-:Y:S02]  /*2fd0*/  LOP3.LUT R4, R4, 0x64006400, RZ, 0xfc, !PT ;  /* 0x6400640004047812 */ /* 0x000fe400078efcff */
[----:B------:R-:W-:-:S03]  /*2fe0*/  LOP3.LUT R23, R23, 0x64006400, RZ, 0xfc, !PT ;  /* 0x6400640017177812 */ /* 0x000fc600078efcff */
[----:B------:R-:W-:-:S05]  /*2ff0*/  HADD2 R4, R4, -1032, -1032 ;  /* 0xe408e40804047430 */ /* 0x000fca0000000000 */
[--C-:B------:R-:W-:Y:S02]  /*3000*/  HADD2.F32 R25, -RZ, R4.reuse.H0_H0 ;  /* 0x20000004ff197230 */ /* 0x100fe40000004100 */
[----:B------:R-:W-:Y:S02]  /*3010*/  HADD2.F32 R4, -RZ, R4.H1_H1 ;  /* 0x30000004ff047230 */ /* 0x000fe40000004100 */
[--C-:B0-----:R-:W-:Y:S02]  /*3020*/  HADD2.F32 R22, -RZ, R16.reuse.H0_H0 ;  /* 0x20000010ff167230 */ /* 0x101fe40000004100 */
[----:B------:R-:W-:-:S03]  /*3030*/  HADD2.F32 R16, -RZ, R16.H1_H1 ;  /* 0x30000010ff107230 */ /* 0x000fc60000004100 */
[----:B------:R-:W-:Y:S01]  /*3040*/  FFMA.FTZ R24, R25, R22, R24 ;  /* 0x0000001619187223 */ /* 0x000fe20000010018 */
[----:B------:R-:W-:Y:S01]  /*3050*/  LOP3.LUT R25, R5, 0xf000f, RZ, 0xc0, !PT ;  /* 0x000f000f05197812 */ /* 0x000fe200078ec0ff */
[----:B------:R-:W-:Y:S01]  /*3060*/  FFMA.FTZ R36, R22, R36, R21 ;  /* 0x0000002416247223 */ /* 0x000fe20000010015 */
[----:B------:R-:W-:Y:S01]  /*3070*/  LOP3.LUT R21, R7, 0xf000f, RZ, 0xc0, !PT ;  /* 0x000f000f07157812 */ /* 0x000fe200078ec0ff */
[----:B------:R-:W-:Y:S01]  /*3080*/  FFMA.FTZ R4, R4, R16, R24 ;  /* 0x0000001004047223 */ /* 0x000fe20000010018 */
[----:B------:R-:W-:Y:S01]  /*3090*/  LOP3.LUT R25, R25, 0x64006400, RZ, 0xfc, !PT ;  /* 0x6400640019197812 */ /* 0x000fe200078efcff */
[----:B------:R-:W-:Y:S01]  /*30a0*/  FFMA.FTZ R26, R16, R26, R36 ;  /* 0x0000001a101a7223 */ /* 0x000fe20000010024 */
[----:B------:R-:W-:Y:S02]  /*30b0*/  LOP3.LUT R21, R21, 0x64006400, RZ, 0xfc, !PT ;  /* 0x6400640015157812 */ /* 0x000fe400078efcff */
[----:B------:R-:W-:Y:S01]  /*30c0*/  LOP3.LUT R5, R5, 0xf000f0, RZ, 0xc0, !PT ;  /* 0x00f000f005057812 */ /* 0x000fe200078ec0ff */
[----:B------:R-:W-:-:S02]  /*30d0*/  HADD2 R25, R25, -1032, -1032 ;  /* 0xe408e40819197430 */ /* 0x000fc40000000000 */
[----:B------:R-:W-:Y:S01]  /*30e0*/  HADD2 R21, R21, -1032, -1032 ;  /* 0xe408e40815157430 */ /* 0x000fe20000000000 */
[----:B------:R-:W-:Y:S02]  /*30f0*/  LOP3.LUT R5, R5, 0x64006400, RZ, 0xfc, !PT ;  /* 0x6400640005057812 */ /* 0x000fe400078efcff */
[--C-:B------:R-:W-:Y:S02]  /*3100*/  HADD2.F32 R34, -RZ, R25.reuse.H0_H0 ;  /* 0x20000019ff227230 */ /* 0x100fe40000004100 */
[----:B------:R-:W-:-:S03]  /*3110*/  HADD2.F32 R25, -RZ, R25.H1_H1 ;  /* 0x30000019ff197230 */ /* 0x000fc60000004100 */
[----:B------:R-:W-:Y:S01]  /*3120*/  FFMA.FTZ R19, R22, R34, R19 ;  /* 0x0000002216137223 */ /* 0x000fe20000010013 */
[--C-:B------:R-:W-:Y:S02]  /*3130*/  HADD2.F32 R34, -RZ, R21.reuse.H0_H0 ;  /* 0x20000015ff227230 */ /* 0x100fe40000004100 */
[----:B------:R-:W-:Y:S02]  /*3140*/  HADD2.F32 R21, -RZ, R21.H1_H1 ;  /* 0x30000015ff157230 */ /* 0x000fe40000004100 */
[----:B------:R-:W-:Y:S01]  /*3150*/  FFMA.FTZ R19, R16, R25, R19 ;  /* 0x0000001910137223 */ /* 0x000fe20000010013 */
[----:B------:R-:W-:Y:S01]  /*3160*/  FFMA.FTZ R20, R22, R34, R20 ;  /* 0x0000002216147223 */ /* 0x000fe20000010014 */
[----:B------:R-:W-:Y:S01]  /*3170*/  LOP3.LUT R22, R7, 0xf000f0, RZ, 0xc0, !PT ;  /* 0x00f000f007167812 */ /* 0x000fe200078ec0ff */
[----:B------:R-:W-:Y:S02]  /*3180*/  HFMA2 R7, R23, R0.H1_H1, -72, -72 ;  /* 0xd480d48017077431 */ /* 0x000fe40000060000 */
[----:B------:R-:W-:-:S02]  /*3190*/  HADD2.F32 R23, -RZ, R17.H0_H0 ;  /* 0x20000011ff177230 */ /* 0x000fc40000004100 */
[----:B------:R-:W-:Y:S01]  /*31a0*/  FFMA.FTZ R20, R16, R21, R20 ;  /* 0x0000001510147223 */ /* 0x000fe20000010014 */
[----:B------:R-:W-:Y:S01]  /*31b0*/  LOP3.LUT R16, R6, 0xf000f0, RZ, 0xc0, !PT ;  /* 0x00f000f006107812 */ /* 0x000fe200078ec0ff */
[-C--:B------:R-:W-:Y:S01]  /*31c0*/  HFMA2 R6, R5, R0.reuse.H1_H1, -72, -72 ;  /* 0xd480d48005067431 */ /* 0x080fe20000060000 */
[----:B------:R-:W-:Y:S01]  /*31d0*/  LOP3.LUT R5, R22, 0x64006400, RZ, 0xfc, !PT ;  /* 0x6400640016057812 */ /* 0x000fe200078efcff */
[----:B------:R-:W-:Y:S01]  /*31e0*/  HADD2.F32 R25, -RZ, R7.H0_H0 ;  /* 0x20000007ff197230 */ /* 0x000fe20000004100 */
[----:B------:R-:W-:Y:S01]  /*31f0*/  LOP3.LUT R21, R16, 0x64006400, RZ, 0xfc, !PT ;  /* 0x6400640010157812 */ /* 0x000fe200078efcff */
[----:B------:R-:W-:Y:S02]  /*3200*/  HADD2.F32 R17, -RZ, R17.H1_H1 ;  /* 0x30000011ff117230 */ /* 0x000fe40000004100 */
[-C--:B------:R-:W-:Y:S02]  /*3210*/  HFMA2 R16, R5, R0.reuse.H1_H1, -72, -72 ;  /* 0xd480d48005107431 */ /* 0x080fe40000060000 */
[----:B------:R-:W-:Y:S01]  /*3220*/  FFMA.FTZ R22, R25, R23, R4 ;  /* 0x0000001719167223 */ /* 0x000fe20000010004 */
[----:B------:R-:W-:Y:S01]  /*3230*/  HADD2.F32 R24, -RZ, R6.H0_H0 ;  /* 0x20000006ff187230 */ /* 0x000fe20000004100 */
[----:B------:R-:W0:Y:S01]  /*3240*/  LDS.64 R4, [UR4+0x20] ;  /* 0x00002004ff047984 */ /* 0x000e220008000a00 */
[----:B------:R-:W-:-:S02]  /*3250*/  HFMA2 R21, R21, R0.H1_H1, -72, -72 ;  /* 0xd480d48015157431 */ /* 0x000fc40000060000 */
[----:B------:R-:W-:Y:S02]  /*3260*/  HADD2.F32 R25, -RZ, R16.H0_H0 ;  /* 0x20000010ff197230 */ /* 0x000fe40000004100 */
[C---:B------:R-:W-:Y:S01]  /*3270*/  FFMA.FTZ R19, R23.reuse, R24, R19 ;  /* 0x0000001817137223 */ /* 0x040fe20000010013 */
[----:B------:R-:W-:Y:S02]  /*3280*/  HADD2.F32 R7, -RZ, R7.H1_H1 ;  /* 0x30000007ff077230 */ /* 0x000fe40000004100 */
[--C-:B------:R-:W-:Y:S02]  /*3290*/  HADD2.F32 R24, -RZ, R21.reuse.H0_H0 ;  /* 0x20000015ff187230 */ /* 0x100fe40000004100 */
[----:B------:R-:W-:Y:S01]  /*32a0*/  FFMA.FTZ R20, R23, R25, R20 ;  /* 0x0000001917147223 */ /* 0x000fe20000010014 */
[----:B------:R-:W-:Y:S02]  /*32b0*/  HADD2.F32 R6, -RZ, R6.H1_H1 ;  /* 0x30000006ff067230 */ /* 0x000fe40000004100 */
[----:B------:R-:W-:-:S02]  /*32c0*/  HADD2.F32 R21, -RZ, R21.H1_H1 ;  /* 0x30000015ff157230 */ /* 0x000fc40000004100 */
[----:B------:R-:W-:Y:S01]  /*32d0*/  FFMA.FTZ R24, R23, R24, R26 ;  /* 0x0000001817187223 */ /* 0x000fe2000001001a */
[----:B------:R-:W-:Y:S02]  /*32e0*/  HADD2.F32 R23, -RZ, R16.H1_H1 ;  /* 0x30000010ff177230 */ /* 0x000fe40000004100 */
[----:B------:R-:W-:Y:S01]  /*32f0*/  FFMA.FTZ R26, R7, R17, R22 ;  /* 0x00000011071a7223 */ /* 0x000fe20000010016 */
        /* <DEDUP_REMOVED lines=16> */
[----:B------:R-:W-:Y:S02]  /*3400*/  PRMT R27, R7, 0x5410, R16 ;  /* 0x00005410071b7816 */ /* 0x000fe40000000010 */
[----:B------:R-:W-:Y:S01]  /*3410*/  F2FP.F16.F32.PACK_AB R30, RZ, R30 ;  /* 0x0000001eff1e723e */ /* 0x000fe200000000ff */
[----:B0-----:R-:W-:-:S03]  /*3420*/  HADD2.F32 R33, -RZ, R4.H1_H1 ;  /* 0x30000004ff217230 */ /* 0x001fc60000004100 */
[----:B------:R-:W-:Y:S01]  /*3430*/  PRMT R7, R30, 0x5410, R17 ;  /* 0x000054101e077816 */ /* 0x000fe20000000011 */
[----:B------:R-:W-:Y:S01]  /*3440*/  HFMA2 R18, R27, 1, 1, R18 ;  /* 0x3c003c001b127831 */ /* 0x000fe20000000012 */
[----:B------:R-:W0:Y:S01]  /*3450*/  LDS.64 R16, [UR4+0x28] ;  /* 0x00002804ff107984 */ /* 0x000e220008000a00 */
[C---:B--2---:R-:W-:Y:S02]  /*3460*/  LOP3.LUT R6, R8.reuse, 0xf000f, RZ, 0xc0, !PT ;  /* 0x000f000f08067812 */ /* 0x044fe400078ec0ff */
[----:B------:R-:W-:Y:S01]  /*3470*/  HFMA2 R13, R7, 1, 1, R13 ;  /* 0x3c003c00070d7831 */ /* 0x000fe2000000000d */
[----:B------:R-:W-:Y:S02]  /*3480*/  LOP3.LUT R37, R8, 0xf000f0, RZ, 0xc0, !PT ;  /* 0x00f000f008257812 */ /* 0x000fe400078ec0ff */
[----:B------:R-:W-:Y:S02]  /*3490*/  LOP3.LUT R6, R6, 0x64006400, RZ, 0xfc, !PT ;  /* 0x6400640006067812 */ /* 0x000fe400078efcff */
[----:B------:R-:W-:-:S02]  /*34a0*/  LOP3.LUT R37, R37, 0x64006400, RZ, 0xfc, !PT ;  /* 0x6400640025257812 */ /* 0x000fc400078efcff */
[----:B------:R-:W-:Y:S01]  /*34b0*/  SHF.R.U32.HI R8, RZ, 0x8, R8 ;  /* 0x00000008ff087819 */ /* 0x000fe20000011608 */
[----:B------:R-:W-:Y:S02]  /*34c0*/  HADD2 R27, R6, -1032, -1032 ;  /* 0xe408e408061b7430 */ /* 0x000fe40000000000 */
[----:B------:R-:W-:Y:S02]  /*34d0*/  HADD2.F32 R6, -RZ, R4.H0_H0 ;  /* 0x20000004ff067230 */ /* 0x000fe40000004100 */
[----:B------:R-:W-:Y:S02]  /*34e0*/  HFMA2 R4, R37, R0.H1_H1, -72, -72 ;  /* 0xd480d48025047431 */ /* 0x000fe40000060000 */
[----:B------:R-:W-:Y:S01]  /*34f0*/  FMUL.FTZ R23, R20, R23 ;  /* 0x0000001714177220 */ /* 0x000fe20000410000 */
[----:B------:R-:W-:Y:S01]  /*3500*/  FMUL.FTZ R24, R21, R24 ;  /* 0x0000001815187220 */ /* 0x000fe20000410000 */
[--C-:B------:R-:W-:Y:S01]  /*3510*/  HADD2.F32 R7, -RZ, R27.reuse.H0_H0 ;  /* 0x2000001bff077230 */ /* 0x100fe20000004100 */
[----:B------:R-:W-:Y:S01]  /*3520*/  F2FP.F16.F32.PACK_AB R26, RZ, R26 ;  /* 0x0000001aff1a723e */ /* 0x000fe200000000ff */
[----:B------:R-:W-:Y:S01]  /*3530*/  HADD2.F32 R30, -RZ, R27.H1_H1 ;  /* 0x3000001bff1e7230 */ /* 0x000fe20000004100 */
[----:B------:R-:W-:Y:S01]  /*3540*/  F2FP.F16.F32.PACK_AB R25, RZ, R25 ;  /* 0x00000019ff19723e */ /* 0x000fe200000000ff */
[----:B------:R-:W-:-:S02]  /*3550*/  HADD2.F32 R27, -RZ, R4.H0_H0 ;  /* 0x20000004ff1b7230 */ /* 0x000fc40000004100 */
[----:B------:R-:W-:-:S04]  /*3560*/  FFMA.FTZ R7, R7, R6, RZ ;  /* 0x0000000607077223 */ /* 0x000fc800000100ff */
[----:B------:R-:W-:Y:S01]  /*3570*/  FFMA.FTZ R30, R30, R33, R7 ;  /* 0x000000211e1e7223 */ /* 0x000fe20000010007 */
[--C-:B------:R-:W-:Y:S02]  /*3580*/  HADD2.F32 R7, -RZ, R5.reuse.H0_H0 ;  /* 0x20000005ff077230 */ /* 0x100fe40000004100 */
[----:B------:R-:W-:-:S03]  /*3590*/  HADD2.F32 R5, -RZ, R5.H1_H1 ;  /* 0x30000005ff057230 */ /* 0x000fc60000004100 */
[----:B------:R-:W-:Y:S01]  /*35a0*/  FFMA.FTZ R32, R27, R7, R30 ;  /* 0x000000071b207223 */ /* 0x000fe2000001001e */
[----:B------:R-:W-:Y:S01]  /*35b0*/  HADD2.F32 R27, -RZ, R4.H1_H1 ;  /* 0x30000004ff1b7230 */ /* 0x000fe20000004100 */
[----:B------:R-:W-:Y:S02]  /*35c0*/  LOP3.LUT R4, R9, 0xf000f, RZ, 0xc0, !PT ;  /* 0x000f000f09047812 */ /* 0x000fe400078ec0ff */
[----:B------:R-:W-:Y:S02]  /*35d0*/  LOP3.LUT R30, R8, 0xf000f, RZ, 0xc0, !PT ;  /* 0x000f000f081e7812 */ /* 0x000fe400078ec0ff */
[----:B------:R-:W-:Y:S01]  /*35e0*/  LOP3.LUT R4, R4, 0x64006400, RZ, 0xfc, !PT ;  /* 0x6400640004047812 */ /* 0x000fe200078efcff */
[----:B------:R-:W-:Y:S01]  /*35f0*/  FFMA.FTZ R32, R27, R5, R32 ;  /* 0x000000051b207223 */ /* 0x000fe20000010020 */
[----:B0-----:R-:W-:Y:S01]  /*3600*/  HADD2.F32 R27, -RZ, R16.H0_H0 ;  /* 0x20000010ff1b7230 */ /* 0x001fe20000004100 */
[----:B------:R-:W-:Y:S02]  /*3610*/  LOP3.LUT R30, R30, 0x64006400, RZ, 0xfc, !PT ;  /* 0x640064001e1e7812 */ /* 0x000fe400078efcff */
[----:B------:R-:W-:-:S03]  /*3620*/  HADD2 R4, R4, -1032, -1032 ;  /* 0xe408e40804047430 */ /* 0x000fc60000000000 */
[----:B------:R-:W-:Y:S02]  /*3630*/  HADD2 R30, R30, -1032, -1032 ;  /* 0xe408e4081e1e7430 */ /* 0x000fe40000000000 */
[--C-:B------:R-:W-:Y:S02]  /*3640*/  HADD2.F32 R34, -RZ, R4.reuse.H0_H0 ;  /* 0x20000004ff227230 */ /* 0x100fe40000004100 */
[----:B------:R-:W-:Y:S02]  /*3650*/  HADD2.F32 R4, -RZ, R4.H1_H1 ;  /* 0x30000004ff047230 */ /* 0x000fe40000004100 */
[----:B------:R-:W-:Y:S02]  /*3660*/  HADD2.F32 R37, -RZ, R30.H0_H0 ;  /* 0x2000001eff257230 */ /* 0x000fe40000004100 */
[----:B------:R-:W-:-:S04]  /*3670*/  FFMA.FTZ R34, R6, R34, RZ ;  /* 0x0000002206227223 */ /* 0x000fc800000100ff */
[----:B------:R-:W-:Y:S01]  /*3680*/  FFMA.FTZ R36, R33, R4, R34 ;  /* 0x0000000421247223 */ /* 0x000fe20000010022 */
[----:B------:R-:W-:Y:S01]  /*3690*/  LOP3.LUT R4, R9, 0xf000f0, RZ, 0xc0, !PT ;  /* 0x00f000f009047812 */ /* 0x000fe200078ec0ff */
[----:B------:R-:W-:-:S03]  /*36a0*/  FFMA.FTZ R32, R37, R27, R32 ;  /* 0x0000001b25207223 */ /* 0x000fc60000010020 */
[----:B------:R-:W-:-:S05]  /*36b0*/  LOP3.LUT R4, R4, 0x64006400, RZ, 0xfc, !PT ;  /* 0x6400640004047812 */ /* 0x000fca00078efcff */
[----:B------:R-:W-:-:S05]  /*36c0*/  HFMA2 R4, R4, R0.H1_H1, -72, -72 ;  /* 0xd480d48004047431 */ /* 0x000fca0000060000 */
[--C-:B------:R-:W-:Y:S02]  /*36d0*/  HADD2.F32 R34, -RZ, R4.reuse.H0_H0 ;  /* 0x20000004ff227230 */ /* 0x100fe40000004100 */
[----:B------:R-:W-:-:S03]  /*36e0*/  HADD2.F32 R4, -RZ, R4.H1_H1 ;  /* 0x30000004ff047230 */ /* 0x000fc60000004100 */
[----:B------:R-:W-:Y:S01]  /*36f0*/  FFMA.FTZ R36, R7, R34, R36 ;  /* 0x0000002207247223 */ /* 0x000fe20000010024 */
[----:B------:R-:W-:-:S03]  /*3700*/  SHF.R.U32.HI R34, RZ, 0x8, R9 ;  /* 0x00000008ff227819 */ /* 0x000fc60000011609 */
[----:B------:R-:W-:Y:S01]  /*3710*/  FFMA.FTZ R4, R5, R4, R36 ;  /* 0x0000000405047223 */ /* 0x000fe20000010024 */
[----:B------:R-:W-:-:S04]  /*3720*/  LOP3.LUT R9, R34, 0xf000f, RZ, 0xc0, !PT ;  /* 0x000f000f22097812 */ /* 0x000fc800078ec0ff */
[----:B------:R-:W-:-:S05]  /*3730*/  LOP3.LUT R9, R9, 0x64006400, RZ, 0xfc, !PT ;  /* 0x6400640009097812 */ /* 0x000fca00078efcff */
[----:B------:R-:W-:-:S05]  /*3740*/  HADD2 R9, R9, -1032, -1032 ;  /* 0xe408e40809097430 */ /* 0x000fca0000000000 */
        /* <DEDUP_REMOVED lines=18> */
[----:B------:R-:W-:-:S05]  /*3870*/  HFMA2 R4, R4, R0.H1_H1, -72, -72 ;  /* 0xd480d48004047431 */ /* 0x000fca0000060000 */
[--C-:B------:R-:W-:Y:S02]  /*3880*/  HADD2.F32 R6, -RZ, R4.reuse.H0_H0 ;  /* 0x20000004ff067230 */ /* 0x100fe40000004100 */
[----:B------:R-:W-:-:S03]  /*3890*/  HADD2.F32 R4, -RZ, R4.H1_H1 ;  /* 0x30000004ff047230 */ /* 0x000fc60000004100 */
[----:B------:R-:W-:Y:S01]  /*38a0*/  FFMA.FTZ R37, R7, R6, R37 ;  /* 0x0000000607257223 */ /* 0x000fe20000010025 */
[----:B------:R-:W-:-:S03]  /*38b0*/  LOP3.LUT R6, R11, 0xf000f0, RZ, 0xc0, !PT ;  /* 0x00f000f00b067812 */ /* 0x000fc600078ec0ff */
[----:B------:R-:W-:Y:S01]  /*38c0*/  FFMA.FTZ R37, R5, R4, R37 ;  /* 0x0000000405257223 */ /* 0x000fe20000010025 */
[----:B------:R-:W-:-:S05]  /*38d0*/  LOP3.LUT R6, R6, 0x64006400, RZ, 0xfc, !PT ;  /* 0x6400640006067812 */ /* 0x000fca00078efcff */
[----:B------:R-:W-:-:S05]  /*38e0*/  HFMA2 R6, R6, R0.H1_H1, -72, -72 ;  /* 0xd480d48006067431 */ /* 0x000fca0000060000 */
[--C-:B------:R-:W-:Y:S02]  /*38f0*/  HADD2.F32 R38, -RZ, R6.reuse.H0_H0 ;  /* 0x20000006ff267230 */ /* 0x100fe40000004100 */
[----:B------:R-:W-:-:S03]  /*3900*/  HADD2.F32 R6, -RZ, R6.H1_H1 ;  /* 0x30000006ff067230 */ /* 0x000fc60000004100 */
[----:B------:R-:W-:-:S04]  /*3910*/  FFMA.FTZ R33, R7, R38, R33 ;  /* 0x0000002607217223 */ /* 0x000fc80000010021 */
[----:B------:R-:W-:Y:S02]  /*3920*/  FFMA.FTZ R33, R5, R6, R33 ;  /* 0x0000000605217223 */ /* 0x000fe40000010021 */
[----:B------:R-:W2:Y:S01]  /*3930*/  LDG.E.128.CONSTANT R4, desc[UR6][R40.64] ;  /* 0x0000000628047981 */ /* 0x000ea2000c1e9d00 */
[----:B------:R-:W-:Y:S01]  /*3940*/  LOP3.LUT R8, R8, 0xf000f0, RZ, 0xc0, !PT ;  /* 0x00f000f008087812 */ /* 0x000fe200078ec0ff */
[----:B------:R-:W-:Y:S01]  /*3950*/  HADD2.F32 R30, -RZ, R30.H1_H1 ;  /* 0x3000001eff1e7230 */ /* 0x000fe20000004100 */
[----:B------:R-:W-:Y:S01]  /*3960*/  SHF.R.U32.HI R38, RZ, 0x8, R10 ;  /* 0x00000008ff267819 */ /* 0x000fe2000001160a */
[----:B------:R-:W-:Y:S01]  /*3970*/  HADD2.F32 R16, -RZ, R16.H1_H1 ;  /* 0x30000010ff107230 */ /* 0x000fe20000004100 */
[----:B------:R-:W-:Y:S01]  /*3980*/  LOP3.LUT R8, R8, 0x64006400, RZ, 0xfc, !PT ;  /* 0x6400640008087812 */ /* 0x000fe200078efcff */
[----:B------:R-:W-:Y:S01]  /*3990*/  HADD2.F32 R9, -RZ, R9.H1_H1 ;  /* 0x30000009ff097230 */ /* 0x000fe20000004100 */
[----:B------:R-:W-:Y:S02]  /*39a0*/  SHF.R.U32.HI R11, RZ, 0x8, R11 ;  /* 0x00000008ff0b7819 */ /* 0x000fe4000001160b */
[----:B------:R-:W-:Y:S01]  /*39b0*/  FFMA.FTZ R32, R30, R16, R32 ;  /* 0x000000101e207223 */ /* 0x000fe20000010020 */
[----:B------:R-:W-:-:S02]  /*39c0*/  HFMA2 R8, R8, R0.H1_H1, -72, -72 ;  /* 0xd480d48008087431 */ /* 0x000fc40000060000 */
[----:B------:R-:W-:Y:S01]  /*39d0*/  FFMA.FTZ R36, R16, R9, R36 ;  /* 0x0000000910247223 */ /* 0x000fe20000010024 */
[----:B------:R-:W-:Y:S01]  /*39e0*/  HADD2.F32 R30, -RZ, R17.H0_H0 ;  /* 0x20000011ff1e7230 */ /* 0x000fe20000004100 */
[C---:B------:R-:W-:Y:S01]  /*39f0*/  LOP3.LUT R10, R38.reuse, 0xf000f, RZ, 0xc0, !PT ;  /* 0x000f000f260a7812 */ /* 0x040fe200078ec0ff */
[--C-:B------:R-:W-:Y:S01]  /*3a00*/  HADD2.F32 R9, -RZ, R8.reuse.H0_H0 ;  /* 0x20000008ff097230 */ /* 0x100fe20000004100 */
[----:B------:R-:W-:Y:S01]  /*3a10*/  LOP3.LUT R38, R38, 0xf000f0, RZ, 0xc0, !PT ;  /* 0x00f000f026267812 */ /* 0x000fe200078ec0ff */
[----:B------:R-:W-:Y:S01]  /*3a20*/  HADD2.F32 R8, -RZ, R8.H1_H1 ;  /* 0x30000008ff087230 */ /* 0x000fe20000004100 */
[----:B------:R-:W-:Y:S02]  /*3a30*/  LOP3.LUT R10, R10, 0x64006400, RZ, 0xfc, !PT ;  /* 0x640064000a0a7812 */ /* 0x000fe400078efcff */
[----:B------:R-:W-:Y:S01]  /*3a40*/  FFMA.FTZ R32, R9, R30, R32 ;  /* 0x0000001e09207223 */ /* 0x000fe20000010020 */
[----:B------:R-:W-:Y:S02]  /*3a50*/  LOP3.LUT R9, R34, 0xf000f0, RZ, 0xc0, !PT ;  /* 0x00f000f022097812 */ /* 0x000fe400078ec0ff */
[----:B------:R-:W-:Y:S01]  /*3a60*/  HADD2 R10, R10, -1032, -1032 ;  /* 0xe408e4080a0a7430 */ /* 0x000fe20000000000 */
[----:B------:R-:W-:-:S02]  /*3a70*/  F2FP.F16.F32.PACK_AB R24, RZ, R24 ;  /* 0x00000018ff18723e */ /* 0x000fc400000000ff */
[----:B------:R-:W-:Y:S02]  /*3a80*/  LOP3.LUT R9, R9, 0x64006400, RZ, 0xfc, !PT ;  /* 0x6400640009097812 */ /* 0x000fe400078efcff */
[--C-:B------:R-:W-:Y:S01]  /*3a90*/  HADD2.F32 R39, -RZ, R10.reuse.H0_H0 ;  /* 0x2000000aff277230 */ /* 0x100fe20000004100 */
[----:B------:R-:W-:Y:S01]  /*3aa0*/  PRMT R26, R26, 0x5410, R25 ;  /* 0x000054101a1a7816 */ /* 0x000fe20000000019 */
[----:B------:R-:W-:Y:S02]  /*3ab0*/  HADD2.F32 R10, -RZ, R10.H1_H1 ;  /* 0x3000000aff0a7230 */ /* 0x000fe40000004100 */
[----:B------:R-:W-:Y:S01]  /*3ac0*/  HFMA2 R9, R9, R0.H1_H1, -72, -72 ;  /* 0xd480d48009097431 */ /* 0x000fe20000060000 */
[----:B------:R-:W-:Y:S01]  /*3ad0*/  IADD3 R12, PT, PT, R12, 0x20, RZ ;  /* 0x000000200c0c7810 */ /* 0x000fe20007ffe0ff */
[----:B------:R-:W-:Y:S01]  /*3ae0*/  FFMA.FTZ R37, R27, R39, R37 ;  /* 0x000000271b257223 */ /* 0x000fe20000010025 */
[----:B------:R-:W-:Y:S02]  /*3af0*/  HFMA2 R18, R26, 1, 1, R18 ;  /* 0x3c003c001a127831 */ /* 0x000fe40000000012 */
[----:B------:R-:W-:-:S02]  /*3b00*/  HADD2.F32 R34, -RZ, R9.H0_H0 ;  /* 0x20000009ff227230 */ /* 0x000fc40000004100 */
[----:B------:R-:W-:Y:S01]  /*3b10*/  FFMA.FTZ R37, R16, R10, R37 ;  /* 0x0000000a10257223 */ /* 0x000fe20000010025 */
[----:B------:R-:W-:Y:S01]  /*3b20*/  HADD2.F32 R9, -RZ, R9.H1_H1 ;  /* 0x30000009ff097230 */ /* 0x000fe20000004100 */
[----:B------:R-:W-:Y:S01]  /*3b30*/  ISETP.GE.AND P0, PT, R12, R35, PT ;  /* 0x000000230c00720c */ /* 0x000fe20003f06270 */
[----:B------:R-:W-:Y:S01]  /*3b40*/  FFMA.FTZ R36, R30, R34, R36 ;  /* 0x000000221e247223 */ /* 0x000fe20000010024 */
[----:B------:R-:W-:-:S05]  /*3b50*/  HADD2.F32 R34, -RZ, R17.H1_H1 ;  /* 0x30000011ff227230 */ /* 0x000fca0000004100 */
[----:B------:R-:W-:Y:S01]  /*3b60*/  FFMA.FTZ R17, R8, R34, R32 ;  /* 0x0000002208117223 */ /* 0x000fe20000010020 */
[C---:B------:R-:W-:Y:S01]  /*3b70*/  LOP3.LUT R8, R11.reuse, 0xf000f, RZ, 0xc0, !PT ;  /* 0x000f000f0b087812 */ /* 0x040fe200078ec0ff */
[----:B------:R-:W-:Y:S01]  /*3b80*/  FFMA.FTZ R32, R34, R9, R36 ;  /* 0x0000000922207223 */ /* 0x000fe20000010024 */
[----:B------:R-:W-:Y:S01]  /*3b90*/  LOP3.LUT R11, R11, 0xf000f0, RZ, 0xc0, !PT ;  /* 0x00f000f00b0b7812 */ /* 0x000fe200078ec0ff */
[----:B------:R-:W-:Y:S01]  /*3ba0*/  FMUL.FTZ R17, R22, R17 ;  /* 0x0000001116117220 */ /* 0x000fe20000410000 */
[----:B------:R-:W-:Y:S02]  /*3bb0*/  LOP3.LUT R8, R8, 0x64006400, RZ, 0xfc, !PT ;  /* 0x6400640008087812 */ /* 0x000fe400078efcff */
[----:B------:R-:W-:Y:S02]  /*3bc0*/  LOP3.LUT R11, R11, 0x64006400, RZ, 0xfc, !PT ;  /* 0x640064000b0b7812 */ /* 0x000fe400078efcff */
[----:B------:R-:W-:Y:S01]  /*3bd0*/  F2FP.F16.F32.PACK_AB R17, RZ, R17 ;  /* 0x00000011ff11723e */ /* 0x000fe200000000ff */
[----:B------:R-:W-:-:S02]  /*3be0*/  HADD2 R8, R8, -1032, -1032 ;  /* 0xe408e40808087430 */ /* 0x000fc40000000000 */
[----:B------:R-:W-:-:S03]  /*3bf0*/  HFMA2 R11, R11, R0.H1_H1, -72, -72 ;  /* 0xd480d4800b0b7431 */ /* 0x000fc60000060000 */
[--C-:B------:R-:W-:Y:S02]  /*3c00*/  HADD2.F32 R9, -RZ, R8.reuse.H0_H0 ;  /* 0x20000008ff097230 */ /* 0x100fe40000004100 */
[----:B------:R-:W-:-:S03]  /*3c10*/  HADD2.F32 R8, -RZ, R8.H1_H1 ;  /* 0x30000008ff087230 */ /* 0x000fc60000004100 */
[----:B------:R-:W-:-:S04]  /*3c20*/  FFMA.FTZ R9, R27, R9, R33 ;  /* 0x000000091b097223 */ /* 0x000fc80000010021 */
[----:B------:R-:W-:Y:S01]  /*3c30*/  FFMA.FTZ R16, R16, R8, R9 ;  /* 0x0000000810107223 */ /* 0x000fe20000010009 */
[----:B------:R-:W-:-:S05]  /*3c40*/  LOP3.LUT R9, R38, 0x64006400, RZ, 0xfc, !PT ;  /* 0x6400640026097812 */ /* 0x000fca00078efcff */
[----:B------:R-:W-:Y:S02]  /*3c50*/  HFMA2 R10, R9, R0.H1_H1, -72, -72 ;  /* 0xd480d480090a7431 */ /* 0x000fe40000060000 */
[----:B------:R-:W0:Y:S03]  /*3c60*/  LDS.64 R8, [UR4+0x30] ;  /* 0x00003004ff087984 */ /* 0x000e260008000a00 */
[--C-:B------:R-:W-:Y:S02]  /*3c70*/  HADD2.F32 R27, -RZ, R10.reuse.H0_H0 ;  /* 0x2000000aff1b7230 */ /* 0x100fe40000004100 */
[----:B------:R-:W-:-:S03]  /*3c80*/  HADD2.F32 R10, -RZ, R10.H1_H1 ;  /* 0x3000000aff0a7230 */ /* 0x000fc60000004100 */
[----:B------:R-:W-:Y:S01]  /*3c90*/  FFMA.FTZ R37, R30, R27, R37 ;  /* 0x0000001b1e257223 */ /* 0x000fe20000010025 */
[----:B------:R-:W-:-:S05]  /*3ca0*/  HADD2.F32 R27, -RZ, R11.H0_H0 ;  /* 0x2000000bff1b7230 */ /* 0x000fca0000004100 */
[----:B------:R-:W-:Y:S01]  /*3cb0*/  FFMA.FTZ R27, R30, R27, R16 ;  /* 0x0000001b1e1b7223 */ /* 0x000fe20000010010 */
[----:B------:R-:W-:Y:S02]  /*3cc0*/  HADD2.F32 R30, -RZ, R11.H1_H1 ;  /* 0x3000000bff1e7230 */ /* 0x000fe40000004100 */
[C---:B------:R-:W-:Y:S01]  /*3cd0*/  FFMA.FTZ R16, R34.reuse, R10, R37 ;  /* 0x0000000a22107223 */ /* 0x040fe20000010025 */
[----:B------:R-:W-:Y:S02]  /*3ce0*/  F2FP.F16.F32.PACK_AB R10, RZ, R23 ;  /* 0x00000017ff0a723e */ /* 0x000fe400000000ff */
[----:B------:R-:W-:Y:S02]  /*3cf0*/  FFMA.FTZ R34, R34, R30, R27 ;  /* 0x0000001e22227223 */ /* 0x000fe4000001001b */
[----:B------:R-:W-:Y:S01]  /*3d00*/  PRMT R24, R24, 0x5410, R10 ;  /* 0x0000541018187816 */ /* 0x000fe2000000000a */
[----:B------:R-:W-:Y:S01]  /*3d10*/  FMUL.FTZ R16, R21, R16 ;  /* 0x0000001015107220 */ /* 0x000fe20000410000 */
[----:B------:R-:W-:-:S04]  /*3d20*/  FMUL.FTZ R34, R20, R34 ;  /* 0x0000002214227220 */ /* 0x000fc80000410000 */
[----:B------:R-:W-:Y:S02]  /*3d30*/  F2FP.F16.F32.PACK_AB R16, RZ, R16 ;  /* 0x00000010ff10723e */ /* 0x000fe400000000ff */
[----:B------:R-:W-:-:S04]  /*3d40*/  F2FP.F16.F32.PACK_AB R34, RZ, R34 ;  /* 0x00000022ff22723e */ /* 0x000fc800000000ff */
[----:B------:R-:W-:Y:S02]  /*3d50*/  PRMT R16, R16, 0x5410, R34 ;  /* 0x0000541010107816 */ /* 0x000fe40000000022 */
[C---:B--2---:R-:W-:Y:S02]  /*3d60*/  LOP3.LUT R11, R4.reuse, 0xf000f, RZ, 0xc0, !PT ;  /* 0x000f000f040b7812 */ /* 0x044fe400078ec0ff */
[----:B------:R-:W-:Y:S02]  /*3d70*/  LOP3.LUT R25, R4, 0xf000f0, RZ, 0xc0, !PT ;  /* 0x00f000f004197812 */ /* 0x000fe400078ec0ff */
[----:B------:R-:W-:Y:S02]  /*3d80*/  LOP3.LUT R23, R11, 0x64006400, RZ, 0xfc, !PT ;  /* 0x640064000b177812 */ /* 0x000fe400078efcff */
[----:B------:R-:W1:Y:S01]  /*3d90*/  LDS.64 R10, [UR4+0x38] ;  /* 0x00003804ff0a7984 */ /* 0x000e620008000a00 */
[----:B------:R-:W-:Y:S01]  /*3da0*/  LOP3.LUT R25, R25, 0x64006400, RZ, 0xfc, !PT ;  /* 0x6400640019197812 */ /* 0x000fe200078efcff */
[----:B------:R-:W-:Y:S01]  /*3db0*/  UIADD3 UR4, UPT, UPT, UR4, 0x40, URZ ;  /* 0x0000004004047890 */ /* 0x000fe2000fffe0ff */
[----:B------:R-:W-:-:S02]  /*3dc0*/  HADD2 R26, R23, -1032, -1032 ;  /* 0xe408e408171a7430 */ /* 0x000fc40000000000 */
[----:B------:R-:W-:Y:S02]  /*3dd0*/  HFMA2 R23, R24, 1, 1, R13 ;  /* 0x3c003c0018177831 */ /* 0x000fe4000000000d */
[--C-:B0-----:R-:W-:Y:S02]  /*3de0*/  HADD2.F32 R13, -RZ, R8.reuse.H0_H0 ;  /* 0x20000008ff0d7230 */ /* 0x101fe40000004100 */
[----:B------:R-:W-:Y:S02]  /*3df0*/  HFMA2 R25, R25, R0.H1_H1, -72, -72 ;  /* 0xd480d48019197431 */ /* 0x000fe40000060000 */
[----:B------:R-:W-:Y:S02]  /*3e00*/  HADD2.F32 R8, -RZ, R8.H1_H1 ;  /* 0x30000008ff087230 */ /* 0x000fe40000004100 */
[----:B------:R-:W-:Y:S02]  /*3e10*/  HFMA2 R23, R16, 1, 1, R23 ;  /* 0x3c003c0010177831 */ /* 0x000fe40000000017 */
[----:B------:R-:W-:-:S02]  /*3e20*/  HADD2.F32 R24, -RZ, R26.H0_H0 ;  /* 0x2000001aff187230 */ /* 0x000fc40000004100 */
[----:B------:R-:W-:Y:S02]  /*3e30*/  HADD2.F32 R27, -RZ, R26.H1_H1 ;  /* 0x3000001aff1b7230 */ /* 0x000fe40000004100 */
[----:B------:R-:W-:Y:S02]  /*3e40*/  HADD2.F32 R26, -RZ, R25.H0_H0 ;  /* 0x20000019ff1a7230 */ /* 0x000fe40000004100 */
[----:B------:R-:W-:-:S04]  /*3e50*/  FFMA.FTZ R24, R24, R13, RZ ;  /* 0x0000000d18187223 */ /* 0x000fc800000100ff */
[----:B------:R-:W-:Y:S01]  /*3e60*/  FFMA.FTZ R33, R27, R8, R24 ;  /* 0x000000081b217223 */ /* 0x000fe20000010018 */
[----:B------:R-:W-:Y:S01]  /*3e70*/  SHF.R.U32.HI R27, RZ, 0x8, R4 ;  /* 0x00000008ff1b7819 */ /* 0x000fe20000011604 */
[--C-:B------:R-:W-:Y:S02]  /*3e80*/  HADD2.F32 R24, -RZ, R9.reuse.H0_H0 ;  /* 0x20000009ff187230 */ /* 0x100fe40000004100 */
[----:B------:R-:W-:Y:S01]  /*3e90*/  HADD2.F32 R9, -RZ, R9.H1_H1 ;  /* 0x30000009ff097230 */ /* 0x000fe20000004100 */
[C---:B------:R-:W-:Y:S02]  /*3ea0*/  LOP3.LUT R4, R27.reuse, 0xf000f, RZ, 0xc0, !PT ;  /* 0x000f000f1b047812 */ /* 0x040fe400078ec0ff */
[----:B------:R-:W-:Y:S01]  /*3eb0*/  FFMA.FTZ R26, R26, R24, R33 ;  /* 0x000000181a1a7223 */ /* 0x000fe20000010021 */
[----:B------:R-:W-:Y:S01]  /*3ec0*/  HADD2.F32 R33, -RZ, R25.H1_H1 ;  /* 0x30000019ff217230 */ /* 0x000fe20000004100 */
[----:B------:R-:W-:Y:S02]  /*3ed0*/  LOP3.LUT R4, R4, 0x64006400, RZ, 0xfc, !PT ;  /* 0x6400640004047812 */ /* 0x000fe400078efcff */
[----:B------:R-:W-:-:S02]  /*3ee0*/  LOP3.LUT R27, R27, 0xf000f0, RZ, 0xc0, !PT ;  /* 0x00f000f01b1b7812 */ /* 0x000fc400078ec0ff */
[----:B------:R-:W-:Y:S01]  /*3ef0*/  FFMA.FTZ R26, R33, R9, R26 ;  /* 0x00000009211a7223 */ /* 0x000fe2000001001a */
[----:B------:R-:W-:Y:S01]  /*3f00*/  HADD2 R25, R4, -1032, -1032 ;  /* 0xe408e40804197430 */ /* 0x000fe20000000000 */
[----:B------:R-:W-:-:S04]  /*3f10*/  LOP3.LUT R27, R27, 0x64006400, RZ, 0xfc, !PT ;  /* 0x640064001b1b7812 */ /* 0x000fc800078efcff */
[----:B------:R-:W-:Y:S02]  /*3f20*/  HADD2.F32 R30, -RZ, R25.H0_H0 ;  /* 0x20000019ff1e7230 */ /* 0x000fe40000004100 */
[----:B------:R-:W-:Y:S02]  /*3f30*/  HFMA2 R27, R27, R0.H1_H1, -72, -72 ;  /* 0xd480d4801b1b7431 */ /* 0x000fe40000060000 */
[----:B-1----:R-:W-:-:S05]  /*3f40*/  HADD2.F32 R4, -RZ, R10.H0_H0 ;  /* 0x2000000aff047230 */ /* 0x002fca0000004100 */
[----:B------:R-:W-:Y:S01]  /*3f50*/  FFMA.FTZ R26, R30, R4, R26 ;  /* 0x000000041e1a7223 */ /* 0x000fe2000001001a */
[----:B------:R-:W-:Y:S02]  /*3f60*/  HADD2.F32 R30, -RZ, R25.H1_H1 ;  /* 0x30000019ff1e7230 */ /* 0x000fe40000004100 */
[----:B------:R-:W-:Y:S02]  /*3f70*/  HADD2.F32 R25, -RZ, R10.H1_H1 ;  /* 0x3000000aff197230 */ /* 0x000fe40000004100 */
[----:B------:R-:W-:-:S03]  /*3f80*/  HADD2.F32 R10, -RZ, R11.H0_H0 ;  /* 0x2000000bff0a7230 */ /* 0x000fc60000004100 */
[----:B------:R-:W-:Y:S01]  /*3f90*/  FFMA.FTZ R33, R30, R25, R26 ;  /* 0x000000191e217223 */ /* 0x000fe2000001001a */
[--C-:B------:R-:W-:Y:S02]  /*3fa0*/  HADD2.F32 R26, -RZ, R27.reuse.H0_H0 ;  /* 0x2000001bff1a7230 */ /* 0x100fe40000004100 */
[----:B------:R-:W-:Y:S01]  /*3fb0*/  HADD2.F32 R30, -RZ, R27.H1_H1 ;  /* 0x3000001bff1e7230 */ /* 0x000fe20000004100 */
[----:B------:R-:W-:Y:S02]  /*3fc0*/  LOP3.LUT R27, R5, 0xf000f, RZ, 0xc0, !PT ;  /* 0x000f000f051b7812 */ /* 0x000fe400078ec0ff */
[----:B------:R-:W-:Y:S01]  /*3fd0*/  FFMA.FTZ R33, R26, R10, R33 ;  /* 0x0000000a1a217223 */ /* 0x000fe20000010021 */
[----:B------:R-:W-:Y:S01]  /*3fe0*/  HADD2.F32 R26, -RZ, R11.H1_H1 ;  /* 0x3000000bff1a7230 */ /* 0x000fe20000004100 */
[----:B------:R-:W-:-:S04]  /*3ff0*/  LOP3.LUT R27, R27, 0x64006400, RZ, 0xfc, !PT ;  /* 0x640064001b1b7812 */ /* 0x000fc800078efcff */
[----:B------:R-:W-:Y:S01]  /*4000*/  FFMA.FTZ R11, R30, R26, R33 ;  /* 0x0000001a1e0b7223 */ /* 0x000fe20000010021 */
[----:B------:R-:W-:-:S03]  /*4010*/  HADD2 R27, R27, -1032, -1032 ;  /* 0xe408e4081b1b7430 */ /* 0x000fc60000000000 */
[----:B------:R-:W-:Y:S02]  /*4020*/  FMUL.FTZ R11, R22, R11 ;  /* 0x0000000b160b7220 */ /* 0x000fe40000410000 */
[--C-:B------:R-:W-:Y:S02]  /*4030*/  HADD2.F32 R30, -RZ, R27.reuse.H0_H0 ;  /* 0x2000001bff1e7230 */ /* 0x100fe40000004100 */
[----:B------:R-:W-:Y:S01]  /*4040*/  HADD2.F32 R27, -RZ, R27.H1_H1 ;  /* 0x3000001bff1b7230 */ /* 0x000fe20000004100 */
[----:B------:R-:W-:Y:S02]  /*4050*/  F2FP.F16.F32.PACK_AB R11, RZ, R11 ;  /* 0x0000000bff0b723e */ /* 0x000fe400000000ff */
[----:B------:R-:W-:-:S04]  /*4060*/  FFMA.FTZ R33, R13, R30, RZ ;  /* 0x0000001e0d217223 */ /* 0x000fc800000100ff */
[----:B------:R-:W-:Y:S01]  /*4070*/  FFMA.FTZ R30, R8, R27, R33 ;  /* 0x0000001b081e7223 */ /* 0x000fe20000010021 */
[----:B------:R-:W-:Y:S01]  /*4080*/  LOP3.LUT R27, R5, 0xf000f0, RZ, 0xc0, !PT ;  /* 0x00f000f0051b7812 */ /* 0x000fe200078ec0ff */
[----:B------:R-:W-:-:S03]  /*4090*/  FMUL.FTZ R33, R19, R32 ;  /* 0x0000002013217220 */ /* 0x000fc60000410000 */
[----:B------:R-:W-:-:S05]  /*40a0*/  LOP3.LUT R27, R27, 0x64006400, RZ, 0xfc, !PT ;  /* 0x640064001b1b7812 */ /* 0x000fca00078efcff */
[----:B------:R-:W-:Y:S01]  /*40b0*/  HFMA2 R32, R27, R0.H1_H1, -72, -72 ;  /* 0xd480d4801b207431 */ /* 0x000fe20000060000 */
[----:B------:R-:W-:-:S04]  /*40c0*/  F2FP.F16.F32.PACK_AB R27, RZ, R33 ;  /* 0x00000021ff1b723e */ /* 0x000fc800000000ff */
[--C-:B------:R-:W-:Y:S01]  /*40d0*/  HADD2.F32 R33, -RZ, R32.reuse.H0_H0 ;  /* 0x20000020ff217230 */ /* 0x100fe20000004100 */
[----:B------:R-:W-:Y:S01]  /*40e0*/  PRMT R17, R17, 0x5410, R27 ;  /* 0x0000541011117816 */ /* 0x000fe2000000001b */
[----:B------:R-:W-:-:S03]  /*40f0*/  HADD2.F32 R32, -RZ, R32.H1_H1 ;  /* 0x30000020ff207230 */ /* 0x000fc60000004100 */
[----:B------:R-:W-:Y:S01]  /*4100*/  FFMA.FTZ R30, R24, R33, R30 ;  /* 0x00000021181e7223 */ /* 0x000fe2000001001e */
[----:B------:R-:W-:Y:S01]  /*4110*/  SHF.R.U32.HI R33, RZ, 0x8, R5 ;  /* 0x00000008ff217819 */ /* 0x000fe20000011605 */
[----:B------:R-:W-:Y:S02]  /*4120*/  HFMA2 R18, R17, 1, 1, R18 ;  /* 0x3c003c0011127831 */ /* 0x000fe40000000012 */
[----:B------:R-:W-:-:S04]  /*4130*/  IMAD.WIDE R16, R29, 0x4, R40 ;  /* 0x000000041d107825 */ /* 0x000fc800078e0228 */
[----:B------:R-:W-:Y:S01]  /*4140*/  FFMA.FTZ R5, R9, R32, R30 ;  /* 0x0000002009057223 */ /* 0x000fe2000001001e */
[----:B------:R-:W-:-:S04]  /*4150*/  LOP3.LUT R30, R33, 0xf000f, RZ, 0xc0, !PT ;  /* 0x000f000f211e7812 */ /* 0x000fc800078ec0ff */
[----:B------:R-:W-:-:S05]  /*4160*/  LOP3.LUT R30, R30, 0x64006400, RZ, 0xfc, !PT ;  /* 0x640064001e1e7812 */ /* 0x000fca00078efcff */
[----:B------:R-:W-:-:S05]  /*4170*/  HADD2 R30, R30, -1032, -1032 ;  /* 0xe408e4081e1e7430 */ /* 0x000fca0000000000 */
[--C-:B------:R-:W-:Y:S02]  /*4180*/  HADD2.F32 R32, -RZ, R30.reuse.H0_H0 ;  /* 0x2000001eff207230 */ /* 0x100fe40000004100 */
[----:B------:R-:W-:-:S03]  /*4190*/  HADD2.F32 R30, -RZ, R30.H1_H1 ;  /* 0x3000001eff1e7230 */ /* 0x000fc60000004100 */
[----:B------:R-:W-:Y:S01]  /*41a0*/  FFMA.FTZ R5, R4, R32, R5 ;  /* 0x0000002004057223 */ /* 0x000fe20000010005 */
[----:B------:R-:W-:-:S03]  /*41b0*/  LOP3.LUT R32, R33, 0xf000f0, RZ, 0xc0, !PT ;  /* 0x00f000f021207812 */ /* 0x000fc600078ec0ff */
[----:B------:R-:W-:Y:S01]  /*41c0*/  FFMA.FTZ R33, R25, R30, R5 ;  /* 0x0000001e19217223 */ /* 0x000fe20000010005 */
[----:B------:R-:W-:Y:S02]  /*41d0*/  LOP3.LUT R5, R32, 0x64006400, RZ, 0xfc, !PT ;  /* 0x6400640020057812 */ /* 0x000fe400078efcff */
[----:B------:R-:W-:-:S03]  /*41e0*/  LOP3.LUT R32, R6, 0xf000f, RZ, 0xc0, !PT ;  /* 0x000f000f06207812 */ /* 0x000fc600078ec0ff */
[----:B------:R-:W-:Y:S01]  /*41f0*/  HFMA2 R5, R5, R0.H1_H1, -72, -72 ;  /* 0xd480d48005057431 */ /* 0x000fe20000060000 */
[----:B------:R-:W-:-:S04]  /*4200*/  LOP3.LUT R32, R32, 0x64006400, RZ, 0xfc, !PT ;  /* 0x6400640020207812 */ /* 0x000fc800078efcff */
[--C-:B------:R-:W-:Y:S02]  /*4210*/  HADD2.F32 R30, -RZ, R5.reuse.H0_H0 ;  /* 0x20000005ff1e7230 */ /* 0x100fe40000004100 */
[----:B------:R-:W-:Y:S02]  /*4220*/  HADD2 R32, R32, -1032, -1032 ;  /* 0xe408e40820207430 */ /* 0x000fe40000000000 */
[----:B------:R-:W-:Y:S02]  /*4230*/  HADD2.F32 R5, -RZ, R5.H1_H1 ;  /* 0x30000005ff057230 */ /* 0x000fe40000004100 */
[----:B------:R-:W-:Y:S01]  /*4240*/  FFMA.FTZ R30, R10, R30, R33 ;  /* 0x0000001e0a1e7223 */ /* 0x000fe20000010021 */
[--C-:B------:R-:W-:Y:S02]  /*4250*/  HADD2.F32 R33, -RZ, R32.reuse.H0_H0 ;  /* 0x20000020ff217230 */ /* 0x100fe40000004100 */
[----:B------:R-:W-:Y:S02]  /*4260*/  HADD2.F32 R32, -RZ, R32.H1_H1 ;  /* 0x30000020ff207230 */ /* 0x000fe40000004100 */
[----:B------:R-:W-:Y:S01]  /*4270*/  FFMA.FTZ R30, R26, R5, R30 ;  /* 0x000000051a1e7223 */ /* 0x000fe2000001001e */
[----:B------:R-:W-:-:S03]  /*4280*/  FFMA.FTZ R33, R13, R33, RZ ;  /* 0x000000210d217223 */ /* 0x000fc600000100ff */
[----:B------:R-:W-:Y:S01]  /*4290*/  FMUL.FTZ R30, R19, R30 ;  /* 0x0000001e131e7220 */ /* 0x000fe20000410000 */
[----:B------:R-:W-:Y:S01]  /*42a0*/  FFMA.FTZ R33, R8, R32, R33 ;  /* 0x0000002008217223 */ /* 0x000fe20000010021 */
[----:B------:R-:W-:-:S03]  /*42b0*/  LOP3.LUT R32, R6, 0xf000f0, RZ, 0xc0, !PT ;  /* 0x00f000f006207812 */ /* 0x000fc600078ec0ff */
[----:B------:R-:W-:Y:S02]  /*42c0*/  F2FP.F16.F32.PACK_AB R30, RZ, R30 ;  /* 0x0000001eff1e723e */ /* 0x000fe400000000ff */
[----:B------:R-:W-:Y:S02]  /*42d0*/  LOP3.LUT R32, R32, 0x64006400, RZ, 0xfc, !PT ;  /* 0x6400640020207812 */ /* 0x000fe400078efcff */
[----:B------:R-:W-:-:S03]  /*42e0*/  PRMT R11, R11, 0x5410, R30 ;  /* 0x000054100b0b7816 */ /* 0x000fc6000000001e */
[----:B------:R-:W-:Y:S02]  /*42f0*/  HFMA2 R32, R32, R0.H1_H1, -72, -72 ;  /* 0xd480d48020207431 */ /* 0x000fe40000060000 */
[----:B------:R-:W-:-:S03]  /*4300*/  HADD2 R18, R11, R18 ;  /* 0x000000120b127230 */ /* 0x000fc60000000000 */
[--C-:B------:R-:W-:Y:S02]  /*4310*/  HADD2.F32 R36, -RZ, R32.reuse.H0_H0 ;  /* 0x20000020ff247230 */ /* 0x100fe40000004100 */
[----:B------:R-:W-:-:S03]  /*4320*/  HADD2.F32 R32, -RZ, R32.H1_H1 ;  /* 0x30000020ff207230 */ /* 0x000fc60000004100 */
[----:B------:R-:W-:Y:S01]  /*4330*/  FFMA.FTZ R33, R24, R36, R33 ;  /* 0x0000002418217223 */ /* 0x000fe20000010021 */
[----:B------:R-:W-:-:S03]  /*4340*/  SHF.R.U32.HI R36, RZ, 0x8, R6 ;  /* 0x00000008ff247819 */ /* 0x000fc60000011606 */
[----:B------:R-:W-:Y:S01]  /*4350*/  FFMA.FTZ R33, R9, R32, R33 ;  /* 0x0000002009217223 */ /* 0x000fe20000010021 */
[C---:B------:R-:W-:Y:S02]  /*4360*/  LOP3.LUT R6, R36.reuse, 0xf000f, RZ, 0xc0, !PT ;  /* 0x000f000f24067812 */ /* 0x040fe400078ec0ff */
[----:B------:R-:W-:Y:S02]  /*4370*/  LOP3.LUT R36, R36, 0xf000f0, RZ, 0xc0, !PT ;  /* 0x00f000f024247812 */ /* 0x000fe400078ec0ff */
        /* <DEDUP_REMOVED lines=9> */
[----:B------:R-:W-:Y:S02]  /*4410*/  HFMA2 R6, R6, R0.H1_H1, -72, -72 ;  /* 0xd480d48006067431 */ /* 0x000fe40000060000 */
[----:B------:R-:W-:-:S03]  /*4420*/  HADD2 R32, R32, -1032, -1032 ;  /* 0xe408e40820207430 */ /* 0x000fc60000000000 */
[----:B------:R-:W-:-:S05]  /*4430*/  HADD2.F32 R36, -RZ, R6.H0_H0 ;  /* 0x20000006ff247230 */ /* 0x000fca0000004100 */
[----:B------:R-:W-:Y:S01]  /*4440*/  FFMA.FTZ R36, R10, R36, R33 ;  /* 0x000000240a247223 */ /* 0x000fe20000010021 */
[--C-:B------:R-:W-:Y:S02]  /*4450*/  HADD2.F32 R33, -RZ, R32.reuse.H0_H0 ;  /* 0x20000020ff217230 */ /* 0x100fe40000004100 */
[----:B------:R-:W-:-:S03]  /*4460*/  HADD2.F32 R32, -RZ, R32.H1_H1 ;  /* 0x30000020ff207230 */ /* 0x000fc60000004100 */
[----:B------:R-:W-:-:S04]  /*4470*/  FFMA.FTZ R33, R13, R33, RZ ;  /* 0x000000210d217223 */ /* 0x000fc800000100ff */
[----:B------:R-:W-:Y:S01]  /*4480*/  FFMA.FTZ R32, R8, R32, R33 ;  /* 0x0000002008207223 */ /* 0x000fe20000010021 */
[----:B------:R-:W-:Y:S02]  /*4490*/  LOP3.LUT R8, R7, 0xf000f0, RZ, 0xc0, !PT ;  /* 0x00f000f007087812 */ /* 0x000fe400078ec0ff */
[----:B------:R-:W-:Y:S02]  /*44a0*/  SHF.R.U32.HI R7, RZ, 0x8, R7 ;  /* 0x00000008ff077819 */ /* 0x000fe40000011607 */
[----:B------:R-:W-:-:S05]  /*44b0*/  LOP3.LUT R13, R8, 0x64006400, RZ, 0xfc, !PT ;  /* 0x64006400080d7812 */ /* 0x000fca00078efcff */
[----:B------:R-:W-:-:S05]  /*44c0*/  HFMA2 R8, R13, R0.H1_H1, -72, -72 ;  /* 0xd480d4800d087431 */ /* 0x000fca0000060000 */
[--C-:B------:R-:W-:Y:S02]  /*44d0*/  HADD2.F32 R13, -RZ, R8.reuse.H0_H0 ;  /* 0x20000008ff0d7230 */ /* 0x100fe40000004100 */
[----:B------:R-:W-:-:S03]  /*44e0*/  HADD2.F32 R8, -RZ, R8.H1_H1 ;  /* 0x30000008ff087230 */ /* 0x000fc60000004100 */
[----:B------:R-:W-:Y:S01]  /*44f0*/  FFMA.FTZ R32, R24, R13, R32 ;  /* 0x0000000d18207223 */ /* 0x000fe20000010020 */
[C---:B------:R-:W-:Y:S02]  /*4500*/  LOP3.LUT R13, R7.reuse, 0xf000f, RZ, 0xc0, !PT ;  /* 0x000f000f070d7812 */ /* 0x040fe400078ec0ff */
[----:B------:R-:W-:Y:S01]  /*4510*/  LOP3.LUT R7, R7, 0xf000f0, RZ, 0xc0, !PT ;  /* 0x00f000f007077812 */ /* 0x000fe200078ec0ff */
[----:B------:R-:W-:Y:S01]  /*4520*/  FFMA.FTZ R9, R9, R8, R32 ;  /* 0x0000000809097223 */ /* 0x000fe20000010020 */
[----:B------:R-:W-:Y:S02]  /*4530*/  LOP3.LUT R13, R13, 0x64006400, RZ, 0xfc, !PT ;  /* 0x640064000d0d7812 */ /* 0x000fe400078efcff */
[----:B------:R-:W-:-:S03]  /*4540*/  LOP3.LUT R7, R7, 0x64006400, RZ, 0xfc, !PT ;  /* 0x6400640007077812 */ /* 0x000fc600078efcff */
[----:B------:R-:W-:Y:S02]  /*4550*/  HADD2 R13, R13, -1032, -1032 ;  /* 0xe408e4080d0d7430 */ /* 0x000fe40000000000 */
[----:B------:R-:W-:-:S03]  /*4560*/  HFMA2 R7, R7, R0.H1_H1, -72, -72 ;  /* 0xd480d48007077431 */ /* 0x000fc60000060000 */
[----:B------:R-:W-:-:S05]  /*4570*/  HADD2.F32 R8, -RZ, R13.H0_H0 ;  /* 0x2000000dff087230 */ /* 0x000fca0000004100 */
[----:B------:R-:W-:Y:S01]  /*4580*/  FFMA.FTZ R8, R4, R8, R9 ;  /* 0x0000000804087223 */ /* 0x000fe20000010009 */
[----:B------:R-:W-:Y:S02]  /*4590*/  HADD2.F32 R4, -RZ, R13.H1_H1 ;  /* 0x3000000dff047230 */ /* 0x000fe40000004100 */
[----:B------:R-:W-:-:S03]  /*45a0*/  HADD2.F32 R9, -RZ, R6.H1_H1 ;  /* 0x30000006ff097230 */ /* 0x000fc60000004100 */
[----:B------:R-:W-:Y:S01]  /*45b0*/  FFMA.FTZ R25, R25, R4, R8 ;  /* 0x0000000419197223 */ /* 0x000fe20000010008 */
[--C-:B------:R-:W-:Y:S02]  /*45c0*/  HADD2.F32 R4, -RZ, R7.reuse.H0_H0 ;  /* 0x20000007ff047230 */ /* 0x100fe40000004100 */
[----:B------:R-:W-:Y:S01]  /*45d0*/  FFMA.FTZ R36, R26, R9, R36 ;  /* 0x000000091a247223 */ /* 0x000fe20000010024 */
[----:B------:R-:W-:Y:S02]  /*45e0*/  HADD2.F32 R7, -RZ, R7.H1_H1 ;  /* 0x30000007ff077230 */ /* 0x000fe40000004100 */
[----:B------:R-:W-:Y:S01]  /*45f0*/  FFMA.FTZ R4, R10, R4, R25 ;  /* 0x000000040a047223 */ /* 0x000fe20000010019 */
[----:B------:R-:W-:-:S03]  /*4600*/  FMUL.FTZ R36, R21, R36 ;  /* 0x0000002415247220 */ /* 0x000fc60000410000 */
[----:B------:R-:W-:Y:S02]  /*4610*/  FFMA.FTZ R7, R26, R7, R4 ;  /* 0x000000071a077223 */ /* 0x000fe40000010004 */
[----:B------:R-:W-:Y:S02]  /*4620*/  F2FP.F16.F32.PACK_AB R36, RZ, R36 ;  /* 0x00000024ff24723e */ /* 0x000fe400000000ff */
[----:B------:R-:W-:-:S05]  /*4630*/  FMUL.FTZ R7, R20, R7 ;  /* 0x0000000714077220 */ /* 0x000fca0000410000 */
[----:B------:R-:W-:-:S04]  /*4640*/  F2FP.F16.F32.PACK_AB R7, RZ, R7 ;  /* 0x00000007ff07723e */ /* 0x000fc800000000ff */
[----:B------:R-:W-:-:S05]  /*4650*/  PRMT R36, R36, 0x5410, R7 ;  /* 0x0000541024247816 */ /* 0x000fca0000000007 */
[----:B------:R-:W-:Y:S01]  /*4660*/  HFMA2 R13, R36, 1, 1, R23 ;  /* 0x3c003c00240d7831 */ /* 0x000fe20000000017 */
[----:B------:R-:W-:Y:S06]  /*4670*/  @!P0 BRA `(.L_x_5116) ;  /* 0xffffffdc00188947 */ /* 0x000fec000383ffff */
.L_x_5115:
        /* <DEDUP_REMOVED lines=9> */
.L_x_5120:
[----:B------:R-:W0:Y:S02]  /*4710*/  LDS R4, [R2] ;  /* 0x0000000002047984 */ /* 0x000e240000000800 */
[----:B0-----:R-:W-:-:S05]  /*4720*/  HADD2 R5, R4, R7 ;  /* 0x0000000704057230 */ /* 0x001fca0000000000 */
[----:B------:R-:W0:Y:S02]  /*4730*/  ATOMS.CAST.SPIN P0, [R2], R4, R5 ;  /* 0x000000040200758d */ /* 0x000e240001800005 */
[----:B0-----:R-:W-:Y:S05]  /*4740*/  @!P0 BRA `(.L_x_5120) ;  /* 0xfffffffc00f08947 */ /* 0x001fea000383ffff */
[----:B------:R-:W-:Y:S05]  /*4750*/  BRA `(.L_x_5118) ;  /* 0x00000000000c7947 */ /* 0x000fea0003800000 */
.L_x_5119:
[----:B------:R-:W2:Y:S02]  /*4760*/  LD.E R0, desc[UR6][R14.64] ;  /* 0x000000060e007980 */ /* 0x000ea4000c101900 */
[----:B--2---:R-:W-:-:S05]  /*4770*/  IADD3 R3, PT, PT, R7, R0, RZ ;  /* 0x0000000007037210 */ /* 0x004fca0007ffe0ff */
[----:B------:R0:W-:Y:S02]  /*4780*/  ST.E desc[UR6][R14.64], R3 ;  /* 0x000000030e007985 */ /* 0x0001e4000c101906 */
.L_x_5118:
[----:B------:R-:W-:Y:S05]  /*4790*/  BSYNC.RECONVERGENT B0 ;  /* 0x0000000000007941 */ /* 0x000fea0003800200 */
.L_x_5117:
[----:B------:R1:W-:Y:S02]  /*47a0*/  ATOM.E.ADD.F16x2.RN.STRONG.GPU P0, RZ, desc[UR6][R14.64+0x4], R31 ;  /* 0x8000041f0eff79a2 */ /* 0x0003e4000c10e106 */
[----:B-1----:R-:W-:Y:S05]  /*47b0*/  @P0 EXIT ;  /* 0x000000000000094d */ /* 0x002fea0003800000 */
[----:B------:R-:W1:Y:S02]  /*47c0*/  QSPC.E.S P0, RZ, [R14+0x4] ;  /* 0x000004000eff73aa */ /* 0x000e640000000500 */
[----:B-1----:R-:W-:Y:S05]  /*47d0*/  @!P0 BRA `(.L_x_5121) ;  /* 0x0000000000188947 */ /* 0x002fea0003800000 */
[----:B0-----:R-:W-:-:S07]  /*47e0*/  MOV R14, R14 ;  /* 0x0000000e000e7202 */ /* 0x001fce0000000f00 */
.L_x_5122:
[----:B------:R-:W0:Y:S02]  /*47f0*/  LDS R2, [R14+0x4] ;  /* 0x000004000e027984 */ /* 0x000e240000000800 */
[----:B0-----:R-:W-:-:S05]  /*4800*/  HFMA2 R3, R2, 1, 1, R31 ;  /* 0x3c003c0002037831 */ /* 0x001fca000000001f */
[----:B------:R-:W0:Y:S02]  /*4810*/  ATOMS.CAST.SPIN P0, [R14+0x4], R2, R3 ;  /* 0x000004020e00758d */ /* 0x000e240001800003 */
[----:B0-----:R-:W-:Y:S05]  /*4820*/  @!P0 BRA `(.L_x_5122) ;  /* 0xfffffffc00f08947 */ /* 0x001fea000383ffff */
[----:B------:R-:W-:Y:S05]  /*4830*/  EXIT ;  /* 0x000000000000794d */ /* 0x000fea0003800000 */
.L_x_5121:
[----:B------:R-:W0:Y:S02]  /*4840*/  LD.E R0, desc[UR6][R14.64+0x4] ;  /* 0x000004060e007980 */ /* 0x000e24000c101900 */
[----:B0-----:R-:W-:-:S05]  /*4850*/  IADD3 R3, PT, PT, R31, R0, RZ ;  /* 0x000000001f037210 */ /* 0x001fca0007ffe0ff */
[----:B------:R-:W-:Y:S01]  /*4860*/  ST.E desc[UR6][R14.64+0x4], R3 ;  /* 0x000004030e007985 */ /* 0x000fe2000c101906 */
[----:B------:R-:W-:Y:S05]  /*4870*/  EXIT ;  /* 0x000000000000794d */ /* 0x000fea0003800000 */
.L_x_5123:
        /* <DEDUP_REMOVED lines=16> */
.L_x_5365:


//--------------------- .text._Z23gemm_half_q_half_kernelILi1ELi10ELb1ELb1ELi32EEvPK6__halfPKjS4_S2_PS0_iiiiPKtS7_iiiiiibS2_i --------------------------
	.section	.text._Z23gemm_half_q_half_kernelILi1ELi10ELb1ELb1ELi32EEvPK6__halfPKjS4_S2_PS0_iiiiPKtS7_iiiiiibS2_i,"ax",@progbits
	.align	128
        .global         _Z23gemm_half_q_half_kernelILi1ELi10ELb1ELb1ELi32EEvPK6__halfPKjS4_S2_PS0_iiiiPKtS7_iiiiiibS2_i
        .type           _Z23gemm_half_q_half_kernelILi1ELi10ELb1ELb1ELi32EEvPK6__halfPKjS4_S2_PS0_iiiiPKtS7_iiiiiibS2_i,@function
        .size           _Z23gemm_half_q_half_kernelILi1ELi10ELb1ELb1ELi32EEvPK6__halfPKjS4_S2_PS0_iiiiPKtS7_iiiiiibS2_i,(.L_x_5366 - _Z23gemm_half_q_half_kernelILi1ELi10ELb1ELb1ELi32EEvPK6__halfPKjS4_S2_PS0_iiiiPKtS7_iiiiiibS2_i)
        .other          _Z23gemm_half_q_half_kernelILi1ELi10ELb1ELb1ELi32EEvPK6__halfPKjS4_S2_PS0_iiiiPKtS7_iiiiiibS2_i,@"STO_CUDA_ENTRY STV_DEFAULT"
_Z23gemm_half_q_half_kernelILi1ELi10ELb1ELb1ELi32EEvPK6__halfPKjS4_S2_PS0_iiiiPKtS7_iiiiiibS2_i:
.text._Z23gemm_half_q_half_kernelILi1ELi10ELb1ELb1ELi32EEvPK6__halfPKjS4_S2_PS0_iiiiPKtS7_iiiiiibS2_i:
        /* <DEDUP_REMOVED lines=17> */
[CC--:B--2---:R-:W-:Y:S02]  /*0110*/  IADD3 R15, PT, PT, R22.reuse, R3.reuse, RZ ;  /* 0x00000003160f7210 */ /* 0x0c4fe40007ffe0ff */
[----:B-1----:R-:W-:Y:S02]  /*0120*/  VIADDMNMX R7, R22, 0x20, R11, PT ;  /* 0x0000002016077846 */ /* 0x002fe4000380010b */
        /* <DEDUP_REMOVED lines=23> */
.L_x_5125:
[----:B------:R-:W-:Y:S05]  /*02a0*/  BSYNC.RECONVERGENT B0 ;  /* 0x0000000000007941 */ /* 0x000fea0003800200 */
.L_x_5124:
        /* <DEDUP_REMOVED lines=23> */
.L_x_5127:
        /* <DEDUP_REMOVED lines=42> */
.L_x_5126:
        /* <DEDUP_REMOVED lines=11> */
.L_x_5128:
        /* <DEDUP_REMOVED lines=11> */
.L_x_5129:
        /* <DEDUP_REMOVED lines=11> */
.L_x_5130:
        /* <DEDUP_REMOVED lines=11> */
.L_x_5131:
        /* <DEDUP_REMOVED lines=11> */
.L_x_5132:
        /* <DEDUP_REMOVED lines=47> */
[----:B------:R-:W-:Y:S01]  /*0d20*/  HADD2.F32 R24, -RZ, R22.H0_H0 ;  /* 0x20000016ff187230 */ /* 0x000fe20000004100 */
[----:B------:R-:W-:Y:S01]  /*0d30*/  SHF.R.U32.HI R9, RZ, 0x8, R9 ;  /* 0x00000008ff097819 */ /* 0x000fe20000011609 */
[----:B------:R-:W-:Y:S01]  /*0d40*/  HADD2.F32 R33, -RZ, R30.H0_H0 ;  /* 0x2000001eff217230 */ /* 0x000fe20000004100 */
[----:B-----5:R-:W-:Y:S01]  /*0d50*/  LOP3.LUT R40, R18, 0xf000f0, RZ, 0xc0, !PT ;  /* 0x00f000f012287812 */ /* 0x020fe200078ec0ff */
        /* <DEDUP_REMOVED lines=8> */
[----:B------:R-:W-:Y:S01]  /*0de0*/  MOV R24, 0x2c00 ;  /* 0x00002c0000187802 */ /* 0x000fe20000000f00 */
[----:B------:R-:W-:Y:S02]  /*0df0*/  HADD2.F32 R26, -RZ, R26.H1_H1 ;  /* 0x3000001aff1a7230 */ /* 0x000fe40000004100 */
[----:B------:R-:W-:Y:S01]  /*0e00*/  FFMA.FTZ R32, R31, R22, R32 ;  /* 0x000000161f207223 */ /* 0x000fe20000010020 */
[----:B------:R-:W-:Y:S01]  /*0e10*/  HADD2.F32 R34, -RZ, R28.H1_H1 ;  /* 0x3000001cff227230 */ /* 0x000fe20000004100 */
[----:B------:R-:W-:Y:S01]  /*0e20*/  PRMT R3, R3, 0x5410, R24 ;  /* 0x0000541003037816 */ /* 0x000fe20000000018 */
[----:B------:R-:W-:Y:S01]  /*0e30*/  FFMA.FTZ R28, R22, R30, R27 ;  /* 0x0000001e161c7223 */ /* 0x000fe2000001001b */
[----:B------:R-:W-:Y:S01]  /*0e40*/  LOP3.LUT R24, R8, 0xf000f0, RZ, 0xc0, !PT ;  /* 0x00f000f008187812 */ /* 0x000fe200078ec0ff */
[C---:B------:R-:W-:Y:S01]  /*0e50*/  FFMA.FTZ R26, R22.reuse, R26, R29 ;  /* 0x0000001a161a7223 */ /* 0x040fe2000001001d */
[----:B------:R-:W-:Y:S01]  /*0e60*/  FFMA.FTZ R22, R22, R34, R25 ;  /* 0x0000002216167223 */ /* 0x000fe20000010019 */
[----:B------:R-:W-:Y:S01]  /*0e70*/  LOP3.LUT R34, R11, 0xf000f0, RZ, 0xc0, !PT ;  /* 0x00f000f00b227812 */ /* 0x000fe200078ec0ff */
[----:B------:R-:W-:Y:S01]  /*0e80*/  HFMA2 R31, R36, R3.H1_H1, -72, -72 ;  /* 0xd480d480241f7431 */ /* 0x000fe20000060003 */
[----:B------:R-:W-:-:S02]  /*0e90*/  LOP3.LUT R24, R24, 0x64006400, RZ, 0xfc, !PT ;  /* 0x6400640018187812 */ /* 0x000fc400078efcff */
[----:B------:R-:W-:Y:S02]  /*0ea0*/  LOP3.LUT R30, R10, 0xf000f0, RZ, 0xc0, !PT ;  /* 0x00f000f00a1e7812 */ /* 0x000fe400078ec0ff */
[----:B------:R-:W-:Y:S01]  /*0eb0*/  LOP3.LUT R34, R34, 0x64006400, RZ, 0xfc, !PT ;  /* 0x6400640022227812 */ /* 0x000fe200078efcff */
[-C--:B------:R-:W-:Y:S01]  /*0ec0*/  HFMA2 R27, R24, R3.reuse.H1_H1, -72, -72 ;  /* 0xd480d480181b7431 */ /* 0x080fe20000060003 */
[----:B------:R-:W-:Y:S01]  /*0ed0*/  LOP3.LUT R30, R30, 0x64006400, RZ, 0xfc, !PT ;  /* 0x640064001e1e7812 */ /* 0x000fe200078efcff */
[----:B------:R-:W1:Y:S01]  /*0ee0*/  LDS.64 R24, [UR4+0x8] ;  /* 0x00000804ff187984 */ /* 0x000e620008000a00 */
[----:B------:R-:W-:Y:S01]  /*0ef0*/  SHF.R.U32.HI R8, RZ, 0x8, R8 ;  /* 0x00000008ff087819 */ /* 0x000fe20000011608 */
[-C--:B------:R-:W-:Y:S02]  /*0f00*/  HFMA2 R29, R34, R3.reuse.H1_H1, -72, -72 ;  /* 0xd480d480221d7431 */ /* 0x080fe40000060003 */
[--C-:B------:R-:W-:Y:S02]  /*0f10*/  HADD2.F32 R33, -RZ, R27.reuse.H0_H0 ;  /* 0x2000001bff217230 */ /* 0x100fe40000004100 */
[----:B------:R-:W-:Y:S01]  /*0f20*/  HFMA2 R30, R30, R3.H1_H1, -72, -72 ;  /* 0xd480d4801e1e7431 */ /* 0x000fe20000060003 */
[----:B------:R-:W-:Y:S01]  /*0f30*/  SHF.R.U32.HI R10, RZ, 0x8, R10 ;  /* 0x00000008ff0a7819 */ /* 0x000fe2000001160a */
[----:B------:R-:W-:Y:S01]  /*0f40*/  HADD2.F32 R27, -RZ, R27.H1_H1 ;  /* 0x3000001bff1b7230 */ /* 0x000fe20000004100 */
[----:B------:R-:W-:Y:S01]  /*0f50*/  SHF.R.U32.HI R11, RZ, 0x8, R11 ;  /* 0x00000008ff0b7819 */ /* 0x000fe2000001160b */
[----:B------:R-:W-:Y:S01]  /*0f60*/  FFMA.FTZ R32, R33, R41, R32 ;  /* 0x0000002921207223 */ /* 0x000fe20000010020 */
[----:B------:R-:W-:Y:S01]  /*0f70*/  HADD2.F32 R33, -RZ, R31.H0_H0 ;  /* 0x2000001fff217230 */ /* 0x000fe20000004100 */
[----:B------:R-:W-:Y:S01]  /*0f80*/  LOP3.LUT R40, R40, 0x64006400, RZ, 0xfc, !PT ;  /* 0x6400640028287812 */ /* 0x000fe200078efcff */
[----:B------:R-:W-:-:S02]  /*0f90*/  HADD2.F32 R37, -RZ, R29.H0_H0 ;  /* 0x2000001dff257230 */ /* 0x000fc40000004100 */
[----:B------:R-:W-:Y:S01]  /*0fa0*/  FFMA.FTZ R27, R27, R23, R32 ;  /* 0x000000171b1b7223 */ /* 0x000fe20000010020 */
[--C-:B------:R-:W-:Y:S02]  /*0fb0*/  HADD2.F32 R35, -RZ, R30.reuse.H0_H0 ;  /* 0x2000001eff237230 */ /* 0x100fe40000004100 */
[C---:B------:R-:W-:Y:S01]  /*0fc0*/  FFMA.FTZ R28, R41.reuse, R33, R28 ;  /* 0x00000021291c7223 */ /* 0x040fe2000001001c */
[----:B------:R-:W-:Y:S01]  /*0fd0*/  HADD2.F32 R33, -RZ, R30.H1_H1 ;  /* 0x3000001eff217230 */ /* 0x000fe20000004100 */
[----:B------:R-:W-:Y:S01]  /*0fe0*/  LOP3.LUT R30, R8, 0xf000f, RZ, 0xc0, !PT ;  /* 0x000f000f081e7812 */ /* 0x000fe200078ec0ff */
[----:B------:R-:W-:Y:S02]  /*0ff0*/  HADD2.F32 R29, -RZ, R29.H1_H1 ;  /* 0x3000001dff1d7230 */ /* 0x000fe40000004100 */
[C---:B------:R-:W-:Y:S01]  /*1000*/  FFMA.FTZ R22, R41.reuse, R37, R22 ;  /* 0x0000002529167223 */ /* 0x040fe20000010016 */
[----:B------:R-:W-:Y:S01]  /*1010*/  HADD2.F32 R31, -RZ, R31.H1_H1 ;  /* 0x3000001fff1f7230 */ /* 0x000fe20000004100 */
[----:B------:R-:W-:Y:S01]  /*1020*/  LOP3.LUT R30, R30, 0x64006400, RZ, 0xfc, !PT ;  /* 0x640064001e1e7812 */ /* 0x000fe200078efcff */
[----:B------:R-:W-:Y:S01]  /*1030*/  FFMA.FTZ R26, R41, R35, R26 ;  /* 0x00000023291a7223 */ /* 0x000fe2000001001a */
[C---:B------:R-:W-:Y:S01]  /*1040*/  FFMA.FTZ R29, R23.reuse, R29, R22 ;  /* 0x0000001d171d7223 */ /* 0x040fe20000010016 */
[----:B------:R-:W-:Y:S01]  /*1050*/  LOP3.LUT R22, R10, 0xf000f, RZ, 0xc0, !PT ;  /* 0x000f000f0a167812 */ /* 0x000fe200078ec0ff */
[----:B------:R-:W-:Y:S01]  /*1060*/  FFMA.FTZ R28, R23, R31, R28 ;  /* 0x0000001f171c7223 */ /* 0x000fe2000001001c */
[----:B------:R-:W-:-:S02]  /*1070*/  HADD2 R31, R30, -1032, -1032 ;  /* 0xe408e4081e1f7430 */ /* 0x000fc40000000000 */
[----:B------:R-:W-:Y:S01]  /*1080*/  FFMA.FTZ R26, R23, R33, R26 ;  /* 0x00000021171a7223 */ /* 0x000fe2000001001a */
[----:B------:R-:W-:Y:S02]  /*1090*/  LOP3.LUT R33, R11, 0xf000f, RZ, 0xc0, !PT ;  /* 0x000f000f0b217812 */ /* 0x000fe400078ec0ff */
[----:B------:R-:W-:Y:S01]  /*10a0*/  LOP3.LUT R22, R22, 0x64006400, RZ, 0xfc, !PT ;  /* 0x6400640016167812 */ /* 0x000fe200078efcff */
[----:B------:R-:W-:Y:S01]  /*10b0*/  HADD2.F32 R32, -RZ, R31.H0_H0 ;  /* 0x2000001fff207230 */ /* 0x000fe20000004100 */
[----:B------:R-:W-:Y:S02]  /*10c0*/  LOP3.LUT R23, R9, 0xf000f, RZ, 0xc0, !PT ;  /* 0x000f000f09177812 */ /* 0x000fe400078ec0ff */
[----:B------:R-:W-:Y:S01]  /*10d0*/  LOP3.LUT R33, R33, 0x64006400, RZ, 0xfc, !PT ;  /* 0x6400640021217812 */ /* 0x000fe200078efcff */
[----:B------:R-:W-:Y:S01]  /*10e0*/  HADD2 R22, R22, -1032, -1032 ;  /* 0xe408e40816167430 */ /* 0x000fe20000000000 */
[----:B------:R-:W-:Y:S02]  /*10f0*/  LOP3.LUT R23, R23, 0x64006400, RZ, 0xfc, !PT ;  /* 0x6400640017177812 */ /* 0x000fe400078efcff */
[----:B------:R-:W-:-:S02]  /*1100*/  LOP3.LUT R8, R8, 0xf000f0, RZ, 0xc0, !PT ;  /* 0x00f000f008087812 */ /* 0x000fc400078ec0ff */
[----:B------:R-:W-:Y:S01]  /*1110*/  LOP3.LUT R9, R9, 0xf000f0, RZ, 0xc0, !PT ;  /* 0x00f000f009097812 */ /* 0x000fe200078ec0ff */
[----:B-1----:R-:W-:Y:S02]  /*1120*/  HADD2.F32 R30, -RZ, R24.H0_H0 ;  /* 0x20000018ff1e7230 */ /* 0x002fe40000004100 */
[----:B------:R-:W-:Y:S01]  /*1130*/  HADD2 R23, R23, -1032, -1032 ;  /* 0xe408e40817177430 */ /* 0x000fe20000000000 */
[----:B------:R-:W-:Y:S02]  /*1140*/  LOP3.LUT R10, R10, 0xf000f0, RZ, 0xc0, !PT ;  /* 0x00f000f00a0a7812 */ /* 0x000fe400078ec0ff */
[----:B------:R-:W-:Y:S01]  /*1150*/  LOP3.LUT R11, R11, 0xf000f0, RZ, 0xc0, !PT ;  /* 0x00f000f00b0b7812 */ /* 0x000fe200078ec0ff */
[----:B------:R-:W-:Y:S01]  /*1160*/  FFMA.FTZ R32, R32, R30, R27 ;  /* 0x0000001e20207223 */ /* 0x000fe2000001001b */
[----:B------:R-:W-:Y:S02]  /*1170*/  HADD2 R27, R33, -1032, -1032 ;  /* 0xe408e408211b7430 */ /* 0x000fe40000000000 */
[----:B------:R-:W-:Y:S01]  /*1180*/  HADD2.F32 R33, -RZ, R22.H0_H0 ;  /* 0x20000016ff217230 */ /* 0x000fe20000004100 */
[----:B------:R-:W-:Y:S01]  /*1190*/  LOP3.LUT R10, R10, 0x64006400, RZ, 0xfc, !PT ;  /* 0x640064000a0a7812 */ /* 0x000fe200078efcff */
[----:B------:R-:W-:-:S02]  /*11a0*/  HADD2.F32 R35, -RZ, R23.H0_H0 ;  /* 0x20000017ff237230 */ /* 0x000fc40000004100 */
[----:B------:R-:W-:Y:S02]  /*11b0*/  HADD2.F32 R23, -RZ, R23.H1_H1 ;  /* 0x30000017ff177230 */ /* 0x000fe40000004100 */
[C---:B------:R-:W-:Y:S01]  /*11c0*/  FFMA.FTZ R26, R30.reuse, R33, R26 ;  /* 0x000000211e1a7223 */ /* 0x040fe2000001001a */
[----:B------:R-:W-:Y:S02]  /*11d0*/  HADD2.F32 R33, -RZ, R27.H0_H0 ;  /* 0x2000001bff217230 */ /* 0x000fe40000004100 */
[C---:B------:R-:W-:Y:S01]  /*11e0*/  FFMA.FTZ R28, R30.reuse, R35, R28 ;  /* 0x000000231e1c7223 */ /* 0x040fe2000001001c */
[----:B------:R-:W-:Y:S02]  /*11f0*/  HADD2.F32 R35, -RZ, R31.H1_H1 ;  /* 0x3000001fff237230 */ /* 0x000fe40000004100 */
[----:B------:R-:W-:Y:S02]  /*1200*/  HADD2.F32 R31, -RZ, R24.H1_H1 ;  /* 0x30000018ff1f7230 */ /* 0x000fe40000004100 */
[----:B------:R-:W-:Y:S01]  /*1210*/  FFMA.FTZ R30, R30, R33, R29 ;  /* 0x000000211e1e7223 */ /* 0x000fe2000001001d */
[----:B------:R-:W-:Y:S01]  /*1220*/  HADD2.F32 R29, -RZ, R22.H1_H1 ;  /* 0x30000016ff1d7230 */ /* 0x000fe20000004100 */
[----:B------:R-:W-:Y:S01]  /*1230*/  LOP3.LUT R22, R8, 0x64006400, RZ, 0xfc, !PT ;  /* 0x6400640008167812 */ /* 0x000fe200078efcff */
[----:B------:R-:W-:Y:S01]  /*1240*/  HADD2.F32 R27, -RZ, R27.H1_H1 ;  /* 0x3000001bff1b7230 */ /* 0x000fe20000004100 */
[----:B------:R-:W-:Y:S01]  /*1250*/  LOP3.LUT R24, R9, 0x64006400, RZ, 0xfc, !PT ;  /* 0x6400640009187812 */ /* 0x000fe200078efcff */
[----:B------:R-:W-:Y:S01]  /*1260*/  FFMA.FTZ R32, R35, R31, R32 ;  /* 0x0000001f23207223 */ /* 0x000fe20000010020 */
[----:B------:R-:W1:Y:S01]  /*1270*/  LDS.64 R8, [UR4+0x10] ;  /* 0x00001004ff087984 */ /* 0x000e620008000a00 */
[C---:B------:R-:W-:Y:S01]  /*1280*/  FFMA.FTZ R28, R31.reuse, R23, R28 ;  /* 0x000000171f1c7223 */ /* 0x040fe2000001001c */
[C---:B------:R-:W-:Y:S01]  /*1290*/  FFMA.FTZ R26, R31.reuse, R29, R26 ;  /* 0x0000001d1f1a7223 */ /* 0x040fe2000001001a */
[----:B------:R-:W-:Y:S01]  /*12a0*/  FFMA.FTZ R31, R31, R27, R30 ;  /* 0x0000001b1f1f7223 */ /* 0x000fe2000001001e */
[----:B------:R-:W-:-:S02]  /*12b0*/  HFMA2 R29, R22, R3.H1_H1, -72, -72 ;  /* 0xd480d480161d7431 */ /* 0x000fc40000060003 */
[--C-:B------:R-:W-:Y:S02]  /*12c0*/  HADD2.F32 R23, -RZ, R25.reuse.H1_H1 ;  /* 0x30000019ff177230 */ /* 0x100fe40000004100 */
[-C--:B------:R-:W-:Y:S01]  /*12d0*/  HFMA2 R27, R24, R3.reuse.H1_H1, -72, -72 ;  /* 0xd480d480181b7431 */ /* 0x080fe20000060003 */
[----:B------:R-:W-:Y:S01]  /*12e0*/  LOP3.LUT R24, R11, 0x64006400, RZ, 0xfc, !PT ;  /* 0x640064000b187812 */ /* 0x000fe200078efcff */
[----:B------:R-:W-:Y:S02]  /*12f0*/  HADD2.F32 R11, -RZ, R25.H0_H0 ;  /* 0x20000019ff0b7230 */ /* 0x000fe40000004100 */
[----:B------:R-:W-:Y:S02]  /*1300*/  HFMA2 R22, R10, R3.H1_H1, -72, -72 ;  /* 0xd480d4800a167431 */ /* 0x000fe40000060003 */
[----:B------:R-:W-:Y:S02]  /*1310*/  HADD2.F32 R33, -RZ, R29.H0_H0 ;  /* 0x2000001dff217230 */ /* 0x000fe40000004100 */
[----:B------:R-:W-:-:S02]  /*1320*/  HADD2.F32 R30, -RZ, R27.H0_H0 ;  /* 0x2000001bff1e7230 */ /* 0x000fc40000004100 */
[----:B------:R-:W-:Y:S02]  /*1330*/  HFMA2 R10, R24, R3.H1_H1, -72, -72 ;  /* 0xd480d480180a7431 */ /* 0x000fe40000060003 */
[----:B------:R-:W-:Y:S02]  /*1340*/  HADD2.F32 R25, -RZ, R27.H1_H1 ;  /* 0x3000001bff197230 */ /* 0x000fe40000004100 */
[----:B------:R-:W-:Y:S01]  /*1350*/  FFMA.FTZ R24, R33, R11, R32 ;  /* 0x0000000b21187223 */ /* 0x000fe20000010020 */
[----:B------:R-:W-:Y:S02]  /*1360*/  HADD2.F32 R32, -RZ, R22.H0_H0 ;  /* 0x20000016ff207230 */ /* 0x000fe40000004100 */
[----:B------:R-:W-:Y:S01]  /*1370*/  FFMA.FTZ R28, R11, R30, R28 ;  /* 0x0000001e0b1c7223 */ /* 0x000fe2000001001c */
[----:B------:R-:W-:Y:S02]  /*1380*/  HADD2.F32 R30, -RZ, R10.H0_H0 ;  /* 0x2000000aff1e7230 */ /* 0x000fe40000004100 */
[----:B------:R-:W-:-:S02]  /*1390*/  HADD2.F32 R29, -RZ, R29.H1_H1 ;  /* 0x3000001dff1d7230 */ /* 0x000fc40000004100 */
[----:B------:R-:W-:Y:S01]  /*13a0*/  FFMA.FTZ R27, R11, R32, R26 ;  /* 0x000000200b1b7223 */ /* 0x000fe2000001001a */
[----:B------:R-:W-:Y:S01]  /*13b0*/  FFMA.FTZ R25, R23, R25, R28 ;  /* 0x0000001917197223 */ /* 0x000fe2000001001c */
[----:B------:R-:W-:Y:S01]  /*13c0*/  FFMA.FTZ R30, R11, R30, R31 ;  /* 0x0000001e0b1e7223 */ /* 0x000fe2000001001f */
[----:B---3--:R-:W-:Y:S01]  /*13d0*/  LOP3.LUT R11, R12, 0xf000f, RZ, 0xc0, !PT ;  /* 0x000f000f0c0b7812 */ /* 0x008fe200078ec0ff */
        /* <DEDUP_REMOVED lines=8> */
[----:B------:R-:W-:Y:S01]  /*1460*/  HADD2 R11, R11, -1032, -1032 ;  /* 0xe408e4080b0b7430 */ /* 0x000fe20000000000 */
[----:B------:R-:W-:Y:S01]  /*1470*/  LOP3.LUT R27, R14, 0xf000f, RZ, 0xc0, !PT ;  /* 0x000f000f0e1b7812 */ /* 0x000fe200078ec0ff */
[----:B------:R-:W-:Y:S01]  /*1480*/  FFMA.FTZ R23, R23, R10, R30 ;  /* 0x0000000a17177223 */ /* 0x000fe2000001001e */
[----:B------:R-:W-:Y:S01]  /*1490*/  HADD2 R30, R28, -1032, -1032 ;  /* 0xe408e4081c1e7430 */ /* 0x000fe20000000000 */
[----:B------:R-:W-:Y:S01]  /*14a0*/  LOP3.LUT R26, R26, 0x64006400, RZ, 0xfc, !PT ;  /* 0x640064001a1a7812 */ /* 0x000fe200078efcff */
[--C-:B------:R-:W-:Y:S01]  /*14b0*/  HADD2.F32 R28, -RZ, R11.reuse.H0_H0 ;  /* 0x2000000bff1c7230 */ /* 0x100fe20000004100 */
[----:B------:R-:W-:Y:S01]  /*14c0*/  LOP3.LUT R27, R27, 0x64006400, RZ, 0xfc, !PT ;  /* 0x640064001b1b7812 */ /* 0x000fe200078efcff */
[----:B------:R-:W-:-:S02]  /*14d0*/  HADD2.F32 R31, -RZ, R11.H1_H1 ;  /* 0x3000000bff1f7230 */ /* 0x000fc40000004100 */
[----:B-1----:R-:W-:Y:S02]  /*14e0*/  HADD2.F32 R11, -RZ, R8.H0_H0 ;  /* 0x20000008ff0b7230 */ /* 0x002fe40000004100 */
[----:B------:R-:W-:Y:S02]  /*14f0*/  HADD2 R29, R26, -1032, -1032 ;  /* 0xe408e4081a1d7430 */ /* 0x000fe40000000000 */
[----:B------:R-:W-:Y:S02]  /*1500*/  HADD2.F32 R10, -RZ, R30.H0_H0 ;  /* 0x2000001eff0a7230 */ /* 0x000fe40000004100 */
[----:B------:R-:W-:Y:S02]  /*1510*/  HADD2 R27, R27, -1032, -1032 ;  /* 0xe408e4081b1b7430 */ /* 0x000fe40000000000 */
[----:B------:R-:W-:Y:S02]  /*1520*/  HADD2.F32 R8, -RZ, R8.H1_H1 ;  /* 0x30000008ff087230 */ /* 0x000fe40000004100 */
[----:B------:R-:W-:Y:S01]  /*1530*/  FFMA.FTZ R28, R28, R11, RZ ;  /* 0x0000000b1c1c7223 */ /* 0x000fe200000100ff */
[----:B------:R-:W-:-:S02]  /*1540*/  HADD2.F32 R32, -RZ, R29.H0_H0 ;  /* 0x2000001dff207230 */ /* 0x000fc40000004100 */
[C---:B------:R-:W-:Y:S01]  /*1550*/  FFMA.FTZ R37, R11.reuse, R10, RZ ;  /* 0x0000000a0b257223 */ /* 0x040fe200000100ff */
[----:B------:R-:W-:Y:S01]  /*1560*/  LOP3.LUT R10, R12, 0xf000f0, RZ, 0xc0, !PT ;  /* 0x00f000f00c0a7812 */ /* 0x000fe200078ec0ff */
[----:B------:R-:W-:Y:S01]  /*1570*/  HADD2.F32 R26, -RZ, R27.H0_H0 ;  /* 0x2000001bff1a7230 */ /* 0x000fe20000004100 */
[----:B------:R-:W-:Y:S01]  /*1580*/  SHF.R.U32.HI R12, RZ, 0x8, R12 ;  /* 0x00000008ff0c7819 */ /* 0x000fe2000001160c */
[C---:B------:R-:W-:Y:S01]  /*1590*/  FFMA.FTZ R33, R11.reuse, R32, RZ ;  /* 0x000000200b217223 */ /* 0x040fe200000100ff */
[----:B------:R-:W-:Y:S01]  /*15a0*/  LOP3.LUT R10, R10, 0x64006400, RZ, 0xfc, !PT ;  /* 0x640064000a0a7812 */ /* 0x000fe200078efcff */
[----:B------:R-:W-:Y:S02]  /*15b0*/  HADD2.F32 R29, -RZ, R29.H1_H1 ;  /* 0x3000001dff1d7230 */ /* 0x000fe40000004100 */
[----:B------:R-:W-:Y:S01]  /*15c0*/  FFMA.FTZ R35, R11, R26, RZ ;  /* 0x0000001a0b237223 */ /* 0x000fe200000100ff */
[----:B------:R-:W-:Y:S01]  /*15d0*/  FFMA.FTZ R11, R31, R8, R28 ;  /* 0x000000081f0b7223 */ /* 0x000fe2000001001c */
[----:B------:R-:W-:-:S02]  /*15e0*/  HADD2.F32 R26, -RZ, R27.H1_H1 ;  /* 0x3000001bff1a7230 */ /* 0x000fc40000004100 */
[-C--:B------:R-:W-:Y:S01]  /*15f0*/  HFMA2 R28, R10, R3.reuse.H1_H1, -72, -72 ;  /* 0xd480d4800a1c7431 */ /* 0x080fe20000060003 */
[----:B------:R-:W-:Y:S01]  /*1600*/  LOP3.LUT R10, R15, 0xf000f0, RZ, 0xc0, !PT ;  /* 0x00f000f00f0a7812 */ /* 0x000fe200078ec0ff */
[----:B------:R-:W-:Y:S02]  /*1610*/  HADD2.F32 R30, -RZ, R30.H1_H1 ;  /* 0x3000001eff1e7230 */ /* 0x000fe40000004100 */
[----:B------:R-:W-:Y:S01]  /*1620*/  FFMA.FTZ R27, R8, R29, R33 ;  /* 0x0000001d081b7223 */ /* 0x000fe20000010021 */
[--C-:B------:R-:W-:Y:S01]  /*1630*/  HADD2.F32 R36, -RZ, R9.reuse.H0_H0 ;  /* 0x20000009ff247230 */ /* 0x100fe20000004100 */
[----:B------:R-:W-:Y:S01]  /*1640*/  LOP3.LUT R10, R10, 0x64006400, RZ, 0xfc, !PT ;  /* 0x640064000a0a7812 */ /* 0x000fe200078efcff */
[----:B------:R-:W-:Y:S02]  /*1650*/  HADD2.F32 R34, -RZ, R28.H0_H0 ;  /* 0x2000001cff227230 */ /* 0x000fe40000004100 */
[C---:B------:R-:W-:Y:S01]  /*1660*/  FFMA.FTZ R26, R8.reuse, R26, R35 ;  /* 0x0000001a081a7223 */ /* 0x040fe20000010023 */
[----:B------:R-:W-:Y:S01]  /*1670*/  FFMA.FTZ R8, R8, R30, R37 ;  /* 0x0000001e08087223 */ /* 0x000fe20000010025 */
[----:B------:R-:W-:Y:S01]  /*1680*/  LOP3.LUT R30, R13, 0xf000f0, RZ, 0xc0, !PT ;  /* 0x00f000f00d1e7812 */ /* 0x000fe200078ec0ff */
[-C--:B------:R-:W-:Y:S01]  /*1690*/  HFMA2 R31, R10, R3.reuse.H1_H1, -72, -72 ;  /* 0xd480d4800a1f7431 */ /* 0x080fe20000060003 */
[----:B------:R-:W-:Y:S01]  /*16a0*/  LOP3.LUT R32, R14, 0xf000f0, RZ, 0xc0, !PT ;  /* 0x00f000f00e207812 */ /* 0x000fe200078ec0ff */
[----:B------:R-:W-:Y:S01]  /*16b0*/  FFMA.FTZ R34, R34, R36, R11 ;  /* 0x0000002422227223 */ /* 0x000fe2000001000b */
[----:B------:R-:W-:Y:S01]  /*16c0*/  LOP3.LUT R30, R30, 0x64006400, RZ, 0xfc, !PT ;  /* 0x640064001e1e7812 */ /* 0x000fe200078efcff */
[----:B------:R-:W1:Y:S01]  /*16d0*/  LDS.64 R10, [UR4+0x18] ;  /* 0x00001804ff0a7984 */ /* 0x000e620008000a00 */
[----:B------:R-:W-:Y:S01]  /*16e0*/  LOP3.LUT R32, R32, 0x64006400, RZ, 0xfc, !PT ;  /* 0x6400640020207812 */ /* 0x000fe200078efcff */
[----:B------:R-:W-:Y:S01]  /*16f0*/  HADD2.F32 R9, -RZ, R9.H1_H1 ;  /* 0x30000009ff097230 */ /* 0x000fe20000004100 */
[----:B------:R-:W-:Y:S01]  /*1700*/  SHF.R.U32.HI R13, RZ, 0x8, R13 ;  /* 0x00000008ff0d7819 */ /* 0x000fe2000001160d */
[-C--:B------:R-:W-:Y:S01]  /*1710*/  HFMA2 R29, R30, R3.reuse.H1_H1, -72, -72 ;  /* 0xd480d4801e1d7431 */ /* 0x080fe20000060003 */
[----:B------:R-:W-:Y:S01]  /*1720*/  SHF.R.U32.HI R15, RZ, 0x8, R15 ;  /* 0x00000008ff0f7819 */ /* 0x000fe2000001160f */
[----:B------:R-:W-:-:S02]  /*1730*/  HFMA2 R30, R32, R3.H1_H1, -72, -72 ;  /* 0xd480d480201e7431 */ /* 0x000fc40000060003 */
[----:B------:R-:W-:Y:S01]  /*1740*/  HADD2.F32 R35, -RZ, R31.H0_H0 ;  /* 0x2000001fff237230 */ /* 0x000fe20000004100 */
[----:B------:R-:W-:Y:S01]  /*1750*/  SHF.R.U32.HI R14, RZ, 0x8, R14 ;  /* 0x00000008ff0e7819 */ /* 0x000fe2000001160e */
[----:B------:R-:W-:Y:S02]  /*1760*/  HADD2.F32 R32, -RZ, R29.H0_H0 ;  /* 0x2000001dff207230 */ /* 0x000fe40000004100 */
[--C-:B------:R-:W-:Y:S02]  /*1770*/  HADD2.F32 R33, -RZ, R30.reuse.H0_H0 ;  /* 0x2000001eff217230 */ /* 0x100fe40000004100 */
        /* <DEDUP_REMOVED lines=12> */
[----:B------:R-:W-:Y:S01]  /*1840*/  LOP3.LUT R28, R13, 0xf000f, RZ, 0xc0, !PT ;  /* 0x000f000f0d1c7812 */ /* 0x000fe200078ec0ff */
[----:B------:R-:W-:Y:S01]  /*1850*/  FFMA.FTZ R34, R33, R9, R34 ;  /* 0x0000000921227223 */ /* 0x000fe20000010022 */
[----:B------:R-:W-:-:S02]  /*1860*/  LOP3.LUT R32, R30, 0x64006400, RZ, 0xfc, !PT ;  /* 0x640064001e207812 */ /* 0x000fc400078efcff */
[----:B------:R-:W-:Y:S02]  /*1870*/  LOP3.LUT R28, R28, 0x64006400, RZ, 0xfc, !PT ;  /* 0x640064001c1c7812 */ /* 0x000fe400078efcff */
[----:B------:R-:W-:Y:S02]  /*1880*/  LOP3.LUT R31, R29, 0x64006400, RZ, 0xfc, !PT ;  /* 0x640064001d1f7812 */ /* 0x000fe400078efcff */
[C---:B------:R-:W-:Y:S01]  /*1890*/  LOP3.LUT R9, R12.reuse, 0xf000f, RZ, 0xc0, !PT ;  /* 0x000f000f0c097812 */ /* 0x040fe200078ec0ff */
[----:B------:R-:W-:Y:S01]  /*18a0*/  HADD2 R29, R28, -1032, -1032 ;  /* 0xe408e4081c1d7430 */ /* 0x000fe20000000000 */
[----:B------:R-:W-:Y:S01]  /*18b0*/  LOP3.LUT R12, R12, 0xf000f0, RZ, 0xc0, !PT ;  /* 0x00f000f00c0c7812 */ /* 0x000fe200078ec0ff */
[----:B------:R-:W-:Y:S01]  /*18c0*/  HADD2 R28, R32, -1032, -1032 ;  /* 0xe408e408201c7430 */ /* 0x000fe20000000000 */
[----:B------:R-:W-:Y:S02]  /*18d0*/  LOP3.LUT R9, R9, 0x64006400, RZ, 0xfc, !PT ;  /* 0x6400640009097812 */ /* 0x000fe400078efcff */
[----:B------:R-:W-:Y:S01]  /*18e0*/  HADD2.F32 R32, -RZ, R29.H0_H0 ;  /* 0x2000001dff207230 */ /* 0x000fe20000004100 */
[----:B------:R-:W-:Y:S01]  /*18f0*/  LOP3.LUT R13, R13, 0xf000f0, RZ, 0xc0, !PT ;  /* 0x00f000f00d0d7812 */ /* 0x000fe200078ec0ff */
[----:B-1----:R-:W-:-:S02]  /*1900*/  HADD2.F32 R36, -RZ, R10.H0_H0 ;  /* 0x2000000aff247230 */ /* 0x002fc40000004100 */
[----:B------:R-:W-:Y:S02]  /*1910*/  HADD2 R30, R9, -1032, -1032 ;  /* 0xe408e408091e7430 */ /* 0x000fe40000000000 */
[----:B------:R-:W-:Y:S02]  /*1920*/  HADD2.F32 R33, -RZ, R28.H0_H0 ;  /* 0x2000001cff217230 */ /* 0x000fe40000004100 */
[----:B------:R-:W-:Y:S02]  /*1930*/  HADD2 R9, R31, -1032, -1032 ;  /* 0xe408e4081f097430 */ /* 0x000fe40000000000 */
[----:B------:R-:W-:Y:S02]  /*1940*/  HADD2.F32 R10, -RZ, R10.H1_H1 ;  /* 0x3000000aff0a7230 */ /* 0x000fe40000004100 */
[C---:B------:R-:W-:Y:S01]  /*1950*/  FFMA.FTZ R27, R36.reuse, R32, R27 ;  /* 0x00000020241b7223 */ /* 0x040fe2000001001b */
[----:B------:R-:W-:Y:S02]  /*1960*/  HADD2.F32 R35, -RZ, R30.H0_H0 ;  /* 0x2000001eff237230 */ /* 0x000fe40000004100 */
[----:B------:R-:W-:Y:S01]  /*1970*/  FFMA.FTZ R33, R36, R33, R8 ;  /* 0x0000002124217223 */ /* 0x000fe20000010008 */
[----:B------:R-:W-:Y:S01]  /*1980*/  HADD2.F32 R8, -RZ, R29.H1_H1 ;  /* 0x3000001dff087230 */ /* 0x000fe20000004100 */
[----:B------:R-:W-:Y:S01]  /*1990*/  LOP3.LUT R15, R15, 0xf000f0, RZ, 0xc0, !PT ;  /* 0x00f000f00f0f7812 */ /* 0x000fe200078ec0ff */
[----:B------:R-:W-:-:S02]  /*19a0*/  HADD2.F32 R31, -RZ, R9.H0_H0 ;  /* 0x20000009ff1f7230 */ /* 0x000fc40000004100 */
[----:B------:R-:W-:Y:S01]  /*19b0*/  FFMA.FTZ R34, R35, R36, R34 ;  /* 0x0000002423227223 */ /* 0x000fe20000010022 */
[----:B------:R-:W-:Y:S02]  /*19c0*/  HADD2.F32 R29, -RZ, R9.H1_H1 ;  /* 0x30000009ff1d7230 */ /* 0x000fe40000004100 */
[----:B------:R-:W-:Y:S01]  /*19d0*/  FFMA.FTZ R27, R10, R8, R27 ;  /* 0x000000080a1b7223 */ /* 0x000fe2000001001b */
[----:B------:R-:W-:Y:S01]  /*19e0*/  HADD2.F32 R28, -RZ, R28.H1_H1 ;  /* 0x3000001cff1c7230 */ /* 0x000fe20000004100 */
[----:B------:R-:W1:Y:S01]  /*19f0*/  LDS.64 R8, [UR4+0x20] ;  /* 0x00002004ff087984 */ /* 0x000e620008000a00 */
[----:B------:R-:W-:Y:S01]  /*1a00*/  FFMA.FTZ R26, R36, R31, R26 ;  /* 0x0000001f241a7223 */ /* 0x000fe2000001001a */
[----:B------:R-:W-:Y:S01]  /*1a10*/  HADD2.F32 R31, -RZ, R30.H1_H1 ;  /* 0x3000001eff1f7230 */ /* 0x000fe20000004100 */
[----:B------:R-:W-:Y:S01]  /*1a20*/  LOP3.LUT R12, R12, 0x64006400, RZ, 0xfc, !PT ;  /* 0x640064000c0c7812 */ /* 0x000fe200078efcff */
[C---:B------:R-:W-:Y:S01]  /*1a30*/  FFMA.FTZ R33, R10.reuse, R28, R33 ;  /* 0x0000001c0a217223 */ /* 0x040fe20000010021 */
[----:B------:R-:W-:Y:S01]  /*1a40*/  FFMA.FTZ R26, R10, R29, R26 ;  /* 0x0000001d0a1a7223 */ /* 0x000fe2000001001a */
[----:B------:R-:W-:Y:S01]  /*1a50*/  LOP3.LUT R29, R14, 0xf000f0, RZ, 0xc0, !PT ;  /* 0x00f000f00e1d7812 */ /* 0x000fe200078ec0ff */
[----:B------:R-:W-:Y:S01]  /*1a60*/  FFMA.FTZ R34, R31, R10, R34 ;  /* 0x0000000a1f227223 */ /* 0x000fe20000010022 */
[----:B------:R-:W-:Y:S01]  /*1a70*/  LOP3.LUT R14, R13, 0x64006400, RZ, 0xfc, !PT ;  /* 0x640064000d0e7812 */ /* 0x000fe200078efcff */
[-C--:B------:R-:W-:Y:S01]  /*1a80*/  HFMA2 R13, R12, R3.reuse.H1_H1, -72, -72 ;  /* 0xd480d4800c0d7431 */ /* 0x080fe20000060003 */
[----:B------:R-:W-:Y:S01]  /*1a90*/  LOP3.LUT R30, R29, 0x64006400, RZ, 0xfc, !PT ;  /* 0x640064001d1e7812 */ /* 0x000fe200078efcff */
[----:B------:R-:W-:Y:S01]  /*1aa0*/  HADD2.F32 R28, -RZ, R11.H0_H0 ;  /* 0x2000000bff1c7230 */ /* 0x000fe20000004100 */
[----:B------:R-:W-:Y:S01]  /*1ab0*/  LOP3.LUT R10, R15, 0x64006400, RZ, 0xfc, !PT ;  /* 0x640064000f0a7812 */ /* 0x000fe200078efcff */
[----:B------:R-:W-:-:S02]  /*1ac0*/  HFMA2 R14, R14, R3.H1_H1, -72, -72 ;  /* 0xd480d4800e0e7431 */ /* 0x000fc40000060003 */
[----:B------:R-:W-:Y:S02]  /*1ad0*/  HADD2.F32 R31, -RZ, R13.H0_H0 ;  /* 0x2000000dff1f7230 */ /* 0x000fe40000004100 */
[-C--:B------:R-:W-:Y:S02]  /*1ae0*/  HFMA2 R12, R30, R3.reuse.H1_H1, -72, -72 ;  /* 0xd480d4801e0c7431 */ /* 0x080fe40000060003 */
[----:B------:R-:W-:Y:S02]  /*1af0*/  HADD2.F32 R15, -RZ, R11.H1_H1 ;  /* 0x3000000bff0f7230 */ /* 0x000fe40000004100 */
[----:B------:R-:W-:Y:S02]  /*1b00*/  HFMA2 R10, R10, R3.H1_H1, -72, -72 ;  /* 0xd480d4800a0a7431 */ /* 0x000fe40000060003 */
[----:B------:R-:W-:Y:S01]  /*1b10*/  HADD2.F32 R30, -RZ, R14.H0_H0 ;  /* 0x2000000eff1e7230 */ /* 0x000fe20000004100 */
[----:B------:R-:W-:Y:S01]  /*1b20*/  LOP3.LUT R11, R16, 0xf000f, RZ, 0xc0, !PT ;  /* 0x000f000f100b7812 */ /* 0x000fe200078ec0ff */
        /* <DEDUP_REMOVED lines=8> */
[----:B------:R-:W-:Y:S01]  /*1bb0*/  LOP3.LUT R28, R11, 0x64006400, RZ, 0xfc, !PT ;  /* 0x640064000b1c7812 */ /* 0x000fe200078efcff */
[----:B------:R-:W-:Y:S01]  /*1bc0*/  FFMA.FTZ R27, R13, R15, R34 ;  /* 0x0000000f0d1b7223 */ /* 0x000fe20000010022 */
[----:B------:R-:W-:Y:S01]  /*1bd0*/  HADD2.F32 R14, -RZ, R14.H1_H1 ;  /* 0x3000000eff0e7230 */ /* 0x000fe20000004100 */
[----:B------:R-:W-:Y:S01]  /*1be0*/  LOP3.LUT R13, R26, 0x64006400, RZ, 0xfc, !PT ;  /* 0x640064001a0d7812 */ /* 0x000fe200078efcff */
[----:B------:R-:W-:-:S02]  /*1bf0*/  HADD2.F32 R11, -RZ, R12.H1_H1 ;  /* 0x3000000cff0b7230 */ /* 0x000fc40000004100 */
[----:B------:R-:W-:Y:S02]  /*1c00*/  HADD2 R28, R28, -1032, -1032 ;  /* 0xe408e4081c1c7430 */ /* 0x000fe40000000000 */
[----:B------:R-:W-:Y:S02]  /*1c10*/  HADD2.F32 R12, -RZ, R10.H1_H1 ;  /* 0x3000000aff0c7230 */ /* 0x000fe40000004100 */
[C---:B------:R-:W-:Y:S01]  /*1c20*/  FFMA.FTZ R26, R15.reuse, R14, R30 ;  /* 0x0000000e0f1a7223 */ /* 0x040fe2000001001e */
[----:B------:R-:W-:Y:S02]  /*1c30*/  HADD2 R13, R13, -1032, -1032 ;  /* 0xe408e4080d0d7430 */ /* 0x000fe40000000000 */
[C---:B------:R-:W-:Y:S01]  /*1c40*/  FFMA.FTZ R14, R15.reuse, R11, R36 ;  /* 0x0000000b0f0e7223 */ /* 0x040fe20000010024 */
[----:B------:R-:W-:Y:S02]  /*1c50*/  HADD2.F32 R11, -RZ, R28.H0_H0 ;  /* 0x2000001cff0b7230 */ /* 0x000fe40000004100 */
[----:B------:R-:W-:Y:S01]  /*1c60*/  FFMA.FTZ R15, R15, R12, R32 ;  /* 0x0000000c0f0f7223 */ /* 0x000fe20000010020 */
[----:B-1----:R-:W-:Y:S01]  /*1c70*/  HADD2.F32 R10, -RZ, R8.H0_H0 ;  /* 0x20000008ff0a7230 */ /* 0x002fe20000004100 */
[----:B------:R-:W-:Y:S01]  /*1c80*/  LOP3.LUT R30, R17, 0xf000f0, RZ, 0xc0, !PT ;  /* 0x00f000f0111e7812 */ /* 0x000fe200078ec0ff */
[----:B------:R-:W-:Y:S01]  /*1c90*/  HADD2.F32 R31, -RZ, R13.H0_H0 ;  /* 0x2000000dff1f7230 */ /* 0x000fe20000004100 */
[----:B------:R-:W-:Y:S01]  /*1ca0*/  SHF.R.U32.HI R17, RZ, 0x8, R17 ;  /* 0x00000008ff117819 */ /* 0x000fe20000011611 */
[----:B------:R-:W-:-:S02]  /*1cb0*/  HADD2.F32 R29, -RZ, R28.H1_H1 ;  /* 0x3000001cff1d7230 */ /* 0x000fc40000004100 */
[----:B------:R-:W-:Y:S01]  /*1cc0*/  FFMA.FTZ R12, R11, R10, RZ ;  /* 0x0000000a0b0c7223 */ /* 0x000fe200000100ff */
[----:B------:R-:W-:Y:S02]  /*1cd0*/  HADD2.F32 R36, -RZ, R8.H1_H1 ;  /* 0x30000008ff247230 */ /* 0x000fe40000004100 */
[----:B------:R-:W-:Y:S01]  /*1ce0*/  FFMA.FTZ R31, R10, R31, RZ ;  /* 0x0000001f0a1f7223 */ /* 0x000fe200000100ff */
[----:B------:R-:W-:Y:S01]  /*1cf0*/  HADD2.F32 R11, -RZ, R13.H1_H1 ;  /* 0x3000000dff0b7230 */ /* 0x000fe20000004100 */
[----:B------:R-:W-:Y:S01]  /*1d00*/  LOP3.LUT R8, R18, 0xf000f, RZ, 0xc0, !PT ;  /* 0x000f000f12087812 */ /* 0x000fe200078ec0ff */
[----:B------:R-:W-:Y:S01]  /*1d10*/  FFMA.FTZ R29, R29, R36, R12 ;  /* 0x000000241d1d7223 */ /* 0x000fe2000001000c */
[----:B------:R-:W-:Y:S01]  /*1d20*/  LOP3.LUT R30, R30, 0x64006400, RZ, 0xfc, !PT ;  /* 0x640064001e1e7812 */ /* 0x000fe200078efcff */
[----:B------:R-:W1:Y:S01]  /*1d30*/  LDS.64 R12, [UR4+0x28] ;  /* 0x00002804ff0c7984 */ /* 0x000e620008000a00 */
[----:B------:R-:W-:Y:S01]  /*1d40*/  FFMA.FTZ R31, R36, R11, R31 ;  /* 0x0000000b241f7223 */ /* 0x000fe2000001001f */
[----:B------:R-:W-:-:S02]  /*1d50*/  LOP3.LUT R11, R16, 0xf000f0, RZ, 0xc0, !PT ;  /* 0x00f000f0100b7812 */ /* 0x000fc400078ec0ff */
[----:B------:R-:W-:Y:S02]  /*1d60*/  LOP3.LUT R8, R8, 0x64006400, RZ, 0xfc, !PT ;  /* 0x6400640008087812 */ /* 0x000fe400078efcff */
[----:B------:R-:W-:-:S03]  /*1d70*/  LOP3.LUT R28, R11, 0x64006400, RZ, 0xfc, !PT ;  /* 0x640064000b1c7812 */ /* 0x000fc600078efcff */
[----:B------:R-:W-:Y:S02]  /*1d80*/  HADD2 R8, R8, -1032, -1032 ;  /* 0xe408e40808087430 */ /* 0x000fe40000000000 */
[-C--:B------:R-:W-:Y:S02]  /*1d90*/  HFMA2 R11, R28, R3.reuse.H1_H1, -72, -72 ;  /* 0xd480d4801c0b7431 */ /* 0x080fe40000060003 */
[----:B------:R-:W-:Y:S02]  /*1da0*/  HFMA2 R28, R30, R3.H1_H1, -72, -72 ;  /* 0xd480d4801e1c7431 */ /* 0x000fe40000060003 */
[--C-:B------:R-:W-:Y:S02]  /*1db0*/  HADD2.F32 R33, -RZ, R8.reuse.H0_H0 ;  /* 0x20000008ff217230 */ /* 0x100fe40000004100 */
[----:B------:R-:W-:Y:S02]  /*1dc0*/  HADD2.F32 R34, -RZ, R8.H1_H1 ;  /* 0x30000008ff227230 */ /* 0x000fe40000004100 */
[----:B------:R-:W-:-:S02]  /*1dd0*/  HADD2.F32 R8, -RZ, R9.H0_H0 ;  /* 0x20000009ff087230 */ /* 0x000fc40000004100 */
[----:B------:R-:W-:Y:S01]  /*1de0*/  FFMA.FTZ R33, R10, R33, RZ ;  /* 0x000000210a217223 */ /* 0x000fe200000100ff */
[----:B------:R-:W-:Y:S02]  /*1df0*/  HADD2.F32 R30, -RZ, R11.H0_H0 ;  /* 0x2000000bff1e7230 */ /* 0x000fe40000004100 */
[--C-:B------:R-:W-:Y:S02]  /*1e00*/  HADD2.F32 R32, -RZ, R28.reuse.H0_H0 ;  /* 0x2000001cff207230 */ /* 0x100fe40000004100 */
[----:B------:R-:W-:Y:S01]  /*1e10*/  FFMA.FTZ R33, R36, R34, R33 ;  /* 0x0000002224217223 */ /* 0x000fe20000010021 */
[----:B------:R-:W-:Y:S02]  /*1e20*/  HADD2.F32 R9, -RZ, R9.H1_H1 ;  /* 0x30000009ff097230 */ /* 0x000fe40000004100 */
[----:B------:R-:W-:Y:S01]  /*1e30*/  FFMA.FTZ R30, R30, R8, R29 ;  /* 0x000000081e1e7223 */ /* 0x000fe2000001001d */
[----:B------:R-:W-:Y:S01]  /*1e40*/  SHF.R.U32.HI R29, RZ, 0x8, R16 ;  /* 0x00000008ff1d7819 */ /* 0x000fe20000011610 */
[----:B------:R-:W-:Y:S01]  /*1e50*/  FFMA.FTZ R32, R8, R32, R31 ;  /* 0x0000002008207223 */ /* 0x000fe2000001001f */
[----:B------:R-:W-:-:S02]  /*1e60*/  HADD2.F32 R31, -RZ, R28.H1_H1 ;  /* 0x3000001cff1f7230 */ /* 0x000fc40000004100 */
[----:B------:R-:W-:Y:S01]  /*1e70*/  LOP3.LUT R16, R29, 0xf000f, RZ, 0xc0, !PT ;  /* 0x000f000f1d107812 */ /* 0x000fe200078ec0ff */
[----:B------:R-:W-:Y:S02]  /*1e80*/  HADD2.F32 R11, -RZ, R11.H1_H1 ;  /* 0x3000000bff0b7230 */ /* 0x000fe40000004100 */
[----:B------:R-:W-:Y:S01]  /*1e90*/  FFMA.FTZ R31, R9, R31, R32 ;  /* 0x0000001f091f7223 */ /* 0x000fe20000010020 */
[----:B------:R-:W-:Y:S02]  /*1ea0*/  LOP3.LUT R16, R16, 0x64006400, RZ, 0xfc, !PT ;  /* 0x6400640010107812 */ /* 0x000fe400078efcff */
[----:B------:R-:W-:-:S03]  /*1eb0*/  FFMA.FTZ R11, R11, R9, R30 ;  /* 0x000000090b0b7223 */ /* 0x000fc6000001001e */
[----:B------:R-:W-:Y:S02]  /*1ec0*/  HADD2 R28, R16, -1032, -1032 ;  /* 0xe408e408101c7430 */ /* 0x000fe40000000000 */
[----:B-1----:R-:W-:-:S03]  /*1ed0*/  HADD2.F32 R16, -RZ, R12.H0_H0 ;  /* 0x2000000cff107230 */ /* 0x002fc60000004100 */
        /* <DEDUP_REMOVED lines=12> */
[----:B------:R-:W-:Y:S01]  /*1fa0*/  FFMA.FTZ R31, R10, R31, RZ ;  /* 0x0000001f0a1f7223 */ /* 0x000fe200000100ff */
[----:B------:R-:W-:-:S03]  /*1fb0*/  LOP3.LUT R10, R19, 0xf000f0, RZ, 0xc0, !PT ;  /* 0x00f000f0130a7812 */ /* 0x000fc600078ec0ff */
[----:B------:R-:W-:Y:S01]  /*1fc0*/  FFMA.FTZ R36, R36, R11, R31 ;  /* 0x0000000b24247223 */ /* 0x000fe2000001001f */
[----:B------:R-:W-:Y:S01]  /*1fd0*/  LOP3.LUT R10, R10, 0x64006400, RZ, 0xfc, !PT ;  /* 0x640064000a0a7812 */ /* 0x000fe200078efcff */
[----:B------:R-:W-:-:S04]  /*1fe0*/  HFMA2 R11, R40, R3.H1_H1, -72, -72 ;  /* 0xd480d480280b7431 */ /* 0x000fc80000060003 */
[----:B------:R-:W-:Y:S02]  /*1ff0*/  HFMA2 R31, R10, R3.H1_H1, -72, -72 ;  /* 0xd480d4800a1f7431 */ /* 0x000fe40000060003 */
[--C-:B------:R-:W-:Y:S02]  /*2000*/  HADD2.F32 R10, -RZ, R11.reuse.H0_H0 ;  /* 0x2000000bff0a7230 */ /* 0x100fe40000004100 */
[----:B------:R-:W-:Y:S02]  /*2010*/  HADD2.F32 R11, -RZ, R11.H1_H1 ;  /* 0x3000000bff0b7230 */ /* 0x000fe40000004100 */
[--C-:B------:R-:W-:Y:S02]  /*2020*/  HADD2.F32 R35, -RZ, R31.reuse.H0_H0 ;  /* 0x2000001fff237230 */ /* 0x100fe40000004100 */
[C---:B------:R-:W-:Y:S01]  /*2030*/  FFMA.FTZ R10, R8.reuse, R10, R33 ;  /* 0x0000000a080a7223 */ /* 0x040fe20000010021 */
[----:B------:R-:W-:Y:S02]  /*2040*/  HADD2.F32 R31, -RZ, R31.H1_H1 ;  /* 0x3000001fff1f7230 */ /* 0x000fe40000004100 */
[----:B------:R-:W-:Y:S01]  /*2050*/  FFMA.FTZ R8, R8, R35, R36 ;  /* 0x0000002308087223 */ /* 0x000fe20000010024 */
[----:B------:R-:W-:-:S03]  /*2060*/  FFMA.FTZ R35, R9, R11, R10 ;  /* 0x0000000b09237223 */ /* 0x000fc6000001000a */
[----:B------:R-:W-:Y:S02]  /*2070*/  FFMA.FTZ R31, R9, R31, R8 ;  /* 0x0000001f091f7223 */ /* 0x000fe40000010008 */
[----:B------:R-:W2:Y:S01]  /*2080*/  LDG.E.128.CONSTANT R8, desc[UR6][R38.64] ;  /* 0x0000000626087981 */ /* 0x000ea2000c1e9d00 */
[----:B------:R-:W-:Y:S01]  /*2090*/  SHF.R.U32.HI R19, RZ, 0x8, R19 ;  /* 0x00000008ff137819 */ /* 0x000fe20000011613 */
[----:B------:R-:W-:Y:S01]  /*20a0*/  HADD2.F32 R37, -RZ, R12.H1_H1 ;  /* 0x3000000cff257230 */ /* 0x000fe20000004100 */
[----:B------:R-:W-:Y:S01]  /*20b0*/  SHF.R.U32.HI R18, RZ, 0x8, R18 ;  /* 0x00000008ff127819 */ /* 0x000fe20000011612 */
[----:B------:R-:W-:Y:S01]  /*20c0*/  HADD2.F32 R41, -RZ, R28.H1_H1 ;  /* 0x3000001cff297230 */ /* 0x000fe20000004100 */
[----:B------:R-:W-:Y:S01]  /*20d0*/  LOP3.LUT R12, R19, 0xf000f, RZ, 0xc0, !PT ;  /* 0x000f000f130c7812 */ /* 0x000fe200078ec0ff */
[----:B------:R-:W-:Y:S01]  /*20e0*/  HADD2.F32 R30, -RZ, R30.H1_H1 ;  /* 0x3000001eff1e7230 */ /* 0x000fe20000004100 */
[----:B------:R-:W-:Y:S02]  /*20f0*/  LOP3.LUT R33, R18, 0xf000f, RZ, 0xc0, !PT ;  /* 0x000f000f12217812 */ /* 0x000fe400078ec0ff */
[----:B------:R-:W-:Y:S01]  /*2100*/  LOP3.LUT R12, R12, 0x64006400, RZ, 0xfc, !PT ;  /* 0x640064000c0c7812 */ /* 0x000fe200078efcff */
        /* <DEDUP_REMOVED lines=8> */
[--C-:B------:R-:W-:Y:S01]  /*2190*/  HADD2.F32 R28, -RZ, R12.reuse.H0_H0 ;  /* 0x2000000cff1c7230 */ /* 0x100fe20000004100 */
[----:B------:R-:W-:Y:S01]  /*21a0*/  LOP3.LUT R32, R17, 0x64006400, RZ, 0xfc, !PT ;  /* 0x6400640011207812 */ /* 0x000fe200078efcff */
[----:B------:R-:W-:Y:S01]  /*21b0*/  HADD2.F32 R36, -RZ, R33.H0_H0 ;  /* 0x20000021ff247230 */ /* 0x000fe20000004100 */
[----:B------:R-:W-:Y:S01]  /*21c0*/  LOP3.LUT R19, R19, 0xf000f0, RZ, 0xc0, !PT ;  /* 0x00f000f013137812 */ /* 0x000fe200078ec0ff */
[----:B------:R-:W-:Y:S02]  /*21d0*/  HADD2.F32 R17, -RZ, R13.H0_H0 ;  /* 0x2000000dff117230 */ /* 0x000fe40000004100 */
[C---:B------:R-:W-:Y:S01]  /*21e0*/  FFMA.FTZ R28, R16.reuse, R28, R31 ;  /* 0x0000001c101c7223 */ /* 0x040fe2000001001f */
[----:B------:R-:W-:Y:S01]  /*21f0*/  HADD2.F32 R31, -RZ, R12.H1_H1 ;  /* 0x3000000cff1f7230 */ /* 0x000fe20000004100 */
[----:B------:R-:W-:Y:S01]  /*2200*/  LOP3.LUT R12, R29, 0x64006400, RZ, 0xfc, !PT ;  /* 0x640064001d0c7812 */ /* 0x000fe200078efcff */
[----:B------:R-:W-:Y:S01]  /*2210*/  FFMA.FTZ R35, R16, R36, R35 ;  /* 0x0000002410237223 */ /* 0x000fe20000010023 */
[----:B------:R-:W-:-:S02]  /*2220*/  HADD2.F32 R16, -RZ, R33.H1_H1 ;  /* 0x30000021ff107230 */ /* 0x000fc40000004100 */
[-C--:B------:R-:W-:Y:S02]  /*2230*/  HFMA2 R32, R32, R3.reuse.H1_H1, -72, -72 ;  /* 0xd480d48020207431 */ /* 0x080fe40000060003 */
[C---:B------:R-:W-:Y:S01]  /*2240*/  FFMA.FTZ R28, R37.reuse, R31, R28 ;  /* 0x0000001f251c7223 */ /* 0x040fe2000001001c */
[-C--:B------:R-:W-:Y:S01]  /*2250*/  HFMA2 R33, R12, R3.reuse.H1_H1, -72, -72 ;  /* 0xd480d4800c217431 */ /* 0x080fe20000060003 */
[----:B------:R-:W-:Y:S01]  /*2260*/  LOP3.LUT R12, R18, 0x64006400, RZ, 0xfc, !PT ;  /* 0x64006400120c7812 */ /* 0x000fe200078efcff */
[----:B------:R-:W-:Y:S01]  /*2270*/  FFMA.FTZ R16, R37, R16, R35 ;  /* 0x0000001025107223 */ /* 0x000fe20000010023 */
[----:B------:R-:W-:Y:S01]  /*2280*/  LOP3.LUT R18, R19, 0x64006400, RZ, 0xfc, !PT ;  /* 0x6400640013127812 */ /* 0x000fe200078efcff */
[----:B------:R-:W-:Y:S02]  /*2290*/  HADD2.F32 R35, -RZ, R32.H0_H0 ;  /* 0x20000020ff237230 */ /* 0x000fe40000004100 */
[----:B------:R-:W-:Y:S02]  /*22a0*/  HADD2.F32 R29, -RZ, R33.H0_H0 ;  /* 0x20000021ff1d7230 */ /* 0x000fe40000004100 */
[----:B------:R-:W-:-:S02]  /*22b0*/  HFMA2 R12, R12, R3.H1_H1, -72, -72 ;  /* 0xd480d4800c0c7431 */ /* 0x000fc40000060003 */
[----:B------:R-:W-:Y:S02]  /*22c0*/  HADD2.F32 R19, -RZ, R3.H0_H0 ;  /* 0x20000003ff137230 */ /* 0x000fe40000004100 */
[----:B------:R-:W-:Y:S02]  /*22d0*/  HFMA2 R18, R18, R3.H1_H1, -72, -72 ;  /* 0xd480d48012127431 */ /* 0x000fe40000060003 */
[----:B------:R-:W-:Y:S01]  /*22e0*/  FFMA.FTZ R35, R17, R35, R30 ;  /* 0x0000002311237223 */ /* 0x000fe2000001001e */
[----:B------:R-:W-:Y:S01]  /*22f0*/  FFMA.FTZ R34, R29, R17, R34 ;  /* 0x000000111d227223 */ /* 0x000fe20000010022 */
[----:B------:R-:W-:Y:S02]  /*2300*/  HADD2.F32 R30, -RZ, R12.H0_H0 ;  /* 0x2000000cff1e7230 */ /* 0x000fe40000004100 */
[----:B------:R-:W-:Y:S01]  /*2310*/  FMUL.FTZ R36, R24, R19 ;  /* 0x0000001318247220 */ /* 0x000fe20000410000 */
[----:B------:R-:W-:Y:S02]  /*2320*/  HADD2.F32 R29, -RZ, R18.H0_H0 ;  /* 0x20000012ff1d7230 */ /* 0x000fe40000004100 */
[----:B------:R-:W-:Y:S01]  /*2330*/  FMUL.FTZ R37, R19, R27 ;  /* 0x0000001b13257220 */ /* 0x000fe20000410000 */
[----:B------:R-:W-:-:S02]  /*2340*/  HADD2.F32 R31, -RZ, R5.H0_H0 ;  /* 0x20000005ff1f7230 */ /* 0x000fc40000004100 */
[C---:B------:R-:W-:Y:S01]  /*2350*/  FFMA.FTZ R24, R17.reuse, R30, R16 ;  /* 0x0000001e11187223 */ /* 0x040fe20000010010 */
[----:B------:R-:W-:Y:S02]  /*2360*/  HADD2.F32 R30, -RZ, R6.H0_H0 ;  /* 0x20000006ff1e7230 */ /* 0x000fe40000004100 */
[----:B------:R-:W-:Y:S01]  /*2370*/  FFMA.FTZ R28, R17, R29, R28 ;  /* 0x0000001d111c7223 */ /* 0x000fe2000001001c */
[----:B------:R-:W-:Y:S01]  /*2380*/  HADD2.F32 R29, -RZ, R4.H0_H0 ;  /* 0x20000004ff1d7230 */ /* 0x000fe20000004100 */
[----:B------:R-:W1:Y:S01]  /*2390*/  LDS.64 R16, [UR4+0x30] ;  /* 0x00003004ff107984 */ /* 0x000e620008000a00 */
[----:B------:R-:W-:Y:S01]  /*23a0*/  FMUL.FTZ R22, R22, R31 ;  /* 0x0000001f16167220 */ /* 0x000fe20000410000 */
[----:B------:R-:W-:Y:S01]  /*23b0*/  FMUL.FTZ R23, R23, R30 ;  /* 0x0000001e17177220 */ /* 0x000fe20000410000 */
[----:B------:R-:W-:Y:S01]  /*23c0*/  FMUL.FTZ R27, R31, R14 ;  /* 0x0000000e1f1b7220 */ /* 0x000fe20000410000 */
[----:B------:R-:W-:Y:S01]  /*23d0*/  FMUL.FTZ R25, R25, R29 ;  /* 0x0000001d19197220 */ /* 0x000fe20000410000 */
[----:B------:R-:W-:Y:S01]  /*23e0*/  F2FP.F16.F32.PACK_AB R14, RZ, R37 ;  /* 0x00000025ff0e723e */ /* 0x000fe200000000ff */
[----:B------:R-:W-:Y:S01]  /*23f0*/  FMUL.FTZ R26, R29, R26 ;  /* 0x0000001a1d1a7220 */ /* 0x000fe20000410000 */
[----:B------:R-:W-:Y:S01]  /*2400*/  FMUL.FTZ R37, R30, R15 ;  /* 0x0000000f1e257220 */ /* 0x000fe20000410000 */
[----:B------:R-:W-:Y:S01]  /*2410*/  F2FP.F16.F32.PACK_AB R36, RZ, R36 ;  /* 0x00000024ff24723e */ /* 0x000fe200000000ff */
[----:B------:R-:W-:Y:S01]  /*2420*/  HADD2.F32 R33, -RZ, R33.H1_H1 ;  /* 0x30000021ff217230 */ /* 0x000fe20000004100 */
[----:B------:R-:W-:Y:S01]  /*2430*/  F2FP.F16.F32.PACK_AB R25, RZ, R25 ;  /* 0x00000019ff19723e */ /* 0x000fe200000000ff */
[----:B------:R-:W-:Y:S01]  /*2440*/  HADD2.F32 R12, -RZ, R12.H1_H1 ;  /* 0x3000000cff0c7230 */ /* 0x000fe20000004100 */
[----:B------:R-:W-:-:S02]  /*2450*/  F2FP.F16.F32.PACK_AB R22, RZ, R22 ;  /* 0x00000016ff16723e */ /* 0x000fc400000000ff */
[----:B------:R-:W-:Y:S02]  /*2460*/  F2FP.F16.F32.PACK_AB R23, RZ, R23 ;  /* 0x00000017ff17723e */ /* 0x000fe400000000ff */
[----:B------:R-:W-:Y:S01]  /*2470*/  F2FP.F16.F32.PACK_AB R15, RZ, R27 ;  /* 0x0000001bff0f723e */ /* 0x000fe200000000ff */
[----:B------:R-:W-:Y:S01]  /*2480*/  HADD2.F32 R27, -RZ, R13.H1_H1 ;  /* 0x3000000dff1b7230 */ /* 0x000fe20000004100 */
[----:B------:R-:W-:Y:S02]  /*2490*/  F2FP.F16.F32.PACK_AB R26, RZ, R26 ;  /* 0x0000001aff1a723e */ /* 0x000fe400000000ff */
[----:B------:R-:W-:Y:S02]  /*24a0*/  PRMT R36, R36, 0x5410, R25 ;  /* 0x0000541024247816 */ /* 0x000fe40000000019 */
[----:B------:R-:W-:Y:S01]  /*24b0*/  F2FP.F16.F32.PACK_AB R13, RZ, R37 ;  /* 0x00000025ff0d723e */ /* 0x000fe200000000ff */
[----:B------:R-:W-:Y:S01]  /*24c0*/  FFMA.FTZ R34, R33, R27, R34 ;  /* 0x0000001b21227223 */ /* 0x000fe20000010022 */
[----:B------:R-:W-:Y:S01]  /*24d0*/  PRMT R22, R22, 0x5410, R23 ;  /* 0x0000541016167816 */ /* 0x000fe20000000017 */
[----:B------:R-:W-:Y:S01]  /*24e0*/  HFMA2 R23, R36, 1, 1, RZ ;  /* 0x3c003c0024177831 */ /* 0x000fe200000000ff */
[----:B------:R-:W-:Y:S01]  /*24f0*/  PRMT R14, R14, 0x5410, R26 ;  /* 0x000054100e0e7816 */ /* 0x000fe2000000001a */
[----:B------:R-:W-:Y:S01]  /*2500*/  HADD2.F32 R26, -RZ, R32.H1_H1 ;  /* 0x30000020ff1a7230 */ /* 0x000fe20000004100 */
[----:B------:R-:W-:Y:S01]  /*2510*/  PRMT R15, R15, 0x5410, R13 ;  /* 0x000054100f0f7816 */ /* 0x000fe2000000000d */
[----:B------:R-:W-:-:S02]  /*2520*/  HADD2 R22, R22, RZ.H0_H0 ;  /* 0x200000ff16167230 */ /* 0x000fc40000000000 */
[C---:B------:R-:W-:Y:S01]  /*2530*/  FFMA.FTZ R24, R27.reuse, R12, R24 ;  /* 0x0000000c1b187223 */ /* 0x040fe20000010018 */
[----:B------:R-:W-:Y:S02]  /*2540*/  HFMA2 R23, R14, 1, 1, R23 ;  /* 0x3c003c000e177831 */ /* 0x000fe40000000017 */
[----:B------:R-:W-:Y:S01]  /*2550*/  FFMA.FTZ R26, R27, R26, R35 ;  /* 0x0000001a1b1a7223 */ /* 0x000fe20000010023 */
[----:B------:R-:W-:Y:S02]  /*2560*/  HADD2 R22, R15, R22 ;  /* 0x000000160f167230 */ /* 0x000fe40000000000 */
[----:B------:R-:W-:Y:S01]  /*2570*/  FMUL.FTZ R34, R19, R34 ;  /* 0x0000002213227220 */ /* 0x000fe20000410000 */
[----:B------:R-:W3:Y:S01]  /*2580*/  LDS.64 R14, [UR4+0x38] ;  /* 0x00003804ff0e7984 */ /* 0x000ee20008000a00 */
[----:B------:R-:W-:Y:S01]  /*2590*/  FMUL.FTZ R26, R29, R26 ;  /* 0x0000001a1d1a7220 */ /* 0x000fe20000410000 */
[----:B------:R-:W-:Y:S01]  /*25a0*/  FMUL.FTZ R24, R31, R24 ;  /* 0x000000181f187220 */ /* 0x000fe20000410000 */
[----:B------:R-:W-:Y:S01]  /*25b0*/  UIADD3 UR4, UPT, UPT, UR4, 0x40, URZ ;  /* 0x0000004004047890 */ /* 0x000fe2000fffe0ff */
[----:B------:R-:W-:Y:S01]  /*25c0*/  F2FP.F16.F32.PACK_AB R34, RZ, R34 ;  /* 0x00000022ff22723e */ /* 0x000fe200000000ff */
[--C-:B-1----:R-:W-:Y:S01]  /*25d0*/  HADD2.F32 R12, -RZ, R16.reuse.H0_H0 ;  /* 0x20000010ff0c7230 */ /* 0x102fe20000004100 */
[----:B------:R-:W-:Y:S01]  /*25e0*/  F2FP.F16.F32.PACK_AB R26, RZ, R26 ;  /* 0x0000001aff1a723e */ /* 0x000fe200000000ff */
[----:B------:R-:W-:Y:S01]  /*25f0*/  HADD2.F32 R16, -RZ, R16.H1_H1 ;  /* 0x30000010ff107230 */ /* 0x000fe20000004100 */
[----:B------:R-:W-:-:S02]  /*2600*/  F2FP.F16.F32.PACK_AB R24, RZ, R24 ;  /* 0x00000018ff18723e */ /* 0x000fc400000000ff */
[----:B------:R-:W-:-:S05]  /*2610*/  PRMT R34, R34, 0x5410, R26 ;  /* 0x0000541022227816 */ /* 0x000fca000000001a */
[----:B------:R-:W-:Y:S01]  /*2620*/  HFMA2 R23, R34, 1, 1, R23 ;  /* 0x3c003c0022177831 */ /* 0x000fe20000000017 */
[----:B--2---:R-:W-:-:S04]  /*2630*/  LOP3.LUT R13, R8, 0xf000f, RZ, 0xc0, !PT ;  /* 0x000f000f080d7812 */ /* 0x004fc800078ec0ff */
[----:B------:R-:W-:Y:S01]  /*2640*/  LOP3.LUT R25, R13, 0x64006400, RZ, 0xfc, !PT ;  /* 0x640064000d197812 */ /* 0x000fe200078efcff */
[----:B------:R-:W-:-:S04]  /*2650*/  HADD2.F32 R13, -RZ, R18.H1_H1 ;  /* 0x30000012ff0d7230 */ /* 0x000fc80000004100 */
[----:B------:R-:W-:Y:S02]  /*2660*/  HADD2 R18, R25, -1032, -1032 ;  /* 0xe408e40819127430 */ /* 0x000fe40000000000 */
[----:B------:R-:W-:Y:S01]  /*2670*/  FFMA.FTZ R27, R27, R13, R28 ;  /* 0x0000000d1b1b7223 */ /* 0x000fe2000001001c */
[----:B------:R-:W-:Y:S02]  /*2680*/  LOP3.LUT R25, R8, 0xf000f0, RZ, 0xc0, !PT ;  /* 0x00f000f008197812 */ /* 0x000fe400078ec0ff */
[--C-:B------:R-:W-:Y:S02]  /*2690*/  HADD2.F32 R13, -RZ, R18.reuse.H0_H0 ;  /* 0x20000012ff0d7230 */ /* 0x100fe40000004100 */
[----:B------:R-:W-:Y:S01]  /*26a0*/  LOP3.LUT R28, R25, 0x64006400, RZ, 0xfc, !PT ;  /* 0x64006400191c7812 */ /* 0x000fe200078efcff */
[----:B------:R-:W-:Y:S02]  /*26b0*/  HADD2.F32 R25, -RZ, R18.H1_H1 ;  /* 0x30000012ff197230 */ /* 0x000fe40000004100 */
[----:B------:R-:W-:Y:S01]  /*26c0*/  FMUL.FTZ R27, R30, R27 ;  /* 0x0000001b1e1b7220 */ /* 0x000fe20000410000 */
[----:B------:R-:W-:Y:S01]  /*26d0*/  FFMA.FTZ R18, R13, R12, RZ ;  /* 0x0000000c0d127223 */ /* 0x000fe200000100ff */
[----:B------:R-:W-:-:S03]  /*26e0*/  HFMA2 R13, R28, R3.H1_H1, -72, -72 ;  /* 0xd480d4801c0d7431 */ /* 0x000fc60000060003 */
[----:B------:R-:W-:Y:S01]  /*26f0*/  F2FP.F16.F32.PACK_AB R27, RZ, R27 ;  /* 0x0000001bff1b723e */ /* 0x000fe200000000ff */
[----:B------:R-:W-:Y:S01]  /*2700*/  FFMA.FTZ R33, R25, R16, R18 ;  /* 0x0000001019217223 */ /* 0x000fe20000010012 */
[----:B------:R-:W-:Y:S01]  /*2710*/  SHF.R.U32.HI R18, RZ, 0x8, R8 ;  /* 0x00000008ff127819 */ /* 0x000fe20000011608 */
[----:B------:R-:W-:Y:S01]  /*2720*/  HADD2.F32 R8, -RZ, R17.H0_H0 ;  /* 0x20000011ff087230 */ /* 0x000fe20000004100 */
[----:B------:R-:W-:Y:S01]  /*2730*/  PRMT R24, R24, 0x5410, R27 ;  /* 0x0000541018187816 */ /* 0x000fe2000000001b */
[----:B------:R-:W-:Y:S01]  /*2740*/  HADD2.F32 R28, -RZ, R13.H0_H0 ;  /* 0x2000000dff1c7230 */ /* 0x000fe20000004100 */
[C---:B------:R-:W-:Y:S01]  /*2750*/  LOP3.LUT R25, R18.reuse, 0xf000f, RZ, 0xc0, !PT ;  /* 0x000f000f12197812 */ /* 0x040fe200078ec0ff */
[----:B------:R-:W-:Y:S01]  /*2760*/  HADD2.F32 R17, -RZ, R17.H1_H1 ;  /* 0x30000011ff117230 */ /* 0x000fe20000004100 */
[----:B------:R-:W-:Y:S01]  /*2770*/  LOP3.LUT R18, R18, 0xf000f0, RZ, 0xc0, !PT ;  /* 0x00f000f012127812 */ /* 0x000fe200078ec0ff */
[----:B------:R-:W-:Y:S01]  /*2780*/  HADD2.F32 R13, -RZ, R13.H1_H1 ;  /* 0x3000000dff0d7230 */ /* 0x000fe20000004100 */
[----:B------:R-:W-:Y:S01]  /*2790*/  LOP3.LUT R25, R25, 0x64006400, RZ, 0xfc, !PT ;  /* 0x6400640019197812 */ /* 0x000fe200078efcff */
[----:B------:R-:W-:Y:S01]  /*27a0*/  FFMA.FTZ R28, R28, R8, R33 ;  /* 0x000000081c1c7223 */ /* 0x000fe20000010021 */
[----:B------:R-:W-:Y:S01]  /*27b0*/  LOP3.LUT R18, R18, 0x64006400, RZ, 0xfc, !PT ;  /* 0x6400640012127812 */ /* 0x000fe200078efcff */
[----:B------:R-:W-:-:S02]  /*27c0*/  HADD2 R22, R24, R22 ;  /* 0x0000001618167230 */ /* 0x000fc40000000000 */
[----:B------:R-:W-:Y:S02]  /*27d0*/  HADD2 R25, R25, -1032, -1032 ;  /* 0xe408e40819197430 */ /* 0x000fe40000000000 */
[----:B------:R-:W-:Y:S01]  /*27e0*/  FFMA.FTZ R28, R13, R17, R28 ;  /* 0x000000110d1c7223 */ /* 0x000fe2000001001c */
[--C-:B---3--:R-:W-:Y:S02]  /*27f0*/  HADD2.F32 R13, -RZ, R14.reuse.H0_H0 ;  /* 0x2000000eff0d7230 */ /* 0x108fe40000004100 */
[----:B------:R-:W-:Y:S02]  /*2800*/  HADD2.F32 R14, -RZ, R14.H1_H1 ;  /* 0x3000000eff0e7230 */ /* 0x000fe40000004100 */
[----:B------:R-:W-:-:S05]  /*2810*/  HADD2.F32 R33, -RZ, R25.H0_H0 ;  /* 0x20000019ff217230 */ /* 0x000fca0000004100 */
[----:B------:R-:W-:Y:S01]  /*2820*/  FFMA.FTZ R33, R33, R13, R28 ;  /* 0x0000000d21217223 */ /* 0x000fe2000001001c */
[----:B------:R-:W-:-:S05]  /*2830*/  HADD2.F32 R28, -RZ, R25.H1_H1 ;  /* 0x30000019ff1c7230 */ /* 0x000fca0000004100 */
[----:B------:R-:W-:Y:S01]  /*2840*/  FFMA.FTZ R33, R28, R14, R33 ;  /* 0x0000000e1c217223 */ /* 0x000fe20000010021 */
[----:B------:R-:W-:Y:S01]  /*2850*/  HFMA2 R28, R18, R3.H1_H1, -72, -72 ;  /* 0xd480d480121c7431 */ /* 0x000fe20000060003 */
[----:B------:R-:W-:-:S04]  /*2860*/  LOP3.LUT R18, R9, 0xf000f, RZ, 0xc0, !PT ;  /* 0x000f000f09127812 */ /* 0x000fc800078ec0ff */
[----:B------:R-:W-:Y:S01]  /*2870*/  LOP3.LUT R25, R18, 0x64006400, RZ, 0xfc, !PT ;  /* 0x6400640012197812 */ /* 0x000fe200078efcff */
[--C-:B------:R-:W-:Y:S02]  /*2880*/  HADD2.F32 R18, -RZ, R15.reuse.H0_H0 ;  /* 0x2000000fff127230 */ /* 0x100fe40000004100 */
[--C-:B------:R-:W-:Y:S02]  /*2890*/  HADD2.F32 R32, -RZ, R28.reuse.H0_H0 ;  /* 0x2000001cff207230 */ /* 0x100fe40000004100 */
[----:B------:R-:W-:Y:S02]  /*28a0*/  HADD2.F32 R15, -RZ, R15.H1_H1 ;  /* 0x3000000fff0f7230 */ /* 0x000fe40000004100 */
[----:B------:R-:W-:Y:S02]  /*28b0*/  HADD2 R25, R25, -1032, -1032 ;  /* 0xe408e40819197430 */ /* 0x000fe40000000000 */
[----:B------:R-:W-:Y:S02]  /*28c0*/  HADD2.F32 R35, -RZ, R28.H1_H1 ;  /* 0x3000001cff237230 */ /* 0x000fe40000004100 */
[----:B------:R-:W-:Y:S01]  /*28d0*/  FFMA.FTZ R32, R32, R18, R33 ;  /* 0x0000001220207223 */ /* 0x000fe20000010021 */
[----:B------:R-:W-:-:S03]  /*28e0*/  HADD2.F32 R33, -RZ, R25.H0_H0 ;  /* 0x20000019ff217230 */ /* 0x000fc60000004100 */
[----:B------:R-:W-:Y:S01]  /*28f0*/  FFMA.FTZ R28, R35, R15, R32 ;  /* 0x0000000f231c7223 */ /* 0x000fe20000010020 */
[----:B------:R-:W-:Y:S01]  /*2900*/  LOP3.LUT R32, R9, 0xf000f0, RZ, 0xc0, !PT ;  /* 0x00f000f009207812 */ /* 0x000fe200078ec0ff */
[----:B------:R-:W-:Y:S01]  /*2910*/  HADD2.F32 R25, -RZ, R25.H1_H1 ;  /* 0x30000019ff197230 */ /* 0x000fe20000004100 */
[----:B------:R-:W-:Y:S01]  /*2920*/  SHF.R.U32.HI R9, RZ, 0x8, R9 ;  /* 0x00000008ff097819 */ /* 0x000fe20000011609 */
[----:B------:R-:W-:Y:S01]  /*2930*/  FFMA.FTZ R33, R12, R33, RZ ;  /* 0x000000210c217223 */ /* 0x000fe200000100ff */
[----:B------:R-:W-:Y:S01]  /*2940*/  LOP3.LUT R32, R32, 0x64006400, RZ, 0xfc, !PT ;  /* 0x6400640020207812 */ /* 0x000fe200078efcff */
[----:B------:R-:W-:Y:S02]  /*2950*/  FMUL.FTZ R28, R19, R28 ;  /* 0x0000001c131c7220 */ /* 0x000fe40000410000 */
[----:B------:R-:W-:Y:S02]  /*2960*/  FFMA.FTZ R25, R16, R25, R33 ;  /* 0x0000001910197223 */ /* 0x000fe40000010021 */
[----:B------:R-:W-:Y:S01]  /*2970*/  HFMA2 R32, R32, R3.H1_H1, -72, -72 ;  /* 0xd480d48020207431 */ /* 0x000fe20000060003 */
[----:B------:R-:W-:-:S04]  /*2980*/  F2FP.F16.F32.PACK_AB R28, RZ, R28 ;  /* 0x0000001cff1c723e */ /* 0x000fc800000000ff */
[--C-:B------:R-:W-:Y:S02]  /*2990*/  HADD2.F32 R36, -RZ, R32.reuse.H0_H0 ;  /* 0x20000020ff247230 */ /* 0x100fe40000004100 */
[----:B------:R-:W-:-:S03]  /*29a0*/  HADD2.F32 R32, -RZ, R32.H1_H1 ;  /* 0x30000020ff207230 */ /* 0x000fc60000004100 */
[----:B------:R-:W-:Y:S01]  /*29b0*/  FFMA.FTZ R36, R8, R36, R25 ;  /* 0x0000002408247223 */ /* 0x000fe20000010019 */
[C---:B------:R-:W-:Y:S02]  /*29c0*/  LOP3.LUT R25, R9.reuse, 0xf000f, RZ, 0xc0, !PT ;  /* 0x000f000f09197812 */ /* 0x040fe400078ec0ff */
[----:B------:R-:W-:Y:S01]  /*29d0*/  LOP3.LUT R9, R9, 0xf000f0, RZ, 0xc0, !PT ;  /* 0x00f000f009097812 */ /* 0x000fe200078ec0ff */
[----:B------:R-:W-:Y:S01]  /*29e0*/  FFMA.FTZ R32, R17, R32, R36 ;  /* 0x0000002011207223 */ /* 0x000fe20000010024 */
[----:B------:R-:W-:-:S05]  /*29f0*/  LOP3.LUT R25, R25, 0x64006400, RZ, 0xfc, !PT ;  /* 0x6400640019197812 */ /* 0x000fca00078efcff */
[----:B------:R-:W-:-:S05]  /*2a00*/  HADD2 R25, R25, -1032, -1032 ;  /* 0xe408e40819197430 */ /* 0x000fca0000000000 */
[--C-:B------:R-:W-:Y:S02]  /*2a10*/  HADD2.F32 R33, -RZ, R25.reuse.H0_H0 ;  /* 0x20000019ff217230 */ /* 0x100fe40000004100 */
[----:B------:R-:W-:-:S03]  /*2a20*/  HADD2.F32 R25, -RZ, R25.H1_H1 ;  /* 0x30000019ff197230 */ /* 0x000fc60000004100 */
[----:B------:R-:W-:Y:S01]  /*2a30*/  FFMA.FTZ R33, R13, R33, R32 ;  /* 0x000000210d217223 */ /* 0x000fe20000010020 */
[----:B------:R-:W-:Y:S02]  /*2a40*/  LOP3.LUT R32, R9, 0x64006400, RZ, 0xfc, !PT ;  /* 0x6400640009207812 */ /* 0x000fe400078efcff */
[----:B------:R-:W-:Y:S01]  /*2a50*/  LOP3.LUT R9, R10, 0xf000f, RZ, 0xc0, !PT ;  /* 0x000f000f0a097812 */ /* 0x000fe200078ec0ff */
[----:B------:R-:W-:Y:S02]  /*2a60*/  FFMA.FTZ R33, R14, R25, R33 ;  /* 0x000000190e217223 */ /* 0x000fe40000010021 */
[----:B------:R-:W-:Y:S01]  /*2a70*/  HFMA2 R25, R32, R3.H1_H1, -72, -72 ;  /* 0xd480d48020197431 */ /* 0x000fe20000060003 */
[----:B------:R-:W-:-:S04]  /*2a80*/  LOP3.LUT R9, R9, 0x64006400, RZ, 0xfc, !PT ;  /* 0x6400640009097812 */ /* 0x000fc800078efcff */
[----:B------:R-:W-:Y:S02]  /*2a90*/  HADD2.F32 R32, -RZ, R25.H0_H0 ;  /* 0x20000019ff207230 */ /* 0x000fe40000004100 */
[----:B------:R-:W-:-:S03]  /*2aa0*/  HADD2 R9, R9, -1032, -1032 ;  /* 0xe408e40809097430 */ /* 0x000fc60000000000 */
[----:B------:R-:W-:Y:S01]  /*2ab0*/  FFMA.FTZ R32, R18, R32, R33 ;  /* 0x0000002012207223 */ /* 0x000fe20000010021 */
[----:B------:R-:W-:Y:S02]  /*2ac0*/  HADD2.F32 R33, -RZ, R25.H1_H1 ;  /* 0x30000019ff217230 */ /* 0x000fe40000004100 */
[--C-:B------:R-:W-:Y:S02]  /*2ad0*/  HADD2.F32 R25, -RZ, R9.reuse.H0_H0 ;  /* 0x20000009ff197230 */ /* 0x100fe40000004100 */
[----:B------:R-:W-:Y:S02]  /*2ae0*/  HADD2.F32 R9, -RZ, R9.H1_H1 ;  /* 0x30000009ff097230 */ /* 0x000fe40000004100 */
[----:B------:R-:W-:Y:S01]  /*2af0*/  FFMA.FTZ R32, R15, R33, R32 ;  /* 0x000000210f207223 */ /* 0x000fe20000010020 */
[----:B------:R-:W-:Y:S01]  /*2b00*/  LOP3.LUT R33, R11, 0xf000f, RZ, 0xc0, !PT ;  /* 0x000f000f0b217812 */ /* 0x000fe200078ec0ff */
[----:B------:R-:W-:Y:S02]  /*2b10*/  FFMA.FTZ R25, R12, R25, RZ ;  /* 0x000000190c197223 */ /* 0x000fe400000100ff */
[----:B------:R-:W-:-:S02]  /*2b20*/  FMUL.FTZ R32, R29, R32 ;  /* 0x000000201d207220 */ /* 0x000fc40000410000 */
[----:B------:R-:W-:Y:S01]  /*2b30*/  FFMA.FTZ R9, R16, R9, R25 ;  /* 0x0000000910097223 */ /* 0x000fe20000010019 */
[----:B------:R-:W-:Y:S02]  /*2b40*/  LOP3.LUT R25, R10, 0xf000f0, RZ, 0xc0, !PT ;  /* 0x00f000f00a197812 */ /* 0x000fe400078ec0ff */
[----:B------:R-:W-:Y:S02]  /*2b50*/  SHF.R.U32.HI R10, RZ, 0x8, R10 ;  /* 0x00000008ff0a7819 */ /* 0x000fe4000001160a */
[----:B------:R-:W-:Y:S02]  /*2b60*/  LOP3.LUT R36, R25, 0x64006400, RZ, 0xfc, !PT ;  /* 0x6400640019247812 */ /* 0x000fe400078efcff */
[----:B------:R-:W-:-:S03]  /*2b70*/  F2FP.F16.F32.PACK_AB R32, RZ, R32 ;  /* 0x00000020ff20723e */ /* 0x000fc600000000ff */
[----:B------:R-:W-:Y:S01]  /*2b80*/  HFMA2 R25, R36, R3.H1_H1, -72, -72 ;  /* 0xd480d48024197431 */ /* 0x000fe20000060003 */
[----:B------:R-:W-:-:S04]  /*2b90*/  PRMT R28, R28, 0x5410, R32 ;  /* 0x000054101c1c7816 */ /* 0x000fc80000000020 */
[----:B------:R-:W-:Y:S02]  /*2ba0*/  HADD2.F32 R36, -RZ, R25.H0_H0 ;  /* 0x20000019ff247230 */ /* 0x000fe40000004100 */
[----:B------:R-:W-:Y:S02]  /*2bb0*/  HFMA2 R26, R28, 1, 1, R23 ;  /* 0x3c003c001c1a7831 */ /* 0x000fe40000000017 */
[----:B------:R-:W-:Y:S02]  /*2bc0*/  HADD2.F32 R25, -RZ, R25.H1_H1 ;  /* 0x30000019ff197230 */ /* 0x000fe40000004100 */
[----:B------:R-:W-:Y:S01]  /*2bd0*/  FFMA.FTZ R36, R8, R36, R9 ;  /* 0x0000002408247223 */ /* 0x000fe20000010009 */
[C---:B------:R-:W-:Y:S02]  /*2be0*/  LOP3.LUT R9, R10.reuse, 0xf000f, RZ, 0xc0, !PT ;  /* 0x000f000f0a097812 */ /* 0x040fe400078ec0ff */
[----:B------:R-:W-:Y:S01]  /*2bf0*/  LOP3.LUT R10, R10, 0xf000f0, RZ, 0xc0, !PT ;  /* 0x00f000f00a0a7812 */ /* 0x000fe200078ec0ff */
[----:B------:R-:W-:Y:S01]  /*2c00*/  FFMA.FTZ R36, R17, R25, R36 ;  /* 0x0000001911247223 */ /* 0x000fe20000010024 */
[----:B------:R-:W-:-:S02]  /*2c10*/  LOP3.LUT R9, R9, 0x64006400, RZ, 0xfc, !PT ;  /* 0x6400640009097812 */ /* 0x000fc400078efcff */
[----:B------:R-:W-:-:S03]  /*2c20*/  LOP3.LUT R10, R10, 0x64006400, RZ, 0xfc, !PT ;  /* 0x640064000a0a7812 */ /* 0x000fc600078efcff */
[----:B------:R-:W-:-:S05]  /*2c30*/  HADD2 R9, R9, -1032, -1032 ;  /* 0xe408e40809097430 */ /* 0x000fca0000000000 */
[--C-:B------:R-:W-:Y:S02]  /*2c40*/  HADD2.F32 R25, -RZ, R9.reuse.H0_H0 ;  /* 0x20000009ff197230 */ /* 0x100fe40000004100 */
[----:B------:R-:W-:-:S03]  /*2c50*/  HADD2.F32 R9, -RZ, R9.H1_H1 ;  /* 0x30000009ff097230 */ /* 0x000fc60000004100 */
[----:B------:R-:W-:-:S04]  /*2c60*/  FFMA.FTZ R25, R13, R25, R36 ;  /* 0x000000190d197223 */ /* 0x000fc80000010024 */
[----:B------:R-:W-:Y:S01]  /*2c70*/  FFMA.FTZ R25, R14, R9, R25 ;  /* 0x000000090e197223 */ /* 0x000fe20000010019 */
[----:B------:R-:W-:Y:S01]  /*2c80*/  HFMA2 R9, R10, R3.H1_H1, -72, -72 ;  /* 0xd480d4800a097431 */ /* 0x000fe20000060003 */
[----:B------:R-:W-:-:S04]  /*2c90*/  LOP3.LUT R10, R33, 0x64006400, RZ, 0xfc, !PT ;  /* 0x64006400210a7812 */ /* 0x000fc800078efcff */
[--C-:B------:R-:W-:Y:S02]  /*2ca0*/  HADD2.F32 R36, -RZ, R9.reuse.H0_H0 ;  /* 0x20000009ff247230 */ /* 0x100fe40000004100 */
[----:B------:R-:W-:Y:S02]  /*2cb0*/  HADD2 R10, R10, -1032, -1032 ;  /* 0xe408e4080a0a7430 */ /* 0x000fe40000000000 */
[----:B------:R-:W-:Y:S02]  /*2cc0*/  HADD2.F32 R9, -RZ, R9.H1_H1 ;  /* 0x30000009ff097230 */ /* 0x000fe40000004100 */
[----:B------:R-:W-:Y:S01]  /*2cd0*/  FFMA.FTZ R36, R18, R36, R25 ;  /* 0x0000002412247223 */ /* 0x000fe20000010019 */
[----:B------:R-:W-:-:S03]  /*2ce0*/  HADD2.F32 R25, -RZ, R10.H0_H0 ;  /* 0x2000000aff197230 */ /* 0x000fc60000004100 */
[----:B------:R-:W-:Y:S02]  /*2cf0*/  FFMA.FTZ R36, R15, R9, R36 ;  /* 0x000000090f247223 */ /* 0x000fe40000010024 */
[----:B------:R-:W-:Y:S01]  /*2d00*/  FFMA.FTZ R33, R12, R25, RZ ;  /* 0x000000190c217223 */ /* 0x000fe200000100ff */
[----:B------:R-:W-:Y:S01]  /*2d10*/  HADD2.F32 R25, -RZ, R10.H1_H1 ;  /* 0x3000000aff197230 */ /* 0x000fe20000004100 */
[----:B------:R-:W-:Y:S01]  /*2d20*/  LOP3.LUT R10, R11, 0xf000f0, RZ, 0xc0, !PT ;  /* 0x00f000f00b0a7812 */ /* 0x000fe200078ec0ff */
[----:B------:R-:W-:Y:S01]  /*2d30*/  FMUL.FTZ R36, R31, R36 ;  /* 0x000000241f247220 */ /* 0x000fe20000410000 */
[----:B------:R-:W-:Y:S02]  /*2d40*/  SHF.R.U32.HI R11, RZ, 0x8, R11 ;  /* 0x00000008ff0b7819 */ /* 0x000fe4000001160b */
[----:B------:R-:W-:Y:S01]  /*2d50*/  LOP3.LUT R10, R10, 0x64006400, RZ, 0xfc, !PT ;  /* 0x640064000a0a7812 */ /* 0x000fe200078efcff */
[----:B------:R-:W-:Y:S01]  /*2d60*/  FFMA.FTZ R25, R16, R25, R33 ;  /* 0x0000001910197223 */ /* 0x000fe20000010021 */
[----:B------:R-:W-:-:S03]  /*2d70*/  F2FP.F16.F32.PACK_AB R36, RZ, R36 ;  /* 0x00000024ff24723e */ /* 0x000fc600000000ff */
[----:B------:R-:W-:-:S05]  /*2d80*/  HFMA2 R10, R10, R3.H1_H1, -72, -72 ;  /* 0xd480d4800a0a7431 */ /* 0x000fca0000060003 */
[--C-:B------:R-:W-:Y:S02]  /*2d90*/  HADD2.F32 R12, -RZ, R10.reuse.H0_H0 ;  /* 0x2000000aff0c7230 */ /* 0x100fe40000004100 */
[----:B------:R-:W-:-:S03]  /*2da0*/  HADD2.F32 R16, -RZ, R10.H1_H1 ;  /* 0x3000000aff107230 */ /* 0x000fc60000004100 */
[----:B------:R-:W-:Y:S01]  /*2db0*/  FFMA.FTZ R8, R8, R12, R25 ;  /* 0x0000000c08087223 */ /* 0x000fe20000010019 */
[C---:B------:R-:W-:Y:S01]  /*2dc0*/  LOP3.LUT R12, R11.reuse, 0xf000f, RZ, 0xc0, !PT ;  /* 0x000f000f0b0c7812 */ /* 0x040fe200078ec0ff */
[----:B------:R-:W-:Y:S01]  /*2dd0*/  IMAD.WIDE R24, R2, 0x4, R38 ;  /* 0x0000000402187825 */ /* 0x000fe200078e0226 */
[----:B------:R-:W-:-:S03]  /*2de0*/  LOP3.LUT R11, R11, 0xf000f0, RZ, 0xc0, !PT ;  /* 0x00f000f00b0b7812 */ /* 0x000fc600078ec0ff */
[----:B------:R-:W-:Y:S01]  /*2df0*/  FFMA.FTZ R16, R17, R16, R8 ;  /* 0x0000001011107223 */ /* 0x000fe20000010008 */
[----:B------:R-:W-:Y:S02]  /*2e00*/  LOP3.LUT R12, R12, 0x64006400, RZ, 0xfc, !PT ;  /* 0x640064000c0c7812 */ /* 0x000fe400078efcff */
[----:B------:R-:W-:-:S03]  /*2e10*/  LOP3.LUT R8, R11, 0x64006400, RZ, 0xfc, !PT ;  /* 0x640064000b087812 */ /* 0x000fc600078efcff */
[----:B------:R-:W-:Y:S02]  /*2e20*/  HADD2 R10, R12, -1032, -1032 ;  /* 0xe408e4080c0a7430 */ /* 0x000fe40000000000 */
[----:B------:R-:W-:-:S03]  /*2e30*/  HFMA2 R8, R8, R3.H1_H1, -72, -72 ;  /* 0xd480d48008087431 */ /* 0x000fc60000060003 */
[--C-:B------:R-:W-:Y:S02]  /*2e40*/  HADD2.F32 R12, -RZ, R10.reuse.H0_H0 ;  /* 0x2000000aff0c7230 */ /* 0x100fe40000004100 */
[----:B------:R-:W-:Y:S02]  /*2e50*/  HADD2.F32 R11, -RZ, R10.H1_H1 ;  /* 0x3000000aff0b7230 */ /* 0x000fe40000004100 */
[--C-:B------:R-:W-:Y:S02]  /*2e60*/  HADD2.F32 R10, -RZ, R8.reuse.H0_H0 ;  /* 0x20000008ff0a7230 */ /* 0x100fe40000004100 */
[----:B------:R-:W-:Y:S01]  /*2e70*/  FFMA.FTZ R13, R13, R12, R16 ;  /* 0x0000000c0d0d7223 */ /* 0x000fe20000010010 */
[----:B------:R-:W-:-:S03]  /*2e80*/  HADD2.F32 R8, -RZ, R8.H1_H1 ;  /* 0x30000008ff087230 */ /* 0x000fc60000004100 */
[----:B------:R-:W-:-:S04]  /*2e90*/  FFMA.FTZ R11, R14, R11, R13 ;  /* 0x0000000b0e0b7223 */ /* 0x000fc8000001000d */
[----:B------:R-:W-:-:S04]  /*2ea0*/  FFMA.FTZ R11, R18, R10, R11 ;  /* 0x0000000a120b7223 */ /* 0x000fc8000001000b */
[----:B------:R-:W-:-:S04]  /*2eb0*/  FFMA.FTZ R11, R15, R8, R11 ;  /* 0x000000080f0b7223 */ /* 0x000fc8000001000b */
[----:B------:R-:W-:-:S05]  /*2ec0*/  FMUL.FTZ R11, R30, R11 ;  /* 0x0000000b1e0b7220 */ /* 0x000fca0000410000 */
[----:B------:R-:W-:-:S04]  /*2ed0*/  F2FP.F16.F32.PACK_AB R11, RZ, R11 ;  /* 0x0000000bff0b723e */ /* 0x000fc800000000ff */
[----:B------:R-:W-:-:S05]  /*2ee0*/  PRMT R36, R36, 0x5410, R11 ;  /* 0x0000541024247816 */ /* 0x000fca000000000b */
[----:B------:R-:W-:Y:S01]  /*2ef0*/  HADD2 R23, R36, R22 ;  /* 0x0000001624177230 */ /* 0x000fe20000000000 */
[----:B------:R-:W-:-:S07]  /*2f00*/  LEA R22, R20, 0x20, 0x5 ;  /* 0x0000002014167811 */ /* 0x000fce00078e28ff */
.L_x_5133:
[----:B------:R-:W1:Y:S01]  /*2f10*/  LDCU UR5, c[0x0][0x3dc] ;  /* 0x00007b80ff0577ac */ /* 0x000e620008000800 */
[----:B------:R-:W2:Y:S01]  /*2f20*/  LDC.64 R8, c[0x0][0x3a0] ;  /* 0x0000e800ff087b82 */ /* 0x000ea20000000a00 */
[----:B------:R-:W-:Y:S01]  /*2f30*/  IMAD R21, R2, UR8, R21 ;  /* 0x0000000802157c24 */ /* 0x000fe2000f8e0215 */
[----:B-1----:R-:W-:-:S04]  /*2f40*/  VIMNMX R11, PT, PT, R7, UR5, PT ;  /* 0x00000005070b7c48 */ /* 0x002fc8000bfe0100 */
[----:B------:R-:W-:Y:S01]  /*2f50*/  ISETP.GT.AND P0, PT, R11, R22, PT ;  /* 0x000000160b00720c */ /* 0x000fe20003f04270 */
[----:B--2---:R-:W-:-:S12]  /*2f60*/  IMAD.WIDE R20, R21, 0x2, R8 ;  /* 0x0000000215147825 */ /* 0x004fd800078e0208 */
[----:B------:R-:W-:Y:S05]  /*2f70*/  @!P0 BRA `(.L_x_5134) ;  /* 0x0000000800748947 */ /* 0x000fea0003800000 */
[----:B------:R-:W-:-:S07]  /*2f80*/  VIMNMX.U32 R7, PT, PT, R7, UR5, PT ;  /* 0x0000000507077c48 */ /* 0x000fce000bfe0000 */
.L_x_5135:
[----:B------:R1:W2:Y:S01]  /*2f90*/  LDG.E.128.CONSTANT R8, desc[UR6][R24.64] ;  /* 0x0000000618087981 */ /* 0x0002a2000c1e9d00 */
[----:B------:R-:W-:Y:S01]  /*2fa0*/  HFMA2 R17, -RZ, RZ, 0, 0.0625 ;  /* 0x00002c00ff117431 */ /* 0x000fe200000001ff */
[----:B------:R-:W-:Y:S02]  /*2fb0*/  MOV R16, 0x3400 ;  /* 0x0000340000107802 */ /* 0x000fe40000000f00 */
[----:B------:R-:W3:Y:S01]  /*2fc0*/  LDS.128 R12, [UR4] ;  /* 0x00000004ff0c7984 */ /* 0x000ee20008000c00 */
[----:B------:R-:W-:Y:S02]  /*2fd0*/  MOV R18, 0x2400 ;  /* 0x0000240000127802 */ /* 0x000fe40000000f00 */
[----:B0-----:R-:W-:Y:S02]  /*2fe0*/  PRMT R4, R4, 0x5410, R17 ;  /* 0x0000541004047816 */ /* 0x001fe40000000011 */
[----:B------:R-:W-:Y:S01]  /*2ff0*/  PRMT R5, R5, 0x5410, R16 ;  /* 0x0000541005057816 */ /* 0x000fe20000000010 */
[----:B-1----:R-:W-:Y:S01]  /*3000*/  IMAD.WIDE R24, R2, 0x4, R24 ;  /* 0x0000000402187825 */ /* 0x002fe200078e0218 */
[----:B------:R-:W-:-:S02]  /*3010*/  PRMT R3, R3, 0x5410, R18 ;  /* 0x0000541003037816 */ /* 0x000fc40000000012 */
[----:B------:R-:W-:-:S04]  /*3020*/  IADD3 R22, PT, PT, R22, 0x10, RZ ;  /* 0x0000001016167810 */ /* 0x000fc80007ffe0ff */
[----:B------:R-:W-:Y:S02]  /*3030*/  ISETP.GE.AND P0, PT, R22, R7, PT ;  /* 0x000000071600720c */ /* 0x000fe40003f06270 */
[C---:B--2---:R-:W-:Y:S02]  /*3040*/  LOP3.LUT R19, R8.reuse, 0x30003, RZ, 0xc0, !PT ;  /* 0x0003000308137812 */ /* 0x044fe400078ec0ff */
        /* <DEDUP_REMOVED lines=8> */
[-C--:B---3--:R-:W-:Y:S01]  /*30d0*/  HFMA2 R19, R19, R12.reuse, RZ ;  /* 0x0000000c13137231 */ /* 0x088fe200000000ff */
[----:B------:R-:W-:Y:S02]  /*30e0*/  LOP3.LUT R28, R28, 0x64006400, RZ, 0xfc, !PT ;  /* 0x640064001c1c7812 */ /* 0x000fe400078efcff */
[----:B------:R-:W-:Y:S02]  /*30f0*/  LOP3.LUT R16, R16, 0x64006400, RZ, 0xfc, !PT ;  /* 0x6400640010107812 */ /* 0x000fe400078efcff */
[----:B------:R-:W-:Y:S01]  /*3100*/  LOP3.LUT R29, R27, 0x64006400, RZ, 0xfc, !PT ;  /* 0x640064001b1d7812 */ /* 0x000fe200078efcff */
[----:B------:R-:W-:Y:S01]  /*3110*/  HADD2 R27, R17, -1026, -1026 ;  /* 0xe402e402111b7430 */ /* 0x000fe20000000000 */
[----:B------:R-:W-:Y:S01]  /*3120*/  LOP3.LUT R30, R30, 0x64006400, RZ, 0xfc, !PT ;  /* 0x640064001e1e7812 */ /* 0x000fe200078efcff */
[-C--:B------:R-:W-:Y:S01]  /*3130*/  HFMA2 R28, R28, R5.reuse.H1_H1, -258, -258 ;  /* 0xdc08dc081c1c7431 */ /* 0x080fe20000060005 */
[----:B------:R-:W-:Y:S01]  /*3140*/  LOP3.LUT R18, R10, 0xc000c, RZ, 0xc0, !PT ;  /* 0x000c000c0a127812 */ /* 0x000fe200078ec0ff */
[----:B------:R-:W-:Y:S01]  /*3150*/  HFMA2 R27, R27, R12, RZ.H0_H0 ;  /* 0x0000000c1b1b7231 */ /* 0x000fe200000400ff */
[----:B------:R-:W-:Y:S01]  /*3160*/  LOP3.LUT R17, R8, 0x300030, RZ, 0xc0, !PT ;  /* 0x0030003008117812 */ /* 0x000fe200078ec0ff */
[----:B------:R-:W-:-:S02]  /*3170*/  HFMA2 R16, R16, R5.H1_H1, -258, -258 ;  /* 0xdc08dc0810107431 */ /* 0x000fc40000060005 */
[-C--:B------:R-:W-:Y:S02]  /*3180*/  HFMA2 R28, R28, R13.reuse, R19 ;  /* 0x0000000d1c1c7231 */ /* 0x080fe40000000013 */
[----:B------:R-:W-:Y:S01]  /*3190*/  HADD2 R31, R29, -1026, -1026 ;  /* 0xe402e4021d1f7430 */ /* 0x000fe20000000000 */
[----:B------:R-:W-:Y:S01]  /*31a0*/  LOP3.LUT R18, R18, 0x64006400, RZ, 0xfc, !PT ;  /* 0x6400640012127812 */ /* 0x000fe200078efcff */
[----:B------:R-:W-:Y:S01]  /*31b0*/  HADD2 R30, R30, -1026, -1026 ;  /* 0xe402e4021e1e7430 */ /* 0x000fe20000000000 */
[----:B------:R-:W-:Y:S01]  /*31c0*/  LOP3.LUT R19, R11, 0xc000c, RZ, 0xc0, !PT ;  /* 0x000c000c0b137812 */ /* 0x000fe200078ec0ff */
[----:B------:R-:W-:Y:S01]  /*31d0*/  HFMA2 R27, R16, R13, R27 ;  /* 0x0000000d101b7231 */ /* 0x000fe2000000001b */
[----:B------:R-:W-:Y:S01]  /*31e0*/  LOP3.LUT R16, R9, 0x300030, RZ, 0xc0, !PT ;  /* 0x0030003009107812 */ /* 0x000fe200078ec0ff */
[-C--:B------:R-:W-:Y:S02]  /*31f0*/  HFMA2 R31, R31, R12.reuse, RZ ;  /* 0x0000000c1f1f7231 */ /* 0x080fe400000000ff */
[----:B------:R-:W-:Y:S01]  /*3200*/  HFMA2 R12, R30, R12, RZ.H0_H0 ;  /* 0x0000000c1e0c7231 */ /* 0x000fe200000400ff */
[----:B------:R-:W-:Y:S01]  /*3210*/  LOP3.LUT R30, R19, 0x64006400, RZ, 0xfc, !PT ;  /* 0x64006400131e7812 */ /* 0x000fe200078efcff */
[----:B------:R-:W-:Y:S01]  /*3220*/  HFMA2 R18, R18, R5.H1_H1, -258, -258 ;  /* 0xdc08dc0812127431 */ /* 0x000fe20000060005 */
[----:B------:R-:W-:-:S02]  /*3230*/  LOP3.LUT R17, R17, 0x64006400, RZ, 0xfc, !PT ;  /* 0x6400640011117812 */ /* 0x000fc400078efcff */
[----:B------:R-:W-:Y:S01]  /*3240*/  LOP3.LUT R19, R16, 0x64006400, RZ, 0xfc, !PT ;  /* 0x6400640010137812 */ /* 0x000fe200078efcff */
[----:B------:R-:W-:Y:S01]  /*3250*/  HFMA2 R31, R18, R13, R31 ;  /* 0x0000000d121f7231 */ /* 0x000fe2000000001f */
[----:B------:R-:W-:Y:S01]  /*3260*/  LOP3.LUT R18, R10, 0x300030, RZ, 0xc0, !PT ;  /* 0x003000300a127812 */ /* 0x000fe200078ec0ff */
[-C--:B------:R-:W-:Y:S01]  /*3270*/  HFMA2 R17, R17, R4.reuse.H1_H1, -66, -66 ;  /* 0xd420d42011117431 */ /* 0x080fe20000060004 */
[----:B------:R-:W-:Y:S01]  /*3280*/  LOP3.LUT R32, R11, 0x300030, RZ, 0xc0, !PT ;  /* 0x003000300b207812 */ /* 0x000fe200078ec0ff */
[----:B------:R-:W-:Y:S01]  /*3290*/  HFMA2 R19, R19, R4.H1_H1, -66, -66 ;  /* 0xd420d42013137431 */ /* 0x000fe20000060004 */
[----:B------:R-:W-:Y:S01]  /*32a0*/  LOP3.LUT R29, R18, 0x64006400, RZ, 0xfc, !PT ;  /* 0x64006400121d7812 */ /* 0x000fe200078efcff */
[-C--:B------:R-:W-:Y:S02]  /*32b0*/  HFMA2 R28, R17, R14.reuse, R28 ;  /* 0x0000000e111c7231 */ /* 0x080fe4000000001c */
[----:B------:R-:W-:Y:S01]  /*32c0*/  HFMA2 R30, R30, R5.H1_H1, -258, -258 ;  /* 0xdc08dc081e1e7431 */ /* 0x000fe20000060005 */
[----:B------:R-:W-:Y:S01]  /*32d0*/  LOP3.LUT R33, R32, 0x64006400, RZ, 0xfc, !PT ;  /* 0x6400640020217812 */ /* 0x000fe200078efcff */
[----:B------:R-:W-:Y:S01]  /*32e0*/  HFMA2 R27, R19, R14, R27 ;  /* 0x0000000e131b7231 */ /* 0x000fe2000000001b */
[----:B------:R-:W-:Y:S01]  /*32f0*/  LOP3.LUT R34, R10, 0xc000c0, RZ, 0xc0, !PT ;  /* 0x00c000c00a227812 */ /* 0x000fe200078ec0ff */
[----:B------:R-:W0:Y:S01]  /*3300*/  LDS.128 R16, [UR4+0x10] ;  /* 0x00001004ff107984 */ /* 0x000e220008000c00 */
[----:B------:R-:W-:-:S02]  /*3310*/  HFMA2 R12, R30, R13, R12 ;  /* 0x0000000d1e0c7231 */ /* 0x000fc4000000000c */
        /* <DEDUP_REMOVED lines=15> */
[----:B------:R-:W-:Y:S01]  /*3410*/  SHF.R.U32.HI R11, RZ, 0x8, R11 ;  /* 0x00000008ff0b7819 */ /* 0x000fe2000001160b */
[-C--:B------:R-:W-:Y:S01]  /*3420*/  HFMA2 R14, R14, R3.reuse.H1_H1, -18, -18 ;  /* 0xcc80cc800e0e7431 */ /* 0x080fe20000060003 */
[----:B------:R-:W-:Y:S01]  /*3430*/  SHF.R.U32.HI R8, RZ, 0x8, R8 ;  /* 0x00000008ff087819 */ /* 0x000fe20000011608 */
[----:B------:R-:W-:Y:S01]  /*3440*/  HFMA2 R12, R12, R3.H1_H1, -18, -18 ;  /* 0xcc80cc800c0c7431 */ /* 0x000fe20000060003 */
[----:B------:R-:W-:Y:S01]  /*3450*/  LOP3.LUT R34, R11, 0xc000c, RZ, 0xc0, !PT ;  /* 0x000c000c0b227812 */ /* 0x000fe200078ec0ff */
[-C--:B------:R-:W-:Y:S01]  /*3460*/  HFMA2 R28, R14, R15.reuse, R28 ;  /* 0x0000000f0e1c7231 */ /* 0x080fe2000000001c */
[----:B------:R-:W-:Y:S01]  /*3470*/  LOP3.LUT R32, R8, 0x30003, RZ, 0xc0, !PT ;  /* 0x0003000308207812 */ /* 0x000fe200078ec0ff */
[----:B------:R-:W-:Y:S01]  /*3480*/  HFMA2 R30, R12, R15, R30 ;  /* 0x0000000f0c1e7231 */ /* 0x000fe2000000001e */
[----:B------:R-:W-:Y:S01]  /*3490*/  SHF.R.U32.HI R9, RZ, 0x8, R9 ;  /* 0x00000008ff097819 */ /* 0x000fe20000011609 */
[----:B------:R-:W-:Y:S01]  /*34a0*/  UIADD3 UR4, UPT, UPT, UR4, 0x20, URZ ;  /* 0x0000002004047890 */ /* 0x000fe2000fffe0ff */
[----:B------:R-:W-:-:S02]  /*34b0*/  SHF.R.U32.HI R10, RZ, 0x8, R10 ;  /* 0x00000008ff0a7819 */ /* 0x000fc4000001160a */
[----:B------:R-:W-:Y:S02]  /*34c0*/  LOP3.LUT R34, R34, 0x64006400, RZ, 0xfc, !PT ;  /* 0x6400640022227812 */ /* 0x000fe400078efcff */
[----:B------:R-:W-:Y:S02]  /*34d0*/  LOP3.LUT R32, R32, 0x64006400, RZ, 0xfc, !PT ;  /* 0x6400640020207812 */ /* 0x000fe400078efcff */
[----:B------:R-:W-:Y:S01]  /*34e0*/  LOP3.LUT R15, R9, 0x30003, RZ, 0xc0, !PT ;  /* 0x00030003090f7812 */ /* 0x000fe200078ec0ff */
[----:B------:R-:W-:Y:S01]  /*34f0*/  HFMA2 R29, R34, R5.H1_H1, -258, -258 ;  /* 0xdc08dc08221d7431 */ /* 0x000fe20000060005 */
[----:B------:R-:W-:Y:S01]  /*3500*/  LOP3.LUT R35, R10, 0x30003, RZ, 0xc0, !PT ;  /* 0x000300030a237812 */ /* 0x000fe200078ec0ff */
[----:B------:R-:W-:Y:S01]  /*3510*/  HADD2 R34, R32, -1026, -1026 ;  /* 0xe402e40220227430 */ /* 0x000fe20000000000 */
[----:B------:R-:W-:Y:S02]  /*3520*/  LOP3.LUT R33, R11, 0x30003, RZ, 0xc0, !PT ;  /* 0x000300030b217812 */ /* 0x000fe400078ec0ff */
        /* <DEDUP_REMOVED lines=10> */
[-C--:B------:R-:W-:Y:S02]  /*35d0*/  HFMA2 R27, R15, R16.reuse, R27 ;  /* 0x000000100f1b7231 */ /* 0x080fe4000000001b */
[-C--:B------:R-:W-:Y:S02]  /*35e0*/  HFMA2 R15, R32, R16.reuse, R31 ;  /* 0x00000010200f7231 */ /* 0x080fe4000000001f */
[----:B------:R-:W-:Y:S01]  /*35f0*/  HFMA2 R16, R33, R16, R30 ;  /* 0x0000001021107231 */ /* 0x000fe2000000001e */
[----:B------:R-:W-:-:S02]  /*3600*/  LOP3.LUT R12, R12, 0x64006400, RZ, 0xfc, !PT ;  /* 0x640064000c0c7812 */ /* 0x000fc400078efcff */
[----:B------:R-:W-:Y:S01]  /*3610*/  LOP3.LUT R36, R13, 0x64006400, RZ, 0xfc, !PT ;  /* 0x640064000d247812 */ /* 0x000fe200078efcff */
[----:B------:R-:W-:Y:S01]  /*3620*/  HFMA2 R29, R29, R17, R16 ;  /* 0x000000111d1d7231 */ /* 0x000fe20000000010 */
[----:B------:R-:W-:Y:S01]  /*3630*/  LOP3.LUT R30, R8, 0x300030, RZ, 0xc0, !PT ;  /* 0x00300030081e7812 */ /* 0x000fe200078ec0ff */
[-C--:B------:R-:W-:Y:S01]  /*3640*/  HFMA2 R12, R12, R5.reuse.H1_H1, -258, -258 ;  /* 0xdc08dc080c0c7431 */ /* 0x080fe20000060005 */
[C---:B------:R-:W-:Y:S01]  /*3650*/  LOP3.LUT R31, R9.reuse, 0x300030, RZ, 0xc0, !PT ;  /* 0x00300030091f7812 */ /* 0x040fe200078ec0ff */
[----:B------:R-:W-:Y:S01]  /*3660*/  HFMA2 R13, R36, R5.H1_H1, -258, -258 ;  /* 0xdc08dc08240d7431 */ /* 0x000fe20000060005 */
[----:B------:R-:W-:Y:S01]  /*3670*/  LOP3.LUT R32, R9, 0xc000c0, RZ, 0xc0, !PT ;  /* 0x00c000c009207812 */ /* 0x000fe200078ec0ff */
[-C--:B------:R-:W-:Y:S01]  /*3680*/  HFMA2 R12, R12, R17.reuse, R28 ;  /* 0x000000110c0c7231 */ /* 0x080fe2000000001c */
[C---:B------:R-:W-:Y:S01]  /*3690*/  LOP3.LUT R9, R10.reuse, 0x300030, RZ, 0xc0, !PT ;  /* 0x003000300a097812 */ /* 0x040fe200078ec0ff */
[----:B------:R-:W-:Y:S01]  /*36a0*/  HFMA2 R13, R13, R17, R27 ;  /* 0x000000110d0d7231 */ /* 0x000fe2000000001b */
[----:B------:R-:W-:-:S02]  /*36b0*/  LOP3.LUT R33, R10, 0xc000c0, RZ, 0xc0, !PT ;  /* 0x00c000c00a217812 */ /* 0x000fc400078ec0ff */
[----:B------:R-:W-:Y:S02]  /*36c0*/  LOP3.LUT R14, R14, 0x64006400, RZ, 0xfc, !PT ;  /* 0x640064000e0e7812 */ /* 0x000fe400078efcff */
[----:B------:R-:W-:Y:S02]  /*36d0*/  LOP3.LUT R10, R11, 0x300030, RZ, 0xc0, !PT ;  /* 0x003000300b0a7812 */ /* 0x000fe400078ec0ff */
[----:B------:R-:W-:Y:S01]  /*36e0*/  LOP3.LUT R8, R8, 0xc000c0, RZ, 0xc0, !PT ;  /* 0x00c000c008087812 */ /* 0x000fe200078ec0ff */
[----:B------:R-:W-:Y:S01]  /*36f0*/  HFMA2 R14, R14, R5.H1_H1, -258, -258 ;  /* 0xdc08dc080e0e7431 */ /* 0x000fe20000060005 */
[----:B------:R-:W-:Y:S02]  /*3700*/  LOP3.LUT R35, R30, 0x64006400, RZ, 0xfc, !PT ;  /* 0x640064001e237812 */ /* 0x000fe400078efcff */
        /* <DEDUP_REMOVED lines=15> */
[----:B------:R-:W-:-:S02]  /*3800*/  HFMA2 R8, R8, R3.H1_H1, -18, -18 ;  /* 0xcc80cc8008087431 */ /* 0x000fc40000060003 */
[-C--:B------:R-:W-:Y:S02]  /*3810*/  HFMA2 R15, R9, R18.reuse, R14 ;  /* 0x00000012090f7231 */ /* 0x080fe4000000000e */
[-C--:B------:R-:W-:Y:S01]  /*3820*/  HFMA2 R32, R32, R3.reuse.H1_H1, -18, -18 ;  /* 0xcc80cc8020207431 */ /* 0x080fe20000060003 */
[----:B------:R-:W-:Y:S01]  /*3830*/  PRMT R5, R5, 0x5410, R6 ;  /* 0x0000541005057816 */ /* 0x000fe20000000006 */
[----:B------:R-:W-:Y:S02]  /*3840*/  HFMA2 R30, R30, R3.H1_H1, -18, -18 ;  /* 0xcc80cc801e1e7431 */ /* 0x000fe40000060003 */
[----:B------:R-:W-:Y:S02]  /*3850*/  HFMA2 R8, R8, R19, R12 ;  /* 0x0000001308087231 */ /* 0x000fe4000000000c */
[----:B------:R-:W-:Y:S01]  /*3860*/  HFMA2 R10, R10, R3.H1_H1, -18, -18 ;  /* 0xcc80cc800a0a7431 */ /* 0x000fe20000060003 */
[----:B------:R-:W-:Y:S01]  /*3870*/  PRMT R3, R3, 0x5410, R4 ;  /* 0x0000541003037816 */ /* 0x000fe20000000004 */
        /* <DEDUP_REMOVED lines=8> */
[----:B------:R-:W-:-:S04]  /*3900*/  PRMT R8, R8, 0x5410, R16 ;  /* 0x0000541008087816 */ /* 0x000fc80000000010 */
[----:B------:R-:W-:Y:S01]  /*3910*/  PRMT R15, R15, 0x5410, R10 ;  /* 0x000054100f0f7816 */ /* 0x000fe2000000000a */
[----:B------:R-:W-:-:S04]  /*3920*/  HFMA2 R26, R8, R3, R26 ;  /* 0x00000003081a7231 */ /* 0x000fc8000000001a */
[----:B------:R-:W-:Y:S01]  /*3930*/  HFMA2 R23, R15, R5, R23 ;  /* 0x000000050f177231 */ /* 0x000fe20000000017 */
[----:B------:R-:W-:Y:S06]  /*3940*/  @!P0 BRA `(.L_x_5135) ;  /* 0xfffffff400908947 */ /* 0x000fec000383ffff */
.L_x_5134:
        /* <DEDUP_REMOVED lines=9> */
.L_x_5139:
[----:B0-----:R-:W0:Y:S02]  /*39e0*/  LDS R4, [R2] ;  /* 0x0000000002047984 */ /* 0x001e240000000800 */
[----:B0-----:R-:W-:-:S05]  /*39f0*/  HADD2 R5, R4, R7 ;  /* 0x0000000704057230 */ /* 0x001fca0000000000 */
[----:B------:R-:W0:Y:S02]  /*3a00*/  ATOMS.CAST.SPIN P0, [R2], R4, R5 ;  /* 0x000000040200758d */ /* 0x000e240001800005 */
[----:B0-----:R-:W-:Y:S05]  /*3a10*/  @!P0 BRA `(.L_x_5139) ;  /* 0xfffffffc00f08947 */ /* 0x001fea000383ffff */
[----:B------:R-:W-:Y:S05]  /*3a20*/  BRA `(.L_x_5137) ;  /* 0x00000000000c7947 */ /* 0x000fea0003800000 */
.L_x_5138:
[----:B------:R-:W2:Y:S02]  /*3a30*/  LD.E R0, desc[UR6][R20.64] ;  /* 0x0000000614007980 */ /* 0x000ea4000c101900 */
[----:B--2---:R-:W-:-:S05]  /*3a40*/  IADD3 R3, PT, PT, R7, R0, RZ ;  /* 0x0000000007037210 */ /* 0x004fca0007ffe0ff */
[----:B------:R1:W-:Y:S02]  /*3a50*/  ST.E desc[UR6][R20.64], R3 ;  /* 0x0000000314007985 */ /* 0x0003e4000c101906 */
.L_x_5137:
[----:B------:R-:W-:Y:S05]  /*3a60*/  BSYNC.RECONVERGENT B0 ;  /* 0x0000000000007941 */ /* 0x000fea0003800200 */
.L_x_5136:
[----:B------:R2:W-:Y:S02]  /*3a70*/  ATOM.E.ADD.F16x2.RN.STRONG.GPU P0, RZ, desc[UR6][R20.64+0x4], R9 ;  /* 0x8000040914ff79a2 */ /* 0x0005e4000c10e106 */
[----:B--2---:R-:W-:Y:S05]  /*3a80*/  @P0 EXIT ;  /* 0x000000000000094d */ /* 0x004fea0003800000 */
[----:B------:R-:W2:Y:S02]  /*3a90*/  QSPC.E.S P0, RZ, [R20+0x4] ;  /* 0x0000040014ff73aa */ /* 0x000ea40000000500 */
[----:B--2---:R-:W-:Y:S05]  /*3aa0*/  @!P0 BRA `(.L_x_5140) ;  /* 0x0000000000188947 */ /* 0x004fea0003800000 */
[----:B-1----:R-:W-:-:S07]  /*3ab0*/  MOV R20, R20 ;  /* 0x0000001400147202 */ /* 0x002fce0000000f00 */
.L_x_5141:
[----:B------:R-:W1:Y:S02]  /*3ac0*/  LDS R2, [R20+0x4] ;  /* 0x0000040014027984 */ /* 0x000e640000000800 */
[----:B-1----:R-:W-:-:S05]  /*3ad0*/  HFMA2 R3, R2, 1, 1, R9 ;  /* 0x3c003c0002037831 */ /* 0x002fca0000000009 */
[----:B------:R-:W1:Y:S02]  /*3ae0*/  ATOMS.CAST.SPIN P0, [R20+0x4], R2, R3 ;  /* 0x000004021400758d */ /* 0x000e640001800003 */
[----:B-1----:R-:W-:Y:S05]  /*3af0*/  @!P0 BRA `(.L_x_5141) ;  /* 0xfffffffc00f08947 */ /* 0x002fea000383ffff */
[----:B------:R-:W-:Y:S05]  /*3b00*/  EXIT ;  /* 0x000000000000794d */ /* 0x000fea0003800000 */
.L_x_5140:
[----:B------:R-:W1:Y:S02]  /*3b10*/  LD.E R0, desc[UR6][R20.64+0x4] ;  /* 0x0000040614007980 */ /* 0x000e64000c101900 */
[----:B-1----:R-:W-:-:S05]  /*3b20*/  IADD3 R3, PT, PT, R9, R0, RZ ;  /* 0x0000000009037210 */ /* 0x002fca0007ffe0ff */
[----:B------:R-:W-:Y:S01]  /*3b30*/  ST.E desc[UR6][R20.64+0x4], R3 ;  /* 0x0000040314007985 */ /* 0x000fe2000c101906 */
[----:B------:R-:W-:Y:S05]  /*3b40*/  EXIT ;  /* 0x000000000000794d */ /* 0x000fea0003800000 */
.L_x_5142:
        /* <DEDUP_REMOVED lines=11> */
.L_x_5366:


//--------------------- .text._Z23gemm_half_q_half_kernelILi1ELi172ELb1ELb1ELi32EEvPK6__halfPKjS4_S2_PS0_iiiiPKtS7_iiiiiibS2_i --------------------------
	.section	.text._Z23gemm_half_q_half_kernelILi1ELi172ELb1ELb1ELi32EEvPK6__halfPKjS4_S2_PS0_iiiiPKtS7_iiiiiibS2_i,"ax",@progbits
	.align	128
        .global         _Z23gemm_half_q_half_kernelILi1ELi172ELb1ELb1ELi32EEvPK6__halfPKjS4_S2_PS0_iiiiPKtS7_iiiiiibS2_i
        .type           _Z23gemm_half_q_half_kernelILi1ELi172ELb1ELb1ELi32EEvPK6__halfPKjS4_S2_PS0_iiiiPKtS7_iiiiiibS2_i,@function
        .size           _Z23gemm_half_q_half_kernelILi1ELi172ELb1ELb1ELi32EEvPK6__halfPKjS4_S2_PS0_iiiiPKtS7_iiiiiibS2_i,(.L_x_5367 - _Z23gemm_half_q_half_kernelILi1ELi172ELb1ELb1ELi32EEvPK6__halfPKjS4_S2_PS0_iiiiPKtS7_iiiiiibS2_i)
        .other          _Z23gemm_half_q_half_kernelILi1ELi172ELb1ELb1ELi32EEvPK6__halfPKjS4_S2_PS0_iiiiPKtS7_iiiiiibS2_i,@"STO_CUDA_ENTRY STV_DEFAULT"
_Z23gemm_half_q_half_kernelILi1ELi172ELb1ELb1ELi32EEvPK6__halfPKjS4_S2_PS0_iiiiPKtS7_iiiiiibS2_i:
.text._Z23gemm_half_q_half_kernelILi1ELi172ELb1ELb1ELi32EEvPK6__halfPKjS4_S2_PS0_iiiiPKtS7_iiiiiibS2_i:
        /* <DEDUP_REMOVED lines=43> */
.L_x_5144:
[----:B------:R-:W-:Y:S05]  /*02b0*/  BSYNC.RECONVERGENT B0 ;  /* 0x0000000000007941 */ /* 0x000fea0003800200 */
.L_x_5143:
        /* <DEDUP_REMOVED lines=23> */
.L_x_5146:
        /* <DEDUP_REMOVED lines=42> */
.L_x_5145:
        /* <DEDUP_REMOVED lines=11> */
.L_x_5147:
        /* <DEDUP_REMOVED lines=11> */
.L_x_5148:
        /* <DEDUP_REMOVED lines=11> */
.L_x_5149:
        /* <DEDUP_REMOVED lines=11> */
.L_x_5150:
        /* <DEDUP_REMOVED lines=11> */
.L_x_5151:
        /* <DEDUP_REMOVED lines=81> */
[----:B------:R-:W-:-:S07]  /*0f50*/  LOP3.LUT R14, R14, 0xff, RZ, 0xc0, !PT ;  /* 0x000000ff0e0e7812 */ /* 0x000fce00078ec0ff */
[----:B------:R-:W4:Y:S01]  /*0f60*/  I2F.F16 R41, R41 ;  /* 0x0000002900297306 */ /* 0x000f220000200c00 */
[----:B0-----:R-:W-:Y:S02]  /*0f70*/  SHF.R.U32.HI R43, RZ, 0x10, R15 ;  /* 0x00000010ff2b7819 */ /* 0x001fe4000001160f */
[----:B------:R-:W-:Y:S02]  /*0f80*/  SHF.R.U32.HI R13, RZ, 0x10, R13 ;  /* 0x00000010ff0d7819 */ /* 0x000fe4000001160d */
[----:B------:R-:W-:-:S03]  /*0f90*/  LOP3.LUT R43, R43, 0xff, RZ, 0xc0, !PT ;  /* 0x000000ff2b2b7812 */ /* 0x000fc600078ec0ff */
[----:B------:R-:W0:Y:S01]  /*0fa0*/  I2F.F16 R42, R42 ;  /* 0x0000002a002a7306 */ /* 0x000e220000200c00 */
[----:B------:R-:W-:Y:S02]  /*0fb0*/  IADD3 R15, PT, PT, R14, -0x80, RZ ;  /* 0xffffff800e0f7810 */ /* 0x000fe40007ffe0ff */
[----:B------:R-:W-:Y:S02]  /*0fc0*/  LOP3.LUT R13, R13, 0xff, RZ, 0xc0, !PT ;  /* 0x000000ff0d0d7812 */ /* 0x000fe400078ec0ff */
[----:B------:R-:W-:Y:S01]  /*0fd0*/  IADD3 R14, PT, PT, R43, -0x80, RZ ;  /* 0xffffff802b0e7810 */ /* 0x000fe20007ffe0ff */
[----:B-1----:R-:W-:Y:S01]  /*0fe0*/  HADD2.F32 R22, -RZ, R22.H0_H0 ;  /* 0x20000016ff167230 */ /* 0x002fe20000004100 */
[----:B------:R-:W-:Y:S01]  /*0ff0*/  IADD3 R13, PT, PT, R13, -0x80, RZ ;  /* 0xffffff800d0d7810 */ /* 0x000fe20007ffe0ff */
[----:B----4-:R-:W-:Y:S01]  /*1000*/  HADD2.F32 R44, -RZ, R41.H0_H0 ;  /* 0x20000029ff2c7230 */ /* 0x010fe20000004100 */
[----:B------:R-:W-:Y:S04]  /*1010*/  I2F.F16 R28, R28 ;  /* 0x0000001c001c7306 */ /* 0x000fe80000200c00 */
[----:B------:R-:W-:-:S04]  /*1020*/  FFMA.FTZ R41, R34, R44, R23 ;  /* 0x0000002c22297223 */ /* 0x000fc80000010017 */
[----:B------:R-:W1:Y:S01]  /*1030*/  I2F.F16 R14, R14 ;  /* 0x0000000e000e7306 */ /* 0x000e620000200c00 */
[----:B0-----:R-:W-:Y:S02]  /*1040*/  HADD2.F32 R46, -RZ, R42.H0_H0 ;  /* 0x2000002aff2e7230 */ /* 0x001fe40000004100 */
[----:B------:R-:W-:Y:S02]  /*1050*/  FFMA.FTZ R42, R34, R22, R21 ;  /* 0x00000016222a7223 */ /* 0x000fe40000010015 */
[----:B------:R-:W0:Y:S03]  /*1060*/  LDS.64 R22, [UR4+0x8] ;  /* 0x00000804ff167984 */ /* 0x000e260008000a00 */
        /* <DEDUP_REMOVED lines=43> */
[----:B------:R-:W1:Y:S08]  /*1320*/  I2F.F16 R25, R25 ;  /* 0x0000001900197306 */ /* 0x000e700000200c00 */
[----:B------:R-:W4:Y:S01]  /*1330*/  I2F.F16 R33, R33 ;  /* 0x0000002100217306 */ /* 0x000f220000200c00 */
[----:B------:R-:W-:Y:S01]  /*1340*/  IADD3 R43, PT, PT, R41, -0x80, RZ ;  /* 0xffffff80292b7810 */ /* 0x000fe20007ffe0ff */
        /* <DEDUP_REMOVED lines=22> */
[----:B-1----:R-:W-:Y:S02]  /*14b0*/  IADD3 R44, PT, PT, R42, -0x80, RZ ;  /* 0xffffff802a2c7810 */ /* 0x002fe40007ffe0ff */
[----:B------:R-:W-:Y:S02]  /*14c0*/  LOP3.LUT R42, R17, 0xff, RZ, 0xc0, !PT ;  /* 0x000000ff112a7812 */ /* 0x000fe400078ec0ff */
[----:B------:R-:W-:Y:S02]  /*14d0*/  LEA.HI R21, R18, 0xffffff80, RZ, 0x8 ;  /* 0xffffff8012157811 */ /* 0x000fe400078f40ff */
[----:B------:R-:W-:Y:S01]  /*14e0*/  SHF.R.U32.HI R43, RZ, 0x10, R18 ;  /* 0x00000010ff2b7819 */ /* 0x000fe20000011612 */
        /* <DEDUP_REMOVED lines=35> */
[----:B------:R-:W-:Y:S02]  /*1720*/  LOP3.LUT R28, R7, 0xff, RZ, 0xc0, !PT ;  /* 0x000000ff071c7812 */ /* 0x000fe400078ec0ff */
[----:B------:R-:W-:Y:S01]  /*1730*/  SHF.R.U32.HI R26, RZ, 0x8, R5 ;  /* 0x00000008ff1a7819 */ /* 0x000fe20000011605 */
[----:B------:R-:W0:Y:S01]  /*1740*/  I2F.F16 R21, R21 ;  /* 0x0000001500157306 */ /* 0x000e220000200c00 */
[----:B------:R-:W-:-:S02]  /*1750*/  LOP3.LUT R39, R6, 0xff, RZ, 0xc0, !PT ;  /* 0x000000ff06277812 */ /* 0x000fc400078ec0ff */
[----:B------:R-:W-:Y:S02]  /*1760*/  LOP3.LUT R16, R16, 0xff, RZ, 0xc0, !PT ;  /* 0x000000ff10107812 */ /* 0x000fe400078ec0ff */
[----:B------:R-:W-:Y:S01]  /*1770*/  IADD3 R44, PT, PT, R28, -0x80, RZ ;  /* 0xffffff801c2c7810 */ /* 0x000fe20007ffe0ff */
[----:B------:R-:W-:Y:S01]  /*1780*/  FFMA.FTZ R28, R23, R43, R42 ;  /* 0x0000002b171c7223 */ /* 0x000fe2000001002a */
[----:B------:R-:W-:Y:S01]  /*1790*/  LOP3.LUT R26, R26, 0xff, RZ, 0xc0, !PT ;  /* 0x000000ff1a1a7812 */ /* 0x000fe200078ec0ff */
[----:B------:R-:W4:Y:S01]  /*17a0*/  I2F.F16 R34, R34 ;  /* 0x0000002200227306 */ /* 0x000f220000200c00 */
[----:B------:R-:W-:Y:S01]  /*17b0*/  IADD3 R39, PT, PT, R39, -0x80, RZ ;  /* 0xffffff8027277810 */ /* 0x000fe20007ffe0ff */
[----:B------:R-:W-:Y:S01]  /*17c0*/  HADD2.F32 R23, -RZ, R27.H0_H0 ;  /* 0x2000001bff177230 */ /* 0x000fe20000004100 */
[----:B------:R-:W-:Y:S02]  /*17d0*/  IADD3 R16, PT, PT, R16, -0x80, RZ ;  /* 0xffffff8010107810 */ /* 0x000fe40007ffe0ff */
[----:B------:R-:W-:-:S03]  /*17e0*/  IADD3 R27, PT, PT, R26, -0x80, RZ ;  /* 0xffffff801a1b7810 */ /* 0x000fc60007ffe0ff */
[----:B------:R-:W5:Y:S01]  /*17f0*/  I2F.F16 R17, R17 ;  /* 0x0000001100117306 */ /* 0x000f620000200c00 */
[----:B------:R-:W-:-:S07]  /*1800*/  FFMA.FTZ R23, R43, R23, R18 ;  /* 0x000000172b177223 */ /* 0x000fce0000010012 */
        /* <DEDUP_REMOVED lines=8> */
[----:B-----5:R-:W-:Y:S01]  /*1890*/  HADD2.F32 R17, -RZ, R17.H0_H0 ;  /* 0x20000011ff117230 */ /* 0x020fe20000004100 */
[----:B------:R-:W-:Y:S01]  /*18a0*/  SHF.R.U32.HI R26, RZ, 0x10, R4 ;  /* 0x00000010ff1a7819 */ /* 0x000fe20000011604 */
[----:B-1----:R-:W-:-:S02]  /*18b0*/  HADD2.F32 R4, -RZ, R24.H0_H0 ;  /* 0x20000018ff047230 */ /* 0x002fc40000004100 */
[C---:B------:R-:W-:Y:S01]  /*18c0*/  FFMA.FTZ R21, R43.reuse, R21, R22 ;  /* 0x000000152b157223 */ /* 0x040fe20000010016 */
[----:B------:R-:W-:Y:S01]  /*18d0*/  FFMA.FTZ R22, R43, R34, R41 ;  /* 0x000000222b167223 */ /* 0x000fe20000010029 */
[----:B---3--:R-:W-:Y:S01]  /*18e0*/  HADD2.F32 R45, -RZ, R19.H0_H0 ;  /* 0x20000013ff2d7230 */ /* 0x008fe20000004100 */
[----:B------:R-:W-:Y:S01]  /*18f0*/  SHF.R.U32.HI R41, RZ, 0x8, R6 ;  /* 0x00000008ff297819 */ /* 0x000fe20000011606 */
[----:B0-----:R-:W-:Y:S02]  /*1900*/  HADD2.F32 R19, -RZ, R39.H0_H0 ;  /* 0x20000027ff137230 */ /* 0x001fe40000004100 */
[----:B------:R-:W-:Y:S01]  /*1910*/  FFMA.FTZ R42, R17, R4, RZ ;  /* 0x00000004112a7223 */ /* 0x000fe200000100ff */
[----:B----4-:R-:W-:Y:S01]  /*1920*/  HADD2.F32 R27, -RZ, R40.H0_H0 ;  /* 0x20000028ff1b7230 */ /* 0x010fe20000004100 */
[----:B------:R-:W-:Y:S01]  /*1930*/  LOP3.LUT R26, R26, 0xff, RZ, 0xc0, !PT ;  /* 0x000000ff1a1a7812 */ /* 0x000fe200078ec0ff */
[----:B------:R-:W-:Y:S02]  /*1940*/  HADD2.F32 R39, -RZ, R24.H1_H1 ;  /* 0x30000018ff277230 */ /* 0x000fe40000004100 */
[----:B------:R-:W-:Y:S01]  /*1950*/  FFMA.FTZ R40, R4, R45, RZ ;  /* 0x0000002d04287223 */ /* 0x000fe200000100ff */
[----:B------:R-:W-:Y:S01]  /*1960*/  HADD2.F32 R17, -RZ, R16.H0_H0 ;  /* 0x20000010ff117230 */ /* 0x000fe20000004100 */
[----:B------:R-:W-:Y:S01]  /*1970*/  LOP3.LUT R41, R41, 0xff, RZ, 0xc0, !PT ;  /* 0x000000ff29297812 */ /* 0x000fe200078ec0ff */
[----:B------:R-:W-:Y:S01]  /*1980*/  HADD2.F32 R18, -RZ, R18.H0_H0 ;  /* 0x20000012ff127230 */ /* 0x000fe20000004100 */
[----:B------:R-:W-:Y:S01]  /*1990*/  SHF.R.U32.HI R16, RZ, 0x8, R7 ;  /* 0x00000008ff107819 */ /* 0x000fe20000011607 */
[----:B------:R-:W-:Y:S01]  /*19a0*/  IMAD.WIDE R30, R35, 0x4, R30 ;  /* 0x00000004231e7825 */ /* 0x000fe200078e021e */
[----:B------:R-:W-:-:S03]  /*19b0*/  IADD3 R43, PT, PT, R26, -0x80, RZ ;  /* 0xffffff801a2b7810 */ /* 0x000fc60007ffe0ff */
[----:B------:R-:W-:Y:S01]  /*19c0*/  FFMA.FTZ R26, R4, R19, RZ ;  /* 0x00000013041a7223 */ /* 0x000fe200000100ff */
[----:B------:R-:W-:Y:S01]  /*19d0*/  IADD3 R44, PT, PT, R41, -0x80, RZ ;  /* 0xffffff80292c7810 */ /* 0x000fe20007ffe0ff */
[----:B------:R-:W-:Y:S01]  /*19e0*/  FFMA.FTZ R24, R39, R18, R40 ;  /* 0x0000001227187223 */ /* 0x000fe20000010028 */
[----:B------:R-:W-:Y:S01]  /*19f0*/  FFMA.FTZ R41, R17, R39, R42 ;  /* 0x0000002711297223 */ /* 0x000fe2000001002a */
[----:B------:R-:W-:Y:S02]  /*1a00*/  LOP3.LUT R40, R16, 0xff, RZ, 0xc0, !PT ;  /* 0x000000ff10287812 */ /* 0x000fe400078ec0ff */
[----:B------:R0:W3:Y:S01]  /*1a10*/  LDG.E.128.CONSTANT R16, desc[UR6][R30.64] ;  /* 0x000000061e107981 */ /* 0x0000e2000c1e9d00 */
[----:B------:R-:W-:Y:S02]  /*1a20*/  LEA.HI R33, R5, 0xffffff80, RZ, 0x8 ;  /* 0xffffff8005217811 */ /* 0x000fe400078f40ff */
[----:B------:R-:W-:Y:S02]  /*1a30*/  SHF.R.U32.HI R5, RZ, 0x10, R5 ;  /* 0x00000010ff057819 */ /* 0x000fe40000011605 */
[----:B------:R-:W-:-:S02]  /*1a40*/  IADD3 R45, PT, PT, R40, -0x80, RZ ;  /* 0xffffff80282d7810 */ /* 0x000fc40007ffe0ff */
        /* <DEDUP_REMOVED lines=80> */
[----:B------:R-:W-:Y:S02]  /*1f50*/  LOP3.LUT R34, R34, 0xff, RZ, 0xc0, !PT ;  /* 0x000000ff22227812 */ /* 0x000fe400078ec0ff */
[----:B------:R-:W-:Y:S02]  /*1f60*/  SHF.R.U32.HI R8, RZ, 0x10, R8 ;  /* 0x00000010ff087819 */ /* 0x000fe40000011608 */
[----:B------:R-:W-:Y:S01]  /*1f70*/  IADD3 R44, PT, PT, R4, -0x80, RZ ;  /* 0xffffff80042c7810 */ /* 0x000fe20007ffe0ff */
[----:B------:R-:W-:Y:S01]  /*1f80*/  HADD2.F32 R26, -RZ, R26.H1_H1 ;  /* 0x3000001aff1a7230 */ /* 0x000fe20000004100 */
[----:B------:R-:W-:Y:S01]  /*1f90*/  IADD3 R43, PT, PT, R34, -0x80, RZ ;  /* 0xffffff80222b7810 */ /* 0x000fe20007ffe0ff */
[----:B0-----:R-:W-:Y:S02]  /*1fa0*/  HADD2.F32 R6, -RZ, R6.H0_H0 ;  /* 0x20000006ff067230 */ /* 0x001fe40000004100 */
[----:B-1----:R-:W-:Y:S01]  /*1fb0*/  HADD2.F32 R4, -RZ, R42.H0_H0 ;  /* 0x2000002aff047230 */ /* 0x002fe20000004100 */
[----:B------:R-:W-:Y:S01]  /*1fc0*/  LOP3.LUT R42, R9, 0xff, RZ, 0xc0, !PT ;  /* 0x000000ff092a7812 */ /* 0x000fe200078ec0ff */
[----:B------:R-:W-:Y:S01]  /*1fd0*/  IMAD.WIDE R30, R35, 0x4, R30 ;  /* 0x00000004231e7825 */ /* 0x000fe200078e021e */
[----:B------:R-:W-:Y:S01]  /*1fe0*/  LOP3.LUT R8, R8, 0xff, RZ, 0xc0, !PT ;  /* 0x000000ff08087812 */ /* 0x000fe200078ec0ff */
[----:B------:R-:W0:Y:S02]  /*1ff0*/  I2F.F16 R9, R44 ;  /* 0x0000002c00097306 */ /* 0x000e240000200c00 */
[----:B------:R-:W-:Y:S01]  /*2000*/  FFMA.FTZ R34, R6, R26, R5 ;  /* 0x0000001a06227223 */ /* 0x000fe20000010005 */
[----:B------:R-:W-:Y:S01]  /*2010*/  FFMA.FTZ R29, R26, R4, R29 ;  /* 0x000000041a1d7223 */ /* 0x000fe2000001001d */
[----:B------:R-:W-:Y:S01]  /*2020*/  IADD3 R8, PT, PT, R8, -0x80, RZ ;  /* 0xffffff8008087810 */ /* 0x000fe20007ffe0ff */
[----:B------:R1:W2:Y:S03]  /*2030*/  LDG.E.128.CONSTANT R4, desc[UR6][R30.64] ;  /* 0x000000061e047981 */ /* 0x0002a6000c1e9d00 */
        /* <DEDUP_REMOVED lines=47> */
[----:B------:R-:W-:Y:S01]  /*2330*/  SHF.R.U32.HI R11, RZ, 0x8, R12 ;  /* 0x00000008ff0b7819 */ /* 0x000fe2000001160c */
[----:B------:R-:W-:Y:S01]  /*2340*/  FFMA.FTZ R29, R27, R29, R42 ;  /* 0x0000001d1b1d7223 */ /* 0x000fe2000001002a */
[----:B------:R-:W-:-:S05]  /*2350*/  LOP3.LUT R40, R39, 0xff, RZ, 0xc0, !PT ;  /* 0x000000ff27287812 */ /* 0x000fca00078ec0ff */
[----:B------:R-:W4:Y:S01]  /*2360*/  I2F.F16 R10, R10 ;  /* 0x0000000a000a7306 */ /* 0x000f220000200c00 */
[----:B-1----:R-:W-:-:S07]  /*2370*/  HADD2.F32 R39, -RZ, R41.H0_H0 ;  /* 0x20000029ff277230 */ /* 0x002fce0000004100 */
        /* <DEDUP_REMOVED lines=11> */
[----:B0-----:R-:W-:Y:S01]  /*2430*/  HADD2.F32 R8, -RZ, R8.H0_H0 ;  /* 0x20000008ff087230 */ /* 0x001fe20000004100 */
[----:B------:R-:W-:Y:S01]  /*2440*/  IADD3 R41, PT, PT, R41, -0x80, RZ ;  /* 0xffffff8029297810 */ /* 0x000fe20007ffe0ff */
[----:B------:R-:W-:Y:S01]  /*2450*/  HADD2.F32 R9, -RZ, R24.H0_H0 ;  /* 0x20000018ff097230 */ /* 0x000fe20000004100 */
[----:B------:R-:W-:Y:S01]  /*2460*/  IADD3 R42, PT, PT, R42, -0x80, RZ ;  /* 0xffffff802a2a7810 */ /* 0x000fe20007ffe0ff */
        /* <DEDUP_REMOVED lines=95> */
[----:B------:R-:W-:Y:S02]  /*2a60*/  LOP3.LUT R17, R17, 0xff, RZ, 0xc0, !PT ;  /* 0x000000ff11117812 */ /* 0x000fe400078ec0ff */
[----:B------:R-:W-:Y:S01]  /*2a70*/  SHF.R.U32.HI R16, RZ, 0x10, R16 ;  /* 0x00000010ff107819 */ /* 0x000fe20000011610 */
[----:B------:R1:W-:Y:S01]  /*2a80*/  I2F.F16 R24, R44 ;  /* 0x0000002c00187306 */ /* 0x0003e20000200c00 */
[----:B------:R-:W-:-:S02]  /*2a90*/  HADD2.F32 R43, -RZ, R12.H1_H1 ;  /* 0x3000000cff2b7230 */ /* 0x000fc40000004100 */
[----:B------:R-:W-:Y:S02]  /*2aa0*/  LOP3.LUT R16, R16, 0xff, RZ, 0xc0, !PT ;  /* 0x000000ff10107812 */ /* 0x000fe400078ec0ff */
[----:B-1----:R-:W-:Y:S01]  /*2ab0*/  IADD3 R44, PT, PT, R17, -0x80, RZ ;  /* 0xffffff80112c7810 */ /* 0x002fe20007ffe0ff */
[----:B0-----:R-:W-:Y:S01]  /*2ac0*/  HADD2.F32 R17, -RZ, R31.H0_H0 ;  /* 0x2000001fff117230 */ /* 0x001fe20000004100 */
[----:B------:R-:W-:Y:S01]  /*2ad0*/  IADD3 R42, PT, PT, R16, -0x80, RZ ;  /* 0xffffff80102a7810 */ /* 0x000fe20007ffe0ff */
[----:B------:R-:W0:Y:S01]  /*2ae0*/  I2F.F16 R15, R15 ;  /* 0x0000000f000f7306 */ /* 0x000e220000200c00 */
[----:B------:R-:W-:Y:S02]  /*2af0*/  SHF.R.U32.HI R16, RZ, 0x8, R18 ;  /* 0x00000008ff107819 */ /* 0x000fe40000011612 */
[----:B------:R-:W-:Y:S01]  /*2b00*/  FFMA.FTZ R17, R43, R17, R40 ;  /* 0x000000112b117223 */ /* 0x000fe20000010028 */
[----:B------:R-:W-:Y:S02]  /*2b10*/  SHF.R.U32.HI R40, RZ, 0x8, R19 ;  /* 0x00000008ff287819 */ /* 0x000fe40000011613 */
[----:B------:R-:W-:-:S02]  /*2b20*/  LOP3.LUT R16, R16, 0xff, RZ, 0xc0, !PT ;  /* 0x000000ff10107812 */ /* 0x000fc400078ec0ff */
[----:B------:R-:W-:Y:S02]  /*2b30*/  LOP3.LUT R40, R40, 0xff, RZ, 0xc0, !PT ;  /* 0x000000ff28287812 */ /* 0x000fe400078ec0ff */
[----:B------:R-:W-:Y:S02]  /*2b40*/  IADD3 R16, PT, PT, R16, -0x80, RZ ;  /* 0xffffff8010107810 */ /* 0x000fe40007ffe0ff */
        /* <DEDUP_REMOVED lines=43> */
[----:B------:R-:W-:Y:S01]  /*2e00*/  IADD3 R45, PT, PT, R40, -0x80, RZ ;  /* 0xffffff80282d7810 */ /* 0x000fe20007ffe0ff */
[----:B------:R-:W-:Y:S01]  /*2e10*/  FFMA.FTZ R42, R43, R19, R42 ;  /* 0x000000132b2a7223 */ /* 0x000fe2000001002a */
[----:B------:R-:W-:Y:S01]  /*2e20*/  IADD3 R31, PT, PT, R31, -0x80, RZ ;  /* 0xffffff801f1f7810 */ /* 0x000fe20007ffe0ff */
[----:B------:R-:W-:Y:S01]  /*2e30*/  HADD2.F32 R24, -RZ, R24.H0_H0 ;  /* 0x20000018ff187230 */ /* 0x000fe20000004100 */
[----:B------:R-:W-:Y:S01]  /*2e40*/  LOP3.LUT R40, R17, 0xff, RZ, 0xc0, !PT ;  /* 0x000000ff11287812 */ /* 0x000fe200078ec0ff */
[----:B------:R-:W-:Y:S02]  /*2e50*/  HADD2.F32 R43, -RZ, R12.H0_H0 ;  /* 0x2000000cff2b7230 */ /* 0x000fe40000004100 */
[----:B------:R-:W1:Y:S01]  /*2e60*/  I2F.F16 R30, R30 ;  /* 0x0000001e001e7306 */ /* 0x000e620000200c00 */
[----:B------:R-:W-:Y:S01]  /*2e70*/  IADD3 R40, PT, PT, R40, -0x80, RZ ;  /* 0xffffff8028287810 */ /* 0x000fe20007ffe0ff */
[C---:B------:R-:W-:Y:S01]  /*2e80*/  FFMA.FTZ R18, R13.reuse, R24, R18 ;  /* 0x000000180d127223 */ /* 0x040fe20000010012 */
[----:B------:R-:W-:Y:S01]  /*2e90*/  FFMA.FTZ R24, R13, R43, R42 ;  /* 0x0000002b0d187223 */ /* 0x000fe2000001002a */
[----:B------:R-:W-:-:S04]  /*2ea0*/  SHF.R.U32.HI R43, RZ, 0x8, R5 ;  /* 0x00000008ff2b7819 */ /* 0x000fc80000011605 */
[----:B------:R-:W4:Y:S01]  /*2eb0*/  I2F.F16 R19, R31 ;  /* 0x0000001f00137306 */ /* 0x000f220000200c00 */
[----:B------:R-:W-:-:S07]  /*2ec0*/  LOP3.LUT R43, R43, 0xff, RZ, 0xc0, !PT ;  /* 0x000000ff2b2b7812 */ /* 0x000fce00078ec0ff */
[----:B------:R5:W3:Y:S08]  /*2ed0*/  I2F.F16 R31, R44 ;  /* 0x0000002c001f7306 */ /* 0x000af00000200c00 */
[----:B------:R-:W3:Y:S01]  /*2ee0*/  I2F.F16 R17, R45 ;  /* 0x0000002d00117306 */ /* 0x000ee20000200c00 */
[----:B0-----:R-:W-:Y:S01]  /*2ef0*/  HADD2.F32 R12, -RZ, R41.H0_H0 ;  /* 0x20000029ff0c7230 */ /* 0x001fe20000004100 */
[----:B-----5:R-:W-:-:S06]  /*2f00*/  IADD3 R44, PT, PT, R43, -0x80, RZ ;  /* 0xffffff802b2c7810 */ /* 0x020fcc0007ffe0ff */
[----:B------:R-:W0:Y:S01]  /*2f10*/  I2F.F16 R40, R40 ;  /* 0x0000002800287306 */ /* 0x000e220000200c00 */
[----:B------:R-:W-:Y:S01]  /*2f20*/  FFMA.FTZ R16, R13, R12, R16 ;  /* 0x0000000c0d107223 */ /* 0x000fe20000010010 */
[----:B-1----:R-:W-:Y:S02]  /*2f30*/  HADD2.F32 R43, -RZ, R30.H0_H0 ;  /* 0x2000001eff2b7230 */ /* 0x002fe40000004100 */
[----:B----4-:R-:W-:Y:S02]  /*2f40*/  HADD2.F32 R13, -RZ, R19.H0_H0 ;  /* 0x20000013ff0d7230 */ /* 0x010fe40000004100 */
[----:B--2---:R-:W-:Y:S02]  /*2f50*/  HADD2.F32 R12, -RZ, R14.H0_H0 ;  /* 0x2000000eff0c7230 */ /* 0x004fe40000004100 */
        /* <DEDUP_REMOVED lines=14> */
[----:B------:R-:W-:Y:S02]  /*3040*/  SHF.R.U32.HI R4, RZ, 0x10, R4 ;  /* 0x00000010ff047819 */ /* 0x000fe40000011604 */
[----:B------:R-:W-:Y:S02]  /*3050*/  IADD3 R40, PT, PT, R40, -0x80, RZ ;  /* 0xffffff8028287810 */ /* 0x000fe40007ffe0ff */
[----:B------:R-:W-:Y:S01]  /*3060*/  LOP3.LUT R30, R4, 0xff, RZ, 0xc0, !PT ;  /* 0x000000ff041e7812 */ /* 0x000fe200078ec0ff */
[----:B------:R-:W-:Y:S01]  /*3070*/  FFMA.FTZ R4, R14, R44, R43 ;  /* 0x0000002c0e047223 */ /* 0x000fe2000001002b */
[----:B------:R-:W-:-:S02]  /*3080*/  SHF.R.U32.HI R43, RZ, 0x8, R7 ;  /* 0x00000008ff2b7819 */ /* 0x000fc40000011607 */
        /* <DEDUP_REMOVED lines=109> */
[----:B------:R-:W-:Y:S02]  /*3760*/  IADD3 R7, PT, PT, R40, -0x80, RZ ;  /* 0xffffff8028077810 */ /* 0x000fe40007ffe0ff */
[----:B------:R-:W-:Y:S02]  /*3770*/  LOP3.LUT R41, R41, 0xff, RZ, 0xc0, !PT ;  /* 0x000000ff29297812 */ /* 0x000fe400078ec0ff */
[----:B------:R-:W-:Y:S02]  /*3780*/  IADD3 R10, PT, PT, R42, -0x80, RZ ;  /* 0xffffff802a0a7810 */ /* 0x000fe40007ffe0ff */
[----:B------:R-:W-:Y:S02]  /*3790*/  SHF.R.U32.HI R40, RZ, 0x10, R11 ;  /* 0x00000010ff287819 */ /* 0x000fe4000001160b */
[----:B------:R-:W-:Y:S01]  /*37a0*/  IADD3 R39, PT, PT, R39, -0x80, RZ ;  /* 0xffffff8027277810 */ /* 0x000fe20007ffe0ff */
[----:B------:R-:W0:Y:S01]  /*37b0*/  I2F.F16 R44, R44 ;  /* 0x0000002c002c7306 */ /* 0x000e220000200c00 */
[----:B------:R-:W-:-:S02]  /*37c0*/  LOP3.LUT R8, R8, 0xff, RZ, 0xc0, !PT ;  /* 0x000000ff08087812 */ /* 0x000fc400078ec0ff */
[----:B------:R-:W-:Y:S02]  /*37d0*/  IADD3 R41, PT, PT, R41, -0x80, RZ ;  /* 0xffffff8029297810 */ /* 0x000fe40007ffe0ff */
[----:B------:R-:W-:-:S03]  /*37e0*/  LOP3.LUT R40, R40, 0xff, RZ, 0xc0, !PT ;  /* 0x000000ff28287812 */ /* 0x000fc600078ec0ff */
[----:B------:R-:W1:Y:S01]  /*37f0*/  I2F.F16 R45, R45 ;  /* 0x0000002d002d7306 */ /* 0x000e620000200c00 */
[----:B------:R-:W-:Y:S02]  /*3800*/  IADD3 R8, PT, PT, R8, -0x80, RZ ;  /* 0xffffff8008087810 */ /* 0x000fe40007ffe0ff */
[----:B------:R-:W-:-:S05]  /*3810*/  IADD3 R42, PT, PT, R40, -0x80, RZ ;  /* 0xffffff80282a7810 */ /* 0x000fca0007ffe0ff */
[----:B------:R-:W2:Y:S01]  /*3820*/  I2F.F16 R10, R10 ;  /* 0x0000000a000a7306 */ /* 0x000ea20000200c00 */
[----:B------:R-:W-:Y:S01]  /*3830*/  HADD2.F32 R40, -RZ, R4.H1_H1 ;  /* 0x30000004ff287230 */ /* 0x000fe20000004100 */
[----:B------:R-:W-:-:S06]  /*3840*/  LEA.HI R11, R11, 0xffffff80, RZ, 0x8 ;  /* 0xffffff800b0b7811 */ /* 0x000fcc00078f40ff */
        /* <DEDUP_REMOVED lines=67> */
.L_x_5152:
[----:B------:R-:W-:-:S04]  /*3c80*/  VIMNMX R4, PT, PT, R37, UR9, PT ;  /* 0x0000000925047c48 */ /* 0x000fc8000bfe0100 */
[----:B------:R-:W-:-:S13]  /*3c90*/  ISETP.GT.AND P0, PT, R4, R39, PT ;  /* 0x000000270400720c */ /* 0x000fda0003f04270 */
[----:B------:R-:W-:Y:S05]  /*3ca0*/  @!P0 BRA `(.L_x_5153) ;  /* 0x0000001400c88947 */ /* 0x000fea0003800000 */
[----:B------:R-:W-:-:S07]  /*3cb0*/  VIMNMX.U32 R40, PT, PT, R37, UR9, PT ;  /* 0x0000000925287c48 */ /* 0x000fce000bfe0000 */
.L_x_5154:
        /* <DEDUP_REMOVED lines=349> */
[----:B------:R-:W-:Y:S02]  /*5290*/  HADD2 R18, R18, -1056, -1056 ;  /* 0xe420e42012127430 */ /* 0x000fe40000000000 */
[----:B------:R-:W-:Y:S02]  /*52a0*/  HFMA2 R10, R8, R10, R16 ;  /* 0x0000000a080a7231 */ /* 0x000fe40000000010 */
        /* <DEDUP_REMOVED lines=18> */
.L_x_5153:
[----:B------:R-:W-:-:S04]  /*53d0*/  VIMNMX R22, PT, PT, R37, UR12, PT ;  /* 0x0000000c25167c48 */ /* 0x000fc8000bfe0100 */
[----:B------:R-:W-:-:S13]  /*53e0*/  ISETP.GT.AND P0, PT, R22, R39, PT ;  /* 0x000000271600720c */ /* 0x000fda0003f04270 */
[----:B------:R-:W-:Y:S05]  /*53f0*/  @!P0 BRA `(.L_x_5155) ;  /* 0x0000002000fc8947 */ /* 0x000fea0003800000 */
[----:B------:R-:W-:Y:S02]  /*5400*/  MOV R16, R44 ;  /* 0x0000002c00107202 */ /* 0x000fe40000000f00 */
[----:B------:R-:W-:-:S07]  /*5410*/  MOV R17, R45 ;  /* 0x0000002d00117202 */ /* 0x000fce0000000f00 */
.L_x_5156:
        /* <DEDUP_REMOVED lines=573> */
.L_x_5155:
[----:B------:R-:W1:Y:S01]  /*77f0*/  LDC.64 R24, c[0x0][0x3a0] ;  /* 0x0000e800ff187b82 */ /* 0x000e620000000a00 */
[----:B------:R-:W-:Y:S01]  /*7800*/  VIMNMX R28, PT, PT, R37, UR13, PT ;  /* 0x0000000d251c7c48 */ /* 0x000fe2000bfe0100 */
[----:B------:R-:W-:-:S03]  /*7810*/  IMAD R5, R35, UR8, R38 ;  /* 0x0000000823057c24 */ /* 0x000fc6000f8e0226 */
[----:B------:R-:W-:Y:S01]  /*7820*/  ISETP.GT.AND P0, PT, R28, R39, PT ;  /* 0x000000271c00720c */ /* 0x000fe20003f04270 */
[----:B-1----:R-:W-:-:S12]  /*7830*/  IMAD.WIDE R24, R5, 0x2, R24 ;  /* 0x0000000205187825 */ /* 0x002fd800078e0218 */
[----:B------:R-:W-:Y:S05]  /*7840*/  @!P0 BRA `(.L_x_5157) ;  /* 0x0000001000f08947 */ /* 0x000fea0003800000 */
.L_x_5158:
[----:B------:R-:W2:Y:S01]  /*7850*/  LDG.E.128.CONSTANT R4, desc[UR6][R44.64] ;  /* 0x000000062c047981 */ /* 0x000ea2000c1e9d00 */
[----:B------:R-:W-:-:S03]  /*7860*/  IMAD.WIDE R20, R35, 0x4, R44 ;  /* 0x0000000423147825 */ /* 0x000fc600078e022c */
[----:B------:R-:W1:Y:S04]  /*7870*/  LDS.128 R16, [UR4] ;  /* 0x00000004ff107984 */ /* 0x000e680008000c00 */
[----:B------:R3:W4:Y:S01]  /*7880*/  LDG.E.128.CONSTANT R8, desc[UR6][R20.64] ;  /* 0x0000000614087981 */ /* 0x000722000c1e9d00 */
[----:B------:R-:W-:-:S05]  /*7890*/  IMAD.WIDE R26, R35, 0x4, R20 ;  /* 0x00000004231a7825 */ /* 0x000fca00078e0214 */
[----:B------:R-:W5:Y:S01]  /*78a0*/  LDG.E.128.CONSTANT R12, desc[UR6][R26.64] ;  /* 0x000000061a0c7981 */ /* 0x000f62000c1e9d00 */
[----:B------:R-:W-:Y:S01]  /*78b0*/  HFMA2 R22, -RZ, RZ, 0, 0.125 ;  /* 0x00003000ff167431 */ /* 0x000fe200000001ff */
        /* <DEDUP_REMOVED lines=14> */
[----:B---3--:R-:W-:Y:S01]  /*79a0*/  LOP3.LUT R20, R40, 0x64006400, RZ, 0xfc, !PT ;  /* 0x6400640028147812 */ /* 0x008fe200078efcff */
[----:B------:R-:W-:Y:S01]  /*79b0*/  HADD2 R30, R30, -1028, -1028 ;  /* 0xe404e4041e1e7430 */ /* 0x000fe20000000000 */
[----:B------:R-:W-:Y:S02]  /*79c0*/  LOP3.LUT R29, R5, 0x380038, RZ, 0xc0, !PT ;  /* 0x00380038051d7812 */ /* 0x000fe400078ec0ff */
[----:B------:R-:W-:Y:S01]  /*79d0*/  LOP3.LUT R31, R7, 0x380038, RZ, 0xc0, !PT ;  /* 0x00380038071f7812 */ /* 0x000fe200078ec0ff */
[----:B------:R-:W-:Y:S01]  /*79e0*/  HADD2 R40, R20, -1028, -1028 ;  /* 0xe404e40414287430 */ /* 0x000fe20000000000 */
[----:B------:R-:W-:Y:S01]  /*79f0*/  LOP3.LUT R21, R23, 0x64006400, RZ, 0xfc, !PT ;  /* 0x6400640017157812 */ /* 0x000fe200078efcff */
[-C--:B-1----:R-:W-:Y:S01]  /*7a00*/  HFMA2 R20, R22, R16.reuse, RZ ;  /* 0x0000001016147231 */ /* 0x082fe200000000ff */
[----:B------:R-:W-:Y:S01]  /*7a10*/  LOP3.LUT R23, R38, 0x64006400, RZ, 0xfc, !PT ;  /* 0x6400640026177812 */ /* 0x000fe200078efcff */
[----:B------:R-:W-:Y:S01]  /*7a20*/  HADD2 R38, R37, -1028, -1028 ;  /* 0xe404e40425267430 */ /* 0x000fe20000000000 */
[----:B------:R-:W-:Y:S01]  /*7a30*/  LOP3.LUT R29, R29, 0x64006400, RZ, 0xfc, !PT ;  /* 0x640064001d1d7812 */ /* 0x000fe200078efcff */
[-C--:B------:R-:W-:Y:S01]  /*7a40*/  HFMA2 R37, R30, R16.reuse, RZ.H0_H0 ;  /* 0x000000101e257231 */ /* 0x080fe200000400ff */
[----:B------:R-:W-:Y:S01]  /*7a50*/  LOP3.LUT R31, R31, 0x64006400, RZ, 0xfc, !PT ;  /* 0x640064001f1f7812 */ /* 0x000fe200078efcff */
[----:B------:R-:W-:-:S02]  /*7a60*/  HFMA2 R38, R38, R16, RZ ;  /* 0x0000001026267231 */ /* 0x000fc400000000ff */
[----:B------:R-:W-:Y:S01]  /*7a70*/  HFMA2 R40, R40, R16, RZ.H0_H0 ;  /* 0x0000001028287231 */ /* 0x000fe200000400ff */
[--C-:B------:R-:W-:Y:S01]  /*7a80*/  SHF.R.U32.HI R30, RZ, 0x6, R4.reuse ;  /* 0x00000006ff1e7819 */ /* 0x100fe20000011604 */
[-C--:B------:R-:W-:Y:S01]  /*7a90*/  HFMA2 R21, R21, R0.reuse.H1_H1, -132, -132 ;  /* 0xd820d82015157431 */ /* 0x080fe20000060000 */
[----:B------:R-:W-:Y:S01]  /*7aa0*/  SHF.R.U32.HI R4, RZ, 0xf, R4 ;  /* 0x0000000fff047819 */ /* 0x000fe20000011604 */
[-C--:B------:R-:W-:Y:S01]  /*7ab0*/  HFMA2 R29, R29, R0.reuse.H1_H1, -132, -132 ;  /* 0xd820d8201d1d7431 */ /* 0x080fe20000060000 */
[----:B-----5:R-:W-:Y:S01]  /*7ac0*/  LOP3.LUT R53, R12, 0x380038, RZ, 0xc0, !PT ;  /* 0x003800380c357812 */ /* 0x020fe200078ec0ff */
[-C--:B------:R-:W-:Y:S01]  /*7ad0*/  HFMA2 R23, R23, R0.reuse.H1_H1, -132, -132 ;  /* 0xd820d82017177431 */ /* 0x080fe20000060000 */
[----:B------:R-:W-:Y:S01]  /*7ae0*/  LOP3.LUT R4, R4, 0x10001, RZ, 0xc0, !PT ;  /* 0x0001000104047812 */ /* 0x000fe200078ec0ff */
[----:B------:R-:W-:Y:S02]  /*7af0*/  HFMA2 R16, R31, R0.H1_H1, -132, -132 ;  /* 0xd820d8201f107431 */ /* 0x000fe40000060000 */
[----:B------:R-:W-:-:S02]  /*7b00*/  HFMA2 R31, R21, R17, R20 ;  /* 0x00000011151f7231 */ /* 0x000fc40000000014 */
[-C--:B------:R-:W-:Y:S02]  /*7b10*/  HFMA2 R37, R29, R17.reuse, R37 ;  /* 0x000000111d257231 */ /* 0x080fe40000000025 */
[-C--:B------:R-:W-:Y:S02]  /*7b20*/  HFMA2 R38, R23, R17.reuse, R38 ;  /* 0x0000001117267231 */ /* 0x080fe40000000026 */
[----:B------:R-:W-:Y:S01]  /*7b30*/  HFMA2 R20, R16, R17, R40 ;  /* 0x0000001110147231 */ /* 0x000fe20000000028 */
[----:B------:R-:W-:Y:S02]  /*7b40*/  LOP3.LUT R21, R30, 0x70007, RZ, 0xc0, !PT ;  /* 0x000700071e157812 */ /* 0x000fe400078ec0ff */
[----:B------:R-:W-:Y:S02]  /*7b50*/  SHF.R.U32.HI R16, RZ, 0x6, R5 ;  /* 0x00000006ff107819 */ /* 0x000fe40000011605 */
[----:B------:R-:W-:Y:S02]  /*7b60*/  SHF.R.U32.HI R29, RZ, 0x6, R6 ;  /* 0x00000006ff1d7819 */ /* 0x000fe40000011606 */
[----:B------:R-:W-:-:S02]  /*7b70*/  SHF.R.U32.HI R17, RZ, 0x6, R7 ;  /* 0x00000006ff117819 */ /* 0x000fc40000011607 */
[----:B------:R-:W-:Y:S02]  /*7b80*/  LOP3.LUT R21, R21, 0x64006400, RZ, 0xfc, !PT ;  /* 0x6400640015157812 */ /* 0x000fe400078efcff */
[----:B------:R-:W-:Y:S02]  /*7b90*/  LOP3.LUT R22, R16, 0x70007, RZ, 0xc0, !PT ;  /* 0x0007000710167812 */ /* 0x000fe400078ec0ff */
[----:B------:R-:W-:Y:S01]  /*7ba0*/  LOP3.LUT R23, R29, 0x70007, RZ, 0xc0, !PT ;  /* 0x000700071d177812 */ /* 0x000fe200078ec0ff */
[----:B------:R-:W-:Y:S01]  /*7bb0*/  HADD2 R21, R21, -1028, -1028 ;  /* 0xe404e40415157430 */ /* 0x000fe20000000000 */
[----:B------:R-:W-:Y:S02]  /*7bc0*/  LOP3.LUT R40, R17, 0x70007, RZ, 0xc0, !PT ;  /* 0x0007000711287812 */ /* 0x000fe400078ec0ff */
[----:B------:R-:W-:Y:S01]  /*7bd0*/  LOP3.LUT R22, R22, 0x64006400, RZ, 0xfc, !PT ;  /* 0x6400640016167812 */ /* 0x000fe200078efcff */
[----:B------:R-:W-:Y:S01]  /*7be0*/  HFMA2 R31, R21, R18, R31 ;  /* 0x00000012151f7231 */ /* 0x000fe2000000001f */
[----:B------:R-:W-:-:S02]  /*7bf0*/  LOP3.LUT R23, R23, 0x64006400, RZ, 0xfc, !PT ;  /* 0x6400640017177812 */ /* 0x000fc400078efcff */
[----:B------:R-:W-:Y:S01]  /*7c00*/  LOP3.LUT R40, R40, 0x64006400, RZ, 0xfc, !PT ;  /* 0x6400640028287812 */ /* 0x000fe200078efcff */
[----:B------:R-:W-:Y:S01]  /*7c10*/  HADD2 R22, R22, -1028, -1028 ;  /* 0xe404e40416167430 */ /* 0x000fe20000000000 */
[C---:B------:R-:W-:Y:S01]  /*7c20*/  LOP3.LUT R41, R16.reuse, 0x380038, RZ, 0xc0, !PT ;  /* 0x0038003810297812 */ /* 0x040fe200078ec0ff */
[----:B------:R-:W-:Y:S01]  /*7c30*/  HADD2 R23, R23, -1028, -1028 ;  /* 0xe404e40417177430 */ /* 0x000fe20000000000 */
[----:B------:R-:W-:Y:S01]  /*7c40*/  LOP3.LUT R16, R16, 0x1c001c0, RZ, 0xc0, !PT ;  /* 0x01c001c010107812 */ /* 0x000fe200078ec0ff */
[----:B------:R-:W-:Y:S01]  /*7c50*/  HADD2 R21, R40, -1028, -1028 ;  /* 0xe404e40428157430 */ /* 0x000fe20000000000 */
[----:B------:R-:W-:Y:S01]  /*7c60*/  LOP3.LUT R41, R41, 0x64006400, RZ, 0xfc, !PT ;  /* 0x6400640029297812 */ /* 0x000fe200078efcff */
[-C--:B------:R-:W-:Y:S02]  /*7c70*/  HFMA2 R37, R22, R18.reuse, R37 ;  /* 0x0000001216257231 */ /* 0x080fe40000000025 */
[-C--:B------:R-:W-:Y:S02]  /*7c80*/  HFMA2 R38, R23, R18.reuse, R38 ;  /* 0x0000001217267231 */ /* 0x080fe40000000026 */
[----:B------:R-:W-:Y:S01]  /*7c90*/  HFMA2 R18, R21, R18, R20 ;  /* 0x0000001215127231 */ /* 0x000fe20000000014 */
[C---:B------:R-:W-:Y:S01]  /*7ca0*/  LOP3.LUT R40, R30.reuse, 0x380038, RZ, 0xc0, !PT ;  /* 0x003800381e287812 */ /* 0x040fe200078ec0ff */
[----:B------:R-:W0:Y:S01]  /*7cb0*/  LDS.128 R20, [UR4+0x10] ;  /* 0x00001004ff147984 */ /* 0x000e220008000c00 */
[----:B------:R-:W-:Y:S01]  /*7cc0*/  HFMA2 R41, R41, R0.H1_H1, -132, -132 ;  /* 0xd820d82029297431 */ /* 0x000fe20000060000 */
[----:B------:R-:W-:-:S02]  /*7cd0*/  LOP3.LUT R30, R30, 0x1c001c0, RZ, 0xc0, !PT ;  /* 0x01c001c01e1e7812 */ /* 0x000fc400078ec0ff */
[----:B------:R-:W-:Y:S01]  /*7ce0*/  LOP3.LUT R43, R40, 0x64006400, RZ, 0xfc, !PT ;  /* 0x64006400282b7812 */ /* 0x000fe200078efcff */
[-C--:B------:R-:W-:Y:S01]  /*7cf0*/  HFMA2 R37, R41, R19.reuse, R37 ;  /* 0x0000001329257231 */ /* 0x080fe20000000025 */
[----:B------:R-:W-:Y:S02]  /*7d00*/  LOP3.LUT R40, R29, 0x380038, RZ, 0xc0, !PT ;  /* 0x003800381d287812 */ /* 0x000fe400078ec0ff */
[----:B------:R-:W-:Y:S01]  /*7d10*/  LOP3.LUT R41, R17, 0x380038, RZ, 0xc0, !PT ;  /* 0x0038003811297812 */ /* 0x000fe200078ec0ff */
[-C--:B------:R-:W-:Y:S01]  /*7d20*/  HFMA2 R43, R43, R0.reuse.H1_H1, -132, -132 ;  /* 0xd820d8202b2b7431 */ /* 0x080fe20000060000 */
[----:B------:R-:W-:Y:S02]  /*7d30*/  LOP3.LUT R45, R40, 0x64006400, RZ, 0xfc, !PT ;  /* 0x64006400282d7812 */ /* 0x000fe400078efcff */
[----:B------:R-:W-:Y:S01]  /*7d40*/  MOV R40, 0x2400 ;  /* 0x0000240000287802 */ /* 0x000fe20000000f00 */
[----:B------:R-:W-:Y:S01]  /*7d50*/  HFMA2 R31, R43, R19, R31 ;  /* 0x000000132b1f7231 */ /* 0x000fe2000000001f */
[----:B------:R-:W-:Y:S01]  /*7d60*/  LOP3.LUT R41, R41, 0x64006400, RZ, 0xfc, !PT ;  /* 0x6400640029297812 */ /* 0x000fe200078efcff */
[----:B------:R-:W-:Y:S01]  /*7d70*/  HFMA2 R45, R45, R0.H1_H1, -132, -132 ;  /* 0xd820d8202d2d7431 */ /* 0x000fe20000060000 */
[----:B------:R-:W-:-:S02]  /*7d80*/  PRMT R2, R2, 0x5410, R40 ;  /* 0x0000541002027816 */ /* 0x000fc40000000028 */
        /* <DEDUP_REMOVED lines=10> */
[----:B------:R-:W-:-:S02]  /*7e30*/  LOP3.LUT R19, R19, 0x64006400, RZ, 0xfc, !PT ;  /* 0x6400640013137812 */ /* 0x000fc400078efcff */
[----:B------:R-:W-:Y:S01]  /*7e40*/  SHF.R.U32.HI R7, RZ, 0xf, R7 ;  /* 0x0000000fff077819 */ /* 0x000fe20000011607 */
[-C--:B------:R-:W-:Y:S01]  /*7e50*/  HFMA2 R17, R17, R2.reuse.H1_H1, -20, -20 ;  /* 0xcd00cd0011117431 */ /* 0x080fe20000060002 */
[----:B------:R-:W-:Y:S01]  /*7e60*/  SHF.R.U32.HI R5, RZ, 0xf, R5 ;  /* 0x0000000fff057819 */ /* 0x000fe20000011605 */
[----:B------:R-:W-:Y:S01]  /*7e70*/  HFMA2 R30, R19, R2.H1_H1, -20, -20 ;  /* 0xcd00cd00131e7431 */ /* 0x000fe20000060002 */
[----:B----4-:R-:W-:Y:S02]  /*7e80*/  SHF.R.U32.HI R19, RZ, 0xe, R8 ;  /* 0x0000000eff137819 */ /* 0x010fe40000011608 */
[----:B------:R-:W-:Y:S02]  /*7e90*/  SHF.R.U32.HI R6, RZ, 0xf, R6 ;  /* 0x0000000fff067819 */ /* 0x000fe40000011606 */
[----:B------:R-:W-:Y:S02]  /*7ea0*/  LOP3.LUT R19, R4, 0x20002, R19, 0xf8, !PT ;  /* 0x0002000204137812 */ /* 0x000fe400078ef813 */
[----:B------:R-:W-:Y:S01]  /*7eb0*/  LOP3.LUT R4, R8, 0x70007, RZ, 0xc0, !PT ;  /* 0x0007000708047812 */ /* 0x000fe200078ec0ff */
[-C--:B0-----:R-:W-:Y:S01]  /*7ec0*/  HFMA2 R37, R17, R20.reuse, R37 ;  /* 0x0000001411257231 */ /* 0x081fe20000000025 */
[----:B------:R-:W-:Y:S01]  /*7ed0*/  LOP3.LUT R17, R7, 0x10001, RZ, 0xc0, !PT ;  /* 0x0001000107117812 */ /* 0x000fe200078ec0ff */
[-C--:B------:R-:W-:Y:S01]  /*7ee0*/  HFMA2 R31, R41, R20.reuse, R31 ;  /* 0x00000014291f7231 */ /* 0x080fe2000000001f */
[----:B------:R-:W-:Y:S01]  /*7ef0*/  LOP3.LUT R5, R5, 0x10001, RZ, 0xc0, !PT ;  /* 0x0001000105057812 */ /* 0x000fe200078ec0ff */
[-C--:B------:R-:W-:Y:S01]  /*7f00*/  HFMA2 R38, R29, R20.reuse, R38 ;  /* 0x000000141d267231 */ /* 0x080fe20000000026 */
[----:B------:R-:W-:Y:S01]  /*7f10*/  LOP3.LUT R6, R6, 0x10001, RZ, 0xc0, !PT ;  /* 0x0001000106067812 */ /* 0x000fe200078ec0ff */
[----:B------:R-:W-:Y:S01]  /*7f20*/  HFMA2 R30, R30, R20, R18 ;  /* 0x000000141e1e7231 */ /* 0x000fe20000000012 */
[----:B------:R-:W-:-:S02]  /*7f30*/  SHF.R.U32.HI R16, RZ, 0xe, R9 ;  /* 0x0000000eff107819 */ /* 0x000fc40000011609 */
[----:B------:R-:W-:Y:S02]  /*7f40*/  SHF.R.U32.HI R7, RZ, 0xe, R10 ;  /* 0x0000000eff077819 */ /* 0x000fe4000001160a */
[----:B------:R-:W-:Y:S02]  /*7f50*/  LOP3.LUT R4, R4, 0x64006400, RZ, 0xfc, !PT ;  /* 0x6400640004047812 */ /* 0x000fe400078efcff */
[----:B------:R-:W-:Y:S02]  /*7f60*/  SHF.R.U32.HI R20, RZ, 0xe, R11 ;  /* 0x0000000eff147819 */ /* 0x000fe4000001160b */
[----:B------:R-:W-:Y:S01]  /*7f70*/  LOP3.LUT R16, R5, 0x20002, R16, 0xf8, !PT ;  /* 0x0002000205107812 */ /* 0x000fe200078ef810 */
[----:B------:R-:W-:Y:S01]  /*7f80*/  HADD2 R4, R4, -1028, -1028 ;  /* 0xe404e40404047430 */ /* 0x000fe20000000000 */
[----:B------:R-:W-:Y:S02]  /*7f90*/  LOP3.LUT R18, R6, 0x20002, R7, 0xf8, !PT ;  /* 0x0002000206127812 */ /* 0x000fe400078ef807 */
[----:B------:R-:W-:Y:S01]  /*7fa0*/  LOP3.LUT R5, R9, 0x70007, RZ, 0xc0, !PT ;  /* 0x0007000709057812 */ /* 0x000fe200078ec0ff */
[----:B------:R-:W-:Y:S01]  /*7fb0*/  HFMA2 R31, R4, R21, R31 ;  /* 0x00000015041f7231 */ /* 0x000fe2000000001f */
        /* <DEDUP_REMOVED lines=11> */
[-C--:B------:R-:W-:Y:S01]  /*8070*/  HFMA2 R29, R29, R21.reuse, R37 ;  /* 0x000000151d1d7231 */ /* 0x080fe20000000025 */
[----:B------:R-:W-:Y:S01]  /*8080*/  LOP3.LUT R7, R6, 0x64006400, RZ, 0xfc, !PT ;  /* 0x6400640006077812 */ /* 0x000fe200078efcff */
[----:B------:R-:W-:Y:S01]  /*8090*/  HFMA2 R20, R20, R21, R38 ;  /* 0x0000001514147231 */ /* 0x000fe20000000026 */
[----:B------:R-:W-:Y:S01]  /*80a0*/  LOP3.LUT R41, R10, 0x380038, RZ, 0xc0, !PT ;  /* 0x003800380a297812 */ /* 0x000fe200078ec0ff */
[-C--:B------:R-:W-:Y:S01]  /*80b0*/  HFMA2 R37, R5, R0.reuse.H1_H1, -132, -132 ;  /* 0xd820d82005257431 */ /* 0x080fe20000060000 */
[----:B------:R-:W-:Y:S01]  /*80c0*/  SHF.R.U32.HI R8, RZ, 0x6, R8 ;  /* 0x00000006ff087819 */ /* 0x000fe20000011608 */
[----:B------:R-:W-:Y:S01]  /*80d0*/  HFMA2 R38, R7, R0.H1_H1, -132, -132 ;  /* 0xd820d82007267431 */ /* 0x000fe20000060000 */
[----:B------:R-:W-:Y:S01]  /*80e0*/  SHF.R.U32.HI R9, RZ, 0x6, R9 ;  /* 0x00000006ff097819 */ /* 0x000fe20000011609 */
[----:B------:R-:W0:Y:S01]  /*80f0*/  LDS.128 R4, [UR4+0x20] ;  /* 0x00002004ff047984 */ /* 0x000e220008000c00 */
[----:B------:R-:W-:-:S02]  /*8100*/  HADD2 R40, R40, -1028, -1028 ;  /* 0xe404e40428287430 */ /* 0x000fc40000000000 */
[-C--:B------:R-:W-:Y:S01]  /*8110*/  HFMA2 R29, R38, R22.reuse, R29 ;  /* 0x00000016261d7231 */ /* 0x080fe2000000001d */
[----:B------:R-:W-:Y:S01]  /*8120*/  LOP3.LUT R41, R41, 0x64006400, RZ, 0xfc, !PT ;  /* 0x6400640029297812 */ /* 0x000fe200078efcff */
[----:B------:R-:W-:Y:S02]  /*8130*/  HFMA2 R30, R40, R21, R30 ;  /* 0x00000015281e7231 */ /* 0x000fe4000000001e */
[----:B------:R-:W-:Y:S01]  /*8140*/  HFMA2 R21, R37, R22, R31 ;  /* 0x0000001625157231 */ /* 0x000fe2000000001f */
[----:B------:R-:W-:Y:S01]  /*8150*/  LOP3.LUT R37, R11, 0x380038, RZ, 0xc0, !PT ;  /* 0x003800380b257812 */ /* 0x000fe200078ec0ff */
[----:B------:R-:W-:Y:S01]  /*8160*/  HFMA2 R41, R41, R0.H1_H1, -132, -132 ;  /* 0xd820d82029297431 */ /* 0x000fe20000060000 */
[----:B------:R-:W-:Y:S02]  /*8170*/  LOP3.LUT R38, R8, 0x70007, RZ, 0xc0, !PT ;  /* 0x0007000708267812 */ /* 0x000fe400078ec0ff */
[----:B------:R-:W-:Y:S01]  /*8180*/  LOP3.LUT R37, R37, 0x64006400, RZ, 0xfc, !PT ;  /* 0x6400640025257812 */ /* 0x000fe200078efcff */
[----:B------:R-:W-:Y:S01]  /*8190*/  HFMA2 R20, R41, R22, R20 ;  /* 0x0000001629147231 */ /* 0x000fe20000000014 */
[----:B------:R-:W-:-:S02]  /*81a0*/  LOP3.LUT R31, R9, 0x70007, RZ, 0xc0, !PT ;  /* 0x00070007091f7812 */ /* 0x000fc400078ec0ff */
[----:B------:R-:W-:Y:S01]  /*81b0*/  LOP3.LUT R38, R38, 0x64006400, RZ, 0xfc, !PT ;  /* 0x6400640026267812 */ /* 0x000fe200078efcff */
[----:B------:R-:W-:Y:S01]  /*81c0*/  HFMA2 R37, R37, R0.H1_H1, -132, -132 ;  /* 0xd820d82025257431 */ /* 0x000fe20000060000 */
[----:B------:R-:W-:Y:S02]  /*81d0*/  SHF.R.U32.HI R10, RZ, 0x6, R10 ;  /* 0x00000006ff0a7819 */ /* 0x000fe4000001160a */
[----:B------:R-:W-:Y:S01]  /*81e0*/  SHF.R.U32.HI R11, RZ, 0x6, R11 ;  /* 0x00000006ff0b7819 */ /* 0x000fe2000001160b */
[----:B------:R-:W-:Y:S01]  /*81f0*/  HADD2 R38, R38, -1028, -1028 ;  /* 0xe404e40426267430 */ /* 0x000fe20000000000 */
[----:B------:R-:W-:Y:S01]  /*8200*/  LOP3.LUT R31, R31, 0x64006400, RZ, 0xfc, !PT ;  /* 0x640064001f1f7812 */ /* 0x000fe200078efcff */
[----:B------:R-:W-:Y:S01]  /*8210*/  HFMA2 R30, R37, R22, R30 ;  /* 0x00000016251e7231 */ /* 0x000fe2000000001e */
[----:B------:R-:W-:Y:S01]  /*8220*/  LOP3.LUT R22, R10, 0x70007, RZ, 0xc0, !PT ;  /* 0x000700070a167812 */ /* 0x000fe200078ec0ff */
[----:B------:R-:W-:Y:S01]  /*8230*/  HFMA2 R21, R38, R23, R21 ;  /* 0x0000001726157231 */ /* 0x000fe20000000015 */
        /* <DEDUP_REMOVED lines=9> */
[----:B------:R-:W-:Y:S01]  /*82d0*/  HADD2 R40, R40, -1028, -1028 ;  /* 0xe404e40428287430 */ /* 0x000fe20000000000 */
[----:B------:R-:W-:Y:S02]  /*82e0*/  LOP3.LUT R37, R37, 0x64006400, RZ, 0xfc, !PT ;  /* 0x6400640025257812 */ /* 0x000fe400078efcff */
[----:B------:R-:W-:Y:S01]  /*82f0*/  LOP3.LUT R31, R31, 0x64006400, RZ, 0xfc, !PT ;  /* 0x640064001f1f7812 */ /* 0x000fe200078efcff */
[-C--:B------:R-:W-:Y:S01]  /*8300*/  HFMA2 R30, R40, R23.reuse, R30 ;  /* 0x00000017281e7231 */ /* 0x080fe2000000001e */
[----:B------:R-:W-:Y:S01]  /*8310*/  LOP3.LUT R41, R22, 0x64006400, RZ, 0xfc, !PT ;  /* 0x6400640016297812 */ /* 0x000fe200078efcff */
[----:B------:R-:W-:-:S02]  /*8320*/  HFMA2 R22, R38, R23, R20 ;  /* 0x0000001726167231 */ /* 0x000fc40000000014 */
[-C--:B------:R-:W-:Y:S01]  /*8330*/  HFMA2 R20, R37, R0.reuse.H1_H1, -132, -132 ;  /* 0xd820d82025147431 */ /* 0x080fe20000060000 */
[----:B------:R-:W-:Y:S01]  /*8340*/  LOP3.LUT R23, R11, 0x380038, RZ, 0xc0, !PT ;  /* 0x003800380b177812 */ /* 0x000fe200078ec0ff */
[----:B------:R-:W-:Y:S01]  /*8350*/  HFMA2 R31, R31, R0.H1_H1, -132, -132 ;  /* 0xd820d8201f1f7431 */ /* 0x000fe20000060000 */
[----:B------:R-:W-:Y:S01]  /*8360*/  LOP3.LUT R8, R8, 0x1c001c0, RZ, 0xc0, !PT ;  /* 0x01c001c008087812 */ /* 0x000fe200078ec0ff */
[-C--:B0-----:R-:W-:Y:S01]  /*8370*/  HFMA2 R20, R20, R4.reuse, R29 ;  /* 0x0000000414147231 */ /* 0x081fe2000000001d */
        /* <DEDUP_REMOVED lines=12> */
[-C--:B------:R-:W-:Y:S01]  /*8440*/  HFMA2 R10, R9, R2.reuse.H1_H1, -20, -20 ;  /* 0xcd00cd00090a7431 */ /* 0x080fe20000060002 */
[----:B------:R-:W-:Y:S01]  /*8450*/  LOP3.LUT R31, R31, 0x64006400, RZ, 0xfc, !PT ;  /* 0x640064001f1f7812 */ /* 0x000fe200078efcff */
[-C--:B------:R-:W-:Y:S01]  /*8460*/  HFMA2 R11, R11, R2.reuse.H1_H1, -20, -20 ;  /* 0xcd00cd000b0b7431 */ /* 0x080fe20000060002 */
[----:B------:R-:W-:Y:S01]  /*8470*/  SHF.R.U32.HI R38, RZ, 0xd, R12 ;  /* 0x0000000dff267819 */ /* 0x000fe2000001160c */
[-C--:B------:R-:W-:Y:S02]  /*8480*/  HFMA2 R23, R23, R2.reuse.H1_H1, -20, -20 ;  /* 0xcd00cd0017177431 */ /* 0x080fe40000060002 */
[-C--:B------:R-:W-:Y:S01]  /*8490*/  HFMA2 R10, R10, R5.reuse, R21 ;  /* 0x000000050a0a7231 */ /* 0x080fe20000000015 */
[----:B------:R-:W-:Y:S01]  /*84a0*/  LOP3.LUT R21, R13, 0x70007, RZ, 0xc0, !PT ;  /* 0x000700070d157812 */ /* 0x000fe200078ec0ff */
[-C--:B------:R-:W-:Y:S02]  /*84b0*/  HFMA2 R9, R11, R5.reuse, R22 ;  /* 0x000000050b097231 */ /* 0x080fe40000000016 */
[----:B------:R-:W-:Y:S01]  /*84c0*/  HFMA2 R20, R23, R5, R20 ;  /* 0x0000000517147231 */ /* 0x000fe20000000014 */
[----:B------:R-:W-:Y:S01]  /*84d0*/  LOP3.LUT R11, R12, 0x70007, RZ, 0xc0, !PT ;  /* 0x000700070c0b7812 */ /* 0x000fe200078ec0ff */
[----:B------:R-:W-:Y:S01]  /*84e0*/  HFMA2 R8, R31, R2.H1_H1, -20, -20 ;  /* 0xcd00cd001f087431 */ /* 0x000fe20000060002 */
[----:B------:R-:W-:-:S02]  /*84f0*/  LOP3.LUT R22, R14, 0x70007, RZ, 0xc0, !PT ;  /* 0x000700070e167812 */ /* 0x000fc400078ec0ff */
[----:B------:R-:W-:Y:S01]  /*8500*/  LOP3.LUT R23, R15, 0x70007, RZ, 0xc0, !PT ;  /* 0x000700070f177812 */ /* 0x000fe200078ec0ff */
[----:B------:R-:W-:Y:S01]  /*8510*/  HFMA2 R8, R8, R5, R4 ;  /* 0x0000000508087231 */ /* 0x000fe20000000004 */
[----:B------:R-:W-:Y:S02]  /*8520*/  SHF.R.U32.HI R29, RZ, 0xd, R13 ;  /* 0x0000000dff1d7819 */ /* 0x000fe4000001160d */
[----:B------:R-:W-:Y:S02]  /*8530*/  LOP3.LUT R11, R11, 0x64006400, RZ, 0xfc, !PT ;  /* 0x640064000b0b7812 */ /* 0x000fe400078efcff */
[----:B------:R-:W-:Y:S02]  /*8540*/  LOP3.LUT R21, R21, 0x64006400, RZ, 0xfc, !PT ;  /* 0x6400640015157812 */ /* 0x000fe400078efcff */
[----:B------:R-:W-:Y:S02]  /*8550*/  LOP3.LUT R22, R22, 0x64006400, RZ, 0xfc, !PT ;  /* 0x6400640016167812 */ /* 0x000fe400078efcff */
[----:B------:R-:W-:Y:S01]  /*8560*/  LOP3.LUT R23, R23, 0x64006400, RZ, 0xfc, !PT ;  /* 0x6400640017177812 */ /* 0x000fe200078efcff */
[----:B------:R-:W-:Y:S01]  /*8570*/  HADD2 R21, R21, -1028, -1028 ;  /* 0xe404e40415157430 */ /* 0x000fe20000000000 */
[----:B------:R-:W-:-:S02]  /*8580*/  SHF.R.U32.HI R4, RZ, 0x6, R12 ;  /* 0x00000006ff047819 */ /* 0x000fc4000001160c */
[----:B------:R-:W-:Y:S01]  /*8590*/  LOP3.LUT R51, R13, 0x380038, RZ, 0xc0, !PT ;  /* 0x003800380d337812 */ /* 0x000fe200078ec0ff */
[----:B------:R-:W-:Y:S01]  /*85a0*/  HADD2 R23, R23, -1028, -1028 ;  /* 0xe404e40417177430 */ /* 0x000fe20000000000 */
[----:B------:R-:W-:Y:S01]  /*85b0*/  SHF.R.U32.HI R5, RZ, 0x6, R13 ;  /* 0x00000006ff057819 */ /* 0x000fe2000001160d */
[----:B------:R-:W-:Y:S01]  /*85c0*/  HFMA2 R20, R21, R6, R20 ;  /* 0x0000000615147231 */ /* 0x000fe20000000014 */
[----:B------:R-:W-:Y:S02]  /*85d0*/  LOP3.LUT R49, R14, 0x380038, RZ, 0xc0, !PT ;  /* 0x003800380e317812 */ /* 0x000fe400078ec0ff */
[--C-:B------:R-:W-:Y:S02]  /*85e0*/  SHF.R.U32.HI R12, RZ, 0x6, R14.reuse ;  /* 0x00000006ff0c7819 */ /* 0x100fe4000001160e */
[----:B------:R-:W-:Y:S02]  /*85f0*/  SHF.R.U32.HI R31, RZ, 0xd, R14 ;  /* 0x0000000dff1f7819 */ /* 0x000fe4000001160e */
[----:B------:R-:W-:-:S02]  /*8600*/  LOP3.LUT R47, R15, 0x380038, RZ, 0xc0, !PT ;  /* 0x003800380f2f7812 */ /* 0x000fc400078ec0ff */
[--C-:B------:R-:W-:Y:S02]  /*8610*/  SHF.R.U32.HI R13, RZ, 0x6, R15.reuse ;  /* 0x00000006ff0d7819 */ /* 0x100fe4000001160f */
[----:B------:R-:W-:Y:S02]  /*8620*/  SHF.R.U32.HI R30, RZ, 0xd, R15 ;  /* 0x0000000dff1e7819 */ /* 0x000fe4000001160f */
[----:B------:R-:W-:Y:S01]  /*8630*/  LOP3.LUT R15, R19, 0x40004, R38, 0xf8, !PT ;  /* 0x00040004130f7812 */ /* 0x000fe200078ef826 */
[----:B------:R-:W-:Y:S01]  /*8640*/  HADD2 R19, R11, -1028, -1028 ;  /* 0xe404e4040b137430 */ /* 0x000fe20000000000 */
[----:B------:R-:W-:Y:S01]  /*8650*/  LOP3.LUT R14, R16, 0x40004, R29, 0xf8, !PT ;  /* 0x00040004100e7812 */ /* 0x000fe200078ef81d */
[----:B------:R-:W-:Y:S01]  /*8660*/  HADD2 R16, R22, -1028, -1028 ;  /* 0xe404e40416107430 */ /* 0x000fe20000000000 */
[----:B------:R-:W-:Y:S01]  /*8670*/  LOP3.LUT R18, R18, 0x40004, R31, 0xf8, !PT ;  /* 0x0004000412127812 */ /* 0x000fe200078ef81f */
[-C--:B------:R-:W-:Y:S01]  /*8680*/  HFMA2 R19, R19, R6.reuse, R10 ;  /* 0x0000000613137231 */ /* 0x080fe2000000000a */
[----:B------:R-:W-:Y:S01]  /*8690*/  LOP3.LUT R45, R4, 0x380038, RZ, 0xc0, !PT ;  /* 0x00380038042d7812 */ /* 0x000fe200078ec0ff */
[----:B------:R-:W-:-:S02]  /*86a0*/  HFMA2 R16, R16, R6, R9 ;  /* 0x0000000610107231 */ /* 0x000fc40000000009 */
[----:B------:R-:W-:Y:S01]  /*86b0*/  HFMA2 R6, R23, R6, R8 ;  /* 0x0000000617067231 */ /* 0x000fe20000000008 */
[C---:B------:R-:W-:Y:S01]  /*86c0*/  LOP3.LUT R31, R4.reuse, 0x1c001c0, RZ, 0xc0, !PT ;  /* 0x01c001c0041f7812 */ /* 0x040fe200078ec0ff */
[----:B------:R-:W0:Y:S01]  /*86d0*/  LDS.128 R8, [UR4+0x30] ;  /* 0x00003004ff087984 */ /* 0x000e220008000c00 */
[C---:B------:R-:W-:Y:S01]  /*86e0*/  LOP3.LUT R43, R5.reuse, 0x380038, RZ, 0xc0, !PT ;  /* 0x00380038052b7812 */ /* 0x040fe200078ec0ff */
[----:B------:R-:W-:Y:S01]  /*86f0*/  UIADD3 UR4, UPT, UPT, UR4, 0x40, URZ ;  /* 0x0000004004047890 */ /* 0x000fe2000fffe0ff */
[----:B------:R-:W-:Y:S02]  /*8700*/  LOP3.LUT R29, R5, 0x1c001c0, RZ, 0xc0, !PT ;  /* 0x01c001c0051d7812 */ /* 0x000fe400078ec0ff */
[----:B------:R-:W-:Y:S02]  /*8710*/  LOP3.LUT R53, R53, 0x64006400, RZ, 0xfc, !PT ;  /* 0x6400640035357812 */ /* 0x000fe400078efcff */
[----:B------:R-:W-:Y:S02]  /*8720*/  LOP3.LUT R51, R51, 0x64006400, RZ, 0xfc, !PT ;  /* 0x6400640033337812 */ /* 0x000fe400078efcff */
[----:B------:R-:W-:Y:S01]  /*8730*/  LOP3.LUT R4, R4, 0x70007, RZ, 0xc0, !PT ;  /* 0x0007000704047812 */ /* 0x000fe200078ec0ff */
[----:B------:R-:W-:Y:S01]  /*8740*/  HFMA2 R22, R53, R0.H1_H1, -132, -132 ;  /* 0xd820d82035167431 */ /* 0x000fe20000060000 */
[----:B------:R-:W-:-:S02]  /*8750*/  LOP3.LUT R5, R5, 0x70007, RZ, 0xc0, !PT ;  /* 0x0007000705057812 */ /* 0x000fc400078ec0ff */
[C---:B------:R-:W-:Y:S01]  /*8760*/  LOP3.LUT R41, R12.reuse, 0x380038, RZ, 0xc0, !PT ;  /* 0x003800380c297812 */ /* 0x040fe200078ec0ff */
[----:B------:R-:W-:Y:S01]  /*8770*/  HFMA2 R19, R22, R7, R19 ;  /* 0x0000000716137231 */ /* 0x000fe20000000013 */
[----:B------:R-:W-:Y:S02]  /*8780*/  LOP3.LUT R23, R12, 0x1c001c0, RZ, 0xc0, !PT ;  /* 0x01c001c00c177812 */ /* 0x000fe400078ec0ff */
[C---:B------:R-:W-:Y:S02]  /*8790*/  LOP3.LUT R37, R13.reuse, 0x380038, RZ, 0xc0, !PT ;  /* 0x003800380d257812 */ /* 0x040fe400078ec0ff */
[----:B------:R-:W-:Y:S02]  /*87a0*/  LOP3.LUT R21, R13, 0x1c001c0, RZ, 0xc0, !PT ;  /* 0x01c001c00d157812 */ /* 0x000fe400078ec0ff */
[----:B------:R-:W-:Y:S02]  /*87b0*/  LOP3.LUT R49, R49, 0x64006400, RZ, 0xfc, !PT ;  /* 0x6400640031317812 */ /* 0x000fe400078efcff */
[----:B------:R-:W-:-:S02]  /*87c0*/  LOP3.LUT R47, R47, 0x64006400, RZ, 0xfc, !PT ;  /* 0x640064002f2f7812 */ /* 0x000fc400078efcff */
[----:B------:R-:W-:Y:S01]  /*87d0*/  LOP3.LUT R12, R12, 0x70007, RZ, 0xc0, !PT ;  /* 0x000700070c0c7812 */ /* 0x000fe200078ec0ff */
[-C--:B------:R-:W-:Y:S01]  /*87e0*/  HFMA2 R38, R49, R0.reuse.H1_H1, -132, -132 ;  /* 0xd820d82031267431 */ /* 0x080fe20000060000 */
[----:B------:R-:W-:Y:S01]  /*87f0*/  LOP3.LUT R13, R13, 0x70007, RZ, 0xc0, !PT ;  /* 0x000700070d0d7812 */ /* 0x000fe200078ec0ff */
[-C--:B------:R-:W-:Y:S01]  /*8800*/  HFMA2 R47, R47, R0.reuse.H1_H1, -132, -132 ;  /* 0xd820d8202f2f7431 */ /* 0x080fe20000060000 */
[----:B------:R-:W-:Y:S01]  /*8810*/  LOP3.LUT R17, R17, 0x40004, R30, 0xf8, !PT ;  /* 0x0004000411117812 */ /* 0x000fe200078ef81e */
[-C--:B------:R-:W-:Y:S01]  /*8820*/  HFMA2 R30, R51, R0.reuse.H1_H1, -132, -132 ;  /* 0xd820d820331e7431 */ /* 0x080fe20000060000 */
        /* <DEDUP_REMOVED lines=12> */
[----:B------:R-:W-:Y:S01]  /*88f0*/  LOP3.LUT R41, R41, 0x64006400, RZ, 0xfc, !PT ;  /* 0x6400640029297812 */ /* 0x000fe200078efcff */
[----:B------:R-:W-:Y:S01]  /*8900*/  HADD2 R13, R13, -1028, -1028 ;  /* 0xe404e4040d0d7430 */ /* 0x000fe20000000000 */
[----:B------:R-:W-:Y:S01]  /*8910*/  LOP3.LUT R37, R37, 0x64006400, RZ, 0xfc, !PT ;  /* 0x6400640025257812 */ /* 0x000fe200078efcff */
[-C--:B------:R-:W-:Y:S01]  /*8920*/  HFMA2 R45, R45, R0.reuse.H1_H1, -132, -132 ;  /* 0xd820d8202d2d7431 */ /* 0x080fe20000060000 */
[----:B------:R-:W-:Y:S01]  /*8930*/  LOP3.LUT R31, R31, 0x64006400, RZ, 0xfc, !PT ;  /* 0x640064001f1f7812 */ /* 0x000fe200078efcff */
[----:B------:R-:W-:Y:S01]  /*8940*/  HFMA2 R43, R43, R0.H1_H1, -132, -132 ;  /* 0xd820d8202b2b7431 */ /* 0x000fe20000060000 */
[----:B------:R-:W-:Y:S01]  /*8950*/  LOP3.LUT R29, R29, 0x64006400, RZ, 0xfc, !PT ;  /* 0x640064001d1d7812 */ /* 0x000fe200078efcff */
[----:B0-----:R-:W-:-:S02]  /*8960*/  HFMA2 R4, R4, R8, R19 ;  /* 0x0000000804047231 */ /* 0x001fc40000000013 */
[----:B------:R-:W-:Y:S01]  /*8970*/  HFMA2 R20, R5, R8, R20 ;  /* 0x0000000805147231 */ /* 0x000fe20000000014 */
[----:B------:R-:W-:Y:S01]  /*8980*/  LOP3.LUT R23, R23, 0x64006400, RZ, 0xfc, !PT ;  /* 0x6400640017177812 */ /* 0x000fe200078efcff */
[-C--:B------:R-:W-:Y:S01]  /*8990*/  HFMA2 R41, R41, R0.reuse.H1_H1, -132, -132 ;  /* 0xd820d82029297431 */ /* 0x080fe20000060000 */
[----:B------:R-:W-:Y:S01]  /*89a0*/  LOP3.LUT R21, R21, 0x64006400, RZ, 0xfc, !PT ;  /* 0x6400640015157812 */ /* 0x000fe200078efcff */
[----:B------:R-:W-:Y:S02]  /*89b0*/  HFMA2 R37, R37, R0.H1_H1, -132, -132 ;  /* 0xd820d82025257431 */ /* 0x000fe40000060000 */
[-C--:B------:R-:W-:Y:S02]  /*89c0*/  HFMA2 R12, R12, R8.reuse, R16 ;  /* 0x000000080c0c7231 */ /* 0x080fe40000000010 */
[----:B------:R-:W-:Y:S01]  /*89d0*/  HFMA2 R6, R13, R8, R6 ;  /* 0x000000080d067231 */ /* 0x000fe20000000006 */
[----:B------:R-:W-:Y:S01]  /*89e0*/  LOP3.LUT R15, R15, 0x64006400, RZ, 0xfc, !PT ;  /* 0x640064000f0f7812 */ /* 0x000fe200078efcff */
[-C--:B------:R-:W-:Y:S01]  /*89f0*/  HFMA2 R31, R31, R2.reuse.H1_H1, -20, -20 ;  /* 0xcd00cd001f1f7431 */ /* 0x080fe20000060002 */
[----:B------:R-:W-:Y:S01]  /*8a00*/  LOP3.LUT R14, R14, 0x64006400, RZ, 0xfc, !PT ;  /* 0x640064000e0e7812 */ /* 0x000fe200078efcff */
[----:B------:R-:W-:-:S02]  /*8a10*/  HFMA2 R29, R29, R2.H1_H1, -20, -20 ;  /* 0xcd00cd001d1d7431 */ /* 0x000fc40000060002 */
[-C--:B------:R-:W-:Y:S02]  /*8a20*/  HFMA2 R5, R45, R9.reuse, R4 ;  /* 0x000000092d057231 */ /* 0x080fe40000000004 */
[-C--:B------:R-:W-:Y:S01]  /*8a30*/  HFMA2 R20, R43, R9.reuse, R20 ;  /* 0x000000092b147231 */ /* 0x080fe20000000014 */
[----:B------:R-:W-:Y:S01]  /*8a40*/  LOP3.LUT R18, R18, 0x64006400, RZ, 0xfc, !PT ;  /* 0x6400640012127812 */ /* 0x000fe200078efcff */
[-C--:B------:R-:W-:Y:S01]  /*8a50*/  HFMA2 R23, R23, R2.reuse.H1_H1, -20, -20 ;  /* 0xcd00cd0017177431 */ /* 0x080fe20000060002 */
[----:B------:R-:W-:Y:S01]  /*8a60*/  LOP3.LUT R17, R17, 0x64006400, RZ, 0xfc, !PT ;  /* 0x6400640011117812 */ /* 0x000fe200078efcff */
[----:B------:R-:W-:Y:S02]  /*8a70*/  HFMA2 R21, R21, R2.H1_H1, -20, -20 ;  /* 0xcd00cd0015157431 */ /* 0x000fe40000060002 */
[-C--:B------:R-:W-:Y:S02]  /*8a80*/  HFMA2 R12, R41, R9.reuse, R12 ;  /* 0x00000009290c7231 */ /* 0x080fe4000000000c */
[----:B------:R-:W-:-:S02]  /*8a90*/  HFMA2 R6, R37, R9, R6 ;  /* 0x0000000925067231 */ /* 0x000fc40000000006 */
[-C--:B------:R-:W-:Y:S02]  /*8aa0*/  HFMA2 R5, R31, R10.reuse, R5 ;  /* 0x0000000a1f057231 */ /* 0x080fe40000000005 */
[-C--:B------:R-:W-:Y:S02]  /*8ab0*/  HFMA2 R7, R29, R10.reuse, R20 ;  /* 0x0000000a1d077231 */ /* 0x080fe40000000014 */
[----:B------:R-:W-:Y:S02]  /*8ac0*/  HFMA2 R9, R23, R10, R12 ;  /* 0x0000000a17097231 */ /* 0x000fe4000000000c */
[----:B------:R-:W-:Y:S01]  /*8ad0*/  HADD2 R15, R15, -1028, -1028 ;  /* 0xe404e4040f0f7430 */ /* 0x000fe20000000000 */
[----:B------:R-:W-:Y:S01]  /*8ae0*/  PRMT R0, R0, 0x5410, R2 ;  /* 0x0000541000007816 */ /* 0x000fe20000000002 */
        /* <DEDUP_REMOVED lines=18> */
.L_x_5157:
        /* <DEDUP_REMOVED lines=9> */
.L_x_5162:
[----:B------:R-:W0:Y:S02]  /*8ca0*/  LDS R4, [R2] ;  /* 0x0000000002047984 */ /* 0x000e240000000800 */
[----:B0-----:R-:W-:-:S05]  /*8cb0*/  HADD2 R5, R4, R7 ;  /* 0x0000000704057230 */ /* 0x001fca0000000000 */
[----:B------:R-:W0:Y:S02]  /*8cc0*/  ATOMS.CAST.SPIN P0, [R2], R4, R5 ;  /* 0x000000040200758d */ /* 0x000e240001800005 */
[----:B0-----:R-:W-:Y:S05]  /*8cd0*/  @!P0 BRA `(.L_x_5162) ;  /* 0xfffffffc00f08947 */ /* 0x001fea000383ffff */
[----:B------:R-:W-:Y:S05]  /*8ce0*/  BRA `(.L_x_5160) ;  /* 0x00000000000c7947 */ /* 0x000fea0003800000 */
.L_x_5161:
[----:B------:R-:W0:Y:S02]  /*8cf0*/  LD.E R0, desc[UR6][R24.64] ;  /* 0x0000000618007980 */ /* 0x000e24000c101900 */
[----:B0-----:R-:W-:-:S05]  /*8d00*/  IADD3 R3, PT, PT, R7, R0, RZ ;  /* 0x0000000007037210 */ /* 0x001fca0007ffe0ff */
[----:B------:R1:W-:Y:S02]  /*8d10*/  ST.E desc[UR6][R24.64], R3 ;  /* 0x0000000318007985 */ /* 0x0003e4000c101906 */
.L_x_5160:
[----:B------:R-:W-:Y:S05]  /*8d20*/  BSYNC.RECONVERGENT B0 ;  /* 0x0000000000007941 */ /* 0x000fea0003800200 */
.L_x_5159:
[----:B------:R2:W-:Y:S02]  /*8d30*/  ATOM.E.ADD.F16x2.RN.STRONG.GPU P0, RZ, desc[UR6][R24.64+0x4], R9 ;  /* 0x8000040918ff79a2 */ /* 0x0005e4000c10e106 */
[----:B--2---:R-:W-:Y:S05]  /*8d40*/  @P0 EXIT ;  /* 0x000000000000094d */ /* 0x004fea0003800000 */
[----:B------:R-:W2:Y:S02]  /*8d50*/  QSPC.E.S P0, RZ, [R24+0x4] ;  /* 0x0000040018ff73aa */ /* 0x000ea40000000500 */
[----:B--2---:R-:W-:Y:S05]  /*8d60*/  @!P0 BRA `(.L_x_5163) ;  /* 0x0000000000188947 */ /* 0x004fea0003800000 */
[----:B-1----:R-:W-:-:S07]  /*8d70*/  MOV R24, R24 ;  /* 0x0000001800187202 */ /* 0x002fce0000000f00 */
.L_x_5164:
[----:B0-----:R-:W0:Y:S02]  /*8d80*/  LDS R2, [R24+0x4] ;  /* 0x0000040018027984 */ /* 0x001e240000000800 */
[----:B0-----:R-:W-:-:S05]  /*8d90*/  HFMA2 R3, R2, 1, 1, R9 ;  /* 0x3c003c0002037831 */ /* 0x001fca0000000009 */
[----:B------:R-:W0:Y:S02]  /*8da0*/  ATOMS.CAST.SPIN P0, [R24+0x4], R2, R3 ;  /* 0x000004021800758d */ /* 0x000e240001800003 */
[----:B0-----:R-:W-:Y:S05]  /*8db0*/  @!P0 BRA `(.L_x_5164) ;  /* 0xfffffffc00f08947 */ /* 0x001fea000383ffff */
[----:B------:R-:W-:Y:S05]  /*8dc0*/  EXIT ;  /* 0x000000000000794d */ /* 0x000fea0003800000 */
.L_x_5163:
[----:B------:R-:W0:Y:S02]  /*8dd0*/  LD.E R0, desc[UR6][R24.64+0x4] ;  /* 0x0000040618007980 */ /* 0x000e24000c101900 */
[----:B01----:R-:W-:-:S05]  /*8de0*/  IADD3 R3, PT, PT, R9, R0, RZ ;  /* 0x0000000009037210 */ /* 0x003fca0007ffe0ff */
[----:B------:R-:W-:Y:S01]  /*8df0*/  ST.E desc[UR6][R24.64+0x4], R3 ;  /* 0x0000040318007985 */ /* 0x000fe2000c101906 */
[----:B------:R-:W-:Y:S05]  /*8e00*/  EXIT ;  /* 0x000000000000794d */ /* 0x000fea0003800000 */
.L_x_5165:
        /* <DEDUP_REMOVED lines=15> */
.L_x_5367:


//--------------------- .text._Z23gemm_half_q_half_kernelILi1ELi176ELb1ELb1ELi32EEvPK6__halfPKjS4_S2_PS0_iiiiPKtS7_iiiiiibS2_i --------------------------
	.section	.text._Z23gemm_half_q_half_kernelILi1ELi176ELb1ELb1ELi32EEvPK6__halfPKjS4_S2_PS0_iiiiPKtS7_iiiiiibS2_i,"ax",@progbits
	.align	128
        .global         _Z23gemm_half_q_half_kernelILi1ELi176ELb1ELb1ELi32EEvPK6__halfPKjS4_S2_PS0_iiiiPKtS7_iiiiiibS2_i
        .type           _Z23gemm_half_q_half_kernelILi1ELi176ELb1ELb1ELi32EEvPK6__halfPKjS4_S2_PS0_iiiiPKtS7_iiiiiibS2_i,@function
        .size           _Z23gemm_half_q_half_kernelILi1ELi176ELb1ELb1ELi32EEvPK6__halfPKjS4_S2_PS0_iiiiPKtS7_iiiiiibS2_i,(.L_x_5368 - _Z23gemm_half_q_half_kernelILi1ELi176ELb1ELb1ELi32EEvPK6__halfPKjS4_S2_PS0_iiiiPKtS7_iiiiiibS2_i)
        .other          _Z23gemm_half_q_half_kernelILi1ELi176ELb1ELb1ELi32EEvPK6__halfPKjS4_S2_PS0_iiiiPKtS7_iiiiiibS2_i,@"STO_CUDA_ENTRY STV_DEFAULT"
_Z23gemm_half_q_half_kernelILi1ELi176ELb1ELb1ELi32EEvPK6__halfPKjS4_S2_PS0_iiiiPKtS7_iiiiiibS2_i:
.text._Z23gemm_half_q_half_kernelILi1ELi176ELb1ELb1ELi32EEvPK6__halfPKjS4_S2_PS0_iiiiPKtS7_iiiiiibS2_i:
        /* <DEDUP_REMOVED lines=16> */
[----:B0-----:R-:W-:-:S04]  /*0100*/  IMAD.SHL.U32 R37, R11, 0x20, RZ ;  /* 0x000000200b257824 */ /* 0x001fc800078e00ff */
[C---:B------:R-:W-:Y:S01]  /*0110*/  VIADD R20, R37.reuse, 0x20 ;  /* 0x0000002025147836 */ /* 0x040fe20000000000 */
[----:B--2---:R-:W-:Y:S01]  /*0120*/  IADD3 R13, PT, PT, R37, R10, RZ ;  /* 0x0000000a250d7210 */ /* 0x004fe20007ffe0ff */
[----:B------:R-:W-:-:S03]  /*0130*/  IMAD R3, R3, 0x20, R10 ;  /* 0x0000002003037824 */ /* 0x000fc600078e020a */
[----:B-1----:R-:W-:Y:S01]  /*0140*/  VIMNMX R39, PT, PT, R20, R4, PT ;  /* 0x0000000414277248 */ /* 0x002fe20003fe0100 */
[----:B------:R-:W-:-:S03]  /*0150*/  IMAD.SHL.U32 R38, R3, 0x4, RZ ;  /* 0x0000000403267824 */ /* 0x000fc600078e00ff */
[----:B------:R-:W-:Y:S02]  /*0160*/  ISETP.GE.AND P0, PT, R13, R39, PT ;  /* 0x000000270d00720c */ /* 0x000fe40003f06270 */
[----:B---3--:R-:W-:-:S11]  /*0170*/  ISETP.GE.AND P1, PT, R38, R35, PT ;  /* 0x000000232600720c */ /* 0x008fd60003f26270 */
        /* <DEDUP_REMOVED lines=19> */
.L_x_5167:
[----:B------:R-:W-:Y:S05]  /*02b0*/  BSYNC.RECONVERGENT B0 ;  /* 0x0000000000007941 */ /* 0x000fea0003800200 */
.L_x_5166:
        /* <DEDUP_REMOVED lines=13> */
[----:B0-----:R-:W-:-:S04]  /*0390*/  IMAD.SHL.U32 R3, R11, 0x40, RZ ;  /* 0x000000400b037824 */ /* 0x001fc800078e00ff */
[----:B-1----:R-:W-:-:S05]  /*03a0*/  IMAD.WIDE.U32 R2, R3, 0x2, R6 ;  /* 0x0000000203027825 */ /* 0x002fca00078e0006 */
[----:B------:R0:W5:Y:S01]  /*03b0*/  LDG.E.U16.CONSTANT R5, desc[UR6][R2.64] ;  /* 0x0000000602057981 */ /* 0x000162000c1e9500 */
[----:B------:R-:W-:Y:S01]  /*03c0*/  SHF.R.S32.HI R11, RZ, 0x1f, R38 ;  /* 0x0000001fff0b7819 */ /* 0x000fe20000011426 */
[----:B------:R-:W-:Y:S01]  /*03d0*/  IMAD.SHL.U32 R9, R10, 0x10, RZ ;  /* 0x000000100a097824 */ /* 0x000fe200078e00ff */
[----:B------:R-:W-:Y:S01]  /*03e0*/  MOV R8, R37 ;  /* 0x0000002500087202 */ /* 0x000fe20000000f00 */
[----:B------:R-:W-:Y:S01]  /*03f0*/  UMOV UR4, URZ ;  /* 0x000000ff00047c82 */ /* 0x000fe20008000000 */
[----:B------:R-:W-:Y:S02]  /*0400*/  LEA.HI R10, R11, R38, RZ, 0x3 ;  /* 0x000000260b0a7211 */ /* 0x000fe400078f18ff */
[----:B------:R-:W-:Y:S02]  /*0410*/  LOP3.LUT R9, R9, 0x10, RZ, 0xc0, !PT ;  /* 0x0000001009097812 */ /* 0x000fe400078ec0ff */
[----:B------:R-:W-:-:S07]  /*0420*/  SHF.R.S32.HI R10, RZ, 0x3, R10 ;  /* 0x00000003ff0a7819 */ /* 0x000fce000001140a */
.L_x_5169:
[----:B0-----:R-:W0:Y:S01]  /*0430*/  LDC.64 R2, c[0x0][0x390] ;  /* 0x0000e400ff027b82 */ /* 0x001e220000000a00 */
[----:B-----5:R-:W-:-:S04]  /*0440*/  VIADD R0, R5, UR4 ;  /* 0x0000000405007c36 */ /* 0x020fc80008000000 */
[----:B------:R-:W-:-:S05]  /*0450*/  IMAD R11, R0, R35, RZ ;  /* 0x00000023000b7224 */ /* 0x000fca00078e02ff */
[----:B------:R-:W-:-:S04]  /*0460*/  SHF.R.S32.HI R12, RZ, 0x1f, R11 ;  /* 0x0000001fff0c7819 */ /* 0x000fc8000001140b */
[----:B------:R-:W-:Y:S01]  /*0470*/  LEA.HI R11, R12, R11, RZ, 0x3 ;  /* 0x0000000b0c0b7211 */ /* 0x000fe200078f18ff */
[----:B------:R-:W-:Y:S01]  /*0480*/  IMAD.SHL.U32 R15, R8, 0x2, RZ ;  /* 0x00000002080f7824 */ /* 0x000fe200078e00ff */
[----:B------:R-:W1:Y:S02]  /*0490*/  LDC.64 R12, c[0x0][0x398] ;  /* 0x0000e600ff0c7b82 */ /* 0x000e640000000a00 */
[----:B------:R-:W-:-:S05]  /*04a0*/  LEA.HI.SX32 R11, R11, R10, 0x1d ;  /* 0x0000000a0b0b7211 */ /* 0x000fca00078feaff */
[----:B0-----:R-:W-:-:S06]  /*04b0*/  IMAD.WIDE R2, R11, 0x4, R2 ;  /* 0x000000040b027825 */ /* 0x001fcc00078e0202 */
        /* <DEDUP_REMOVED lines=8> */
[----:B------:R-:W-:Y:S01]  /*0540*/  SHF.R.U32.HI R2, RZ, 0x8, R0 ;  /* 0x00000008ff027819 */ /* 0x000fe20000011600 */
[----:B---3--:R-:W-:Y:S01]  /*0550*/  IMAD.IADD R8, R19, 0x1, R8 ;  /* 0x0000000113087824 */ /* 0x008fe200078e0208 */
[----:B------:R-:W-:Y:S02]  /*0560*/  LOP3.LUT R16, R16, 0xf, RZ, 0xc0, !PT ;  /* 0x0000000f10107812 */ /* 0x000fe400078ec0ff */
[----:B------:R-:W-:Y:S02]  /*0570*/  LOP3.LUT R2, R2, 0xf, RZ, 0xc0, !PT ;  /* 0x0000000f02027812 */ /* 0x000fe400078ec0ff */
[----:B------:R-:W-:Y:S01]  /*0580*/  LOP3.LUT R11, R0, 0xf, RZ, 0xc0, !PT ;  /* 0x0000000f000b7812 */ /* 0x000fe200078ec0ff */
[----:B------:R-:W-:Y:S01]  /*0590*/  IMAD R3, R16, R16, R16 ;  /* 0x0000001010037224 */ /* 0x000fe200078e0210 */
[----:B------:R-:W-:-:S02]  /*05a0*/  SHF.R.U32.HI R0, RZ, 0xc, R0 ;  /* 0x0000000cff007819 */ /* 0x000fc40000011600 */
[----:B------:R-:W-:Y:S01]  /*05b0*/  ISETP.GE.AND P0, PT, R8, R39, PT ;  /* 0x000000270800720c */ /* 0x000fe20003f06270 */
[C---:B------:R-:W-:Y:S01]  /*05c0*/  IMAD R18, R11.reuse, R11, R11 ;  /* 0x0000000b0b127224 */ /* 0x040fe200078e020b */
[----:B------:R-:W-:Y:S01]  /*05d0*/  IADD3 R16, PT, PT, R16, 0x1, R3 ;  /* 0x0000000110107810 */ /* 0x000fe20007ffe003 */
[----:B------:R-:W-:Y:S01]  /*05e0*/  IMAD R3, R2, R2, R2 ;  /* 0x0000000202037224 */ /* 0x000fe200078e0202 */
[----:B------:R-:W-:Y:S02]  /*05f0*/  LOP3.LUT R0, R0, 0xf, RZ, 0xc0, !PT ;  /* 0x0000000f00007812 */ /* 0x000fe400078ec0ff */
[----:B------:R-:W-:Y:S01]  /*0600*/  IADD3 R18, PT, PT, R11, 0x1, R18 ;  /* 0x000000010b127810 */ /* 0x000fe20007ffe012 */
[----:B0-----:R-:W4:Y:S01]  /*0610*/  I2F.F16 R13, R16 ;  /* 0x00000010000d7306 */ /* 0x001f220000200c00 */
[----:B------:R-:W-:Y:S01]  /*0620*/  IADD3 R14, PT, PT, R2, 0x1, R3 ;  /* 0x00000001020e7810 */ /* 0x000fe20007ffe003 */
[----:B------:R-:W-:-:S05]  /*0630*/  IMAD R3, R0, R0, R0 ;  /* 0x0000000000037224 */ /* 0x000fca00078e0200 */
        /* <DEDUP_REMOVED lines=9> */
.L_x_5168:
[----:B------:R-:W1:Y:S01]  /*06d0*/  LDCU UR4, c[0x0][0x3c8] ;  /* 0x00007900ff0477ac */ /* 0x000e620008000800 */
[----:B------:R-:W-:Y:S01]  /*06e0*/  HFMA2 R5, -RZ, RZ, 0, 0 ;  /* 0x00000000ff057431 */ /* 0x000fe200000001ff */
[----:B-1----:R-:W-:-:S13]  /*06f0*/  ISETP.GT.AND P0, PT, R37, UR4, PT ;  /* 0x0000000425007c0c */ /* 0x002fda000bf04270 */
[----:B------:R-:W-:Y:S05]  /*0700*/  @!P0 BRA `(.L_x_5170) ;  /* 0x00000000001c8947 */ /* 0x000fea0003800000 */
[----:B------:R-:W1:Y:S02]  /*0710*/  LDC R6, c[0x0][0x3cc] ;  /* 0x0000f300ff067b82 */ /* 0x000e640000000800 */
[----:B-1----:R-:W-:-:S05]  /*0720*/  VIMNMX R5, PT, PT, R37, R6, PT ;  /* 0x0000000625057248 */ /* 0x002fca0003fe0100 */
[----:B------:R-:W-:-:S05]  /*0730*/  VIADD R5, R5, -UR4 ;  /* 0x8000000405057c36 */ /* 0x000fca0008000000 */
[----:B------:R-:W-:-:S04]  /*0740*/  SHF.R.S32.HI R6, RZ, 0x1f, R5 ;  /* 0x0000001fff067819 */ /* 0x000fc80000011405 */
[----:B------:R-:W-:-:S04]  /*0750*/  LEA.HI R6, R6, R5, RZ, 0x5 ;  /* 0x0000000506067211 */ /* 0x000fc800078f28ff */
[----:B------:R-:W-:-:S05]  /*0760*/  SHF.R.S32.HI R6, RZ, 0x5, R6 ;  /* 0x00000005ff067819 */ /* 0x000fca0000011406 */
[----:B------:R-:W-:-:S07]  /*0770*/  IMAD R5, R6, 0x6, RZ ;  /* 0x0000000606057824 */ /* 0x000fce00078e02ff */
.L_x_5170:
[----:B------:R-:W1:Y:S01]  /*0780*/  LDCU UR9, c[0x0][0x3cc] ;  /* 0x00007980ff0977ac */ /* 0x000e620008000800 */
[----:B------:R-:W-:Y:S01]  /*0790*/  IMAD.MOV.U32 R6, RZ, RZ, RZ ;  /* 0x000000ffff067224 */ /* 0x000fe200078e00ff */
        /* <DEDUP_REMOVED lines=9> */
.L_x_5171:
[----:B------:R-:W1:Y:S01]  /*0830*/  LDCU UR12, c[0x0][0x3d0] ;  /* 0x00007a00ff0c77ac */ /* 0x000e620008000800 */
[----:B------:R-:W-:Y:S02]  /*0840*/  MOV R7, RZ ;  /* 0x000000ff00077202 */ /* 0x000fe40000000f00 */
        /* <DEDUP_REMOVED lines=8> */
[----:B------:R-:W-:-:S07]  /*08d0*/  IMAD.SHL.U32 R7, R8, 0x4, RZ ;  /* 0x0000000408077824 */ /* 0x000fce00078e00ff */
.L_x_5172:
        /* <DEDUP_REMOVED lines=11> */
.L_x_5173:
        /* <DEDUP_REMOVED lines=11> */
.L_x_5174:
        /* <DEDUP_REMOVED lines=31> */
[----:B------:R-:W-:Y:S01]  /*0c30*/  LOP3.LUT R8, R12, 0xff, RZ, 0xc0, !PT ;  /* 0x000000ff0c087812 */ /* 0x000fe200078ec0ff */
[----:B------:R-:W-:Y:S01]  /*0c40*/  VIADD R9, R9, 0xffffff80 ;  /* 0xffffff8009097836 */ /* 0x000fe20000000000 */
[--C-:B------:R-:W-:Y:S01]  /*0c50*/  SHF.R.U32.HI R27, RZ, 0x8, R12.reuse ;  /* 0x00000008ff1b7819 */ /* 0x100fe2000001160c */
[----:B------:R-:W-:Y:S01]  /*0c60*/  VIADD R23, R10, 0xffffff80 ;  /* 0xffffff800a177836 */ /* 0x000fe20000000000 */
[----:B------:R-:W-:Y:S01]  /*0c70*/  LOP3.LUT R10, R15, 0xff, RZ, 0xc0, !PT ;  /* 0x000000ff0f0a7812 */ /* 0x000fe200078ec0ff */
[----:B------:R-:W2:Y:S01]  /*0c80*/  I2F.F16 R22, R9 ;  /* 0x0000000900167306 */ /* 0x000ea20000200c00 */
[----:B------:R-:W-:Y:S01]  /*0c90*/  VIADD R8, R8, 0xffffff80 ;  /* 0xffffff8008087836 */ /* 0x000fe20000000000 */
[----:B------:R-:W-:-:S02]  /*0ca0*/  SHF.R.U32.HI R34, RZ, 0x10, R12 ;  /* 0x00000010ff227819 */ /* 0x000fc4000001160c */
[----:B------:R-:W-:Y:S02]  /*0cb0*/  IADD3 R29, PT, PT, R10, -0x80, RZ ;  /* 0xffffff800a1d7810 */ /* 0x000fe40007ffe0ff */
[----:B------:R-:W-:Y:S02]  /*0cc0*/  LOP3.LUT R41, R27, 0xff, RZ, 0xc0, !PT ;  /* 0x000000ff1b297812 */ /* 0x000fe400078ec0ff */
[----:B------:R4:W0:Y:S01]  /*0cd0*/  I2F.F16 R21, R8 ;  /* 0x0000000800157306 */ /* 0x0008220000200c00 */
[----:B------:R-:W-:Y:S02]  /*0ce0*/  LEA.HI R37, R12, 0xffffff80, RZ, 0x8 ;  /* 0xffffff800c257811 */ /* 0x000fe400078f40ff */
[----:B------:R-:W-:Y:S01]  /*0cf0*/  VIADD R42, R41, 0xffffff80 ;  /* 0xffffff80292a7836 */ /* 0x000fe20000000000 */
[----:B---3--:R-:W-:Y:S02]  /*0d00*/  LEA.HI R43, R17, 0xffffff80, RZ, 0x8 ;  /* 0xffffff80112b7811 */ /* 0x008fe400078f40ff */
[----:B------:R-:W-:-:S02]  /*0d10*/  LEA.HI R28, R14, 0xffffff80, RZ, 0x8 ;  /* 0xffffff800e1c7811 */ /* 0x000fc400078f40ff */
[----:B------:R-:W3:Y:S01]  /*0d20*/  I2F.F16 R23, R23 ;  /* 0x0000001700177306 */ /* 0x000ee20000200c00 */
[----:B--2---:R-:W-:Y:S01]  /*0d30*/  HADD2.F32 R45, -RZ, R22.H0_H0 ;  /* 0x20000016ff2d7230 */ /* 0x004fe20000004100 */
[----:B----4-:R2:W4:Y:S01]  /*0d40*/  LDG.E.128.CONSTANT R8, desc[UR6][R30.64] ;  /* 0x000000061e087981 */ /* 0x010522000c1e9d00 */
[----:B------:R-:W-:Y:S02]  /*0d50*/  LEA.HI R33, R13, 0xffffff80, RZ, 0x8 ;  /* 0xffffff800d217811 */ /* 0x000fe400078f40ff */
[----:B------:R-:W-:Y:S02]  /*0d60*/  LEA.HI R40, R15, 0xffffff80, RZ, 0x8 ;  /* 0xffffff800f287811 */ /* 0x000fe400078f40ff */
[----:B------:R-:W-:Y:S01]  /*0d70*/  LEA.HI R26, R16, 0xffffff80, RZ, 0x8 ;  /* 0xffffff80101a7811 */ /* 0x000fe200078f40ff */
[----:B------:R-:W5:Y:S01]  /*0d80*/  I2F.F16 R29, R29 ;  /* 0x0000001d001d7306 */ /* 0x000f620000200c00 */
[----:B-1----:R-:W-:-:S07]  /*0d90*/  HADD2.F32 R12, -RZ, R24.H0_H0 ;  /* 0x20000018ff0c7230 */ /* 0x002fce0000004100 */
[----:B------:R-:W1:Y:S01]  /*0da0*/  I2F.F16 R22, R42 ;  /* 0x0000002a00167306 */ /* 0x000e620000200c00 */
[----:B0-----:R-:W-:Y:S01]  /*0db0*/  HADD2.F32 R21, -RZ, R21.H0_H0 ;  /* 0x20000015ff157230 */ /* 0x001fe20000004100 */
[----:B------:R-:W-:Y:S01]  /*0dc0*/  LOP3.LUT R34, R34, 0xff, RZ, 0xc0, !PT ;  /* 0x000000ff22227812 */ /* 0x000fe200078ec0ff */
[----:B---3--:R-:W-:Y:S02]  /*0dd0*/  HADD2.F32 R23, -RZ, R23.H0_H0 ;  /* 0x20000017ff177230 */ /* 0x008fe40000004100 */
[----:B-----5:R-:W-:Y:S02]  /*0de0*/  HADD2.F32 R29, -RZ, R29.H0_H0 ;  /* 0x2000001dff1d7230 */ /* 0x020fe40000004100 */
[----:B------:R-:W-:Y:S01]  /*0df0*/  FFMA.FTZ R41, R21, R12, RZ ;  /* 0x0000000c15297223 */ /* 0x000fe200000100ff */
[C---:B------:R-:W-:Y:S01]  /*0e00*/  FFMA.FTZ R21, R12.reuse, R45, RZ ;  /* 0x0000002d0c157223 */ /* 0x040fe200000100ff */
[C---:B------:R-:W-:Y:S01]  /*0e10*/  FFMA.FTZ R23, R12.reuse, R23, RZ ;  /* 0x000000170c177223 */ /* 0x040fe200000100ff */
[----:B------:R0:W-:Y:S01]  /*0e20*/  I2F.F16 R27, R43 ;  /* 0x0000002b001b7306 */ /* 0x0001e20000200c00 */
[----:B------:R-:W-:Y:S01]  /*0e30*/  FFMA.FTZ R29, R12, R29, RZ ;  /* 0x0000001d0c1d7223 */ /* 0x000fe200000100ff */
[----:B------:R-:W-:-:S02]  /*0e40*/  VIADD R12, R34, 0xffffff80 ;  /* 0xffffff80220c7836 */ /* 0x000fc40000000000 */
[----:B------:R-:W-:Y:S01]  /*0e50*/  HADD2.F32 R34, -RZ, R24.H1_H1 ;  /* 0x30000018ff227230 */ /* 0x000fe20000004100 */
[----:B------:R-:W-:Y:S01]  /*0e60*/  SHF.R.U32.HI R24, RZ, 0x8, R14 ;  /* 0x00000008ff187819 */ /* 0x000fe2000001160e */
[----:B-1----:R-:W-:Y:S02]  /*0e70*/  HADD2.F32 R44, -RZ, R22.H0_H0 ;  /* 0x20000016ff2c7230 */ /* 0x002fe40000004100 */
[----:B------:R-:W-:Y:S01]  /*0e80*/  I2F.F16 R37, R37 ;  /* 0x0000002500257306 */ /* 0x000fe20000200c00 */
[----:B0-----:R-:W-:Y:S02]  /*0e90*/  SHF.R.U32.HI R43, RZ, 0x8, R13 ;  /* 0x00000008ff2b7819 */ /* 0x001fe4000001160d */
[----:B------:R-:W-:Y:S01]  /*0ea0*/  LOP3.LUT R42, R24, 0xff, RZ, 0xc0, !PT ;  /* 0x000000ff182a7812 */ /* 0x000fe200078ec0ff */
[----:B------:R-:W-:Y:S01]  /*0eb0*/  FFMA.FTZ R24, R44, R34, R41 ;  /* 0x000000222c187223 */ /* 0x000fe20000010029 */
[----:B------:R-:W-:Y:S02]  /*0ec0*/  SHF.R.U32.HI R44, RZ, 0x8, R15 ;  /* 0x00000008ff2c7819 */ /* 0x000fe4000001160f */
[----:B------:R-:W-:Y:S01]  /*0ed0*/  LOP3.LUT R43, R43, 0xff, RZ, 0xc0, !PT ;  /* 0x000000ff2b2b7812 */ /* 0x000fe200078ec0ff */
[----:B------:R-:W-:Y:S01]  /*0ee0*/  I2F.F16 R33, R33 ;  /* 0x0000002100217306 */ /* 0x000fe20000200c00 */
[----:B------:R-:W-:-:S02]  /*0ef0*/  LOP3.LUT R44, R44, 0xff, RZ, 0xc0, !PT ;  /* 0x000000ff2c2c7812 */ /* 0x000fc400078ec0ff */
[----:B------:R-:W-:Y:S01]  /*0f00*/  IADD3 R41, PT, PT, R42, -0x80, RZ ;  /* 0xffffff802a297810 */ /* 0x000fe20007ffe0ff */
[----:B------:R-:W-:Y:S02]  /*0f10*/  VIADD R43, R43, 0xffffff80 ;  /* 0xffffff802b2b7836 */ /* 0x000fe40000000000 */
[----:B------:R-:W-:Y:S01]  /*0f20*/  VIADD R42, R44, 0xffffff80 ;  /* 0xffffff802c2a7836 */ /* 0x000fe20000000000 */
[----:B------:R-:W-:Y:S01]  /*0f30*/  SHF.R.U32.HI R14, RZ, 0x10, R14 ;  /* 0x00000010ff0e7819 */ /* 0x000fe2000001160e */
[----:B------:R0:W1:Y:S01]  /*0f40*/  I2F.F16 R22, R43 ;  /* 0x0000002b00167306 */ /* 0x0000620000200c00 */
[----:B------:R-:W-:Y:S02]  /*0f50*/  SHF.R.U32.HI R13, RZ, 0x10, R13 ;  /* 0x00000010ff0d7819 */ /* 0x000fe4000001160d */
[----:B------:R-:W-:-:S05]  /*0f60*/  LOP3.LUT R14, R14, 0xff, RZ, 0xc0, !PT ;  /* 0x000000ff0e0e7812 */ /* 0x000fca00078ec0ff */
[----:B------:R-:W3:Y:S01]  /*0f70*/  I2F.F16 R41, R41 ;  /* 0x0000002900297306 */ /* 0x000ee20000200c00 */
[----:B0-----:R-:W-:-:S04]  /*0f80*/  SHF.R.U32.HI R43, RZ, 0x10, R15 ;  /* 0x00000010ff2b7819 */ /* 0x001fc8000001160f */
[----:B------:R-:W-:-:S03]  /*0f90*/  LOP3.LUT R43, R43, 0xff, RZ, 0xc0, !PT ;  /* 0x000000ff2b2b7812 */ /* 0x000fc600078ec0ff */
[----:B------:R-:W0:Y:S01]  /*0fa0*/  I2F.F16 R42, R42 ;  /* 0x0000002a002a7306 */ /* 0x000e220000200c00 */
[----:B------:R-:W-:Y:S02]  /*0fb0*/  LOP3.LUT R13, R13, 0xff, RZ, 0xc0, !PT ;  /* 0x000000ff0d0d7812 */ /* 0x000fe400078ec0ff */
[----:B------:R-:W-:Y:S01]  /*0fc0*/  IADD3 R15, PT, PT, R14, -0x80, RZ ;  /* 0xffffff800e0f7810 */ /* 0x000fe20007ffe0ff */
[----:B------:R-:W-:Y:S02]  /*0fd0*/  VIADD R14, R43, 0xffffff80 ;  /* 0xffffff802b0e7836 */ /* 0x000fe40000000000 */
[----:B------:R-:W-:Y:S02]  /*0fe0*/  VIADD R13, R13, 0xffffff80 ;  /* 0xffffff800d0d7836 */ /* 0x000fe40000000000 */
[----:B-1----:R-:W-:Y:S01]  /*0ff0*/  HADD2.F32 R22, -RZ, R22.H0_H0 ;  /* 0x20000016ff167230 */ /* 0x002fe20000004100 */
[----:B------:R-:W-:Y:S01]  /*1000*/  I2F.F16 R28, R28 ;  /* 0x0000001c001c7306 */ /* 0x000fe20000200c00 */
[----:B---3--:R-:W-:-:S07]  /*1010*/  HADD2.F32 R44, -RZ, R41.H0_H0 ;  /* 0x20000029ff2c7230 */ /* 0x008fce0000004100 */
[----:B------:R-:W1:Y:S01]  /*1020*/  I2F.F16 R14, R14 ;  /* 0x0000000e000e7306 */ /* 0x000e620000200c00 */
[----:B0-----:R-:W-:Y:S02]  /*1030*/  HADD2.F32 R46, -RZ, R42.H0_H0 ;  /* 0x2000002aff2e7230 */ /* 0x001fe40000004100 */
[C---:B------:R-:W-:Y:S01]  /*1040*/  FFMA.FTZ R42, R34.reuse, R22, R21 ;  /* 0x00000016222a7223 */ /* 0x040fe20000010015 */
[----:B------:R-:W-:Y:S02]  /*1050*/  FFMA.FTZ R41, R34, R44, R23 ;  /* 0x0000002c22297223 */ /* 0x000fe40000010017 */
[----:B------:R-:W0:Y:S02]  /*1060*/  LDS.64 R22, [UR4+0x8] ;  /* 0x00000804ff167984 */ /* 0x000e240008000a00 */
[----:B------:R-:W3:Y:S08]  /*1070*/  I2F.F16 R12, R12 ;  /* 0x0000000c000c7306 */ /* 0x000ef00000200c00 */
[----:B------:R-:W5:Y:S01]  /*1080*/  I2F.F16 R13, R13 ;  /* 0x0000000d000d7306 */ /* 0x000f620000200c00 */
[----:B------:R-:W-:-:S02]  /*1090*/  HADD2.F32 R43, -RZ, R25.H0_H0 ;  /* 0x20000019ff2b7230 */ /* 0x000fc40000004100 */
[----:B------:R-:W-:Y:S01]  /*10a0*/  FFMA.FTZ R29, R34, R46, R29 ;  /* 0x0000002e221d7223 */ /* 0x000fe2000001001d */
[----:B-1----:R-:W-:Y:S02]  /*10b0*/  HADD2.F32 R14, -RZ, R14.H0_H0 ;  /* 0x2000000eff0e7230 */ /* 0x002fe40000004100 */
[----:B---3--:R-:W-:Y:S02]  /*10c0*/  HADD2.F32 R45, -RZ, R12.H0_H0 ;  /* 0x2000000cff2d7230 */ /* 0x008fe40000004100 */
[----:B------:R-:W1:Y:S01]  /*10d0*/  I2F.F16 R15, R15 ;  /* 0x0000000f000f7306 */ /* 0x000e620000200c00 */
[----:B------:R-:W-:Y:S01]  /*10e0*/  FFMA.FTZ R29, R43, R14, R29 ;  /* 0x0000000e2b1d7223 */ /* 0x000fe2000001001d */
[----:B------:R-:W-:Y:S01]  /*10f0*/  LOP3.LUT R14, R17, 0xff, RZ, 0xc0, !PT ;  /* 0x000000ff110e7812 */ /* 0x000fe200078ec0ff */
[----:B-----5:R-:W-:Y:S01]  /*1100*/  HADD2.F32 R12, -RZ, R13.H0_H0 ;  /* 0x2000000dff0c7230 */ /* 0x020fe20000004100 */
[----:B------:R-:W-:-:S04]  /*1110*/  LOP3.LUT R13, R16, 0xff, RZ, 0xc0, !PT ;  /* 0x000000ff100d7812 */ /* 0x000fc800078ec0ff */
[----:B------:R-:W3:Y:S01]  /*1120*/  I2F.F16 R40, R40 ;  /* 0x0000002800287306 */ /* 0x000ee20000200c00 */
[----:B------:R-:W-:Y:S01]  /*1130*/  IADD3 R14, PT, PT, R14, -0x80, RZ ;  /* 0xffffff800e0e7810 */ /* 0x000fe20007ffe0ff */
[----:B------:R-:W-:Y:S02]  /*1140*/  VIADD R13, R13, 0xffffff80 ;  /* 0xffffff800d0d7836 */ /* 0x000fe40000000000 */
[----:B------:R-:W-:Y:S01]  /*1150*/  FFMA.FTZ R12, R43, R12, R42 ;  /* 0x0000000c2b0c7223 */ /* 0x000fe2000001002a */
[----:B-1----:R-:W-:-:S03]  /*1160*/  HADD2.F32 R42, -RZ, R15.H0_H0 ;  /* 0x2000000fff2a7230 */ /* 0x002fc60000004100 */
[----:B------:R-:W-:Y:S01]  /*1170*/  I2F.F16 R14, R14 ;  /* 0x0000000e000e7306 */ /* 0x000fe20000200c00 */
[----:B------:R-:W-:Y:S02]  /*1180*/  HADD2.F32 R15, -RZ, R25.H1_H1 ;  /* 0x30000019ff0f7230 */ /* 0x000fe40000004100 */
[----:B------:R-:W-:Y:S01]  /*1190*/  FFMA.FTZ R24, R45, R43, R24 ;  /* 0x0000002b2d187223 */ /* 0x000fe20000010018 */
[----:B------:R-:W-:-:S04]  /*11a0*/  HADD2.F32 R37, -RZ, R37.H0_H0 ;  /* 0x20000025ff257230 */ /* 0x000fc80000004100 */
[----:B------:R-:W1:Y:S01]  /*11b0*/  I2F.F16 R13, R13 ;  /* 0x0000000d000d7306 */ /* 0x000e620000200c00 */
[----:B------:R-:W-:Y:S01]  /*11c0*/  FFMA.FTZ R24, R37, R15, R24 ;  /* 0x0000000f25187223 */ /* 0x000fe20000010018 */
[----:B------:R-:W-:Y:S02]  /*11d0*/  HADD2.F32 R33, -RZ, R33.H0_H0 ;  /* 0x20000021ff217230 */ /* 0x000fe40000004100 */
[----:B------:R-:W-:Y:S01]  /*11e0*/  FFMA.FTZ R41, R43, R42, R41 ;  /* 0x0000002a2b297223 */ /* 0x000fe20000010029 */
[----:B------:R-:W-:Y:S01]  /*11f0*/  HADD2.F32 R28, -RZ, R28.H0_H0 ;  /* 0x2000001cff1c7230 */ /* 0x000fe20000004100 */
[----:B------:R-:W-:Y:S01]  /*1200*/  LOP3.LUT R37, R19, 0xff, RZ, 0xc0, !PT ;  /* 0x000000ff13257812 */ /* 0x000fe200078ec0ff */
[----:B---3--:R-:W-:Y:S02]  /*1210*/  HADD2.F32 R40, -RZ, R40.H0_H0 ;  /* 0x20000028ff287230 */ /* 0x008fe40000004100 */
[----:B------:R-:W-:Y:S01]  /*1220*/  FFMA.FTZ R12, R15, R33, R12 ;  /* 0x000000210f0c7223 */ /* 0x000fe2000001000c */
[----:B--2---:R-:W-:-:S04]  /*1230*/  IMAD.WIDE R30, R35, 0x4, R30 ;  /* 0x00000004231e7825 */ /* 0x004fc800078e021e */
[C---:B------:R-:W-:Y:S01]  /*1240*/  FFMA.FTZ R42, R15.reuse, R28, R41 ;  /* 0x0000001c0f2a7223 */ /* 0x040fe20000010029 */
[----:B------:R-:W-:Y:S01]  /*1250*/  I2F.F16 R26, R26 ;  /* 0x0000001a001a7306 */ /* 0x000fe20000200c00 */
[----:B------:R-:W-:Y:S01]  /*1260*/  FFMA.FTZ R28, R15, R40, R29 ;  /* 0x000000280f1c7223 */ /* 0x000fe2000001001d */
[----:B------:R-:W-:Y:S02]  /*1270*/  VIADD R33, R37, 0xffffff80 ;  /* 0xffffff8025217836 */ /* 0x000fe40000000000 */
        /* <DEDUP_REMOVED lines=8> */
[----:B------:R-:W-:-:S05]  /*1300*/  LOP3.LUT R25, R18, 0xff, RZ, 0xc0, !PT ;  /* 0x000000ff12197812 */ /* 0x000fca00078ec0ff */
[----:B------:R-:W-:-:S06]  /*1310*/  VIADD R25, R25, 0xffffff80 ;  /* 0xffffff8019197836 */ /* 0x000fcc0000000000 */
[----:B------:R-:W1:Y:S01]  /*1320*/  I2F.F16 R25, R25 ;  /* 0x0000001900197306 */ /* 0x000e620000200c00 */
[----:B------:R-:W-:-:S07]  /*1330*/  IADD3 R43, PT, PT, R41, -0x80, RZ ;  /* 0xffffff80292b7810 */ /* 0x000fce0007ffe0ff */
[----:B------:R-:W3:Y:S01]  /*1340*/  I2F.F16 R33, R33 ;  /* 0x0000002100217306 */ /* 0x000ee20000200c00 */
[----:B-1----:R-:W-:-:S05]  /*1350*/  HADD2.F32 R25, -RZ, R25.H0_H0 ;  /* 0x20000019ff197230 */ /* 0x002fca0000004100 */
[----:B------:R-:W-:Y:S02]  /*1360*/  FFMA.FTZ R25, R37, R25, R42 ;  /* 0x0000001925197223 */ /* 0x000fe4000001002a */
[----:B------:R-:W1:Y:S01]  /*1370*/  I2F.F16 R42, R43 ;  /* 0x0000002b002a7306 */ /* 0x000e620000200c00 */
[----:B---3--:R-:W-:Y:S01]  /*1380*/  HADD2.F32 R41, -RZ, R33.H0_H0 ;  /* 0x20000021ff297230 */ /* 0x008fe20000004100 */
[----:B------:R-:W-:-:S04]  /*1390*/  SHF.R.U32.HI R16, RZ, 0x10, R16 ;  /* 0x00000010ff107819 */ /* 0x000fc80000011610 */
[----:B------:R-:W-:Y:S01]  /*13a0*/  FFMA.FTZ R41, R37, R41, R28 ;  /* 0x0000002925297223 */ /* 0x000fe2000001001c */
[----:B------:R-:W-:Y:S02]  /*13b0*/  SHF.R.U32.HI R28, RZ, 0x8, R17 ;  /* 0x00000008ff1c7819 */ /* 0x000fe40000011611 */
[----:B------:R-:W-:Y:S02]  /*13c0*/  LOP3.LUT R16, R16, 0xff, RZ, 0xc0, !PT ;  /* 0x000000ff10107812 */ /* 0x000fe400078ec0ff */
[----:B------:R-:W-:-:S03]  /*13d0*/  LOP3.LUT R28, R28, 0xff, RZ, 0xc0, !PT ;  /* 0x000000ff1c1c7812 */ /* 0x000fc600078ec0ff */
[----:B------:R-:W-:Y:S02]  /*13e0*/  VIADD R44, R16, 0xffffff80 ;  /* 0xffffff80102c7836 */ /* 0x000fe40000000000 */
[----:B-1----:R-:W-:Y:S01]  /*13f0*/  HADD2.F32 R43, -RZ, R42.H0_H0 ;  /* 0x2000002aff2b7230 */ /* 0x002fe20000004100 */
[----:B------:R-:W-:Y:S02]  /*1400*/  SHF.R.U32.HI R42, RZ, 0x8, R19 ;  /* 0x00000008ff2a7819 */ /* 0x000fe40000011613 */
[----:B------:R-:W-:Y:S01]  /*1410*/  SHF.R.U32.HI R16, RZ, 0x8, R18 ;  /* 0x00000008ff107819 */ /* 0x000fe20000011612 */
[----:B------:R-:W-:Y:S01]  /*1420*/  VIADD R28, R28, 0xffffff80 ;  /* 0xffffff801c1c7836 */ /* 0x000fe20000000000 */
[----:B------:R-:W-:Y:S02]  /*1430*/  LOP3.LUT R42, R42, 0xff, RZ, 0xc0, !PT ;  /* 0x000000ff2a2a7812 */ /* 0x000fe400078ec0ff */
[----:B------:R-:W-:Y:S01]  /*1440*/  LOP3.LUT R16, R16, 0xff, RZ, 0xc0, !PT ;  /* 0x000000ff10107812 */ /* 0x000fe200078ec0ff */
[----:B------:R-:W-:Y:S01]  /*1450*/  HADD2.F32 R37, -RZ, R22.H1_H1 ;  /* 0x30000016ff257230 */ /* 0x000fe20000004100 */
[----:B------:R-:W-:Y:S01]  /*1460*/  SHF.R.U32.HI R17, RZ, 0x10, R17 ;  /* 0x00000010ff117819 */ /* 0x000fe20000011611 */
[----:B------:R1:W-:Y:S01]  /*1470*/  I2F.F16 R22, R44 ;  /* 0x0000002c00167306 */ /* 0x0003e20000200c00 */
[----:B------:R-:W-:-:S02]  /*1480*/  IADD3 R16, PT, PT, R16, -0x80, RZ ;  /* 0xffffff8010107810 */ /* 0x000fc40007ffe0ff */
[----:B------:R-:W-:-:S05]  /*1490*/  FFMA.FTZ R40, R43, R37, R40 ;  /* 0x000000252b287223 */ /* 0x000fca0000010028 */
[----:B------:R-:W3:Y:S01]  /*14a0*/  I2F.F16 R28, R28 ;  /* 0x0000001c001c7306 */ /* 0x000ee20000200c00 */
[----:B-1----:R-:W-:Y:S01]  /*14b0*/  VIADD R44, R42, 0xffffff80 ;  /* 0xffffff802a2c7836 */ /* 0x002fe20000000000 */
[----:B------:R-:W-:Y:S02]  /*14c0*/  LOP3.LUT R42, R17, 0xff, RZ, 0xc0, !PT ;  /* 0x000000ff112a7812 */ /* 0x000fe400078ec0ff */
[----:B------:R-:W-:Y:S02]  /*14d0*/  LEA.HI R21, R18, 0xffffff80, RZ, 0x8 ;  /* 0xffffff8012157811 */ /* 0x000fe400078f40ff */
[----:B------:R-:W-:Y:S01]  /*14e0*/  SHF.R.U32.HI R43, RZ, 0x10, R18 ;  /* 0x00000010ff2b7819 */ /* 0x000fe20000011612 */
[----:B------:R-:W-:Y:S01]  /*14f0*/  VIADD R18, R42, 0xffffff80 ;  /* 0xffffff802a127836 */ /* 0x000fe20000000000 */
[----:B------:R-:W1:Y:S01]  /*1500*/  I2F.F16 R16, R16 ;  /* 0x0000001000107306 */ /* 0x000e620000200c00 */
[----:B------:R-:W-:-:S07]  /*1510*/  SHF.R.U32.HI R42, RZ, 0x10, R19 ;  /* 0x00000010ff2a7819 */ /* 0x000fce0000011613 */
[----:B------:R5:W0:Y:S01]  /*1520*/  I2F.F16 R17, R44 ;  /* 0x0000002c00117306 */ /* 0x000a220000200c00 */
[----:B---3--:R-:W-:Y:S01]  /*1530*/  HADD2.F32 R28, -RZ, R28.H0_H0 ;  /* 0x2000001cff1c7230 */ /* 0x008fe20000004100 */
[----:B------:R-:W-:-:S06]  /*1540*/  LOP3.LUT R43, R43, 0xff, RZ, 0xc0, !PT ;  /* 0x000000ff2b2b7812 */ /* 0x000fcc00078ec0ff */
[----:B------:R-:W3:Y:S01]  /*1550*/  I2F.F16 R18, R18 ;  /* 0x0000001200127306 */ /* 0x000ee20000200c00 */
[----:B------:R-:W-:Y:S01]  /*1560*/  LOP3.LUT R42, R42, 0xff, RZ, 0xc0, !PT ;  /* 0x000000ff2a2a7812 */ /* 0x000fe200078ec0ff */
[----:B------:R-:W-:Y:S01]  /*1570*/  FFMA.FTZ R24, R37, R28, R24 ;  /* 0x0000001c25187223 */ /* 0x000fe20000010018 */
[----:B------:R-:W-:Y:S01]  /*1580*/  LEA.HI R34, R19, 0xffffff80, RZ, 0x8 ;  /* 0xffffff8013227811 */ /* 0x000fe200078f40ff */
[----:B-1----:R-:W-:Y:S01]  /*1590*/  HADD2.F32 R28, -RZ, R16.H0_H0 ;  /* 0x20000010ff1c7230 */ /* 0x002fe20000004100 */
[----:B------:R-:W-:Y:S01]  /*15a0*/  IADD3 R19, PT, PT, R43, -0x80, RZ ;  /* 0xffffff802b137810 */ /* 0x000fe20007ffe0ff */
[----:B-----5:R-:W-:Y:S02]  /*15b0*/  VIADD R44, R42, 0xffffff80 ;  /* 0xffffff802a2c7836 */ /* 0x020fe40000000000 */
[----:B0-----:R-:W-:Y:S02]  /*15c0*/  HADD2.F32 R42, -RZ, R17.H0_H0 ;  /* 0x20000011ff2a7230 */ /* 0x001fe40000004100 */
[----:B------:R-:W-:Y:S01]  /*15d0*/  FFMA.FTZ R28, R37, R28, R25 ;  /* 0x0000001c251c7223 */ /* 0x000fe20000010019 */
[----:B------:R-:W-:Y:S01]  /*15e0*/  HADD2.F32 R43, -RZ, R23.H0_H0 ;  /* 0x20000017ff2b7230 */ /* 0x000fe20000004100 */
[----:B------:R-:W0:Y:S01]  /*15f0*/  I2F.F16 R19, R19 ;  /* 0x0000001300137306 */ /* 0x000e220000200c00 */
[----:B------:R-:W-:-:S02]  /*1600*/  HADD2.F32 R25, -RZ, R22.H0_H0 ;  /* 0x20000016ff197230 */ /* 0x000fc40000004100 */
[----:B---3--:R-:W-:Y:S02]  /*1610*/  HADD2.F32 R18, -RZ, R18.H0_H0 ;  /* 0x20000012ff127230 */ /* 0x008fe40000004100 */
[----:B------:R-:W-:-:S03]  /*1620*/  FFMA.FTZ R41, R37, R42, R41 ;  /* 0x0000002a25297223 */ /* 0x000fc60000010029 */
[----:B------:R-:W1:Y:S01]  /*1630*/  I2F.F16 R16, R44 ;  /* 0x0000002c00107306 */ /* 0x000e620000200c00 */
[----:B------:R-:W-:Y:S01]  /*1640*/  FFMA.FTZ R42, R25, R43, R40 ;  /* 0x0000002b192a7223 */ /* 0x000fe20000010028 */
[----:B------:R-:W-:Y:S02]  /*1650*/  FFMA.FTZ R18, R43, R18, R24 ;  /* 0x000000122b127223 */ /* 0x000fe40000010018 */
[----:B------:R-:W3:Y:S01]  /*1660*/  LDS.64 R24, [UR4+0x10] ;  /* 0x00001004ff187984 */ /* 0x000ee20008000a00 */
[----:B0-----:R-:W-:Y:S01]  /*1670*/  HADD2.F32 R22, -RZ, R19.H0_H0 ;  /* 0x20000013ff167230 */ /* 0x001fe20000004100 */
[----:B------:R-:W-:Y:S02]  /*1680*/  LOP3.LUT R17, R4, 0xff, RZ, 0xc0, !PT ;  /* 0x000000ff04117812 */ /* 0x000fe400078ec0ff */
[----:B------:R-:W-:Y:S01]  /*1690*/  LOP3.LUT R37, R5, 0xff, RZ, 0xc0, !PT ;  /* 0x000000ff05257812 */ /* 0x000fe200078ec0ff */
[----:B-1----:R-:W-:Y:S02]  /*16a0*/  HADD2.F32 R16, -RZ, R16.H0_H0 ;  /* 0x20000010ff107230 */ /* 0x002fe40000004100 */
[----:B------:R-:W-:Y:S01]  /*16b0*/  FFMA.FTZ R22, R43, R22, R28 ;  /* 0x000000162b167223 */ /* 0x000fe2000001001c */
[----:B------:R-:W-:-:S02]  /*16c0*/  IADD3 R40, PT, PT, R37, -0x80, RZ ;  /* 0xffffff8025287810 */ /* 0x000fc40007ffe0ff */
[----:B------:R-:W-:Y:S01]  /*16d0*/  FFMA.FTZ R41, R43, R16, R41 ;  /* 0x000000102b297223 */ /* 0x000fe20000010029 */
[----:B------:R-:W-:Y:S01]  /*16e0*/  HADD2.F32 R43, -RZ, R23.H1_H1 ;  /* 0x30000017ff2b7230 */ /* 0x000fe20000004100 */
[----:B------:R-:W-:Y:S01]  /*16f0*/  SHF.R.U32.HI R16, RZ, 0x8, R4 ;  /* 0x00000008ff107819 */ /* 0x000fe20000011604 */
[----:B------:R-:W-:Y:S01]  /*1700*/  HADD2.F32 R23, -RZ, R26.H0_H0 ;  /* 0x2000001aff177230 */ /* 0x000fe20000004100 */
[----:B------:R-:W-:Y:S01]  /*1710*/  LOP3.LUT R28, R7, 0xff, RZ, 0xc0, !PT ;  /* 0x000000ff071c7812 */ /* 0x000fe200078ec0ff */
[----:B------:R-:W-:Y:S01]  /*1720*/  VIADD R17, R17, 0xffffff80 ;  /* 0xffffff8011117836 */ /* 0x000fe20000000000 */
[----:B------:R-:W-:Y:S02]  /*1730*/  SHF.R.U32.HI R26, RZ, 0x8, R5 ;  /* 0x00000008ff1a7819 */ /* 0x000fe40000011605 */
[----:B------:R-:W-:Y:S01]  /*1740*/  LOP3.LUT R37, R6, 0xff, RZ, 0xc0, !PT ;  /* 0x000000ff06257812 */ /* 0x000fe200078ec0ff */
[----:B------:R-:W0:Y:S01]  /*1750*/  I2F.F16 R21, R21 ;  /* 0x0000001500157306 */ /* 0x000e220000200c00 */
[----:B------:R-:W-:Y:S01]  /*1760*/  LOP3.LUT R16, R16, 0xff, RZ, 0xc0, !PT ;  /* 0x000000ff10107812 */ /* 0x000fe200078ec0ff */
[----:B------:R-:W-:Y:S01]  /*1770*/  VIADD R44, R28, 0xffffff80 ;  /* 0xffffff801c2c7836 */ /* 0x000fe20000000000 */
[----:B------:R-:W-:Y:S01]  /*1780*/  LOP3.LUT R26, R26, 0xff, RZ, 0xc0, !PT ;  /* 0x000000ff1a1a7812 */ /* 0x000fe200078ec0ff */
[----:B------:R-:W-:-:S02]  /*1790*/  VIADD R37, R37, 0xffffff80 ;  /* 0xffffff8025257836 */ /* 0x000fc40000000000 */
[----:B------:R-:W-:Y:S02]  /*17a0*/  FFMA.FTZ R28, R23, R43, R42 ;  /* 0x0000002b171c7223 */ /* 0x000fe4000001002a */
[----:B------:R-:W1:Y:S01]  /*17b0*/  I2F.F16 R34, R34 ;  /* 0x0000002200227306 */ /* 0x000e620000200c00 */
[----:B------:R-:W-:Y:S01]  /*17c0*/  IADD3 R16, PT, PT, R16, -0x80, RZ ;  /* 0xffffff8010107810 */ /* 0x000fe20007ffe0ff */
[----:B------:R-:W-:Y:S02]  /*17d0*/  HADD2.F32 R23, -RZ, R27.H0_H0 ;  /* 0x2000001bff177230 */ /* 0x000fe40000004100 */
[----:B------:R-:W-:-:S04]  /*17e0*/  VIADD R27, R26, 0xffffff80 ;  /* 0xffffff801a1b7836 */ /* 0x000fc80000000000 */
[----:B------:R-:W5:Y:S01]  /*17f0*/  I2F.F16 R17, R17 ;  /* 0x0000001100117306 */ /* 0x000f620000200c00 */
[----:B------:R-:W-:-:S07]  /*1800*/  FFMA.FTZ R23, R43, R23, R18 ;  /* 0x000000172b177223 */ /* 0x000fce0000010012 */
[----:B------:R-:W4:Y:S01]  /*1810*/  I2F.F16 R19, R40 ;  /* 0x0000002800137306 */ /* 0x000f220000200c00 */
[----:B0-----:R-:W-:-:S07]  /*1820*/  HADD2.F32 R21, -RZ, R21.H0_H0 ;  /* 0x20000015ff157230 */ /* 0x001fce0000004100 */
[----:B------:R-:W0:Y:S01]  /*1830*/  I2F.F16 R37, R37 ;  /* 0x0000002500257306 */ /* 0x000e220000200c00 */
[----:B-1----:R-:W-:-:S07]  /*1840*/  HADD2.F32 R34, -RZ, R34.H0_H0 ;  /* 0x20000022ff227230 */ /* 0x002fce0000004100 */
[----:B------:R-:W1:Y:S08]  /*1850*/  I2F.F16 R40, R44 ;  /* 0x0000002c00287306 */ /* 0x000e700000200c00 */
[----:B------:R-:W1:Y:S08]  /*1860*/  I2F.F16 R16, R16 ;  /* 0x0000001000107306 */ /* 0x000e700000200c00 */
[----:B------:R1:W1:Y:S01]  /*1870*/  I2F.F16 R18, R27 ;  /* 0x0000001b00127306 */ /* 0x0002620000200c00 */
[----:B------:R-:W-:Y:S01]  /*1880*/  LEA.HI R29, R4, 0xffffff80, RZ, 0x8 ;  /* 0xffffff80041d7811 */ /* 0x000fe200078f40ff */
[----:B-----5:R-:W-:Y:S01]  /*1890*/  HADD2.F32 R17, -RZ, R17.H0_H0 ;  /* 0x20000011ff117230 */ /* 0x020fe20000004100 */
[----:B------:R-:W-:Y:S01]  /*18a0*/  SHF.R.U32.HI R26, RZ, 0x10, R4 ;  /* 0x00000010ff1a7819 */ /* 0x000fe20000011604 */
[----:B---3--:R-:W-:-:S02]  /*18b0*/  HADD2.F32 R4, -RZ, R24.H0_H0 ;  /* 0x20000018ff047230 */ /* 0x008fc40000004100 */
[C---:B------:R-:W-:Y:S01]  /*18c0*/  FFMA.FTZ R21, R43.reuse, R21, R22 ;  /* 0x000000152b157223 */ /* 0x040fe20000010016 */
[----:B------:R-:W-:Y:S01]  /*18d0*/  FFMA.FTZ R22, R43, R34, R41 ;  /* 0x000000222b167223 */ /* 0x000fe20000010029 */
[----:B----4-:R-:W-:Y:S01]  /*18e0*/  HADD2.F32 R45, -RZ, R19.H0_H0 ;  /* 0x20000013ff2d7230 */ /* 0x010fe20000004100 */
[----:B------:R-:W-:Y:S01]  /*18f0*/  SHF.R.U32.HI R41, RZ, 0x8, R6 ;  /* 0x00000008ff297819 */ /* 0x000fe20000011606 */
[----:B0-----:R-:W-:Y:S02]  /*1900*/  HADD2.F32 R19, -RZ, R37.H0_H0 ;  /* 0x20000025ff137230 */ /* 0x001fe40000004100 */
[----:B------:R-:W-:Y:S01]  /*1910*/  FFMA.FTZ R42, R17, R4, RZ ;  /* 0x00000004112a7223 */ /* 0x000fe200000100ff */
[----:B------:R-:W-:Y:S01]  /*1920*/  LOP3.LUT R26, R26, 0xff, RZ, 0xc0, !PT ;  /* 0x000000ff1a1a7812 */ /* 0x000fe200078ec0ff */
[----:B-1----:R-:W-:Y:S02]  /*1930*/  HADD2.F32 R27, -RZ, R40.H0_H0 ;  /* 0x20000028ff1b7230 */ /* 0x002fe40000004100 */
[----:B------:R-:W-:Y:S01]  /*1940*/  FFMA.FTZ R40, R4, R45, RZ ;  /* 0x0000002d04287223 */ /* 0x000fe200000100ff */
[----:B------:R-:W-:Y:S01]  /*1950*/  HADD2.F32 R37, -RZ, R24.H1_H1 ;  /* 0x30000018ff257230 */ /* 0x000fe20000004100 */
[----:B------:R-:W-:Y:S01]  /*1960*/  LOP3.LUT R41, R41, 0xff, RZ, 0xc0, !PT ;  /* 0x000000ff29297812 */ /* 0x000fe200078ec0ff */
[----:B------:R-:W-:Y:S01]  /*1970*/  HADD2.F32 R17, -RZ, R16.H0_H0 ;  /* 0x20000010ff117230 */ /* 0x000fe20000004100 */
[----:B------:R-:W-:Y:S01]  /*1980*/  SHF.R.U32.HI R16, RZ, 0x8, R7 ;  /* 0x00000008ff107819 */ /* 0x000fe20000011607 */
[----:B------:R-:W-:-:S02]  /*1990*/  HADD2.F32 R18, -RZ, R18.H0_H0 ;  /* 0x20000012ff127230 */ /* 0x000fc40000004100 */
[----:B------:R-:W-:Y:S01]  /*19a0*/  IMAD.WIDE R30, R35, 0x4, R30 ;  /* 0x00000004231e7825 */ /* 0x000fe200078e021e */
[----:B------:R-:W-:-:S03]  /*19b0*/  IADD3 R44, PT, PT, R41, -0x80, RZ ;  /* 0xffffff80292c7810 */ /* 0x000fc60007ffe0ff */
[----:B------:R-:W-:Y:S01]  /*19c0*/  FFMA.FTZ R41, R17, R37, R42 ;  /* 0x0000002511297223 */ /* 0x000fe2000001002a */
[----:B------:R-:W-:Y:S01]  /*19d0*/  FFMA.FTZ R24, R37, R18, R40 ;  /* 0x0000001225187223 */ /* 0x000fe20000010028 */
[----:B------:R-:W-:Y:S02]  /*19e0*/  VIADD R43, R26, 0xffffff80 ;  /* 0xffffff801a2b7836 */ /* 0x000fe40000000000 */
[----:B------:R-:W-:Y:S01]  /*19f0*/  FFMA.FTZ R26, R4, R19, RZ ;  /* 0x00000013041a7223 */ /* 0x000fe200000100ff */
[----:B------:R-:W-:Y:S02]  /*1a00*/  LOP3.LUT R40, R16, 0xff, RZ, 0xc0, !PT ;  /* 0x000000ff10287812 */ /* 0x000fe400078ec0ff */
[----:B------:R0:W3:Y:S01]  /*1a10*/  LDG.E.128.CONSTANT R16, desc[UR6][R30.64] ;  /* 0x000000061e107981 */ /* 0x0000e2000c1e9d00 */
[----:B------:R-:W-:Y:S02]  /*1a20*/  LEA.HI R33, R5, 0xffffff80, RZ, 0x8 ;  /* 0xffffff8005217811 */ /* 0x000fe400078f40ff */
[----:B------:R-:W-:Y:S01]  /*1a30*/  SHF.R.U32.HI R5, RZ, 0x10, R5 ;  /* 0x00000010ff057819 */ /* 0x000fe20000011605 */
[----:B------:R-:W-:-:S03]  /*1a40*/  VIADD R45, R40, 0xffffff80 ;  /* 0xffffff80282d7836 */ /* 0x000fc60000000000 */
[----:B------:R-:W-:Y:S01]  /*1a50*/  LOP3.LUT R40, R5, 0xff, RZ, 0xc0, !PT ;  /* 0x000000ff05287812 */ /* 0x000fe200078ec0ff */
[----:B------:R-:W-:Y:S01]  /*1a60*/  FFMA.FTZ R27, R4, R27, RZ ;  /* 0x0000001b041b7223 */ /* 0x000fe200000100ff */
[----:B------:R-:W1:Y:S01]  /*1a70*/  I2F.F16 R42, R44 ;  /* 0x0000002c002a7306 */ /* 0x000e620000200c00 */
[----:B------:R-:W-:-:S07]  /*1a80*/  LEA.HI R34, R6, 0xffffff80, RZ, 0x8 ;  /* 0xffffff8006227811 */ /* 0x000fce00078f40ff */
[----:B------:R4:W-:Y:S01]  /*1a90*/  I2F.F16 R4, R43 ;  /* 0x0000002b00047306 */ /* 0x0009e20000200c00 */
[----:B------:R-:W-:Y:S02]  /*1aa0*/  SHF.R.U32.HI R6, RZ, 0x10, R6 ;  /* 0x00000010ff067819 */ /* 0x000fe40000011606 */
[----:B------:R-:W-:-:S05]  /*1ab0*/  SHF.R.U32.HI R46, RZ, 0x10, R7 ;  /* 0x00000010ff2e7819 */ /* 0x000fca0000011607 */
[----:B------:R-:W5:Y:S01]  /*1ac0*/  I2F.F16 R5, R45 ;  /* 0x0000002d00057306 */ /* 0x000f620000200c00 */
[----:B----4-:R-:W-:Y:S01]  /*1ad0*/  VIADD R43, R40, 0xffffff80 ;  /* 0xffffff80282b7836 */ /* 0x010fe20000000000 */
[----:B------:R-:W-:Y:S02]  /*1ae0*/  LOP3.LUT R6, R6, 0xff, RZ, 0xc0, !PT ;  /* 0x000000ff06067812 */ /* 0x000fe400078ec0ff */
[----:B------:R-:W-:-:S04]  /*1af0*/  LOP3.LUT R46, R46, 0xff, RZ, 0xc0, !PT ;  /* 0x000000ff2e2e7812 */ /* 0x000fc800078ec0ff */
[----:B------:R-:W4:Y:S01]  /*1b00*/  I2F.F16 R43, R43 ;  /* 0x0000002b002b7306 */ /* 0x000f220000200c00 */
[----:B------:R-:W-:Y:S01]  /*1b10*/  IADD3 R40, PT, PT, R6, -0x80, RZ ;  /* 0xffffff8006287810 */ /* 0x000fe20007ffe0ff */
[----:B-1----:R-:W-:Y:S02]  /*1b20*/  HADD2.F32 R42, -RZ, R42.H0_H0 ;  /* 0x2000002aff2a7230 */ /* 0x002fe40000004100 */
[----:B------:R-:W-:Y:S02]  /*1b30*/  VIADD R6, R46, 0xffffff80 ;  /* 0xffffff802e067836 */ /* 0x000fe40000000000 */
[----:B-----5:R-:W-:Y:S02]  /*1b40*/  HADD2.F32 R44, -RZ, R5.H0_H0 ;  /* 0x20000005ff2c7230 */ /* 0x020fe40000004100 */
[----:B------:R-:W1:Y:S01]  /*1b50*/  I2F.F16 R40, R40 ;  /* 0x0000002800287306 */ /* 0x000e620000200c00 */
[----:B------:R-:W-:Y:S01]  /*1b60*/  FFMA.FTZ R5, R37, R42, R26 ;  /* 0x0000002a25057223 */ /* 0x000fe2000001001a */
[----:B------:R-:W-:-:S02]  /*1b70*/  HADD2.F32 R42, -RZ, R25.H0_H0 ;  /* 0x20000019ff2a7230 */ /* 0x000fc40000004100 */
[----:B------:R-:W-:Y:S01]  /*1b80*/  FFMA.FTZ R37, R37, R44, R27 ;  /* 0x0000002c25257223 */ /* 0x000fe2000001001b */
[----:B------:R-:W-:Y:S02]  /*1b90*/  HADD2.F32 R26, -RZ, R4.H0_H0 ;  /* 0x20000004ff1a7230 */ /* 0x000fe40000004100 */
[----:B----4-:R-:W-:Y:S01]  /*1ba0*/  HADD2.F32 R27, -RZ, R43.H0_H0 ;  /* 0x2000002bff1b7230 */ /* 0x010fe20000004100 */
[----:B------:R-:W4:Y:S01]  /*1bb0*/  I2F.F16 R6, R6 ;  /* 0x0000000600067306 */ /* 0x000f220000200c00 */
[----:B------:R-:W-:Y:S01]  /*1bc0*/  LEA.HI R44, R7, 0xffffff80, RZ, 0x8 ;  /* 0xffffff80072c7811 */ /* 0x000fe200078f40ff */
[----:B------:R-:W-:Y:S02]  /*1bd0*/  FFMA.FTZ R7, R26, R42, R41 ;  /* 0x0000002a1a077223 */ /* 0x000fe40000010029 */
[----:B------:R-:W-:Y:S02]  /*1be0*/  FFMA.FTZ R41, R42, R27, R24 ;  /* 0x0000001b2a297223 */ /* 0x000fe40000010018 */
[----:B------:R-:W5:Y:S02]  /*1bf0*/  LDS.64 R26, [UR4+0x18] ;  /* 0x00001804ff1a7984 */ /* 0x000f640008000a00 */
        /* <DEDUP_REMOVED lines=8> */
[----:B0-----:R-:W-:-:S03]  /*1c80*/  HADD2.F32 R46, -RZ, R29.H0_H0 ;  /* 0x2000001dff2e7230 */ /* 0x001fc60000004100 */
[----:B------:R-:W-:-:S04]  /*1c90*/  VIADD R6, R6, 0xffffff80 ;  /* 0xffffff8006067836 */ /* 0x000fc80000000000 */
        /* <DEDUP_REMOVED lines=11> */
[----:B------:R-:W-:Y:S01]  /*1d50*/  FFMA.FTZ R33, R44, R33, R5 ;  /* 0x000000212c217223 */ /* 0x000fe20000010005 */
[----:B------:R-:W-:-:S02]  /*1d60*/  LEA.HI R43, R8, 0xffffff80, RZ, 0x8 ;  /* 0xffffff80082b7811 */ /* 0x000fc400078f40ff */
[----:B------:R-:W-:Y:S01]  /*1d70*/  LOP3.LUT R5, R11, 0xff, RZ, 0xc0, !PT ;  /* 0x000000ff0b057812 */ /* 0x000fe200078ec0ff */
[----:B------:R-:W-:Y:S02]  /*1d80*/  VIADD R34, R4, 0xffffff80 ;  /* 0xffffff8004227836 */ /* 0x000fe40000000000 */
[----:B------:R-:W-:Y:S01]  /*1d90*/  FFMA.FTZ R25, R44, R25, R42 ;  /* 0x000000192c197223 */ /* 0x000fe2000001002a */
[----:B------:R-:W-:Y:S01]  /*1da0*/  FFMA.FTZ R7, R46, R44, R7 ;  /* 0x0000002c2e077223 */ /* 0x000fe20000010007 */
[----:B-----5:R-:W-:Y:S01]  /*1db0*/  HADD2.F32 R4, -RZ, R26.H0_H0 ;  /* 0x2000001aff047230 */ /* 0x020fe20000004100 */
[----:B------:R2:W-:Y:S01]  /*1dc0*/  I2F.F16 R24, R43 ;  /* 0x0000002b00187306 */ /* 0x0005e20000200c00 */
[----:B0-----:R-:W-:Y:S01]  /*1dd0*/  HADD2.F32 R42, -RZ, R6.H0_H0 ;  /* 0x20000006ff2a7230 */ /* 0x001fe20000004100 */
[----:B------:R-:W-:Y:S01]  /*1de0*/  SHF.R.U32.HI R6, RZ, 0x8, R8 ;  /* 0x00000008ff067819 */ /* 0x000fe20000011608 */
[----:B--2---:R-:W-:-:S03]  /*1df0*/  VIADD R43, R5, 0xffffff80 ;  /* 0xffffff80052b7836 */ /* 0x004fc60000000000 */
[----:B------:R-:W-:Y:S02]  /*1e00*/  FFMA.FTZ R5, R42, R4, R7 ;  /* 0x000000042a057223 */ /* 0x000fe40000010007 */
[----:B------:R-:W0:Y:S01]  /*1e10*/  I2F.F16 R34, R34 ;  /* 0x0000002200227306 */ /* 0x000e220000200c00 */
[----:B-1----:R-:W-:Y:S01]  /*1e20*/  HADD2.F32 R42, -RZ, R41.H0_H0 ;  /* 0x20000029ff2a7230 */ /* 0x002fe20000004100 */
[----:B------:R-:W-:-:S06]  /*1e30*/  SHF.R.U32.HI R41, RZ, 0x8, R9 ;  /* 0x00000008ff297819 */ /* 0x000fcc0000011609 */
[----:B------:R0:W1:Y:S01]  /*1e40*/  I2F.F16 R7, R43 ;  /* 0x0000002b00077306 */ /* 0x0000620000200c00 */
[----:B------:R-:W-:Y:S02]  /*1e50*/  LOP3.LUT R6, R6, 0xff, RZ, 0xc0, !PT ;  /* 0x000000ff06067812 */ /* 0x000fe400078ec0ff */
[----:B------:R-:W-:Y:S02]  /*1e60*/  LOP3.LUT R41, R41, 0xff, RZ, 0xc0, !PT ;  /* 0x000000ff29297812 */ /* 0x000fe400078ec0ff */
[----:B------:R-:W-:-:S03]  /*1e70*/  IADD3 R6, PT, PT, R6, -0x80, RZ ;  /* 0xffffff8006067810 */ /* 0x000fc60007ffe0ff */
[----:B------:R-:W-:Y:S02]  /*1e80*/  VIADD R41, R41, 0xffffff80 ;  /* 0xffffff8029297836 */ /* 0x000fe40000000000 */
[----:B------:R-:W-:Y:S01]  /*1e90*/  FFMA.FTZ R29, R4, R42, R29 ;  /* 0x0000002a041d7223 */ /* 0x000fe2000001001d */
[----:B0-----:R-:W-:Y:S01]  /*1ea0*/  HADD2.F32 R43, -RZ, R34.H0_H0 ;  /* 0x20000022ff2b7230 */ /* 0x001fe20000004100 */
        /* <DEDUP_REMOVED lines=9> */
[----:B------:R-:W-:-:S02]  /*1f40*/  LOP3.LUT R34, R34, 0xff, RZ, 0xc0, !PT ;  /* 0x000000ff22227812 */ /* 0x000fc400078ec0ff */
[----:B------:R-:W-:Y:S01]  /*1f50*/  SHF.R.U32.HI R9, RZ, 0x10, R9 ;  /* 0x00000010ff097819 */ /* 0x000fe20000011609 */
[----:B------:R-:W-:Y:S01]  /*1f60*/  VIADD R44, R4, 0xffffff80 ;  /* 0xffffff80042c7836 */ /* 0x000fe20000000000 */
[----:B------:R-:W-:Y:S01]  /*1f70*/  SHF.R.U32.HI R8, RZ, 0x10, R8 ;  /* 0x00000010ff087819 */ /* 0x000fe20000011608 */
[----:B------:R-:W-:Y:S01]  /*1f80*/  HADD2.F32 R26, -RZ, R26.H1_H1 ;  /* 0x3000001aff1a7230 */ /* 0x000fe20000004100 */
[----:B------:R-:W-:Y:S01]  /*1f90*/  IADD3 R43, PT, PT, R34, -0x80, RZ ;  /* 0xffffff80222b7810 */ /* 0x000fe20007ffe0ff */
[----:B0-----:R-:W-:Y:S02]  /*1fa0*/  HADD2.F32 R6, -RZ, R6.H0_H0 ;  /* 0x20000006ff067230 */ /* 0x001fe40000004100 */
[----:B-1----:R-:W-:Y:S01]  /*1fb0*/  HADD2.F32 R4, -RZ, R42.H0_H0 ;  /* 0x2000002aff047230 */ /* 0x002fe20000004100 */
[----:B------:R-:W-:Y:S01]  /*1fc0*/  LOP3.LUT R8, R8, 0xff, RZ, 0xc0, !PT ;  /* 0x000000ff08087812 */ /* 0x000fe200078ec0ff */
[----:B------:R-:W-:Y:S01]  /*1fd0*/  IMAD.WIDE R30, R35, 0x4, R30 ;  /* 0x00000004231e7825 */ /* 0x000fe200078e021e */
[----:B------:R-:W-:-:S02]  /*1fe0*/  LOP3.LUT R42, R9, 0xff, RZ, 0xc0, !PT ;  /* 0x000000ff092a7812 */ /* 0x000fc400078ec0ff */
        /* <DEDUP_REMOVED lines=9> */
[----:B0-----:R-:W-:Y:S01]  /*2080*/  HADD2.F32 R44, -RZ, R9.H0_H0 ;  /* 0x20000009ff2c7230 */ /* 0x001fe20000004100 */
[----:B------:R-:W-:-:S03]  /*2090*/  LEA.HI R37, R10, 0xffffff80, RZ, 0x8 ;  /* 0xffffff800a257811 */ /* 0x000fc600078f40ff */
[----:B------:R-:W-:Y:S01]  /*20a0*/  VIADD R43, R43, 0xffffff80 ;  /* 0xffffff802b2b7836 */ /* 0x000fe20000000000 */
[----:B------:R-:W-:Y:S01]  /*20b0*/  SHF.R.U32.HI R10, RZ, 0x10, R10 ;  /* 0x00000010ff0a7819 */ /* 0x000fe2000001160a */
[----:B-----5:R-:W-:Y:S02]  /*20c0*/  HADD2.F32 R41, -RZ, R41.H0_H0 ;  /* 0x20000029ff297230 */ /* 0x020fe40000004100 */
[----:B------:R-:W0:Y:S01]  /*20d0*/  I2F.F16 R9, R43 ;  /* 0x0000002b00097306 */ /* 0x000e220000200c00 */
[----:B------:R-:W-:Y:S01]  /*20e0*/  LOP3.LUT R10, R10, 0xff, RZ, 0xc0, !PT ;  /* 0x000000ff0a0a7812 */ /* 0x000fe200078ec0ff */
[----:B------:R-:W-:Y:S02]  /*20f0*/  VIADD R42, R42, 0xffffff80 ;  /* 0xffffff802a2a7836 */ /* 0x000fe40000000000 */
[C---:B------:R-:W-:Y:S01]  /*2100*/  FFMA.FTZ R33, R26.reuse, R41, R33 ;  /* 0x000000291a217223 */ /* 0x040fe20000010021 */
[----:B------:R-:W-:Y:S01]  /*2110*/  FFMA.FTZ R25, R26, R44, R25 ;  /* 0x0000002c1a197223 */ /* 0x000fe20000010019 */
[----:B------:R-:W-:Y:S01]  /*2120*/  IADD3 R10, PT, PT, R10, -0x80, RZ ;  /* 0xffffff800a0a7810 */ /* 0x000fe20007ffe0ff */
[----:B------:R-:W-:Y:S01]  /*2130*/  HADD2.F32 R26, -RZ, R27.H0_H0 ;  /* 0x2000001bff1a7230 */ /* 0x000fe20000004100 */
[----:B------:R-:W-:Y:S01]  /*2140*/  LEA.HI R41, R11, 0xffffff80, RZ, 0x8 ;  /* 0xffffff800b297811 */ /* 0x000fe200078f40ff */
[----:B----4-:R-:W-:Y:S01]  /*2150*/  HADD2.F32 R11, -RZ, R8.H0_H0 ;  /* 0x20000008ff0b7230 */ /* 0x010fe20000004100 */
[----:B------:R-:W4:Y:S04]  /*2160*/  I2F.F16 R42, R42 ;  /* 0x0000002a002a7306 */ /* 0x000f280000200c00 */
[----:B------:R-:W-:Y:S01]  /*2170*/  FFMA.FTZ R34, R11, R26, R34 ;  /* 0x0000001a0b227223 */ /* 0x000fe20000010022 */
[----:B------:R-:W-:Y:S01]  /*2180*/  LOP3.LUT R11, R13, 0xff, RZ, 0xc0, !PT ;  /* 0x000000ff0d0b7812 */ /* 0x000fe200078ec0ff */
[----:B0-----:R-:W-:-:S02]  /*2190*/  HADD2.F32 R46, -RZ, R9.H0_H0 ;  /* 0x20000009ff2e7230 */ /* 0x001fc40000004100 */
[----:B------:R-:W0:Y:S01]  /*21a0*/  I2F.F16 R10, R10 ;  /* 0x0000000a000a7306 */ /* 0x000e220000200c00 */
[----:B------:R-:W-:Y:S01]  /*21b0*/  IADD3 R43, PT, PT, R11, -0x80, RZ ;  /* 0xffffff800b2b7810 */ /* 0x000fe20007ffe0ff */
[----:B------:R-:W-:Y:S02]  /*21c0*/  HADD2.F32 R11, -RZ, R24.H0_H0 ;  /* 0x20000018ff0b7230 */ /* 0x000fe40000004100 */
[----:B------:R-:W-:Y:S02]  /*21d0*/  FFMA.FTZ R46, R26, R46, R25 ;  /* 0x0000002e1a2e7223 */ /* 0x000fe40000010019 */
[----:B------:R-:W5:Y:S01]  /*21e0*/  LDS.64 R24, [UR4+0x20] ;  /* 0x00002004ff187984 */ /* 0x000f620008000a00 */
[----:B----4-:R-:W-:Y:S01]  /*21f0*/  HADD2.F32 R42, -RZ, R42.H0_H0 ;  /* 0x2000002aff2a7230 */ /* 0x010fe20000004100 */
[----:B------:R-:W4:Y:S01]  /*2200*/  I2F.F16 R37, R37 ;  /* 0x0000002500257306 */ /* 0x000f220000200c00 */
[----:B------:R-:W-:Y:S01]  /*2210*/  LOP3.LUT R8, R12, 0xff, RZ, 0xc0, !PT ;  /* 0x000000ff0c087812 */ /* 0x000fe200078ec0ff */
[----:B0-----:R-:W-:-:S06]  /*2220*/  HADD2.F32 R10, -RZ, R10.H0_H0 ;  /* 0x2000000aff0a7230 */ /* 0x001fcc0000004100 */
[----:B------:R-:W0:Y:S01]  /*2230*/  I2F.F16 R40, R40 ;  /* 0x0000002800287306 */ /* 0x000e220000200c00 */
[C---:B------:R-:W-:Y:S01]  /*2240*/  FFMA.FTZ R42, R26.reuse, R42, R29 ;  /* 0x0000002a1a2a7223 */ /* 0x040fe2000001001d */
[----:B------:R-:W-:Y:S01]  /*2250*/  FFMA.FTZ R44, R26, R10, R33 ;  /* 0x0000000a1a2c7223 */ /* 0x000fe20000010021 */
[----:B------:R-:W-:Y:S02]  /*2260*/  LOP3.LUT R10, R14, 0xff, RZ, 0xc0, !PT ;  /* 0x000000ff0e0a7812 */ /* 0x000fe400078ec0ff */
[----:B------:R-:W-:-:S03]  /*2270*/  LOP3.LUT R26, R15, 0xff, RZ, 0xc0, !PT ;  /* 0x000000ff0f1a7812 */ /* 0x000fc600078ec0ff */
[----:B------:R-:W1:Y:S01]  /*2280*/  I2F.F16 R41, R41 ;  /* 0x0000002900297306 */ /* 0x000e620000200c00 */
[----:B------:R-:W-:Y:S02]  /*2290*/  VIADD R8, R8, 0xffffff80 ;  /* 0xffffff8008087836 */ /* 0x000fe40000000000 */
[----:B------:R-:W-:Y:S02]  /*22a0*/  VIADD R10, R10, 0xffffff80 ;  /* 0xffffff800a0a7836 */ /* 0x000fe40000000000 */
[----:B------:R-:W-:Y:S02]  /*22b0*/  VIADD R26, R26, 0xffffff80 ;  /* 0xffffff801a1a7836 */ /* 0x000fe40000000000 */
[----:B------:R-:W-:Y:S01]  /*22c0*/  HADD2.F32 R27, -RZ, R27.H1_H1 ;  /* 0x3000001bff1b7230 */ /* 0x000fe20000004100 */
[----:B------:R5:W5:Y:S01]  /*22d0*/  I2F.F16 R9, R43 ;  /* 0x0000002b00097306 */ /* 0x000b620000200c00 */
[----:B----4-:R-:W-:Y:S01]  /*22e0*/  HADD2.F32 R33, -RZ, R37.H0_H0 ;  /* 0x20000025ff217230 */ /* 0x010fe20000004100 */
[----:B------:R-:W-:Y:S01]  /*22f0*/  SHF.R.U32.HI R37, RZ, 0x8, R13 ;  /* 0x00000008ff257819 */ /* 0x000fe2000001160d */
[----:B0-----:R-:W-:-:S02]  /*2300*/  HADD2.F32 R29, -RZ, R40.H0_H0 ;  /* 0x20000028ff1d7230 */ /* 0x001fc40000004100 */
        /* <DEDUP_REMOVED lines=10> */
[----:B------:R-:W-:Y:S01]  /*23b0*/  LOP3.LUT R11, R11, 0xff, RZ, 0xc0, !PT ;  /* 0x000000ff0b0b7812 */ /* 0x000fe200078ec0ff */
[----:B-----5:R-:W-:Y:S01]  /*23c0*/  VIADD R43, R40, 0xffffff80 ;  /* 0xffffff80282b7836 */ /* 0x020fe20000000000 */
[----:B------:R-:W-:Y:S02]  /*23d0*/  LOP3.LUT R41, R41, 0xff, RZ, 0xc0, !PT ;  /* 0x000000ff29297812 */ /* 0x000fe400078ec0ff */
[----:B------:R-:W-:Y:S01]  /*23e0*/  LOP3.LUT R42, R42, 0xff, RZ, 0xc0, !PT ;  /* 0x000000ff2a2a7812 */ /* 0x000fe200078ec0ff */
[----:B------:R-:W-:Y:S01]  /*23f0*/  FFMA.FTZ R33, R27, R33, R44 ;  /* 0x000000211b217223 */ /* 0x000fe2000001002c */
[----:B------:R-:W-:-:S02]  /*2400*/  IADD3 R11, PT, PT, R11, -0x80, RZ ;  /* 0xffffff800b0b7810 */ /* 0x000fc40007ffe0ff */
[----:B------:R-:W-:Y:S01]  /*2410*/  SHF.R.U32.HI R40, RZ, 0x10, R12 ;  /* 0x00000010ff287819 */ /* 0x000fe2000001160c */
[----:B------:R-:W-:Y:S01]  /*2420*/  HADD2.F32 R44, -RZ, R9.H0_H0 ;  /* 0x20000009ff2c7230 */ /* 0x000fe20000004100 */
[----:B------:R-:W-:Y:S01]  /*2430*/  IADD3 R42, PT, PT, R42, -0x80, RZ ;  /* 0xffffff802a2a7810 */ /* 0x000fe20007ffe0ff */
[----:B------:R-:W-:Y:S01]  /*2440*/  VIADD R41, R41, 0xffffff80 ;  /* 0xffffff8029297836 */ /* 0x000fe20000000000 */
[----:B------:R-:W-:Y:S01]  /*2450*/  LOP3.LUT R40, R40, 0xff, RZ, 0xc0, !PT ;  /* 0x000000ff28287812 */ /* 0x000fe200078ec0ff */
[----:B0-----:R-:W-:Y:S02]  /*2460*/  HADD2.F32 R8, -RZ, R8.H0_H0 ;  /* 0x20000008ff087230 */ /* 0x001fe40000004100 */
[----:B------:R-:W-:Y:S02]  /*2470*/  HADD2.F32 R9, -RZ, R24.H0_H0 ;  /* 0x20000018ff097230 */ /* 0x000fe40000004100 */
[----:B----4-:R-:W-:Y:S02]  /*2480*/  HADD2.F32 R10, -RZ, R10.H0_H0 ;  /* 0x2000000aff0a7230 */ /* 0x010fe40000004100 */
[----:B-1----:R-:W-:Y:S01]  /*2490*/  HADD2.F32 R26, -RZ, R26.H0_H0 ;  /* 0x2000001aff1a7230 */ /* 0x002fe20000004100 */
[----:B------:R-:W0:Y:S01]  /*24a0*/  I2F.F16 R11, R11 ;  /* 0x0000000b000b7306 */ /* 0x000e220000200c00 */
[----:B------:R-:W-:Y:S01]  /*24b0*/  FFMA.FTZ R37, R27, R37, R46 ;  /* 0x000000251b257223 */ /* 0x000fe2000001002e */
[----:B------:R-:W-:Y:S01]  /*24c0*/  FFMA.FTZ R8, R8, R9, RZ ;  /* 0x0000000908087223 */ /* 0x000fe200000100ff */
[C---:B------:R-:W-:Y:S01]  /*24d0*/  FFMA.FTZ R44, R9.reuse, R44, RZ ;  /* 0x0000002c092c7223 */ /* 0x040fe200000100ff */
[C---:B------:R-:W-:Y:S01]  /*24e0*/  FFMA.FTZ R10, R9.reuse, R10, RZ ;  /* 0x0000000a090a7223 */ /* 0x040fe200000100ff */
[----:B------:R-:W-:Y:S01]  /*24f0*/  FFMA.FTZ R26, R9, R26, RZ ;  /* 0x0000001a091a7223 */ /* 0x000fe200000100ff */
[----:B------:R-:W-:-:S02]  /*2500*/  VIADD R9, R40, 0xffffff80 ;  /* 0xffffff8028097836 */ /* 0x000fc40000000000 */
        /* <DEDUP_REMOVED lines=18> */
[----:B------:R-:W-:-:S04]  /*2630*/  IMAD.WIDE R26, R35, 0x4, R30 ;  /* 0x00000004231a7825 */ /* 0x000fc800078e021e */
[----:B------:R-:W-:Y:S01]  /*2640*/  FFMA.FTZ R24, R43, R41, R8 ;  /* 0x000000292b187223 */ /* 0x000fe20000010008 */
[----:B------:R-:W-:Y:S01]  /*2650*/  VIADD R45, R11, 0xffffff80 ;  /* 0xffffff800b2d7836 */ /* 0x000fe20000000000 */
[----:B------:R-:W-:Y:S02]  /*2660*/  LOP3.LUT R30, R9, 0xff, RZ, 0xc0, !PT ;  /* 0x000000ff091e7812 */ /* 0x000fe400078ec0ff */
[----:B------:R-:W3:Y:S02]  /*2670*/  LDG.E.128.CONSTANT R8, desc[UR6][R26.64] ;  /* 0x000000061a087981 */ /* 0x000ee4000c1e9d00 */
[----:B------:R-:W-:Y:S02]  /*2680*/  IADD3 R46, PT, PT, R30, -0x80, RZ ;  /* 0xffffff801e2e7810 */ /* 0x000fe40007ffe0ff */
[----:B------:R-:W-:Y:S01]  /*2690*/  SHF.R.U32.HI R30, RZ, 0x10, R15 ;  /* 0x00000010ff1e7819 */ /* 0x000fe2000001160f */
[----:B------:R-:W0:Y:S03]  /*26a0*/  I2F.F16 R31, R45 ;  /* 0x0000002d001f7306 */ /* 0x000e260000200c00 */
[----:B------:R-:W-:-:S05]  /*26b0*/  LOP3.LUT R30, R30, 0xff, RZ, 0xc0, !PT ;  /* 0x000000ff1e1e7812 */ /* 0x000fca00078ec0ff */
[----:B------:R-:W-:-:S04]  /*26c0*/  VIADD R47, R30, 0xffffff80 ;  /* 0xffffff801e2f7836 */ /* 0x000fc80000000000 */
        /* <DEDUP_REMOVED lines=26> */
[----:B------:R-:W-:Y:S02]  /*2870*/  VIADD R15, R15, 0xffffff80 ;  /* 0xffffff800f0f7836 */ /* 0x000fe40000000000 */
[----:B------:R-:W-:Y:S02]  /*2880*/  HADD2.F32 R43, -RZ, R25.H0_H0 ;  /* 0x20000019ff2b7230 */ /* 0x000fe40000004100 */
[----:B------:R-:W-:Y:S01]  /*2890*/  FFMA.FTZ R31, R14, R42, R31 ;  /* 0x0000002a0e1f7223 */ /* 0x000fe2000001001f */
[----:B------:R-:W-:Y:S02]  /*28a0*/  LOP3.LUT R42, R18, 0xff, RZ, 0xc0, !PT ;  /* 0x000000ff122a7812 */ /* 0x000fe400078ec0ff */
[----:B------:R-:W-:Y:S01]  /*28b0*/  FFMA.FTZ R30, R14, R43, R40 ;  /* 0x0000002b0e1e7223 */ /* 0x000fe20000010028 */
[----:B------:R-:W-:Y:S01]  /*28c0*/  LOP3.LUT R14, R19, 0xff, RZ, 0xc0, !PT ;  /* 0x000000ff130e7812 */ /* 0x000fe200078ec0ff */
[----:B------:R-:W0:Y:S01]  /*28d0*/  I2F.F16 R15, R15 ;  /* 0x0000000f000f7306 */ /* 0x000e220000200c00 */
[----:B------:R-:W-:-:S03]  /*28e0*/  VIADD R43, R42, 0xffffff80 ;  /* 0xffffff802a2b7836 */ /* 0x000fc60000000000 */
[----:B------:R-:W-:-:S04]  /*28f0*/  VIADD R42, R14, 0xffffff80 ;  /* 0xffffff800e2a7836 */ /* 0x000fc80000000000 */
        /* <DEDUP_REMOVED lines=9> */
[----:B------:R-:W-:Y:S01]  /*2990*/  SHF.R.U32.HI R42, RZ, 0x8, R17 ;  /* 0x00000008ff2a7819 */ /* 0x000fe20000011611 */
[----:B0-----:R-:W-:Y:S02]  /*29a0*/  HADD2.F32 R44, -RZ, R40.H0_H0 ;  /* 0x20000028ff2c7230 */ /* 0x001fe40000004100 */
[C---:B------:R-:W-:Y:S01]  /*29b0*/  FFMA.FTZ R40, R15.reuse, R24, R31 ;  /* 0x000000180f287223 */ /* 0x040fe2000001001f */
[----:B------:R-:W-:Y:S02]  /*29c0*/  SHF.R.U32.HI R24, RZ, 0x8, R16 ;  /* 0x00000008ff187819 */ /* 0x000fe40000011610 */
[----:B------:R-:W-:Y:S02]  /*29d0*/  LOP3.LUT R42, R42, 0xff, RZ, 0xc0, !PT ;  /* 0x000000ff2a2a7812 */ /* 0x000fe400078ec0ff */
[----:B------:R-:W-:Y:S01]  /*29e0*/  LOP3.LUT R31, R24, 0xff, RZ, 0xc0, !PT ;  /* 0x000000ff181f7812 */ /* 0x000fe200078ec0ff */
[----:B------:R-:W-:-:S03]  /*29f0*/  FFMA.FTZ R41, R15, R44, R41 ;  /* 0x0000002c0f297223 */ /* 0x000fc60000010029 */
[----:B------:R-:W-:Y:S01]  /*2a00*/  IADD3 R15, PT, PT, R31, -0x80, RZ ;  /* 0xffffff801f0f7810 */ /* 0x000fe20007ffe0ff */
[----:B------:R-:W-:Y:S01]  /*2a10*/  VIADD R31, R42, 0xffffff80 ;  /* 0xffffff802a1f7836 */ /* 0x000fe20000000000 */
[----:B------:R-:W-:-:S05]  /*2a20*/  LEA.HI R44, R17, 0xffffff80, RZ, 0x8 ;  /* 0xffffff80112c7811 */ /* 0x000fca00078f40ff */
[----:B------:R-:W0:Y:S01]  /*2a30*/  I2F.F16 R31, R31 ;  /* 0x0000001f001f7306 */ /* 0x000e220000200c00 */
        /* <DEDUP_REMOVED lines=15> */
[----:B------:R-:W-:-:S03]  /*2b30*/  LOP3.LUT R40, R40, 0xff, RZ, 0xc0, !PT ;  /* 0x000000ff28287812 */ /* 0x000fc600078ec0ff */
[----:B------:R-:W-:Y:S02]  /*2b40*/  VIADD R16, R16, 0xffffff80 ;  /* 0xffffff8010107836 */ /* 0x000fe40000000000 */
[----:B------:R-:W-:Y:S01]  /*2b50*/  VIADD R40, R40, 0xffffff80 ;  /* 0xffffff8028287836 */ /* 0x000fe20000000000 */
[----:B------:R-:W-:-:S03]  /*2b60*/  LEA.HI R45, R18, 0xffffff80, RZ, 0x8 ;  /* 0xffffff80122d7811 */ /* 0x000fc600078f40ff */
[----:B------:R-:W1:Y:S01]  /*2b70*/  I2F.F16 R16, R16 ;  /* 0x0000001000107306 */ /* 0x000e620000200c00 */
[----:B0-----:R-:W-:Y:S01]  /*2b80*/  HADD2.F32 R47, -RZ, R15.H0_H0 ;  /* 0x2000000fff2f7230 */ /* 0x001fe20000004100 */
[----:B------:R-:W-:-:S06]  /*2b90*/  SHF.R.U32.HI R18, RZ, 0x10, R18 ;  /* 0x00000010ff127819 */ /* 0x000fcc0000011612 */
[----:B------:R0:W-:Y:S01]  /*2ba0*/  I2F.F16 R15, R42 ;  /* 0x0000002a000f7306 */ /* 0x0001e20000200c00 */
[----:B------:R-:W-:-:S07]  /*2bb0*/  LOP3.LUT R18, R18, 0xff, RZ, 0xc0, !PT ;  /* 0x000000ff12127812 */ /* 0x000fce00078ec0ff */
[----:B------:R-:W4:Y:S01]  /*2bc0*/  I2F.F16 R40, R40 ;  /* 0x0000002800287306 */ /* 0x000f220000200c00 */
[----:B0-----:R-:W-:-:S04]  /*2bd0*/  SHF.R.U32.HI R42, RZ, 0x10, R19 ;  /* 0x00000010ff2a7819 */ /* 0x001fc80000011613 */
[----:B------:R-:W-:Y:S02]  /*2be0*/  LOP3.LUT R42, R42, 0xff, RZ, 0xc0, !PT ;  /* 0x000000ff2a2a7812 */ /* 0x000fe400078ec0ff */
[----:B------:R-:W-:Y:S01]  /*2bf0*/  IADD3 R18, PT, PT, R18, -0x80, RZ ;  /* 0xffffff8012127810 */ /* 0x000fe20007ffe0ff */
[----:B------:R0:W5:Y:S01]  /*2c00*/  I2F.F16 R31, R44 ;  /* 0x0000002c001f7306 */ /* 0x0001620000200c00 */
[----:B-1----:R-:W-:Y:S02]  /*2c10*/  HADD2.F32 R46, -RZ, R16.H0_H0 ;  /* 0x20000010ff2e7230 */ /* 0x002fe40000004100 */
[----:B0-----:R-:W-:-:S05]  /*2c20*/  VIADD R44, R42, 0xffffff80 ;  /* 0xffffff802a2c7836 */ /* 0x001fca0000000000 */
[----:B------:R4:W-:Y:S01]  /*2c30*/  I2F.F16 R12, R45 ;  /* 0x0000002d000c7306 */ /* 0x0009e20000200c00 */
[----:B------:R-:W-:Y:S01]  /*2c40*/  FFMA.FTZ R14, R47, R43, R14 ;  /* 0x0000002b2f0e7223 */ /* 0x000fe2000001000e */
[----:B------:R-:W-:-:S06]  /*2c50*/  FFMA.FTZ R42, R43, R46, R41 ;  /* 0x0000002e2b2a7223 */ /* 0x000fcc0000010029 */
[----:B------:R-:W0:Y:S01]  /*2c60*/  I2F.F16 R18, R18 ;  /* 0x0000001200127306 */ /* 0x000e220000200c00 */
[----:B----4-:R-:W-:-:S07]  /*2c70*/  HADD2.F32 R45, -RZ, R40.H0_H0 ;  /* 0x20000028ff2d7230 */ /* 0x010fce0000004100 */
[----:B------:R-:W1:Y:S01]  /*2c80*/  I2F.F16 R16, R44 ;  /* 0x0000002c00107306 */ /* 0x000e620000200c00 */
[----:B------:R-:W-:Y:S01]  /*2c90*/  FFMA.FTZ R30, R43, R45, R30 ;  /* 0x0000002d2b1e7223 */ /* 0x000fe2000001001e */
[----:B------:R-:W-:Y:S02]  /*2ca0*/  HADD2.F32 R43, -RZ, R13.H0_H0 ;  /* 0x2000000dff2b7230 */ /* 0x000fe40000004100 */
[----:B------:R-:W-:-:S04]  /*2cb0*/  HADD2.F32 R15, -RZ, R15.H0_H0 ;  /* 0x2000000fff0f7230 */ /* 0x000fc80000004100 */
[----:B------:R-:W4:Y:S01]  /*2cc0*/  I2F.F16 R25, R25 ;  /* 0x0000001900197306 */ /* 0x000f220000200c00 */
[----:B-----5:R-:W-:Y:S02]  /*2cd0*/  HADD2.F32 R46, -RZ, R31.H0_H0 ;  /* 0x2000001fff2e7230 */ /* 0x020fe40000004100 */
[----:B------:R-:W-:Y:S01]  /*2ce0*/  FFMA.FTZ R40, R15, R43, R14 ;  /* 0x0000002b0f287223 */ /* 0x000fe2000001000e */
[----:B------:R-:W-:Y:S01]  /*2cf0*/  LEA.HI R41, R19, 0xffffff80, RZ, 0x8 ;  /* 0xffffff8013297811 */ /* 0x000fe200078f40ff */
[----:B------:R-:W5:Y:S01]  /*2d00*/  LDS.64 R14, [UR4+0x30] ;  /* 0x00003004ff0e7984 */ /* 0x000f620008000a00 */
[----:B0-----:R-:W-:Y:S02]  /*2d10*/  HADD2.F32 R19, -RZ, R18.H0_H0 ;  /* 0x20000012ff137230 */ /* 0x001fe40000004100 */
[----:B------:R-:W-:Y:S01]  /*2d20*/  FFMA.FTZ R18, R43, R46, R17 ;  /* 0x0000002e2b127223 */ /* 0x000fe20000010011 */
[----:B-1----:R-:W-:Y:S01]  /*2d30*/  HADD2.F32 R16, -RZ, R16.H0_H0 ;  /* 0x20000010ff107230 */ /* 0x002fe20000004100 */
[----:B--2---:R-:W-:Y:S01]  /*2d40*/  LOP3.LUT R17, R5, 0xff, RZ, 0xc0, !PT ;  /* 0x000000ff05117812 */ /* 0x004fe200078ec0ff */
[----:B------:R-:W-:-:S03]  /*2d50*/  HADD2.F32 R13, -RZ, R13.H1_H1 ;  /* 0x3000000dff0d7230 */ /* 0x000fc60000004100 */
[----:B------:R-:W-:Y:S01]  /*2d60*/  FFMA.FTZ R16, R43, R16, R30 ;  /* 0x000000102b107223 */ /* 0x000fe2000001001e */
[----:B------:R-:W-:Y:S01]  /*2d70*/  IADD3 R30, PT, PT, R17, -0x80, RZ ;  /* 0xffffff80111e7810 */ /* 0x000fe20007ffe0ff */
[----:B----4-:R-:W-:Y:S01]  /*2d80*/  HADD2.F32 R25, -RZ, R25.H0_H0 ;  /* 0x20000019ff197230 */ /* 0x010fe20000004100 */
[----:B------:R-:W-:Y:S02]  /*2d90*/  LOP3.LUT R17, R6, 0xff, RZ, 0xc0, !PT ;  /* 0x000000ff06117812 */ /* 0x000fe400078ec0ff */
[----:B------:R-:W-:Y:S02]  /*2da0*/  LOP3.LUT R31, R4, 0xff, RZ, 0xc0, !PT ;  /* 0x000000ff041f7812 */ /* 0x000fe400078ec0ff */
[----:B------:R-:W-:Y:S01]  /*2db0*/  FFMA.FTZ R25, R25, R13, R40 ;  /* 0x0000000d19197223 */ /* 0x000fe20000010028 */
[----:B------:R-:W-:Y:S01]  /*2dc0*/  LOP3.LUT R40, R7, 0xff, RZ, 0xc0, !PT ;  /* 0x000000ff07287812 */ /* 0x000fe200078ec0ff */
[----:B------:R-:W-:Y:S01]  /*2dd0*/  VIADD R44, R17, 0xffffff80 ;  /* 0xffffff80112c7836 */ /* 0x000fe20000000000 */
[----:B------:R-:W-:Y:S01]  /*2de0*/  SHF.R.U32.HI R17, RZ, 0x8, R4 ;  /* 0x00000008ff117819 */ /* 0x000fe20000011604 */
[----:B------:R-:W0:Y:S01]  /*2df0*/  I2F.F16 R41, R41 ;  /* 0x0000002900297306 */ /* 0x000e220000200c00 */
[----:B------:R-:W-:-:S02]  /*2e00*/  VIADD R31, R31, 0xffffff80 ;  /* 0xffffff801f1f7836 */ /* 0x000fc40000000000 */
[----:B------:R-:W-:Y:S01]  /*2e10*/  FFMA.FTZ R42, R43, R19, R42 ;  /* 0x000000132b2a7223 */ /* 0x000fe2000001002a */
[----:B------:R-:W-:Y:S01]  /*2e20*/  VIADD R45, R40, 0xffffff80 ;  /* 0xffffff80282d7836 */ /* 0x000fe20000000000 */
[----:B------:R-:W-:Y:S01]  /*2e30*/  LOP3.LUT R40, R17, 0xff, RZ, 0xc0, !PT ;  /* 0x000000ff11287812 */ /* 0x000fe200078ec0ff */
[----:B------:R-:W-:Y:S02]  /*2e40*/  HADD2.F32 R24, -RZ, R24.H0_H0 ;  /* 0x20000018ff187230 */ /* 0x000fe40000004100 */
[----:B------:R-:W-:Y:S01]  /*2e50*/  HADD2.F32 R43, -RZ, R12.H0_H0 ;  /* 0x2000000cff2b7230 */ /* 0x000fe20000004100 */
[----:B------:R-:W1:Y:S01]  /*2e60*/  I2F.F16 R30, R30 ;  /* 0x0000001e001e7306 */ /* 0x000e620000200c00 */
[----:B------:R-:W-:Y:S01]  /*2e70*/  IADD3 R40, PT, PT, R40, -0x80, RZ ;  /* 0xffffff8028287810 */ /* 0x000fe20007ffe0ff */
[C---:B------:R-:W-:Y:S02]  /*2e80*/  FFMA.FTZ R18, R13.reuse, R24, R18 ;  /* 0x000000180d127223 */ /* 0x040fe40000010012 */
[----:B------:R-:W-:Y:S01]  /*2e90*/  FFMA.FTZ R24, R13, R43, R42 ;  /* 0x0000002b0d187223 */ /* 0x000fe2000001002a */
[----:B------:R-:W-:-:S03]  /*2ea0*/  SHF.R.U32.HI R43, RZ, 0x8, R5 ;  /* 0x00000008ff2b7819 */ /* 0x000fc60000011605 */
[----:B------:R-:W2:Y:S01]  /*2eb0*/  I2F.F16 R19, R31 ;  /* 0x0000001f00137306 */ /* 0x000ea20000200c00 */
[----:B------:R-:W-:-:S07]  /*2ec0*/  LOP3.LUT R43, R43, 0xff, RZ, 0xc0, !PT ;  /* 0x000000ff2b2b7812 */ /* 0x000fce00078ec0ff */
[----:B------:R4:W3:Y:S08]  /*2ed0*/  I2F.F16 R31, R44 ;  /* 0x0000002c001f7306 */ /* 0x0008f00000200c00 */
[----:B------:R-:W3:Y:S01]  /*2ee0*/  I2F.F16 R17, R45 ;  /* 0x0000002d00117306 */ /* 0x000ee20000200c00 */
[----:B0-----:R-:W-:-:S07]  /*2ef0*/  HADD2.F32 R12, -RZ, R41.H0_H0 ;  /* 0x20000029ff0c7230 */ /* 0x001fce0000004100 */
[----:B------:R-:W0:Y:S01]  /*2f00*/  I2F.F16 R40, R40 ;  /* 0x0000002800287306 */ /* 0x000e220000200c00 */
[----:B----4-:R-:W-:Y:S02]  /*2f10*/  VIADD R44, R43, 0xffffff80 ;  /* 0xffffff802b2c7836 */ /* 0x010fe40000000000 */
[----:B------:R-:W-:Y:S01]  /*2f20*/  FFMA.FTZ R16, R13, R12, R16 ;  /* 0x0000000c0d107223 */ /* 0x000fe20000010010 */
[----:B-1----:R-:W-:Y:S02]  /*2f30*/  HADD2.F32 R43, -RZ, R30.H0_H0 ;  /* 0x2000001eff2b7230 */ /* 0x002fe40000004100 */
[----:B--2---:R-:W-:Y:S02]  /*2f40*/  HADD2.F32 R13, -RZ, R19.H0_H0 ;  /* 0x20000013ff0d7230 */ /* 0x004fe40000004100 */
[----:B-----5:R-:W-:Y:S01]  /*2f50*/  HADD2.F32 R12, -RZ, R14.H0_H0 ;  /* 0x2000000eff0c7230 */ /* 0x020fe20000004100 */
[----:B------:R-:W1:Y:S01]  /*2f60*/  I2F.F16 R30, R44 ;  /* 0x0000002c001e7306 */ /* 0x000e620000200c00 */
[----:B---3--:R-:W-:-:S02]  /*2f70*/  HADD2.F32 R19, -RZ, R31.H0_H0 ;  /* 0x2000001fff137230 */ /* 0x008fc40000004100 */
[----:B------:R-:W-:Y:S02]  /*2f80*/  HADD2.F32 R17, -RZ, R17.H0_H0 ;  /* 0x20000011ff117230 */ /* 0x000fe40000004100 */
[C---:B------:R-:W-:Y:S01]  /*2f90*/  FFMA.FTZ R43, R12.reuse, R43, RZ ;  /* 0x0000002b0c2b7223 */ /* 0x040fe200000100ff */
[----:B------:R-:W-:Y:S02]  /*2fa0*/  HADD2.F32 R14, -RZ, R14.H1_H1 ;  /* 0x3000000eff0e7230 */ /* 0x000fe40000004100 */
[C---:B------:R-:W-:Y:S01]  /*2fb0*/  FFMA.FTZ R19, R12.reuse, R19, RZ ;  /* 0x000000130c137223 */ /* 0x040fe200000100ff */
[----:B0-----:R-:W-:Y:S02]  /*2fc0*/  HADD2.F32 R45, -RZ, R40.H0_H0 ;  /* 0x20000028ff2d7230 */ /* 0x001fe40000004100 */
[----:B------:R-:W-:Y:S01]  /*2fd0*/  FFMA.FTZ R40, R13, R12, RZ ;  /* 0x0000000c0d287223 */ /* 0x000fe200000100ff */
[----:B------:R-:W-:Y:S01]  /*2fe0*/  FFMA.FTZ R31, R12, R17, RZ ;  /* 0x000000110c1f7223 */ /* 0x000fe200000100ff */
[----:B------:R-:W-:-:S02]  /*2ff0*/  SHF.R.U32.HI R12, RZ, 0x8, R6 ;  /* 0x00000008ff0c7819 */ /* 0x000fc40000011606 */
[----:B------:R-:W-:Y:S02]  /*3000*/  FFMA.FTZ R17, R45, R14, R40 ;  /* 0x0000000e2d117223 */ /* 0x000fe40000010028 */
        /* <DEDUP_REMOVED lines=13> */
[----:B------:R-:W-:Y:S01]  /*30e0*/  VIADD R44, R43, 0xffffff80 ;  /* 0xffffff802b2c7836 */ /* 0x000fe20000000000 */
[----:B------:R-:W-:Y:S02]  /*30f0*/  SHF.R.U32.HI R43, RZ, 0x10, R6 ;  /* 0x00000010ff2b7819 */ /* 0x000fe40000011606 */
[----:B-1----:R-:W-:-:S04]  /*3100*/  LEA.HI R42, R6, 0xffffff80, RZ, 0x8 ;  /* 0xffffff80062a7811 */ /* 0x002fc800078f40ff */
[----:B------:R1:W-:Y:S01]  /*3110*/  I2F.F16 R12, R42 ;  /* 0x0000002a000c7306 */ /* 0x0003e20000200c00 */
[----:B0-----:R-:W-:Y:S01]  /*3120*/  HADD2.F32 R40, -RZ, R40.H0_H0 ;  /* 0x20000028ff287230 */ /* 0x001fe20000004100 */
[----:B------:R-:W-:Y:S02]  /*3130*/  IADD3 R30, PT, PT, R30, -0x80, RZ ;  /* 0xffffff801e1e7810 */ /* 0x000fe40007ffe0ff */
[----:B-1----:R-:W-:-:S04]  /*3140*/  LOP3.LUT R42, R5, 0xff, RZ, 0xc0, !PT ;  /* 0x000000ff052a7812 */ /* 0x002fc800078ec0ff */
[----:B------:R-:W0:Y:S01]  /*3150*/  I2F.F16 R5, R44 ;  /* 0x0000002c00057306 */ /* 0x000e220000200c00 */
[----:B------:R-:W-:Y:S01]  /*3160*/  LOP3.LUT R43, R43, 0xff, RZ, 0xc0, !PT ;  /* 0x000000ff2b2b7812 */ /* 0x000fe200078ec0ff */
[----:B------:R-:W-:Y:S02]  /*3170*/  VIADD R6, R42, 0xffffff80 ;  /* 0xffffff802a067836 */ /* 0x000fe40000000000 */
[----:B------:R-:W-:Y:S01]  /*3180*/  FFMA.FTZ R19, R14, R40, R19 ;  /* 0x000000280e137223 */ /* 0x000fe20000010013 */
[----:B------:R-:W-:Y:S02]  /*3190*/  SHF.R.U32.HI R42, RZ, 0x10, R7 ;  /* 0x00000010ff2a7819 */ /* 0x000fe40000011607 */
[----:B------:R-:W-:Y:S01]  /*31a0*/  IADD3 R40, PT, PT, R43, -0x80, RZ ;  /* 0xffffff802b287810 */ /* 0x000fe20007ffe0ff */
[----:B------:R-:W1:Y:S01]  /*31b0*/  I2F.F16 R30, R30 ;  /* 0x0000001e001e7306 */ /* 0x000e620000200c00 */
[----:B------:R-:W-:-:S07]  /*31c0*/  LOP3.LUT R42, R42, 0xff, RZ, 0xc0, !PT ;  /* 0x000000ff2a2a7812 */ /* 0x000fce00078ec0ff */
[----:B------:R-:W2:Y:S01]  /*31d0*/  I2F.F16 R6, R6 ;  /* 0x0000000600067306 */ /* 0x000ea20000200c00 */
[----:B0-----:R-:W-:Y:S02]  /*31e0*/  HADD2.F32 R5, -RZ, R5.H0_H0 ;  /* 0x20000005ff057230 */ /* 0x001fe40000004100 */
[----:B------:R-:W-:-:S05]  /*31f0*/  VIADD R43, R42, 0xffffff80 ;  /* 0xffffff802a2b7836 */ /* 0x000fca0000000000 */
        /* <DEDUP_REMOVED lines=20> */
[----:B------:R-:W-:Y:S01]  /*3340*/  LOP3.LUT R4, R8, 0xff, RZ, 0xc0, !PT ;  /* 0x000000ff08047812 */ /* 0x000fe200078ec0ff */
[----:B------:R-:W-:-:S02]  /*3350*/  HADD2.F32 R13, -RZ, R0.H0_H0 ;  /* 0x20000000ff0d7230 */ /* 0x000fc40000004100 */
[----:B------:R-:W-:Y:S01]  /*3360*/  FFMA.FTZ R31, R42, R40, R31 ;  /* 0x000000282a1f7223 */ /* 0x000fe2000001001f */
[----:B------:R-:W-:Y:S01]  /*3370*/  FFMA.FTZ R19, R30, R14, R19 ;  /* 0x0000000e1e137223 */ /* 0x000fe20000010013 */
[----:B------:R-:W-:Y:S02]  /*3380*/  HADD2.F32 R14, -RZ, R2.H0_H0 ;  /* 0x20000002ff0e7230 */ /* 0x000fe40000004100 */
[----:B------:R-:W-:Y:S02]  /*3390*/  VIADD R40, R4, 0xffffff80 ;  /* 0xffffff8004287836 */ /* 0x000fe40000000000 */
[----:B------:R-:W-:Y:S01]  /*33a0*/  FMUL.FTZ R4, R28, R13 ;  /* 0x0000000d1c047220 */ /* 0x000fe20000410000 */
[----:B0-----:R-:W-:Y:S02]  /*33b0*/  HADD2.F32 R5, -RZ, R5.H0_H0 ;  /* 0x20000005ff057230 */ /* 0x001fe40000004100 */
[----:B------:R-:W-:Y:S01]  /*33c0*/  FMUL.FTZ R41, R23, R14 ;  /* 0x0000000e17297220 */ /* 0x000fe20000410000 */
[----:B------:R-:W-:Y:S01]  /*33d0*/  HADD2.F32 R28, -RZ, R3.H0_H0 ;  /* 0x20000003ff1c7230 */ /* 0x000fe20000004100 */
[----:B------:R-:W-:Y:S01]  /*33e0*/  F2FP.F16.F32.PACK_AB R23, RZ, R4 ;  /* 0x00000004ff17723e */ /* 0x000fe200000000ff */
[----:B------:R-:W-:Y:S01]  /*33f0*/  FFMA.FTZ R30, R30, R5, R31 ;  /* 0x000000051e1e7223 */ /* 0x000fe2000001001f */
[----:B------:R-:W-:-:S02]  /*3400*/  LOP3.LUT R4, R10, 0xff, RZ, 0xc0, !PT ;  /* 0x000000ff0a047812 */ /* 0x000fc400078ec0ff */
[----:B------:R-:W-:Y:S01]  /*3410*/  LOP3.LUT R5, R9, 0xff, RZ, 0xc0, !PT ;  /* 0x000000ff09057812 */ /* 0x000fe200078ec0ff */
[----:B------:R-:W-:Y:S02]  /*3420*/  HADD2.F32 R31, -RZ, R32.H0_H0 ;  /* 0x20000020ff1f7230 */ /* 0x000fe40000004100 */
[----:B------:R-:W-:Y:S01]  /*3430*/  VIADD R44, R4, 0xffffff80 ;  /* 0xffffff80042c7836 */ /* 0x000fe20000000000 */
[----:B------:R-:W-:Y:S01]  /*3440*/  IADD3 R45, PT, PT, R5, -0x80, RZ ;  /* 0xffffff80052d7810 */ /* 0x000fe20007ffe0ff */
[----:B------:R-:W-:Y:S01]  /*3450*/  FMUL.FTZ R5, R21, R28 ;  /* 0x0000001c15057220 */ /* 0x000fe20000410000 */
[----:B------:R-:W-:Y:S01]  /*3460*/  LOP3.LUT R4, R11, 0xff, RZ, 0xc0, !PT ;  /* 0x000000ff0b047812 */ /* 0x000fe200078ec0ff */
[----:B------:R-:W-:Y:S01]  /*3470*/  FMUL.FTZ R42, R22, R31 ;  /* 0x0000001f162a7220 */ /* 0x000fe20000410000 */
[----:B------:R0:W-:Y:S02]  /*3480*/  I2F.F16 R21, R45 ;  /* 0x0000002d00157306 */ /* 0x0001e40000200c00 */
[----:B------:R-:W-:Y:S01]  /*3490*/  F2FP.F16.F32.PACK_AB R22, RZ, R5 ;  /* 0x00000005ff16723e */ /* 0x000fe200000000ff */
[----:B0-----:R-:W-:-:S02]  /*34a0*/  VIADD R45, R4, 0xffffff80 ;  /* 0xffffff80042d7836 */ /* 0x001fc40000000000 */
[----:B------:R-:W0:Y:S01]  /*34b0*/  LDS.64 R4, [UR4+0x38] ;  /* 0x00003804ff047984 */ /* 0x000e220008000a00 */
[----:B------:R-:W-:Y:S01]  /*34c0*/  FMUL.FTZ R43, R13, R34 ;  /* 0x000000220d2b7220 */ /* 0x000fe20000410000 */
[----:B------:R-:W-:Y:S01]  /*34d0*/  FMUL.FTZ R29, R14, R29 ;  /* 0x0000001d0e1d7220 */ /* 0x000fe20000410000 */
[----:B------:R-:W-:Y:S01]  /*34e0*/  FMUL.FTZ R33, R28, R33 ;  /* 0x000000211c217220 */ /* 0x000fe20000410000 */
[----:B------:R-:W-:Y:S01]  /*34f0*/  FMUL.FTZ R37, R31, R37 ;  /* 0x000000251f257220 */ /* 0x000fe20000410000 */
[----:B------:R-:W1:Y:S01]  /*3500*/  I2F.F16 R40, R40 ;  /* 0x0000002800287306 */ /* 0x000e620000200c00 */
[----:B------:R-:W-:Y:S02]  /*3510*/  F2FP.F16.F32.PACK_AB R41, RZ, R41 ;  /* 0x00000029ff29723e */ /* 0x000fe400000000ff */
[----:B------:R-:W-:Y:S02]  /*3520*/  F2FP.F16.F32.PACK_AB R34, RZ, R42 ;  /* 0x0000002aff22723e */ /* 0x000fe400000000ff */
[----:B------:R-:W-:-:S02]  /*3530*/  F2FP.F16.F32.PACK_AB R42, RZ, R43 ;  /* 0x0000002bff2a723e */ /* 0x000fc400000000ff */
[----:B------:R-:W-:Y:S02]  /*3540*/  F2FP.F16.F32.PACK_AB R43, RZ, R29 ;  /* 0x0000001dff2b723e */ /* 0x000fe400000000ff */
[----:B------:R-:W-:Y:S02]  /*3550*/  F2FP.F16.F32.PACK_AB R33, RZ, R33 ;  /* 0x00000021ff21723e */ /* 0x000fe400000000ff */
[----:B------:R-:W-:Y:S02]  /*3560*/  F2FP.F16.F32.PACK_AB R37, RZ, R37 ;  /* 0x00000025ff25723e */ /* 0x000fe400000000ff */
[----:B------:R-:W-:Y:S02]  /*3570*/  PRMT R23, R23, 0x5410, R41 ;  /* 0x0000541017177816 */ /* 0x000fe40000000029 */
[----:B------:R-:W-:Y:S02]  /*3580*/  PRMT R22, R22, 0x5410, R34 ;  /* 0x0000541016167816 */ /* 0x000fe40000000022 */
[----:B------:R-:W-:Y:S01]  /*3590*/  SHF.R.U32.HI R34, RZ, 0x10, R9 ;  /* 0x00000010ff227819 */ /* 0x000fe20000011609 */
[----:B------:R-:W-:Y:S01]  /*35a0*/  HFMA2 R23, R23, 1, 1, RZ ;  /* 0x3c003c0017177831 */ /* 0x000fe200000000ff */
[----:B------:R-:W-:-:S02]  /*35b0*/  LEA.HI R6, R9, 0xffffff80, RZ, 0x8 ;  /* 0xffffff8009067811 */ /* 0x000fc400078f40ff */
[----:B------:R-:W-:Y:S02]  /*35c0*/  PRMT R42, R42, 0x5410, R43 ;  /* 0x000054102a2a7816 */ /* 0x000fe4000000002b */
[----:B------:R-:W-:Y:S01]  /*35d0*/  SHF.R.U32.HI R41, RZ, 0x8, R9 ;  /* 0x00000008ff297819 */ /* 0x000fe20000011609 */
[----:B------:R-:W-:Y:S01]  /*35e0*/  HFMA2 R9, R22, 1, 1, RZ ;  /* 0x3c003c0016097831 */ /* 0x000fe200000000ff */
[----:B------:R-:W-:Y:S02]  /*35f0*/  PRMT R33, R33, 0x5410, R37 ;  /* 0x0000541021217816 */ /* 0x000fe40000000025 */
[----:B------:R-:W-:Y:S02]  /*3600*/  LOP3.LUT R34, R34, 0xff, RZ, 0xc0, !PT ;  /* 0x000000ff22227812 */ /* 0x000fe400078ec0ff */
[----:B------:R-:W-:Y:S01]  /*3610*/  SHF.R.U32.HI R37, RZ, 0x8, R10 ;  /* 0x00000008ff257819 */ /* 0x000fe2000001160a */
[----:B------:R-:W-:Y:S02]  /*3620*/  HFMA2 R23, R42, 1, 1, R23 ;  /* 0x3c003c002a177831 */ /* 0x000fe40000000017 */
[----:B------:R-:W-:Y:S01]  /*3630*/  HADD2 R9, R33, R9 ;  /* 0x0000000921097230 */ /* 0x000fe20000000000 */
[----:B------:R-:W-:-:S02]  /*3640*/  IADD3 R33, PT, PT, R34, -0x80, RZ ;  /* 0xffffff8022217810 */ /* 0x000fc40007ffe0ff */
[----:B------:R-:W-:Y:S01]  /*3650*/  LOP3.LUT R42, R37, 0xff, RZ, 0xc0, !PT ;  /* 0x000000ff252a7812 */ /* 0x000fe200078ec0ff */
[----:B-1----:R-:W-:Y:S01]  /*3660*/  HADD2.F32 R37, -RZ, R40.H0_H0 ;  /* 0x20000028ff257230 */ /* 0x002fe20000004100 */
[----:B------:R-:W-:Y:S01]  /*3670*/  SHF.R.U32.HI R29, RZ, 0x8, R8 ;  /* 0x00000008ff1d7819 */ /* 0x000fe20000011608 */
[----:B0-----:R-:W-:Y:S01]  /*3680*/  HADD2.F32 R34, -RZ, R4.H0_H0 ;  /* 0x20000004ff227230 */ /* 0x001fe20000004100 */
[----:B------:R-:W-:Y:S02]  /*3690*/  SHF.R.U32.HI R40, RZ, 0x10, R10 ;  /* 0x00000010ff287819 */ /* 0x000fe4000001160a */
[----:B------:R-:W-:Y:S01]  /*36a0*/  LOP3.LUT R29, R29, 0xff, RZ, 0xc0, !PT ;  /* 0x000000ff1d1d7812 */ /* 0x000fe200078ec0ff */
[----:B------:R-:W-:Y:S02]  /*36b0*/  HADD2.F32 R21, -RZ, R21.H0_H0 ;  /* 0x20000015ff157230 */ /* 0x000fe40000004100 */
[----:B------:R-:W-:Y:S01]  /*36c0*/  FFMA.FTZ R12, R37, R34, R12 ;  /* 0x00000022250c7223 */ /* 0x000fe2000001000c */
[----:B------:R-:W-:-:S02]  /*36d0*/  SHF.R.U32.HI R37, RZ, 0x8, R11 ;  /* 0x00000008ff257819 */ /* 0x000fc4000001160b */
[----:B------:R-:W-:Y:S02]  /*36e0*/  LOP3.LUT R40, R40, 0xff, RZ, 0xc0, !PT ;  /* 0x000000ff28287812 */ /* 0x000fe400078ec0ff */
[----:B------:R-:W-:Y:S02]  /*36f0*/  IADD3 R29, PT, PT, R29, -0x80, RZ ;  /* 0xffffff801d1d7810 */ /* 0x000fe40007ffe0ff */
[----:B------:R-:W-:Y:S01]  /*3700*/  LEA.HI R17, R8, 0xffffff80, RZ, 0x8 ;  /* 0xffffff8008117811 */ /* 0x000fe200078f40ff */
[----:B------:R-:W-:Y:S01]  /*3710*/  FFMA.FTZ R21, R34, R21, R7 ;  /* 0x0000001522157223 */ /* 0x000fe20000010007 */
[----:B------:R-:W-:Y:S02]  /*3720*/  SHF.R.U32.HI R8, RZ, 0x10, R8 ;  /* 0x00000010ff087819 */ /* 0x000fe40000011608 */
[----:B------:R-:W-:Y:S01]  /*3730*/  LOP3.LUT R37, R37, 0xff, RZ, 0xc0, !PT ;  /* 0x000000ff25257812 */ /* 0x000fe200078ec0ff */
[----:B------:R-:W-:Y:S01]  /*3740*/  VIADD R7, R40, 0xffffff80 ;  /* 0xffffff8028077836 */ /* 0x000fe20000000000 */
[----:B------:R-:W-:Y:S01]  /*3750*/  LEA.HI R15, R10, 0xffffff80, RZ, 0x8 ;  /* 0xffffff800a0f7811 */ /* 0x000fe200078f40ff */
[----:B------:R-:W-:Y:S01]  /*3760*/  I2F.F16 R29, R29 ;  /* 0x0000001d001d7306 */ /* 0x000fe20000200c00 */
[----:B------:R-:W-:Y:S01]  /*3770*/  LOP3.LUT R41, R41, 0xff, RZ, 0xc0, !PT ;  /* 0x000000ff29297812 */ /* 0x000fe200078ec0ff */
[----:B------:R-:W-:Y:S01]  /*3780*/  VIADD R10, R42, 0xffffff80 ;  /* 0xffffff802a0a7836 */ /* 0x000fe20000000000 */
[----:B------:R-:W-:-:S02]  /*3790*/  SHF.R.U32.HI R40, RZ, 0x10, R11 ;  /* 0x00000010ff287819 */ /* 0x000fc4000001160b */
[----:B------:R-:W-:Y:S02]  /*37a0*/  LOP3.LUT R8, R8, 0xff, RZ, 0xc0, !PT ;  /* 0x000000ff08087812 */ /* 0x000fe400078ec0ff */
[----:B------:R-:W-:Y:S01]  /*37b0*/  IADD3 R37, PT, PT, R37, -0x80, RZ ;  /* 0xffffff8025257810 */ /* 0x000fe20007ffe0ff */
[----:B------:R-:W0:Y:S01]  /*37c0*/  I2F.F16 R44, R44 ;  /* 0x0000002c002c7306 */ /* 0x000e220000200c00 */
[----:B------:R-:W-:Y:S01]  /*37d0*/  LOP3.LUT R40, R40, 0xff, RZ, 0xc0, !PT ;  /* 0x000000ff28287812 */ /* 0x000fe200078ec0ff */
[----:B------:R-:W-:Y:S02]  /*37e0*/  VIADD R41, R41, 0xffffff80 ;  /* 0xffffff8029297836 */ /* 0x000fe40000000000 */
[----:B------:R-:W-:-:S04]  /*37f0*/  VIADD R8, R8, 0xffffff80 ;  /* 0xffffff8008087836 */ /* 0x000fc80000000000 */
[----:B------:R-:W1:Y:S01]  /*3800*/  I2F.F16 R45, R45 ;  /* 0x0000002d002d7306 */ /* 0x000e620000200c00 */
[----:B------:R-:W-:Y:S01]  /*3810*/  VIADD R42, R40, 0xffffff80 ;  /* 0xffffff80282a7836 */ /* 0x000fe20000000000 */
[----:B------:R-:W-:Y:S01]  /*3820*/  LEA.HI R11, R11, 0xffffff80, RZ, 0x8 ;  /* 0xffffff800b0b7811 */ /* 0x000fe200078f40ff */
[----:B------:R-:W-:-:S05]  /*3830*/  HADD2.F32 R40, -RZ, R4.H1_H1 ;  /* 0x30000004ff287230 */ /* 0x000fca0000004100 */
[----:B------:R-:W2:Y:S08]  /*3840*/  I2F.F16 R10, R10 ;  /* 0x0000000a000a7306 */ /* 0x000eb00000200c00 */
        /* <DEDUP_REMOVED lines=63> */
[----:B------:R-:W-:Y:S02]  /*3c40*/  IMAD.MOV.U32 R37, RZ, RZ, R20 ;  /* 0x000000ffff257224 */ /* 0x000fe400078e0014 */
[----:B------:R-:W-:-:S02]  /*3c50*/  HADD2 R33, R19, R9 ;  /* 0x0000000913217230 */ /* 0x000fc40000000000 */
[----:B------:R-:W-:Y:S01]  /*3c60*/  IMAD.WIDE R44, R35, 0x4, R26 ;  /* 0x00000004232c7825 */ /* 0x000fe200078e021a */
[----:B------:R-:W-:-:S12]  /*3c70*/  UIADD3 UR4, UPT, UPT, UR4, 0x40, URZ ;  /* 0x0000004004047890 */ /* 0x000fd8000fffe0ff */
.L_x_5175:
[----:B------:R-:W-:-:S04]  /*3c80*/  VIMNMX R4, PT, PT, R39, UR9, PT ;  /* 0x0000000927047c48 */ /* 0x000fc8000bfe0100 */
[----:B------:R-:W-:-:S13]  /*3c90*/  ISETP.GT.AND P0, PT, R4, R37, PT ;  /* 0x000000250400720c */ /* 0x000fda0003f04270 */
[----:B------:R-:W-:Y:S05]  /*3ca0*/  @!P0 BRA `(.L_x_5176) ;  /* 0x0000001400c88947 */ /* 0x000fea0003800000 */
[----:B------:R-:W-:-:S07]  /*3cb0*/  VIMNMX.U32 R40, PT, PT, R39, UR9, PT ;  /* 0x0000000927287c48 */ /* 0x000fce000bfe0000 */
.L_x_5177:
        /* <DEDUP_REMOVED lines=347> */
[----:B------:R-:W-:Y:S02]  /*5270*/  HADD2 R17, R17, -1056, -1056 ;  /* 0xe420e42011117430 */ /* 0x000fe40000000000 */
[----:B------:R-:W-:Y:S02]  /*5280*/  IMAD.MOV.U32 R4, RZ, RZ, R44 ;  /* 0x000000ffff047224 */ /* 0x000fe400078e002c */
[----:B------:R-:W-:Y:S02]  /*5290*/  HADD2 R18, R18, -1056, -1056 ;  /* 0xe420e42012127430 */ /* 0x000fe40000000000 */
[----:B------:R-:W-:Y:S02]  /*52a0*/  HFMA2 R10, R8, R10, R16 ;  /* 0x0000000a080a7231 */ /* 0x000fe40000000010 */
[----:B------:R-:W-:-:S02]  /*52b0*/  HFMA2 R5, R17, R11, R5 ;  /* 0x0000000b11057231 */ /* 0x000fc40000000005 */
[----:B------:R-:W-:Y:S02]  /*52c0*/  HADD2 R22, R22, -1056, -1056 ;  /* 0xe420e42016167430 */ /* 0x000fe40000000000 */
[----:B------:R-:W-:Y:S02]  /*52d0*/  HADD2 R20, R20, -1056, -1056 ;  /* 0xe420e42014147430 */ /* 0x000fe40000000000 */
        /* <DEDUP_REMOVED lines=9> */
[----:B------:R-:W-:Y:S02]  /*5370*/  HFMA2 R34, R5, R0, R34 ;  /* 0x0000000005227231 */ /* 0x000fe40000000022 */
[----:B------:R-:W-:Y:S02]  /*5380*/  IMAD.MOV.U32 R5, RZ, RZ, R45 ;  /* 0x000000ffff057224 */ /* 0x000fe400078e002d */
[----:B------:R-:W-:-:S04]  /*5390*/  IMAD.WIDE R44, R35, 0x4, R46 ;  /* 0x00000004232c7825 */ /* 0x000fc800078e022e */
[----:B------:R-:W-:Y:S01]  /*53a0*/  HFMA2 R33, R6, R3, R33 ;  /* 0x0000000306217231 */ /* 0x000fe20000000021 */
[----:B------:R-:W-:Y:S06]  /*53b0*/  @!P0 BRA `(.L_x_5177) ;  /* 0xffffffe800408947 */ /* 0x000fec000383ffff */
[----:B------:R-:W-:-:S07]  /*53c0*/  IMAD.WIDE R44, R35, 0x18, R4 ;  /* 0x00000018232c7825 */ /* 0x000fce00078e0204 */
.L_x_5176:
[----:B------:R-:W1:Y:S01]  /*53d0*/  LDC.64 R30, c[0x0][0x3a0] ;  /* 0x0000e800ff1e7b82 */ /* 0x000e620000000a00 */
[----:B------:R-:W-:Y:S01]  /*53e0*/  VIMNMX R28, PT, PT, R39, UR12, PT ;  /* 0x0000000c271c7c48 */ /* 0x000fe2000bfe0100 */
[----:B------:R-:W-:-:S03]  /*53f0*/  IMAD R5, R35, UR8, R38 ;  /* 0x0000000823057c24 */ /* 0x000fc6000f8e0226 */
[----:B------:R-:W-:Y:S01]  /*5400*/  ISETP.GT.AND P0, PT, R28, R37, PT ;  /* 0x000000251c00720c */ /* 0x000fe20003f04270 */
[----:B-1----:R-:W-:-:S12]  /*5410*/  IMAD.WIDE R30, R5, 0x2, R30 ;  /* 0x00000002051e7825 */ /* 0x002fd800078e021e */
[----:B------:R-:W-:Y:S05]  /*5420*/  @!P0 BRA `(.L_x_5178) ;  /* 0x0000001400588947 */ /* 0x000fea0003800000 */
.L_x_5179:
[----:B------:R-:W2:Y:S01]  /*5430*/  LDG.E.128.CONSTANT R4, desc[UR6][R44.64] ;  /* 0x000000062c047981 */ /* 0x000ea2000c1e9d00 */
[----:B------:R-:W-:-:S03]  /*5440*/  IMAD.WIDE R12, R35, 0x4, R44 ;  /* 0x00000004230c7825 */ /* 0x000fc600078e022c */
[----:B------:R-:W1:Y:S04]  /*5450*/  LDS.128 R24, [UR4] ;  /* 0x00000004ff187984 */ /* 0x000e680008000c00 */
[----:B------:R-:W3:Y:S01]  /*5460*/  LDG.E.128.CONSTANT R20, desc[UR6][R12.64] ;  /* 0x000000060c147981 */ /* 0x000ee2000c1e9d00 */
[----:B------:R-:W-:-:S05]  /*5470*/  IMAD.WIDE R14, R35, 0x4, R12 ;  /* 0x00000004230e7825 */ /* 0x000fca00078e020c */
[----:B------:R-:W4:Y:S01]  /*5480*/  LDG.E.128.CONSTANT R8, desc[UR6][R14.64] ;  /* 0x000000060e087981 */ /* 0x000f22000c1e9d00 */
[----:B------:R-:W-:-:S05]  /*5490*/  IMAD.WIDE R38, R35, 0x4, R14 ;  /* 0x0000000423267825 */ /* 0x000fca00078e020e */
[----:B------:R5:W4:Y:S01]  /*54a0*/  LDG.E.128.CONSTANT R16, desc[UR6][R38.64] ;  /* 0x0000000626107981 */ /* 0x000b22000c1e9d00 */
[----:B------:R-:W-:-:S04]  /*54b0*/  MOV R29, 0x2800 ;  /* 0x00002800001d7802 */ /* 0x000fc80000000f00 */
[----:B------:R-:W-:Y:S01]  /*54c0*/  PRMT R0, R0, 0x5410, R29 ;  /* 0x0000541000007816 */ /* 0x000fe2000000001d */
[----:B-----5:R-:W-:Y:S01]  /*54d0*/  IMAD.WIDE R38, R35, 0x4, R38 ;  /* 0x0000000423267825 */ /* 0x020fe200078e0226 */
        /* <DEDUP_REMOVED lines=13> */
[----:B-1----:R-:W-:-:S02]  /*55b0*/  HFMA2 R29, R12, R24, RZ ;  /* 0x000000180c1d7231 */ /* 0x002fc400000000ff */
[----:B------:R-:W-:Y:S01]  /*55c0*/  HADD2 R42, R42, -1040, -1040 ;  /* 0xe410e4102a2a7430 */ /* 0x000fe20000000000 */
[----:B------:R-:W-:Y:S01]  /*55d0*/  LOP3.LUT R13, R13, 0x64006400, RZ, 0xfc, !PT ;  /* 0x640064000d0d7812 */ /* 0x000fe200078efcff */
[-C--:B------:R-:W-:Y:S02]  /*55e0*/  HFMA2 R40, R40, R24.reuse, RZ.H0_H0 ;  /* 0x0000001828287231 */ /* 0x080fe400000400ff */
[-C--:B------:R-:W-:Y:S02]  /*55f0*/  HFMA2 R14, R14, R24.reuse, RZ ;  /* 0x000000180e0e7231 */ /* 0x080fe400000000ff */
[----:B------:R-:W-:Y:S01]  /*5600*/  HFMA2 R12, R42, R24, RZ.H0_H0 ;  /* 0x000000182a0c7231 */ /* 0x000fe200000400ff */
[----:B------:R-:W-:Y:S01]  /*5610*/  LOP3.LUT R24, R6, 0x3e003e0, RZ, 0xc0, !PT ;  /* 0x03e003e006187812 */ /* 0x000fe200078ec0ff */
[-C--:B------:R-:W-:Y:S01]  /*5620*/  HFMA2 R13, R13, R0.reuse.H1_H1, -48, -48 ;  /* 0xd200d2000d0d7431 */ /* 0x080fe20000060000 */
[----:B------:R-:W-:Y:S02]  /*5630*/  LOP3.LUT R15, R15, 0x64006400, RZ, 0xfc, !PT ;  /* 0x640064000f0f7812 */ /* 0x000fe400078efcff */
[----:B------:R-:W-:Y:S01]  /*5640*/  LOP3.LUT R41, R24, 0x64006400, RZ, 0xfc, !PT ;  /* 0x6400640018297812 */ /* 0x000fe200078efcff */
[----:B------:R-:W-:Y:S01]  /*5650*/  HFMA2 R13, R13, R25, R29 ;  /* 0x000000190d0d7231 */ /* 0x000fe2000000001d */
[----:B------:R-:W-:Y:S01]  /*5660*/  LOP3.LUT R29, R7, 0x3e003e0, RZ, 0xc0, !PT ;  /* 0x03e003e0071d7812 */ /* 0x000fe200078ec0ff */
[----:B------:R-:W-:-:S02]  /*5670*/  HFMA2 R15, R15, R0.H1_H1, -48, -48 ;  /* 0xd200d2000f0f7431 */ /* 0x000fc40000060000 */
[-C--:B------:R-:W-:Y:S01]  /*5680*/  HFMA2 R24, R41, R0.reuse.H1_H1, -48, -48 ;  /* 0xd200d20029187431 */ /* 0x080fe20000060000 */
[----:B------:R-:W-:Y:S01]  /*5690*/  LOP3.LUT R29, R29, 0x64006400, RZ, 0xfc, !PT ;  /* 0x640064001d1d7812 */ /* 0x000fe200078efcff */
[-C--:B------:R-:W-:Y:S01]  /*56a0*/  HFMA2 R40, R15, R25.reuse, R40 ;  /* 0x000000190f287231 */ /* 0x080fe20000000028 */
[----:B------:R-:W-:Y:S01]  /*56b0*/  SHF.R.U32.HI R15, RZ, 0xa, R5 ;  /* 0x0000000aff0f7819 */ /* 0x000fe20000011605 */
[-C--:B------:R-:W-:Y:S01]  /*56c0*/  HFMA2 R24, R24, R25.reuse, R14 ;  /* 0x0000001918187231 */ /* 0x080fe2000000000e */
[----:B------:R-:W-:Y:S01]  /*56d0*/  SHF.R.U32.HI R14, RZ, 0xa, R4 ;  /* 0x0000000aff0e7819 */ /* 0x000fe20000011604 */
[----:B------:R-:W-:Y:S01]  /*56e0*/  HFMA2 R29, R29, R0.H1_H1, -48, -48 ;  /* 0xd200d2001d1d7431 */ /* 0x000fe20000060000 */
[----:B------:R-:W-:Y:S02]  /*56f0*/  LOP3.LUT R15, R15, 0x1f001f, RZ, 0xc0, !PT ;  /* 0x001f001f0f0f7812 */ /* 0x000fe400078ec0ff */
[----:B------:R-:W-:Y:S01]  /*5700*/  LOP3.LUT R14, R14, 0x1f001f, RZ, 0xc0, !PT ;  /* 0x001f001f0e0e7812 */ /* 0x000fe200078ec0ff */
[----:B------:R-:W-:Y:S01]  /*5710*/  HFMA2 R25, R29, R25, R12 ;  /* 0x000000191d197231 */ /* 0x000fe2000000000c */
[----:B------:R-:W-:-:S02]  /*5720*/  LOP3.LUT R15, R15, 0x64006400, RZ, 0xfc, !PT ;  /* 0x640064000f0f7812 */ /* 0x000fc400078efcff */
[----:B------:R-:W-:Y:S02]  /*5730*/  LOP3.LUT R14, R14, 0x64006400, RZ, 0xfc, !PT ;  /* 0x640064000e0e7812 */ /* 0x000fe400078efcff */
[----:B------:R-:W-:Y:S01]  /*5740*/  SHF.R.U32.HI R12, RZ, 0xa, R6 ;  /* 0x0000000aff0c7819 */ /* 0x000fe20000011606 */
[----:B------:R-:W-:Y:S02]  /*5750*/  HADD2 R15, R15, -1040, -1040 ;  /* 0xe410e4100f0f7430 */ /* 0x000fe40000000000 */
[----:B------:R-:W-:Y:S01]  /*5760*/  HADD2 R29, R14, -1040, -1040 ;  /* 0xe410e4100e1d7430 */ /* 0x000fe20000000000 */
[----:B------:R-:W-:Y:S01]  /*5770*/  SHF.R.U32.HI R14, RZ, 0xa, R7 ;  /* 0x0000000aff0e7819 */ /* 0x000fe20000011607 */
[-C--:B------:R-:W-:Y:S01]  /*5780*/  HFMA2 R40, R15, R26.reuse, R40 ;  /* 0x0000001a0f287231 */ /* 0x080fe20000000028 */
[----:B------:R-:W-:Y:S01]  /*5790*/  LOP3.LUT R43, R12, 0x1f001f, RZ, 0xc0, !PT ;  /* 0x001f001f0c2b7812 */ /* 0x000fe200078ec0ff */
[----:B------:R-:W-:Y:S01]  /*57a0*/  HFMA2 R29, R29, R26, R13 ;  /* 0x0000001a1d1d7231 */ /* 0x000fe2000000000d */
[----:B------:R-:W-:-:S02]  /*57b0*/  LOP3.LUT R42, R14, 0x1f001f, RZ, 0xc0, !PT ;  /* 0x001f001f0e2a7812 */ /* 0x000fc400078ec0ff */
[----:B------:R-:W2:Y:S01]  /*57c0*/  LDG.E.128.CONSTANT R12, desc[UR6][R38.64] ;  /* 0x00000006260c7981 */ /* 0x000ea2000c1e9d00 */
[----:B------:R-:W-:Y:S01]  /*57d0*/  LOP3.LUT R43, R43, 0x64006400, RZ, 0xfc, !PT ;  /* 0x640064002b2b7812 */ /* 0x000fe200078efcff */
[----:B------:R-:W-:Y:S01]  /*57e0*/  VIADD R37, R37, 0x20 ;  /* 0x0000002025257836 */ /* 0x000fe20000000000 */
[----:B------:R-:W-:Y:S01]  /*57f0*/  LOP3.LUT R42, R42, 0x64006400, RZ, 0xfc, !PT ;  /* 0x640064002a2a7812 */ /* 0x000fe200078efcff */
[----:B------:R-:W-:Y:S01]  /*5800*/  IMAD.WIDE R44, R35, 0x4, R38 ;  /* 0x00000004232c7825 */ /* 0x000fe200078e0226 */
[----:B---3--:R-:W-:-:S03]  /*5810*/  LOP3.LUT R41, R20, 0x1f001f, RZ, 0xc0, !PT ;  /* 0x001f001f14297812 */ /* 0x008fc600078ec0ff */
[----:B------:R-:W-:Y:S01]  /*5820*/  HADD2 R43, R43, -1040, -1040 ;  /* 0xe410e4102b2b7430 */ /* 0x000fe20000000000 */
[----:B------:R-:W-:Y:S01]  /*5830*/  SHF.R.U32.HI R4, RZ, 0xf, R4 ;  /* 0x0000000fff047819 */ /* 0x000fe20000011604 */
[----:B------:R-:W-:Y:S01]  /*5840*/  HADD2 R42, R42, -1040, -1040 ;  /* 0xe410e4102a2a7430 */ /* 0x000fe20000000000 */
[----:B------:R-:W-:Y:S01]  /*5850*/  LOP3.LUT R41, R41, 0x64006400, RZ, 0xfc, !PT ;  /* 0x6400640029297812 */ /* 0x000fe200078efcff */
[-C--:B------:R-:W-:Y:S01]  /*5860*/  HFMA2 R24, R43, R26.reuse, R24 ;  /* 0x0000001a2b187231 */ /* 0x080fe20000000018 */
[----:B------:R-:W-:Y:S01]  /*5870*/  LOP3.LUT R43, R20, 0x3e003e0, RZ, 0xc0, !PT ;  /* 0x03e003e0142b7812 */ /* 0x000fe200078ec0ff */
[----:B------:R-:W-:Y:S01]  /*5880*/  HFMA2 R25, R42, R26, R25 ;  /* 0x0000001a2a197231 */ /* 0x000fe20000000019 */
[----:B------:R-:W-:Y:S01]  /*5890*/  LOP3.LUT R26, R21, 0x1f001f, RZ, 0xc0, !PT ;  /* 0x001f001f151a7812 */ /* 0x000fe200078ec0ff */
[----:B------:R-:W-:Y:S01]  /*58a0*/  HADD2 R41, R41, -1040, -1040 ;  /* 0xe410e41029297430 */ /* 0x000fe20000000000 */
[----:B------:R-:W-:Y:S02]  /*58b0*/  LOP3.LUT R42, R23, 0x1f001f, RZ, 0xc0, !PT ;  /* 0x001f001f172a7812 */ /* 0x000fe400078ec0ff */
[----:B------:R-:W-:Y:S01]  /*58c0*/  LOP3.LUT R43, R43, 0x64006400, RZ, 0xfc, !PT ;  /* 0x640064002b2b7812 */ /* 0x000fe200078efcff */
[----:B------:R-:W-:Y:S01]  /*58d0*/  HFMA2 R29, R41, R27, R29 ;  /* 0x0000001b291d7231 */ /* 0x000fe2000000001d */
[----:B------:R-:W-:-:S02]  /*58e0*/  LOP3.LUT R41, R26, 0x64006400, RZ, 0xfc, !PT ;  /* 0x640064001a297812 */ /* 0x000fc400078efcff */
[----:B------:R-:W-:Y:S01]  /*58f0*/  LOP3.LUT R26, R22, 0x1f001f, RZ, 0xc0, !PT ;  /* 0x001f001f161a7812 */ /* 0x000fe200078ec0ff */
[----:B------:R-:W-:Y:S01]  /*5900*/  HFMA2 R43, R43, R0.H1_H1, -48, -48 ;  /* 0xd200d2002b2b7431 */ /* 0x000fe20000060000 */
[----:B------:R-:W-:Y:S01]  /*5910*/  LOP3.LUT R42, R42, 0x64006400, RZ, 0xfc, !PT ;  /* 0x640064002a2a7812 */ /* 0x000fe200078efcff */
[----:B------:R-:W-:Y:S01]  /*5920*/  HADD2 R41, R41, -1040, -1040 ;  /* 0xe410e41029297430 */ /* 0x000fe20000000000 */
[----:B------:R-:W-:Y:S02]  /*5930*/  LOP3.LUT R26, R26, 0x64006400, RZ, 0xfc, !PT ;  /* 0x640064001a1a7812 */ /* 0x000fe400078efcff */
[----:B------:R-:W-:Y:S01]  /*5940*/  LOP3.LUT R4, R4, 0x10001, RZ, 0xc0, !PT ;  /* 0x0001000104047812 */ /* 0x000fe200078ec0ff */
[-C--:B------:R-:W-:Y:S02]  /*5950*/  HFMA2 R40, R41, R27.reuse, R40 ;  /* 0x0000001b29287231 */ /* 0x080fe40000000028 */
[----:B------:R-:W-:Y:S01]  /*5960*/  HADD2 R42, R42, -1040, -1040 ;  /* 0xe410e4102a2a7430 */ /* 0x000fe20000000000 */
[----:B------:R-:W-:Y:S01]  /*5970*/  SHF.R.U32.HI R5, RZ, 0xf, R5 ;  /* 0x0000000fff057819 */ /* 0x000fe20000011605 */
[----:B------:R-:W-:Y:S01]  /*5980*/  HADD2 R41, R26, -1040, -1040 ;  /* 0xe410e4101a297430 */ /* 0x000fe20000000000 */
[----:B------:R-:W-:Y:S01]  /*5990*/  SHF.R.U32.HI R6, RZ, 0xf, R6 ;  /* 0x0000000fff067819 */ /* 0x000fe20000011606 */
[-C--:B------:R-:W-:Y:S01]  /*59a0*/  HFMA2 R42, R42, R27.reuse, R25 ;  /* 0x0000001b2a2a7231 */ /* 0x080fe20000000019 */
[----:B------:R-:W-:Y:S01]  /*59b0*/  LOP3.LUT R5, R5, 0x10001, RZ, 0xc0, !PT ;  /* 0x0001000105057812 */ /* 0x000fe200078ec0ff */
[----:B------:R-:W-:Y:S01]  /*59c0*/  HFMA2 R41, R41, R27, R24 ;  /* 0x0000001b29297231 */ /* 0x000fe20000000018 */
[----:B------:R-:W-:Y:S01]  /*59d0*/  LOP3.LUT R6, R6, 0x10001, RZ, 0xc0, !PT ;  /* 0x0001000106067812 */ /* 0x000fe200078ec0ff */
[----:B------:R-:W1:Y:S01]  /*59e0*/  LDS.128 R24, [UR4+0x10] ;  /* 0x00001004ff187984 */ /* 0x000e620008000c00 */
[----:B------:R-:W-:-:S02]  /*59f0*/  SHF.R.U32.HI R7, RZ, 0xf, R7 ;  /* 0x0000000fff077819 */ /* 0x000fc40000011607 */
[----:B------:R-:W-:Y:S02]  /*5a00*/  ISETP.GE.AND P0, PT, R37, R28, PT ;  /* 0x0000001c2500720c */ /* 0x000fe40003f06270 */
[----:B------:R-:W-:Y:S02]  /*5a10*/  LOP3.LUT R7, R7, 0x10001, RZ, 0xc0, !PT ;  /* 0x0001000107077812 */ /* 0x000fe400078ec0ff */
[----:B0-----:R-:W-:Y:S01]  /*5a20*/  PRMT R3, R3, 0x5410, R32 ;  /* 0x0000541003037816 */ /* 0x001fe20000000020 */
[----:B-1----:R-:W-:Y:S01]  /*5a30*/  HFMA2 R29, R43, R24, R29 ;  /* 0x000000182b1d7231 */ /* 0x002fe2000000001d */
[----:B------:R-:W-:-:S04]  /*5a40*/  LOP3.LUT R43, R21, 0x3e003e0, RZ, 0xc0, !PT ;  /* 0x03e003e0152b7812 */ /* 0x000fc800078ec0ff */
[----:B------:R-:W-:-:S05]  /*5a50*/  LOP3.LUT R43, R43, 0x64006400, RZ, 0xfc, !PT ;  /* 0x640064002b2b7812 */ /* 0x000fca00078efcff */
[----:B------:R-:W-:-:S04]  /*5a60*/  HFMA2 R43, R43, R0.H1_H1, -48, -48 ;  /* 0xd200d2002b2b7431 */ /* 0x000fc80000060000 */
[----:B------:R-:W-:Y:S01]  /*5a70*/  HFMA2 R40, R43, R24, R40 ;  /* 0x000000182b287231 */ /* 0x000fe20000000028 */
        /* <DEDUP_REMOVED lines=8> */
[--C-:B------:R-:W-:Y:S02]  /*5b00*/  SHF.R.U32.HI R42, RZ, 0xa, R20.reuse ;  /* 0x0000000aff2a7819 */ /* 0x100fe40000011614 */
[----:B------:R-:W-:Y:S02]  /*5b10*/  SHF.R.U32.HI R43, RZ, 0xe, R20 ;  /* 0x0000000eff2b7819 */ /* 0x000fe40000011614 */
[----:B------:R-:W-:Y:S02]  /*5b20*/  LOP3.LUT R42, R42, 0x1f001f, RZ, 0xc0, !PT ;  /* 0x001f001f2a2a7812 */ /* 0x000fe400078ec0ff */
[----:B------:R-:W-:Y:S02]  /*5b30*/  LOP3.LUT R20, R4, 0x20002, R43, 0xf8, !PT ;  /* 0x0002000204147812 */ /* 0x000fe400078ef82b */
[----:B------:R-:W-:Y:S02]  /*5b40*/  LOP3.LUT R42, R42, 0x64006400, RZ, 0xfc, !PT ;  /* 0x640064002a2a7812 */ /* 0x000fe400078efcff */
[----:B------:R-:W-:-:S03]  /*5b50*/  SHF.R.U32.HI R43, RZ, 0xe, R22 ;  /* 0x0000000eff2b7819 */ /* 0x000fc60000011616 */
[----:B------:R-:W-:Y:S01]  /*5b60*/  HADD2 R4, R42, -1040, -1040 ;  /* 0xe410e4102a047430 */ /* 0x000fe20000000000 */
[----:B------:R-:W-:-:S03]  /*5b70*/  SHF.R.U32.HI R42, RZ, 0xe, R21 ;  /* 0x0000000eff2a7819 */ /* 0x000fc60000011615 */
[----:B------:R-:W-:Y:S01]  /*5b80*/  HFMA2 R4, R4, R25, R29 ;  /* 0x0000001904047231 */ /* 0x000fe2000000001d */
[----:B------:R-:W-:Y:S02]  /*5b90*/  LOP3.LUT R29, R5, 0x20002, R42, 0xf8, !PT ;  /* 0x00020002051d7812 */ /* 0x000fe400078ef82a */
[----:B------:R-:W-:Y:S02]  /*5ba0*/  SHF.R.U32.HI R5, RZ, 0xa, R21 ;  /* 0x0000000aff057819 */ /* 0x000fe40000011615 */
[----:B------:R-:W-:Y:S02]  /*5bb0*/  LOP3.LUT R21, R6, 0x20002, R43, 0xf8, !PT ;  /* 0x0002000206157812 */ /* 0x000fe400078ef82b */
[----:B------:R-:W-:Y:S02]  /*5bc0*/  LOP3.LUT R5, R5, 0x1f001f, RZ, 0xc0, !PT ;  /* 0x001f001f05057812 */ /* 0x000fe400078ec0ff */
[----:B------:R-:W-:Y:S02]  /*5bd0*/  SHF.R.U32.HI R42, RZ, 0xe, R23 ;  /* 0x0000000eff2a7819 */ /* 0x000fe40000011617 */
[----:B------:R-:W-:-:S02]  /*5be0*/  LOP3.LUT R5, R5, 0x64006400, RZ, 0xfc, !PT ;  /* 0x6400640005057812 */ /* 0x000fc400078efcff */
[----:B------:R-:W-:Y:S02]  /*5bf0*/  SHF.R.U32.HI R6, RZ, 0xa, R22 ;  /* 0x0000000aff067819 */ /* 0x000fe40000011616 */
[----:B------:R-:W-:Y:S01]  /*5c00*/  SHF.R.U32.HI R23, RZ, 0xa, R23 ;  /* 0x0000000aff177819 */ /* 0x000fe20000011617 */
[----:B------:R-:W-:Y:S01]  /*5c10*/  HADD2 R5, R5, -1040, -1040 ;  /* 0xe410e41005057430 */ /* 0x000fe20000000000 */
[----:B------:R-:W-:Y:S02]  /*5c20*/  LOP3.LUT R6, R6, 0x1f001f, RZ, 0xc0, !PT ;  /* 0x001f001f06067812 */ /* 0x000fe400078ec0ff */
[----:B------:R-:W-:Y:S01]  /*5c30*/  LOP3.LUT R23, R23, 0x1f001f, RZ, 0xc0, !PT ;  /* 0x001f001f17177812 */ /* 0x000fe200078ec0ff */
[----:B------:R-:W-:Y:S01]  /*5c40*/  HFMA2 R40, R5, R25, R40 ;  /* 0x0000001905287231 */ /* 0x000fe20000000028 */
[----:B----4-:R-:W-:Y:S02]  /*5c50*/  LOP3.LUT R5, R8, 0x1f001f, RZ, 0xc0, !PT ;  /* 0x001f001f08057812 */ /* 0x010fe400078ec0ff */
[----:B------:R-:W-:-:S02]  /*5c60*/  LOP3.LUT R22, R7, 0x20002, R42, 0xf8, !PT ;  /* 0x0002000207167812 */ /* 0x000fc400078ef82a */
[----:B------:R-:W-:Y:S02]  /*5c70*/  LOP3.LUT R6, R6, 0x64006400, RZ, 0xfc, !PT ;  /* 0x6400640006067812 */ /* 0x000fe400078efcff */
[----:B------:R-:W-:Y:S02]  /*5c80*/  LOP3.LUT R7, R23, 0x64006400, RZ, 0xfc, !PT ;  /* 0x6400640017077812 */ /* 0x000fe400078efcff */
        /* <DEDUP_REMOVED lines=8> */
[----:B------:R-:W-:Y:S02]  /*5d10*/  HFMA2 R25, R7, R25, R24 ;  /* 0x0000001907197231 */ /* 0x000fe40000000018 */
[-C--:B------:R-:W-:Y:S01]  /*5d20*/  HFMA2 R4, R5, R26.reuse, R4 ;  /* 0x0000001a05047231 */ /* 0x080fe20000000004 */
[----:B------:R-:W-:Y:S01]  /*5d30*/  LOP3.LUT R7, R10, 0x1f001f, RZ, 0xc0, !PT ;  /* 0x001f001f0a077812 */ /* 0x000fe200078ec0ff */
[----:B------:R-:W-:Y:S01]  /*5d40*/  HADD2 R24, R6, -1040, -1040 ;  /* 0xe410e41006187430 */ /* 0x000fe20000000000 */
[----:B------:R-:W-:Y:S02]  /*5d50*/  LOP3.LUT R41, R11, 0x1f001f, RZ, 0xc0, !PT ;  /* 0x001f001f0b297812 */ /* 0x000fe400078ec0ff */
[----:B------:R-:W-:Y:S01]  /*5d60*/  LOP3.LUT R5, R8, 0x3e003e0, RZ, 0xc0, !PT ;  /* 0x03e003e008057812 */ /* 0x000fe200078ec0ff */
[----:B------:R-:W-:Y:S01]  /*5d70*/  HFMA2 R24, R24, R26, R40 ;  /* 0x0000001a18187231 */ /* 0x000fe20000000028 */
[----:B------:R-:W-:Y:S02]  /*5d80*/  LOP3.LUT R7, R7, 0x64006400, RZ, 0xfc, !PT ;  /* 0x6400640007077812 */ /* 0x000fe400078efcff */
[----:B------:R-:W-:-:S02]  /*5d90*/  LOP3.LUT R6, R41, 0x64006400, RZ, 0xfc, !PT ;  /* 0x6400640029067812 */ /* 0x000fc400078efcff */
[----:B------:R-:W-:Y:S01]  /*5da0*/  LOP3.LUT R5, R5, 0x64006400, RZ, 0xfc, !PT ;  /* 0x6400640005057812 */ /* 0x000fe200078efcff */
[----:B------:R-:W-:Y:S01]  /*5db0*/  HADD2 R7, R7, -1040, -1040 ;  /* 0xe410e41007077430 */ /* 0x000fe20000000000 */
[----:B------:R-:W-:Y:S01]  /*5dc0*/  LOP3.LUT R41, R9, 0x3e003e0, RZ, 0xc0, !PT ;  /* 0x03e003e009297812 */ /* 0x000fe200078ec0ff */
[----:B------:R-:W-:Y:S01]  /*5dd0*/  HADD2 R6, R6, -1040, -1040 ;  /* 0xe410e41006067430 */ /* 0x000fe20000000000 */
[----:B------:R-:W-:Y:S01]  /*5de0*/  LOP3.LUT R40, R10, 0x3e003e0, RZ, 0xc0, !PT ;  /* 0x03e003e00a287812 */ /* 0x000fe200078ec0ff */
[----:B------:R-:W-:Y:S02]  /*5df0*/  HFMA2 R5, R5, R0.H1_H1, -48, -48 ;  /* 0xd200d20005057431 */ /* 0x000fe40000060000 */
[-C--:B------:R-:W-:Y:S02]  /*5e00*/  HFMA2 R23, R7, R26.reuse, R23 ;  /* 0x0000001a07177231 */ /* 0x080fe40000000017 */
[----:B------:R-:W-:Y:S01]  /*5e10*/  HFMA2 R26, R6, R26, R25 ;  /* 0x0000001a061a7231 */ /* 0x000fe20000000019 */
[----:B------:R-:W-:Y:S01]  /*5e20*/  LOP3.LUT R41, R41, 0x64006400, RZ, 0xfc, !PT ;  /* 0x6400640029297812 */ /* 0x000fe200078efcff */
[-C--:B------:R-:W-:Y:S01]  /*5e30*/  HFMA2 R25, R5, R27.reuse, R4 ;  /* 0x0000001b05197231 */ /* 0x080fe20000000004 */
[----:B------:R-:W-:Y:S01]  /*5e40*/  LOP3.LUT R43, R40, 0x64006400, RZ, 0xfc, !PT ;  /* 0x64006400282b7812 */ /* 0x000fe200078efcff */
[----:B------:R-:W0:Y:S01]  /*5e50*/  LDS.128 R4, [UR4+0x20] ;  /* 0x00002004ff047984 */ /* 0x000e220008000c00 */
[----:B------:R-:W-:Y:S01]  /*5e60*/  SHF.R.U32.HI R40, RZ, 0xd, R9 ;  /* 0x0000000dff287819 */ /* 0x000fe20000011609 */
[-C--:B------:R-:W-:Y:S01]  /*5e70*/  HFMA2 R41, R41, R0.reuse.H1_H1, -48, -48 ;  /* 0xd200d20029297431 */ /* 0x080fe20000060000 */
[----:B------:R-:W-:Y:S01]  /*5e80*/  LOP3.LUT R42, R42, 0x1f001f, RZ, 0xc0, !PT ;  /* 0x001f001f2a2a7812 */ /* 0x000fe200078ec0ff */
[----:B------:R-:W-:Y:S01]  /*5e90*/  HFMA2 R43, R43, R0.H1_H1, -48, -48 ;  /* 0xd200d2002b2b7431 */ /* 0x000fe20000060000 */
[----:B------:R-:W-:Y:S01]  /*5ea0*/  LOP3.LUT R29, R29, 0x40004, R40, 0xf8, !PT ;  /* 0x000400041d1d7812 */ /* 0x000fe200078ef828 */
[-C--:B------:R-:W-:Y:S01]  /*5eb0*/  HFMA2 R24, R41, R27.reuse, R24 ;  /* 0x0000001b29187231 */ /* 0x080fe20000000018 */
[----:B------:R-:W-:Y:S01]  /*5ec0*/  SHF.R.U32.HI R41, RZ, 0xd, R8 ;  /* 0x0000000dff297819 */ /* 0x000fe20000011608 */
[----:B------:R-:W-:Y:S01]  /*5ed0*/  HFMA2 R23, R43, R27, R23 ;  /* 0x0000001b2b177231 */ /* 0x000fe20000000017 */
[----:B------:R-:W-:-:S02]  /*5ee0*/  SHF.R.U32.HI R40, RZ, 0xd, R10 ;  /* 0x0000000dff287819 */ /* 0x000fc4000001160a */
[----:B------:R-:W-:Y:S02]  /*5ef0*/  LOP3.LUT R20, R20, 0x40004, R41, 0xf8, !PT ;  /* 0x0004000414147812 */ /* 0x000fe400078ef829 */
        /* <DEDUP_REMOVED lines=9> */
[----:B------:R-:W-:Y:S01]  /*5f90*/  LOP3.LUT R40, R21, 0x40004, R40, 0xf8, !PT ;  /* 0x0004000415287812 */ /* 0x000fe200078ef828 */
[----:B------:R-:W-:Y:S01]  /*5fa0*/  HADD2 R10, R10, -1040, -1040 ;  /* 0xe410e4100a0a7430 */ /* 0x000fe20000000000 */
[----:B------:R-:W-:Y:S01]  /*5fb0*/  SHF.R.U32.HI R21, RZ, 0xa, R9 ;  /* 0x0000000aff157819 */ /* 0x000fe20000011609 */
[----:B------:R-:W-:Y:S01]  /*5fc0*/  HADD2 R11, R11, -1040, -1040 ;  /* 0xe410e4100b0b7430 */ /* 0x000fe20000000000 */
[----:B------:R-:W-:-:S02]  /*5fd0*/  LOP3.LUT R9, R41, 0x64006400, RZ, 0xfc, !PT ;  /* 0x6400640029097812 */ /* 0x000fc400078efcff */
[----:B------:R-:W-:Y:S02]  /*5fe0*/  LOP3.LUT R21, R21, 0x1f001f, RZ, 0xc0, !PT ;  /* 0x001f001f15157812 */ /* 0x000fe400078ec0ff */
[----:B------:R-:W-:Y:S01]  /*5ff0*/  LOP3.LUT R8, R42, 0x64006400, RZ, 0xfc, !PT ;  /* 0x640064002a087812 */ /* 0x000fe200078efcff */
[-C--:B0-----:R-:W-:Y:S01]  /*6000*/  HFMA2 R25, R10, R4.reuse, R25 ;  /* 0x000000040a197231 */ /* 0x081fe20000000019 */
[----:B------:R-:W-:Y:S01]  /*6010*/  LOP3.LUT R21, R21, 0x64006400, RZ, 0xfc, !PT ;  /* 0x6400640015157812 */ /* 0x000fe200078efcff */
[----:B------:R-:W-:Y:S01]  /*6020*/  HFMA2 R10, R11, R4, R23 ;  /* 0x000000040b0a7231 */ /* 0x000fe20000000017 */
[----:B------:R-:W-:Y:S01]  /*6030*/  LOP3.LUT R23, R18, 0x1f001f, RZ, 0xc0, !PT ;  /* 0x001f001f12177812 */ /* 0x000fe200078ec0ff */
[----:B------:R-:W-:Y:S01]  /*6040*/  HFMA2 R41, R9, R0.H1_H1, -48, -48 ;  /* 0xd200d20009297431 */ /* 0x000fe20000060000 */
[----:B------:R-:W-:Y:S01]  /*6050*/  LOP3.LUT R11, R17, 0x1f001f, RZ, 0xc0, !PT ;  /* 0x001f001f110b7812 */ /* 0x000fe200078ec0ff */
[----:B------:R-:W-:Y:S01]  /*6060*/  HADD2 R9, R21, -1040, -1040 ;  /* 0xe410e41015097430 */ /* 0x000fe20000000000 */
[----:B------:R-:W-:Y:S01]  /*6070*/  LOP3.LUT R23, R23, 0x64006400, RZ, 0xfc, !PT ;  /* 0x6400640017177812 */ /* 0x000fe200078efcff */
[----:B------:R-:W-:-:S02]  /*6080*/  HFMA2 R26, R41, R27, R26 ;  /* 0x0000001b291a7231 */ /* 0x000fc4000000001a */
[----:B------:R-:W-:Y:S01]  /*6090*/  HADD2 R8, R8, -1040, -1040 ;  /* 0xe410e41008087430 */ /* 0x000fe20000000000 */
[----:B------:R-:W-:Y:S01]  /*60a0*/  SHF.R.U32.HI R27, RZ, 0xc, R18 ;  /* 0x0000000cff1b7819 */ /* 0x000fe20000011612 */
[-C--:B------:R-:W-:Y:S02]  /*60b0*/  HFMA2 R9, R9, R4.reuse, R24 ;  /* 0x0000000409097231 */ /* 0x080fe40000000018 */
[----:B------:R-:W-:Y:S01]  /*60c0*/  HADD2 R23, R23, -1040, -1040 ;  /* 0xe410e41017177430 */ /* 0x000fe20000000000 */
[----:B------:R-:W-:Y:S01]  /*60d0*/  SHF.R.U32.HI R21, RZ, 0xc, R16 ;  /* 0x0000000cff157819 */ /* 0x000fe20000011610 */
[----:B------:R-:W-:Y:S01]  /*60e0*/  HFMA2 R8, R8, R4, R26 ;  /* 0x0000000408087231 */ /* 0x000fe2000000001a */
[----:B------:R-:W-:Y:S01]  /*60f0*/  LOP3.LUT R11, R11, 0x64006400, RZ, 0xfc, !PT ;  /* 0x640064000b0b7812 */ /* 0x000fe200078efcff */
[----:B------:R-:W-:Y:S01]  /*6100*/  HFMA2 R10, R23, R5, R10 ;  /* 0x00000005170a7231 */ /* 0x000fe2000000000a */
[----:B------:R-:W-:Y:S02]  /*6110*/  SHF.R.U32.HI R41, RZ, 0xc, R19 ;  /* 0x0000000cff297819 */ /* 0x000fe40000011613 */
[----:B------:R-:W-:Y:S01]  /*6120*/  LOP3.LUT R4, R40, 0x80008, R27, 0xf8, !PT ;  /* 0x0008000828047812 */ /* 0x000fe200078ef81b */
[----:B------:R-:W-:Y:S01]  /*6130*/  HADD2 R11, R11, -1040, -1040 ;  /* 0xe410e4100b0b7430 */ /* 0x000fe20000000000 */
[----:B------:R-:W-:-:S02]  /*6140*/  LOP3.LUT R23, R16, 0x1f001f, RZ, 0xc0, !PT ;  /* 0x001f001f10177812 */ /* 0x000fc400078ec0ff */
[----:B------:R-:W-:Y:S01]  /*6150*/  LOP3.LUT R27, R19, 0x1f001f, RZ, 0xc0, !PT ;  /* 0x001f001f131b7812 */ /* 0x000fe200078ec0ff */
[----:B------:R-:W-:Y:S01]  /*6160*/  HFMA2 R9, R11, R5, R9 ;  /* 0x000000050b097231 */ /* 0x000fe20000000009 */
[----:B------:R-:W-:Y:S02]  /*6170*/  LOP3.LUT R21, R20, 0x80008, R21, 0xf8, !PT ;  /* 0x0008000814157812 */ /* 0x000fe400078ef815 */
        /* <DEDUP_REMOVED lines=8> */
[--C-:B------:R-:W-:Y:S01]  /*6200*/  SHF.R.U32.HI R11, RZ, 0xa, R17.reuse ;  /* 0x0000000aff0b7819 */ /* 0x100fe20000011611 */
[-C--:B------:R-:W-:Y:S01]  /*6210*/  HFMA2 R8, R26, R5.reuse, R8 ;  /* 0x000000051a087231 */ /* 0x080fe20000000008 */
[----:B------:R-:W-:Y:S01]  /*6220*/  SHF.R.U32.HI R24, RZ, 0xc, R17 ;  /* 0x0000000cff187819 */ /* 0x000fe20000011611 */
[----:B------:R-:W-:Y:S01]  /*6230*/  HFMA2 R25, R40, R5, R25 ;  /* 0x0000000528197231 */ /* 0x000fe20000000019 */
[----:B------:R-:W-:Y:S02]  /*6240*/  LOP3.LUT R17, R18, 0x3e003e0, RZ, 0xc0, !PT ;  /* 0x03e003e012117812 */ /* 0x000fe400078ec0ff */
[----:B------:R-:W-:-:S02]  /*6250*/  SHF.R.U32.HI R16, RZ, 0xa, R16 ;  /* 0x0000000aff107819 */ /* 0x000fc40000011610 */
        /* <DEDUP_REMOVED lines=8> */
[----:B------:R-:W-:Y:S01]  /*62e0*/  LOP3.LUT R11, R11, 0x1f001f, RZ, 0xc0, !PT ;  /* 0x001f001f0b0b7812 */ /* 0x000fe200078ec0ff */
[-C--:B------:R-:W-:Y:S01]  /*62f0*/  HFMA2 R41, R41, R0.reuse.H1_H1, -48, -48 ;  /* 0xd200d20029297431 */ /* 0x080fe20000060000 */
[----:B------:R-:W-:Y:S01]  /*6300*/  LOP3.LUT R16, R16, 0x64006400, RZ, 0xfc, !PT ;  /* 0x6400640010107812 */ /* 0x000fe200078efcff */
[----:B------:R-:W-:Y:S01]  /*6310*/  HFMA2 R23, R23, R0.H1_H1, -48, -48 ;  /* 0xd200d20017177431 */ /* 0x000fe20000060000 */
[----:B------:R-:W-:Y:S01]  /*6320*/  LOP3.LUT R10, R11, 0x64006400, RZ, 0xfc, !PT ;  /* 0x640064000b0a7812 */ /* 0x000fe200078efcff */
[----:B------:R-:W-:-:S02]  /*6330*/  HFMA2 R22, R22, R6, R25 ;  /* 0x0000000616167231 */ /* 0x000fc40000000019 */
[-C--:B------:R-:W-:Y:S01]  /*6340*/  HFMA2 R9, R41, R6.reuse, R9 ;  /* 0x0000000629097231 */ /* 0x080fe20000000009 */
[----:B------:R-:W-:Y:S01]  /*6350*/  SHF.R.U32.HI R18, RZ, 0xa, R18 ;  /* 0x0000000aff127819 */ /* 0x000fe20000011612 */
[----:B------:R-:W-:Y:S01]  /*6360*/  HFMA2 R23, R23, R6, R8 ;  /* 0x0000000617177231 */ /* 0x000fe20000000008 */
[----:B------:R-:W-:Y:S01]  /*6370*/  SHF.R.U32.HI R19, RZ, 0xa, R19 ;  /* 0x0000000aff137819 */ /* 0x000fe20000011613 */
[----:B------:R-:W-:Y:S01]  /*6380*/  HADD2 R11, R16, -1040, -1040 ;  /* 0xe410e410100b7430 */ /* 0x000fe20000000000 */
[----:B------:R-:W-:Y:S01]  /*6390*/  LOP3.LUT R18, R18, 0x1f001f, RZ, 0xc0, !PT ;  /* 0x001f001f12127812 */ /* 0x000fe200078ec0ff */
[----:B------:R-:W-:Y:S01]  /*63a0*/  HADD2 R6, R10, -1040, -1040 ;  /* 0xe410e4100a067430 */ /* 0x000fe20000000000 */
[----:B------:R-:W-:Y:S01]  /*63b0*/  LOP3.LUT R19, R19, 0x1f001f, RZ, 0xc0, !PT ;  /* 0x001f001f13137812 */ /* 0x000fe200078ec0ff */
[-C--:B------:R-:W-:Y:S01]  /*63c0*/  HFMA2 R16, R11, R7.reuse, R22 ;  /* 0x000000070b107231 */ /* 0x080fe20000000016 */
[----:B------:R-:W-:Y:S01]  /*63d0*/  LOP3.LUT R17, R29, 0x80008, R24, 0xf8, !PT ;  /* 0x000800081d117812 */ /* 0x000fe200078ef818 */
[-C--:B------:R-:W-:Y:S01]  /*63e0*/  HFMA2 R6, R6, R7.reuse, R9 ;  /* 0x0000000706067231 */ /* 0x080fe20000000009 */
[----:B------:R-:W-:Y:S01]  /*63f0*/  LOP3.LUT R18, R18, 0x64006400, RZ, 0xfc, !PT ;  /* 0x6400640012127812 */ /* 0x000fe200078efcff */
[----:B------:R-:W0:Y:S01]  /*6400*/  LDS.128 R8, [UR4+0x30] ;  /* 0x00003004ff087984 */ /* 0x000e220008000c00 */
[----:B------:R-:W-:Y:S01]  /*6410*/  LOP3.LUT R24, R19, 0x64006400, RZ, 0xfc, !PT ;  /* 0x6400640013187812 */ /* 0x000fe200078efcff */
[----:B------:R-:W-:Y:S01]  /*6420*/  UIADD3 UR4, UPT, UPT, UR4, 0x40, URZ ;  /* 0x0000004004047890 */ /* 0x000fe2000fffe0ff */
[C---:B--2---:R-:W-:Y:S01]  /*6430*/  LOP3.LUT R29, R12.reuse, 0x1f001f, RZ, 0xc0, !PT ;  /* 0x001f001f0c1d7812 */ /* 0x044fe200078ec0ff */
[----:B------:R-:W-:Y:S01]  /*6440*/  HADD2 R19, R18, -1040, -1040 ;  /* 0xe410e41012137430 */ /* 0x000fe20000000000 */
[----:B------:R-:W-:Y:S01]  /*6450*/  SHF.R.U32.HI R18, RZ, 0xb, R12 ;  /* 0x0000000bff127819 */ /* 0x000fe2000001160c */
[----:B------:R-:W-:Y:S01]  /*6460*/  HADD2 R24, R24, -1040, -1040 ;  /* 0xe410e41018187430 */ /* 0x000fe20000000000 */
[----:B------:R-:W-:Y:S01]  /*6470*/  SHF.R.U32.HI R22, RZ, 0xb, R13 ;  /* 0x0000000bff167819 */ /* 0x000fe2000001160d */
[-C--:B------:R-:W-:Y:S01]  /*6480*/  HFMA2 R5, R19, R7.reuse, R5 ;  /* 0x0000000713057231 */ /* 0x080fe20000000005 */
[----:B------:R-:W-:Y:S01]  /*6490*/  LOP3.LUT R21, R21, 0x100010, R18, 0xf8, !PT ;  /* 0x0010001015157812 */ /* 0x000fe200078ef812 */
[----:B------:R-:W-:Y:S01]  /*64a0*/  HFMA2 R7, R24, R7, R23 ;  /* 0x0000000718077231 */ /* 0x000fe20000000017 */
[----:B------:R-:W-:-:S02]  /*64b0*/  LOP3.LUT R19, R12, 0x3e003e0, RZ, 0xc0, !PT ;  /* 0x03e003e00c137812 */ /* 0x000fc400078ec0ff */
[----:B------:R-:W-:Y:S02]  /*64c0*/  LOP3.LUT R27, R13, 0x1f001f, RZ, 0xc0, !PT ;  /* 0x001f001f0d1b7812 */ /* 0x000fe400078ec0ff */
[C---:B------:R-:W-:Y:S02]  /*64d0*/  LOP3.LUT R26, R14.reuse, 0x1f001f, RZ, 0xc0, !PT ;  /* 0x001f001f0e1a7812 */ /* 0x040fe400078ec0ff */
[----:B------:R-:W-:Y:S02]  /*64e0*/  LOP3.LUT R23, R14, 0x3e003e0, RZ, 0xc0, !PT ;  /* 0x03e003e00e177812 */ /* 0x000fe400078ec0ff */
[--C-:B------:R-:W-:Y:S02]  /*64f0*/  SHF.R.U32.HI R18, RZ, 0xa, R14.reuse ;  /* 0x0000000aff127819 */ /* 0x100fe4000001160e */
[----:B------:R-:W-:Y:S02]  /*6500*/  SHF.R.U32.HI R41, RZ, 0xb, R14 ;  /* 0x0000000bff297819 */ /* 0x000fe4000001160e */
[----:B------:R-:W-:-:S02]  /*6510*/  SHF.R.U32.HI R12, RZ, 0xa, R12 ;  /* 0x0000000aff0c7819 */ /* 0x000fc4000001160c */
[----:B------:R-:W-:Y:S02]  /*6520*/  LOP3.LUT R14, R29, 0x64006400, RZ, 0xfc, !PT ;  /* 0x640064001d0e7812 */ /* 0x000fe400078efcff */
[----:B------:R-:W-:Y:S02]  /*6530*/  LOP3.LUT R17, R17, 0x100010, R22, 0xf8, !PT ;  /* 0x0010001011117812 */ /* 0x000fe400078ef816 */
[----:B------:R-:W-:Y:S01]  /*6540*/  LOP3.LUT R24, R15, 0x1f001f, RZ, 0xc0, !PT ;  /* 0x001f001f0f187812 */ /* 0x000fe200078ec0ff */
[----:B------:R-:W-:Y:S01]  /*6550*/  HADD2 R14, R14, -1040, -1040 ;  /* 0xe410e4100e0e7430 */ /* 0x000fe20000000000 */
[----:B------:R-:W-:Y:S02]  /*6560*/  LOP3.LUT R22, R13, 0x3e003e0, RZ, 0xc0, !PT ;  /* 0x03e003e00d167812 */ /* 0x000fe400078ec0ff */
[----:B------:R-:W-:Y:S02]  /*6570*/  SHF.R.U32.HI R13, RZ, 0xa, R13 ;  /* 0x0000000aff0d7819 */ /* 0x000fe4000001160d */
[----:B------:R-:W-:-:S02]  /*6580*/  SHF.R.U32.HI R43, RZ, 0xb, R15 ;  /* 0x0000000bff2b7819 */ /* 0x000fc4000001160f */
[----:B------:R-:W-:Y:S02]  /*6590*/  LOP3.LUT R27, R27, 0x64006400, RZ, 0xfc, !PT ;  /* 0x640064001b1b7812 */ /* 0x000fe400078efcff */
[----:B------:R-:W-:Y:S01]  /*65a0*/  LOP3.LUT R26, R26, 0x64006400, RZ, 0xfc, !PT ;  /* 0x640064001a1a7812 */ /* 0x000fe200078efcff */
[-C--:B0-----:R-:W-:Y:S01]  /*65b0*/  HFMA2 R14, R14, R8.reuse, R16 ;  /* 0x000000080e0e7231 */ /* 0x081fe20000000010 */
        /* <DEDUP_REMOVED lines=8> */
[----:B------:R-:W-:-:S02]  /*6640*/  LOP3.LUT R24, R24, 0x64006400, RZ, 0xfc, !PT ;  /* 0x6400640018187812 */ /* 0x000fc400078efcff */
[----:B------:R-:W-:Y:S02]  /*6650*/  LOP3.LUT R4, R4, 0x100010, R41, 0xf8, !PT ;  /* 0x0010001004047812 */ /* 0x000fe400078ef829 */
[----:B------:R-:W-:Y:S01]  /*6660*/  LOP3.LUT R20, R20, 0x100010, R43, 0xf8, !PT ;  /* 0x0010001014147812 */ /* 0x000fe200078ef82b */
        /* <DEDUP_REMOVED lines=11> */
[-C--:B------:R-:W-:Y:S01]  /*6720*/  HFMA2 R5, R25, R9.reuse, R14 ;  /* 0x0000000919057231 */ /* 0x080fe2000000000e */
[----:B------:R-:W-:Y:S01]  /*6730*/  LOP3.LUT R15, R15, 0x1f001f, RZ, 0xc0, !PT ;  /* 0x001f001f0f0f7812 */ /* 0x000fe200078ec0ff */
[----:B------:R-:W-:Y:S01]  /*6740*/  HFMA2 R19, R43, R0.H1_H1, -48, -48 ;  /* 0xd200d2002b137431 */ /* 0x000fe20000060000 */
[----:B------:R-:W-:Y:S01]  /*6750*/  LOP3.LUT R13, R13, 0x64006400, RZ, 0xfc, !PT ;  /* 0x640064000d0d7812 */ /* 0x000fe200078efcff */
[----:B------:R-:W-:Y:S01]  /*6760*/  HADD2 R12, R12, -1040, -1040 ;  /* 0xe410e4100c0c7430 */ /* 0x000fe20000000000 */
[----:B------:R-:W-:Y:S01]  /*6770*/  LOP3.LUT R18, R18, 0x64006400, RZ, 0xfc, !PT ;  /* 0x6400640012127812 */ /* 0x000fe200078efcff */
[-C--:B------:R-:W-:Y:S01]  /*6780*/  HFMA2 R6, R23, R9.reuse, R6 ;  /* 0x0000000917067231 */ /* 0x080fe20000000006 */
[----:B------:R-:W-:Y:S01]  /*6790*/  LOP3.LUT R15, R15, 0x64006400, RZ, 0xfc, !PT ;  /* 0x640064000f0f7812 */ /* 0x000fe200078efcff */
[----:B------:R-:W-:Y:S01]  /*67a0*/  HADD2 R13, R13, -1040, -1040 ;  /* 0xe410e4100d0d7430 */ /* 0x000fe20000000000 */
[----:B------:R-:W-:Y:S01]  /*67b0*/  LOP3.LUT R21, R21, 0x64006400, RZ, 0xfc, !PT ;  /* 0x6400640015157812 */ /* 0x000fe200078efcff */
[----:B------:R-:W-:Y:S01]  /*67c0*/  HFMA2 R22, R22, R9, R26 ;  /* 0x0000000916167231 */ /* 0x000fe2000000001a */
[----:B------:R-:W-:Y:S01]  /*67d0*/  LOP3.LUT R17, R17, 0x64006400, RZ, 0xfc, !PT ;  /* 0x6400640011117812 */ /* 0x000fe200078efcff */
[----:B------:R-:W-:-:S02]  /*67e0*/  HADD2 R18, R18, -1040, -1040 ;  /* 0xe410e41012127430 */ /* 0x000fc40000000000 */
[-C--:B------:R-:W-:Y:S01]  /*67f0*/  HFMA2 R12, R12, R10.reuse, R5 ;  /* 0x0000000a0c0c7231 */ /* 0x080fe20000000005 */
[----:B------:R-:W-:Y:S01]  /*6800*/  LOP3.LUT R4, R4, 0x64006400, RZ, 0xfc, !PT ;  /* 0x6400640004047812 */ /* 0x000fe200078efcff */
[----:B------:R-:W-:Y:S01]  /*6810*/  HFMA2 R7, R19, R9, R7 ;  /* 0x0000000913077231 */ /* 0x000fe20000000007 */
[----:B------:R-:W-:Y:S01]  /*6820*/  LOP3.LUT R20, R20, 0x64006400, RZ, 0xfc, !PT ;  /* 0x6400640014147812 */ /* 0x000fe200078efcff */
[----:B------:R-:W-:Y:S02]  /*6830*/  HADD2 R5, R15, -1040, -1040 ;  /* 0xe410e4100f057430 */ /* 0x000fe40000000000 */
[-C--:B------:R-:W-:Y:S02]  /*6840*/  HFMA2 R18, R18, R10.reuse, R22 ;  /* 0x0000000a12127231 */ /* 0x080fe40000000016 */
[----:B------:R-:W-:Y:S01]  /*6850*/  HFMA2 R6, R13, R10, R6 ;  /* 0x0000000a0d067231 */ /* 0x000fe20000000006 */
[----:B------:R-:W-:Y:S01]  /*6860*/  PRMT R0, R0, 0x5410, R2 ;  /* 0x0000541000007816 */ /* 0x000fe20000000002 */
[----:B------:R-:W-:-:S02]  /*6870*/  HADD2 R21, R21, -1040, -1040 ;  /* 0xe410e41015157430 */ /* 0x000fc40000000000 */
[----:B------:R-:W-:Y:S02]  /*6880*/  HADD2 R17, R17, -1040, -1040 ;  /* 0xe410e41011117430 */ /* 0x000fe40000000000 */
[----:B------:R-:W-:Y:S02]  /*6890*/  HFMA2 R10, R5, R10, R7 ;  /* 0x0000000a050a7231 */ /* 0x000fe40000000007 */
[-C--:B------:R-:W-:Y:S02]  /*68a0*/  HFMA2 R12, R21, R11.reuse, R12 ;  /* 0x0000000b150c7231 */ /* 0x080fe4000000000c */
[----:B------:R-:W-:Y:S02]  /*68b0*/  HADD2 R4, R4, -1040, -1040 ;  /* 0xe410e41004047430 */ /* 0x000fe40000000000 */
[----:B------:R-:W-:Y:S02]  /*68c0*/  HADD2 R20, R20, -1040, -1040 ;  /* 0xe410e41014147430 */ /* 0x000fe40000000000 */
        /* <DEDUP_REMOVED lines=12> */
.L_x_5178:
[----:B------:R-:W-:-:S05]  /*6990*/  HMUL2 R7, R34, R36.H0_H0 ;  /* 0x2000002422077232 */ /* 0x000fca0000000000 */
[----:B------:R1:W-:Y:S01]  /*69a0*/  ATOM.E.ADD.F16x2.RN.STRONG.GPU P0, RZ, desc[UR6][R30.64], R7 ;  /* 0x800000071eff79a2 */ /* 0x0003e2000c10e106 */
[----:B------:R-:W-:Y:S01]  /*69b0*/  BSSY.RECONVERGENT B0, `(.L_x_5180) ;  /* 0x000000f000007945 */ /* 0x000fe20003800200 */
[----:B------:R-:W-:-:S03]  /*69c0*/  HMUL2 R9, R33, R36.H0_H0 ;  /* 0x2000002421097232 */ /* 0x000fc60000000000 */
[----:B-1----:R-:W-:Y:S05]  /*69d0*/  @P0 BRA `(.L_x_5181) ;  /* 0x0000000000300947 */ /* 0x002fea0003800000 */
[----:B------:R-:W1:Y:S02]  /*69e0*/  QSPC.E.S P0, RZ, [R30] ;  /* 0x000000001eff73aa */ /* 0x000e640000000500 */
[----:B-1----:R-:W-:Y:S05]  /*69f0*/  @!P0 BRA `(.L_x_5182) ;  /* 0x00000000001c8947 */ /* 0x002fea0003800000 */
[----:B0-----:R-:W-:-:S05]  /*6a00*/  IMAD.MOV.U32 R2, RZ, RZ, R30 ;  /* 0x000000ffff027224 */ /* 0x001fca00078e001e */
[----:B------:R-:W-:-:S07]  /*6a10*/  MOV R2, R2 ;  /* 0x0000000200027202 */ /* 0x000fce0000000f00 */
.L_x_5183:
[----:B------:R-:W0:Y:S02]  /*6a20*/  LDS R4, [R2] ;  /* 0x0000000002047984 */ /* 0x000e240000000800 */
[----:B0-----:R-:W-:-:S05]  /*6a30*/  HADD2 R5, R4, R7 ;  /* 0x0000000704057230 */ /* 0x001fca0000000000 */
[----:B------:R-:W0:Y:S02]  /*6a40*/  ATOMS.CAST.SPIN P0, [R2], R4, R5 ;  /* 0x000000040200758d */ /* 0x000e240001800005 */
[----:B0-----:R-:W-:Y:S05]  /*6a50*/  @!P0 BRA `(.L_x_5183) ;  /* 0xfffffffc00f08947 */ /* 0x001fea000383ffff */
[----:B------:R-:W-:Y:S05]  /*6a60*/  BRA `(.L_x_5181) ;  /* 0x00000000000c7947 */ /* 0x000fea0003800000 */
.L_x_5182:
[----:B------:R-:W0:Y:S02]  /*6a70*/  LD.E R0, desc[UR6][R30.64] ;  /* 0x000000061e007980 */ /* 0x000e24000c101900 */
[----:B0-----:R-:W-:-:S05]  /*6a80*/  IADD3 R3, PT, PT, R7, R0, RZ ;  /* 0x0000000007037210 */ /* 0x001fca0007ffe0ff */
[----:B------:R1:W-:Y:S02]  /*6a90*/  ST.E desc[UR6][R30.64], R3 ;  /* 0x000000031e007985 */ /* 0x0003e4000c101906 */
.L_x_5181:
[----:B------:R-:W-:Y:S05]  /*6aa0*/  BSYNC.RECONVERGENT B0 ;  /* 0x0000000000007941 */ /* 0x000fea0003800200 */
.L_x_5180:
[----:B------:R2:W-:Y:S02]  /*6ab0*/  ATOM.E.ADD.F16x2.RN.STRONG.GPU P0, RZ, desc[UR6][R30.64+0x4], R9 ;  /* 0x800004091eff79a2 */ /* 0x0005e4000c10e106 */
[----:B--2---:R-:W-:Y:S05]  /*6ac0*/  @P0 EXIT ;  /* 0x000000000000094d */ /* 0x004fea0003800000 */
[----:B------:R-:W2:Y:S02]  /*6ad0*/  QSPC.E.S P0, RZ, [R30+0x4] ;  /* 0x000004001eff73aa */ /* 0x000ea40000000500 */
[----:B--2---:R-:W-:Y:S05]  /*6ae0*/  @!P0 BRA `(.L_x_5184) ;  /* 0x0000000000188947 */ /* 0x004fea0003800000 */
[----:B-1----:R-:W-:-:S07]  /*6af0*/  MOV R30, R30 ;  /* 0x0000001e001e7202 */ /* 0x002fce0000000f00 */
.L_x_5185:
[----:B0-----:R-:W0:Y:S02]  /*6b00*/  LDS R2, [R30+0x4] ;  /* 0x000004001e027984 */ /* 0x001e240000000800 */
[----:B0-----:R-:W-:-:S05]  /*6b10*/  HFMA2 R3, R2, 1, 1, R9 ;  /* 0x3c003c0002037831 */ /* 0x001fca0000000009 */
[----:B------:R-:W0:Y:S02]  /*6b20*/  ATOMS.CAST.SPIN P0, [R30+0x4], R2, R3 ;  /* 0x000004021e00758d */ /* 0x000e240001800003 */
[----:B0-----:R-:W-:Y:S05]  /*6b30*/  @!P0 BRA `(.L_x_5185) ;  /* 0xfffffffc00f08947 */ /* 0x001fea000383ffff */
[----:B------:R-:W-:Y:S05]  /*6b40*/  EXIT ;  /* 0x000000000000794d */ /* 0x000fea0003800000 */
.L_x_5184:
[----:B------:R-:W0:Y:S02]  /*6b50*/  LD.E R0, desc[UR6][R30.64+0x4] ;  /* 0x000004061e007980 */ /* 0x000e24000c101900 */
[----:B01----:R-:W-:-:S05]  /*6b60*/  IMAD.IADD R3, R9, 0x1, R0 ;  /* 0x0000000109037824 */ /* 0x003fca00078e0200 */
[----:B------:R-:W-:Y:S01]  /*6b70*/  ST.E desc[UR6][R30.64+0x4], R3 ;  /* 0x000004031e007985 */ /* 0x000fe2000c101906 */
[----:B------:R-:W-:Y:S05]  /*6b80*/  EXIT ;  /* 0x000000000000794d */ /* 0x000fea0003800000 */
.L_x_5186:
        /* <DEDUP_REMOVED lines=15> */
.L_x_5368:


//--------------------- .text._Z23gemm_half_q_half_kernelILi1ELi152ELb1ELb1ELi32EEvPK6__halfPKjS4_S2_PS0_iiiiPKtS7_iiiiiibS2_i --------------------------
	.section	.text._Z23gemm_half_q_half_kernelILi1ELi152ELb1ELb1ELi32EEvPK6__halfPKjS4_S2_PS0_iiiiPKtS7_iiiiiibS2_i,"ax",@progbits
	.align	128
        .global         _Z23gemm_half_q_half_kernelILi1ELi152ELb1ELb1ELi32EEvPK6__halfPKjS4_S2_PS0_iiiiPKtS7_iiiiiibS2_i
        .type           _Z23gemm_half_q_half_kernelILi1ELi152ELb1ELb1ELi32EEvPK6__halfPKjS4_S2_PS0_iiiiPKtS7_iiiiiibS2_i,@function
        .size           _Z23gemm_half_q_half_kernelILi1ELi152ELb1ELb1ELi32EEvPK6__halfPKjS4_S2_PS0_iiiiPKtS7_iiiiiibS2_i,(.L_x_5369 - _Z23gemm_half_q_half_kernelILi1ELi152ELb1ELb1ELi32EEvPK6__halfPKjS4_S2_PS0_iiiiPKtS7_iiiiiibS2_i)
        .other          _Z23gemm_half_q_half_kernelILi1ELi152ELb1ELb1ELi32EEvPK6__halfPKjS4_S2_PS0_iiiiPKtS7_iiiiiibS2_i,@"STO_CUDA_ENTRY STV_DEFAULT"
_Z23gemm_half_q_half_kernelILi1ELi152ELb1ELb1ELi32EEvPK6__halfPKjS4_S2_PS0_iiiiPKtS7_iiiiiibS2_i:
.text._Z23gemm_half_q_half_kernelILi1ELi152ELb1ELb1ELi32EEvPK6__halfPKjS4_S2_PS0_iiiiPKtS7_iiiiiibS2_i:
        /* <DEDUP_REMOVED lines=43> */
.L_x_5188:
[----:B------:R-:W-:Y:S05]  /*02b0*/  BSYNC.RECONVERGENT B0 ;  /* 0x0000000000007941 */ /* 0x000fea0003800200 */
.L_x_5187:
[----:B------:R-:W-:Y:S05]  /*02c0*/  @P1 EXIT ;  /* 0x000000000000194d */ /* 0x000fea0003800000 */
[----:B------:R-:W1:Y:S01]  /*02d0*/  LDCU.U8 UR4, c[0x0][0x3e0] ;  /* 0x00007c00ff0477ac */ /* 0x000e620008000000 */
[----:B------:R-:W-:Y:S01]  /*02e0*/  ISETP.GE.AND P1, PT, R31, R6, PT ;  /* 0x000000061f00720c */ /* 0x000fe20003f26270 */
[----:B-1----:R-:W-:-:S06]  /*02f0*/  UPRMT UR4, UR4, 0x8880, URZ ;  /* 0x0000888004047896 */ /* 0x002fcc00080000ff */
        /* <DEDUP_REMOVED lines=8> */
[----:B0-----:R-:W0:Y:S01]  /*0380*/  LDC.64 R4, c[0x0][0x3b8] ;  /* 0x0000ee00ff047b82 */ /* 0x001e220000000a00 */
[----:B-1----:R-:W-:-:S05]  /*0390*/  SHF.L.U32 R3, R10, 0x6, RZ ;  /* 0x000000060a037819 */ /* 0x002fca00000006ff */
        /* <DEDUP_REMOVED lines=9> */
.L_x_5190:
        /* <DEDUP_REMOVED lines=12> */
[----:B-1----:R-:W-:-:S06]  /*04f0*/  IMAD.WIDE.U32 R24, R0, 0x2, R24 ;  /* 0x0000000200187825 */ /* 0x002fcc00078e0018 */
        /* <DEDUP_REMOVED lines=29> */
.L_x_5189:
[----:B------:R-:W2:Y:S01]  /*06d0*/  LDCU UR4, c[0x0][0x3c8] ;  /* 0x00007900ff0477ac */ /* 0x000ea20008000800 */
[----:B0-----:R-:W-:Y:S01]  /*06e0*/  HFMA2 R4, -RZ, RZ, 0, 0 ;  /* 0x00000000ff047431 */ /* 0x001fe200000001ff */
[----:B--2---:R-:W-:-:S13]  /*06f0*/  ISETP.GT.AND P0, PT, R31, UR4, PT ;  /* 0x000000041f007c0c */ /* 0x004fda000bf04270 */
        /* <DEDUP_REMOVED lines=8> */
.L_x_5191:
        /* <DEDUP_REMOVED lines=11> */
.L_x_5192:
        /* <DEDUP_REMOVED lines=11> */
.L_x_5193:
        /* <DEDUP_REMOVED lines=11> */
.L_x_5194:
        /* <DEDUP_REMOVED lines=11> */
.L_x_5195:
[----:B------:R-:W-:Y:S01]  /*0a40*/  VIMNMX R9, PT, PT, R31, UR4, PT ;  /* 0x000000041f097c48 */ /* 0x000fe2000bfe0100 */
[----:B------:R-:W0:Y:S01]  /*0a50*/  S2UR UR5, SR_CgaCtaId ;  /* 0x00000000000579c3 */ /* 0x000e220000008800 */
        /* <DEDUP_REMOVED lines=22> */
[----:B------:R-:W0:Y:S04]  /*0bc0*/  LDS.64 R18, [UR4] ;  /* 0x00000004ff127984 */ /* 0x000e280008000a00 */
[----:B------:R-:W3:Y:S01]  /*0bd0*/  LDG.E.128.CONSTANT R12, desc[UR6][R22.64] ;  /* 0x00000006160c7981 */ /* 0x000ee2000c1e9d00 */
[----:B------:R-:W-:-:S05]  /*0be0*/  IMAD.WIDE R38, R27, 0x4, R22 ;  /* 0x000000041b267825 */ /* 0x000fca00078e0216 */
[----:B------:R4:W5:Y:S02]  /*0bf0*/  LDG.E.128.CONSTANT R4, desc[UR6][R38.64] ;  /* 0x0000000626047981 */ /* 0x000964000c1e9d00 */
[----:B----4-:R-:W-:Y:S01]  /*0c00*/  IMAD.WIDE R38, R27, 0x4, R38 ;  /* 0x000000041b267825 */ /* 0x010fe200078e0226 */
[----:B--2---:R-:W-:Y:S02]  /*0c10*/  LOP3.LUT R21, R9, 0xff, RZ, 0xc0, !PT ;  /* 0x000000ff09157812 */ /* 0x004fe400078ec0ff */
[----:B------:R-:W-:Y:S02]  /*0c20*/  LOP3.LUT R17, R8, 0xff, RZ, 0xc0, !PT ;  /* 0x000000ff08117812 */ /* 0x000fe400078ec0ff */
[----:B------:R-:W-:Y:S02]  /*0c30*/  IADD3 R21, PT, PT, R21, -0x80, RZ ;  /* 0xffffff8015157810 */ /* 0x000fe40007ffe0ff */
[----:B------:R-:W-:Y:S02]  /*0c40*/  LOP3.LUT R22, R10, 0xff, RZ, 0xc0, !PT ;  /* 0x000000ff0a167812 */ /* 0x000fe400078ec0ff */
[----:B------:R-:W-:-:S02]  /*0c50*/  LOP3.LUT R25, R11, 0xff, RZ, 0xc0, !PT ;  /* 0x000000ff0b197812 */ /* 0x000fc400078ec0ff */
[----:B------:R-:W-:Y:S01]  /*0c60*/  SHF.R.U32.HI R23, RZ, 0x8, R8 ;  /* 0x00000008ff177819 */ /* 0x000fe20000011608 */
[----:B------:R-:W2:Y:S01]  /*0c70*/  I2F.F16 R21, R21 ;  /* 0x0000001500157306 */ /* 0x000ea20000200c00 */
[----:B------:R-:W-:Y:S02]  /*0c80*/  IADD3 R17, PT, PT, R17, -0x80, RZ ;  /* 0xffffff8011117810 */ /* 0x000fe40007ffe0ff */
[----:B------:R-:W-:Y:S02]  /*0c90*/  IADD3 R22, PT, PT, R22, -0x80, RZ ;  /* 0xffffff8016167810 */ /* 0x000fe40007ffe0ff */
[----:B------:R-:W-:Y:S02]  /*0ca0*/  IADD3 R32, PT, PT, R25, -0x80, RZ ;  /* 0xffffff8019207810 */ /* 0x000fe40007ffe0ff */
[----:B------:R-:W-:Y:S01]  /*0cb0*/  LOP3.LUT R25, R23, 0xff, RZ, 0xc0, !PT ;  /* 0x000000ff17197812 */ /* 0x000fe200078ec0ff */
[----:B------:R-:W4:Y:S01]  /*0cc0*/  I2F.F16 R17, R17 ;  /* 0x0000001100117306 */ /* 0x000f220000200c00 */
[----:B------:R-:W-:-:S02]  /*0cd0*/  SHF.R.U32.HI R31, RZ, 0x8, R9 ;  /* 0x00000008ff1f7819 */ /* 0x000fc40000011609 */
[----:B------:R-:W-:Y:S02]  /*0ce0*/  IADD3 R25, PT, PT, R25, -0x80, RZ ;  /* 0xffffff8019197810 */ /* 0x000fe40007ffe0ff */
[----:B------:R-:W-:Y:S02]  /*0cf0*/  LEA.HI R20, R8, 0xffffff80, RZ, 0x8 ;  /* 0xffffff8008147811 */ /* 0x000fe400078f40ff */
[----:B------:R-:W-:Y:S01]  /*0d00*/  SHF.R.U32.HI R26, RZ, 0x10, R8 ;  /* 0x00000010ff1a7819 */ /* 0x000fe20000011608 */
[----:B------:R-:W1:Y:S01]  /*0d10*/  I2F.F16 R22, R22 ;  /* 0x0000001600167306 */ /* 0x000e620000200c00 */
[----:B0-----:R-:W-:Y:S01]  /*0d20*/  HADD2.F32 R8, -RZ, R18.H0_H0 ;  /* 0x20000012ff087230 */ /* 0x001fe20000004100 */
[----:B------:R-:W-:Y:S01]  /*0d30*/  LOP3.LUT R31, R31, 0xff, RZ, 0xc0, !PT ;  /* 0x000000ff1f1f7812 */ /* 0x000fe200078ec0ff */
[----:B--2---:R-:W-:Y:S01]  /*0d40*/  HADD2.F32 R33, -RZ, R21.H0_H0 ;  /* 0x20000015ff217230 */ /* 0x004fe20000004100 */
[----:B------:R-:W-:Y:S02]  /*0d50*/  LOP3.LUT R26, R26, 0xff, RZ, 0xc0, !PT ;  /* 0x000000ff1a1a7812 */ /* 0x000fe400078ec0ff */
[----:B------:R-:W-:Y:S01]  /*0d60*/  IADD3 R31, PT, PT, R31, -0x80, RZ ;  /* 0xffffff801f1f7810 */ /* 0x000fe20007ffe0ff */
[----:B----4-:R-:W-:Y:S01]  /*0d70*/  HADD2.F32 R17, -RZ, R17.H0_H0 ;  /* 0x20000011ff117230 */ /* 0x010fe20000004100 */
[----:B------:R0:W2:Y:S04]  /*0d80*/  I2F.F16 R23, R32 ;  /* 0x0000002000177306 */ /* 0x0000a80000200c00 */
[----:B------:R-:W-:Y:S01]  /*0d90*/  FFMA.FTZ R34, R17, R8, RZ ;  /* 0x0000000811227223 */ /* 0x000fe200000100ff */
[----:B------:R-:W-:Y:S01]  /*0da0*/  IADD3 R17, PT, PT, R26, -0x80, RZ ;  /* 0xffffff801a117810 */ /* 0x000fe20007ffe0ff */
[----:B-1----:R-:W-:-:S02]  /*0db0*/  HADD2.F32 R21, -RZ, R22.H0_H0 ;  /* 0x20000016ff157230 */ /* 0x002fc40000004100 */
[----:B------:R-:W1:Y:S01]  /*0dc0*/  I2F.F16 R25, R25 ;  /* 0x0000001900197306 */ /* 0x000e620000200c00 */
[C---:B0-----:R-:W-:Y:S01]  /*0dd0*/  FFMA.FTZ R32, R8.reuse, R33, RZ ;  /* 0x0000002108207223 */ /* 0x041fe200000100ff */
[----:B------:R-:W-:Y:S01]  /*0de0*/  SHF.R.U32.HI R33, RZ, 0x8, R10 ;  /* 0x00000008ff217819 */ /* 0x000fe2000001160a */
[----:B------:R-:W-:-:S03]  /*0df0*/  FFMA.FTZ R21, R8, R21, RZ ;  /* 0x0000001508157223 */ /* 0x000fc600000100ff */
[----:B------:R-:W-:Y:S01]  /*0e00*/  LOP3.LUT R33, R33, 0xff, RZ, 0xc0, !PT ;  /* 0x000000ff21217812 */ /* 0x000fe200078ec0ff */
[----:B--2---:R-:W-:Y:S01]  /*0e10*/  HADD2.F32 R23, -RZ, R23.H0_H0 ;  /* 0x20000017ff177230 */ /* 0x004fe20000004100 */
[----:B------:R-:W0:Y:S04]  /*0e20*/  I2F.F16 R22, R31 ;  /* 0x0000001f00167306 */ /* 0x000e280000200c00 */
[----:B------:R-:W-:Y:S01]  /*0e30*/  FFMA.FTZ R8, R8, R23, RZ ;  /* 0x0000001708087223 */ /* 0x000fe200000100ff */
[----:B------:R-:W-:Y:S01]  /*0e40*/  HADD2.F32 R23, -RZ, R18.H1_H1 ;  /* 0x30000012ff177230 */ /* 0x000fe20000004100 */
[----:B------:R-:W-:Y:S01]  /*0e50*/  IADD3 R18, PT, PT, R33, -0x80, RZ ;  /* 0xffffff8021127810 */ /* 0x000fe20007ffe0ff */
[----:B-1----:R-:W-:Y:S01]  /*0e60*/  HADD2.F32 R35, -RZ, R25.H0_H0 ;  /* 0x20000019ff237230 */ /* 0x002fe20000004100 */
[----:B------:R-:W-:Y:S01]  /*0e70*/  SHF.R.U32.HI R25, RZ, 0x8, R11 ;  /* 0x00000008ff197819 */ /* 0x000fe2000001160b */
[----:B------:R-:W-:Y:S03]  /*0e80*/  I2F.F16 R17, R17 ;  /* 0x0000001100117306 */ /* 0x000fe60000200c00 */
[----:B------:R-:W-:Y:S01]  /*0e90*/  LOP3.LUT R25, R25, 0xff, RZ, 0xc0, !PT ;  /* 0x000000ff19197812 */ /* 0x000fe200078ec0ff */
[----:B------:R-:W-:Y:S01]  /*0ea0*/  FFMA.FTZ R34, R35, R23, R34 ;  /* 0x0000001723227223 */ /* 0x000fe20000010022 */
[----:B------:R-:W-:Y:S01]  /*0eb0*/  LEA.HI R35, R9, 0xffffff80, RZ, 0x8 ;  /* 0xffffff8009237811 */ /* 0x000fe200078f40ff */
[----:B0-----:R-:W-:Y:S01]  /*0ec0*/  HADD2.F32 R31, -RZ, R22.H0_H0 ;  /* 0x20000016ff1f7230 */ /* 0x001fe20000004100 */
[----:B------:R-:W-:Y:S01]  /*0ed0*/  IADD3 R26, PT, PT, R25, -0x80, RZ ;  /* 0xffffff80191a7810 */ /* 0x000fe20007ffe0ff */
[----:B------:R-:W0:Y:S01]  /*0ee0*/  I2F.F16 R18, R18 ;  /* 0x0000001200127306 */ /* 0x000e220000200c00 */
[----:B------:R-:W-:Y:S01]  /*0ef0*/  SHF.R.U32.HI R22, RZ, 0x10, R9 ;  /* 0x00000010ff167819 */ /* 0x000fe20000011609 */
[----:B------:R-:W-:Y:S01]  /*0f00*/  HADD2.F32 R9, -RZ, R19.H0_H0 ;  /* 0x20000013ff097230 */ /* 0x000fe20000004100 */
[----:B------:R-:W-:Y:S01]  /*0f10*/  SHF.R.U32.HI R25, RZ, 0x10, R10 ;  /* 0x00000010ff197819 */ /* 0x000fe2000001160a */
[----:B------:R-:W-:Y:S01]  /*0f20*/  FFMA.FTZ R32, R23, R31, R32 ;  /* 0x0000001f17207223 */ /* 0x000fe20000010020 */
[----:B------:R-:W-:-:S02]  /*0f30*/  SHF.R.U32.HI R31, RZ, 0x10, R11 ;  /* 0x00000010ff1f7819 */ /* 0x000fc4000001160b */
[----:B------:R-:W-:Y:S01]  /*0f40*/  LOP3.LUT R22, R22, 0xff, RZ, 0xc0, !PT ;  /* 0x000000ff16167812 */ /* 0x000fe200078ec0ff */
[----:B------:R-:W1:Y:S01]  /*0f50*/  I2F.F16 R26, R26 ;  /* 0x0000001a001a7306 */ /* 0x000e620000200c00 */
[----:B------:R-:W-:Y:S02]  /*0f60*/  LOP3.LUT R25, R25, 0xff, RZ, 0xc0, !PT ;  /* 0x000000ff19197812 */ /* 0x000fe400078ec0ff */
[----:B------:R-:W-:Y:S02]  /*0f70*/  LOP3.LUT R31, R31, 0xff, RZ, 0xc0, !PT ;  /* 0x000000ff1f1f7812 */ /* 0x000fe400078ec0ff */
[----:B------:R-:W-:Y:S01]  /*0f80*/  IADD3 R22, PT, PT, R22, -0x80, RZ ;  /* 0xffffff8016167810 */ /* 0x000fe20007ffe0ff */
[----:B0-----:R-:W-:Y:S01]  /*0f90*/  HADD2.F32 R18, -RZ, R18.H0_H0 ;  /* 0x20000012ff127230 */ /* 0x001fe20000004100 */
[----:B------:R-:W-:Y:S01]  /*0fa0*/  IADD3 R25, PT, PT, R25, -0x80, RZ ;  /* 0xffffff8019197810 */ /* 0x000fe20007ffe0ff */
[----:B------:R-:W0:Y:S01]  /*0fb0*/  I2F.F16 R20, R20 ;  /* 0x0000001400147306 */ /* 0x000e220000200c00 */
[----:B------:R-:W-:-:S02]  /*0fc0*/  IADD3 R33, PT, PT, R31, -0x80, RZ ;  /* 0xffffff801f217810 */ /* 0x000fc40007ffe0ff */
[----:B------:R-:W-:Y:S01]  /*0fd0*/  FFMA.FTZ R18, R23, R18, R21 ;  /* 0x0000001217127223 */ /* 0x000fe20000010015 */
[----:B------:R-:W-:Y:S01]  /*0fe0*/  LEA.HI R31, R10, 0xffffff80, RZ, 0x8 ;  /* 0xffffff800a1f7811 */ /* 0x000fe200078f40ff */
[----:B-1----:R-:W-:-:S03]  /*0ff0*/  HADD2.F32 R21, -RZ, R26.H0_H0 ;  /* 0x2000001aff157230 */ /* 0x002fc60000004100 */
[----:B------:R-:W1:Y:S02]  /*1000*/  I2F.F16 R22, R22 ;  /* 0x0000001600167306 */ /* 0x000e640000200c00 */
[----:B------:R-:W-:Y:S01]  /*1010*/  FFMA.FTZ R8, R23, R21, R8 ;  /* 0x0000001517087223 */ /* 0x000fe20000010008 */
[----:B------:R-:W-:Y:S01]  /*1020*/  LEA.HI R21, R11, 0xffffff80, RZ, 0x8 ;  /* 0xffffff800b157811 */ /* 0x000fe200078f40ff */
[----:B------:R-:W-:Y:S02]  /*1030*/  HADD2.F32 R23, -RZ, R17.H0_H0 ;  /* 0x20000011ff177230 */ /* 0x000fe40000004100 */
[----:B0-----:R-:W-:Y:S02]  /*1040*/  HADD2.F32 R20, -RZ, R20.H0_H0 ;  /* 0x20000014ff147230 */ /* 0x001fe40000004100 */
[----:B------:R-:W0:Y:S01]  /*1050*/  I2F.F16 R25, R25 ;  /* 0x0000001900197306 */ /* 0x000e220000200c00 */
[----:B------:R-:W-:Y:S01]  /*1060*/  FFMA.FTZ R23, R23, R9, R34 ;  /* 0x0000000917177223 */ /* 0x000fe20000010022 */
[----:B-1----:R-:W-:-:S06]  /*1070*/  HADD2.F32 R10, -RZ, R22.H0_H0 ;  /* 0x20000016ff0a7230 */ /* 0x002fcc0000004100 */
[----:B------:R0:W1:Y:S01]  /*1080*/  I2F.F16 R26, R33 ;  /* 0x00000021001a7306 */ /* 0x0000620000200c00 */
[----:B------:R-:W-:-:S07]  /*1090*/  HADD2.F32 R22, -RZ, R19.H1_H1 ;  /* 0x30000013ff167230 */ /* 0x000fce0000004100 */
[----:B------:R2:W4:Y:S01]  /*10a0*/  I2F.F16 R17, R35 ;  /* 0x0000002300117306 */ /* 0x0005220000200c00 */
[----:B0-----:R-:W-:Y:S02]  /*10b0*/  HADD2.F32 R33, -RZ, R25.H0_H0 ;  /* 0x20000019ff217230 */ /* 0x001fe40000004100 */
[----:B------:R-:W-:-:S03]  /*10c0*/  FFMA.FTZ R25, R9, R10, R32 ;  /* 0x0000000a09197223 */ /* 0x000fc60000010020 */
[C---:B------:R-:W-:Y:S01]  /*10d0*/  FFMA.FTZ R33, R9.reuse, R33, R18 ;  /* 0x0000002109217223 */ /* 0x040fe20000010012 */
[----:B-1----:R-:W-:Y:S01]  /*10e0*/  HADD2.F32 R11, -RZ, R26.H0_H0 ;  /* 0x2000001aff0b7230 */ /* 0x002fe20000004100 */
[----:B------:R-:W0:Y:S01]  /*10f0*/  I2F.F16 R31, R31 ;  /* 0x0000001f001f7306 */ /* 0x000e220000200c00 */
[----:B------:R-:W-:Y:S01]  /*1100*/  FFMA.FTZ R23, R20, R22, R23 ;  /* 0x0000001614177223 */ /* 0x000fe20000010017 */
[----:B------:R-:W1:Y:S02]  /*1110*/  LDS.64 R18, [UR4+0x8] ;  /* 0x00000804ff127984 */ /* 0x000e640008000a00 */
[----:B--2---:R-:W-:Y:S02]  /*1120*/  FFMA.FTZ R35, R9, R11, R8 ;  /* 0x0000000b09237223 */ /* 0x004fe40000010008 */
[----:B------:R2:W5:Y:S01]  /*1130*/  LDG.E.128.CONSTANT R8, desc[UR6][R38.64] ;  /* 0x0000000626087981 */ /* 0x000562000c1e9d00 */
[----:B---3--:R-:W-:Y:S01]  /*1140*/  LOP3.LUT R20, R12, 0xff, RZ, 0xc0, !PT ;  /* 0x000000ff0c147812 */ /* 0x008fe200078ec0ff */
[----:B------:R-:W3:Y:S01]  /*1150*/  I2F.F16 R21, R21 ;  /* 0x0000001500157306 */ /* 0x000ee20000200c00 */
[----:B----4-:R-:W-:-:S02]  /*1160*/  HADD2.F32 R26, -RZ, R17.H0_H0 ;  /* 0x20000011ff1a7230 */ /* 0x010fc40000004100 */
[----:B------:R-:W-:Y:S02]  /*1170*/  IADD3 R17, PT, PT, R20, -0x80, RZ ;  /* 0xffffff8014117810 */ /* 0x000fe40007ffe0ff */
[----:B------:R-:W-:Y:S01]  /*1180*/  LOP3.LUT R20, R13, 0xff, RZ, 0xc0, !PT ;  /* 0x000000ff0d147812 */ /* 0x000fe200078ec0ff */
[----:B------:R-:W-:Y:S01]  /*1190*/  FFMA.FTZ R25, R22, R26, R25 ;  /* 0x0000001a16197223 */ /* 0x000fe20000010019 */
[----:B0-----:R-:W-:Y:S02]  /*11a0*/  HADD2.F32 R31, -RZ, R31.H0_H0 ;  /* 0x2000001fff1f7230 */ /* 0x001fe40000004100 */
[----:B------:R-:W-:Y:S01]  /*11b0*/  IADD3 R26, PT, PT, R20, -0x80, RZ ;  /* 0xffffff80141a7810 */ /* 0x000fe20007ffe0ff */
[----:B------:R-:W0:Y:S01]  /*11c0*/  I2F.F16 R17, R17 ;  /* 0x0000001100117306 */ /* 0x000e220000200c00 */
[----:B--2---:R-:W-:-:S04]  /*11d0*/  IMAD.WIDE R38, R27, 0x4, R38 ;  /* 0x000000041b267825 */ /* 0x004fc800078e0226 */
[----:B------:R-:W-:Y:S01]  /*11e0*/  FFMA.FTZ R33, R22, R31, R33 ;  /* 0x0000001f16217223 */ /* 0x000fe20000010021 */
[----:B---3--:R-:W-:Y:S01]  /*11f0*/  HADD2.F32 R20, -RZ, R21.H0_H0 ;  /* 0x20000015ff147230 */ /* 0x008fe20000004100 */
[----:B------:R-:W-:Y:S01]  /*1200*/  LOP3.LUT R21, R14, 0xff, RZ, 0xc0, !PT ;  /* 0x000000ff0e157812 */ /* 0x000fe200078ec0ff */
[----:B------:R-:W2:Y:S03]  /*1210*/  I2F.F16 R26, R26 ;  /* 0x0000001a001a7306 */ /* 0x000ea60000200c00 */
[----:B------:R-:W-:Y:S01]  /*1220*/  IADD3 R31, PT, PT, R21, -0x80, RZ ;  /* 0xffffff80151f7810 */ /* 0x000fe20007ffe0ff */
[----:B------:R-:W-:Y:S01]  /*1230*/  FFMA.FTZ R20, R22, R20, R35 ;  /* 0x0000001416147223 */ /* 0x000fe20000010023 */
[----:B------:R-:W-:Y:S01]  /*1240*/  LOP3.LUT R21, R15, 0xff, RZ, 0xc0, !PT ;  /* 0x000000ff0f157812 */ /* 0x000fe200078ec0ff */
[----:B0-----:R-:W-:-:S03]  /*1250*/  HADD2.F32 R22, -RZ, R17.H0_H0 ;  /* 0x20000011ff167230 */ /* 0x001fc60000004100 */
[----:B------:R-:W-:Y:S01]  /*1260*/  IADD3 R21, PT, PT, R21, -0x80, RZ ;  /* 0xffffff8015157810 */ /* 0x000fe20007ffe0ff */
[----:B------:R-:W0:Y:S01]  /*1270*/  I2F.F16 R31, R31 ;  /* 0x0000001f001f7306 */ /* 0x000e220000200c00 */
[----:B------:R-:W-:Y:S01]  /*1280*/  SHF.R.U32.HI R17, RZ, 0x8, R12 ;  /* 0x00000008ff117819 */ /* 0x000fe2000001160c */
[----:B--2---:R-:W-:-:S06]  /*1290*/  HADD2.F32 R26, -RZ, R26.H0_H0 ;  /* 0x2000001aff1a7230 */ /* 0x004fcc0000004100 */
[----:B------:R-:W2:Y:S01]  /*12a0*/  I2F.F16 R21, R21 ;  /* 0x0000001500157306 */ /* 0x000ea20000200c00 */
[----:B-1----:R-:W-:-:S05]  /*12b0*/  HADD2.F32 R32, -RZ, R18.H0_H0 ;  /* 0x20000012ff207230 */ /* 0x002fca0000004100 */
[----:B------:R-:W-:Y:S01]  /*12c0*/  FFMA.FTZ R26, R32, R26, R25 ;  /* 0x0000001a201a7223 */ /* 0x000fe20000010019 */
[----:B0-----:R-:W-:Y:S02]  /*12d0*/  HADD2.F32 R34, -RZ, R31.H0_H0 ;  /* 0x2000001fff227230 */ /* 0x001fe40000004100 */
[----:B------:R-:W-:Y:S01]  /*12e0*/  FFMA.FTZ R22, R22, R32, R23 ;  /* 0x0000002016167223 */ /* 0x000fe20000010017 */
[----:B------:R-:W-:Y:S02]  /*12f0*/  LEA.HI R23, R12, 0xffffff80, RZ, 0x8 ;  /* 0xffffff800c177811 */ /* 0x000fe400078f40ff */
[----:B------:R-:W-:Y:S01]  /*1300*/  SHF.R.U32.HI R12, RZ, 0x10, R12 ;  /* 0x00000010ff0c7819 */ /* 0x000fe2000001160c */
[----:B------:R-:W-:Y:S01]  /*1310*/  FFMA.FTZ R25, R32, R34, R33 ;  /* 0x0000002220197223 */ /* 0x000fe20000010021 */
[----:B------:R-:W-:Y:S01]  /*1320*/  LEA.HI R33, R13, 0xffffff80, RZ, 0x8 ;  /* 0xffffff800d217811 */ /* 0x000fe200078f40ff */
[----:B--2---:R-:W-:Y:S01]  /*1330*/  HADD2.F32 R31, -RZ, R21.H0_H0 ;  /* 0x20000015ff1f7230 */ /* 0x004fe20000004100 */
[----:B------:R-:W-:Y:S01]  /*1340*/  LOP3.LUT R21, R17, 0xff, RZ, 0xc0, !PT ;  /* 0x000000ff11157812 */ /* 0x000fe200078ec0ff */
[----:B------:R-:W0:Y:S01]  /*1350*/  I2F.F16 R23, R23 ;  /* 0x0000001700177306 */ /* 0x000e220000200c00 */
[----:B------:R-:W-:-:S02]  /*1360*/  LEA.HI R34, R14, 0xffffff80, RZ, 0x8 ;  /* 0xffffff800e227811 */ /* 0x000fc400078f40ff */
[----:B------:R-:W-:Y:S01]  /*1370*/  FFMA.FTZ R20, R32, R31, R20 ;  /* 0x0000001f20147223 */ /* 0x000fe20000010014 */
[--C-:B------:R-:W-:Y:S02]  /*1380*/  SHF.R.U32.HI R31, RZ, 0x8, R13.reuse ;  /* 0x00000008ff1f7819 */ /* 0x100fe4000001160d */
[----:B------:R-:W-:Y:S02]  /*1390*/  IADD3 R21, PT, PT, R21, -0x80, RZ ;  /* 0xffffff8015157810 */ /* 0x000fe40007ffe0ff */
[----:B------:R-:W-:Y:S01]  /*13a0*/  LOP3.LUT R31, R31, 0xff, RZ, 0xc0, !PT ;  /* 0x000000ff1f1f7812 */ /* 0x000fe200078ec0ff */
[----:B------:R1:W2:Y:S01]  /*13b0*/  I2F.F16 R17, R33 ;  /* 0x0000002100117306 */ /* 0x0002a20000200c00 */
[----:B------:R-:W-:Y:S02]  /*13c0*/  SHF.R.U32.HI R13, RZ, 0x10, R13 ;  /* 0x00000010ff0d7819 */ /* 0x000fe4000001160d */
[----:B------:R-:W-:Y:S01]  /*13d0*/  IADD3 R32, PT, PT, R31, -0x80, RZ ;  /* 0xffffff801f207810 */ /* 0x000fe20007ffe0ff */
[----:B------:R-:W-:Y:S01]  /*13e0*/  HADD2.F32 R31, -RZ, R18.H1_H1 ;  /* 0x30000012ff1f7230 */ /* 0x000fe20000004100 */
[----:B------:R-:W-:Y:S01]  /*13f0*/  LOP3.LUT R18, R12, 0xff, RZ, 0xc0, !PT ;  /* 0x000000ff0c127812 */ /* 0x000fe200078ec0ff */
[----:B0-----:R-:W-:Y:S01]  /*1400*/  HADD2.F32 R23, -RZ, R23.H0_H0 ;  /* 0x20000017ff177230 */ /* 0x001fe20000004100 */
[----:B------:R-:W-:Y:S01]  /*1410*/  LOP3.LUT R13, R13, 0xff, RZ, 0xc0, !PT ;  /* 0x000000ff0d0d7812 */ /* 0x000fe200078ec0ff */
[----:B------:R-:W0:Y:S01]  /*1420*/  I2F.F16 R21, R21 ;  /* 0x0000001500157306 */ /* 0x000e220000200c00 */
[----:B-1----:R-:W-:Y:S01]  /*1430*/  IADD3 R33, PT, PT, R18, -0x80, RZ ;  /* 0xffffff8012217810 */ /* 0x002fe20007ffe0ff */
[----:B--2---:R-:W-:-:S06]  /*1440*/  HADD2.F32 R17, -RZ, R17.H0_H0 ;  /* 0x20000011ff117230 */ /* 0x004fcc0000004100 */
[----:B------:R-:W1:Y:S01]  /*1450*/  I2F.F16 R32, R32 ;  /* 0x0000002000207306 */ /* 0x000e620000200c00 */
[----:B0-----:R-:W-:-:S07]  /*1460*/  HADD2.F32 R35, -RZ, R21.H0_H0 ;  /* 0x20000015ff237230 */ /* 0x001fce0000004100 */
[----:B------:R-:W0:Y:S01]  /*1470*/  I2F.F16 R12, R34 ;  /* 0x00000022000c7306 */ /* 0x000e220000200c00 */
[----:B------:R-:W-:Y:S01]  /*1480*/  FFMA.FTZ R18, R35, R31, R22 ;  /* 0x0000001f23127223 */ /* 0x000fe20000010016 */
[----:B------:R-:W-:Y:S01]  /*1490*/  IADD3 R22, PT, PT, R13, -0x80, RZ ;  /* 0xffffff800d167810 */ /* 0x000fe20007ffe0ff */
[----:B-1----:R-:W-:Y:S01]  /*14a0*/  HADD2.F32 R32, -RZ, R32.H0_H0 ;  /* 0x20000020ff207230 */ /* 0x002fe20000004100 */
[----:B------:R-:W-:-:S04]  /*14b0*/  SHF.R.U32.HI R13, RZ, 0x8, R14 ;  /* 0x00000008ff0d7819 */ /* 0x000fc8000001160e */
[----:B------:R1:W2:Y:S01]  /*14c0*/  I2F.F16 R21, R33 ;  /* 0x0000002100157306 */ /* 0x0002a20000200c00 */
[----:B------:R-:W-:Y:S01]  /*14d0*/  SHF.R.U32.HI R14, RZ, 0x10, R14 ;  /* 0x00000010ff0e7819 */ /* 0x000fe2000001160e */
[----:B------:R-:W-:Y:S01]  /*14e0*/  FFMA.FTZ R26, R31, R32, R26 ;  /* 0x000000201f1a7223 */ /* 0x000fe2000001001a */
[----:B------:R-:W-:Y:S02]  /*14f0*/  SHF.R.U32.HI R32, RZ, 0x8, R15 ;  /* 0x00000008ff207819 */ /* 0x000fe4000001160f */
[----:B------:R-:W-:Y:S01]  /*1500*/  LOP3.LUT R13, R13, 0xff, RZ, 0xc0, !PT ;  /* 0x000000ff0d0d7812 */ /* 0x000fe200078ec0ff */
[----:B0-----:R-:W-:Y:S01]  /*1510*/  HADD2.F32 R12, -RZ, R12.H0_H0 ;  /* 0x2000000cff0c7230 */ /* 0x001fe20000004100 */
[----:B------:R-:W-:Y:S01]  /*1520*/  LOP3.LUT R32, R32, 0xff, RZ, 0xc0, !PT ;  /* 0x000000ff20207812 */ /* 0x000fe200078ec0ff */
[----:B------:R-:W0:Y:S01]  /*1530*/  I2F.F16 R22, R22 ;  /* 0x0000001600167306 */ /* 0x000e220000200c00 */
[----:B------:R-:W-:Y:S02]  /*1540*/  IADD3 R13, PT, PT, R13, -0x80, RZ ;  /* 0xffffff800d0d7810 */ /* 0x000fe40007ffe0ff */
[----:B-1----:R-:W-:-:S02]  /*1550*/  IADD3 R33, PT, PT, R32, -0x80, RZ ;  /* 0xffffff8020217810 */ /* 0x002fc40007ffe0ff */
[----:B------:R-:W-:Y:S01]  /*1560*/  LOP3.LUT R32, R14, 0xff, RZ, 0xc0, !PT ;  /* 0x000000ff0e207812 */ /* 0x000fe200078ec0ff */
[----:B--2---:R-:W-:Y:S01]  /*1570*/  HADD2.F32 R21, -RZ, R21.H0_H0 ;  /* 0x20000015ff157230 */ /* 0x004fe20000004100 */
[----:B------:R-:W-:Y:S01]  /*1580*/  SHF.R.U32.HI R34, RZ, 0x10, R15 ;  /* 0x00000010ff227819 */ /* 0x000fe2000001160f */
[----:B------:R-:W1:Y:S01]  /*1590*/  I2F.F16 R13, R13 ;  /* 0x0000000d000d7306 */ /* 0x000e620000200c00 */
[----:B------:R-:W-:Y:S02]  /*15a0*/  IADD3 R32, PT, PT, R32, -0x80, RZ ;  /* 0xffffff8020207810 */ /* 0x000fe40007ffe0ff */
[----:B------:R-:W-:-:S04]  /*15b0*/  LOP3.LUT R34, R34, 0xff, RZ, 0xc0, !PT ;  /* 0x000000ff22227812 */ /* 0x000fc800078ec0ff */
[----:B------:R-:W-:Y:S01]  /*15c0*/  IADD3 R35, PT, PT, R34, -0x80, RZ ;  /* 0xffffff8022237810 */ /* 0x000fe20007ffe0ff */
[----:B------:R2:W3:Y:S01]  /*15d0*/  I2F.F16 R14, R33 ;  /* 0x00000021000e7306 */ /* 0x0004e20000200c00 */
[----:B0-----:R-:W-:Y:S02]  /*15e0*/  HADD2.F32 R22, -RZ, R22.H0_H0 ;  /* 0x20000016ff167230 */ /* 0x001fe40000004100 */
[----:B-1----:R-:W-:-:S05]  /*15f0*/  HADD2.F32 R36, -RZ, R13.H0_H0 ;  /* 0x2000000dff247230 */ /* 0x002fca0000004100 */
[----:B------:R-:W0:Y:S01]  /*1600*/  I2F.F16 R32, R32 ;  /* 0x0000002000207306 */ /* 0x000e220000200c00 */
[--C-:B--2---:R-:W-:Y:S02]  /*1610*/  HADD2.F32 R33, -RZ, R19.reuse.H1_H1 ;  /* 0x30000013ff217230 */ /* 0x104fe40000004100 */
[----:B------:R-:W-:Y:S01]  /*1620*/  FFMA.FTZ R34, R31, R36, R25 ;  /* 0x000000241f227223 */ /* 0x000fe20000010019 */
[----:B------:R-:W-:Y:S01]  /*1630*/  LEA.HI R25, R15, 0xffffff80, RZ, 0x8 ;  /* 0xffffff800f197811 */ /* 0x000fe200078f40ff */
[----:B------:R-:W-:Y:S01]  /*1640*/  HADD2.F32 R15, -RZ, R19.H0_H0 ;  /* 0x20000013ff0f7230 */ /* 0x000fe20000004100 */
[----:B-----5:R-:W-:Y:S01]  /*1650*/  LOP3.LUT R19, R7, 0xff, RZ, 0xc0, !PT ;  /* 0x000000ff07137812 */ /* 0x020fe200078ec0ff */
[----:B---3--:R-:W-:Y:S01]  /*1660*/  HADD2.F32 R14, -RZ, R14.H0_H0 ;  /* 0x2000000eff0e7230 */ /* 0x008fe20000004100 */
[----:B------:R1:W2:Y:S02]  /*1670*/  I2F.F16 R13, R35 ;  /* 0x00000023000d7306 */ /* 0x0002a40000200c00 */
[----:B------:R-:W-:Y:S01]  /*1680*/  FFMA.FTZ R26, R15, R22, R26 ;  /* 0x000000160f1a7223 */ /* 0x000fe2000001001a */
[----:B------:R-:W-:Y:S01]  /*1690*/  IADD3 R19, PT, PT, R19, -0x80, RZ ;  /* 0xffffff8013137810 */ /* 0x000fe20007ffe0ff */
[----:B------:R-:W-:Y:S01]  /*16a0*/  FFMA.FTZ R14, R31, R14, R20 ;  /* 0x0000000e1f0e7223 */ /* 0x000fe20000010014 */
[----:B------:R-:W-:Y:S01]  /*16b0*/  LOP3.LUT R20, R4, 0xff, RZ, 0xc0, !PT ;  /* 0x000000ff04147812 */ /* 0x000fe200078ec0ff */
[----:B0-----:R-:W-:-:S02]  /*16c0*/  HADD2.F32 R31, -RZ, R32.H0_H0 ;  /* 0x20000020ff1f7230 */ /* 0x001fc40000004100 */
[----:B------:R-:W-:Y:S01]  /*16d0*/  FFMA.FTZ R32, R21, R15, R18 ;  /* 0x0000000f15207223 */ /* 0x000fe20000010012 */
[----:B------:R-:W0:Y:S01]  /*16e0*/  I2F.F16 R25, R25 ;  /* 0x0000001900197306 */ /* 0x000e220000200c00 */
        /* <DEDUP_REMOVED lines=10> */
[----:B------:R-:W-:Y:S02]  /*1790*/  LOP3.LUT R14, R6, 0xff, RZ, 0xc0, !PT ;  /* 0x000000ff060e7812 */ /* 0x000fe400078ec0ff */
[----:B------:R-:W-:Y:S01]  /*17a0*/  IADD3 R15, PT, PT, R31, -0x80, RZ ;  /* 0xffffff801f0f7810 */ /* 0x000fe20007ffe0ff */
[----:B------:R-:W-:Y:S01]  /*17b0*/  FFMA.FTZ R31, R23, R33, R32 ;  /* 0x00000021171f7223 */ /* 0x000fe20000010020 */
[----:B------:R-:W-:Y:S01]  /*17c0*/  IADD3 R34, PT, PT, R14, -0x80, RZ ;  /* 0xffffff800e227810 */ /* 0x000fe20007ffe0ff */
[----:B------:R-:W3:Y:S01]  /*17d0*/  I2F.F16 R19, R19 ;  /* 0x0000001300137306 */ /* 0x000ee20000200c00 */
[----:B------:R-:W-:Y:S02]  /*17e0*/  SHF.R.U32.HI R14, RZ, 0x8, R4 ;  /* 0x00000008ff0e7819 */ /* 0x000fe40000011604 */
[----:B------:R-:W-:Y:S01]  /*17f0*/  LOP3.LUT R32, R17, 0xff, RZ, 0xc0, !PT ;  /* 0x000000ff11207812 */ /* 0x000fe200078ec0ff */
[----:B0-----:R-:W-:Y:S01]  /*1800*/  HADD2.F32 R17, -RZ, R25.H0_H0 ;  /* 0x20000019ff117230 */ /* 0x001fe20000004100 */
[----:B------:R-:W-:Y:S01]  /*1810*/  LOP3.LUT R14, R14, 0xff, RZ, 0xc0, !PT ;  /* 0x000000ff0e0e7812 */ /* 0x000fe200078ec0ff */
[----:B--2---:R-:W-:Y:S01]  /*1820*/  HADD2.F32 R13, -RZ, R13.H0_H0 ;  /* 0x2000000dff0d7230 */ /* 0x004fe20000004100 */
[----:B------:R-:W-:Y:S01]  /*1830*/  IADD3 R32, PT, PT, R32, -0x80, RZ ;  /* 0xffffff8020207810 */ /* 0x000fe20007ffe0ff */
[----:B------:R-:W0:Y:S01]  /*1840*/  I2F.F16 R15, R15 ;  /* 0x0000000f000f7306 */ /* 0x000e220000200c00 */
[----:B------:R-:W-:Y:S01]  /*1850*/  IADD3 R14, PT, PT, R14, -0x80, RZ ;  /* 0xffffff800e0e7810 */ /* 0x000fe20007ffe0ff */
[----:B------:R-:W-:Y:S01]  /*1860*/  FFMA.FTZ R17, R33, R17, R18 ;  /* 0x0000001121117223 */ /* 0x000fe20000010012 */
[----:B------:R-:W-:-:S04]  /*1870*/  SHF.R.U32.HI R25, RZ, 0x8, R6 ;  /* 0x00000008ff197819 */ /* 0x000fc80000011606 */
[----:B------:R-:W-:Y:S01]  /*1880*/  LOP3.LUT R25, R25, 0xff, RZ, 0xc0, !PT ;  /* 0x000000ff19197812 */ /* 0x000fe200078ec0ff */
[----:B------:R-:W2:Y:S01]  /*1890*/  I2F.F16 R23, R34 ;  /* 0x0000002200177306 */ /* 0x000ea20000200c00 */
[----:B---3--:R-:W-:Y:S02]  /*18a0*/  HADD2.F32 R19, -RZ, R19.H0_H0 ;  /* 0x20000013ff137230 */ /* 0x008fe40000004100 */
[----:B0-----:R-:W-:-:S05]  /*18b0*/  HADD2.F32 R33, -RZ, R15.H0_H0 ;  /* 0x2000000fff217230 */ /* 0x001fca0000004100 */
[----:B------:R-:W0:Y:S01]  /*18c0*/  I2F.F16 R18, R32 ;  /* 0x0000002000127306 */ /* 0x000e220000200c00 */
[--C-:B-1----:R-:W-:Y:S02]  /*18d0*/  HADD2.F32 R12, -RZ, R20.reuse.H0_H0 ;  /* 0x20000014ff0c7230 */ /* 0x102fe40000004100 */
[----:B------:R-:W-:-:S03]  /*18e0*/  HADD2.F32 R20, -RZ, R20.H1_H1 ;  /* 0x30000014ff147230 */ /* 0x000fc60000004100 */
[C---:B------:R-:W-:Y:S01]  /*18f0*/  FFMA.FTZ R19, R12.reuse, R19, RZ ;  /* 0x000000130c137223 */ /* 0x040fe200000100ff */
[----:B--2---:R-:W-:Y:S01]  /*1900*/  HADD2.F32 R15, -RZ, R23.H0_H0 ;  /* 0x20000017ff0f7230 */ /* 0x004fe20000004100 */
[----:B------:R-:W1:Y:S01]  /*1910*/  I2F.F16 R14, R14 ;  /* 0x0000000e000e7306 */ /* 0x000e620000200c00 */
[----:B------:R-:W-:-:S03]  /*1920*/  FFMA.FTZ R23, R12, R33, RZ ;  /* 0x000000210c177223 */ /* 0x000fc600000100ff */
[----:B------:R-:W-:Y:S01]  /*1930*/  FFMA.FTZ R33, R12, R15, RZ ;  /* 0x0000000f0c217223 */ /* 0x000fe200000100ff */
[----:B0-----:R-:W-:-:S05]  /*1940*/  HADD2.F32 R18, -RZ, R18.H0_H0 ;  /* 0x20000012ff127230 */ /* 0x001fca0000004100 */
[----:B------:R-:W-:Y:S01]  /*1950*/  FFMA.FTZ R36, R20, R18, R23 ;  /* 0x0000001214247223 */ /* 0x000fe20000010017 */
[----:B-1----:R-:W-:Y:S02]  /*1960*/  HADD2.F32 R35, -RZ, R14.H0_H0 ;  /* 0x2000000eff237230 */ /* 0x002fe40000004100 */
[----:B------:R-:W-:Y:S01]  /*1970*/  FFMA.FTZ R14, R13, R12, RZ ;  /* 0x0000000c0d0e7223 */ /* 0x000fe200000100ff */
[----:B------:R-:W-:-:S03]  /*1980*/  SHF.R.U32.HI R18, RZ, 0x8, R7 ;  /* 0x00000008ff127819 */ /* 0x000fc60000011607 */
[----:B------:R-:W-:Y:S01]  /*1990*/  FFMA.FTZ R32, R35, R20, R14 ;  /* 0x0000001423207223 */ /* 0x000fe2000001000e */
[----:B------:R-:W-:Y:S01]  /*19a0*/  IADD3 R35, PT, PT, R25, -0x80, RZ ;  /* 0xffffff8019237810 */ /* 0x000fe20007ffe0ff */
[----:B------:R0:W2:Y:S01]  /*19b0*/  LDG.E.128.CONSTANT R12, desc[UR6][R38.64] ;  /* 0x00000006260c7981 */ /* 0x0000a2000c1e9d00 */
[----:B------:R-:W-:Y:S02]  /*19c0*/  LOP3.LUT R25, R18, 0xff, RZ, 0xc0, !PT ;  /* 0x000000ff12197812 */ /* 0x000fe400078ec0ff */
[----:B------:R-:W-:Y:S01]  /*19d0*/  SHF.R.U32.HI R23, RZ, 0x10, R4 ;  /* 0x00000010ff177819 */ /* 0x000fe20000011604 */
[----:B------:R-:W1:Y:S01]  /*19e0*/  I2F.F16 R18, R35 ;  /* 0x0000002300127306 */ /* 0x000e620000200c00 */
[----:B------:R-:W-:Y:S02]  /*19f0*/  IADD3 R37, PT, PT, R25, -0x80, RZ ;  /* 0xffffff8019257810 */ /* 0x000fe40007ffe0ff */
[----:B------:R-:W-:Y:S01]  /*1a00*/  LOP3.LUT R23, R23, 0xff, RZ, 0xc0, !PT ;  /* 0x000000ff17177812 */ /* 0x000fe200078ec0ff */
[----:B0-----:R-:W-:-:S03]  /*1a10*/  IMAD.WIDE R38, R27, 0x4, R38 ;  /* 0x000000041b267825 */ /* 0x001fc600078e0226 */
[----:B------:R-:W-:Y:S01]  /*1a20*/  IADD3 R23, PT, PT, R23, -0x80, RZ ;  /* 0xffffff8017177810 */ /* 0x000fe20007ffe0ff */
[----:B------:R-:W0:Y:S01]  /*1a30*/  I2F.F16 R25, R37 ;  /* 0x0000002500197306 */ /* 0x000e220000200c00 */
[----:B-1----:R-:W-:-:S07]  /*1a40*/  HADD2.F32 R18, -RZ, R18.H0_H0 ;  /* 0x20000012ff127230 */ /* 0x002fce0000004100 */
[----:B------:R-:W1:Y:S01]  /*1a50*/  I2F.F16 R23, R23 ;  /* 0x0000001700177306 */ /* 0x000e620000200c00 */
[----:B------:R-:W-:Y:S01]  /*1a60*/  FFMA.FTZ R34, R20, R18, R33 ;  /* 0x0000001214227223 */ /* 0x000fe20000010021 */
[----:B0-----:R-:W-:-:S05]  /*1a70*/  HADD2.F32 R40, -RZ, R25.H0_H0 ;  /* 0x20000019ff287230 */ /* 0x001fca0000004100 */
        /* <DEDUP_REMOVED lines=16> */
[----:B------:R-:W1:Y:S01]  /*1b80*/  I2F.F16 R32, R32 ;  /* 0x0000002000207306 */ /* 0x000e620000200c00 */
[----:B0-----:R-:W-:-:S07]  /*1b90*/  HADD2.F32 R37, -RZ, R23.H0_H0 ;  /* 0x20000017ff257230 */ /* 0x001fce0000004100 */
[----:B------:R-:W0:Y:S01]  /*1ba0*/  I2F.F16 R25, R35 ;  /* 0x0000002300197306 */ /* 0x000e220000200c00 */
[----:B------:R-:W-:Y:S01]  /*1bb0*/  LEA.HI R23, R4, 0xffffff80, RZ, 0x8 ;  /* 0xffffff8004177811 */ /* 0x000fe200078f40ff */
[----:B------:R-:W-:Y:S01]  /*1bc0*/  FFMA.FTZ R4, R19, R37, R36 ;  /* 0x0000002513047223 */ /* 0x000fe20000010024 */
[----:B-1----:R-:W-:-:S05]  /*1bd0*/  HADD2.F32 R33, -RZ, R32.H0_H0 ;  /* 0x20000020ff217230 */ /* 0x002fca0000004100 */
[----:B------:R-:W1:Y:S01]  /*1be0*/  I2F.F16 R23, R23 ;  /* 0x0000001700177306 */ /* 0x000e620000200c00 */
[----:B------:R-:W-:Y:S01]  /*1bf0*/  FFMA.FTZ R34, R19, R33, R34 ;  /* 0x0000002113227223 */ /* 0x000fe20000010022 */
[----:B0-----:R-:W-:-:S06]  /*1c00*/  HADD2.F32 R32, -RZ, R25.H0_H0 ;  /* 0x20000019ff207230 */ /* 0x001fcc0000004100 */
[----:B------:R-:W0:Y:S01]  /*1c10*/  I2F.F16 R5, R5 ;  /* 0x0000000500057306 */ /* 0x000e220000200c00 */
[----:B------:R-:W-:Y:S01]  /*1c20*/  LEA.HI R25, R6, 0xffffff80, RZ, 0x8 ;  /* 0xffffff8006197811 */ /* 0x000fe200078f40ff */
[----:B------:R-:W-:Y:S02]  /*1c30*/  FFMA.FTZ R32, R19, R32, R18 ;  /* 0x0000002013207223 */ /* 0x000fe40000010012 */
[----:B------:R-:W3:Y:S01]  /*1c40*/  LDS.64 R18, [UR4+0x18] ;  /* 0x00001804ff127984 */ /* 0x000ee20008000a00 */
[----:B-1----:R-:W-:Y:S01]  /*1c50*/  HADD2.F32 R33, -RZ, R23.H0_H0 ;  /* 0x20000017ff217230 */ /* 0x002fe20000004100 */
[----:B------:R-:W-:Y:S02]  /*1c60*/  LEA.HI R23, R7, 0xffffff80, RZ, 0x8 ;  /* 0xffffff8007177811 */ /* 0x000fe400078f40ff */
[----:B------:R-:W1:Y:S01]  /*1c70*/  I2F.F16 R25, R25 ;  /* 0x0000001900197306 */ /* 0x000e620000200c00 */
[----:B------:R-:W-:Y:S01]  /*1c80*/  LOP3.LUT R7, R8, 0xff, RZ, 0xc0, !PT ;  /* 0x000000ff08077812 */ /* 0x000fe200078ec0ff */
[----:B------:R-:W-:Y:S01]  /*1c90*/  FFMA.FTZ R6, R33, R21, R20 ;  /* 0x0000001521067223 */ /* 0x000fe20000010014 */
[----:B0-----:R-:W-:-:S02]  /*1ca0*/  HADD2.F32 R33, -RZ, R5.H0_H0 ;  /* 0x20000005ff217230 */ /* 0x001fc40000004100 */
[----:B------:R-:W-:-:S03]  /*1cb0*/  IADD3 R5, PT, PT, R7, -0x80, RZ ;  /* 0xffffff8007057810 */ /* 0x000fc60007ffe0ff */
[----:B------:R0:W4:Y:S01]  /*1cc0*/  I2F.F16 R20, R23 ;  /* 0x0000001700147306 */ /* 0x0001220000200c00 */
[----:B------:R-:W-:Y:S01]  /*1cd0*/  LOP3.LUT R7, R9, 0xff, RZ, 0xc0, !PT ;  /* 0x000000ff09077812 */ /* 0x000fe200078ec0ff */
[----:B------:R-:W-:-:S03]  /*1ce0*/  FFMA.FTZ R4, R21, R33, R4 ;  /* 0x0000002115047223 */ /* 0x000fc60000010004 */
[----:B------:R-:W-:Y:S01]  /*1cf0*/  IADD3 R33, PT, PT, R7, -0x80, RZ ;  /* 0xffffff8007217810 */ /* 0x000fe20007ffe0ff */
[----:B-1----:R-:W-:Y:S02]  /*1d00*/  HADD2.F32 R25, -RZ, R25.H0_H0 ;  /* 0x20000019ff197230 */ /* 0x002fe40000004100 */
[----:B------:R-:W1:Y:S01]  /*1d10*/  I2F.F16 R5, R5 ;  /* 0x0000000500057306 */ /* 0x000e620000200c00 */
[----:B0-----:R-:W-:Y:S02]  /*1d20*/  LOP3.LUT R23, R10, 0xff, RZ, 0xc0, !PT ;  /* 0x000000ff0a177812 */ /* 0x001fe400078ec0ff */
[----:B------:R-:W-:Y:S01]  /*1d30*/  FFMA.FTZ R34, R21, R25, R34 ;  /* 0x0000001915227223 */ /* 0x000fe20000010022 */
[----:B----4-:R-:W-:-:S04]  /*1d40*/  HADD2.F32 R25, -RZ, R20.H0_H0 ;  /* 0x20000014ff197230 */ /* 0x010fc80000004100 */
[----:B------:R-:W0:Y:S01]  /*1d50*/  I2F.F16 R7, R33 ;  /* 0x0000002100077306 */ /* 0x000e220000200c00 */
[----:B------:R-:W-:Y:S02]  /*1d60*/  IADD3 R20, PT, PT, R23, -0x80, RZ ;  /* 0xffffff8017147810 */ /* 0x000fe40007ffe0ff */
[----:B------:R-:W-:Y:S01]  /*1d70*/  LOP3.LUT R23, R11, 0xff, RZ, 0xc0, !PT ;  /* 0x000000ff0b177812 */ /* 0x000fe200078ec0ff */
[----:B------:R-:W-:Y:S01]  /*1d80*/  FFMA.FTZ R32, R21, R25, R32 ;  /* 0x0000001915207223 */ /* 0x000fe20000010020 */
[----:B-1----:R-:W-:Y:S02]  /*1d90*/  HADD2.F32 R5, -RZ, R5.H0_H0 ;  /* 0x20000005ff057230 */ /* 0x002fe40000004100 */
[----:B------:R-:W-:Y:S01]  /*1da0*/  IADD3 R35, PT, PT, R23, -0x80, RZ ;  /* 0xffffff8017237810 */ /* 0x000fe20007ffe0ff */
[----:B------:R-:W1:Y:S01]  /*1db0*/  I2F.F16 R20, R20 ;  /* 0x0000001400147306 */ /* 0x000e620000200c00 */
[----:B---3--:R-:W-:Y:S02]  /*1dc0*/  HADD2.F32 R21, -RZ, R18.H0_H0 ;  /* 0x20000012ff157230 */ /* 0x008fe40000004100 */
[----:B0-----:R-:W-:-:S05]  /*1dd0*/  HADD2.F32 R7, -RZ, R7.H0_H0 ;  /* 0x20000007ff077230 */ /* 0x001fca0000004100 */
[----:B------:R-:W0:Y:S01]  /*1de0*/  I2F.F16 R35, R35 ;  /* 0x0000002300237306 */ /* 0x000e220000200c00 */
[----:B------:R-:W-:Y:S01]  /*1df0*/  FFMA.FTZ R23, R5, R21, R6 ;  /* 0x0000001505177223 */ /* 0x000fe20000010006 */
[----:B------:R-:W-:Y:S02]  /*1e00*/  FFMA.FTZ R25, R21, R7, R4 ;  /* 0x0000000715197223 */ /* 0x000fe40000010004 */
[----:B------:R-:W3:Y:S01]  /*1e10*/  LDG.E.128.CONSTANT R4, desc[UR6][R38.64] ;  /* 0x0000000626047981 */ /* 0x000ee2000c1e9d00 */
[----:B-1----:R-:W-:Y:S01]  /*1e20*/  HADD2.F32 R33, -RZ, R20.H0_H0 ;  /* 0x20000014ff217230 */ /* 0x002fe20000004100 */
[----:B------:R-:W-:-:S04]  /*1e30*/  SHF.R.U32.HI R20, RZ, 0x8, R8 ;  /* 0x00000008ff147819 */ /* 0x000fc80000011608 */
[----:B------:R-:W-:Y:S01]  /*1e40*/  FFMA.FTZ R34, R21, R33, R34 ;  /* 0x0000002115227223 */ /* 0x000fe20000010022 */
[----:B------:R-:W-:Y:S01]  /*1e50*/  LOP3.LUT R20, R20, 0xff, RZ, 0xc0, !PT ;  /* 0x000000ff14147812 */ /* 0x000fe200078ec0ff */
[----:B0-----:R-:W-:-:S03]  /*1e60*/  HADD2.F32 R37, -RZ, R35.H0_H0 ;  /* 0x20000023ff257230 */ /* 0x001fc60000004100 */
[----:B------:R-:W-:Y:S02]  /*1e70*/  IADD3 R33, PT, PT, R20, -0x80, RZ ;  /* 0xffffff8014217810 */ /* 0x000fe40007ffe0ff */
[----:B------:R-:W-:Y:S01]  /*1e80*/  FFMA.FTZ R32, R21, R37, R32 ;  /* 0x0000002515207223 */ /* 0x000fe20000010020 */
[----:B------:R-:W-:Y:S01]  /*1e90*/  SHF.R.U32.HI R21, RZ, 0x8, R9 ;  /* 0x00000008ff157819 */ /* 0x000fe20000011609 */
[----:B------:R-:W0:Y:S03]  /*1ea0*/  I2F.F16 R20, R33 ;  /* 0x0000002100147306 */ /* 0x000e260000200c00 */
[----:B------:R-:W-:-:S04]  /*1eb0*/  LOP3.LUT R21, R21, 0xff, RZ, 0xc0, !PT ;  /* 0x000000ff15157812 */ /* 0x000fc800078ec0ff */
[----:B------:R-:W-:Y:S01]  /*1ec0*/  IADD3 R35, PT, PT, R21, -0x80, RZ ;  /* 0xffffff8015237810 */ /* 0x000fe20007ffe0ff */
[----:B------:R-:W-:-:S05]  /*1ed0*/  HADD2.F32 R21, -RZ, R18.H1_H1 ;  /* 0x30000012ff157230 */ /* 0x000fca0000004100 */
[----:B------:R-:W1:Y:S01]  /*1ee0*/  I2F.F16 R35, R35 ;  /* 0x0000002300237306 */ /* 0x000e620000200c00 */
[----:B0-----:R-:W-:-:S05]  /*1ef0*/  HADD2.F32 R20, -RZ, R20.H0_H0 ;  /* 0x20000014ff147230 */ /* 0x001fca0000004100 */
[----:B------:R-:W-:Y:S01]  /*1f00*/  FFMA.FTZ R20, R20, R21, R23 ;  /* 0x0000001514147223 */ /* 0x000fe20000010017 */
[----:B------:R-:W-:-:S04]  /*1f10*/  SHF.R.U32.HI R23, RZ, 0x8, R10 ;  /* 0x00000008ff177819 */ /* 0x000fc8000001160a */
[----:B------:R-:W-:Y:S01]  /*1f20*/  LOP3.LUT R23, R23, 0xff, RZ, 0xc0, !PT ;  /* 0x000000ff17177812 */ /* 0x000fe200078ec0ff */
[----:B-1----:R-:W-:-:S03]  /*1f30*/  HADD2.F32 R18, -RZ, R35.H0_H0 ;  /* 0x20000023ff127230 */ /* 0x002fc60000004100 */
[----:B------:R-:W-:Y:S02]  /*1f40*/  IADD3 R36, PT, PT, R23, -0x80, RZ ;  /* 0xffffff8017247810 */ /* 0x000fe40007ffe0ff */
[----:B------:R-:W-:Y:S01]  /*1f50*/  FFMA.FTZ R18, R21, R18, R25 ;  /* 0x0000001215127223 */ /* 0x000fe20000010019 */
[----:B------:R-:W-:Y:S01]  /*1f60*/  SHF.R.U32.HI R25, RZ, 0x8, R11 ;  /* 0x00000008ff197819 */ /* 0x000fe2000001160b */
[----:B------:R-:W0:Y:S03]  /*1f70*/  I2F.F16 R23, R36 ;  /* 0x0000002400177306 */ /* 0x000e260000200c00 */
[----:B------:R-:W-:-:S04]  /*1f80*/  LOP3.LUT R25, R25, 0xff, RZ, 0xc0, !PT ;  /* 0x000000ff19197812 */ /* 0x000fc800078ec0ff */
[----:B------:R-:W-:Y:S02]  /*1f90*/  IADD3 R33, PT, PT, R25, -0x80, RZ ;  /* 0xffffff8019217810 */ /* 0x000fe40007ffe0ff */
[----:B------:R-:W-:-:S04]  /*1fa0*/  SHF.R.U32.HI R25, RZ, 0x10, R8 ;  /* 0x00000010ff197819 */ /* 0x000fc80000011608 */
[----:B------:R-:W-:Y:S01]  /*1fb0*/  LOP3.LUT R25, R25, 0xff, RZ, 0xc0, !PT ;  /* 0x000000ff19197812 */ /* 0x000fe200078ec0ff */
[----:B------:R-:W1:Y:S01]  /*1fc0*/  I2F.F16 R33, R33 ;  /* 0x0000002100217306 */ /* 0x000e620000200c00 */
[----:B0-----:R-:W-:Y:S02]  /*1fd0*/  HADD2.F32 R23, -RZ, R23.H0_H0 ;  /* 0x20000017ff177230 */ /* 0x001fe40000004100 */
[----:B------:R-:W-:-:S03]  /*1fe0*/  IADD3 R35, PT, PT, R25, -0x80, RZ ;  /* 0xffffff8019237810 */ /* 0x000fc60007ffe0ff */
[----:B------:R-:W-:Y:S02]  /*1ff0*/  FFMA.FTZ R34, R21, R23, R34 ;  /* 0x0000001715227223 */ /* 0x000fe40000010022 */
[----:B------:R0:W4:Y:S01]  /*2000*/  I2F.F16 R25, R35 ;  /* 0x0000002300197306 */ /* 0x0001220000200c00 */
[----:B-1----:R-:W-:Y:S01]  /*2010*/  HADD2.F32 R37, -RZ, R33.H0_H0 ;  /* 0x20000021ff257230 */ /* 0x002fe20000004100 */
[----:B0-----:R-:W-:-:S04]  /*2020*/  SHF.R.U32.HI R35, RZ, 0x10, R11 ;  /* 0x00000010ff237819 */ /* 0x001fc8000001160b */
[----:B------:R-:W-:Y:S01]  /*2030*/  FFMA.FTZ R23, R21, R37, R32 ;  /* 0x0000002515177223 */ /* 0x000fe20000010020 */
[----:B------:R-:W-:Y:S01]  /*2040*/  HADD2.F32 R21, -RZ, R19.H0_H0 ;  /* 0x20000013ff157230 */ /* 0x000fe20000004100 */
[----:B------:R-:W-:Y:S01]  /*2050*/  SHF.R.U32.HI R32, RZ, 0x10, R9 ;  /* 0x00000010ff207819 */ /* 0x000fe20000011609 */
[----:B----4-:R-:W-:Y:S01]  /*2060*/  HADD2.F32 R25, -RZ, R25.H0_H0 ;  /* 0x20000019ff197230 */ /* 0x010fe20000004100 */
[----:B------:R-:W-:Y:S02]  /*2070*/  LOP3.LUT R35, R35, 0xff, RZ, 0xc0, !PT ;  /* 0x000000ff23237812 */ /* 0x000fe400078ec0ff */
[----:B------:R-:W-:Y:S02]  /*2080*/  LOP3.LUT R32, R32, 0xff, RZ, 0xc0, !PT ;  /* 0x000000ff20207812 */ /* 0x000fe400078ec0ff */
[----:B------:R-:W-:Y:S01]  /*2090*/  FFMA.FTZ R25, R25, R21, R20 ;  /* 0x0000001519197223 */ /* 0x000fe20000010014 */
[----:B------:R-:W-:Y:S02]  /*20a0*/  SHF.R.U32.HI R20, RZ, 0x10, R10 ;  /* 0x00000010ff147819 */ /* 0x000fe4000001160a */
[----:B------:R-:W-:-:S02]  /*20b0*/  IADD3 R36, PT, PT, R32, -0x80, RZ ;  /* 0xffffff8020247810 */ /* 0x000fc40007ffe0ff */
[----:B------:R-:W-:Y:S02]  /*20c0*/  LOP3.LUT R20, R20, 0xff, RZ, 0xc0, !PT ;  /* 0x000000ff14147812 */ /* 0x000fe400078ec0ff */
[----:B------:R-:W-:Y:S01]  /*20d0*/  IADD3 R35, PT, PT, R35, -0x80, RZ ;  /* 0xffffff8023237810 */ /* 0x000fe20007ffe0ff */
[----:B------:R-:W0:Y:S01]  /*20e0*/  I2F.F16 R32, R36 ;  /* 0x0000002400207306 */ /* 0x000e220000200c00 */
[----:B------:R-:W-:Y:S02]  /*20f0*/  IADD3 R33, PT, PT, R20, -0x80, RZ ;  /* 0xffffff8014217810 */ /* 0x000fe40007ffe0ff */
[----:B------:R-:W-:-:S05]  /*2100*/  LEA.HI R10, R10, 0xffffff80, RZ, 0x8 ;  /* 0xffffff800a0a7811 */ /* 0x000fca00078f40ff */
[----:B------:R-:W1:Y:S01]  /*2110*/  I2F.F16 R33, R33 ;  /* 0x0000002100217306 */ /* 0x000e620000200c00 */
[----:B0-----:R-:W-:-:S07]  /*2120*/  HADD2.F32 R32, -RZ, R32.H0_H0 ;  /* 0x20000020ff207230 */ /* 0x001fce0000004100 */
[----:B------:R-:W0:Y:S01]  /*2130*/  I2F.F16 R20, R35 ;  /* 0x0000002300147306 */ /* 0x000e220000200c00 */
[----:B------:R-:W-:Y:S01]  /*2140*/  FFMA.FTZ R18, R21, R32, R18 ;  /* 0x0000002015127223 */ /* 0x000fe20000010012 */
[----:B------:R-:W-:Y:S01]  /*2150*/  LEA.HI R32, R8, 0xffffff80, RZ, 0x8 ;  /* 0xffffff8008207811 */ /* 0x000fe200078f40ff */
[----:B-1----:R-:W-:Y:S01]  /*2160*/  HADD2.F32 R37, -RZ, R33.H0_H0 ;  /* 0x20000021ff257230 */ /* 0x002fe20000004100 */
[----:B------:R-:W-:-:S04]  /*2170*/  LEA.HI R33, R9, 0xffffff80, RZ, 0x8 ;  /* 0xffffff8009217811 */ /* 0x000fc800078f40ff */
[----:B------:R-:W1:Y:S01]  /*2180*/  I2F.F16 R10, R10 ;  /* 0x0000000a000a7306 */ /* 0x000e620000200c00 */
[----:B------:R-:W-:Y:S01]  /*2190*/  FFMA.FTZ R8, R21, R37, R34 ;  /* 0x0000002515087223 */ /* 0x000fe20000010022 */
[----:B------:R-:W-:Y:S01]  /*21a0*/  LEA.HI R34, R11, 0xffffff80, RZ, 0x8 ;  /* 0xffffff800b227811 */ /* 0x000fe200078f40ff */
[----:B------:R-:W-:Y:S02]  /*21b0*/  HADD2.F32 R11, -RZ, R19.H1_H1 ;  /* 0x30000013ff0b7230 */ /* 0x000fe40000004100 */
[----:B0-----:R-:W-:-:S03]  /*21c0*/  HADD2.F32 R20, -RZ, R20.H0_H0 ;  /* 0x20000014ff147230 */ /* 0x001fc60000004100 */
[----:B------:R-:W0:Y:S02]  /*21d0*/  I2F.F16 R32, R32 ;  /* 0x0000002000207306 */ /* 0x000e240000200c00 */
[----:B------:R-:W-:Y:S02]  /*21e0*/  FFMA.FTZ R23, R21, R20, R23 ;  /* 0x0000001415177223 */ /* 0x000fe40000010017 */
[----:B------:R-:W4:Y:S01]  /*21f0*/  LDS.64 R20, [UR4+0x20] ;  /* 0x00002004ff147984 */ /* 0x000f220008000a00 */
[----:B-1----:R-:W-:-:S03]  /*2200*/  HADD2.F32 R19, -RZ, R10.H0_H0 ;  /* 0x2000000aff137230 */ /* 0x002fc60000004100 */
[----:B------:R-:W1:Y:S02]  /*2210*/  I2F.F16 R33, R33 ;  /* 0x0000002100217306 */ /* 0x000e640000200c00 */
[----:B------:R-:W-:Y:S01]  /*2220*/  FFMA.FTZ R19, R11, R19, R8 ;  /* 0x000000130b137223 */ /* 0x000fe20000010008 */
[----:B0-----:R-:W-:-:S05]  /*2230*/  HADD2.F32 R32, -RZ, R32.H0_H0 ;  /* 0x20000020ff207230 */ /* 0x001fca0000004100 */
[----:B------:R-:W0:Y:S01]  /*2240*/  I2F.F16 R34, R34 ;  /* 0x0000002200227306 */ /* 0x000e220000200c00 */
[----:B------:R-:W-:Y:S01]  /*2250*/  FFMA.FTZ R25, R32, R11, R25 ;  /* 0x0000000b20197223 */ /* 0x000fe20000010019 */
[----:B-1----:R-:W-:Y:S01]  /*2260*/  HADD2.F32 R33, -RZ, R33.H0_H0 ;  /* 0x20000021ff217230 */ /* 0x002fe20000004100 */
[----:B--2---:R-:W-:Y:S02]  /*2270*/  LOP3.LUT R9, R12, 0xff, RZ, 0xc0, !PT ;  /* 0x000000ff0c097812 */ /* 0x004fe400078ec0ff */
[----:B------:R-:W-:Y:S02]  /*2280*/  SHF.R.U32.HI R35, RZ, 0x8, R12 ;  /* 0x00000008ff237819 */ /* 0x000fe4000001160c */
[----:B------:R-:W-:Y:S01]  /*2290*/  FFMA.FTZ R18, R11, R33, R18 ;  /* 0x000000210b127223 */ /* 0x000fe20000010012 */
[----:B------:R-:W-:Y:S02]  /*22a0*/  IADD3 R9, PT, PT, R9, -0x80, RZ ;  /* 0xffffff8009097810 */ /* 0x000fe40007ffe0ff */
[----:B------:R-:W-:Y:S01]  /*22b0*/  LOP3.LUT R35, R35, 0xff, RZ, 0xc0, !PT ;  /* 0x000000ff23237812 */ /* 0x000fe200078ec0ff */
[----:B0-----:R-:W-:Y:S01]  /*22c0*/  HADD2.F32 R34, -RZ, R34.H0_H0 ;  /* 0x20000022ff227230 */ /* 0x001fe20000004100 */
[----:B------:R-:W-:-:S02]  /*22d0*/  LOP3.LUT R8, R13, 0xff, RZ, 0xc0, !PT ;  /* 0x000000ff0d087812 */ /* 0x000fc400078ec0ff */
[----:B------:R-:W0:Y:S01]  /*22e0*/  I2F.F16 R9, R9 ;  /* 0x0000000900097306 */ /* 0x000e220000200c00 */
[----:B------:R-:W-:Y:S01]  /*22f0*/  IADD3 R35, PT, PT, R35, -0x80, RZ ;  /* 0xffffff8023237810 */ /* 0x000fe20007ffe0ff */
[----:B------:R-:W-:Y:S01]  /*2300*/  FFMA.FTZ R23, R11, R34, R23 ;  /* 0x000000220b177223 */ /* 0x000fe20000010017 */
[----:B------:R-:W-:Y:S02]  /*2310*/  IADD3 R8, PT, PT, R8, -0x80, RZ ;  /* 0xffffff8008087810 */ /* 0x000fe40007ffe0ff */
[C---:B------:R-:W-:Y:S02]  /*2320*/  LEA.HI R41, R14.reuse, 0xffffff80, RZ, 0x8 ;  /* 0xffffff800e297811 */ /* 0x040fe400078f40ff */
[----:B------:R-:W-:Y:S01]  /*2330*/  LEA.HI R43, R15, 0xffffff80, RZ, 0x8 ;  /* 0xffffff800f2b7811 */ /* 0x000fe200078f40ff */
[----:B------:R-:W1:Y:S01]  /*2340*/  I2F.F16 R32, R35 ;  /* 0x0000002300207306 */ /* 0x000e620000200c00 */
[--C-:B----4-:R-:W-:Y:S02]  /*2350*/  HADD2.F32 R10, -RZ, R20.reuse.H0_H0 ;  /* 0x20000014ff0a7230 */ /* 0x110fe40000004100 */
[----:B------:R-:W-:Y:S01]  /*2360*/  HADD2.F32 R11, -RZ, R20.H1_H1 ;  /* 0x30000014ff0b7230 */ /* 0x000fe20000004100 */
[----:B------:R-:W-:Y:S01]  /*2370*/  LOP3.LUT R20, R14, 0xff, RZ, 0xc0, !PT ;  /* 0x000000ff0e147812 */ /* 0x000fe200078ec0ff */
[----:B0-----:R-:W-:-:S03]  /*2380*/  HADD2.F32 R9, -RZ, R9.H0_H0 ;  /* 0x20000009ff097230 */ /* 0x001fc60000004100 */
[----:B------:R0:W2:Y:S01]  /*2390*/  I2F.F16 R35, R8 ;  /* 0x0000000800237306 */ /* 0x0000a20000200c00 */
[----:B------:R-:W-:Y:S01]  /*23a0*/  IADD3 R36, PT, PT, R20, -0x80, RZ ;  /* 0xffffff8014247810 */ /* 0x000fe20007ffe0ff */
[----:B------:R-:W-:Y:S01]  /*23b0*/  FFMA.FTZ R9, R9, R10, RZ ;  /* 0x0000000a09097223 */ /* 0x000fe200000100ff */
[----:B-1----:R-:W-:Y:S01]  /*23c0*/  HADD2.F32 R32, -RZ, R32.H0_H0 ;  /* 0x20000020ff207230 */ /* 0x002fe20000004100 */
[----:B0-----:R-:W-:Y:S02]  /*23d0*/  SHF.R.U32.HI R8, RZ, 0x10, R12 ;  /* 0x00000010ff087819 */ /* 0x001fe4000001160c */
[----:B------:R-:W-:Y:S02]  /*23e0*/  LEA.HI R12, R12, 0xffffff80, RZ, 0x8 ;  /* 0xffffff800c0c7811 */ /* 0x000fe400078f40ff */
[----:B------:R-:W-:Y:S01]  /*23f0*/  FFMA.FTZ R33, R32, R11, R9 ;  /* 0x0000000b20217223 */ /* 0x000fe20000010009 */
[----:B------:R-:W-:Y:S02]  /*2400*/  SHF.R.U32.HI R9, RZ, 0x8, R13 ;  /* 0x00000008ff097819 */ /* 0x000fe4000001160d */
[----:B------:R-:W-:Y:S01]  /*2410*/  SHF.R.U32.HI R32, RZ, 0x8, R14 ;  /* 0x00000008ff207819 */ /* 0x000fe2000001160e */
[----:B--2---:R-:W-:Y:S01]  /*2420*/  HADD2.F32 R35, -RZ, R35.H0_H0 ;  /* 0x20000023ff237230 */ /* 0x004fe20000004100 */
[----:B------:R-:W-:Y:S01]  /*2430*/  LOP3.LUT R20, R9, 0xff, RZ, 0xc0, !PT ;  /* 0x000000ff09147812 */ /* 0x000fe200078ec0ff */
[----:B------:R-:W-:Y:S01]  /*2440*/  I2F.F16 R12, R12 ;  /* 0x0000000c000c7306 */ /* 0x000fe20000200c00 */
[----:B------:R-:W-:-:S02]  /*2450*/  LOP3.LUT R32, R32, 0xff, RZ, 0xc0, !PT ;  /* 0x000000ff20207812 */ /* 0x000fc400078ec0ff */
[----:B------:R-:W-:Y:S02]  /*2460*/  IADD3 R34, PT, PT, R20, -0x80, RZ ;  /* 0xffffff8014227810 */ /* 0x000fe40007ffe0ff */
[----:B------:R-:W-:Y:S02]  /*2470*/  LOP3.LUT R8, R8, 0xff, RZ, 0xc0, !PT ;  /* 0x000000ff08087812 */ /* 0x000fe400078ec0ff */
[----:B------:R-:W-:Y:S01]  /*2480*/  IADD3 R40, PT, PT, R32, -0x80, RZ ;  /* 0xffffff8020287810 */ /* 0x000fe20007ffe0ff */
[----:B------:R-:W0:Y:S01]  /*2490*/  I2F.F16 R9, R36 ;  /* 0x0000002400097306 */ /* 0x000e220000200c00 */
[----:B------:R-:W-:-:S07]  /*24a0*/  IADD3 R8, PT, PT, R8, -0x80, RZ ;  /* 0xffffff8008087810 */ /* 0x000fce0007ffe0ff */
[----:B------:R1:W2:Y:S01]  /*24b0*/  I2F.F16 R20, R34 ;  /* 0x0000002200147306 */ /* 0x0002a20000200c00 */
[----:B0-----:R-:W-:-:S07]  /*24c0*/  HADD2.F32 R9, -RZ, R9.H0_H0 ;  /* 0x20000009ff097230 */ /* 0x001fce0000004100 */
[----:B------:R0:W4:Y:S01]  /*24d0*/  I2F.F16 R32, R40 ;  /* 0x0000002800207306 */ /* 0x0001220000200c00 */
[C---:B-1----:R-:W-:Y:S01]  /*24e0*/  FFMA.FTZ R34, R10.reuse, R35, RZ ;  /* 0x000000230a227223 */ /* 0x042fe200000100ff */
[----:B------:R-:W-:Y:S01]  /*24f0*/  FFMA.FTZ R9, R10, R9, RZ ;  /* 0x000000090a097223 */ /* 0x000fe200000100ff */
[----:B--2---:R-:W-:-:S05]  /*2500*/  HADD2.F32 R20, -RZ, R20.H0_H0 ;  /* 0x20000014ff147230 */ /* 0x004fca0000004100 */
[----:B------:R-:W1:Y:S01]  /*2510*/  I2F.F16 R8, R8 ;  /* 0x0000000800087306 */ /* 0x000e620000200c00 */
[----:B0-----:R-:W-:Y:S01]  /*2520*/  LEA.HI R40, R13, 0xffffff80, RZ, 0x8 ;  /* 0xffffff800d287811 */ /* 0x001fe200078f40ff */
[----:B------:R-:W-:Y:S01]  /*2530*/  FFMA.FTZ R35, R11, R20, R34 ;  /* 0x000000140b237223 */ /* 0x000fe20000010022 */
[----:B----4-:R-:W-:-:S05]  /*2540*/  HADD2.F32 R32, -RZ, R32.H0_H0 ;  /* 0x20000020ff207230 */ /* 0x010fca0000004100 */
[----:B------:R-:W-:Y:S01]  /*2550*/  FFMA.FTZ R37, R11, R32, R9 ;  /* 0x000000200b257223 */ /* 0x000fe20000010009 */
[----:B------:R-:W-:Y:S01]  /*2560*/  HADD2.F32 R32, -RZ, R21.H0_H0 ;  /* 0x20000015ff207230 */ /* 0x000fe20000004100 */
[----:B------:R-:W-:Y:S01]  /*2570*/  SHF.R.U32.HI R9, RZ, 0x10, R14 ;  /* 0x00000010ff097819 */ /* 0x000fe2000001160e */
[----:B-1----:R-:W-:Y:S01]  /*2580*/  HADD2.F32 R20, -RZ, R8.H0_H0 ;  /* 0x20000008ff147230 */ /* 0x002fe20000004100 */
[----:B------:R-:W-:Y:S02]  /*2590*/  SHF.R.U32.HI R8, RZ, 0x10, R13 ;  /* 0x00000010ff087819 */ /* 0x000fe4000001160d */
[----:B------:R-:W-:Y:S01]  /*25a0*/  LOP3.LUT R9, R9, 0xff, RZ, 0xc0, !PT ;  /* 0x000000ff09097812 */ /* 0x000fe200078ec0ff */
[----:B------:R-:W-:Y:S01]  /*25b0*/  I2F.F16 R13, R40 ;  /* 0x00000028000d7306 */ /* 0x000fe20000200c00 */
[----:B------:R-:W-:Y:S01]  /*25c0*/  LOP3.LUT R8, R8, 0xff, RZ, 0xc0, !PT ;  /* 0x000000ff08087812 */ /* 0x000fe200078ec0ff */
[----:B------:R-:W-:Y:S01]  /*25d0*/  FFMA.FTZ R33, R20, R32, R33 ;  /* 0x0000002014217223 */ /* 0x000fe20000010021 */
[----:B------:R-:W-:-:S02]  /*25e0*/  IADD3 R34, PT, PT, R9, -0x80, RZ ;  /* 0xffffff8009227810 */ /* 0x000fc40007ffe0ff */
[----:B------:R-:W-:-:S03]  /*25f0*/  IADD3 R20, PT, PT, R8, -0x80, RZ ;  /* 0xffffff8008147810 */ /* 0x000fc60007ffe0ff */
[----:B------:R-:W0:Y:S08]  /*2600*/  I2F.F16 R9, R34 ;  /* 0x0000002200097306 */ /* 0x000e300000200c00 */
[----:B------:R1:W2:Y:S01]  /*2610*/  I2F.F16 R8, R20 ;  /* 0x0000001400087306 */ /* 0x0002a20000200c00 */
[----:B0-----:R-:W-:Y:S02]  /*2620*/  HADD2.F32 R36, -RZ, R9.H0_H0 ;  /* 0x20000009ff247230 */ /* 0x001fe40000004100 */
[----:B-1----:R-:W-:-:S05]  /*2630*/  HADD2.F32 R20, -RZ, R12.H0_H0 ;  /* 0x2000000cff147230 */ /* 0x002fca0000004100 */
[----:B------:R-:W0:Y:S01]  /*2640*/  I2F.F16 R12, R41 ;  /* 0x00000029000c7306 */ /* 0x000e220000200c00 */
[----:B------:R-:W-:Y:S01]  /*2650*/  FFMA.FTZ R37, R32, R36, R37 ;  /* 0x0000002420257223 */ /* 0x000fe20000010025 */
[----:B------:R-:W-:Y:S02]  /*2660*/  HADD2.F32 R36, -RZ, R21.H1_H1 ;  /* 0x30000015ff247230 */ /* 0x000fe40000004100 */
[----:B--2---:R-:W-:-:S03]  /*2670*/  HADD2.F32 R8, -RZ, R8.H0_H0 ;  /* 0x20000008ff087230 */ /* 0x004fc60000004100 */
[----:B------:R-:W-:Y:S02]  /*2680*/  FFMA.FTZ R21, R20, R36, R33 ;  /* 0x0000002414157223 */ /* 0x000fe40000010021 */
[----:B------:R-:W-:Y:S02]  /*2690*/  FFMA.FTZ R35, R32, R8, R35 ;  /* 0x0000000820237223 */ /* 0x000fe40000010023 */
[----:B------:R-:W1:Y:S01]  /*26a0*/  LDS.64 R8, [UR4+0x28] ;  /* 0x00002804ff087984 */ /* 0x000e620008000a00 */
[----:B0-----:R-:W-:Y:S01]  /*26b0*/  HADD2.F32 R12, -RZ, R12.H0_H0 ;  /* 0x2000000cff0c7230 */ /* 0x001fe20000004100 */
[----:B---3--:R-:W-:-:S04]  /*26c0*/  LOP3.LUT R14, R4, 0xff, RZ, 0xc0, !PT ;  /* 0x000000ff040e7812 */ /* 0x008fc800078ec0ff */
[----:B------:R-:W-:Y:S01]  /*26d0*/  FFMA.FTZ R33, R36, R12, R37 ;  /* 0x0000000c24217223 */ /* 0x000fe20000010025 */
[----:B------:R-:W-:Y:S02]  /*26e0*/  LEA.HI R37, R4, 0xffffff80, RZ, 0x8 ;  /* 0xffffff8004257811 */ /* 0x000fe400078f40ff */
[----:B------:R-:W-:Y:S01]  /*26f0*/  IADD3 R34, PT, PT, R14, -0x80, RZ ;  /* 0xffffff800e227810 */ /* 0x000fe20007ffe0ff */
[----:B------:R-:W-:-:S03]  /*2700*/  HADD2.F32 R14, -RZ, R13.H0_H0 ;  /* 0x2000000dff0e7230 */ /* 0x000fc60000004100 */
[----:B------:R-:W0:Y:S02]  /*2710*/  I2F.F16 R13, R34 ;  /* 0x00000022000d7306 */ /* 0x000e240000200c00 */
[----:B------:R-:W-:Y:S01]  /*2720*/  FFMA.FTZ R35, R36, R14, R35 ;  /* 0x0000000e24237223 */ /* 0x000fe20000010023 */
[----:B------:R-:W-:-:S04]  /*2730*/  SHF.R.U32.HI R14, RZ, 0x8, R4 ;  /* 0x00000008ff0e7819 */ /* 0x000fc80000011604 */
[----:B------:R-:W-:-:S04]  /*2740*/  LOP3.LUT R14, R14, 0xff, RZ, 0xc0, !PT ;  /* 0x000000ff0e0e7812 */ /* 0x000fc800078ec0ff */
[----:B------:R-:W-:Y:S01]  /*2750*/  IADD3 R20, PT, PT, R14, -0x80, RZ ;  /* 0xffffff800e147810 */ /* 0x000fe20007ffe0ff */
[----:B0-----:R-:W-:Y:S01]  /*2760*/  HADD2.F32 R14, -RZ, R13.H0_H0 ;  /* 0x2000000dff0e7230 */ /* 0x001fe20000004100 */
[----:B------:R-:W-:-:S04]  /*2770*/  SHF.R.U32.HI R13, RZ, 0x10, R4 ;  /* 0x00000010ff0d7819 */ /* 0x000fc80000011604 */
[----:B------:R-:W0:Y:S01]  /*2780*/  I2F.F16 R20, R20 ;  /* 0x0000001400147306 */ /* 0x000e220000200c00 */
[----:B-1----:R-:W-:-:S07]  /*2790*/  HADD2.F32 R12, -RZ, R8.H0_H0 ;  /* 0x20000008ff0c7230 */ /* 0x002fce0000004100 */
[----:B------:R-:W-:Y:S01]  /*27a0*/  I2F.F16 R4, R37 ;  /* 0x0000002500047306 */ /* 0x000fe20000200c00 */
[----:B------:R-:W-:Y:S02]  /*27b0*/  HADD2.F32 R34, -RZ, R9.H0_H0 ;  /* 0x20000009ff227230 */ /* 0x000fe40000004100 */
[----:B------:R-:W-:Y:S01]  /*27c0*/  FFMA.FTZ R14, R14, R12, R21 ;  /* 0x0000000c0e0e7223 */ /* 0x000fe20000010015 */
[----:B------:R-:W-:Y:S01]  /*27d0*/  LOP3.LUT R21, R13, 0xff, RZ, 0xc0, !PT ;  /* 0x000000ff0d157812 */ /* 0x000fe200078ec0ff */
[----:B------:R-:W-:-:S03]  /*27e0*/  HADD2.F32 R13, -RZ, R8.H1_H1 ;  /* 0x30000008ff0d7230 */ /* 0x000fc60000004100 */
[----:B------:R-:W-:Y:S01]  /*27f0*/  IADD3 R8, PT, PT, R21, -0x80, RZ ;  /* 0xffffff8015087810 */ /* 0x000fe20007ffe0ff */
[----:B0-----:R-:W-:-:S05]  /*2800*/  HADD2.F32 R21, -RZ, R20.H0_H0 ;  /* 0x20000014ff157230 */ /* 0x001fca0000004100 */
[----:B------:R-:W0:Y:S01]  /*2810*/  I2F.F16 R8, R8 ;  /* 0x0000000800087306 */ /* 0x000e220000200c00 */
[----:B------:R-:W-:Y:S01]  /*2820*/  FFMA.FTZ R21, R21, R13, R14 ;  /* 0x0000000d15157223 */ /* 0x000fe2000001000e */
[----:B------:R-:W-:-:S05]  /*2830*/  HADD2.F32 R14, -RZ, R0.H0_H0 ;  /* 0x20000000ff0e7230 */ /* 0x000fca0000004100 */
[----:B------:R-:W-:Y:S01]  /*2840*/  FMUL.FTZ R20, R31, R14 ;  /* 0x0000000e1f147220 */ /* 0x000fe20000410000 */
[----:B------:R-:W-:-:S04]  /*2850*/  HADD2.F32 R31, -RZ, R2.H0_H0 ;  /* 0x20000002ff1f7230 */ /* 0x000fc80000004100 */
[----:B------:R-:W-:Y:S01]  /*2860*/  F2FP.F16.F32.PACK_AB R20, RZ, R20 ;  /* 0x00000014ff14723e */ /* 0x000fe200000000ff */
[----:B------:R-:W-:Y:S01]  /*2870*/  FMUL.FTZ R26, R26, R31 ;  /* 0x0000001f1a1a7220 */ /* 0x000fe20000410000 */
[----:B0-----:R-:W-:Y:S01]  /*2880*/  HADD2.F32 R40, -RZ, R8.H0_H0 ;  /* 0x20000008ff287230 */ /* 0x001fe20000004100 */
[----:B------:R-:W-:-:S03]  /*2890*/  LOP3.LUT R8, R5, 0xff, RZ, 0xc0, !PT ;  /* 0x000000ff05087812 */ /* 0x000fc600078ec0ff */
[----:B------:R-:W-:Y:S01]  /*28a0*/  F2FP.F16.F32.PACK_AB R26, RZ, R26 ;  /* 0x0000001aff1a723e */ /* 0x000fe200000000ff */
[----:B------:R-:W-:Y:S01]  /*28b0*/  FFMA.FTZ R21, R40, R34, R21 ;  /* 0x0000002228157223 */ /* 0x000fe20000010015 */
[----:B------:R-:W-:Y:S02]  /*28c0*/  HADD2.F32 R40, -RZ, R4.H0_H0 ;  /* 0x20000004ff287230 */ /* 0x000fe40000004100 */
[----:B------:R-:W-:Y:S01]  /*28d0*/  HADD2.F32 R4, -RZ, R9.H1_H1 ;  /* 0x30000009ff047230 */ /* 0x000fe20000004100 */
[----:B------:R-:W-:-:S04]  /*28e0*/  IADD3 R9, PT, PT, R8, -0x80, RZ ;  /* 0xffffff8008097810 */ /* 0x000fc80007ffe0ff */
[----:B------:R-:W-:Y:S02]  /*28f0*/  FFMA.FTZ R21, R40, R4, R21 ;  /* 0x0000000428157223 */ /* 0x000fe40000010015 */
        /* <DEDUP_REMOVED lines=18> */
[----:B0-----:R-:W-:Y:S02]  /*2a20*/  HADD2.F32 R8, -RZ, R40.H0_H0 ;  /* 0x20000028ff087230 */ /* 0x001fe40000004100 */
[----:B------:R-:W-:-:S04]  /*2a30*/  IMAD.WIDE R40, R27, 0x4, R38 ;  /* 0x000000041b287825 */ /* 0x000fc800078e0226 */
        /* <DEDUP_REMOVED lines=16> */
[----:B0-----:R-:W-:-:S06]  /*2b40*/  HADD2.F32 R37, -RZ, R9.H0_H0 ;  /* 0x20000009ff257230 */ /* 0x001fcc0000004100 */
[----:B------:R-:W0:Y:S01]  /*2b50*/  I2F.F16 R9, R43 ;  /* 0x0000002b00097306 */ /* 0x000e220000200c00 */
[----:B------:R-:W-:Y:S01]  /*2b60*/  FFMA.FTZ R10, R10, R37, RZ ;  /* 0x000000250a0a7223 */ /* 0x000fe200000100ff */
[----:B------:R-:W-:-:S04]  /*2b70*/  SHF.R.U32.HI R37, RZ, 0x8, R15 ;  /* 0x00000008ff257819 */ /* 0x000fc8000001160f */
[----:B------:R-:W-:-:S04]  /*2b80*/  LOP3.LUT R37, R37, 0xff, RZ, 0xc0, !PT ;  /* 0x000000ff25257812 */ /* 0x000fc800078ec0ff */
[----:B------:R-:W-:Y:S01]  /*2b90*/  IADD3 R37, PT, PT, R37, -0x80, RZ ;  /* 0xffffff8025257810 */ /* 0x000fe20007ffe0ff */
[----:B0-----:R-:W-:-:S05]  /*2ba0*/  HADD2.F32 R9, -RZ, R9.H0_H0 ;  /* 0x20000009ff097230 */ /* 0x001fca0000004100 */
        /* <DEDUP_REMOVED lines=8> */
[----:B------:R-:W-:-:S04]  /*2c30*/  FFMA.FTZ R11, R32, R8, R11 ;  /* 0x00000008200b7223 */ /* 0x000fc8000001000b */
[----:B------:R-:W-:Y:S02]  /*2c40*/  FFMA.FTZ R15, R36, R9, R11 ;  /* 0x00000009240f7223 */ /* 0x000fe4000001000b */
[----:B------:R0:W2:Y:S01]  /*2c50*/  LDG.E.128.CONSTANT R8, desc[UR6][R40.64] ;  /* 0x0000000628087981 */ /* 0x0000a2000c1e9d00 */
[----:B------:R-:W-:Y:S02]  /*2c60*/  LOP3.LUT R32, R7, 0xff, RZ, 0xc0, !PT ;  /* 0x000000ff07207812 */ /* 0x000fe400078ec0ff */
[----:B------:R-:W-:Y:S02]  /*2c70*/  LEA.HI R5, R5, 0xffffff80, RZ, 0x8 ;  /* 0xffffff8005057811 */ /* 0x000fe400078f40ff */
[----:B------:R-:W-:Y:S02]  /*2c80*/  IADD3 R32, PT, PT, R32, -0x80, RZ ;  /* 0xffffff8020207810 */ /* 0x000fe40007ffe0ff */
[----:B------:R-:W-:Y:S02]  /*2c90*/  LEA.HI R6, R6, 0xffffff80, RZ, 0x8 ;  /* 0xffffff8006067811 */ /* 0x000fe400078f40ff */
[----:B------:R-:W-:Y:S01]  /*2ca0*/  I2F.F16 R5, R5 ;  /* 0x0000000500057306 */ /* 0x000fe20000200c00 */
[----:B0-----:R-:W-:-:S07]  /*2cb0*/  IMAD.WIDE R40, R27, 0x4, R40 ;  /* 0x000000041b287825 */ /* 0x001fce00078e0228 */
[----:B------:R-:W0:Y:S08]  /*2cc0*/  I2F.F16 R32, R32 ;  /* 0x0000002000207306 */ /* 0x000e300000200c00 */
[----:B------:R-:W-:Y:S01]  /*2cd0*/  I2F.F16 R6, R6 ;  /* 0x0000000600067306 */ /* 0x000fe20000200c00 */
[----:B0-----:R-:W-:-:S05]  /*2ce0*/  HADD2.F32 R36, -RZ, R32.H0_H0 ;  /* 0x20000020ff247230 */ /* 0x001fca0000004100 */
[----:B------:R-:W-:Y:S01]  /*2cf0*/  FFMA.FTZ R12, R12, R36, R15 ;  /* 0x000000240c0c7223 */ /* 0x000fe2000001000f */
[----:B------:R-:W-:-:S04]  /*2d00*/  SHF.R.U32.HI R15, RZ, 0x8, R7 ;  /* 0x00000008ff0f7819 */ /* 0x000fc80000011607 */
[----:B------:R-:W-:-:S04]  /*2d10*/  LOP3.LUT R15, R15, 0xff, RZ, 0xc0, !PT ;  /* 0x000000ff0f0f7812 */ /* 0x000fc800078ec0ff */
[----:B------:R-:W-:-:S06]  /*2d20*/  IADD3 R36, PT, PT, R15, -0x80, RZ ;  /* 0xffffff800f247810 */ /* 0x000fcc0007ffe0ff */
[----:B------:R-:W0:Y:S02]  /*2d30*/  I2F.F16 R36, R36 ;  /* 0x0000002400247306 */ /* 0x000e240000200c00 */
[----:B0-----:R-:W-:Y:S02]  /*2d40*/  HADD2.F32 R15, -RZ, R36.H0_H0 ;  /* 0x20000024ff0f7230 */ /* 0x001fe40000004100 */
[----:B------:R-:W-:-:S03]  /*2d50*/  HADD2.F32 R36, -RZ, R6.H0_H0 ;  /* 0x20000006ff247230 */ /* 0x000fc60000004100 */
[----:B------:R-:W-:Y:S01]  /*2d60*/  FFMA.FTZ R15, R13, R15, R12 ;  /* 0x0000000f0d0f7223 */ /* 0x000fe2000001000c */
[----:B------:R-:W-:Y:S01]  /*2d70*/  SHF.R.U32.HI R12, RZ, 0x10, R7 ;  /* 0x00000010ff0c7819 */ /* 0x000fe20000011607 */
[----:B------:R-:W-:Y:S01]  /*2d80*/  FFMA.FTZ R33, R4, R36, R33 ;  /* 0x0000002404217223 */ /* 0x000fe20000010021 */
[----:B------:R-:W-:Y:S02]  /*2d90*/  LEA.HI R7, R7, 0xffffff80, RZ, 0x8 ;  /* 0xffffff8007077811 */ /* 0x000fe400078f40ff */
[----:B------:R-:W-:-:S04]  /*2da0*/  LOP3.LUT R12, R12, 0xff, RZ, 0xc0, !PT ;  /* 0x000000ff0c0c7812 */ /* 0x000fc800078ec0ff */
[----:B------:R-:W-:Y:S01]  /*2db0*/  IADD3 R32, PT, PT, R12, -0x80, RZ ;  /* 0xffffff800c207810 */ /* 0x000fe20007ffe0ff */
[----:B------:R-:W-:Y:S08]  /*2dc0*/  I2F.F16 R7, R7 ;  /* 0x0000000700077306 */ /* 0x000ff00000200c00 */
[----:B------:R-:W0:Y:S02]  /*2dd0*/  I2F.F16 R12, R32 ;  /* 0x00000020000c7306 */ /* 0x000e240000200c00 */
[----:B0-----:R-:W-:-:S05]  /*2de0*/  HADD2.F32 R12, -RZ, R12.H0_H0 ;  /* 0x2000000cff0c7230 */ /* 0x001fca0000004100 */
[----:B------:R-:W-:Y:S01]  /*2df0*/  FFMA.FTZ R15, R34, R12, R15 ;  /* 0x0000000c220f7223 */ /* 0x000fe2000001000f */
[----:B------:R-:W-:Y:S01]  /*2e00*/  HADD2.F32 R34, -RZ, R5.H0_H0 ;  /* 0x20000005ff227230 */ /* 0x000fe20000004100 */
[----:B------:R-:W0:Y:S04]  /*2e10*/  LDS.64 R12, [UR4+0x30] ;  /* 0x00003004ff0c7984 */ /* 0x000e280008000a00 */
[----:B------:R-:W-:Y:S01]  /*2e20*/  FFMA.FTZ R32, R4, R34, R35 ;  /* 0x0000002204207223 */ /* 0x000fe20000010023 */
[----:B0-----:R-:W-:Y:S01]  /*2e30*/  HADD2.F32 R39, -RZ, R12.H1_H1 ;  /* 0x3000000cff277230 */ /* 0x001fe20000004100 */
[----:B--2---:R-:W-:Y:S02]  /*2e40*/  LOP3.LUT R5, R8, 0xff, RZ, 0xc0, !PT ;  /* 0x000000ff08057812 */ /* 0x004fe400078ec0ff */
[----:B------:R-:W-:-:S02]  /*2e50*/  SHF.R.U32.HI R6, RZ, 0x8, R8 ;  /* 0x00000008ff067819 */ /* 0x000fc40000011608 */
[----:B------:R-:W-:Y:S02]  /*2e60*/  IADD3 R5, PT, PT, R5, -0x80, RZ ;  /* 0xffffff8005057810 */ /* 0x000fe40007ffe0ff */
[----:B------:R-:W-:Y:S01]  /*2e70*/  LOP3.LUT R34, R6, 0xff, RZ, 0xc0, !PT ;  /* 0x000000ff06227812 */ /* 0x000fe200078ec0ff */
[----:B------:R-:W-:Y:S01]  /*2e80*/  HADD2.F32 R6, -RZ, R7.H0_H0 ;  /* 0x20000007ff067230 */ /* 0x000fe20000004100 */
[----:B------:R-:W-:Y:S02]  /*2e90*/  SHF.R.U32.HI R7, RZ, 0x8, R9 ;  /* 0x00000008ff077819 */ /* 0x000fe40000011609 */
[----:B------:R-:W-:Y:S01]  /*2ea0*/  IADD3 R34, PT, PT, R34, -0x80, RZ ;  /* 0xffffff8022227810 */ /* 0x000fe20007ffe0ff */
[----:B------:R-:W0:Y:S01]  /*2eb0*/  I2F.F16 R5, R5 ;  /* 0x0000000500057306 */ /* 0x000e220000200c00 */
[----:B------:R-:W-:Y:S01]  /*2ec0*/  FFMA.FTZ R15, R4, R6, R15 ;  /* 0x00000006040f7223 */ /* 0x000fe2000001000f */
[----:B------:R-:W-:Y:S02]  /*2ed0*/  LOP3.LUT R7, R7, 0xff, RZ, 0xc0, !PT ;  /* 0x000000ff07077812 */ /* 0x000fe400078ec0ff */
[----:B------:R-:W-:-:S02]  /*2ee0*/  LOP3.LUT R4, R9, 0xff, RZ, 0xc0, !PT ;  /* 0x000000ff09047812 */ /* 0x000fc400078ec0ff */
[----:B------:R-:W-:Y:S02]  /*2ef0*/  IADD3 R7, PT, PT, R7, -0x80, RZ ;  /* 0xffffff8007077810 */ /* 0x000fe40007ffe0ff */
[----:B------:R-:W1:Y:S01]  /*2f00*/  I2F.F16 R34, R34 ;  /* 0x0000002200227306 */ /* 0x000e620000200c00 */
[----:B------:R-:W-:Y:S01]  /*2f10*/  IADD3 R6, PT, PT, R4, -0x80, RZ ;  /* 0xffffff8004067810 */ /* 0x000fe20007ffe0ff */
[----:B------:R-:W-:Y:S02]  /*2f20*/  HADD2.F32 R4, -RZ, R12.H0_H0 ;  /* 0x2000000cff047230 */ /* 0x000fe40000004100 */
[----:B0-----:R-:W-:-:S04]  /*2f30*/  HADD2.F32 R5, -RZ, R5.H0_H0 ;  /* 0x20000005ff057230 */ /* 0x001fc80000004100 */
[----:B------:R-:W0:Y:S01]  /*2f40*/  I2F.F16 R7, R7 ;  /* 0x0000000700077306 */ /* 0x000e220000200c00 */
[----:B------:R-:W-:Y:S01]  /*2f50*/  FFMA.FTZ R5, R5, R4, RZ ;  /* 0x0000000405057223 */ /* 0x000fe200000100ff */
[----:B-1----:R-:W-:-:S06]  /*2f60*/  HADD2.F32 R12, -RZ, R34.H0_H0 ;  /* 0x20000022ff0c7230 */ /* 0x002fcc0000004100 */
[----:B------:R-:W1:Y:S01]  /*2f70*/  I2F.F16 R6, R6 ;  /* 0x0000000600067306 */ /* 0x000e620000200c00 */
[----:B------:R-:W-:Y:S01]  /*2f80*/  LOP3.LUT R34, R11, 0xff, RZ, 0xc0, !PT ;  /* 0x000000ff0b227812 */ /* 0x000fe200078ec0ff */
[----:B------:R-:W-:Y:S01]  /*2f90*/  FFMA.FTZ R35, R12, R39, R5 ;  /* 0x000000270c237223 */ /* 0x000fe20000010005 */
[----:B------:R-:W-:Y:S01]  /*2fa0*/  LOP3.LUT R5, R10, 0xff, RZ, 0xc0, !PT ;  /* 0x000000ff0a057812 */ /* 0x000fe200078ec0ff */
[----:B0-----:R-:W-:Y:S01]  /*2fb0*/  HADD2.F32 R42, -RZ, R7.H0_H0 ;  /* 0x20000007ff2a7230 */ /* 0x001fe20000004100 */
[----:B------:R-:W-:Y:S02]  /*2fc0*/  SHF.R.U32.HI R7, RZ, 0x8, R10 ;  /* 0x00000008ff077819 */ /* 0x000fe4000001160a */
[----:B------:R-:W-:Y:S02]  /*2fd0*/  IADD3 R12, PT, PT, R5, -0x80, RZ ;  /* 0xffffff80050c7810 */ /* 0x000fe40007ffe0ff */
[----:B------:R-:W-:Y:S02]  /*2fe0*/  LOP3.LUT R7, R7, 0xff, RZ, 0xc0, !PT ;  /* 0x000000ff07077812 */ /* 0x000fe400078ec0ff */
[----:B------:R-:W0:Y:S01]  /*2ff0*/  I2F.F16 R5, R12 ;  /* 0x0000000c00057306 */ /* 0x000e220000200c00 */
[----:B-1----:R-:W-:Y:S01]  /*3000*/  HADD2.F32 R37, -RZ, R6.H0_H0 ;  /* 0x20000006ff257230 */ /* 0x002fe20000004100 */
[----:B------:R-:W-:-:S02]  /*3010*/  IADD3 R34, PT, PT, R34, -0x80, RZ ;  /* 0xffffff8022227810 */ /* 0x000fc40007ffe0ff */
[----:B------:R-:W-:Y:S02]  /*3020*/  IADD3 R43, PT, PT, R7, -0x80, RZ ;  /* 0xffffff80072b7810 */ /* 0x000fe40007ffe0ff */
[----:B------:R-:W-:Y:S02]  /*3030*/  FFMA.FTZ R6, R4, R37, RZ ;  /* 0x0000002504067223 */ /* 0x000fe400000100ff */
[----:B------:R-:W1:Y:S02]  /*3040*/  I2F.F16 R7, R43 ;  /* 0x0000002b00077306 */ /* 0x000e640000200c00 */
[----:B------:R-:W-:Y:S01]  /*3050*/  FFMA.FTZ R42, R39, R42, R6 ;  /* 0x0000002a272a7223 */ /* 0x000fe20000010006 */
[----:B0-----:R-:W-:-:S05]  /*3060*/  HADD2.F32 R5, -RZ, R5.H0_H0 ;  /* 0x20000005ff057230 */ /* 0x001fca0000004100 */
[----:B------:R-:W0:Y:S01]  /*3070*/  I2F.F16 R6, R34 ;  /* 0x0000002200067306 */ /* 0x000e220000200c00 */
[----:B-1----:R-:W-:Y:S02]  /*3080*/  HADD2.F32 R38, -RZ, R7.H0_H0 ;  /* 0x20000007ff267230 */ /* 0x002fe40000004100 */
[----:B0-----:R-:W-:Y:S02]  /*3090*/  HADD2.F32 R37, -RZ, R6.H0_H0 ;  /* 0x20000006ff257230 */ /* 0x001fe40000004100 */
[----:B------:R-:W-:-:S03]  /*30a0*/  FFMA.FTZ R6, R4, R5, RZ ;  /* 0x0000000504067223 */ /* 0x000fc600000100ff */
[----:B------:R-:W-:Y:S01]  /*30b0*/  FFMA.FTZ R12, R4, R37, RZ ;  /* 0x00000025040c7223 */ /* 0x000fe200000100ff */
[----:B------:R-:W-:Y:S02]  /*30c0*/  FFMA.FTZ R38, R39, R38, R6 ;  /* 0x0000002627267223 */ /* 0x000fe40000010006 */
[----:B------:R-:W2:Y:S01]  /*30d0*/  LDG.E.128.CONSTANT R4, desc[UR6][R40.64] ;  /* 0x0000000628047981 */ /* 0x000ea2000c1e9d00 */
[----:B------:R-:W-:Y:S01]  /*30e0*/  SHF.R.U32.HI R36, RZ, 0x8, R11 ;  /* 0x00000008ff247819 */ /* 0x000fe2000001160b */
[----:B------:R-:W-:Y:S01]  /*30f0*/  FMUL.FTZ R21, R14, R21 ;  /* 0x000000150e157220 */ /* 0x000fe20000410000 */
[----:B------:R-:W-:Y:S01]  /*3100*/  SHF.R.U32.HI R43, RZ, 0x10, R8 ;  /* 0x00000010ff2b7819 */ /* 0x000fe20000011608 */
[----:B------:R-:W-:Y:S01]  /*3110*/  FMUL.FTZ R32, R31, R32 ;  /* 0x000000201f207220 */ /* 0x000fe20000410000 */
[----:B------:R-:W-:Y:S02]  /*3120*/  LOP3.LUT R36, R36, 0xff, RZ, 0xc0, !PT ;  /* 0x000000ff24247812 */ /* 0x000fe400078ec0ff */
[----:B------:R-:W-:-:S02]  /*3130*/  LOP3.LUT R43, R43, 0xff, RZ, 0xc0, !PT ;  /* 0x000000ff2b2b7812 */ /* 0x000fc400078ec0ff */
[----:B------:R-:W-:Y:S02]  /*3140*/  IADD3 R36, PT, PT, R36, -0x80, RZ ;  /* 0xffffff8024247810 */ /* 0x000fe40007ffe0ff */
[----:B------:R-:W-:Y:S02]  /*3150*/  IADD3 R43, PT, PT, R43, -0x80, RZ ;  /* 0xffffff802b2b7810 */ /* 0x000fe40007ffe0ff */
[----:B------:R-:W0:Y:S01]  /*3160*/  I2F.F16 R37, R36 ;  /* 0x0000002400257306 */ /* 0x000e220000200c00 */
[----:B------:R-:W-:Y:S02]  /*3170*/  PRMT R20, R20, 0x5410, R26 ;  /* 0x0000541014147816 */ /* 0x000fe4000000001a */
[----:B------:R-:W-:Y:S02]  /*3180*/  F2FP.F16.F32.PACK_AB R21, RZ, R21 ;  /* 0x00000015ff15723e */ /* 0x000fe400000000ff */
[----:B------:R-:W-:Y:S01]  /*3190*/  F2FP.F16.F32.PACK_AB R32, RZ, R32 ;  /* 0x00000020ff20723e */ /* 0x000fe200000000ff */
[----:B------:R-:W-:-:S02]  /*31a0*/  HFMA2 R20, R20, 1, 1, RZ ;  /* 0x3c003c0014147831 */ /* 0x000fc400000000ff */
[----:B------:R-:W1:Y:S01]  /*31b0*/  I2F.F16 R34, R43 ;  /* 0x0000002b00227306 */ /* 0x000e620000200c00 */
[----:B------:R-:W-:Y:S01]  /*31c0*/  PRMT R21, R21, 0x5410, R32 ;  /* 0x0000541015157816 */ /* 0x000fe20000000020 */
[----:B0-----:R-:W-:-:S05]  /*31d0*/  HADD2.F32 R37, -RZ, R37.H0_H0 ;  /* 0x20000025ff257230 */ /* 0x001fca0000004100 */
[----:B------:R-:W-:Y:S01]  /*31e0*/  FFMA.FTZ R12, R39, R37, R12 ;  /* 0x00000025270c7223 */ /* 0x000fe2000001000c */
[----:B------:R-:W-:Y:S01]  /*31f0*/  SHF.R.U32.HI R37, RZ, 0x10, R9 ;  /* 0x00000010ff257819 */ /* 0x000fe20000011609 */
[--C-:B------:R-:W-:Y:S02]  /*3200*/  HADD2.F32 R39, -RZ, R13.reuse.H0_H0 ;  /* 0x2000000dff277230 */ /* 0x100fe40000004100 */
[----:B-1----:R-:W-:Y:S01]  /*3210*/  HADD2.F32 R34, -RZ, R34.H0_H0 ;  /* 0x20000022ff227230 */ /* 0x002fe20000004100 */
[----:B------:R-:W-:Y:S01]  /*3220*/  LOP3.LUT R37, R37, 0xff, RZ, 0xc0, !PT ;  /* 0x000000ff25257812 */ /* 0x000fe200078ec0ff */
[----:B------:R-:W-:-:S03]  /*3230*/  HADD2.F32 R13, -RZ, R13.H1_H1 ;  /* 0x3000000dff0d7230 */ /* 0x000fc60000004100 */
[----:B------:R-:W-:Y:S01]  /*3240*/  IADD3 R37, PT, PT, R37, -0x80, RZ ;  /* 0xffffff8025257810 */ /* 0x000fe20007ffe0ff */
[----:B------:R-:W-:-:S03]  /*3250*/  FFMA.FTZ R34, R34, R39, R35 ;  /* 0x0000002722227223 */ /* 0x000fc60000010023 */
[----:B------:R-:W0:Y:S02]  /*3260*/  I2F.F16 R36, R37 ;  /* 0x0000002500247306 */ /* 0x000e240000200c00 */
[----:B0-----:R-:W-:-:S05]  /*3270*/  HADD2.F32 R36, -RZ, R36.H0_H0 ;  /* 0x20000024ff247230 */ /* 0x001fca0000004100 */
[----:B------:R-:W-:Y:S01]  /*3280*/  FFMA.FTZ R35, R39, R36, R42 ;  /* 0x0000002427237223 */ /* 0x000fe2000001002a */
[----:B------:R-:W-:Y:S02]  /*3290*/  SHF.R.U32.HI R42, RZ, 0x10, R10 ;  /* 0x00000010ff2a7819 */ /* 0x000fe4000001160a */
[----:B------:R-:W-:Y:S02]  /*32a0*/  LEA.HI R10, R10, 0xffffff80, RZ, 0x8 ;  /* 0xffffff800a0a7811 */ /* 0x000fe400078f40ff */
[----:B------:R-:W-:-:S04]  /*32b0*/  LOP3.LUT R42, R42, 0xff, RZ, 0xc0, !PT ;  /* 0x000000ff2a2a7812 */ /* 0x000fc800078ec0ff */
[----:B------:R-:W-:Y:S01]  /*32c0*/  IADD3 R42, PT, PT, R42, -0x80, RZ ;  /* 0xffffff802a2a7810 */ /* 0x000fe20007ffe0ff */
[----:B------:R-:W-:Y:S08]  /*32d0*/  I2F.F16 R10, R10 ;  /* 0x0000000a000a7306 */ /* 0x000ff00000200c00 */
[----:B------:R0:W1:Y:S02]  /*32e0*/  I2F.F16 R36, R42 ;  /* 0x0000002a00247306 */ /* 0x0000640000200c00 */
[----:B0-----:R-:W-:Y:S01]  /*32f0*/  LEA.HI R42, R11, 0xffffff80, RZ, 0x8 ;  /* 0xffffff800b2a7811 */ /* 0x001fe200078f40ff */
[----:B-1----:R-:W-:-:S05]  /*3300*/  HADD2.F32 R36, -RZ, R36.H0_H0 ;  /* 0x20000024ff247230 */ /* 0x002fca0000004100 */
[----:B------:R-:W-:Y:S01]  /*3310*/  FFMA.FTZ R36, R39, R36, R38 ;  /* 0x0000002427247223 */ /* 0x000fe20000010026 */
[----:B------:R-:W-:Y:S01]  /*3320*/  SHF.R.U32.HI R38, RZ, 0x10, R11 ;  /* 0x00000010ff267819 */ /* 0x000fe2000001160b */
[----:B------:R-:W-:Y:S02]  /*3330*/  HADD2.F32 R11, -RZ, R10.H0_H0 ;  /* 0x2000000aff0b7230 */ /* 0x000fe40000004100 */
[----:B------:R-:W-:Y:S01]  /*3340*/  HADD2.F32 R10, -RZ, R24.H0_H0 ;  /* 0x20000018ff0a7230 */ /* 0x000fe20000004100 */
[----:B------:R-:W-:Y:S02]  /*3350*/  LOP3.LUT R38, R38, 0xff, RZ, 0xc0, !PT ;  /* 0x000000ff26267812 */ /* 0x000fe400078ec0ff */
[----:B------:R-:W-:Y:S02]  /*3360*/  FFMA.FTZ R36, R13, R11, R36 ;  /* 0x0000000b0d247223 */ /* 0x000fe40000010024 */
[----:B------:R-:W-:Y:S01]  /*3370*/  IADD3 R38, PT, PT, R38, -0x80, RZ ;  /* 0xffffff8026267810 */ /* 0x000fe20007ffe0ff */
[----:B------:R-:W-:Y:S01]  /*3380*/  FMUL.FTZ R11, R17, R10 ;  /* 0x0000000a110b7220 */ /* 0x000fe20000410000 */
[----:B------:R-:W-:Y:S01]  /*3390*/  FMUL.FTZ R17, R14, R25 ;  /* 0x000000190e117220 */ /* 0x000fe20000410000 */
[C---:B------:R-:W-:Y:S01]  /*33a0*/  FMUL.FTZ R23, R10.reuse, R23 ;  /* 0x000000170a177220 */ /* 0x040fe20000410000 */
[----:B------:R0:W1:Y:S01]  /*33b0*/  I2F.F16 R37, R38 ;  /* 0x0000002600257306 */ /* 0x0000620000200c00 */
[----:B------:R-:W-:Y:S01]  /*33c0*/  FMUL.FTZ R15, R10, R15 ;  /* 0x0000000f0a0f7220 */ /* 0x000fe20000410000 */
[----:B------:R-:W-:-:S02]  /*33d0*/  F2FP.F16.F32.PACK_AB R11, RZ, R11 ;  /* 0x0000000bff0b723e */ /* 0x000fc400000000ff */
[----:B------:R-:W-:Y:S02]  /*33e0*/  F2FP.F16.F32.PACK_AB R17, RZ, R17 ;  /* 0x00000011ff11723e */ /* 0x000fe400000000ff */
[----:B------:R-:W-:Y:S02]  /*33f0*/  F2FP.F16.F32.PACK_AB R23, RZ, R23 ;  /* 0x00000017ff17723e */ /* 0x000fe400000000ff */
[----:B------:R-:W-:Y:S01]  /*3400*/  F2FP.F16.F32.PACK_AB R15, RZ, R15 ;  /* 0x0000000fff0f723e */ /* 0x000fe200000000ff */
[----:B0-----:R-:W-:-:S05]  /*3410*/  HADD2.F32 R38, -RZ, R3.H0_H0 ;  /* 0x20000003ff267230 */ /* 0x001fca0000004100 */
[----:B------:R-:W-:Y:S01]  /*3420*/  FMUL.FTZ R33, R38, R33 ;  /* 0x0000002126217220 */ /* 0x000fe20000410000 */
[----:B-1----:R-:W-:-:S04]  /*3430*/  HADD2.F32 R37, -RZ, R37.H0_H0 ;  /* 0x20000025ff257230 */ /* 0x002fc80000004100 */
[----:B------:R-:W-:Y:S01]  /*3440*/  F2FP.F16.F32.PACK_AB R33, RZ, R33 ;  /* 0x00000021ff21723e */ /* 0x000fe200000000ff */
[----:B------:R-:W-:Y:S01]  /*3450*/  FFMA.FTZ R12, R39, R37, R12 ;  /* 0x00000025270c7223 */ /* 0x000fe2000001000c */
[----:B------:R-:W-:Y:S02]  /*3460*/  LEA.HI R39, R8, 0xffffff80, RZ, 0x8 ;  /* 0xffffff8008277811 */ /* 0x000fe400078f40ff */
[----:B------:R-:W-:Y:S02]  /*3470*/  PRMT R33, R33, 0x5410, R15 ;  /* 0x0000541021217816 */ /* 0x000fe4000000000f */
[----:B------:R-:W0:Y:S02]  /*3480*/  I2F.F16 R8, R39 ;  /* 0x0000002700087306 */ /* 0x000e240000200c00 */
[----:B0-----:R-:W-:-:S05]  /*3490*/  HADD2.F32 R37, -RZ, R8.H0_H0 ;  /* 0x20000008ff257230 */ /* 0x001fca0000004100 */
[----:B------:R-:W-:Y:S01]  /*34a0*/  FFMA.FTZ R34, R37, R13, R34 ;  /* 0x0000000d25227223 */ /* 0x000fe20000010022 */
[----:B------:R-:W-:Y:S02]  /*34b0*/  LEA.HI R37, R9, 0xffffff80, RZ, 0x8 ;  /* 0xffffff8009257811 */ /* 0x000fe400078f40ff */
[----:B------:R-:W0:Y:S08]  /*34c0*/  I2F.F16 R9, R42 ;  /* 0x0000002a00097306 */ /* 0x000e300000200c00 */
[----:B------:R-:W1:Y:S01]  /*34d0*/  I2F.F16 R8, R37 ;  /* 0x0000002500087306 */ /* 0x000e620000200c00 */
[----:B0-----:R-:W-:-:S05]  /*34e0*/  HADD2.F32 R9, -RZ, R9.H0_H0 ;  /* 0x20000009ff097230 */ /* 0x001fca0000004100 */
[----:B------:R-:W-:Y:S01]  /*34f0*/  FFMA.FTZ R12, R13, R9, R12 ;  /* 0x000000090d0c7223 */ /* 0x000fe2000001000c */
[----:B-1----:R-:W-:-:S05]  /*3500*/  HADD2.F32 R8, -RZ, R8.H0_H0 ;  /* 0x20000008ff087230 */ /* 0x002fca0000004100 */
[----:B------:R-:W-:Y:S01]  /*3510*/  FFMA.FTZ R35, R13, R8, R35 ;  /* 0x000000080d237223 */ /* 0x000fe20000010023 */
[----:B------:R-:W-:Y:S01]  /*3520*/  FMUL.FTZ R13, R22, R38 ;  /* 0x00000026160d7220 */ /* 0x000fe20000410000 */
[----:B------:R-:W0:Y:S01]  /*3530*/  LDS.64 R8, [UR4+0x38] ;  /* 0x00003804ff087984 */ /* 0x000e220008000a00 */
[----:B------:R-:W-:-:S03]  /*3540*/  UIADD3 UR4, UPT, UPT, UR4, 0x40, URZ ;  /* 0x0000004004047890 */ /* 0x000fc6000fffe0ff */
[----:B------:R-:W-:-:S04]  /*3550*/  F2FP.F16.F32.PACK_AB R13, RZ, R13 ;  /* 0x0000000dff0d723e */ /* 0x000fc800000000ff */
[----:B------:R-:W-:-:S05]  /*3560*/  PRMT R13, R13, 0x5410, R11 ;  /* 0x000054100d0d7816 */ /* 0x000fca000000000b */
[----:B------:R-:W-:Y:S02]  /*3570*/  HFMA2 R13, R13, 1, 1, RZ ;  /* 0x3c003c000d0d7831 */ /* 0x000fe400000000ff */
[----:B0-----:R-:W-:Y:S01]  /*3580*/  HADD2.F32 R25, -RZ, R8.H0_H0 ;  /* 0x20000008ff197230 */ /* 0x001fe20000004100 */
[----:B--2---:R-:W-:Y:S02]  /*3590*/  LOP3.LUT R39, R4, 0xff, RZ, 0xc0, !PT ;  /* 0x000000ff04277812 */ /* 0x004fe400078ec0ff */
[----:B------:R-:W-:Y:S02]  /*35a0*/  LOP3.LUT R42, R5, 0xff, RZ, 0xc0, !PT ;  /* 0x000000ff052a7812 */ /* 0x000fe400078ec0ff */
[----:B------:R-:W-:Y:S02]  /*35b0*/  IADD3 R39, PT, PT, R39, -0x80, RZ ;  /* 0xffffff8027277810 */ /* 0x000fe40007ffe0ff */
[----:B------:R-:W-:Y:S02]  /*35c0*/  IADD3 R42, PT, PT, R42, -0x80, RZ ;  /* 0xffffff802a2a7810 */ /* 0x000fe40007ffe0ff */
[----:B------:R0:W1:Y:S02]  /*35d0*/  I2F.F16 R22, R39 ;  /* 0x0000002700167306 */ /* 0x0000640000200c00 */
[----:B0-----:R-:W-:-:S04]  /*35e0*/  LOP3.LUT R39, R6, 0xff, RZ, 0xc0, !PT ;  /* 0x000000ff06277812 */ /* 0x001fc800078ec0ff */
[----:B------:R-:W-:Y:S01]  /*35f0*/  IADD3 R39, PT, PT, R39, -0x80, RZ ;  /* 0xffffff8027277810 */ /* 0x000fe20007ffe0ff */
[----:B-1----:R-:W-:Y:S02]  /*3600*/  HADD2.F32 R37, -RZ, R22.H0_H0 ;  /* 0x20000016ff257230 */ /* 0x002fe40000004100 */
[----:B------:R-:W0:Y:S03]  /*3610*/  I2F.F16 R22, R42 ;  /* 0x0000002a00167306 */ /* 0x000e260000200c00 */
[----:B------:R-:W-:Y:S01]  /*3620*/  FFMA.FTZ R34, R37, R25, R34 ;  /* 0x0000001925227223 */ /* 0x000fe20000010022 */
[----:B------:R-:W-:-:S04]  /*3630*/  LOP3.LUT R37, R7, 0xff, RZ, 0xc0, !PT ;  /* 0x000000ff07257812 */ /* 0x000fc800078ec0ff */
[----:B------:R-:W-:Y:S01]  /*3640*/  IADD3 R37, PT, PT, R37, -0x80, RZ ;  /* 0xffffff8025257810 */ /* 0x000fe20007ffe0ff */
[----:B0-----:R-:W-:-:S05]  /*3650*/  HADD2.F32 R22, -RZ, R22.H0_H0 ;  /* 0x20000016ff167230 */ /* 0x001fca0000004100 */
[----:B------:R-:W-:Y:S02]  /*3660*/  FFMA.FTZ R35, R25, R22, R35 ;  /* 0x0000001619237223 */ /* 0x000fe40000010023 */
[----:B------:R-:W0:Y:S02]  /*3670*/  I2F.F16 R22, R39 ;  /* 0x0000002700167306 */ /* 0x000e240000200c00 */
[----:B0-----:R-:W-:-:S05]  /*3680*/  HADD2.F32 R22, -RZ, R22.H0_H0 ;  /* 0x20000016ff167230 */ /* 0x001fca0000004100 */
[----:B------:R-:W-:Y:S02]  /*3690*/  FFMA.FTZ R36, R25, R22, R36 ;  /* 0x0000001619247223 */ /* 0x000fe40000010024 */
[----:B------:R-:W0:Y:S02]  /*36a0*/  I2F.F16 R22, R37 ;  /* 0x0000002500167306 */ /* 0x000e240000200c00 */
[----:B0-----:R-:W-:-:S05]  /*36b0*/  HADD2.F32 R22, -RZ, R22.H0_H0 ;  /* 0x20000016ff167230 */ /* 0x001fca0000004100 */
[----:B------:R-:W-:Y:S01]  /*36c0*/  FFMA.FTZ R12, R25, R22, R12 ;  /* 0x00000016190c7223 */ /* 0x000fe2000001000c */
[----:B------:R-:W-:Y:S01]  /*36d0*/  FMUL.FTZ R22, R31, R18 ;  /* 0x000000121f167220 */ /* 0x000fe20000410000 */
[----:B------:R-:W-:-:S04]  /*36e0*/  FMUL.FTZ R18, R38, R19 ;  /* 0x0000001326127220 */ /* 0x000fc80000410000 */
[----:B------:R-:W-:Y:S02]  /*36f0*/  F2FP.F16.F32.PACK_AB R19, RZ, R22 ;  /* 0x00000016ff13723e */ /* 0x000fe400000000ff */
[----:B------:R-:W-:Y:S02]  /*3700*/  SHF.R.U32.HI R22, RZ, 0x8, R4 ;  /* 0x00000008ff167819 */ /* 0x000fe40000011604 */
[----:B------:R-:W-:Y:S02]  /*3710*/  PRMT R17, R17, 0x5410, R19 ;  /* 0x0000541011117816 */ /* 0x000fe40000000013 */
[----:B------:R-:W-:Y:S02]  /*3720*/  LOP3.LUT R22, R22, 0xff, RZ, 0xc0, !PT ;  /* 0x000000ff16167812 */ /* 0x000fe400078ec0ff */
[----:B------:R-:W-:Y:S01]  /*3730*/  F2FP.F16.F32.PACK_AB R18, RZ, R18 ;  /* 0x00000012ff12723e */ /* 0x000fe200000000ff */
[----:B------:R-:W-:Y:S01]  /*3740*/  HADD2 R11, R17, R20 ;  /* 0x00000014110b7230 */ /* 0x000fe20000000000 */
[----:B------:R-:W-:-:S02]  /*3750*/  IADD3 R22, PT, PT, R22, -0x80, RZ ;  /* 0xffffff8016167810 */ /* 0x000fc40007ffe0ff */
[----:B------:R-:W-:Y:S01]  /*3760*/  PRMT R17, R18, 0x5410, R23 ;  /* 0x0000541012117816 */ /* 0x000fe20000000017 */
[----:B------:R-:W-:Y:S01]  /*3770*/  HFMA2 R11, R21, 1, 1, R11 ;  /* 0x3c003c00150b7831 */ /* 0x000fe2000000000b */
[----:B------:R-:W-:Y:S02]  /*3780*/  SHF.R.U32.HI R18, RZ, 0x8, R5 ;  /* 0x00000008ff127819 */ /* 0x000fe40000011605 */
[----:B------:R-:W0:Y:S01]  /*3790*/  I2F.F16 R22, R22 ;  /* 0x0000001600167306 */ /* 0x000e220000200c00 */
[----:B------:R-:W-:Y:S01]  /*37a0*/  SHF.R.U32.HI R19, RZ, 0x8, R6 ;  /* 0x00000008ff137819 */ /* 0x000fe20000011606 */
[----:B------:R-:W-:Y:S01]  /*37b0*/  HADD2 R13, R17, R13 ;  /* 0x0000000d110d7230 */ /* 0x000fe20000000000 */
[----:B------:R-:W-:Y:S01]  /*37c0*/  LOP3.LUT R18, R18, 0xff, RZ, 0xc0, !PT ;  /* 0x000000ff12127812 */ /* 0x000fe200078ec0ff */
[----:B------:R-:W-:Y:S01]  /*37d0*/  HADD2.F32 R17, -RZ, R8.H1_H1 ;  /* 0x30000008ff117230 */ /* 0x000fe20000004100 */
[----:B------:R-:W-:Y:S01]  /*37e0*/  SHF.R.U32.HI R20, RZ, 0x8, R7 ;  /* 0x00000008ff147819 */ /* 0x000fe20000011607 */
[----:B------:R-:W-:Y:S01]  /*37f0*/  HADD2 R13, R33, R13 ;  /* 0x0000000d210d7230 */ /* 0x000fe20000000000 */
[----:B------:R-:W-:-:S02]  /*3800*/  IADD3 R8, PT, PT, R18, -0x80, RZ ;  /* 0xffffff8012087810 */ /* 0x000fc40007ffe0ff */
[----:B------:R-:W-:Y:S02]  /*3810*/  LOP3.LUT R19, R19, 0xff, RZ, 0xc0, !PT ;  /* 0x000000ff13137812 */ /* 0x000fe400078ec0ff */
[----:B------:R-:W-:Y:S02]  /*3820*/  LOP3.LUT R20, R20, 0xff, RZ, 0xc0, !PT ;  /* 0x000000ff14147812 */ /* 0x000fe400078ec0ff */
[----:B------:R-:W-:Y:S01]  /*3830*/  IADD3 R18, PT, PT, R19, -0x80, RZ ;  /* 0xffffff8013127810 */ /* 0x000fe20007ffe0ff */
[----:B------:R-:W1:Y:S01]  /*3840*/  I2F.F16 R8, R8 ;  /* 0x0000000800087306 */ /* 0x000e620000200c00 */
[----:B------:R-:W-:Y:S01]  /*3850*/  SHF.R.U32.HI R19, RZ, 0x10, R4 ;  /* 0x00000010ff137819 */ /* 0x000fe20000011604 */
[----:B0-----:R-:W-:Y:S01]  /*3860*/  HADD2.F32 R23, -RZ, R22.H0_H0 ;  /* 0x20000016ff177230 */ /* 0x001fe20000004100 */
[----:B------:R-:W-:Y:S02]  /*3870*/  IADD3 R22, PT, PT, R20, -0x80, RZ ;  /* 0xffffff8014167810 */ /* 0x000fe40007ffe0ff */
[----:B------:R-:W-:-:S02]  /*3880*/  LOP3.LUT R20, R19, 0xff, RZ, 0xc0, !PT ;  /* 0x000000ff13147812 */ /* 0x000fc400078ec0ff */
[----:B------:R-:W-:Y:S01]  /*3890*/  FFMA.FTZ R34, R23, R17, R34 ;  /* 0x0000001117227223 */ /* 0x000fe20000010022 */
[----:B------:R-:W0:Y:S01]  /*38a0*/  I2F.F16 R19, R22 ;  /* 0x0000001600137306 */ /* 0x000e220000200c00 */
[----:B------:R-:W-:Y:S02]  /*38b0*/  IADD3 R20, PT, PT, R20, -0x80, RZ ;  /* 0xffffff8014147810 */ /* 0x000fe40007ffe0ff */
[----:B------:R-:W-:Y:S01]  /*38c0*/  LEA.HI R4, R4, 0xffffff80, RZ, 0x8 ;  /* 0xffffff8004047811 */ /* 0x000fe200078f40ff */
[----:B-1----:R-:W-:-:S04]  /*38d0*/  HADD2.F32 R26, -RZ, R8.H0_H0 ;  /* 0x20000008ff1a7230 */ /* 0x002fc80000004100 */
[----:B------:R-:W1:Y:S01]  /*38e0*/  I2F.F16 R18, R18 ;  /* 0x0000001200127306 */ /* 0x000e620000200c00 */
[----:B------:R-:W-:Y:S01]  /*38f0*/  FFMA.FTZ R35, R17, R26, R35 ;  /* 0x0000001a11237223 */ /* 0x000fe20000010023 */
[----:B0-----:R-:W-:-:S06]  /*3900*/  HADD2.F32 R19, -RZ, R19.H0_H0 ;  /* 0x20000013ff137230 */ /* 0x001fcc0000004100 */
[----:B------:R0:W2:Y:S01]  /*3910*/  I2F.F16 R8, R20 ;  /* 0x0000001400087306 */ /* 0x0000a20000200c00 */
[----:B------:R-:W-:Y:S01]  /*3920*/  FFMA.FTZ R12, R17, R19, R12 ;  /* 0x00000013110c7223 */ /* 0x000fe2000001000c */
[----:B------:R-:W-:Y:S01]  /*3930*/  LEA.HI R19, R5, 0xffffff80, RZ, 0x8 ;  /* 0xffffff8005137811 */ /* 0x000fe200078f40ff */
[----:B-1----:R-:W-:Y:S01]  /*3940*/  HADD2.F32 R23, -RZ, R18.H0_H0 ;  /* 0x20000012ff177230 */ /* 0x002fe20000004100 */
[----:B------:R-:W-:-:S04]  /*3950*/  SHF.R.U32.HI R5, RZ, 0x10, R5 ;  /* 0x00000010ff057819 */ /* 0x000fc80000011605 */
[----:B------:R-:W1:Y:S01]  /*3960*/  I2F.F16 R4, R4 ;  /* 0x0000000400047306 */ /* 0x000e620000200c00 */
[----:B0-----:R-:W-:Y:S01]  /*3970*/  LEA.HI R20, R6, 0xffffff80, RZ, 0x8 ;  /* 0xffffff8006147811 */ /* 0x001fe200078f40ff */
[----:B------:R-:W-:Y:S01]  /*3980*/  FFMA.FTZ R36, R17, R23, R36 ;  /* 0x0000001711247223 */ /* 0x000fe20000010024 */
[--C-:B------:R-:W-:Y:S01]  /*3990*/  HADD2.F32 R17, -RZ, R9.reuse.H0_H0 ;  /* 0x20000009ff117230 */ /* 0x100fe20000004100 */
[----:B------:R-:W-:Y:S01]  /*39a0*/  LOP3.LUT R18, R5, 0xff, RZ, 0xc0, !PT ;  /* 0x000000ff05127812 */ /* 0x000fe200078ec0ff */
[----:B--2---:R-:W-:Y:S01]  /*39b0*/  HADD2.F32 R23, -RZ, R8.H0_H0 ;  /* 0x20000008ff177230 */ /* 0x004fe20000004100 */
[----:B------:R-:W-:Y:S02]  /*39c0*/  SHF.R.U32.HI R6, RZ, 0x10, R6 ;  /* 0x00000010ff067819 */ /* 0x000fe40000011606 */
[----:B------:R0:W2:Y:S01]  /*39d0*/  I2F.F16 R8, R19 ;  /* 0x0000001300087306 */ /* 0x0000a20000200c00 */
[----:B------:R-:W-:Y:S01]  /*39e0*/  IADD3 R22, PT, PT, R18, -0x80, RZ ;  /* 0xffffff8012167810 */ /* 0x000fe20007ffe0ff */
[----:B------:R-:W-:-:S02]  /*39f0*/  HADD2.F32 R9, -RZ, R9.H1_H1 ;  /* 0x30000009ff097230 */ /* 0x000fc40000004100 */
[----:B------:R-:W-:Y:S01]  /*3a00*/  FFMA.FTZ R34, R23, R17, R34 ;  /* 0x0000001117227223 */ /* 0x000fe20000010022 */
[----:B------:R-:W-:Y:S02]  /*3a10*/  SHF.R.U32.HI R23, RZ, 0x10, R7 ;  /* 0x00000010ff177819 */ /* 0x000fe40000011607 */
[----:B------:R-:W-:Y:S02]  /*3a20*/  LOP3.LUT R18, R6, 0xff, RZ, 0xc0, !PT ;  /* 0x000000ff06127812 */ /* 0x000fe400078ec0ff */
[----:B------:R-:W3:Y:S01]  /*3a30*/  I2F.F16 R6, R22 ;  /* 0x0000001600067306 */ /* 0x000ee20000200c00 */
[----:B------:R-:W-:Y:S02]  /*3a40*/  LOP3.LUT R23, R23, 0xff, RZ, 0xc0, !PT ;  /* 0x000000ff17177812 */ /* 0x000fe400078ec0ff */
[----:B------:R-:W-:Y:S02]  /*3a50*/  IADD3 R18, PT, PT, R18, -0x80, RZ ;  /* 0xffffff8012127810 */ /* 0x000fe40007ffe0ff */
[----:B0-----:R-:W-:Y:S01]  /*3a60*/  IADD3 R19, PT, PT, R23, -0x80, RZ ;  /* 0xffffff8017137810 */ /* 0x001fe20007ffe0ff */
[----:B-1----:R-:W-:Y:S01]  /*3a70*/  HADD2.F32 R23, -RZ, R4.H0_H0 ;  /* 0x20000004ff177230 */ /* 0x002fe20000004100 */
[----:B------:R-:W-:Y:S01]  /*3a80*/  LEA.HI R7, R7, 0xffffff80, RZ, 0x8 ;  /* 0xffffff8007077811 */ /* 0x000fe200078f40ff */
[----:B------:R3:W0:Y:S01]  /*3a90*/  I2F.F16 R5, R20 ;  /* 0x0000001400057306 */ /* 0x0006220000200c00 */
[----:B--2---:R-:W-:-:S02]  /*3aa0*/  HADD2.F32 R8, -RZ, R8.H0_H0 ;  /* 0x20000008ff087230 */ /* 0x004fc40000004100 */
[----:B------:R-:W-:-:S04]  /*3ab0*/  FFMA.FTZ R23, R23, R9, R34 ;  /* 0x0000000917177223 */ /* 0x000fc80000010022 */
[----:B------:R-:W-:Y:S01]  /*3ac0*/  FMUL.FTZ R23, R14, R23 ;  /* 0x000000170e177220 */ /* 0x000fe20000410000 */
[----:B------:R-:W1:Y:S01]  /*3ad0*/  I2F.F16 R18, R18 ;  /* 0x0000001200127306 */ /* 0x000e620000200c00 */
[----:B---3--:R-:W-:-:S03]  /*3ae0*/  HADD2.F32 R20, -RZ, R6.H0_H0 ;  /* 0x20000006ff147230 */ /* 0x008fc60000004100 */
[----:B------:R-:W-:Y:S02]  /*3af0*/  F2FP.F16.F32.PACK_AB R23, RZ, R23 ;  /* 0x00000017ff17723e */ /* 0x000fe400000000ff */
[----:B------:R-:W-:Y:S01]  /*3b00*/  FFMA.FTZ R20, R17, R20, R35 ;  /* 0x0000001411147223 */ /* 0x000fe20000010023 */
[----:B0-----:R-:W-:Y:S01]  /*3b10*/  HADD2.F32 R5, -RZ, R5.H0_H0 ;  /* 0x20000005ff057230 */ /* 0x001fe20000004100 */
[----:B------:R-:W0:Y:S02]  /*3b20*/  I2F.F16 R19, R19 ;  /* 0x0000001300137306 */ /* 0x000e240000200c00 */
[----:B------:R-:W-:-:S04]  /*3b30*/  FFMA.FTZ R8, R9, R8, R20 ;  /* 0x0000000809087223 */ /* 0x000fc80000010014 */
[----:B------:R-:W-:Y:S01]  /*3b40*/  FMUL.FTZ R8, R31, R8 ;  /* 0x000000081f087220 */ /* 0x000fe20000410000 */
[----:B-1----:R-:W-:Y:S01]  /*3b50*/  HADD2.F32 R22, -RZ, R18.H0_H0 ;  /* 0x20000012ff167230 */ /* 0x002fe20000004100 */
[----:B------:R-:W1:Y:S01]  /*3b60*/  I2F.F16 R6, R7 ;  /* 0x0000000700067306 */ /* 0x000e620000200c00 */
[----:B------:R-:W-:Y:S02]  /*3b70*/  MOV R31, R16 ;  /* 0x00000010001f7202 */ /* 0x000fe40000000f00 */
[----:B------:R-:W-:Y:S01]  /*3b80*/  F2FP.F16.F32.PACK_AB R8, RZ, R8 ;  /* 0x00000008ff08723e */ /* 0x000fe200000000ff */
[----:B------:R-:W-:Y:S01]  /*3b90*/  FFMA.FTZ R36, R17, R22, R36 ;  /* 0x0000001611247223 */ /* 0x000fe20000010024 */
[----:B0-----:R-:W-:-:S03]  /*3ba0*/  HADD2.F32 R25, -RZ, R19.H0_H0 ;  /* 0x20000013ff197230 */ /* 0x001fc60000004100 */
[----:B------:R-:W-:Y:S01]  /*3bb0*/  FFMA.FTZ R5, R9, R5, R36 ;  /* 0x0000000509057223 */ /* 0x000fe20000010024 */
[----:B------:R-:W-:Y:S01]  /*3bc0*/  PRMT R23, R23, 0x5410, R8 ;  /* 0x0000541017177816 */ /* 0x000fe20000000008 */
[----:B------:R-:W-:-:S04]  /*3bd0*/  IMAD.WIDE R36, R27, 0x4, R40 ;  /* 0x000000041b247825 */ /* 0x000fc800078e0228 */
[----:B------:R-:W-:Y:S01]  /*3be0*/  FFMA.FTZ R25, R17, R25, R12 ;  /* 0x0000001911197223 */ /* 0x000fe2000001000c */
[----:B------:R-:W-:Y:S01]  /*3bf0*/  FMUL.FTZ R5, R38, R5 ;  /* 0x0000000526057220 */ /* 0x000fe20000410000 */
[----:B------:R-:W-:Y:S02]  /*3c00*/  HFMA2 R26, R23, 1, 1, R11 ;  /* 0x3c003c00171a7831 */ /* 0x000fe4000000000b */
[----:B-1----:R-:W-:Y:S02]  /*3c10*/  HADD2.F32 R6, -RZ, R6.H0_H0 ;  /* 0x20000006ff067230 */ /* 0x002fe40000004100 */
[----:B------:R-:W-:-:S03]  /*3c20*/  F2FP.F16.F32.PACK_AB R5, RZ, R5 ;  /* 0x00000005ff05723e */ /* 0x000fc600000000ff */
[----:B------:R-:W-:-:S04]  /*3c30*/  FFMA.FTZ R25, R9, R6, R25 ;  /* 0x0000000609197223 */ /* 0x000fc80000010019 */
[----:B------:R-:W-:-:S05]  /*3c40*/  FMUL.FTZ R25, R10, R25 ;  /* 0x000000190a197220 */ /* 0x000fca0000410000 */
[----:B------:R-:W-:-:S04]  /*3c50*/  F2FP.F16.F32.PACK_AB R25, RZ, R25 ;  /* 0x00000019ff19723e */ /* 0x000fc800000000ff */
[----:B------:R-:W-:-:S05]  /*3c60*/  PRMT R5, R5, 0x5410, R25 ;  /* 0x0000541005057816 */ /* 0x000fca0000000019 */
[----:B------:R-:W-:-:S07]  /*3c70*/  HADD2 R25, R5, R13 ;  /* 0x0000000d05197230 */ /* 0x000fce0000000000 */
.L_x_5196:
[----:B------:R-:W-:-:S04]  /*3c80*/  VIMNMX R4, PT, PT, R29, UR9, PT ;  /* 0x000000091d047c48 */ /* 0x000fc8000bfe0100 */
[----:B------:R-:W-:-:S13]  /*3c90*/  ISETP.GT.AND P0, PT, R4, R31, PT ;  /* 0x0000001f0400720c */ /* 0x000fda0003f04270 */
[----:B------:R-:W-:Y:S05]  /*3ca0*/  @!P0 BRA `(.L_x_5197) ;  /* 0x0000001400688947 */ /* 0x000fea0003800000 */
[----:B------:R-:W-:-:S07]  /*3cb0*/  VIMNMX.U32 R32, PT, PT, R29, UR9, PT ;  /* 0x000000091d207c48 */ /* 0x000fce000bfe0000 */
.L_x_5198:
[----:B------:R-:W2:Y:S01]  /*3cc0*/  LDG.E.128.CONSTANT R4, desc[UR6][R36.64] ;  /* 0x0000000624047981 */ /* 0x000ea2000c1e9d00 */
[----:B------:R-:W-:-:S03]  /*3cd0*/  IMAD.WIDE R38, R27, 0x4, R36 ;  /* 0x000000041b267825 */ /* 0x000fc600078e0224 */
[----:B------:R-:W0:Y:S04]  /*3ce0*/  LDS.128 R16, [UR4] ;  /* 0x00000004ff107984 */ /* 0x000e280008000c00 */
[----:B------:R3:W4:Y:S02]  /*3cf0*/  LDG.E.128.CONSTANT R8, desc[UR6][R38.64] ;  /* 0x0000000626087981 */ /* 0x000724000c1e9d00 */
[----:B---3--:R-:W-:Y:S01]  /*3d00*/  IMAD.WIDE R38, R27, 0x4, R38 ;  /* 0x000000041b267825 */ /* 0x008fe200078e0226 */
        /* <DEDUP_REMOVED lines=12> */
[----:B------:R-:W-:-:S02]  /*3dd0*/  HADD2 R13, R14, -1040, -1040 ;  /* 0xe410e4100e0d7430 */ /* 0x000fc40000000000 */
[-C--:B0-----:R-:W-:Y:S02]  /*3de0*/  HFMA2 R22, R22, R16.reuse, RZ ;  /* 0x0000001016167231 */ /* 0x081fe400000000ff */
[-C--:B------:R-:W-:Y:S01]  /*3df0*/  HFMA2 R20, R20, R16.reuse, RZ.H0_H0 ;  /* 0x0000001014147231 */ /* 0x080fe200000400ff */
[----:B------:R-:W-:Y:S01]  /*3e00*/  LOP3.LUT R23, R15, 0x64006400, RZ, 0xfc, !PT ;  /* 0x640064000f177812 */ /* 0x000fe200078efcff */
[-C--:B------:R-:W-:Y:S02]  /*3e10*/  HFMA2 R13, R13, R16.reuse, RZ ;  /* 0x000000100d0d7231 */ /* 0x080fe400000000ff */
[----:B------:R-:W-:Y:S01]  /*3e20*/  HFMA2 R12, R12, R16, RZ.H0_H0 ;  /* 0x000000100c0c7231 */ /* 0x000fe200000400ff */
[----:B------:R-:W-:Y:S02]  /*3e30*/  MOV R16, 0x2800 ;  /* 0x0000280000107802 */ /* 0x000fe40000000f00 */
[----:B------:R-:W-:Y:S02]  /*3e40*/  LOP3.LUT R15, R6, 0x3e003e0, RZ, 0xc0, !PT ;  /* 0x03e003e0060f7812 */ /* 0x000fe400078ec0ff */
[----:B------:R-:W-:-:S02]  /*3e50*/  PRMT R0, R0, 0x5410, R16 ;  /* 0x0000541000007816 */ /* 0x000fc40000000010 */
[----:B------:R-:W-:Y:S02]  /*3e60*/  LOP3.LUT R15, R15, 0x64006400, RZ, 0xfc, !PT ;  /* 0x640064000f0f7812 */ /* 0x000fe400078efcff */
[----:B------:R-:W-:Y:S01]  /*3e70*/  LOP3.LUT R14, R4, 0x3e003e0, RZ, 0xc0, !PT ;  /* 0x03e003e0040e7812 */ /* 0x000fe200078ec0ff */
[-C--:B------:R-:W-:Y:S02]  /*3e80*/  HFMA2 R23, R23, R0.reuse.H1_H1, -48, -48 ;  /* 0xd200d20017177431 */ /* 0x080fe40000060000 */
[-C--:B------:R-:W-:Y:S01]  /*3e90*/  HFMA2 R16, R15, R0.reuse.H1_H1, -48, -48 ;  /* 0xd200d2000f107431 */ /* 0x080fe20000060000 */
[----:B------:R-:W-:Y:S01]  /*3ea0*/  LOP3.LUT R21, R14, 0x64006400, RZ, 0xfc, !PT ;  /* 0x640064000e157812 */ /* 0x000fe200078efcff */
[-C--:B------:R-:W-:Y:S01]  /*3eb0*/  HFMA2 R20, R23, R17.reuse, R20 ;  /* 0x0000001117147231 */ /* 0x080fe20000000014 */
[----:B------:R-:W-:Y:S01]  /*3ec0*/  SHF.R.U32.HI R14, RZ, 0xa, R4 ;  /* 0x0000000aff0e7819 */ /* 0x000fe20000011604 */
[----:B------:R-:W-:Y:S01]  /*3ed0*/  HFMA2 R16, R16, R17, R13 ;  /* 0x0000001110107231 */ /* 0x000fe2000000000d */
[----:B------:R-:W-:Y:S01]  /*3ee0*/  LOP3.LUT R13, R7, 0x3e003e0, RZ, 0xc0, !PT ;  /* 0x03e003e0070d7812 */ /* 0x000fe200078ec0ff */
[----:B------:R-:W-:Y:S01]  /*3ef0*/  HFMA2 R21, R21, R0.H1_H1, -48, -48 ;  /* 0xd200d20015157431 */ /* 0x000fe20000060000 */
[----:B------:R-:W-:-:S02]  /*3f00*/  LOP3.LUT R14, R14, 0x1f001f, RZ, 0xc0, !PT ;  /* 0x001f001f0e0e7812 */ /* 0x000fc400078ec0ff */
[----:B------:R-:W-:Y:S01]  /*3f10*/  LOP3.LUT R13, R13, 0x64006400, RZ, 0xfc, !PT ;  /* 0x640064000d0d7812 */ /* 0x000fe200078efcff */
[----:B------:R-:W-:Y:S01]  /*3f20*/  HFMA2 R22, R21, R17, R22 ;  /* 0x0000001115167231 */ /* 0x000fe20000000016 */
[----:B------:R-:W-:-:S03]  /*3f30*/  LOP3.LUT R14, R14, 0x64006400, RZ, 0xfc, !PT ;  /* 0x640064000e0e7812 */ /* 0x000fc600078efcff */
[----:B------:R-:W-:Y:S02]  /*3f40*/  HFMA2 R13, R13, R0.H1_H1, -48, -48 ;  /* 0xd200d2000d0d7431 */ /* 0x000fe40000060000 */
[----:B------:R-:W-:Y:S02]  /*3f50*/  HADD2 R14, R14, -1040, -1040 ;  /* 0xe410e4100e0e7430 */ /* 0x000fe40000000000 */
[----:B------:R-:W-:Y:S02]  /*3f60*/  HFMA2 R17, R13, R17, R12 ;  /* 0x000000110d117231 */ /* 0x000fe4000000000c */
[----:B------:R-:W-:Y:S02]  /*3f70*/  HFMA2 R22, R14, R18, R22 ;  /* 0x000000120e167231 */ /* 0x000fe40000000016 */
[----:B------:R0:W2:Y:S01]  /*3f80*/  LDG.E.128.CONSTANT R12, desc[UR6][R38.64] ;  /* 0x00000006260c7981 */ /* 0x0000a2000c1e9d00 */
[--C-:B------:R-:W-:Y:S02]  /*3f90*/  SHF.R.U32.HI R21, RZ, 0xa, R5.reuse ;  /* 0x0000000aff157819 */ /* 0x100fe40000011605 */
[----:B------:R-:W-:-:S02]  /*3fa0*/  SHF.R.U32.HI R5, RZ, 0xf, R5 ;  /* 0x0000000fff057819 */ /* 0x000fc40000011605 */
[----:B------:R-:W-:Y:S02]  /*3fb0*/  LOP3.LUT R21, R21, 0x1f001f, RZ, 0xc0, !PT ;  /* 0x001f001f15157812 */ /* 0x000fe400078ec0ff */
[----:B------:R-:W-:Y:S02]  /*3fc0*/  LOP3.LUT R33, R5, 0x10001, RZ, 0xc0, !PT ;  /* 0x0001000105217812 */ /* 0x000fe400078ec0ff */
[----:B------:R-:W-:Y:S01]  /*3fd0*/  LOP3.LUT R21, R21, 0x64006400, RZ, 0xfc, !PT ;  /* 0x6400640015157812 */ /* 0x000fe200078efcff */
[----:B0-----:R-:W-:Y:S01]  /*3fe0*/  IMAD.WIDE R38, R27, 0x4, R38 ;  /* 0x000000041b267825 */ /* 0x001fe200078e0226 */
[----:B------:R-:W-:Y:S02]  /*3ff0*/  SHF.R.U32.HI R4, RZ, 0xf, R4 ;  /* 0x0000000fff047819 */ /* 0x000fe40000011604 */
[----:B----4-:R-:W-:Y:S01]  /*4000*/  SHF.R.U32.HI R5, RZ, 0xe, R8 ;  /* 0x0000000eff057819 */ /* 0x010fe20000011608 */
[----:B------:R-:W-:Y:S01]  /*4010*/  HADD2 R21, R21, -1040, -1040 ;  /* 0xe410e41015157430 */ /* 0x000fe20000000000 */
[----:B------:R-:W-:-:S03]  /*4020*/  LOP3.LUT R4, R4, 0x10001, RZ, 0xc0, !PT ;  /* 0x0001000104047812 */ /* 0x000fc600078ec0ff */
[----:B------:R-:W-:Y:S01]  /*4030*/  HFMA2 R20, R21, R18, R20 ;  /* 0x0000001215147231 */ /* 0x000fe20000000014 */
[----:B------:R-:W-:Y:S02]  /*4040*/  SHF.R.U32.HI R21, RZ, 0xa, R6 ;  /* 0x0000000aff157819 */ /* 0x000fe40000011606 */
[----:B------:R-:W-:Y:S02]  /*4050*/  LOP3.LUT R34, R4, 0x20002, R5, 0xf8, !PT ;  /* 0x0002000204227812 */ /* 0x000fe400078ef805 */
[----:B------:R-:W-:Y:S02]  /*4060*/  LOP3.LUT R21, R21, 0x1f001f, RZ, 0xc0, !PT ;  /* 0x001f001f15157812 */ /* 0x000fe400078ec0ff */
[----:B------:R-:W-:Y:S02]  /*4070*/  LOP3.LUT R5, R8, 0x3e003e0, RZ, 0xc0, !PT ;  /* 0x03e003e008057812 */ /* 0x000fe400078ec0ff */
[----:B------:R-:W-:Y:S02]  /*4080*/  LOP3.LUT R21, R21, 0x64006400, RZ, 0xfc, !PT ;  /* 0x6400640015157812 */ /* 0x000fe400078efcff */
[----:B------:R-:W-:-:S03]  /*4090*/  LOP3.LUT R5, R5, 0x64006400, RZ, 0xfc, !PT ;  /* 0x6400640005057812 */ /* 0x000fc600078efcff */
[----:B------:R-:W-:Y:S02]  /*40a0*/  HADD2 R21, R21, -1040, -1040 ;  /* 0xe410e41015157430 */ /* 0x000fe40000000000 */
[----:B------:R-:W-:Y:S01]  /*40b0*/  HFMA2 R4, R5, R0.H1_H1, -48, -48 ;  /* 0xd200d20005047431 */ /* 0x000fe20000060000 */
[----:B------:R-:W-:Y:S01]  /*40c0*/  LOP3.LUT R5, R9, 0x3e003e0, RZ, 0xc0, !PT ;  /* 0x03e003e009057812 */ /* 0x000fe200078ec0ff */
[----:B------:R-:W-:Y:S01]  /*40d0*/  HFMA2 R16, R21, R18, R16 ;  /* 0x0000001215107231 */ /* 0x000fe20000000010 */
[----:B------:R-:W-:Y:S02]  /*40e0*/  SHF.R.U32.HI R21, RZ, 0xa, R7 ;  /* 0x0000000aff157819 */ /* 0x000fe40000011607 */
[----:B------:R-:W-:Y:S02]  /*40f0*/  LOP3.LUT R5, R5, 0x64006400, RZ, 0xfc, !PT ;  /* 0x6400640005057812 */ /* 0x000fe400078efcff */
        /* <DEDUP_REMOVED lines=11> */
[----:B------:R-:W-:Y:S01]  /*41b0*/  LOP3.LUT R8, R8, 0x1f001f, RZ, 0xc0, !PT ;  /* 0x001f001f08087812 */ /* 0x000fe200078ec0ff */
[-C--:B------:R-:W-:Y:S01]  /*41c0*/  HFMA2 R22, R18, R19.reuse, R22 ;  /* 0x0000001312167231 */ /* 0x080fe20000000016 */
[----:B------:R-:W-:Y:S01]  /*41d0*/  LOP3.LUT R18, R10, 0x1f001f, RZ, 0xc0, !PT ;  /* 0x001f001f0a127812 */ /* 0x000fe200078ec0ff */
[----:B------:R-:W-:Y:S01]  /*41e0*/  HFMA2 R20, R21, R19, R20 ;  /* 0x0000001315147231 */ /* 0x000fe20000000014 */
[----:B------:R-:W-:Y:S02]  /*41f0*/  LOP3.LUT R21, R11, 0x1f001f, RZ, 0xc0, !PT ;  /* 0x001f001f0b157812 */ /* 0x000fe400078ec0ff */
[----:B------:R-:W-:Y:S02]  /*4200*/  LOP3.LUT R18, R18, 0x64006400, RZ, 0xfc, !PT ;  /* 0x6400640012127812 */ /* 0x000fe400078efcff */
[----:B------:R-:W-:Y:S02]  /*4210*/  LOP3.LUT R23, R21, 0x64006400, RZ, 0xfc, !PT ;  /* 0x6400640015177812 */ /* 0x000fe400078efcff */
[----:B------:R-:W-:Y:S01]  /*4220*/  LOP3.LUT R8, R8, 0x64006400, RZ, 0xfc, !PT ;  /* 0x6400640008087812 */ /* 0x000fe200078efcff */
[----:B------:R-:W-:-:S02]  /*4230*/  HADD2 R21, R18, -1040, -1040 ;  /* 0xe410e41012157430 */ /* 0x000fc40000000000 */
[----:B------:R-:W-:Y:S02]  /*4240*/  HADD2 R23, R23, -1040, -1040 ;  /* 0xe410e41017177430 */ /* 0x000fe40000000000 */
[-C--:B------:R-:W-:Y:S01]  /*4250*/  HFMA2 R21, R21, R19.reuse, R16 ;  /* 0x0000001315157231 */ /* 0x080fe20000000010 */
[--C-:B------:R-:W-:Y:S01]  /*4260*/  SHF.R.U32.HI R16, RZ, 0xe, R9.reuse ;  /* 0x0000000eff107819 */ /* 0x100fe20000011609 */
[----:B------:R-:W-:Y:S01]  /*4270*/  HFMA2 R23, R23, R19, R17 ;  /* 0x0000001317177231 */ /* 0x000fe20000000011 */
[----:B------:R-:W-:Y:S02]  /*4280*/  SHF.R.U32.HI R9, RZ, 0xa, R9 ;  /* 0x0000000aff097819 */ /* 0x000fe40000011609 */
[----:B------:R-:W-:Y:S02]  /*4290*/  LOP3.LUT R33, R33, 0x20002, R16, 0xf8, !PT ;  /* 0x0002000221217812 */ /* 0x000fe400078ef810 */
[----:B------:R-:W0:Y:S02]  /*42a0*/  LDS.128 R16, [UR4+0x10] ;  /* 0x00001004ff107984 */ /* 0x000e240008000c00 */
[----:B0-----:R-:W-:-:S02]  /*42b0*/  HFMA2 R22, R4, R16, R22 ;  /* 0x0000001004167231 */ /* 0x001fc40000000016 */
[----:B------:R-:W-:Y:S01]  /*42c0*/  HFMA2 R4, R5, R0.H1_H1, -48, -48 ;  /* 0xd200d20005047431 */ /* 0x000fe20000060000 */
[----:B------:R-:W-:-:S03]  /*42d0*/  LOP3.LUT R5, R10, 0x3e003e0, RZ, 0xc0, !PT ;  /* 0x03e003e00a057812 */ /* 0x000fc600078ec0ff */
[----:B------:R-:W-:Y:S01]  /*42e0*/  HFMA2 R20, R4, R16, R20 ;  /* 0x0000001004147231 */ /* 0x000fe20000000014 */
[----:B------:R-:W-:-:S05]  /*42f0*/  LOP3.LUT R5, R5, 0x64006400, RZ, 0xfc, !PT ;  /* 0x6400640005057812 */ /* 0x000fca00078efcff */
[----:B------:R-:W-:Y:S01]  /*4300*/  HFMA2 R4, R5, R0.H1_H1, -48, -48 ;  /* 0xd200d20005047431 */ /* 0x000fe20000060000 */
[----:B------:R-:W-:-:S03]  /*4310*/  LOP3.LUT R5, R11, 0x3e003e0, RZ, 0xc0, !PT ;  /* 0x03e003e00b057812 */ /* 0x000fc600078ec0ff */
[----:B------:R-:W-:Y:S01]  /*4320*/  HFMA2 R21, R4, R16, R21 ;  /* 0x0000001004157231 */ /* 0x000fe20000000015 */
[----:B------:R-:W-:-:S05]  /*4330*/  LOP3.LUT R5, R5, 0x64006400, RZ, 0xfc, !PT ;  /* 0x6400640005057812 */ /* 0x000fca00078efcff */
[----:B------:R-:W-:Y:S01]  /*4340*/  HFMA2 R4, R5, R0.H1_H1, -48, -48 ;  /* 0xd200d20005047431 */ /* 0x000fe20000060000 */
[----:B------:R-:W-:-:S03]  /*4350*/  SHF.R.U32.HI R5, RZ, 0xa, R10 ;  /* 0x0000000aff057819 */ /* 0x000fc6000001160a */
[----:B------:R-:W-:Y:S02]  /*4360*/  HFMA2 R16, R4, R16, R23 ;  /* 0x0000001004107231 */ /* 0x000fe40000000017 */
[----:B------:R-:W-:Y:S01]  /*4370*/  HADD2 R4, R8, -1040, -1040 ;  /* 0xe410e41008047430 */ /* 0x000fe20000000000 */
[----:B------:R-:W-:Y:S02]  /*4380*/  LOP3.LUT R8, R9, 0x1f001f, RZ, 0xc0, !PT ;  /* 0x001f001f09087812 */ /* 0x000fe400078ec0ff */
[----:B------:R-:W-:Y:S01]  /*4390*/  LOP3.LUT R5, R5, 0x1f001f, RZ, 0xc0, !PT ;  /* 0x001f001f05057812 */ /* 0x000fe200078ec0ff */
[----:B------:R-:W-:Y:S01]  /*43a0*/  HFMA2 R4, R4, R17, R22 ;  /* 0x0000001104047231 */ /* 0x000fe20000000016 */
[----:B------:R-:W-:Y:S02]  /*43b0*/  LOP3.LUT R8, R8, 0x64006400, RZ, 0xfc, !PT ;  /* 0x6400640008087812 */ /* 0x000fe400078efcff */
[----:B------:R-:W-:-:S03]  /*43c0*/  LOP3.LUT R5, R5, 0x64006400, RZ, 0xfc, !PT ;  /* 0x6400640005057812 */ /* 0x000fc600078efcff */
[----:B------:R-:W-:Y:S02]  /*43d0*/  HADD2 R9, R8, -1040, -1040 ;  /* 0xe410e41008097430 */ /* 0x000fe40000000000 */
[----:B------:R-:W-:Y:S02]  /*43e0*/  HADD2 R5, R5, -1040, -1040 ;  /* 0xe410e41005057430 */ /* 0x000fe40000000000 */
[-C--:B------:R-:W-:Y:S02]  /*43f0*/  HFMA2 R9, R9, R17.reuse, R20 ;  /* 0x0000001109097231 */ /* 0x080fe40000000014 */
[----:B------:R-:W-:Y:S02]  /*4400*/  HFMA2 R5, R5, R17, R21 ;  /* 0x0000001105057231 */ /* 0x000fe40000000015 */
[----:B------:R0:W3:Y:S01]  /*4410*/  LDG.E.128.CONSTANT R20, desc[UR6][R38.64] ;  /* 0x0000000626147981 */ /* 0x0000e2000c1e9d00 */
[----:B------:R-:W-:Y:S02]  /*4420*/  SHF.R.U32.HI R8, RZ, 0xa, R11 ;  /* 0x0000000aff087819 */ /* 0x000fe4000001160b */
[----:B------:R-:W-:-:S02]  /*4430*/  SHF.R.U32.HI R6, RZ, 0xf, R6 ;  /* 0x0000000fff067819 */ /* 0x000fc40000011606 */
[----:B------:R-:W-:Y:S02]  /*4440*/  LOP3.LUT R8, R8, 0x1f001f, RZ, 0xc0, !PT ;  /* 0x001f001f08087812 */ /* 0x000fe400078ec0ff */
[----:B------:R-:W-:Y:S02]  /*4450*/  SHF.R.U32.HI R7, RZ, 0xf, R7 ;  /* 0x0000000fff077819 */ /* 0x000fe40000011607 */
[----:B------:R-:W-:Y:S01]  /*4460*/  LOP3.LUT R8, R8, 0x64006400, RZ, 0xfc, !PT ;  /* 0x6400640008087812 */ /* 0x000fe200078efcff */
[----:B0-----:R-:W-:Y:S01]  /*4470*/  IMAD.WIDE R38, R27, 0x4, R38 ;  /* 0x000000041b267825 */ /* 0x001fe200078e0226 */
[----:B------:R-:W-:-:S03]  /*4480*/  LOP3.LUT R6, R6, 0x10001, RZ, 0xc0, !PT ;  /* 0x0001000106067812 */ /* 0x000fc600078ec0ff */
[----:B------:R-:W-:-:S04]  /*4490*/  HADD2 R8, R8, -1040, -1040 ;  /* 0xe410e41008087430 */ /* 0x000fc80000000000 */
[----:B------:R-:W-:Y:S01]  /*44a0*/  HFMA2 R16, R8, R17, R16 ;  /* 0x0000001108107231 */ /* 0x000fe20000000010 */
[----:B--2---:R-:W-:Y:S02]  /*44b0*/  LOP3.LUT R8, R12, 0x1f001f, RZ, 0xc0, !PT ;  /* 0x001f001f0c087812 */ /* 0x004fe400078ec0ff */
        /* <DEDUP_REMOVED lines=19> */
[----:B------:R-:W-:-:S04]  /*45f0*/  HFMA2 R8, R17, R0.H1_H1, -48, -48 ;  /* 0xd200d20011087431 */ /* 0x000fc80000060000 */
[----:B------:R-:W-:Y:S01]  /*4600*/  HFMA2 R8, R8, R19, R4 ;  /* 0x0000001308087231 */ /* 0x000fe20000000004 */
[----:B------:R-:W-:-:S04]  /*4610*/  LOP3.LUT R4, R13, 0x3e003e0, RZ, 0xc0, !PT ;  /* 0x03e003e00d047812 */ /* 0x000fc800078ec0ff */
[----:B------:R-:W-:Y:S02]  /*4620*/  LOP3.LUT R17, R4, 0x64006400, RZ, 0xfc, !PT ;  /* 0x6400640004117812 */ /* 0x000fe400078efcff */
[----:B------:R-:W-:-:S03]  /*4630*/  LOP3.LUT R4, R14, 0x3e003e0, RZ, 0xc0, !PT ;  /* 0x03e003e00e047812 */ /* 0x000fc600078ec0ff */
[----:B------:R-:W-:-:S04]  /*4640*/  HFMA2 R17, R17, R0.H1_H1, -48, -48 ;  /* 0xd200d20011117431 */ /* 0x000fc80000060000 */
[----:B------:R-:W-:Y:S01]  /*4650*/  HFMA2 R9, R17, R19, R9 ;  /* 0x0000001311097231 */ /* 0x000fe20000000009 */
[----:B------:R-:W-:Y:S02]  /*4660*/  LOP3.LUT R17, R4, 0x64006400, RZ, 0xfc, !PT ;  /* 0x6400640004117812 */ /* 0x000fe400078efcff */
[----:B------:R-:W-:-:S03]  /*4670*/  LOP3.LUT R4, R15, 0x3e003e0, RZ, 0xc0, !PT ;  /* 0x03e003e00f047812 */ /* 0x000fc600078ec0ff */
[----:B------:R-:W-:Y:S01]  /*4680*/  HFMA2 R16, R17, R0.H1_H1, -48, -48 ;  /* 0xd200d20011107431 */ /* 0x000fe20000060000 */
[----:B------:R-:W-:-:S03]  /*4690*/  SHF.R.U32.HI R17, RZ, 0xe, R11 ;  /* 0x0000000eff117819 */ /* 0x000fc6000001160b */
[----:B------:R-:W-:Y:S01]  /*46a0*/  HFMA2 R16, R16, R19, R5 ;  /* 0x0000001310107231 */ /* 0x000fe20000000005 */
[----:B------:R-:W-:Y:S02]  /*46b0*/  LOP3.LUT R5, R4, 0x64006400, RZ, 0xfc, !PT ;  /* 0x6400640004057812 */ /* 0x000fe400078efcff */
[----:B------:R-:W-:-:S03]  /*46c0*/  LOP3.LUT R4, R7, 0x10001, RZ, 0xc0, !PT ;  /* 0x0001000107047812 */ /* 0x000fc600078ec0ff */
[----:B------:R-:W-:Y:S01]  /*46d0*/  HFMA2 R5, R5, R0.H1_H1, -48, -48 ;  /* 0xd200d20005057431 */ /* 0x000fe20000060000 */
[----:B------:R-:W-:-:S03]  /*46e0*/  LOP3.LUT R17, R4, 0x20002, R17, 0xf8, !PT ;  /* 0x0002000204117812 */ /* 0x000fc600078ef811 */
[----:B------:R-:W-:Y:S01]  /*46f0*/  HFMA2 R18, R5, R19, R18 ;  /* 0x0000001305127231 */ /* 0x000fe20000000012 */
[----:B------:R-:W-:Y:S02]  /*4700*/  SHF.R.U32.HI R19, RZ, 0xe, R10 ;  /* 0x0000000eff137819 */ /* 0x000fe4000001160a */
[----:B------:R-:W-:Y:S02]  /*4710*/  SHF.R.U32.HI R10, RZ, 0xa, R12 ;  /* 0x0000000aff0a7819 */ /* 0x000fe4000001160c */
[----:B------:R-:W-:Y:S02]  /*4720*/  LOP3.LUT R19, R6, 0x20002, R19, 0xf8, !PT ;  /* 0x0002000206137812 */ /* 0x000fe400078ef813 */
[----:B------:R-:W0:Y:S01]  /*4730*/  LDS.128 R4, [UR4+0x20] ;  /* 0x00002004ff047984 */ /* 0x000e220008000c00 */
[----:B------:R-:W-:-:S04]  /*4740*/  LOP3.LUT R10, R10, 0x1f001f, RZ, 0xc0, !PT ;  /* 0x001f001f0a0a7812 */ /* 0x000fc800078ec0ff */
[----:B------:R-:W-:-:S05]  /*4750*/  LOP3.LUT R10, R10, 0x64006400, RZ, 0xfc, !PT ;  /* 0x640064000a0a7812 */ /* 0x000fca00078efcff */
[----:B------:R-:W-:-:S04]  /*4760*/  HADD2 R10, R10, -1040, -1040 ;  /* 0xe410e4100a0a7430 */ /* 0x000fc80000000000 */
        /* <DEDUP_REMOVED lines=22> */
[----:B------:R-:W-:Y:S01]  /*48d0*/  HADD2 R12, R8, -1040, -1040 ;  /* 0xe410e410080c7430 */ /* 0x000fe20000000000 */
[----:B------:R-:W-:-:S03]  /*48e0*/  LOP3.LUT R8, R22, 0x1f001f, RZ, 0xc0, !PT ;  /* 0x001f001f16087812 */ /* 0x000fc600078ec0ff */
[----:B------:R-:W-:Y:S01]  /*48f0*/  HFMA2 R12, R12, R5, R9 ;  /* 0x000000050c0c7231 */ /* 0x000fe20000000009 */
        /* <DEDUP_REMOVED lines=9> */
[----:B------:R-:W-:Y:S02]  /*4990*/  LOP3.LUT R41, R23, 0x3e003e0, RZ, 0xc0, !PT ;  /* 0x03e003e017297812 */ /* 0x000fe400078ec0ff */
[----:B------:R-:W-:Y:S02]  /*49a0*/  LOP3.LUT R5, R5, 0x64006400, RZ, 0xfc, !PT ;  /* 0x6400640005057812 */ /* 0x000fe400078efcff */
[----:B------:R-:W-:Y:S02]  /*49b0*/  LOP3.LUT R41, R41, 0x64006400, RZ, 0xfc, !PT ;  /* 0x6400640029297812 */ /* 0x000fe400078efcff */
[----:B------:R-:W-:Y:S01]  /*49c0*/  SHF.R.U32.HI R14, RZ, 0xd, R14 ;  /* 0x0000000dff0e7819 */ /* 0x000fe2000001160e */
[----:B------:R-:W-:Y:S01]  /*49d0*/  HFMA2 R34, R5, R0.H1_H1, -48, -48 ;  /* 0xd200d20005227431 */ /* 0x000fe20000060000 */
[----:B------:R-:W-:-:S02]  /*49e0*/  LOP3.LUT R5, R21, 0x3e003e0, RZ, 0xc0, !PT ;  /* 0x03e003e015057812 */ /* 0x000fc400078ec0ff */
[----:B------:R-:W-:Y:S01]  /*49f0*/  LOP3.LUT R19, R19, 0x40004, R14, 0xf8, !PT ;  /* 0x0004000413137812 */ /* 0x000fe200078ef80e */
[----:B------:R-:W-:Y:S01]  /*4a00*/  HFMA2 R34, R34, R6, R4 ;  /* 0x0000000622227231 */ /* 0x000fe20000000004 */
[----:B------:R-:W-:Y:S02]  /*4a10*/  LOP3.LUT R5, R5, 0x64006400, RZ, 0xfc, !PT ;  /* 0x6400640005057812 */ /* 0x000fe400078efcff */
[----:B------:R-:W-:Y:S02]  /*4a20*/  SHF.R.U32.HI R14, RZ, 0xc, R21 ;  /* 0x0000000cff0e7819 */ /* 0x000fe40000011615 */
[----:B------:R-:W-:Y:S01]  /*4a30*/  IADD3 R31, PT, PT, R31, 0x20, RZ ;  /* 0x000000201f1f7810 */ /* 0x000fe20007ffe0ff */
[----:B------:R-:W-:Y:S01]  /*4a40*/  HFMA2 R4, R5, R0.H1_H1, -48, -48 ;  /* 0xd200d20005047431 */ /* 0x000fe20000060000 */
[----:B------:R-:W-:Y:S02]  /*4a50*/  LOP3.LUT R5, R22, 0x3e003e0, RZ, 0xc0, !PT ;  /* 0x03e003e016057812 */ /* 0x000fe400078ec0ff */
[----:B------:R-:W-:Y:S01]  /*4a60*/  ISETP.GE.AND P0, PT, R31, R32, PT ;  /* 0x000000201f00720c */ /* 0x000fe20003f06270 */
[----:B------:R-:W-:Y:S01]  /*4a70*/  HFMA2 R4, R4, R6, R12 ;  /* 0x0000000604047231 */ /* 0x000fe2000000000c */
[----:B------:R-:W-:Y:S01]  /*4a80*/  LOP3.LUT R5, R5, 0x64006400, RZ, 0xfc, !PT ;  /* 0x6400640005057812 */ /* 0x000fe200078efcff */
[----:B------:R-:W-:Y:S01]  /*4a90*/  HFMA2 R12, R41, R0.H1_H1, -48, -48 ;  /* 0xd200d200290c7431 */ /* 0x000fe20000060000 */
[----:B-1----:R-:W-:-:S03]  /*4aa0*/  PRMT R3, R3, 0x5410, R24 ;  /* 0x0000541003037816 */ /* 0x002fc60000000018 */
[----:B------:R-:W-:-:S04]  /*4ab0*/  HFMA2 R5, R5, R0.H1_H1, -48, -48 ;  /* 0xd200d20005057431 */ /* 0x000fc80000060000 */
[-C--:B------:R-:W-:Y:S01]  /*4ac0*/  HFMA2 R5, R5, R6.reuse, R16 ;  /* 0x0000000605057231 */ /* 0x080fe20000000010 */
[----:B------:R-:W-:Y:S01]  /*4ad0*/  SHF.R.U32.HI R16, RZ, 0xa, R21 ;  /* 0x0000000aff107819 */ /* 0x000fe20000011615 */
[----:B------:R-:W-:Y:S01]  /*4ae0*/  HFMA2 R6, R12, R6, R18 ;  /* 0x000000060c067231 */ /* 0x000fe20000000012 */
[----:B------:R-:W-:Y:S02]  /*4af0*/  SHF.R.U32.HI R12, RZ, 0xa, R20 ;  /* 0x0000000aff0c7819 */ /* 0x000fe40000011614 */
        /* <DEDUP_REMOVED lines=12> */
[----:B------:R-:W-:Y:S02]  /*4bc0*/  SHF.R.U32.HI R34, RZ, 0xa, R23 ;  /* 0x0000000aff227819 */ /* 0x000fe40000011617 */
[----:B------:R-:W-:-:S02]  /*4bd0*/  LOP3.LUT R18, R18, 0x64006400, RZ, 0xfc, !PT ;  /* 0x6400640012127812 */ /* 0x000fc400078efcff */
[----:B------:R-:W-:Y:S02]  /*4be0*/  LOP3.LUT R34, R34, 0x1f001f, RZ, 0xc0, !PT ;  /* 0x001f001f22227812 */ /* 0x000fe400078ec0ff */
[----:B------:R-:W-:Y:S01]  /*4bf0*/  LOP3.LUT R33, R33, 0x40004, R4, 0xf8, !PT ;  /* 0x0004000421217812 */ /* 0x000fe200078ef804 */
[----:B------:R-:W-:Y:S01]  /*4c00*/  HADD2 R18, R18, -1040, -1040 ;  /* 0xe410e41012127430 */ /* 0x000fe20000000000 */
[----:B------:R-:W-:Y:S02]  /*4c10*/  LOP3.LUT R34, R34, 0x64006400, RZ, 0xfc, !PT ;  /* 0x6400640022227812 */ /* 0x000fe400078efcff */
[----:B------:R-:W-:Y:S01]  /*4c20*/  SHF.R.U32.HI R4, RZ, 0xd, R15 ;  /* 0x0000000dff047819 */ /* 0x000fe2000001160f */
[----:B------:R-:W-:Y:S01]  /*4c30*/  HFMA2 R18, R18, R7, R5 ;  /* 0x0000000712127231 */ /* 0x000fe20000000005 */
[----:B------:R-:W-:Y:S01]  /*4c40*/  LOP3.LUT R33, R33, 0x80008, R14, 0xf8, !PT ;  /* 0x0008000821217812 */ /* 0x000fe200078ef80e */
[----:B------:R-:W-:Y:S01]  /*4c50*/  HADD2 R34, R34, -1040, -1040 ;  /* 0xe410e41022227430 */ /* 0x000fe20000000000 */
[----:B------:R-:W-:-:S02]  /*4c60*/  LOP3.LUT R17, R17, 0x40004, R4, 0xf8, !PT ;  /* 0x0004000411117812 */ /* 0x000fc400078ef804 */
[----:B------:R-:W-:Y:S01]  /*4c70*/  SHF.R.U32.HI R14, RZ, 0xc, R23 ;  /* 0x0000000cff0e7819 */ /* 0x000fe20000011617 */
[----:B------:R-:W-:Y:S01]  /*4c80*/  HFMA2 R34, R34, R7, R6 ;  /* 0x0000000722227231 */ /* 0x000fe20000000006 */
[----:B------:R-:W-:Y:S01]  /*4c90*/  LOP3.LUT R35, R35, 0x80008, R20, 0xf8, !PT ;  /* 0x0008000823237812 */ /* 0x000fe200078ef814 */
[----:B------:R-:W0:Y:S01]  /*4ca0*/  LDS.128 R4, [UR4+0x30] ;  /* 0x00003004ff047984 */ /* 0x000e220008000c00 */
[----:B------:R-:W-:Y:S01]  /*4cb0*/  LOP3.LUT R17, R17, 0x80008, R14, 0xf8, !PT ;  /* 0x0008000811117812 */ /* 0x000fe200078ef80e */
[----:B------:R-:W-:Y:S01]  /*4cc0*/  UIADD3 UR4, UPT, UPT, UR4, 0x40, URZ ;  /* 0x0000004004047890 */ /* 0x000fe2000fffe0ff */
[----:B------:R-:W-:-:S04]  /*4cd0*/  SHF.R.U32.HI R22, RZ, 0xc, R22 ;  /* 0x0000000cff167819 */ /* 0x000fc80000011616 */
[----:B------:R-:W-:Y:S02]  /*4ce0*/  LOP3.LUT R19, R19, 0x80008, R22, 0xf8, !PT ;  /* 0x0008000813137812 */ /* 0x000fe400078ef816 */
[----:B--2---:R-:W-:Y:S02]  /*4cf0*/  LOP3.LUT R13, R8, 0x1f001f, RZ, 0xc0, !PT ;  /* 0x001f001f080d7812 */ /* 0x004fe400078ec0ff */
[----:B------:R-:W-:Y:S02]  /*4d00*/  LOP3.LUT R14, R11, 0x3e003e0, RZ, 0xc0, !PT ;  /* 0x03e003e00b0e7812 */ /* 0x000fe400078ec0ff */
[----:B------:R-:W-:Y:S02]  /*4d10*/  LOP3.LUT R13, R13, 0x64006400, RZ, 0xfc, !PT ;  /* 0x640064000d0d7812 */ /* 0x000fe400078efcff */
[----:B------:R-:W-:Y:S02]  /*4d20*/  LOP3.LUT R21, R14, 0x64006400, RZ, 0xfc, !PT ;  /* 0x640064000e157812 */ /* 0x000fe400078efcff */
[----:B------:R-:W-:Y:S01]  /*4d30*/  SHF.R.U32.HI R20, RZ, 0xb, R11 ;  /* 0x0000000bff147819 */ /* 0x000fe2000001160b */
[----:B------:R-:W-:-:S03]  /*4d40*/  HADD2 R13, R13, -1040, -1040 ;  /* 0xe410e4100d0d7430 */ /* 0x000fc60000000000 */
[----:B------:R-:W-:Y:S01]  /*4d50*/  LOP3.LUT R17, R17, 0x100010, R20, 0xf8, !PT ;  /* 0x0010001011117812 */ /* 0x000fe200078ef814 */
[----:B0-----:R-:W-:Y:S01]  /*4d60*/  HFMA2 R12, R13, R4, R12 ;  /* 0x000000040d0c7231 */ /* 0x001fe2000000000c */
[----:B------:R-:W-:Y:S02]  /*4d70*/  LOP3.LUT R13, R9, 0x1f001f, RZ, 0xc0, !PT ;  /* 0x001f001f090d7812 */ /* 0x000fe400078ec0ff */
[----:B------:R-:W-:Y:S02]  /*4d80*/  LOP3.LUT R17, R17, 0x64006400, RZ, 0xfc, !PT ;  /* 0x6400640011117812 */ /* 0x000fe400078efcff */
[----:B------:R-:W-:-:S03]  /*4d90*/  LOP3.LUT R13, R13, 0x64006400, RZ, 0xfc, !PT ;  /* 0x640064000d0d7812 */ /* 0x000fc600078efcff */
[----:B------:R-:W-:Y:S02]  /*4da0*/  HADD2 R17, R17, -1040, -1040 ;  /* 0xe410e41011117430 */ /* 0x000fe40000000000 */
[----:B------:R-:W-:-:S04]  /*4db0*/  HADD2 R13, R13, -1040, -1040 ;  /* 0xe410e4100d0d7430 */ /* 0x000fc80000000000 */
[----:B------:R-:W-:Y:S01]  /*4dc0*/  HFMA2 R16, R13, R4, R16 ;  /* 0x000000040d107231 */ /* 0x000fe20000000010 */
[----:B------:R-:W-:-:S04]  /*4dd0*/  LOP3.LUT R13, R10, 0x1f001f, RZ, 0xc0, !PT ;  /* 0x001f001f0a0d7812 */ /* 0x000fc800078ec0ff */
[----:B------:R-:W-:-:S05]  /*4de0*/  LOP3.LUT R13, R13, 0x64006400, RZ, 0xfc, !PT ;  /* 0x640064000d0d7812 */ /* 0x000fca00078efcff */
[----:B------:R-:W-:-:S04]  /*4df0*/  HADD2 R13, R13, -1040, -1040 ;  /* 0xe410e4100d0d7430 */ /* 0x000fc80000000000 */
[----:B------:R-:W-:Y:S01]  /*4e00*/  HFMA2 R18, R13, R4, R18 ;  /* 0x000000040d127231 */ /* 0x000fe20000000012 */
        /* <DEDUP_REMOVED lines=9> */
[----:B------:R-:W-:Y:S02]  /*4ea0*/  LOP3.LUT R13, R4, 0x64006400, RZ, 0xfc, !PT ;  /* 0x64006400040d7812 */ /* 0x000fe400078efcff */
[----:B------:R-:W-:-:S03]  /*4eb0*/  LOP3.LUT R4, R9, 0x3e003e0, RZ, 0xc0, !PT ;  /* 0x03e003e009047812 */ /* 0x000fc600078ec0ff */
[----:B------:R-:W-:-:S04]  /*4ec0*/  HFMA2 R13, R13, R0.H1_H1, -48, -48 ;  /* 0xd200d2000d0d7431 */ /* 0x000fc80000060000 */
[----:B------:R-:W-:Y:S01]  /*4ed0*/  HFMA2 R12, R13, R5, R12 ;  /* 0x000000050d0c7231 */ /* 0x000fe2000000000c */
[----:B------:R-:W-:Y:S02]  /*4ee0*/  LOP3.LUT R13, R4, 0x64006400, RZ, 0xfc, !PT ;  /* 0x64006400040d7812 */ /* 0x000fe400078efcff */
[----:B------:R-:W-:-:S03]  /*4ef0*/  LOP3.LUT R4, R10, 0x3e003e0, RZ, 0xc0, !PT ;  /* 0x03e003e00a047812 */ /* 0x000fc600078ec0ff */
[-C--:B------:R-:W-:Y:S01]  /*4f00*/  HFMA2 R14, R13, R0.reuse.H1_H1, -48, -48 ;  /* 0xd200d2000d0e7431 */ /* 0x080fe20000060000 */
[----:B------:R-:W-:Y:S01]  /*4f10*/  LOP3.LUT R15, R4, 0x64006400, RZ, 0xfc, !PT ;  /* 0x64006400040f7812 */ /* 0x000fe200078efcff */
[-C--:B------:R-:W-:Y:S02]  /*4f20*/  HFMA2 R13, R21, R0.reuse.H1_H1, -48, -48 ;  /* 0xd200d200150d7431 */ /* 0x080fe40000060000 */
[-C--:B------:R-:W-:Y:S01]  /*4f30*/  HFMA2 R16, R14, R5.reuse, R16 ;  /* 0x000000050e107231 */ /* 0x080fe20000000010 */
[--C-:B------:R-:W-:Y:S01]  /*4f40*/  SHF.R.U32.HI R14, RZ, 0xb, R8.reuse ;  /* 0x0000000bff0e7819 */ /* 0x100fe20000011608 */
[----:B------:R-:W-:Y:S01]  /*4f50*/  HFMA2 R4, R15, R0.H1_H1, -48, -48 ;  /* 0xd200d2000f047431 */ /* 0x000fe20000060000 */
[----:B------:R-:W-:Y:S01]  /*4f60*/  SHF.R.U32.HI R8, RZ, 0xa, R8 ;  /* 0x0000000aff087819 */ /* 0x000fe20000011608 */
[-C--:B------:R-:W-:Y:S01]  /*4f70*/  HFMA2 R13, R13, R5.reuse, R34 ;  /* 0x000000050d0d7231 */ /* 0x080fe20000000022 */
[----:B------:R-:W-:Y:S01]  /*4f80*/  LOP3.LUT R35, R35, 0x100010, R14, 0xf8, !PT ;  /* 0x0010001023237812 */ /* 0x000fe200078ef80e */
[----:B------:R-:W-:Y:S01]  /*4f90*/  HFMA2 R4, R4, R5, R18 ;  /* 0x0000000504047231 */ /* 0x000fe20000000012 */
[--C-:B------:R-:W-:Y:S01]  /*4fa0*/  SHF.R.U32.HI R14, RZ, 0xb, R9.reuse ;  /* 0x0000000bff0e7819 */ /* 0x100fe20000011609 */
[----:B------:R-:W-:Y:S01]  /*4fb0*/  HFMA2 R11, R11, R6, R13 ;  /* 0x000000060b0b7231 */ /* 0x000fe2000000000d */
[----:B------:R-:W-:-:S02]  /*4fc0*/  SHF.R.U32.HI R9, RZ, 0xa, R9 ;  /* 0x0000000aff097819 */ /* 0x000fc40000011609 */
[----:B------:R-:W-:Y:S01]  /*4fd0*/  LOP3.LUT R33, R33, 0x100010, R14, 0xf8, !PT ;  /* 0x0010001021217812 */ /* 0x000fe200078ef80e */
[----:B------:R-:W-:Y:S01]  /*4fe0*/  HFMA2 R11, R17, R7, R11 ;  /* 0x00000007110b7231 */ /* 0x000fe2000000000b */
[--C-:B------:R-:W-:Y:S02]  /*4ff0*/  SHF.R.U32.HI R14, RZ, 0xb, R10.reuse ;  /* 0x0000000bff0e7819 */ /* 0x100fe4000001160a */
[----:B------:R-:W-:Y:S01]  /*5000*/  SHF.R.U32.HI R10, RZ, 0xa, R10 ;  /* 0x0000000aff0a7819 */ /* 0x000fe2000001160a */
[----:B------:R-:W-:Y:S01]  /*5010*/  HADD2 R11, R11.H0_H0, R11.H1_H1 ;  /* 0x3000000b0b0b7230 */ /* 0x000fe20000000800 */
        /* <DEDUP_REMOVED lines=14> */
[----:B------:R-:W-:Y:S01]  /*5100*/  PRMT R0, R0, 0x5410, R2 ;  /* 0x0000541000007816 */ /* 0x000fe20000000002 */
[----:B------:R-:W-:-:S02]  /*5110*/  HADD2 R19, R19, -1040, -1040 ;  /* 0xe410e41013137430 */ /* 0x000fc40000000000 */
[-C--:B------:R-:W-:Y:S02]  /*5120*/  HFMA2 R16, R9, R6.reuse, R16 ;  /* 0x0000000609107231 */ /* 0x080fe40000000010 */
[----:B------:R-:W-:Y:S01]  /*5130*/  HFMA2 R12, R8, R6, R12 ;  /* 0x00000006080c7231 */ /* 0x000fe2000000000c */
[----:B------:R-:W-:Y:S01]  /*5140*/  MOV R5, R37 ;  /* 0x0000002500057202 */ /* 0x000fe20000000f00 */
[----:B------:R-:W-:Y:S02]  /*5150*/  HADD2 R6, R35, -1040, -1040 ;  /* 0xe410e41023067430 */ /* 0x000fe40000000000 */
[----:B------:R-:W-:Y:S02]  /*5160*/  HADD2 R8, R33, -1040, -1040 ;  /* 0xe410e41021087430 */ /* 0x000fe40000000000 */
[-C--:B------:R-:W-:Y:S02]  /*5170*/  HFMA2 R4, R19, R7.reuse, R4 ;  /* 0x0000000713047231 */ /* 0x080fe40000000004 */
[----:B------:R-:W-:-:S02]  /*5180*/  HFMA2 R6, R6, R7, R12 ;  /* 0x0000000706067231 */ /* 0x000fc4000000000c */
[----:B------:R-:W-:Y:S02]  /*5190*/  HFMA2 R8, R8, R7, R16 ;  /* 0x0000000708087231 */ /* 0x000fe40000000010 */
        /* <DEDUP_REMOVED lines=11> */
.L_x_5197:
[----:B------:R-:W0:Y:S01]  /*5250*/  LDC.64 R12, c[0x0][0x3a0] ;  /* 0x0000e800ff0c7b82 */ /* 0x000e220000000a00 */
[----:B------:R-:W-:Y:S01]  /*5260*/  VIMNMX R18, PT, PT, R29, UR12, PT ;  /* 0x0000000c1d127c48 */ /* 0x000fe2000bfe0100 */
[----:B------:R-:W-:-:S03]  /*5270*/  IMAD R5, R27, UR8, R30 ;  /* 0x000000081b057c24 */ /* 0x000fc6000f8e021e */
[----:B------:R-:W-:Y:S01]  /*5280*/  ISETP.GT.AND P0, PT, R18, R31, PT ;  /* 0x0000001f1200720c */ /* 0x000fe20003f04270 */
[----:B0-----:R-:W-:-:S12]  /*5290*/  IMAD.WIDE R12, R5, 0x2, R12 ;  /* 0x00000002050c7825 */ /* 0x001fd800078e020c */
[----:B------:R-:W-:Y:S05]  /*52a0*/  @!P0 BRA `(.L_x_5199) ;  /* 0x0000002000e88947 */ /* 0x000fea0003800000 */
.L_x_5200:
[----:B------:R-:W2:Y:S01]  /*52b0*/  LDG.E.128.CONSTANT R8, desc[UR6][R36.64] ;  /* 0x0000000624087981 */ /* 0x000ea2000c1e9d00 */
[----:B------:R-:W-:-:S03]  /*52c0*/  IMAD.WIDE R40, R27, 0x4, R36 ;  /* 0x000000041b287825 */ /* 0x000fc600078e0224 */
[----:B------:R-:W0:Y:S04]  /*52d0*/  LDS.64 R16, [UR4] ;  /* 0x00000004ff107984 */ /* 0x000e280008000a00 */
[----:B------:R3:W4:Y:S02]  /*52e0*/  LDG.E.128.CONSTANT R4, desc[UR6][R40.64] ;  /* 0x0000000628047981 */ /* 0x000724000c1e9d00 */
[----:B---3--:R-:W-:-:S04]  /*52f0*/  IMAD.WIDE R40, R27, 0x4, R40 ;  /* 0x000000041b287825 */ /* 0x008fc800078e0228 */
[----:B0-----:R-:W-:Y:S01]  /*5300*/  HADD2.F32 R35, -RZ, R17.H0_H0 ;  /* 0x20000011ff237230 */ /* 0x001fe20000004100 */
[----:B--2---:R-:W-:Y:S02]  /*5310*/  LOP3.LUT R20, R11, 0xf000f, RZ, 0xc0, !PT ;  /* 0x000f000f0b147812 */ /* 0x004fe400078ec0ff */
        /* <DEDUP_REMOVED lines=12> */
[----:B------:R-:W-:-:S02]  /*53e0*/  HADD2.F32 R22, -RZ, R21.H0_H0 ;  /* 0x20000015ff167230 */ /* 0x000fc40000004100 */
[----:B------:R-:W-:Y:S02]  /*53f0*/  HADD2.F32 R14, -RZ, R29.H0_H0 ;  /* 0x2000001dff0e7230 */ /* 0x000fe40000004100 */
[----:B------:R-:W-:Y:S02]  /*5400*/  HADD2.F32 R34, -RZ, R19.H0_H0 ;  /* 0x20000013ff227230 */ /* 0x000fe40000004100 */
[C---:B------:R-:W-:Y:S01]  /*5410*/  FFMA.FTZ R30, R15.reuse, R22, RZ ;  /* 0x000000160f1e7223 */ /* 0x040fe200000100ff */
[----:B------:R-:W-:Y:S02]  /*5420*/  HADD2.F32 R20, -RZ, R23.H0_H0 ;  /* 0x20000017ff147230 */ /* 0x000fe40000004100 */
[----:B------:R-:W-:Y:S01]  /*5430*/  FFMA.FTZ R14, R14, R15, RZ ;  /* 0x0000000f0e0e7223 */ /* 0x000fe200000100ff */
[----:B------:R-:W-:Y:S02]  /*5440*/  HFMA2 R22, -RZ, RZ, 0, 0.0625 ;  /* 0x00002c00ff167431 */ /* 0x000fe400000001ff */
[----:B------:R-:W-:Y:S01]  /*5450*/  FFMA.FTZ R34, R15, R34, RZ ;  /* 0x000000220f227223 */ /* 0x000fe200000100ff */
[----:B------:R-:W-:-:S02]  /*5460*/  HADD2.F32 R29, -RZ, R29.H1_H1 ;  /* 0x3000001dff1d7230 */ /* 0x000fc40000004100 */
[----:B------:R-:W-:Y:S01]  /*5470*/  FFMA.FTZ R20, R15, R20, RZ ;  /* 0x000000140f147223 */ /* 0x000fe200000100ff */
[----:B------:R-:W-:Y:S01]  /*5480*/  HADD2.F32 R15, -RZ, R16.H1_H1 ;  /* 0x30000010ff0f7230 */ /* 0x000fe20000004100 */
[----:B------:R-:W-:Y:S01]  /*5490*/  PRMT R0, R0, 0x5410, R22 ;  /* 0x0000541000007816 */ /* 0x000fe20000000016 */
[----:B------:R-:W-:Y:S01]  /*54a0*/  HADD2.F32 R19, -RZ, R19.H1_H1 ;  /* 0x30000013ff137230 */ /* 0x000fe20000004100 */
[----:B------:R-:W-:Y:S01]  /*54b0*/  LOP3.LUT R16, R10, 0xf000f0, RZ, 0xc0, !PT ;  /* 0x00f000f00a107812 */ /* 0x000fe200078ec0ff */
[----:B------:R-:W-:Y:S02]  /*54c0*/  HADD2.F32 R23, -RZ, R23.H1_H1 ;  /* 0x30000017ff177230 */ /* 0x000fe40000004100 */
[----:B------:R-:W-:Y:S01]  /*54d0*/  FFMA.FTZ R33, R29, R15, R14 ;  /* 0x0000000f1d217223 */ /* 0x000fe2000001000e */
[----:B------:R-:W-:Y:S02]  /*54e0*/  HADD2.F32 R21, -RZ, R21.H1_H1 ;  /* 0x30000015ff157230 */ /* 0x000fe40000004100 */
        /* <DEDUP_REMOVED lines=8> */
[----:B------:R-:W0:Y:S01]  /*5570*/  LDS.64 R14, [UR4+0x8] ;  /* 0x00000804ff0e7984 */ /* 0x000e220008000a00 */
[----:B------:R-:W-:Y:S01]  /*5580*/  LOP3.LUT R19, R16, 0x64006400, RZ, 0xfc, !PT ;  /* 0x6400640010137812 */ /* 0x000fe200078efcff */
[-C--:B------:R-:W-:Y:S01]  /*5590*/  HFMA2 R23, R23, R0.reuse.H1_H1, -72, -72 ;  /* 0xd480d48017177431 */ /* 0x080fe20000060000 */
[----:B------:R-:W-:Y:S01]  /*55a0*/  LOP3.LUT R21, R20, 0x64006400, RZ, 0xfc, !PT ;  /* 0x6400640014157812 */ /* 0x000fe200078efcff */
[-C--:B------:R-:W-:Y:S02]  /*55b0*/  HFMA2 R29, R29, R0.reuse.H1_H1, -72, -72 ;  /* 0xd480d4801d1d7431 */ /* 0x080fe40000060000 */
[----:B------:R-:W-:-:S02]  /*55c0*/  HFMA2 R16, R19, R0.H1_H1, -72, -72 ;  /* 0xd480d48013107431 */ /* 0x000fc40000060000 */
[----:B------:R-:W-:Y:S02]  /*55d0*/  HADD2.F32 R36, -RZ, R23.H0_H0 ;  /* 0x20000017ff247230 */ /* 0x000fe40000004100 */
[----:B------:R-:W-:Y:S02]  /*55e0*/  HFMA2 R20, R21, R0.H1_H1, -72, -72 ;  /* 0xd480d48015147431 */ /* 0x000fe40000060000 */
[--C-:B------:R-:W-:Y:S02]  /*55f0*/  HADD2.F32 R32, -RZ, R29.reuse.H0_H0 ;  /* 0x2000001dff207230 */ /* 0x100fe40000004100 */
[----:B------:R-:W-:Y:S02]  /*5600*/  HADD2.F32 R21, -RZ, R16.H0_H0 ;  /* 0x20000010ff157230 */ /* 0x000fe40000004100 */
[----:B------:R-:W-:Y:S01]  /*5610*/  FFMA.FTZ R33, R36, R35, R33 ;  /* 0x0000002324217223 */ /* 0x000fe20000010021 */
[----:B------:R-:W-:Y:S02]  /*5620*/  HADD2.F32 R29, -RZ, R29.H1_H1 ;  /* 0x3000001dff1d7230 */ /* 0x000fe40000004100 */
[----:B------:R-:W-:Y:S01]  /*5630*/  FFMA.FTZ R19, R35, R32, R34 ;  /* 0x0000002023137223 */ /* 0x000fe20000010022 */
[----:B------:R-:W-:-:S02]  /*5640*/  HADD2.F32 R34, -RZ, R23.H1_H1 ;  /* 0x30000017ff227230 */ /* 0x000fc40000004100 */
[----:B------:R-:W-:Y:S01]  /*5650*/  FFMA.FTZ R21, R35, R21, R22 ;  /* 0x0000001523157223 */ /* 0x000fe20000010016 */
[----:B------:R-:W-:Y:S01]  /*5660*/  HADD2.F32 R22, -RZ, R17.H1_H1 ;  /* 0x30000011ff167230 */ /* 0x000fe20000004100 */
[----:B------:R-:W-:Y:S01]  /*5670*/  SHF.R.U32.HI R17, RZ, 0x8, R9 ;  /* 0x00000008ff117819 */ /* 0x000fe20000011609 */
[----:B------:R-:W-:Y:S01]  /*5680*/  HADD2.F32 R23, -RZ, R16.H1_H1 ;  /* 0x30000010ff177230 */ /* 0x000fe20000004100 */
[----:B------:R-:W-:Y:S01]  /*5690*/  SHF.R.U32.HI R16, RZ, 0x8, R8 ;  /* 0x00000008ff107819 */ /* 0x000fe20000011608 */
[--C-:B------:R-:W-:Y:S02]  /*56a0*/  HADD2.F32 R37, -RZ, R20.reuse.H0_H0 ;  /* 0x20000014ff257230 */ /* 0x100fe40000004100 */
[C---:B------:R-:W-:Y:S01]  /*56b0*/  FFMA.FTZ R32, R22.reuse, R29, R19 ;  /* 0x0000001d16207223 */ /* 0x040fe20000010013 */
[----:B------:R-:W-:Y:S01]  /*56c0*/  SHF.R.U32.HI R19, RZ, 0x8, R10 ;  /* 0x00000008ff137819 */ /* 0x000fe2000001160a */
        /* <DEDUP_REMOVED lines=10> */
[----:B------:R-:W-:Y:S01]  /*5770*/  HADD2 R22, R10, -1032, -1032 ;  /* 0xe408e4080a167430 */ /* 0x000fe20000000000 */
[----:B------:R-:W-:-:S02]  /*5780*/  LOP3.LUT R9, R9, 0x64006400, RZ, 0xfc, !PT ;  /* 0x6400640009097812 */ /* 0x000fc400078efcff */
[----:B------:R-:W-:Y:S01]  /*5790*/  SHF.R.U32.HI R36, RZ, 0x8, R11 ;  /* 0x00000008ff247819 */ /* 0x000fe2000001160b */
[----:B------:R-:W-:Y:S02]  /*57a0*/  HADD2 R21, R21, -1032, -1032 ;  /* 0xe408e40815157430 */ /* 0x000fe40000000000 */
[----:B------:R-:W-:Y:S02]  /*57b0*/  HADD2.F32 R29, -RZ, R22.H0_H0 ;  /* 0x20000016ff1d7230 */ /* 0x000fe40000004100 */
[----:B------:R-:W-:Y:S02]  /*57c0*/  HADD2 R20, R9, -1032, -1032 ;  /* 0xe408e40809147430 */ /* 0x000fe40000000000 */
[----:B0-----:R-:W-:Y:S01]  /*57d0*/  HADD2.F32 R23, -RZ, R14.H0_H0 ;  /* 0x2000000eff177230 */ /* 0x001fe20000004100 */
[----:B------:R-:W-:Y:S01]  /*57e0*/  LOP3.LUT R33, R36, 0xf000f, RZ, 0xc0, !PT ;  /* 0x000f000f24217812 */ /* 0x000fe200078ec0ff */
[----:B------:R-:W-:Y:S02]  /*57f0*/  HADD2.F32 R9, -RZ, R21.H0_H0 ;  /* 0x20000015ff097230 */ /* 0x000fe40000004100 */
[----:B------:R-:W-:-:S02]  /*5800*/  HADD2.F32 R35, -RZ, R20.H0_H0 ;  /* 0x20000014ff237230 */ /* 0x000fc40000004100 */
[C---:B------:R-:W-:Y:S01]  /*5810*/  FFMA.FTZ R29, R23.reuse, R29, R32 ;  /* 0x0000001d171d7223 */ /* 0x040fe20000010020 */
[----:B------:R-:W-:Y:S02]  /*5820*/  FFMA.FTZ R32, R23, R9, R8 ;  /* 0x0000000917207223 */ /* 0x000fe40000010008 */
[----:B------:R-:W2:Y:S01]  /*5830*/  LDG.E.128.CONSTANT R8, desc[UR6][R40.64] ;  /* 0x0000000628087981 */ /* 0x000ea2000c1e9d00 */
[----:B------:R-:W-:Y:S01]  /*5840*/  LOP3.LUT R33, R33, 0x64006400, RZ, 0xfc, !PT ;  /* 0x6400640021217812 */ /* 0x000fe200078efcff */
[----:B------:R-:W-:-:S04]  /*5850*/  FFMA.FTZ R35, R35, R23, R34 ;  /* 0x0000001723237223 */ /* 0x000fc80000010022 */
[----:B------:R-:W-:Y:S02]  /*5860*/  HADD2 R33, R33, -1032, -1032 ;  /* 0xe408e40821217430 */ /* 0x000fe40000000000 */
[----:B------:R-:W-:-:S03]  /*5870*/  HADD2.F32 R20, -RZ, R20.H1_H1 ;  /* 0x30000014ff147230 */ /* 0x000fc60000004100 */
[----:B------:R-:W-:Y:S02]  /*5880*/  HADD2.F32 R34, -RZ, R33.H0_H0 ;  /* 0x20000021ff227230 */ /* 0x000fe40000004100 */
[----:B------:R-:W-:Y:S02]  /*5890*/  HADD2.F32 R14, -RZ, R14.H1_H1 ;  /* 0x3000000eff0e7230 */ /* 0x000fe40000004100 */
[----:B------:R-:W-:Y:S02]  /*58a0*/  HADD2.F32 R22, -RZ, R22.H1_H1 ;  /* 0x30000016ff167230 */ /* 0x000fe40000004100 */
[----:B------:R-:W-:Y:S01]  /*58b0*/  FFMA.FTZ R30, R23, R34, R30 ;  /* 0x00000022171e7223 */ /* 0x000fe2000001001e */
[----:B------:R-:W-:Y:S02]  /*58c0*/  HADD2.F32 R21, -RZ, R21.H1_H1 ;  /* 0x30000015ff157230 */ /* 0x000fe40000004100 */
[----:B------:R-:W-:Y:S01]  /*58d0*/  HADD2.F32 R33, -RZ, R33.H1_H1 ;  /* 0x30000021ff217230 */ /* 0x000fe20000004100 */
[----:B------:R-:W-:-:S02]  /*58e0*/  LOP3.LUT R16, R16, 0xf000f0, RZ, 0xc0, !PT ;  /* 0x00f000f010107812 */ /* 0x000fc400078ec0ff */
[----:B------:R-:W-:Y:S01]  /*58f0*/  LOP3.LUT R17, R17, 0xf000f0, RZ, 0xc0, !PT ;  /* 0x00f000f011117812 */ /* 0x000fe200078ec0ff */
        /* <DEDUP_REMOVED lines=8> */
[----:B------:R-:W0:Y:S01]  /*5980*/  LDS.64 R16, [UR4+0x10] ;  /* 0x00001004ff107984 */ /* 0x000e220008000a00 */
[----:B------:R-:W-:Y:S02]  /*5990*/  LOP3.LUT R23, R14, 0x64006400, RZ, 0xfc, !PT ;  /* 0x640064000e177812 */ /* 0x000fe400078efcff */
[----:B------:R-:W-:Y:S01]  /*59a0*/  LOP3.LUT R33, R36, 0x64006400, RZ, 0xfc, !PT ;  /* 0x6400640024217812 */ /* 0x000fe200078efcff */
[-C--:B------:R-:W-:Y:S02]  /*59b0*/  HFMA2 R20, R19, R0.reuse.H1_H1, -72, -72 ;  /* 0xd480d48013147431 */ /* 0x080fe40000060000 */
[-C--:B------:R-:W-:Y:S02]  /*59c0*/  HFMA2 R21, R21, R0.reuse.H1_H1, -72, -72 ;  /* 0xd480d48015157431 */ /* 0x080fe40000060000 */
[-C--:B------:R-:W-:Y:S02]  /*59d0*/  HFMA2 R19, R23, R0.reuse.H1_H1, -72, -72 ;  /* 0xd480d48017137431 */ /* 0x080fe40000060000 */
[----:B------:R-:W-:-:S02]  /*59e0*/  HFMA2 R14, R33, R0.H1_H1, -72, -72 ;  /* 0xd480d480210e7431 */ /* 0x000fc40000060000 */
[----:B------:R-:W-:Y:S02]  /*59f0*/  HADD2.F32 R34, -RZ, R15.H0_H0 ;  /* 0x2000000fff227230 */ /* 0x000fe40000004100 */
[----:B------:R-:W-:Y:S02]  /*5a00*/  HADD2.F32 R36, -RZ, R21.H0_H0 ;  /* 0x20000015ff247230 */ /* 0x000fe40000004100 */
[----:B------:R-:W-:Y:S02]  /*5a10*/  HADD2.F32 R22, -RZ, R20.H0_H0 ;  /* 0x20000014ff167230 */ /* 0x000fe40000004100 */
[----:B------:R-:W-:Y:S02]  /*5a20*/  HADD2.F32 R23, -RZ, R19.H0_H0 ;  /* 0x20000013ff177230 */ /* 0x000fe40000004100 */
[----:B------:R-:W-:Y:S02]  /*5a30*/  HADD2.F32 R33, -RZ, R14.H0_H0 ;  /* 0x2000000eff217230 */ /* 0x000fe40000004100 */
[----:B------:R-:W-:Y:S01]  /*5a40*/  FFMA.FTZ R35, R36, R34, R35 ;  /* 0x0000002224237223 */ /* 0x000fe20000010023 */
[C---:B------:R-:W-:Y:S01]  /*5a50*/  FFMA.FTZ R22, R34.reuse, R22, R29 ;  /* 0x0000001622167223 */ /* 0x040fe2000001001d */
[----:B------:R-:W-:Y:S01]  /*5a60*/  FFMA.FTZ R32, R34, R23, R32 ;  /* 0x0000001722207223 */ /* 0x000fe20000010020 */
[----:B------:R-:W-:-:S02]  /*5a70*/  HADD2.F32 R15, -RZ, R15.H1_H1 ;  /* 0x3000000fff0f7230 */ /* 0x000fc40000004100 */
[----:B------:R-:W-:Y:S01]  /*5a80*/  FFMA.FTZ R30, R34, R33, R30 ;  /* 0x00000021221e7223 */ /* 0x000fe2000001001e */
[----:B------:R-:W-:Y:S02]  /*5a90*/  HADD2.F32 R34, -RZ, R21.H1_H1 ;  /* 0x30000015ff227230 */ /* 0x000fe40000004100 */
[----:B------:R-:W-:Y:S02]  /*5aa0*/  HADD2.F32 R19, -RZ, R19.H1_H1 ;  /* 0x30000013ff137230 */ /* 0x000fe40000004100 */
[----:B------:R-:W-:Y:S02]  /*5ab0*/  HADD2.F32 R20, -RZ, R20.H1_H1 ;  /* 0x30000014ff147230 */ /* 0x000fe40000004100 */
[----:B------:R-:W-:Y:S02]  /*5ac0*/  HADD2.F32 R29, -RZ, R14.H1_H1 ;  /* 0x3000000eff1d7230 */ /* 0x000fe40000004100 */
[----:B------:R-:W-:Y:S01]  /*5ad0*/  FFMA.FTZ R23, R34, R15, R35 ;  /* 0x0000000f22177223 */ /* 0x000fe20000010023 */
[C---:B------:R-:W-:Y:S01]  /*5ae0*/  FFMA.FTZ R34, R15.reuse, R19, R32 ;  /* 0x000000130f227223 */ /* 0x040fe20000010020 */
[C---:B------:R-:W-:Y:S01]  /*5af0*/  FFMA.FTZ R21, R15.reuse, R20, R22 ;  /* 0x000000140f157223 */ /* 0x040fe20000010016 */
[----:B----4-:R-:W-:Y:S01]  /*5b00*/  LOP3.LUT R14, R4, 0xf000f, RZ, 0xc0, !PT ;  /* 0x000f000f040e7812 */ /* 0x010fe200078ec0ff */
[----:B------:R-:W-:Y:S01]  /*5b10*/  FFMA.FTZ R32, R15, R29, R30 ;  /* 0x0000001d0f207223 */ /* 0x000fe2000001001e */
        /* <DEDUP_REMOVED lines=11> */
[----:B0-----:R-:W-:Y:S02]  /*5bd0*/  HADD2.F32 R33, -RZ, R16.H0_H0 ;  /* 0x20000010ff217230 */ /* 0x001fe40000004100 */
[----:B------:R-:W-:Y:S02]  /*5be0*/  HADD2.F32 R30, -RZ, R29.H0_H0 ;  /* 0x2000001dff1e7230 */ /* 0x000fe40000004100 */
[----:B------:R-:W-:-:S02]  /*5bf0*/  HADD2.F32 R20, -RZ, R15.H0_H0 ;  /* 0x2000000fff147230 */ /* 0x000fc40000004100 */
[----:B------:R-:W-:Y:S02]  /*5c00*/  HADD2.F32 R42, -RZ, R19.H0_H0 ;  /* 0x20000013ff2a7230 */ /* 0x000fe40000004100 */
        /* <DEDUP_REMOVED lines=16> */
[----:B------:R-:W-:Y:S02]  /*5d10*/  HFMA2 R29, R33, R0.H1_H1, -72, -72 ;  /* 0xd480d480211d7431 */ /* 0x000fe40000060000 */
[----:B------:R-:W-:Y:S01]  /*5d20*/  HADD2.F32 R14, -RZ, R17.H0_H0 ;  /* 0x20000011ff0e7230 */ /* 0x000fe20000004100 */
[----:B------:R-:W-:-:S02]  /*5d30*/  LOP3.LUT R16, R5, 0xf000f0, RZ, 0xc0, !PT ;  /* 0x00f000f005107812 */ /* 0x000fc400078ec0ff */
[----:B------:R-:W-:Y:S02]  /*5d40*/  HADD2.F32 R38, -RZ, R29.H0_H0 ;  /* 0x2000001dff267230 */ /* 0x000fe40000004100 */
[----:B------:R-:W-:Y:S02]  /*5d50*/  LOP3.LUT R35, R16, 0x64006400, RZ, 0xfc, !PT ;  /* 0x6400640010237812 */ /* 0x000fe400078efcff */
[----:B------:R-:W-:Y:S01]  /*5d60*/  LOP3.LUT R33, R6, 0xf000f0, RZ, 0xc0, !PT ;  /* 0x00f000f006217812 */ /* 0x000fe200078ec0ff */
[----:B------:R-:W-:Y:S01]  /*5d70*/  FFMA.FTZ R38, R38, R14, R19 ;  /* 0x0000000e26267223 */ /* 0x000fe20000010013 */
[----:B------:R-:W-:Y:S01]  /*5d80*/  LOP3.LUT R19, R7, 0xf000f0, RZ, 0xc0, !PT ;  /* 0x00f000f007137812 */ /* 0x000fe200078ec0ff */
[----:B------:R-:W-:Y:S01]  /*5d90*/  HFMA2 R16, R35, R0.H1_H1, -72, -72 ;  /* 0xd480d48023107431 */ /* 0x000fe20000060000 */
[----:B------:R-:W-:Y:S02]  /*5da0*/  LOP3.LUT R33, R33, 0x64006400, RZ, 0xfc, !PT ;  /* 0x6400640021217812 */ /* 0x000fe400078efcff */
[----:B------:R-:W-:-:S02]  /*5db0*/  LOP3.LUT R19, R19, 0x64006400, RZ, 0xfc, !PT ;  /* 0x6400640013137812 */ /* 0x000fc400078efcff */
[----:B------:R-:W-:Y:S02]  /*5dc0*/  HADD2.F32 R36, -RZ, R16.H0_H0 ;  /* 0x20000010ff247230 */ /* 0x000fe40000004100 */
[-C--:B------:R-:W-:Y:S02]  /*5dd0*/  HFMA2 R30, R33, R0.reuse.H1_H1, -72, -72 ;  /* 0xd480d480211e7431 */ /* 0x080fe40000060000 */
[----:B------:R-:W-:Y:S02]  /*5de0*/  HFMA2 R20, R19, R0.H1_H1, -72, -72 ;  /* 0xd480d48013147431 */ /* 0x000fe40000060000 */
[----:B------:R-:W-:Y:S01]  /*5df0*/  FFMA.FTZ R36, R14, R36, R15 ;  /* 0x000000240e247223 */ /* 0x000fe2000001000f */
[----:B------:R-:W-:Y:S02]  /*5e00*/  HADD2.F32 R19, -RZ, R30.H0_H0 ;  /* 0x2000001eff137230 */ /* 0x000fe40000004100 */
[----:B------:R-:W-:-:S03]  /*5e10*/  HADD2.F32 R15, -RZ, R20.H0_H0 ;  /* 0x20000014ff0f7230 */ /* 0x000fc60000004100 */
[C---:B------:R-:W-:Y:S02]  /*5e20*/  FFMA.FTZ R19, R14.reuse, R19, R42 ;  /* 0x000000130e137223 */ /* 0x040fe4000001002a */
[----:B------:R-:W-:Y:S02]  /*5e30*/  FFMA.FTZ R22, R14, R15, R22 ;  /* 0x0000000f0e167223 */ /* 0x000fe40000010016 */
[----:B------:R-:W0:Y:S01]  /*5e40*/  LDS.64 R14, [UR4+0x18] ;  /* 0x00001804ff0e7984 */ /* 0x000e220008000a00 */
[----:B------:R-:W-:Y:S02]  /*5e50*/  HADD2.F32 R17, -RZ, R17.H1_H1 ;  /* 0x30000011ff117230 */ /* 0x000fe40000004100 */
[----:B------:R-:W-:Y:S02]  /*5e60*/  HADD2.F32 R29, -RZ, R29.H1_H1 ;  /* 0x3000001dff1d7230 */ /* 0x000fe40000004100 */
[----:B------:R-:W-:Y:S02]  /*5e70*/  HADD2.F32 R16, -RZ, R16.H1_H1 ;  /* 0x30000010ff107230 */ /* 0x000fe40000004100 */
[----:B------:R-:W-:-:S02]  /*5e80*/  HADD2.F32 R30, -RZ, R30.H1_H1 ;  /* 0x3000001eff1e7230 */ /* 0x000fc40000004100 */
[----:B------:R-:W-:Y:S02]  /*5e90*/  HADD2.F32 R33, -RZ, R20.H1_H1 ;  /* 0x30000014ff217230 */ /* 0x000fe40000004100 */
[----:B------:R-:W-:Y:S01]  /*5ea0*/  FFMA.FTZ R29, R29, R17, R38 ;  /* 0x000000111d1d7223 */ /* 0x000fe20000010026 */
[C---:B------:R-:W-:Y:S01]  /*5eb0*/  FFMA.FTZ R16, R17.reuse, R16, R36 ;  /* 0x0000001011107223 */ /* 0x040fe20000010024 */
[C---:B------:R-:W-:Y:S01]  /*5ec0*/  FFMA.FTZ R19, R17.reuse, R30, R19 ;  /* 0x0000001e11137223 */ /* 0x040fe20000010013 */
[----:B------:R-:W-:Y:S01]  /*5ed0*/  FFMA.FTZ R17, R17, R33, R22 ;  /* 0x0000002111117223 */ /* 0x000fe20000010016 */
        /* <DEDUP_REMOVED lines=8> */
[----:B------:R-:W-:-:S03]  /*5f60*/  HADD2 R33, R33, -1032, -1032 ;  /* 0xe408e40821217430 */ /* 0x000fc60000000000 */
[----:B------:R-:W-:Y:S02]  /*5f70*/  HADD2.F32 R30, -RZ, R4.H0_H0 ;  /* 0x20000004ff1e7230 */ /* 0x000fe40000004100 */
[----:B0-----:R-:W-:Y:S02]  /*5f80*/  HADD2.F32 R20, -RZ, R14.H0_H0 ;  /* 0x2000000eff147230 */ /* 0x001fe40000004100 */
[----:B------:R-:W-:-:S03]  /*5f90*/  HADD2.F32 R36, -RZ, R33.H0_H0 ;  /* 0x20000021ff247230 */ /* 0x000fc60000004100 */
[----:B------:R-:W-:Y:S01]  /*5fa0*/  FFMA.FTZ R29, R30, R20, R29 ;  /* 0x000000141e1d7223 */ /* 0x000fe2000001001d */
[----:B------:R-:W-:Y:S02]  /*5fb0*/  LOP3.LUT R30, R5, 0xf000f, RZ, 0xc0, !PT ;  /* 0x000f000f051e7812 */ /* 0x000fe400078ec0ff */
[----:B------:R-:W-:Y:S01]  /*5fc0*/  SHF.R.U32.HI R7, RZ, 0x8, R7 ;  /* 0x00000008ff077819 */ /* 0x000fe20000011607 */
        /* <DEDUP_REMOVED lines=9> */
[----:B------:R-:W-:-:S04]  /*6060*/  LOP3.LUT R22, R22, 0xf000f0, RZ, 0xc0, !PT ;  /* 0x00f000f016167812 */ /* 0x000fc800078ec0ff */
[----:B------:R-:W-:Y:S01]  /*6070*/  FFMA.FTZ R17, R20, R35, R17 ;  /* 0x0000002314117223 */ /* 0x000fe20000010011 */
[----:B------:R-:W-:Y:S01]  /*6080*/  HADD2.F32 R35, -RZ, R14.H1_H1 ;  /* 0x3000000eff237230 */ /* 0x000fe20000004100 */
[----:B------:R-:W-:Y:S01]  /*6090*/  LOP3.LUT R14, R5, 0xf000f0, RZ, 0xc0, !PT ;  /* 0x00f000f0050e7812 */ /* 0x000fe200078ec0ff */
[----:B------:R-:W-:Y:S01]  /*60a0*/  HADD2.F32 R20, -RZ, R19.H1_H1 ;  /* 0x30000013ff147230 */ /* 0x000fe20000004100 */
[----:B------:R-:W-:Y:S01]  /*60b0*/  LOP3.LUT R5, R22, 0x64006400, RZ, 0xfc, !PT ;  /* 0x6400640016057812 */ /* 0x000fe200078efcff */
[----:B------:R-:W-:Y:S01]  /*60c0*/  HADD2.F32 R4, -RZ, R4.H1_H1 ;  /* 0x30000004ff047230 */ /* 0x000fe20000004100 */
[----:B------:R-:W-:Y:S02]  /*60d0*/  LOP3.LUT R19, R14, 0x64006400, RZ, 0xfc, !PT ;  /* 0x640064000e137812 */ /* 0x000fe400078efcff */
[----:B------:R-:W-:Y:S01]  /*60e0*/  FFMA.FTZ R17, R35, R20, R17 ;  /* 0x0000001423117223 */ /* 0x000fe20000010011 */
[----:B------:R-:W-:Y:S02]  /*60f0*/  LOP3.LUT R14, R6, 0xf000f0, RZ, 0xc0, !PT ;  /* 0x00f000f0060e7812 */ /* 0x000fe400078ec0ff */
[----:B------:R-:W-:Y:S01]  /*6100*/  LOP3.LUT R20, R7, 0xf000f0, RZ, 0xc0, !PT ;  /* 0x00f000f007147812 */ /* 0x000fe200078ec0ff */
[----:B------:R-:W-:Y:S01]  /*6110*/  FFMA.FTZ R4, R4, R35, R29 ;  /* 0x0000002304047223 */ /* 0x000fe2000001001d */
[-C--:B------:R-:W-:Y:S01]  /*6120*/  HFMA2 R6, R19, R0.reuse.H1_H1, -72, -72 ;  /* 0xd480d48013067431 */ /* 0x080fe20000060000 */
[----:B------:R-:W-:Y:S01]  /*6130*/  LOP3.LUT R19, R14, 0x64006400, RZ, 0xfc, !PT ;  /* 0x640064000e137812 */ /* 0x000fe200078efcff */
[----:B------:R-:W-:Y:S01]  /*6140*/  HFMA2 R7, R5, R0.H1_H1, -72, -72 ;  /* 0xd480d48005077431 */ /* 0x000fe20000060000 */
[----:B------:R-:W-:Y:S01]  /*6150*/  LOP3.LUT R29, R20, 0x64006400, RZ, 0xfc, !PT ;  /* 0x64006400141d7812 */ /* 0x000fe200078efcff */
[----:B------:R-:W-:-:S02]  /*6160*/  HADD2.F32 R30, -RZ, R30.H1_H1 ;  /* 0x3000001eff1e7230 */ /* 0x000fc40000004100 */
[----:B------:R-:W-:Y:S02]  /*6170*/  HADD2.F32 R20, -RZ, R15.H0_H0 ;  /* 0x2000000fff147230 */ /* 0x000fe40000004100 */
[-C--:B------:R-:W-:Y:S02]  /*6180*/  HFMA2 R19, R19, R0.reuse.H1_H1, -72, -72 ;  /* 0xd480d48013137431 */ /* 0x080fe40000060000 */
[----:B------:R-:W-:Y:S02]  /*6190*/  HADD2.F32 R37, -RZ, R7.H0_H0 ;  /* 0x20000007ff257230 */ /* 0x000fe40000004100 */
[----:B------:R-:W-:Y:S02]  /*61a0*/  HFMA2 R14, R29, R0.H1_H1, -72, -72 ;  /* 0xd480d4801d0e7431 */ /* 0x000fe40000060000 */
[----:B------:R-:W-:Y:S02]  /*61b0*/  HADD2.F32 R5, -RZ, R6.H0_H0 ;  /* 0x20000006ff057230 */ /* 0x000fe40000004100 */
[----:B------:R-:W-:Y:S01]  /*61c0*/  FFMA.FTZ R16, R35, R30, R16 ;  /* 0x0000001e23107223 */ /* 0x000fe20000010010 */
[----:B------:R-:W-:-:S02]  /*61d0*/  HADD2.F32 R33, -RZ, R33.H1_H1 ;  /* 0x30000021ff217230 */ /* 0x000fc40000004100 */
[----:B------:R-:W-:Y:S01]  /*61e0*/  FFMA.FTZ R37, R37, R20, R4 ;  /* 0x0000001425257223 */ /* 0x000fe20000010004 */
[----:B------:R-:W-:Y:S02]  /*61f0*/  HADD2.F32 R30, -RZ, R19.H0_H0 ;  /* 0x20000013ff1e7230 */ /* 0x000fe40000004100 */
[C---:B------:R-:W-:Y:S01]  /*6200*/  FFMA.FTZ R16, R20.reuse, R5, R16 ;  /* 0x0000000514107223 */ /* 0x040fe20000010010 */
[----:B------:R-:W-:Y:S02]  /*6210*/  HADD2.F32 R22, -RZ, R14.H0_H0 ;  /* 0x2000000eff167230 */ /* 0x000fe40000004100 */
[----:B------:R-:W-:Y:S01]  /*6220*/  FFMA.FTZ R33, R35, R33, R36 ;  /* 0x0000002123217223 */ /* 0x000fe20000010024 */
[----:B------:R-:W0:Y:S01]  /*6230*/  LDS.64 R4, [UR4+0x20] ;  /* 0x00002004ff047984 */ /* 0x000e220008000a00 */
[----:B------:R-:W-:Y:S02]  /*6240*/  HADD2.F32 R15, -RZ, R15.H1_H1 ;  /* 0x3000000fff0f7230 */ /* 0x000fe40000004100 */
[C---:B------:R-:W-:Y:S01]  /*6250*/  FFMA.FTZ R30, R20.reuse, R30, R33 ;  /* 0x0000001e141e7223 */ /* 0x040fe20000010021 */
[----:B------:R-:W-:Y:S01]  /*6260*/  FFMA.FTZ R17, R20, R22, R17 ;  /* 0x0000001614117223 */ /* 0x000fe20000010011 */
[----:B------:R-:W-:-:S02]  /*6270*/  HADD2.F32 R6, -RZ, R6.H1_H1 ;  /* 0x30000006ff067230 */ /* 0x000fc40000004100 */
[----:B------:R-:W-:Y:S02]  /*6280*/  HADD2.F32 R20, -RZ, R7.H1_H1 ;  /* 0x30000007ff147230 */ /* 0x000fe40000004100 */
[----:B------:R-:W-:Y:S02]  /*6290*/  HADD2.F32 R19, -RZ, R19.H1_H1 ;  /* 0x30000013ff137230 */ /* 0x000fe40000004100 */
[----:B------:R-:W-:Y:S01]  /*62a0*/  FFMA.FTZ R35, R15, R6, R16 ;  /* 0x000000060f237223 */ /* 0x000fe20000010010 */
[----:B------:R-:W-:Y:S02]  /*62b0*/  HADD2.F32 R14, -RZ, R14.H1_H1 ;  /* 0x3000000eff0e7230 */ /* 0x000fe40000004100 */
[----:B------:R-:W-:Y:S01]  /*62c0*/  FFMA.FTZ R37, R20, R15, R37 ;  /* 0x0000000f14257223 */ /* 0x000fe20000010025 */
[----:B------:R-:W-:Y:S02]  /*62d0*/  HADD2.F32 R16, -RZ, R2.H0_H0 ;  /* 0x20000002ff107230 */ /* 0x000fe40000004100 */
[----:B------:R-:W-:-:S02]  /*62e0*/  HADD2.F32 R20, -RZ, R0.H0_H0 ;  /* 0x20000000ff147230 */ /* 0x000fc40000004100 */
[C---:B------:R-:W-:Y:S01]  /*62f0*/  FFMA.FTZ R30, R15.reuse, R19, R30 ;  /* 0x000000130f1e7223 */ /* 0x040fe2000001001e */
        /* <DEDUP_REMOVED lines=12> */
[----:B------:R-:W3:Y:S01]  /*63c0*/  LDS.64 R14, [UR4+0x28] ;  /* 0x00002804ff0e7984 */ /* 0x000ee20008000a00 */
[----:B------:R-:W-:Y:S02]  /*63d0*/  PRMT R23, R23, 0x5410, R32 ;  /* 0x0000541017177816 */ /* 0x000fe40000000020 */
[----:B------:R-:W-:Y:S01]  /*63e0*/  HFMA2 R21, R7, 1, 1, R26 ;  /* 0x3c003c0007157831 */ /* 0x000fe2000000001a */
[----:B--2---:R-:W-:-:S02]  /*63f0*/  LOP3.LUT R6, R8, 0xf000f, RZ, 0xc0, !PT ;  /* 0x000f000f08067812 */ /* 0x004fc400078ec0ff */
[----:B------:R-:W-:Y:S02]  /*6400*/  HFMA2 R23, R23, 1, 1, R25 ;  /* 0x3c003c0017177831 */ /* 0x000fe40000000019 */
[----:B------:R-:W-:Y:S02]  /*6410*/  LOP3.LUT R6, R6, 0x64006400, RZ, 0xfc, !PT ;  /* 0x6400640006067812 */ /* 0x000fe400078efcff */
[----:B------:R-:W-:-:S03]  /*6420*/  LOP3.LUT R25, R8, 0xf000f0, RZ, 0xc0, !PT ;  /* 0x00f000f008197812 */ /* 0x000fc600078ec0ff */
[----:B------:R-:W-:Y:S01]  /*6430*/  HADD2 R26, R6, -1032, -1032 ;  /* 0xe408e408061a7430 */ /* 0x000fe20000000000 */
[----:B------:R-:W-:Y:S01]  /*6440*/  LOP3.LUT R25, R25, 0x64006400, RZ, 0xfc, !PT ;  /* 0x6400640019197812 */ /* 0x000fe200078efcff */
[----:B0-----:R-:W-:-:S03]  /*6450*/  HADD2.F32 R6, -RZ, R4.H0_H0 ;  /* 0x20000004ff067230 */ /* 0x001fc60000004100 */
[----:B------:R-:W-:Y:S02]  /*6460*/  HADD2.F32 R7, -RZ, R26.H0_H0 ;  /* 0x2000001aff077230 */ /* 0x000fe40000004100 */
[----:B------:R-:W-:Y:S02]  /*6470*/  HADD2.F32 R34, -RZ, R4.H1_H1 ;  /* 0x30000004ff227230 */ /* 0x000fe40000004100 */
[----:B------:R-:W-:Y:S02]  /*6480*/  HFMA2 R4, R25, R0.H1_H1, -72, -72 ;  /* 0xd480d48019047431 */ /* 0x000fe40000060000 */
[----:B------:R-:W-:Y:S02]  /*6490*/  HADD2.F32 R29, -RZ, R26.H1_H1 ;  /* 0x3000001aff1d7230 */ /* 0x000fe40000004100 */
[----:B------:R-:W-:Y:S01]  /*64a0*/  FFMA.FTZ R26, R7, R6, RZ ;  /* 0x00000006071a7223 */ /* 0x000fe200000100ff */
[----:B------:R-:W-:Y:S01]  /*64b0*/  HADD2.F32 R7, -RZ, R5.H0_H0 ;  /* 0x20000005ff077230 */ /* 0x000fe20000004100 */
[----:B------:R-:W-:Y:S01]  /*64c0*/  SHF.R.U32.HI R8, RZ, 0x8, R8 ;  /* 0x00000008ff087819 */ /* 0x000fe20000011608 */
[----:B------:R-:W-:-:S02]  /*64d0*/  HADD2.F32 R25, -RZ, R4.H0_H0 ;  /* 0x20000004ff197230 */ /* 0x000fc40000004100 */
[----:B------:R-:W-:Y:S01]  /*64e0*/  FFMA.FTZ R26, R29, R34, R26 ;  /* 0x000000221d1a7223 */ /* 0x000fe2000001001a */
[----:B------:R-:W-:-:S03]  /*64f0*/  LOP3.LUT R32, R8, 0xf000f, RZ, 0xc0, !PT ;  /* 0x000f000f08207812 */ /* 0x000fc600078ec0ff */
[----:B------:R-:W-:Y:S01]  /*6500*/  FFMA.FTZ R26, R25, R7, R26 ;  /* 0x00000007191a7223 */ /* 0x000fe2000001001a */
[----:B------:R-:W-:Y:S01]  /*6510*/  HADD2.F32 R25, -RZ, R4.H1_H1 ;  /* 0x30000004ff197230 */ /* 0x000fe20000004100 */
[----:B------:R-:W-:Y:S02]  /*6520*/  LOP3.LUT R4, R9, 0xf000f, RZ, 0xc0, !PT ;  /* 0x000f000f09047812 */ /* 0x000fe400078ec0ff */
[----:B------:R-:W-:Y:S02]  /*6530*/  LOP3.LUT R32, R32, 0x64006400, RZ, 0xfc, !PT ;  /* 0x6400640020207812 */ /* 0x000fe400078efcff */
[----:B------:R-:W-:Y:S01]  /*6540*/  LOP3.LUT R4, R4, 0x64006400, RZ, 0xfc, !PT ;  /* 0x6400640004047812 */ /* 0x000fe200078efcff */
[----:B------:R-:W-:Y:S02]  /*6550*/  HADD2.F32 R5, -RZ, R5.H1_H1 ;  /* 0x30000005ff057230 */ /* 0x000fe40000004100 */
[----:B------:R-:W-:Y:S02]  /*6560*/  HADD2 R32, R32, -1032, -1032 ;  /* 0xe408e40820207430 */ /* 0x000fe40000000000 */
[----:B------:R-:W-:-:S02]  /*6570*/  HADD2 R4, R4, -1032, -1032 ;  /* 0xe408e40804047430 */ /* 0x000fc40000000000 */
[----:B---3--:R-:W-:Y:S02]  /*6580*/  HADD2.F32 R29, -RZ, R14.H0_H0 ;  /* 0x2000000eff1d7230 */ /* 0x008fe40000004100 */
[----:B------:R-:W-:Y:S01]  /*6590*/  FFMA.FTZ R26, R25, R5, R26 ;  /* 0x00000005191a7223 */ /* 0x000fe2000001001a */
[----:B------:R-:W-:Y:S02]  /*65a0*/  HADD2.F32 R33, -RZ, R32.H0_H0 ;  /* 0x20000020ff217230 */ /* 0x000fe40000004100 */
[----:B------:R-:W-:-:S03]  /*65b0*/  HADD2.F32 R25, -RZ, R4.H0_H0 ;  /* 0x20000004ff197230 */ /* 0x000fc60000004100 */
[----:B------:R-:W-:Y:S01]  /*65c0*/  FFMA.FTZ R33, R33, R29, R26 ;  /* 0x0000001d21217223 */ /* 0x000fe2000001001a */
[----:B------:R-:W-:Y:S01]  /*65d0*/  FMUL.FTZ R26, R20, R37 ;  /* 0x00000025141a7220 */ /* 0x000fe20000410000 */
[----:B------:R-:W-:Y:S02]  /*65e0*/  HADD2.F32 R37, -RZ, R4.H1_H1 ;  /* 0x30000004ff257230 */ /* 0x000fe40000004100 */
[----:B------:R-:W-:-:S04]  /*65f0*/  FFMA.FTZ R25, R6, R25, RZ ;  /* 0x0000001906197223 */ /* 0x000fc800000100ff */
[----:B------:R-:W-:Y:S01]  /*6600*/  FFMA.FTZ R36, R34, R37, R25 ;  /* 0x0000002522247223 */ /* 0x000fe20000010019 */
[----:B------:R-:W-:-:S04]  /*6610*/  LOP3.LUT R25, R9, 0xf000f0, RZ, 0xc0, !PT ;  /* 0x00f000f009197812 */ /* 0x000fc800078ec0ff */
[----:B------:R-:W-:Y:S01]  /*6620*/  LOP3.LUT R25, R25, 0x64006400, RZ, 0xfc, !PT ;  /* 0x6400640019197812 */ /* 0x000fe200078efcff */
[----:B------:R-:W-:-:S04]  /*6630*/  FMUL.FTZ R35, R16, R35 ;  /* 0x0000002310237220 */ /* 0x000fc80000410000 */
[----:B------:R-:W-:Y:S01]  /*6640*/  HFMA2 R4, R25, R0.H1_H1, -72, -72 ;  /* 0xd480d48019047431 */ /* 0x000fe20000060000 */
[----:B------:R-:W-:-:S04]  /*6650*/  F2FP.F16.F32.PACK_AB R25, RZ, R35 ;  /* 0x00000023ff19723e */ /* 0x000fc800000000ff */
[----:B------:R-:W-:-:S05]  /*6660*/  HADD2.F32 R35, -RZ, R4.H0_H0 ;  /* 0x20000004ff237230 */ /* 0x000fca0000004100 */
[----:B------:R-:W-:Y:S01]  /*6670*/  FFMA.FTZ R36, R7, R35, R36 ;  /* 0x0000002307247223 */ /* 0x000fe20000010024 */
[----:B------:R-:W-:-:S04]  /*6680*/  SHF.R.U32.HI R35, RZ, 0x8, R9 ;  /* 0x00000008ff237819 */ /* 0x000fc80000011609 */
[----:B------:R-:W-:-:S04]  /*6690*/  LOP3.LUT R9, R35, 0xf000f, RZ, 0xc0, !PT ;  /* 0x000f000f23097812 */ /* 0x000fc800078ec0ff */
[----:B------:R-:W-:Y:S01]  /*66a0*/  LOP3.LUT R9, R9, 0x64006400, RZ, 0xfc, !PT ;  /* 0x6400640009097812 */ /* 0x000fe200078efcff */
[----:B------:R-:W-:-:S04]  /*66b0*/  HADD2.F32 R4, -RZ, R4.H1_H1 ;  /* 0x30000004ff047230 */ /* 0x000fc80000004100 */
[----:B------:R-:W-:Y:S02]  /*66c0*/  HADD2 R9, R9, -1032, -1032 ;  /* 0xe408e40809097430 */ /* 0x000fe40000000000 */
[----:B------:R-:W-:-:S03]  /*66d0*/  FFMA.FTZ R4, R5, R4, R36 ;  /* 0x0000000405047223 */ /* 0x000fc60000010024 */
[----:B------:R-:W-:-:S05]  /*66e0*/  HADD2.F32 R36, -RZ, R9.H0_H0 ;  /* 0x20000009ff247230 */ /* 0x000fca0000004100 */
[----:B------:R-:W-:Y:S01]  /*66f0*/  FFMA.FTZ R36, R29, R36, R4 ;  /* 0x000000241d247223 */ /* 0x000fe20000010004 */
[----:B------:R-:W-:-:S04]  /*6700*/  LOP3.LUT R4, R10, 0xf000f, RZ, 0xc0, !PT ;  /* 0x000f000f0a047812 */ /* 0x000fc800078ec0ff */
[----:B------:R-:W-:-:S05]  /*6710*/  LOP3.LUT R4, R4, 0x64006400, RZ, 0xfc, !PT ;  /* 0x6400640004047812 */ /* 0x000fca00078efcff */
[----:B------:R-:W-:-:S05]  /*6720*/  HADD2 R4, R4, -1032, -1032 ;  /* 0xe408e40804047430 */ /* 0x000fca0000000000 */
[--C-:B------:R-:W-:Y:S02]  /*6730*/  HADD2.F32 R37, -RZ, R4.reuse.H0_H0 ;  /* 0x20000004ff257230 */ /* 0x100fe40000004100 */
[----:B------:R-:W-:Y:S01]  /*6740*/  HADD2.F32 R39, -RZ, R4.H1_H1 ;  /* 0x30000004ff277230 */ /* 0x000fe20000004100 */
[----:B------:R-:W-:-:S04]  /*6750*/  LOP3.LUT R4, R11, 0xf000f, RZ, 0xc0, !PT ;  /* 0x000f000f0b047812 */ /* 0x000fc800078ec0ff */
[----:B------:R-:W-:Y:S01]  /*6760*/  LOP3.LUT R4, R4, 0x64006400, RZ, 0xfc, !PT ;  /* 0x6400640004047812 */ /* 0x000fe200078efcff */
[----:B------:R-:W-:-:S04]  /*6770*/  FFMA.FTZ R37, R6, R37, RZ ;  /* 0x0000002506257223 */ /* 0x000fc800000100ff */
[----:B------:R-:W-:Y:S02]  /*6780*/  HADD2 R4, R4, -1032, -1032 ;  /* 0xe408e40804047430 */ /* 0x000fe40000000000 */
[----:B------:R-:W-:-:S03]  /*6790*/  FFMA.FTZ R42, R34, R39, R37 ;  /* 0x00000027222a7223 */ /* 0x000fc60000010025 */
[--C-:B------:R-:W-:Y:S02]  /*67a0*/  HADD2.F32 R37, -RZ, R4.reuse.H0_H0 ;  /* 0x20000004ff257230 */ /* 0x100fe40000004100 */
[----:B------:R-:W-:-:S03]  /*67b0*/  HADD2.F32 R4, -RZ, R4.H1_H1 ;  /* 0x30000004ff047230 */ /* 0x000fc60000004100 */
[----:B------:R-:W-:-:S04]  /*67c0*/  FFMA.FTZ R37, R6, R37, RZ ;  /* 0x0000002506257223 */ /* 0x000fc800000100ff */
[----:B------:R-:W-:Y:S01]  /*67d0*/  FFMA.FTZ R34, R34, R4, R37 ;  /* 0x0000000422227223 */ /* 0x000fe20000010025 */
[----:B------:R-:W-:-:S04]  /*67e0*/  LOP3.LUT R37, R10, 0xf000f0, RZ, 0xc0, !PT ;  /* 0x00f000f00a257812 */ /* 0x000fc800078ec0ff */
[----:B------:R-:W-:-:S05]  /*67f0*/  LOP3.LUT R37, R37, 0x64006400, RZ, 0xfc, !PT ;  /* 0x6400640025257812 */ /* 0x000fca00078efcff */
[----:B------:R-:W-:Y:S01]  /*6800*/  HFMA2 R4, R37, R0.H1_H1, -72, -72 ;  /* 0xd480d48025047431 */ /* 0x000fe20000060000 */
[----:B------:R-:W-:-:S04]  /*6810*/  LOP3.LUT R37, R11, 0xf000f0, RZ, 0xc0, !PT ;  /* 0x00f000f00b257812 */ /* 0x000fc800078ec0ff */
[----:B------:R-:W-:Y:S01]  /*6820*/  HADD2.F32 R6, -RZ, R4.H0_H0 ;  /* 0x20000004ff067230 */ /* 0x000fe20000004100 */
[----:B------:R-:W-:-:S04]  /*6830*/  LOP3.LUT R37, R37, 0x64006400, RZ, 0xfc, !PT ;  /* 0x6400640025257812 */ /* 0x000fc800078efcff */
[----:B------:R-:W-:Y:S01]  /*6840*/  FFMA.FTZ R42, R7, R6, R42 ;  /* 0x00000006072a7223 */ /* 0x000fe2000001002a */
[----:B------:R-:W-:-:S05]  /*6850*/  HFMA2 R6, R37, R0.H1_H1, -72, -72 ;  /* 0xd480d48025067431 */ /* 0x000fca0000060000 */
[----:B------:R-:W-:Y:S02]  /*6860*/  HADD2.F32 R37, -RZ, R6.H0_H0 ;  /* 0x20000006ff257230 */ /* 0x000fe40000004100 */
[----:B------:R-:W-:-:S03]  /*6870*/  HADD2.F32 R4, -RZ, R4.H1_H1 ;  /* 0x30000004ff047230 */ /* 0x000fc60000004100 */
[----:B------:R-:W-:Y:S01]  /*6880*/  FFMA.FTZ R34, R7, R37, R34 ;  /* 0x0000002507227223 */ /* 0x000fe20000010022 */
[----:B------:R-:W-:Y:S02]  /*6890*/  HADD2.F32 R7, -RZ, R6.H1_H1 ;  /* 0x30000006ff077230 */ /* 0x000fe40000004100 */
[----:B------:R-:W-:-:S04]  /*68a0*/  IMAD.WIDE R40, R27, 0x4, R40 ;  /* 0x000000041b287825 */ /* 0x000fc800078e0228 */
[C---:B------:R-:W-:Y:S01]  /*68b0*/  FFMA.FTZ R42, R5.reuse, R4, R42 ;  /* 0x00000004052a7223 */ /* 0x040fe2000001002a */
[----:B------:R-:W-:Y:S02]  /*68c0*/  FFMA.FTZ R34, R5, R7, R34 ;  /* 0x0000000705227223 */ /* 0x000fe40000010022 */
[----:B------:R-:W2:Y:S01]  /*68d0*/  LDG.E.128.CONSTANT R4, desc[UR6][R40.64] ;  /* 0x0000000628047981 */ /* 0x000ea2000c1e9d00 */
[----:B------:R-:W-:Y:S02]  /*68e0*/  HADD2.F32 R14, -RZ, R14.H1_H1 ;  /* 0x3000000eff0e7230 */ /* 0x000fe40000004100 */
[----:B------:R-:W-:Y:S01]  /*68f0*/  HADD2.F32 R9, -RZ, R9.H1_H1 ;  /* 0x30000009ff097230 */ /* 0x000fe20000004100 */
[----:B------:R-:W-:-:S04]  /*6900*/  SHF.R.U32.HI R38, RZ, 0x8, R10 ;  /* 0x00000008ff267819 */ /* 0x000fc8000001160a */
[----:B------:R-:W-:Y:S01]  /*6910*/  FFMA.FTZ R39, R14, R9, R36 ;  /* 0x000000090e277223 */ /* 0x000fe20000010024 */
[----:B------:R-:W-:Y:S02]  /*6920*/  LOP3.LUT R9, R8, 0xf000f0, RZ, 0xc0, !PT ;  /* 0x00f000f008097812 */ /* 0x000fe400078ec0ff */
[----:B------:R-:W-:Y:S02]  /*6930*/  LOP3.LUT R10, R38, 0xf000f, RZ, 0xc0, !PT ;  /* 0x000f000f260a7812 */ /* 0x000fe400078ec0ff */
[----:B------:R-:W-:Y:S02]  /*6940*/  LOP3.LUT R9, R9, 0x64006400, RZ, 0xfc, !PT ;  /* 0x6400640009097812 */ /* 0x000fe400078efcff */
[----:B------:R-:W-:-:S03]  /*6950*/  LOP3.LUT R10, R10, 0x64006400, RZ, 0xfc, !PT ;  /* 0x640064000a0a7812 */ /* 0x000fc600078efcff */
[-C--:B------:R-:W-:Y:S01]  /*6960*/  HFMA2 R8, R9, R0.reuse.H1_H1, -72, -72 ;  /* 0xd480d48009087431 */ /* 0x080fe20000060000 */
[----:B------:R-:W-:Y:S01]  /*6970*/  LOP3.LUT R9, R35, 0xf000f0, RZ, 0xc0, !PT ;  /* 0x00f000f023097812 */ /* 0x000fe200078ec0ff */
[----:B------:R-:W-:Y:S02]  /*6980*/  HADD2.F32 R32, -RZ, R32.H1_H1 ;  /* 0x30000020ff207230 */ /* 0x000fe40000004100 */
[----:B------:R-:W-:Y:S01]  /*6990*/  HADD2 R10, R10, -1032, -1032 ;  /* 0xe408e4080a0a7430 */ /* 0x000fe20000000000 */
[----:B------:R-:W-:Y:S02]  /*69a0*/  LOP3.LUT R9, R9, 0x64006400, RZ, 0xfc, !PT ;  /* 0x6400640009097812 */ /* 0x000fe400078efcff */
[----:B------:R-:W-:Y:S01]  /*69b0*/  SHF.R.U32.HI R11, RZ, 0x8, R11 ;  /* 0x00000008ff0b7819 */ /* 0x000fe2000001160b */
[----:B------:R-:W-:Y:S01]  /*69c0*/  FFMA.FTZ R33, R32, R14, R33 ;  /* 0x0000000e20217223 */ /* 0x000fe20000010021 */
[----:B------:R-:W-:Y:S02]  /*69d0*/  HADD2.F32 R37, -RZ, R10.H0_H0 ;  /* 0x2000000aff257230 */ /* 0x000fe40000004100 */
[----:B------:R-:W-:-:S02]  /*69e0*/  HFMA2 R9, R9, R0.H1_H1, -72, -72 ;  /* 0xd480d48009097431 */ /* 0x000fc40000060000 */
[--C-:B------:R-:W-:Y:S02]  /*69f0*/  HADD2.F32 R32, -RZ, R15.reuse.H0_H0 ;  /* 0x2000000fff207230 */ /* 0x100fe40000004100 */
[----:B------:R-:W-:Y:S02]  /*6a00*/  HADD2.F32 R35, -RZ, R15.H1_H1 ;  /* 0x3000000fff237230 */ /* 0x000fe40000004100 */
[--C-:B------:R-:W-:Y:S02]  /*6a10*/  HADD2.F32 R36, -RZ, R8.reuse.H0_H0 ;  /* 0x20000008ff247230 */ /* 0x100fe40000004100 */
[----:B------:R-:W-:Y:S01]  /*6a20*/  HADD2.F32 R15, -RZ, R8.H1_H1 ;  /* 0x30000008ff0f7230 */ /* 0x000fe20000004100 */
[----:B------:R-:W-:Y:S01]  /*6a30*/  LOP3.LUT R8, R11, 0xf000f, RZ, 0xc0, !PT ;  /* 0x000f000f0b087812 */ /* 0x000fe200078ec0ff */
[----:B------:R-:W-:Y:S01]  /*6a40*/  FFMA.FTZ R37, R29, R37, R42 ;  /* 0x000000251d257223 */ /* 0x000fe2000001002a */
[--C-:B------:R-:W-:Y:S02]  /*6a50*/  HADD2.F32 R42, -RZ, R9.reuse.H0_H0 ;  /* 0x20000009ff2a7230 */ /* 0x100fe40000004100 */
[----:B------:R-:W-:Y:S01]  /*6a60*/  LOP3.LUT R8, R8, 0x64006400, RZ, 0xfc, !PT ;  /* 0x6400640008087812 */ /* 0x000fe200078efcff */
[----:B------:R-:W-:-:S02]  /*6a70*/  HADD2.F32 R9, -RZ, R9.H1_H1 ;  /* 0x30000009ff097230 */ /* 0x000fc40000004100 */
[----:B------:R-:W-:Y:S02]  /*6a80*/  FFMA.FTZ R42, R32, R42, R39 ;  /* 0x0000002a202a7223 */ /* 0x000fe40000010027 */
[----:B------:R-:W-:Y:S02]  /*6a90*/  HADD2 R8, R8, -1032, -1032 ;  /* 0xe408e40808087430 */ /* 0x000fe40000000000 */
[----:B------:R-:W-:Y:S01]  /*6aa0*/  FFMA.FTZ R36, R36, R32, R33 ;  /* 0x0000002024247223 */ /* 0x000fe20000010021 */
[----:B------:R-:W-:Y:S02]  /*6ab0*/  FFMA.FTZ R33, R35, R9, R42 ;  /* 0x0000000923217223 */ /* 0x000fe4000001002a */
[--C-:B------:R-:W-:Y:S02]  /*6ac0*/  HADD2.F32 R9, -RZ, R8.reuse.H0_H0 ;  /* 0x20000008ff097230 */ /* 0x100fe40000004100 */
[----:B------:R-:W-:Y:S01]  /*6ad0*/  HADD2.F32 R8, -RZ, R8.H1_H1 ;  /* 0x30000008ff087230 */ /* 0x000fe20000004100 */
[----:B------:R-:W-:-:S02]  /*6ae0*/  LOP3.LUT R38, R38, 0xf000f0, RZ, 0xc0, !PT ;  /* 0x00f000f026267812 */ /* 0x000fc400078ec0ff */
[----:B------:R-:W-:Y:S01]  /*6af0*/  FFMA.FTZ R9, R29, R9, R34 ;  /* 0x000000091d097223 */ /* 0x000fe20000010022 */
[----:B------:R-:W-:-:S03]  /*6b00*/  HADD2.F32 R10, -RZ, R10.H1_H1 ;  /* 0x3000000aff0a7230 */ /* 0x000fc60000004100 */
[----:B------:R-:W-:Y:S01]  /*6b10*/  FFMA.FTZ R29, R14, R8, R9 ;  /* 0x000000080e1d7223 */ /* 0x000fe20000010009 */
[----:B------:R-:W-:Y:S01]  /*6b20*/  LOP3.LUT R9, R38, 0x64006400, RZ, 0xfc, !PT ;  /* 0x6400640026097812 */ /* 0x000fe200078efcff */
[----:B------:R-:W-:Y:S01]  /*6b30*/  FFMA.FTZ R37, R14, R10, R37 ;  /* 0x0000000a0e257223 */ /* 0x000fe20000010025 */
[----:B------:R-:W-:-:S03]  /*6b40*/  LOP3.LUT R11, R11, 0xf000f0, RZ, 0xc0, !PT ;  /* 0x00f000f00b0b7812 */ /* 0x000fc600078ec0ff */
[----:B------:R-:W-:Y:S02]  /*6b50*/  HFMA2 R10, R9, R0.H1_H1, -72, -72 ;  /* 0xd480d480090a7431 */ /* 0x000fe40000060000 */
[----:B------:R-:W0:Y:S01]  /*6b60*/  LDS.64 R8, [UR4+0x30] ;  /* 0x00003004ff087984 */ /* 0x000e220008000a00 */
[----:B------:R-:W-:-:S05]  /*6b70*/  LOP3.LUT R11, R11, 0x64006400, RZ, 0xfc, !PT ;  /* 0x640064000b0b7812 */ /* 0x000fca00078efcff */
[----:B------:R-:W-:Y:S02]  /*6b80*/  HFMA2 R11, R11, R0.H1_H1, -72, -72 ;  /* 0xd480d4800b0b7431 */ /* 0x000fe40000060000 */
[----:B------:R-:W-:-:S03]  /*6b90*/  HADD2.F32 R34, -RZ, R10.H0_H0 ;  /* 0x2000000aff227230 */ /* 0x000fc60000004100 */
[--C-:B------:R-:W-:Y:S02]  /*6ba0*/  HADD2.F32 R14, -RZ, R11.reuse.H0_H0 ;  /* 0x2000000bff0e7230 */ /* 0x100fe40000004100 */
[C---:B------:R-:W-:Y:S01]  /*6bb0*/  FFMA.FTZ R34, R32.reuse, R34, R37 ;  /* 0x0000002220227223 */ /* 0x040fe20000010025 */
[----:B------:R-:W-:Y:S02]  /*6bc0*/  HADD2.F32 R10, -RZ, R10.H1_H1 ;  /* 0x3000000aff0a7230 */ /* 0x000fe40000004100 */
[----:B------:R-:W-:Y:S02]  /*6bd0*/  HADD2.F32 R11, -RZ, R11.H1_H1 ;  /* 0x3000000bff0b7230 */ /* 0x000fe40000004100 */
[----:B------:R-:W-:Y:S01]  /*6be0*/  FFMA.FTZ R14, R32, R14, R29 ;  /* 0x0000000e200e7223 */ /* 0x000fe2000001001d */
[----:B------:R-:W-:Y:S01]  /*6bf0*/  FMUL.FTZ R30, R19, R30 ;  /* 0x0000001e131e7220 */ /* 0x000fe20000410000 */
[----:B------:R-:W-:Y:S01]  /*6c00*/  FFMA.FTZ R32, R35, R10, R34 ;  /* 0x0000000a23207223 */ /* 0x000fe20000010022 */
[----:B------:R-:W-:Y:S01]  /*6c10*/  FMUL.FTZ R22, R17, R22 ;  /* 0x0000001611167220 */ /* 0x000fe20000410000 */
[----:B------:R-:W-:-:S02]  /*6c20*/  FFMA.FTZ R34, R35, R11, R14 ;  /* 0x0000000b23227223 */ /* 0x000fc4000001000e */
[----:B------:R-:W-:Y:S01]  /*6c30*/  F2FP.F16.F32.PACK_AB R30, RZ, R30 ;  /* 0x0000001eff1e723e */ /* 0x000fe200000000ff */
[----:B------:R-:W3:Y:S01]  /*6c40*/  LDS.64 R10, [UR4+0x38] ;  /* 0x00003804ff0a7984 */ /* 0x000ee20008000a00 */
[----:B------:R-:W-:Y:S02]  /*6c50*/  F2FP.F16.F32.PACK_AB R22, RZ, R22 ;  /* 0x00000016ff16723e */ /* 0x000fe400000000ff */
[----:B------:R-:W-:Y:S02]  /*6c60*/  F2FP.F16.F32.PACK_AB R26, RZ, R26 ;  /* 0x0000001aff1a723e */ /* 0x000fe400000000ff */
[----:B------:R-:W-:Y:S02]  /*6c70*/  PRMT R30, R30, 0x5410, R22 ;  /* 0x000054101e1e7816 */ /* 0x000fe40000000016 */
[----:B------:R-:W-:Y:S01]  /*6c80*/  PRMT R26, R26, 0x5410, R25 ;  /* 0x000054101a1a7816 */ /* 0x000fe20000000019 */
[----:B------:R-:W-:-:S04]  /*6c90*/  FFMA.FTZ R15, R15, R35, R36 ;  /* 0x000000230f0f7223 */ /* 0x000fc80000010024 */
[----:B------:R-:W-:Y:S02]  /*6ca0*/  HFMA2 R21, R26, 1, 1, R21 ;  /* 0x3c003c001a157831 */ /* 0x000fe40000000015 */
[----:B------:R-:W-:Y:S01]  /*6cb0*/  HFMA2 R23, R30, 1, 1, R23 ;  /* 0x3c003c001e177831 */ /* 0x000fe20000000017 */
[----:B--2---:R-:W-:-:S04]  /*6cc0*/  LOP3.LUT R14, R4, 0xf000f, RZ, 0xc0, !PT ;  /* 0x000f000f040e7812 */ /* 0x004fc800078ec0ff */
[----:B------:R-:W-:Y:S02]  /*6cd0*/  LOP3.LUT R14, R14, 0x64006400, RZ, 0xfc, !PT ;  /* 0x640064000e0e7812 */ /* 0x000fe400078efcff */
[----:B------:R-:W-:-:S03]  /*6ce0*/  LOP3.LUT R29, R4, 0xf000f0, RZ, 0xc0, !PT ;  /* 0x00f000f0041d7812 */ /* 0x000fc600078ec0ff */
[----:B------:R-:W-:Y:S02]  /*6cf0*/  HADD2 R22, R14, -1032, -1032 ;  /* 0xe408e4080e167430 */ /* 0x000fe40000000000 */
[----:B0-----:R-:W-:Y:S01]  /*6d00*/  HADD2.F32 R14, -RZ, R8.H0_H0 ;  /* 0x20000008ff0e7230 */ /* 0x001fe20000004100 */
[----:B------:R-:W-:Y:S02]  /*6d10*/  LOP3.LUT R29, R29, 0x64006400, RZ, 0xfc, !PT ;  /* 0x640064001d1d7812 */ /* 0x000fe400078efcff */
[--C-:B------:R-:W-:Y:S02]  /*6d20*/  HADD2.F32 R25, -RZ, R22.reuse.H0_H0 ;  /* 0x20000016ff197230 */ /* 0x100fe40000004100 */
[----:B------:R-:W-:Y:S02]  /*6d30*/  HADD2.F32 R35, -RZ, R22.H1_H1 ;  /* 0x30000016ff237230 */ /* 0x000fe40000004100 */
[----:B------:R-:W-:Y:S02]  /*6d40*/  HADD2.F32 R8, -RZ, R8.H1_H1 ;  /* 0x30000008ff087230 */ /* 0x000fe40000004100 */
[----:B------:R-:W-:Y:S01]  /*6d50*/  FFMA.FTZ R22, R25, R14, RZ ;  /* 0x0000000e19167223 */ /* 0x000fe200000100ff */
[----:B------:R-:W-:-:S03]  /*6d60*/  HFMA2 R25, R29, R0.H1_H1, -72, -72 ;  /* 0xd480d4801d197431 */ /* 0x000fc60000060000 */
[----:B------:R-:W-:Y:S01]  /*6d70*/  FFMA.FTZ R35, R35, R8, R22 ;  /* 0x0000000823237223 */ /* 0x000fe20000010016 */
[----:B------:R-:W-:Y:S02]  /*6d80*/  HADD2.F32 R22, -RZ, R9.H0_H0 ;  /* 0x20000009ff167230 */ /* 0x000fe40000004100 */
[----:B------:R-:W-:Y:S01]  /*6d90*/  HADD2.F32 R26, -RZ, R25.H0_H0 ;  /* 0x20000019ff1a7230 */ /* 0x000fe20000004100 */
[----:B------:R-:W-:-:S04]  /*6da0*/  SHF.R.U32.HI R29, RZ, 0x8, R4 ;  /* 0x00000008ff1d7819 */ /* 0x000fc80000011604 */
[----:B------:R-:W-:Y:S01]  /*6db0*/  FFMA.FTZ R4, R26, R22, R35 ;  /* 0x000000161a047223 */ /* 0x000fe20000010023 */
[----:B------:R-:W-:-:S04]  /*6dc0*/  LOP3.LUT R26, R29, 0xf000f, RZ, 0xc0, !PT ;  /* 0x000f000f1d1a7812 */ /* 0x000fc800078ec0ff */
[----:B------:R-:W-:Y:S01]  /*6dd0*/  LOP3.LUT R26, R26, 0x64006400, RZ, 0xfc, !PT ;  /* 0x640064001a1a7812 */ /* 0x000fe200078efcff */
[----:B------:R-:W-:Y:S02]  /*6de0*/  HADD2.F32 R9, -RZ, R9.H1_H1 ;  /* 0x30000009ff097230 */ /* 0x000fe40000004100 */
[----:B------:R-:W-:Y:S02]  /*6df0*/  HADD2.F32 R35, -RZ, R25.H1_H1 ;  /* 0x30000019ff237230 */ /* 0x000fe40000004100 */
[----:B------:R-:W-:Y:S01]  /*6e00*/  HADD2 R25, R26, -1032, -1032 ;  /* 0xe408e4081a197430 */ /* 0x000fe20000000000 */
[----:B------:R-:W-:Y:S02]  /*6e10*/  LOP3.LUT R29, R29, 0xf000f0, RZ, 0xc0, !PT ;  /* 0x00f000f01d1d7812 */ /* 0x000fe400078ec0ff */
[----:B------:R-:W-:Y:S01]  /*6e20*/  FFMA.FTZ R35, R35, R9, R4 ;  /* 0x0000000923237223 */ /* 0x000fe20000010004 */
[----:B---3--:R-:W-:Y:S02]  /*6e30*/  HADD2.F32 R4, -RZ, R10.H0_H0 ;  /* 0x2000000aff047230 */ /* 0x008fe40000004100 */
[----:B------:R-:W-:Y:S01]  /*6e40*/  HADD2.F32 R26, -RZ, R25.H0_H0 ;  /* 0x20000019ff1a7230 */ /* 0x000fe20000004100 */
[----:B------:R-:W-:-:S04]  /*6e50*/  LOP3.LUT R29, R29, 0x64006400, RZ, 0xfc, !PT ;  /* 0x640064001d1d7812 */ /* 0x000fc800078efcff */
[----:B------:R-:W-:Y:S01]  /*6e60*/  FFMA.FTZ R26, R26, R4, R35 ;  /* 0x000000041a1a7223 */ /* 0x000fe20000010023 */
[----:B------:R-:W-:Y:S02]  /*6e70*/  HADD2.F32 R35, -RZ, R25.H1_H1 ;  /* 0x30000019ff237230 */ /* 0x000fe40000004100 */
[----:B------:R-:W-:Y:S02]  /*6e80*/  HFMA2 R29, R29, R0.H1_H1, -72, -72 ;  /* 0xd480d4801d1d7431 */ /* 0x000fe40000060000 */
[----:B------:R-:W-:-:S03]  /*6e90*/  HADD2.F32 R25, -RZ, R10.H1_H1 ;  /* 0x3000000aff197230 */ /* 0x000fc60000004100 */
[--C-:B------:R-:W-:Y:S02]  /*6ea0*/  HADD2.F32 R30, -RZ, R29.reuse.H1_H1 ;  /* 0x3000001dff1e7230 */ /* 0x100fe40000004100 */
[----:B------:R-:W-:Y:S01]  /*6eb0*/  FFMA.FTZ R35, R35, R25, R26 ;  /* 0x0000001923237223 */ /* 0x000fe2000001001a */
[----:B------:R-:W-:Y:S01]  /*6ec0*/  HADD2.F32 R26, -RZ, R29.H0_H0 ;  /* 0x2000001dff1a7230 */ /* 0x000fe20000004100 */
[----:B------:R-:W-:Y:S01]  /*6ed0*/  LOP3.LUT R29, R5, 0xf000f, RZ, 0xc0, !PT ;  /* 0x000f000f051d7812 */ /* 0x000fe200078ec0ff */
[----:B------:R-:W-:-:S03]  /*6ee0*/  HADD2.F32 R10, -RZ, R11.H0_H0 ;  /* 0x2000000bff0a7230 */ /* 0x000fc60000004100 */
[----:B------:R-:W-:Y:S02]  /*6ef0*/  LOP3.LUT R29, R29, 0x64006400, RZ, 0xfc, !PT ;  /* 0x640064001d1d7812 */ /* 0x000fe400078efcff */
[----:B------:R-:W-:Y:S01]  /*6f00*/  FFMA.FTZ R35, R26, R10, R35 ;  /* 0x0000000a1a237223 */ /* 0x000fe20000010023 */
[----:B------:R-:W-:Y:S02]  /*6f10*/  HADD2.F32 R26, -RZ, R11.H1_H1 ;  /* 0x3000000bff1a7230 */ /* 0x000fe40000004100 */
[----:B------:R-:W-:-:S03]  /*6f20*/  HADD2 R29, R29, -1032, -1032 ;  /* 0xe408e4081d1d7430 */ /* 0x000fc60000000000 */
[----:B------:R-:W-:Y:S02]  /*6f30*/  FFMA.FTZ R11, R30, R26, R35 ;  /* 0x0000001a1e0b7223 */ /* 0x000fe40000010023 */
[--C-:B------:R-:W-:Y:S02]  /*6f40*/  HADD2.F32 R35, -RZ, R29.reuse.H0_H0 ;  /* 0x2000001dff237230 */ /* 0x100fe40000004100 */
[----:B------:R-:W-:-:S03]  /*6f50*/  HADD2.F32 R29, -RZ, R29.H1_H1 ;  /* 0x3000001dff1d7230 */ /* 0x000fc60000004100 */
[----:B------:R-:W-:-:S04]  /*6f60*/  FFMA.FTZ R35, R14, R35, RZ ;  /* 0x000000230e237223 */ /* 0x000fc800000100ff */
[----:B------:R-:W-:Y:S01]  /*6f70*/  FFMA.FTZ R35, R8, R29, R35 ;  /* 0x0000001d08237223 */ /* 0x000fe20000010023 */
[----:B------:R-:W-:-:S04]  /*6f80*/  LOP3.LUT R29, R5, 0xf000f0, RZ, 0xc0, !PT ;  /* 0x00f000f0051d7812 */ /* 0x000fc800078ec0ff */
[----:B------:R-:W-:Y:S01]  /*6f90*/  LOP3.LUT R29, R29, 0x64006400, RZ, 0xfc, !PT ;  /* 0x640064001d1d7812 */ /* 0x000fe200078efcff */
[----:B------:R-:W-:-:S04]  /*6fa0*/  FMUL.FTZ R30, R16, R33 ;  /* 0x00000021101e7220 */ /* 0x000fc80000410000 */
[----:B------:R-:W-:Y:S01]  /*6fb0*/  HFMA2 R33, R29, R0.H1_H1, -72, -72 ;  /* 0xd480d4801d217431 */ /* 0x000fe20000060000 */
[----:B------:R-:W-:-:S04]  /*6fc0*/  F2FP.F16.F32.PACK_AB R29, RZ, R30 ;  /* 0x0000001eff1d723e */ /* 0x000fc800000000ff */
        /* <DEDUP_REMOVED lines=27> */
[----:B------:R-:W-:-:S05]  /*7180*/  HFMA2 R32, R37, R0.H1_H1, -72, -72 ;  /* 0xd480d48025207431 */ /* 0x000fca0000060000 */
[--C-:B------:R-:W-:Y:S02]  /*7190*/  HADD2.F32 R36, -RZ, R32.reuse.H0_H0 ;  /* 0x20000020ff247230 */ /* 0x100fe40000004100 */
[----:B------:R-:W-:Y:S01]  /*71a0*/  HADD2.F32 R37, -RZ, R32.H1_H1 ;  /* 0x30000020ff257230 */ /* 0x000fe20000004100 */
[----:B------:R-:W-:-:S04]  /*71b0*/  SHF.R.U32.HI R32, RZ, 0x8, R6 ;  /* 0x00000008ff207819 */ /* 0x000fc80000011606 */
[----:B------:R-:W-:-:S04]  /*71c0*/  LOP3.LUT R6, R32, 0xf000f, RZ, 0xc0, !PT ;  /* 0x000f000f20067812 */ /* 0x000fc800078ec0ff */
[----:B------:R-:W-:Y:S01]  /*71d0*/  LOP3.LUT R6, R6, 0x64006400, RZ, 0xfc, !PT ;  /* 0x6400640006067812 */ /* 0x000fe200078efcff */
[----:B------:R-:W-:-:S04]  /*71e0*/  FFMA.FTZ R36, R22, R36, R35 ;  /* 0x0000002416247223 */ /* 0x000fc80000010023 */
[----:B------:R-:W-:Y:S02]  /*71f0*/  HADD2 R6, R6, -1032, -1032 ;  /* 0xe408e40806067430 */ /* 0x000fe40000000000 */
[----:B------:R-:W-:Y:S01]  /*7200*/  FFMA.FTZ R37, R9, R37, R36 ;  /* 0x0000002509257223 */ /* 0x000fe20000010024 */
[----:B------:R-:W-:Y:S02]  /*7210*/  LOP3.LUT R32, R32, 0xf000f0, RZ, 0xc0, !PT ;  /* 0x00f000f020207812 */ /* 0x000fe400078ec0ff */
        /* <DEDUP_REMOVED lines=15> */
[----:B------:R-:W-:Y:S02]  /*7310*/  LOP3.LUT R8, R7, 0xf000f0, RZ, 0xc0, !PT ;  /* 0x00f000f007087812 */ /* 0x000fe400078ec0ff */
[----:B------:R-:W-:Y:S02]  /*7320*/  SHF.R.U32.HI R7, RZ, 0x8, R7 ;  /* 0x00000008ff077819 */ /* 0x000fe40000011607 */
[----:B------:R-:W-:Y:S02]  /*7330*/  LOP3.LUT R35, R8, 0x64006400, RZ, 0xfc, !PT ;  /* 0x6400640008237812 */ /* 0x000fe400078efcff */
[----:B------:R-:W-:-:S03]  /*7340*/  LOP3.LUT R14, R7, 0xf000f, RZ, 0xc0, !PT ;  /* 0x000f000f070e7812 */ /* 0x000fc600078ec0ff */
[----:B------:R-:W-:Y:S01]  /*7350*/  HFMA2 R8, R35, R0.H1_H1, -72, -72 ;  /* 0xd480d48023087431 */ /* 0x000fe20000060000 */
[----:B------:R-:W-:-:S04]  /*7360*/  LOP3.LUT R14, R14, 0x64006400, RZ, 0xfc, !PT ;  /* 0x640064000e0e7812 */ /* 0x000fc800078efcff */
[--C-:B------:R-:W-:Y:S01]  /*7370*/  HADD2.F32 R35, -RZ, R8.reuse.H0_H0 ;  /* 0x20000008ff237230 */ /* 0x100fe20000004100 */
[----:B------:R-:W-:Y:S01]  /*7380*/  LOP3.LUT R7, R7, 0xf000f0, RZ, 0xc0, !PT ;  /* 0x00f000f007077812 */ /* 0x000fe200078ec0ff */
[----:B------:R-:W-:Y:S02]  /*7390*/  HADD2.F32 R8, -RZ, R8.H1_H1 ;  /* 0x30000008ff087230 */ /* 0x000fe40000004100 */
[----:B------:R-:W-:Y:S02]  /*73a0*/  HADD2 R14, R14, -1032, -1032 ;  /* 0xe408e4080e0e7430 */ /* 0x000fe40000000000 */
[----:B------:R-:W-:Y:S01]  /*73b0*/  FFMA.FTZ R22, R22, R35, R39 ;  /* 0x0000002316167223 */ /* 0x000fe20000010027 */
[----:B------:R-:W-:-:S03]  /*73c0*/  LOP3.LUT R7, R7, 0x64006400, RZ, 0xfc, !PT ;  /* 0x6400640007077812 */ /* 0x000fc600078efcff */
[----:B------:R-:W-:Y:S01]  /*73d0*/  FFMA.FTZ R9, R9, R8, R22 ;  /* 0x0000000809097223 */ /* 0x000fe20000010016 */
[--C-:B------:R-:W-:Y:S02]  /*73e0*/  HADD2.F32 R8, -RZ, R14.reuse.H0_H0 ;  /* 0x2000000eff087230 */ /* 0x100fe40000004100 */
[----:B------:R-:W-:Y:S02]  /*73f0*/  HFMA2 R7, R7, R0.H1_H1, -72, -72 ;  /* 0xd480d48007077431 */ /* 0x000fe40000060000 */
[----:B------:R-:W-:Y:S02]  /*7400*/  HADD2.F32 R14, -RZ, R14.H1_H1 ;  /* 0x3000000eff0e7230 */ /* 0x000fe40000004100 */
[----:B------:R-:W-:Y:S01]  /*7410*/  FFMA.FTZ R8, R4, R8, R9 ;  /* 0x0000000804087223 */ /* 0x000fe20000010009 */
[----:B------:R-:W-:-:S03]  /*7420*/  HADD2.F32 R4, -RZ, R7.H0_H0 ;  /* 0x20000007ff047230 */ /* 0x000fc60000004100 */
[----:B------:R-:W-:Y:S01]  /*7430*/  FFMA.FTZ R25, R25, R14, R8 ;  /* 0x0000000e19197223 */ /* 0x000fe20000010008 */
[----:B------:R-:W-:Y:S02]  /*7440*/  HADD2.F32 R6, -RZ, R6.H1_H1 ;  /* 0x30000006ff067230 */ /* 0x000fe40000004100 */
[----:B------:R-:W-:Y:S02]  /*7450*/  HADD2.F32 R7, -RZ, R7.H1_H1 ;  /* 0x30000007ff077230 */ /* 0x000fe40000004100 */
[----:B------:R-:W-:Y:S01]  /*7460*/  FFMA.FTZ R4, R10, R4, R25 ;  /* 0x000000040a047223 */ /* 0x000fe20000010019 */
[----:B------:R-:W-:Y:S02]  /*7470*/  HADD2.F32 R5, -RZ, R5.H1_H1 ;  /* 0x30000005ff057230 */ /* 0x000fe40000004100 */
[----:B------:R-:W-:Y:S01]  /*7480*/  FMUL.FTZ R34, R17, R34 ;  /* 0x0000002211227220 */ /* 0x000fe20000410000 */
[C---:B------:R-:W-:Y:S01]  /*7490*/  FFMA.FTZ R6, R26.reuse, R6, R37 ;  /* 0x000000061a067223 */ /* 0x040fe20000010025 */
[----:B------:R-:W-:Y:S01]  /*74a0*/  FFMA.FTZ R4, R26, R7, R4 ;  /* 0x000000071a047223 */ /* 0x000fe20000010004 */
[----:B------:R-:W-:Y:S01]  /*74b0*/  IADD3 R31, PT, PT, R31, 0x20, RZ ;  /* 0x000000201f1f7810 */ /* 0x000fe20007ffe0ff */
[----:B------:R-:W-:Y:S01]  /*74c0*/  FMUL.FTZ R15, R20, R15 ;  /* 0x0000000f140f7220 */ /* 0x000fe20000410000 */
[----:B------:R-:W-:Y:S01]  /*74d0*/  FFMA.FTZ R5, R26, R5, R33 ;  /* 0x000000051a057223 */ /* 0x000fe20000010021 */
[----:B------:R-:W-:Y:S01]  /*74e0*/  FMUL.FTZ R6, R19, R6 ;  /* 0x0000000613067220 */ /* 0x000fe20000410000 */
[----:B------:R-:W-:Y:S01]  /*74f0*/  FMUL.FTZ R4, R17, R4 ;  /* 0x0000000411047220 */ /* 0x000fe20000410000 */
[----:B------:R-:W-:Y:S01]  /*7500*/  F2FP.F16.F32.PACK_AB R30, RZ, R30 ;  /* 0x0000001eff1e723e */ /* 0x000fe200000000ff */
[----:B------:R-:W-:Y:S01]  /*7510*/  FMUL.FTZ R11, R20, R11 ;  /* 0x0000000b140b7220 */ /* 0x000fe20000410000 */
[----:B------:R-:W-:Y:S01]  /*7520*/  F2FP.F16.F32.PACK_AB R34, RZ, R34 ;  /* 0x00000022ff22723e */ /* 0x000fe200000000ff */
[----:B------:R-:W-:Y:S01]  /*7530*/  FMUL.FTZ R5, R16, R5 ;  /* 0x0000000510057220 */ /* 0x000fe20000410000 */
[----:B------:R-:W-:-:S02]  /*7540*/  ISETP.GE.AND P0, PT, R31, R18, PT ;  /* 0x000000121f00720c */ /* 0x000fc40003f06270 */
[----:B------:R-:W-:Y:S02]  /*7550*/  F2FP.F16.F32.PACK_AB R15, RZ, R15 ;  /* 0x0000000fff0f723e */ /* 0x000fe400000000ff */
[----:B------:R-:W-:Y:S02]  /*7560*/  PRMT R30, R30, 0x5410, R34 ;  /* 0x000054101e1e7816 */ /* 0x000fe40000000022 */
[----:B------:R-:W-:Y:S02]  /*7570*/  F2FP.F16.F32.PACK_AB R6, RZ, R6 ;  /* 0x00000006ff06723e */ /* 0x000fe400000000ff */
[----:B------:R-:W-:Y:S02]  /*7580*/  F2FP.F16.F32.PACK_AB R4, RZ, R4 ;  /* 0x00000004ff04723e */ /* 0x000fe400000000ff */
[----:B------:R-:W-:Y:S02]  /*7590*/  PRMT R15, R15, 0x5410, R29 ;  /* 0x000054100f0f7816 */ /* 0x000fe4000000001d */
[----:B------:R-:W-:-:S02]  /*75a0*/  F2FP.F16.F32.PACK_AB R11, RZ, R11 ;  /* 0x0000000bff0b723e */ /* 0x000fc400000000ff */
[----:B------:R-:W-:Y:S01]  /*75b0*/  F2FP.F16.F32.PACK_AB R5, RZ, R5 ;  /* 0x00000005ff05723e */ /* 0x000fe200000000ff */
[----:B------:R-:W-:Y:S01]  /*75c0*/  HFMA2 R23, R30, 1, 1, R23 ;  /* 0x3c003c001e177831 */ /* 0x000fe20000000017 */
[----:B------:R-:W-:Y:S01]  /*75d0*/  PRMT R6, R6, 0x5410, R4 ;  /* 0x0000541006067816 */ /* 0x000fe20000000004 */
[----:B------:R-:W-:Y:S01]  /*75e0*/  HFMA2 R21, R15, 1, 1, R21 ;  /* 0x3c003c000f157831 */ /* 0x000fe20000000015 */
[----:B------:R-:W-:Y:S01]  /*75f0*/  PRMT R11, R11, 0x5410, R5 ;  /* 0x000054100b0b7816 */ /* 0x000fe20000000005 */
[----:B------:R-:W-:Y:S02]  /*7600*/  UIADD3 UR4, UPT, UPT, UR4, 0x40, URZ ;  /* 0x0000004004047890 */ /* 0x000fe4000fffe0ff */
[----:B------:R-:W-:Y:S02]  /*7610*/  HFMA2 R25, R6, 1, 1, R23 ;  /* 0x3c003c0006197831 */ /* 0x000fe40000000017 */
[----:B------:R-:W-:-:S04]  /*7620*/  IMAD.WIDE R36, R27, 0x4, R40 ;  /* 0x000000041b247825 */ /* 0x000fc800078e0228 */
[----:B------:R-:W-:Y:S01]  /*7630*/  HADD2 R26, R11, R21 ;  /* 0x000000150b1a7230 */ /* 0x000fe20000000000 */
[----:B------:R-:W-:Y:S06]  /*7640*/  @!P0 BRA `(.L_x_5200) ;  /* 0xffffffdc00188947 */ /* 0x000fec000383ffff */
.L_x_5199:
[----:B------:R-:W-:-:S05]  /*7650*/  HMUL2 R7, R26, R28.H0_H0 ;  /* 0x2000001c1a077232 */ /* 0x000fca0000000000 */
[----:B------:R0:W-:Y:S01]  /*7660*/  ATOM.E.ADD.F16x2.RN.STRONG.GPU P0, RZ, desc[UR6][R12.64], R7 ;  /* 0x800000070cff79a2 */ /* 0x0001e2000c10e106 */
[----:B------:R-:W-:Y:S01]  /*7670*/  BSSY.RECONVERGENT B0, `(.L_x_5201) ;  /* 0x000000f000007945 */ /* 0x000fe20003800200 */
[----:B------:R-:W-:-:S03]  /*7680*/  HMUL2 R9, R25, R28.H0_H0 ;  /* 0x2000001c19097232 */ /* 0x000fc60000000000 */
[----:B0-----:R-:W-:Y:S05]  /*7690*/  @P0 BRA `(.L_x_5202) ;  /* 0x0000000000300947 */ /* 0x001fea0003800000 */
[----:B------:R-:W0:Y:S02]  /*76a0*/  QSPC.E.S P0, RZ, [R12] ;  /* 0x000000000cff73aa */ /* 0x000e240000000500 */
[----:B0-----:R-:W-:Y:S05]  /*76b0*/  @!P0 BRA `(.L_x_5203) ;  /* 0x00000000001c8947 */ /* 0x001fea0003800000 */
[----:B-1----:R-:W-:-:S04]  /*76c0*/  MOV R2, R12 ;  /* 0x0000000c00027202 */ /* 0x002fc80000000f00 */
[----:B------:R-:W-:-:S07]  /*76d0*/  MOV R2, R2 ;  /* 0x0000000200027202 */ /* 0x000fce0000000f00 */
.L_x_5204:
[----:B------:R-:W0:Y:S02]  /*76e0*/  LDS R4, [R2] ;  /* 0x0000000002047984 */ /* 0x000e240000000800 */
[----:B0-----:R-:W-:-:S05]  /*76f0*/  HADD2 R5, R4, R7 ;  /* 0x0000000704057230 */ /* 0x001fca0000000000 */
[----:B------:R-:W0:Y:S02]  /*7700*/  ATOMS.CAST.SPIN P0, [R2], R4, R5 ;  /* 0x000000040200758d */ /* 0x000e240001800005 */
[----:B0-----:R-:W-:Y:S05]  /*7710*/  @!P0 BRA `(.L_x_5204) ;  /* 0xfffffffc00f08947 */ /* 0x001fea000383ffff */
[----:B------:R-:W-:Y:S05]  /*7720*/  BRA `(.L_x_5202) ;  /* 0x00000000000c7947 */ /* 0x000fea0003800000 */
.L_x_5203:
[----:B------:R-:W1:Y:S02]  /*7730*/  LD.E R0, desc[UR6][R12.64] ;  /* 0x000000060c007980 */ /* 0x000e64000c101900 */
[----:B-1----:R-:W-:-:S05]  /*7740*/  IADD3 R3, PT, PT, R7, R0, RZ ;  /* 0x0000000007037210 */ /* 0x002fca0007ffe0ff */
[----:B------:R0:W-:Y:S02]  /*7750*/  ST.E desc[UR6][R12.64], R3 ;  /* 0x000000030c007985 */ /* 0x0001e4000c101906 */
.L_x_5202:
[----:B------:R-:W-:Y:S05]  /*7760*/  BSYNC.RECONVERGENT B0 ;  /* 0x0000000000007941 */ /* 0x000fea0003800200 */
.L_x_5201:
[----:B------:R2:W-:Y:S02]  /*7770*/  ATOM.E.ADD.F16x2.RN.STRONG.GPU P0, RZ, desc[UR6][R12.64+0x4], R9 ;  /* 0x800004090cff79a2 */ /* 0x0005e4000c10e106 */
[----:B--2---:R-:W-:Y:S05]  /*7780*/  @P0 EXIT ;  /* 0x000000000000094d */ /* 0x004fea0003800000 */
[----:B------:R-:W2:Y:S02]  /*7790*/  QSPC.E.S P0, RZ, [R12+0x4] ;  /* 0x000004000cff73aa */ /* 0x000ea40000000500 */
[----:B--2---:R-:W-:Y:S05]  /*77a0*/  @!P0 BRA `(.L_x_5205) ;  /* 0x0000000000188947 */ /* 0x004fea0003800000 */
[----:B0-----:R-:W-:-:S07]  /*77b0*/  MOV R12, R12 ;  /* 0x0000000c000c7202 */ /* 0x001fce0000000f00 */
.L_x_5206:
[----:B-1----:R-:W0:Y:S02]  /*77c0*/  LDS R2, [R12+0x4] ;  /* 0x000004000c027984 */ /* 0x002e240000000800 */
[----:B0-----:R-:W-:-:S05]  /*77d0*/  HFMA2 R3, R2, 1, 1, R9 ;  /* 0x3c003c0002037831 */ /* 0x001fca0000000009 */
[----:B------:R-:W0:Y:S02]  /*77e0*/  ATOMS.CAST.SPIN P0, [R12+0x4], R2, R3 ;  /* 0x000004020c00758d */ /* 0x000e240001800003 */
[----:B0-----:R-:W-:Y:S05]  /*77f0*/  @!P0 BRA `(.L_x_5206) ;  /* 0xfffffffc00f08947 */ /* 0x001fea000383ffff */
[----:B------:R-:W-:Y:S05]  /*7800*/  EXIT ;  /* 0x000000000000794d */ /* 0x000fea0003800000 */
.L_x_5205:
[----:B------:R-:W0:Y:S02]  /*7810*/  LD.E R0, desc[UR6][R12.64+0x4] ;  /* 0x000004060c007980 */ /* 0x000e24000c101900 */
[----:B01----:R-:W-:-:S05]  /*7820*/  IADD3 R3, PT, PT, R9, R0, RZ ;  /* 0x0000000009037210 */ /* 0x003fca0007ffe0ff */
[----:B------:R-:W-:Y:S01]  /*7830*/  ST.E desc[UR6][R12.64+0x4], R3 ;  /* 0x000004030c007985 */ /* 0x000fe2000c101906 */
[----:B------:R-:W-:Y:S05]  /*7840*/  EXIT ;  /* 0x000000000000794d */ /* 0x000fea0003800000 */
.L_x_5207:
        /* <DEDUP_REMOVED lines=11> */
.L_x_5369:


//--------------------- .text._Z23gemm_half_q_half_kernelILi1ELi140ELb1ELb1ELi32EEvPK6__halfPKjS4_S2_PS0_iiiiPKtS7_iiiiiibS2_i --------------------------
	.section	.text._Z23gemm_half_q_half_kernelILi1ELi140ELb1ELb1ELi32EEvPK6__halfPKjS4_S2_PS0_iiiiPKtS7_iiiiiibS2_i,"ax",@progbits
	.align	128
        .global         _Z23gemm_half_q_half_kernelILi1ELi140ELb1ELb1ELi32EEvPK6__halfPKjS4_S2_PS0_iiiiPKtS7_iiiiiibS2_i
        .type           _Z23gemm_half_q_half_kernelILi1ELi140ELb1ELb1ELi32EEvPK6__halfPKjS4_S2_PS0_iiiiPKtS7_iiiiiibS2_i,@function
        .size           _Z23gemm_half_q_half_kernelILi1ELi140ELb1ELb1ELi32EEvPK6__halfPKjS4_S2_PS0_iiiiPKtS7_iiiiiibS2_i,(.L_x_5370 - _Z23gemm_half_q_half_kernelILi1ELi140ELb1ELb1ELi32EEvPK6__halfPKjS4_S2_PS0_iiiiPKtS7_iiiiiibS2_i)
        .other          _Z23gemm_half_q_half_kernelILi1ELi140ELb1ELb1ELi32EEvPK6__halfPKjS4_S2_PS0_iiiiPKtS7_iiiiiibS2_i,@"STO_CUDA_ENTRY STV_DEFAULT"
_Z23gemm_half_q_half_kernelILi1ELi140ELb1ELb1ELi32EEvPK6__halfPKjS4_S2_PS0_iiiiPKtS7_iiiiiibS2_i:
.text._Z23gemm_half_q_half_kernelILi1ELi140ELb1ELb1ELi32EEvPK6__halfPKjS4_S2_PS0_iiiiPKtS7_iiiiiibS2_i:
        /* <DEDUP_REMOVED lines=18> */
[-C--:B--2---:R-:W-:Y:S02]  /*0120*/  IADD3 R13, PT, PT, R25, R0.reuse, RZ ;  /* 0x00000000190d7210 */ /* 0x084fe40007ffe0ff */
        /* <DEDUP_REMOVED lines=24> */
.L_x_5209:
[----:B------:R-:W-:Y:S05]  /*02b0*/  BSYNC.RECONVERGENT B0 ;  /* 0x0000000000007941 */ /* 0x000fea0003800200 */
.L_x_5208:
        /* <DEDUP_REMOVED lines=23> */
.L_x_5211:
        /* <DEDUP_REMOVED lines=13> */
[----:B------:R0:W4:Y:S01]  /*0500*/  LDG.E.U16.CONSTANT R4, desc[UR6][R16.64] ;  /* 0x0000000610047981 */ /* 0x000122000c1e9500 */
        /* <DEDUP_REMOVED lines=19> */
[----:B0-----:R-:W0:Y:S04]  /*0640*/  I2F.F16 R17, R18 ;  /* 0x0000001200117306 */ /* 0x001e280000200c00 */
        /* <DEDUP_REMOVED lines=8> */
.L_x_5210:
        /* <DEDUP_REMOVED lines=11> */
.L_x_5212:
        /* <DEDUP_REMOVED lines=11> */
.L_x_5213:
        /* <DEDUP_REMOVED lines=11> */
.L_x_5214:
        /* <DEDUP_REMOVED lines=11> */
.L_x_5215:
        /* <DEDUP_REMOVED lines=11> */
.L_x_5216:
[----:B------:R-:W-:Y:S01]  /*0a40*/  VIMNMX R12, PT, PT, R25, UR4, PT ;  /* 0x00000004190c7c48 */ /* 0x000fe2000bfe0100 */
[----:B------:R-:W1:Y:S01]  /*0a50*/  S2UR UR5, SR_CgaCtaId ;  /* 0x00000000000579c3 */ /* 0x000e620000008800 */
[----:B------:R-:W2:Y:S02]  /*0a60*/  LDCU.64 UR10, c[0x0][0x388] ;  /* 0x00007100ff0a77ac */ /* 0x000ea40008000a00 */
[----:B------:R-:W-:-:S04]  /*0a70*/  SHF.R.S32.HI R13, RZ, 0x1f, R12 ;  /* 0x0000001fff0d7819 */ /* 0x000fc8000001140c */
[----:B------:R-:W-:-:S04]  /*0a80*/  LEA.HI R13, R13, R12, RZ, 0x5 ;  /* 0x0000000c0d0d7211 */ /* 0x000fc800078f28ff */
[----:B------:R-:W-:-:S04]  /*0a90*/  SHF.R.S32.HI R13, RZ, 0x5, R13 ;  /* 0x00000005ff0d7819 */ /* 0x000fc8000001140d */
[----:B------:R-:W-:-:S04]  /*0aa0*/  LEA R6, R13, R6, 0x3 ;  /* 0x000000060d067211 */ /* 0x000fc800078e18ff */
[----:B------:R-:W-:Y:S02]  /*0ab0*/  IADD3 R6, PT, PT, R9, R6, R8 ;  /* 0x0000000609067210 */ /* 0x000fe40007ffe008 */
[----:B------:R-:W-:Y:S02]  /*0ac0*/  SHF.R.S32.HI R8, RZ, 0x1f, R20 ;  /* 0x0000001fff087819 */ /* 0x000fe40000011414 */
[----:B------:R-:W-:-:S05]  /*0ad0*/  IADD3 R6, PT, PT, R11, R6, R10 ;  /* 0x000000060b067210 */ /* 0x000fca0007ffe00a */
[----:B------:R-:W-:Y:S01]  /*0ae0*/  IMAD R9, R6, R7, RZ ;  /* 0x0000000706097224 */ /* 0x000fe200078e02ff */
[----:B------:R-:W-:Y:S01]  /*0af0*/  VIMNMX R6, PT, PT, R5, UR4, PT ;  /* 0x0000000405067c48 */ /* 0x000fe2000bfe0100 */
[----:B------:R-:W-:Y:S01]  /*0b00*/  UMOV UR4, 0x400 ;  /* 0x0000040000047882 */ /* 0x000fe20000000000 */
[----:B------:R-:W-:Y:S01]  /*0b10*/  PRMT R5, RZ, 0x5410, RZ ;  /* 0x00005410ff057816 */ /* 0x000fe200000000ff */
[----:B-1----:R-:W-:Y:S01]  /*0b20*/  ULEA UR4, UR5, UR4, 0x18 ;  /* 0x0000000405047291 */ /* 0x002fe2000f8ec0ff */
[----:B------:R-:W-:-:S04]  /*0b30*/  IADD3 R10, P0, PT, R20, R9, RZ ;  /* 0x00000009140a7210 */ /* 0x000fc80007f1e0ff */
[----:B------:R-:W-:Y:S02]  /*0b40*/  LEA.HI.X.SX32 R9, R9, R8, 0x1, P0 ;  /* 0x0000000809097211 */ /* 0x000fe400000f0eff */
[----:B------:R-:W-:Y:S02]  /*0b50*/  ISETP.GT.AND P0, PT, R6, R25, PT ;  /* 0x000000190600720c */ /* 0x000fe40003f04270 */
[C---:B--2---:R-:W-:Y:S02]  /*0b60*/  LEA R40, P1, R10.reuse, UR10, 0x2 ;  /* 0x0000000a0a287c11 */ /* 0x044fe4000f8210ff */
[----:B------:R-:W-:Y:S02]  /*0b70*/  PRMT R6, RZ, 0x5410, RZ ;  /* 0x00005410ff067816 */ /* 0x000fe400000000ff */
        /* <DEDUP_REMOVED lines=9> */
[----:B-1----:R-:W-:Y:S01]  /*0c10*/  HADD2.F32 R33, -RZ, R26.H1_H1 ;  /* 0x3000001aff217230 */ /* 0x002fe20000004100 */
[----:B--2---:R-:W-:Y:S02]  /*0c20*/  LOP3.LUT R25, R13, 0xff, RZ, 0xc0, !PT ;  /* 0x000000ff0d197812 */ /* 0x004fe400078ec0ff */
[----:B------:R-:W-:Y:S02]  /*0c30*/  LOP3.LUT R28, R14, 0xff, RZ, 0xc0, !PT ;  /* 0x000000ff0e1c7812 */ /* 0x000fe400078ec0ff */
[----:B------:R-:W-:Y:S02]  /*0c40*/  LOP3.LUT R5, R12, 0xff, RZ, 0xc0, !PT ;  /* 0x000000ff0c057812 */ /* 0x000fe400078ec0ff */
[----:B------:R-:W-:Y:S02]  /*0c50*/  LOP3.LUT R29, R15, 0xff, RZ, 0xc0, !PT ;  /* 0x000000ff0f1d7812 */ /* 0x000fe400078ec0ff */
[----:B------:R-:W-:Y:S02]  /*0c60*/  IADD3 R25, PT, PT, R25, -0x80, RZ ;  /* 0xffffff8019197810 */ /* 0x000fe40007ffe0ff */
[----:B------:R-:W-:-:S02]  /*0c70*/  IADD3 R31, PT, PT, R28, -0x80, RZ ;  /* 0xffffff801c1f7810 */ /* 0x000fc40007ffe0ff */
[--C-:B------:R-:W-:Y:S02]  /*0c80*/  SHF.R.U32.HI R28, RZ, 0x8, R12.reuse ;  /* 0x00000008ff1c7819 */ /* 0x100fe4000001160c */
[----:B------:R-:W-:Y:S01]  /*0c90*/  IADD3 R5, PT, PT, R5, -0x80, RZ ;  /* 0xffffff8005057810 */ /* 0x000fe20007ffe0ff */
[----:B------:R-:W1:Y:S01]  /*0ca0*/  I2F.F16 R25, R25 ;  /* 0x0000001900197306 */ /* 0x000e620000200c00 */
[----:B------:R-:W-:Y:S02]  /*0cb0*/  IADD3 R32, PT, PT, R29, -0x80, RZ ;  /* 0xffffff801d207810 */ /* 0x000fe40007ffe0ff */
[----:B------:R-:W-:Y:S02]  /*0cc0*/  LOP3.LUT R29, R28, 0xff, RZ, 0xc0, !PT ;  /* 0x000000ff1c1d7812 */ /* 0x000fe400078ec0ff */
[----:B------:R-:W-:Y:S02]  /*0cd0*/  LEA.HI R23, R12, 0xffffff80, RZ, 0x8 ;  /* 0xffffff800c177811 */ /* 0x000fe400078f40ff */
[----:B------:R-:W-:Y:S01]  /*0ce0*/  IADD3 R29, PT, PT, R29, -0x80, RZ ;  /* 0xffffff801d1d7810 */ /* 0x000fe20007ffe0ff */
[----:B------:R2:W4:Y:S01]  /*0cf0*/  I2F.F16 R6, R5 ;  /* 0x0000000500067306 */ /* 0x0005220000200c00 */
[----:B------:R-:W-:-:S04]  /*0d00*/  SHF.R.U32.HI R30, RZ, 0x10, R12 ;  /* 0x00000010ff1e7819 */ /* 0x000fc8000001160c */
[----:B------:R-:W-:Y:S01]  /*0d10*/  LOP3.LUT R30, R30, 0xff, RZ, 0xc0, !PT ;  /* 0x000000ff1e1e7812 */ /* 0x000fe200078ec0ff */
[----:B-1----:R-:W-:Y:S02]  /*0d20*/  HADD2.F32 R36, -RZ, R25.H0_H0 ;  /* 0x20000019ff247230 */ /* 0x002fe40000004100 */
[----:B------:R-:W1:Y:S01]  /*0d30*/  I2F.F16 R28, R32 ;  /* 0x00000020001c7306 */ /* 0x000e620000200c00 */
[----:B--2---:R-:W-:-:S04]  /*0d40*/  SHF.R.U32.HI R5, RZ, 0x8, R13 ;  /* 0x00000008ff057819 */ /* 0x004fc8000001160d */
[----:B------:R-:W-:Y:S01]  /*0d50*/  LOP3.LUT R12, R5, 0xff, RZ, 0xc0, !PT ;  /* 0x000000ff050c7812 */ /* 0x000fe200078ec0ff */
[----:B------:R-:W-:Y:S02]  /*0d60*/  HADD2.F32 R5, -RZ, R26.H0_H0 ;  /* 0x2000001aff057230 */ /* 0x000fe40000004100 */
[----:B------:R-:W2:Y:S01]  /*0d70*/  I2F.F16 R31, R31 ;  /* 0x0000001f001f7306 */ /* 0x000ea20000200c00 */
[----:B------:R-:W-:Y:S01]  /*0d80*/  IADD3 R34, PT, PT, R12, -0x80, RZ ;  /* 0xffffff800c227810 */ /* 0x000fe20007ffe0ff */
[----:B----4-:R-:W-:Y:S02]  /*0d90*/  HADD2.F32 R6, -RZ, R6.H0_H0 ;  /* 0x20000006ff067230 */ /* 0x010fe40000004100 */
[----:B-1----:R-:W-:-:S04]  /*0da0*/  HADD2.F32 R28, -RZ, R28.H0_H0 ;  /* 0x2000001cff1c7230 */ /* 0x002fc80000004100 */
[----:B------:R-:W1:Y:S01]  /*0db0*/  I2F.F16 R29, R29 ;  /* 0x0000001d001d7306 */ /* 0x000e620000200c00 */
[----:B------:R-:W-:Y:S01]  /*0dc0*/  FFMA.FTZ R32, R6, R5, RZ ;  /* 0x0000000506207223 */ /* 0x000fe200000100ff */
[----:B------:R-:W-:Y:S01]  /*0dd0*/  FFMA.FTZ R6, R5, R28, RZ ;  /* 0x0000001c05067223 */ /* 0x000fe200000100ff */
[----:B------:R-:W-:Y:S01]  /*0de0*/  SHF.R.U32.HI R28, RZ, 0x8, R14 ;  /* 0x00000008ff1c7819 */ /* 0x000fe2000001160e */
[----:B--2---:R-:W-:-:S04]  /*0df0*/  HADD2.F32 R12, -RZ, R31.H0_H0 ;  /* 0x2000001fff0c7230 */ /* 0x004fc80000004100 */
[----:B------:R-:W2:Y:S01]  /*0e00*/  I2F.F16 R25, R34 ;  /* 0x0000002200197306 */ /* 0x000ea20000200c00 */
[----:B------:R-:W-:Y:S01]  /*0e10*/  LOP3.LUT R28, R28, 0xff, RZ, 0xc0, !PT ;  /* 0x000000ff1c1c7812 */ /* 0x000fe200078ec0ff */
[C---:B------:R-:W-:Y:S01]  /*0e20*/  FFMA.FTZ R31, R5.reuse, R36, RZ ;  /* 0x00000024051f7223 */ /* 0x040fe200000100ff */
[----:B------:R-:W-:Y:S01]  /*0e30*/  FFMA.FTZ R12, R5, R12, RZ ;  /* 0x0000000c050c7223 */ /* 0x000fe200000100ff */
[----:B------:R-:W-:Y:S01]  /*0e40*/  IADD3 R5, PT, PT, R30, -0x80, RZ ;  /* 0xffffff801e057810 */ /* 0x000fe20007ffe0ff */
[----:B-1----:R-:W-:Y:S01]  /*0e50*/  HADD2.F32 R35, -RZ, R29.H0_H0 ;  /* 0x2000001dff237230 */ /* 0x002fe20000004100 */
[----:B------:R-:W-:Y:S02]  /*0e60*/  SHF.R.U32.HI R29, RZ, 0x8, R15 ;  /* 0x00000008ff1d7819 */ /* 0x000fe4000001160f */
[----:B------:R-:W1:Y:S01]  /*0e70*/  I2F.F16 R23, R23 ;  /* 0x0000001700177306 */ /* 0x000e620000200c00 */
[----:B------:R-:W-:Y:S02]  /*0e80*/  IADD3 R26, PT, PT, R28, -0x80, RZ ;  /* 0xffffff801c1a7810 */ /* 0x000fe40007ffe0ff */
[----:B------:R-:W-:Y:S01]  /*0e90*/  LOP3.LUT R29, R29, 0xff, RZ, 0xc0, !PT ;  /* 0x000000ff1d1d7812 */ /* 0x000fe200078ec0ff */
[----:B------:R-:W-:Y:S01]  /*0ea0*/  FFMA.FTZ R28, R35, R33, R32 ;  /* 0x00000021231c7223 */ /* 0x000fe20000010020 */
[----:B--2---:R-:W-:-:S02]  /*0eb0*/  HADD2.F32 R30, -RZ, R25.H0_H0 ;  /* 0x20000019ff1e7230 */ /* 0x004fc40000004100 */
[----:B------:R-:W-:Y:S01]  /*0ec0*/  IADD3 R29, PT, PT, R29, -0x80, RZ ;  /* 0xffffff801d1d7810 */ /* 0x000fe20007ffe0ff */
[----:B------:R-:W2:Y:S01]  /*0ed0*/  I2F.F16 R26, R26 ;  /* 0x0000001a001a7306 */ /* 0x000ea20000200c00 */
[----:B------:R-:W-:Y:S01]  /*0ee0*/  SHF.R.U32.HI R25, RZ, 0x10, R13 ;  /* 0x00000010ff197819 */ /* 0x000fe2000001160d */
[----:B------:R-:W-:Y:S01]  /*0ef0*/  FFMA.FTZ R30, R33, R30, R31 ;  /* 0x0000001e211e7223 */ /* 0x000fe2000001001f */
[----:B------:R-:W-:Y:S02]  /*0f00*/  SHF.R.U32.HI R31, RZ, 0x10, R14 ;  /* 0x00000010ff1f7819 */ /* 0x000fe4000001160e */
[----:B------:R-:W-:Y:S01]  /*0f10*/  LOP3.LUT R25, R25, 0xff, RZ, 0xc0, !PT ;  /* 0x000000ff19197812 */ /* 0x000fe200078ec0ff */
[----:B-1----:R-:W-:Y:S01]  /*0f20*/  HADD2.F32 R23, -RZ, R23.H0_H0 ;  /* 0x20000017ff177230 */ /* 0x002fe20000004100 */
[----:B------:R-:W-:Y:S01]  /*0f30*/  LOP3.LUT R31, R31, 0xff, RZ, 0xc0, !PT ;  /* 0x000000ff1f1f7812 */ /* 0x000fe200078ec0ff */
[----:B------:R-:W1:Y:S01]  /*0f40*/  I2F.F16 R29, R29 ;  /* 0x0000001d001d7306 */ /* 0x000e620000200c00 */
[----:B------:R-:W-:-:S02]  /*0f50*/  IADD3 R25, PT, PT, R25, -0x80, RZ ;  /* 0xffffff8019197810 */ /* 0x000fc40007ffe0ff */
[----:B------:R-:W-:Y:S02]  /*0f60*/  IADD3 R32, PT, PT, R31, -0x80, RZ ;  /* 0xffffff801f207810 */ /* 0x000fe40007ffe0ff */
[----:B------:R-:W-:Y:S01]  /*0f70*/  SHF.R.U32.HI R31, RZ, 0x10, R15 ;  /* 0x00000010ff1f7819 */ /* 0x000fe2000001160f */
[----:B--2---:R-:W-:Y:S02]  /*0f80*/  HADD2.F32 R26, -RZ, R26.H0_H0 ;  /* 0x2000001aff1a7230 */ /* 0x004fe40000004100 */
[----:B------:R-:W2:Y:S01]  /*0f90*/  I2F.F16 R5, R5 ;  /* 0x0000000500057306 */ /* 0x000ea20000200c00 */
[----:B------:R-:W-:Y:S02]  /*0fa0*/  LOP3.LUT R31, R31, 0xff, RZ, 0xc0, !PT ;  /* 0x000000ff1f1f7812 */ /* 0x000fe400078ec0ff */
[----:B------:R-:W-:Y:S02]  /*0fb0*/  FFMA.FTZ R26, R33, R26, R12 ;  /* 0x0000001a211a7223 */ /* 0x000fe4000001000c */
[----:B------:R-:W-:Y:S01]  /*0fc0*/  IADD3 R34, PT, PT, R31, -0x80, RZ ;  /* 0xffffff801f227810 */ /* 0x000fe20007ffe0ff */
[----:B-1----:R-:W-:-:S02]  /*0fd0*/  HADD2.F32 R12, -RZ, R29.H0_H0 ;  /* 0x2000001dff0c7230 */ /* 0x002fc40000004100 */
[----:B------:R-:W1:Y:S01]  /*0fe0*/  I2F.F16 R25, R25 ;  /* 0x0000001900197306 */ /* 0x000e620000200c00 */
[----:B------:R-:W-:Y:S02]  /*0ff0*/  LEA.HI R31, R14, 0xffffff80, RZ, 0x8 ;  /* 0xffffff800e1f7811 */ /* 0x000fe400078f40ff */
[----:B------:R-:W-:Y:S01]  /*1000*/  FFMA.FTZ R12, R33, R12, R6 ;  /* 0x0000000c210c7223 */ /* 0x000fe20000010006 */
[----:B------:R-:W-:Y:S01]  /*1010*/  LEA.HI R33, R13, 0xffffff80, RZ, 0x8 ;  /* 0xffffff800d217811 */ /* 0x000fe200078f40ff */
[----:B------:R-:W-:Y:S01]  /*1020*/  HADD2.F32 R13, -RZ, R27.H0_H0 ;  /* 0x2000001bff0d7230 */ /* 0x000fe20000004100 */
[----:B------:R-:W-:Y:S02]  /*1030*/  LEA.HI R6, R15, 0xffffff80, RZ, 0x8 ;  /* 0xffffff800f067811 */ /* 0x000fe400078f40ff */
[----:B------:R-:W4:Y:S01]  /*1040*/  I2F.F16 R32, R32 ;  /* 0x0000002000207306 */ /* 0x000f220000200c00 */
[----:B--2---:R-:W-:-:S05]  /*1050*/  HADD2.F32 R35, -RZ, R5.H0_H0 ;  /* 0x20000005ff237230 */ /* 0x004fca0000004100 */
[----:B------:R-:W-:Y:S01]  /*1060*/  FFMA.FTZ R28, R35, R13, R28 ;  /* 0x0000000d231c7223 */ /* 0x000fe2000001001c */
[----:B-1----:R-:W-:Y:S01]  /*1070*/  HADD2.F32 R14, -RZ, R25.H0_H0 ;  /* 0x20000019ff0e7230 */ /* 0x002fe20000004100 */
[----:B------:R-:W1:Y:S01]  /*1080*/  I2F.F16 R29, R34 ;  /* 0x00000022001d7306 */ /* 0x000e620000200c00 */
[----:B------:R-:W-:-:S03]  /*1090*/  HADD2.F32 R25, -RZ, R27.H1_H1 ;  /* 0x3000001bff197230 */ /* 0x000fc60000004100 */
[----:B------:R-:W-:Y:S01]  /*10a0*/  FFMA.FTZ R30, R13, R14, R30 ;  /* 0x0000000e0d1e7223 */ /* 0x000fe2000001001e */
[----:B----4-:R-:W-:-:S03]  /*10b0*/  HADD2.F32 R32, -RZ, R32.H0_H0 ;  /* 0x20000020ff207230 */ /* 0x010fc60000004100 */
[----:B------:R-:W2:Y:S02]  /*10c0*/  I2F.F16 R5, R33 ;  /* 0x0000002100057306 */ /* 0x000ea40000200c00 */
[----:B------:R-:W-:Y:S02]  /*10d0*/  FFMA.FTZ R32, R13, R32, R26 ;  /* 0x000000200d207223 */ /* 0x000fe4000001001a */
[----:B------:R-:W4:Y:S01]  /*10e0*/  LDS.64 R26, [UR4+0x8] ;  /* 0x00000804ff1a7984 */ /* 0x000f220008000a00 */
[----:B-1----:R-:W-:-:S03]  /*10f0*/  HADD2.F32 R29, -RZ, R29.H0_H0 ;  /* 0x2000001dff1d7230 */ /* 0x002fc60000004100 */
[----:B------:R-:W1:Y:S02]  /*1100*/  I2F.F16 R31, R31 ;  /* 0x0000001f001f7306 */ /* 0x000e640000200c00 */
[----:B------:R-:W-:Y:S02]  /*1110*/  FFMA.FTZ R34, R13, R29, R12 ;  /* 0x0000001d0d227223 */ /* 0x000fe4000001000c */
[----:B------:R0:W5:Y:S01]  /*1120*/  LDG.E.128.CONSTANT R12, desc[UR6][R38.64] ;  /* 0x00000006260c7981 */ /* 0x000162000c1e9d00 */
[----:B------:R-:W-:-:S03]  /*1130*/  FFMA.FTZ R28, R23, R25, R28 ;  /* 0x00000019171c7223 */ /* 0x000fc6000001001c */
[----:B------:R-:W0:Y:S01]  /*1140*/  I2F.F16 R6, R6 ;  /* 0x0000000600067306 */ /* 0x000e220000200c00 */
[----:B---3--:R-:W-:Y:S01]  /*1150*/  LOP3.LUT R23, R16, 0xff, RZ, 0xc0, !PT ;  /* 0x000000ff10177812 */ /* 0x008fe200078ec0ff */
[----:B--2---:R-:W-:Y:S01]  /*1160*/  HADD2.F32 R29, -RZ, R5.H0_H0 ;  /* 0x20000005ff1d7230 */ /* 0x004fe20000004100 */
[----:B------:R-:W-:Y:S02]  /*1170*/  LEA.HI R35, R19, 0xffffff80, RZ, 0x8 ;  /* 0xffffff8013237811 */ /* 0x000fe400078f40ff */
[----:B------:R-:W-:Y:S02]  /*1180*/  IADD3 R5, PT, PT, R23, -0x80, RZ ;  /* 0xffffff8017057810 */ /* 0x000fe40007ffe0ff */
[----:B------:R-:W-:Y:S01]  /*1190*/  FFMA.FTZ R30, R25, R29, R30 ;  /* 0x0000001d191e7223 */ /* 0x000fe2000001001e */
[----:B-1----:R-:W-:Y:S01]  /*11a0*/  HADD2.F32 R29, -RZ, R31.H0_H0 ;  /* 0x2000001fff1d7230 */ /* 0x002fe20000004100 */
[----:B------:R-:W-:Y:S01]  /*11b0*/  LOP3.LUT R23, R17, 0xff, RZ, 0xc0, !PT ;  /* 0x000000ff11177812 */ /* 0x000fe200078ec0ff */
[----:B0-----:R-:W-:Y:S01]  /*11c0*/  IMAD.WIDE R38, R7, 0x4, R38 ;  /* 0x0000000407267825 */ /* 0x001fe200078e0226 */
[----:B------:R-:W0:Y:S02]  /*11d0*/  I2F.F16 R5, R5 ;  /* 0x0000000500057306 */ /* 0x000e240000200c00 */
[----:B------:R-:W-:Y:S01]  /*11e0*/  IADD3 R23, PT, PT, R23, -0x80, RZ ;  /* 0xffffff8017177810 */ /* 0x000fe20007ffe0ff */
[----:B------:R-:W-:Y:S01]  /*11f0*/  FFMA.FTZ R29, R25, R29, R32 ;  /* 0x0000001d191d7223 */ /* 0x000fe20000010020 */
[----:B------:R-:W-:Y:S01]  /*1200*/  HADD2.F32 R31, -RZ, R6.H0_H0 ;  /* 0x20000006ff1f7230 */ /* 0x000fe20000004100 */
[----:B------:R-:W-:-:S03]  /*1210*/  LOP3.LUT R6, R18, 0xff, RZ, 0xc0, !PT ;  /* 0x000000ff12067812 */ /* 0x000fc600078ec0ff */
[----:B------:R-:W1:Y:S01]  /*1220*/  I2F.F16 R23, R23 ;  /* 0x0000001700177306 */ /* 0x000e620000200c00 */
[----:B------:R-:W-:Y:S01]  /*1230*/  IADD3 R32, PT, PT, R6, -0x80, RZ ;  /* 0xffffff8006207810 */ /* 0x000fe20007ffe0ff */
[----:B------:R-:W-:Y:S01]  /*1240*/  FFMA.FTZ R25, R25, R31, R34 ;  /* 0x0000001f19197223 */ /* 0x000fe20000010022 */
[----:B------:R-:W-:-:S04]  /*1250*/  LOP3.LUT R6, R19, 0xff, RZ, 0xc0, !PT ;  /* 0x000000ff13067812 */ /* 0x000fc800078ec0ff */
[----:B------:R-:W-:Y:S01]  /*1260*/  IADD3 R6, PT, PT, R6, -0x80, RZ ;  /* 0xffffff8006067810 */ /* 0x000fe20007ffe0ff */
[----:B------:R-:W2:Y:S01]  /*1270*/  I2F.F16 R32, R32 ;  /* 0x0000002000207306 */ /* 0x000ea20000200c00 */
[----:B0-----:R-:W-:Y:S02]  /*1280*/  HADD2.F32 R31, -RZ, R5.H0_H0 ;  /* 0x20000005ff1f7230 */ /* 0x001fe40000004100 */
[----:B----4-:R-:W-:-:S05]  /*1290*/  HADD2.F32 R5, -RZ, R26.H0_H0 ;  /* 0x2000001aff057230 */ /* 0x010fca0000004100 */
[----:B------:R-:W0:Y:S01]  /*12a0*/  I2F.F16 R6, R6 ;  /* 0x0000000600067306 */ /* 0x000e220000200c00 */
[----:B------:R-:W-:Y:S01]  /*12b0*/  FFMA.FTZ R31, R31, R5, R28 ;  /* 0x000000051f1f7223 */ /* 0x000fe2000001001c */
[----:B-1----:R-:W-:Y:S01]  /*12c0*/  HADD2.F32 R28, -RZ, R23.H0_H0 ;  /* 0x20000017ff1c7230 */ /* 0x002fe20000004100 */
[----:B------:R-:W-:Y:S01]  /*12d0*/  LEA.HI R23, R16, 0xffffff80, RZ, 0x8 ;  /* 0xffffff8010177811 */ /* 0x000fe200078f40ff */
[----:B--2---:R-:W-:-:S03]  /*12e0*/  HADD2.F32 R34, -RZ, R32.H0_H0 ;  /* 0x20000020ff227230 */ /* 0x004fc60000004100 */
[C---:B------:R-:W-:Y:S01]  /*12f0*/  FFMA.FTZ R30, R5.reuse, R28, R30 ;  /* 0x0000001c051e7223 */ /* 0x040fe2000001001e */
[--C-:B------:R-:W-:Y:S01]  /*1300*/  SHF.R.U32.HI R28, RZ, 0x8, R16.reuse ;  /* 0x00000008ff1c7819 */ /* 0x100fe20000011610 */
[----:B------:R-:W1:Y:S01]  /*1310*/  I2F.F16 R23, R23 ;  /* 0x0000001700177306 */ /* 0x000e620000200c00 */
[----:B------:R-:W-:Y:S01]  /*1320*/  SHF.R.U32.HI R16, RZ, 0x10, R16 ;  /* 0x00000010ff107819 */ /* 0x000fe20000011610 */
[----:B------:R-:W-:Y:S01]  /*1330*/  FFMA.FTZ R29, R5, R34, R29 ;  /* 0x00000022051d7223 */ /* 0x000fe2000001001d */
[----:B------:R-:W-:Y:S01]  /*1340*/  LOP3.LUT R28, R28, 0xff, RZ, 0xc0, !PT ;  /* 0x000000ff1c1c7812 */ /* 0x000fe200078ec0ff */
[----:B0-----:R-:W-:Y:S01]  /*1350*/  HADD2.F32 R32, -RZ, R6.H0_H0 ;  /* 0x20000006ff207230 */ /* 0x001fe20000004100 */
[----:B------:R-:W-:Y:S02]  /*1360*/  LEA.HI R6, R17, 0xffffff80, RZ, 0x8 ;  /* 0xffffff8011067811 */ /* 0x000fe400078f40ff */
[----:B------:R-:W-:Y:S02]  /*1370*/  IADD3 R33, PT, PT, R28, -0x80, RZ ;  /* 0xffffff801c217810 */ /* 0x000fe40007ffe0ff */
[----:B------:R-:W-:Y:S01]  /*1380*/  FFMA.FTZ R25, R5, R32, R25 ;  /* 0x0000002005197223 */ /* 0x000fe20000010019 */
[--C-:B------:R-:W-:Y:S01]  /*1390*/  SHF.R.U32.HI R5, RZ, 0x8, R17.reuse ;  /* 0x00000008ff057819 */ /* 0x100fe20000011611 */
[----:B------:R-:W-:Y:S01]  /*13a0*/  HADD2.F32 R32, -RZ, R26.H1_H1 ;  /* 0x3000001aff207230 */ /* 0x000fe20000004100 */
[----:B------:R-:W-:Y:S01]  /*13b0*/  SHF.R.U32.HI R17, RZ, 0x10, R17 ;  /* 0x00000010ff117819 */ /* 0x000fe20000011611 */
[----:B------:R-:W0:Y:S01]  /*13c0*/  I2F.F16 R33, R33 ;  /* 0x0000002100217306 */ /* 0x000e220000200c00 */
[----:B------:R-:W-:Y:S01]  /*13d0*/  LOP3.LUT R5, R5, 0xff, RZ, 0xc0, !PT ;  /* 0x000000ff05057812 */ /* 0x000fe200078ec0ff */
[----:B-1----:R-:W-:Y:S01]  /*13e0*/  HADD2.F32 R23, -RZ, R23.H0_H0 ;  /* 0x20000017ff177230 */ /* 0x002fe20000004100 */
[----:B------:R-:W-:-:S02]  /*13f0*/  LOP3.LUT R16, R16, 0xff, RZ, 0xc0, !PT ;  /* 0x000000ff10107812 */ /* 0x000fc400078ec0ff */
[----:B------:R-:W-:Y:S02]  /*1400*/  IADD3 R28, PT, PT, R5, -0x80, RZ ;  /* 0xffffff80051c7810 */ /* 0x000fe40007ffe0ff */
[----:B------:R-:W-:Y:S01]  /*1410*/  LOP3.LUT R17, R17, 0xff, RZ, 0xc0, !PT ;  /* 0x000000ff11117812 */ /* 0x000fe200078ec0ff */
[----:B------:R-:W1:Y:S01]  /*1420*/  I2F.F16 R6, R6 ;  /* 0x0000000600067306 */ /* 0x000e620000200c00 */
[----:B------:R-:W-:Y:S02]  /*1430*/  IADD3 R26, PT, PT, R16, -0x80, RZ ;  /* 0xffffff80101a7810 */ /* 0x000fe40007ffe0ff */
[----:B------:R-:W-:Y:S01]  /*1440*/  LEA.HI R5, R18, 0xffffff80, RZ, 0x8 ;  /* 0xffffff8012057811 */ /* 0x000fe200078f40ff */
[----:B0-----:R-:W-:-:S04]  /*1450*/  HADD2.F32 R34, -RZ, R33.H0_H0 ;  /* 0x20000021ff227230 */ /* 0x001fc80000004100 */
[----:B------:R-:W0:Y:S01]  /*1460*/  I2F.F16 R28, R28 ;  /* 0x0000001c001c7306 */ /* 0x000e220000200c00 */
[----:B------:R-:W-:Y:S02]  /*1470*/  IADD3 R33, PT, PT, R17, -0x80, RZ ;  /* 0xffffff8011217810 */ /* 0x000fe40007ffe0ff */
[--C-:B------:R-:W-:Y:S01]  /*1480*/  SHF.R.U32.HI R17, RZ, 0x8, R18.reuse ;  /* 0x00000008ff117819 */ /* 0x100fe20000011612 */
[----:B------:R-:W-:Y:S01]  /*1490*/  FFMA.FTZ R16, R34, R32, R31 ;  /* 0x0000002022107223 */ /* 0x000fe2000001001f */
[----:B------:R-:W-:Y:S02]  /*14a0*/  SHF.R.U32.HI R18, RZ, 0x10, R18 ;  /* 0x00000010ff127819 */ /* 0x000fe40000011612 */
[----:B------:R-:W-:Y:S01]  /*14b0*/  LOP3.LUT R17, R17, 0xff, RZ, 0xc0, !PT ;  /* 0x000000ff11117812 */ /* 0x000fe200078ec0ff */
[----:B------:R-:W-:Y:S01]  /*14c0*/  I2F.F16 R26, R26 ;  /* 0x0000001a001a7306 */ /* 0x000fe20000200c00 */
[----:B------:R-:W-:Y:S01]  /*14d0*/  LOP3.LUT R18, R18, 0xff, RZ, 0xc0, !PT ;  /* 0x000000ff12127812 */ /* 0x000fe200078ec0ff */
[----:B-1----:R-:W-:Y:S01]  /*14e0*/  HADD2.F32 R6, -RZ, R6.H0_H0 ;  /* 0x20000006ff067230 */ /* 0x002fe20000004100 */
[----:B------:R-:W-:-:S02]  /*14f0*/  IADD3 R17, PT, PT, R17, -0x80, RZ ;  /* 0xffffff8011117810 */ /* 0x000fc40007ffe0ff */
[----:B------:R-:W-:Y:S01]  /*1500*/  IADD3 R18, PT, PT, R18, -0x80, RZ ;  /* 0xffffff8012127810 */ /* 0x000fe20007ffe0ff */
[----:B0-----:R-:W-:Y:S02]  /*1510*/  HADD2.F32 R31, -RZ, R28.H0_H0 ;  /* 0x2000001cff1f7230 */ /* 0x001fe40000004100 */
[----:B------:R-:W0:Y:S03]  /*1520*/  I2F.F16 R5, R5 ;  /* 0x0000000500057306 */ /* 0x000e260000200c00 */
[----:B------:R-:W-:Y:S01]  /*1530*/  FFMA.FTZ R30, R32, R31, R30 ;  /* 0x0000001f201e7223 */ /* 0x000fe2000001001e */
[----:B------:R-:W-:-:S04]  /*1540*/  SHF.R.U32.HI R31, RZ, 0x8, R19 ;  /* 0x00000008ff1f7819 */ /* 0x000fc80000011613 */
[----:B------:R-:W1:Y:S01]  /*1550*/  I2F.F16 R17, R17 ;  /* 0x0000001100117306 */ /* 0x000e620000200c00 */
[----:B------:R-:W-:-:S04]  /*1560*/  LOP3.LUT R31, R31, 0xff, RZ, 0xc0, !PT ;  /* 0x000000ff1f1f7812 */ /* 0x000fc800078ec0ff */
[----:B------:R-:W-:Y:S01]  /*1570*/  IADD3 R31, PT, PT, R31, -0x80, RZ ;  /* 0xffffff801f1f7810 */ /* 0x000fe20007ffe0ff */
[----:B0-----:R-:W-:Y:S02]  /*1580*/  HADD2.F32 R5, -RZ, R5.H0_H0 ;  /* 0x20000005ff057230 */ /* 0x001fe40000004100 */
[----:B------:R0:W2:Y:S01]  /*1590*/  I2F.F16 R28, R33 ;  /* 0x00000021001c7306 */ /* 0x0000a20000200c00 */
[----:B-1----:R-:W-:-:S07]  /*15a0*/  HADD2.F32 R34, -RZ, R17.H0_H0 ;  /* 0x20000011ff227230 */ /* 0x002fce0000004100 */
[----:B------:R-:W1:Y:S01]  /*15b0*/  I2F.F16 R31, R31 ;  /* 0x0000001f001f7306 */ /* 0x000e620000200c00 */
[----:B0-----:R-:W-:Y:S01]  /*15c0*/  SHF.R.U32.HI R33, RZ, 0x10, R19 ;  /* 0x00000010ff217819 */ /* 0x001fe20000011613 */
[--C-:B------:R-:W-:Y:S02]  /*15d0*/  HADD2.F32 R19, -RZ, R27.reuse.H0_H0 ;  /* 0x2000001bff137230 */ /* 0x100fe40000004100 */
[----:B------:R-:W-:Y:S01]  /*15e0*/  FFMA.FTZ R34, R32, R34, R29 ;  /* 0x0000002220227223 */ /* 0x000fe2000001001d */
[----:B------:R-:W-:Y:S01]  /*15f0*/  LOP3.LUT R33, R33, 0xff, RZ, 0xc0, !PT ;  /* 0x000000ff21217812 */ /* 0x000fe200078ec0ff */
[----:B------:R-:W-:Y:S02]  /*1600*/  HADD2.F32 R27, -RZ, R27.H1_H1 ;  /* 0x3000001bff1b7230 */ /* 0x000fe40000004100 */
[----:B------:R-:W0:Y:S01]  /*1610*/  I2F.F16 R18, R18 ;  /* 0x0000001200127306 */ /* 0x000e220000200c00 */
[----:B------:R-:W-:Y:S01]  /*1620*/  IADD3 R33, PT, PT, R33, -0x80, RZ ;  /* 0xffffff8021217810 */ /* 0x000fe20007ffe0ff */
[----:B--2---:R-:W-:-:S02]  /*1630*/  HADD2.F32 R28, -RZ, R28.H0_H0 ;  /* 0x2000001cff1c7230 */ /* 0x004fc40000004100 */
[----:B-1----:R-:W-:-:S04]  /*1640*/  HADD2.F32 R29, -RZ, R31.H0_H0 ;  /* 0x2000001fff1d7230 */ /* 0x002fc80000004100 */
[----:B------:R1:W2:Y:S01]  /*1650*/  I2F.F16 R17, R33 ;  /* 0x0000002100117306 */ /* 0x0002a20000200c00 */
[----:B------:R-:W-:Y:S01]  /*1660*/  FFMA.FTZ R30, R19, R28, R30 ;  /* 0x0000001c131e7223 */ /* 0x000fe2000001001e */
[----:B------:R-:W-:Y:S01]  /*1670*/  FFMA.FTZ R25, R32, R29, R25 ;  /* 0x0000001d20197223 */ /* 0x000fe20000010019 */
[----:B------:R-:W-:Y:S01]  /*1680*/  HADD2.F32 R29, -RZ, R26.H0_H0 ;  /* 0x2000001aff1d7230 */ /* 0x000fe20000004100 */
[----:B-----5:R-:W-:Y:S01]  /*1690*/  LOP3.LUT R26, R8, 0xff, RZ, 0xc0, !PT ;  /* 0x000000ff081a7812 */ /* 0x020fe200078ec0ff */
[----:B0-----:R-:W-:-:S03]  /*16a0*/  HADD2.F32 R31, -RZ, R18.H0_H0 ;  /* 0x20000012ff1f7230 */ /* 0x001fc60000004100 */
[----:B------:R-:W0:Y:S01]  /*16b0*/  I2F.F16 R32, R35 ;  /* 0x0000002300207306 */ /* 0x000e220000200c00 */
[----:B------:R-:W-:Y:S01]  /*16c0*/  FFMA.FTZ R30, R27, R6, R30 ;  /* 0x000000061b1e7223 */ /* 0x000fe2000001001e */
[----:B------:R-:W-:Y:S01]  /*16d0*/  FFMA.FTZ R18, R29, R19, R16 ;  /* 0x000000131d127223 */ /* 0x000fe20000010010 */
[----:B-1----:R-:W-:Y:S01]  /*16e0*/  IADD3 R33, PT, PT, R26, -0x80, RZ ;  /* 0xffffff801a217810 */ /* 0x002fe20007ffe0ff */
[----:B------:R-:W1:Y:S01]  /*16f0*/  LDS.64 R28, [UR4+0x10] ;  /* 0x00001004ff1c7984 */ /* 0x000e620008000a00 */
[----:B------:R-:W-:Y:S01]  /*1700*/  FFMA.FTZ R16, R19, R31, R34 ;  /* 0x0000001f13107223 */ /* 0x000fe20000010022 */
[----:B------:R-:W-:Y:S01]  /*1710*/  LOP3.LUT R31, R9, 0xff, RZ, 0xc0, !PT ;  /* 0x000000ff091f7812 */ /* 0x000fe200078ec0ff */
[----:B--2---:R-:W-:Y:S01]  /*1720*/  HADD2.F32 R26, -RZ, R17.H0_H0 ;  /* 0x20000011ff1a7230 */ /* 0x004fe20000004100 */
[----:B------:R-:W-:Y:S01]  /*1730*/  SHF.R.U32.HI R6, RZ, 0x8, R9 ;  /* 0x00000008ff067819 */ /* 0x000fe20000011609 */
[----:B------:R2:W3:Y:S03]  /*1740*/  I2F.F16 R17, R33 ;  /* 0x0000002100117306 */ /* 0x0004e60000200c00 */
[----:B------:R-:W-:Y:S01]  /*1750*/  FFMA.FTZ R25, R19, R26, R25 ;  /* 0x0000001a13197223 */ /* 0x000fe20000010019 */
[----:B------:R-:W-:Y:S01]  /*1760*/  IADD3 R19, PT, PT, R31, -0x80, RZ ;  /* 0xffffff801f137810 */ /* 0x000fe20007ffe0ff */
[----:B------:R-:W-:Y:S01]  /*1770*/  FFMA.FTZ R31, R23, R27, R18 ;  /* 0x0000001b171f7223 */ /* 0x000fe20000010012 */
[----:B------:R-:W-:Y:S01]  /*1780*/  LOP3.LUT R26, R10, 0xff, RZ, 0xc0, !PT ;  /* 0x000000ff0a1a7812 */ /* 0x000fe200078ec0ff */
[----:B0-----:R-:W-:Y:S01]  /*1790*/  HADD2.F32 R32, -RZ, R32.H0_H0 ;  /* 0x20000020ff207230 */ /* 0x001fe20000004100 */
[----:B------:R-:W-:-:S02]  /*17a0*/  LOP3.LUT R23, R11, 0xff, RZ, 0xc0, !PT ;  /* 0x000000ff0b177812 */ /* 0x000fc400078ec0ff */
[----:B--2---:R-:W-:Y:S01]  /*17b0*/  LOP3.LUT R33, R6, 0xff, RZ, 0xc0, !PT ;  /* 0x000000ff06217812 */ /* 0x004fe200078ec0ff */
[----:B------:R-:W0:Y:S01]  /*17c0*/  I2F.F16 R19, R19 ;  /* 0x0000001300137306 */ /* 0x000e220000200c00 */
[----:B------:R-:W-:Y:S01]  /*17d0*/  SHF.R.U32.HI R18, RZ, 0x8, R8 ;  /* 0x00000008ff127819 */ /* 0x000fe20000011608 */
[C---:B------:R-:W-:Y:S01]  /*17e0*/  FFMA.FTZ R6, R27.reuse, R5, R16 ;  /* 0x000000051b067223 */ /* 0x040fe20000010010 */
[----:B------:R-:W-:Y:S01]  /*17f0*/  IADD3 R26, PT, PT, R26, -0x80, RZ ;  /* 0xffffff801a1a7810 */ /* 0x000fe20007ffe0ff */
[----:B------:R-:W-:Y:S01]  /*1800*/  FFMA.FTZ R5, R27, R32, R25 ;  /* 0x000000201b057223 */ /* 0x000fe20000010019 */
[----:B------:R-:W-:Y:S01]  /*1810*/  IADD3 R23, PT, PT, R23, -0x80, RZ ;  /* 0xffffff8017177810 */ /* 0x000fe20007ffe0ff */
[----:B---3--:R-:W-:Y:S01]  /*1820*/  HADD2.F32 R17, -RZ, R17.H0_H0 ;  /* 0x20000011ff117230 */ /* 0x008fe20000004100 */
[----:B------:R-:W-:Y:S02]  /*1830*/  IADD3 R34, PT, PT, R33, -0x80, RZ ;  /* 0xffffff8021227810 */ /* 0x000fe40007ffe0ff */
[----:B------:R-:W-:Y:S01]  /*1840*/  LOP3.LUT R18, R18, 0xff, RZ, 0xc0, !PT ;  /* 0x000000ff12127812 */ /* 0x000fe200078ec0ff */
[----:B------:R-:W2:Y:S01]  /*1850*/  I2F.F16 R26, R26 ;  /* 0x0000001a001a7306 */ /* 0x000ea20000200c00 */
[----:B------:R-:W-:-:S02]  /*1860*/  SHF.R.U32.HI R27, RZ, 0x8, R10 ;  /* 0x00000008ff1b7819 */ /* 0x000fc4000001160a */
[----:B------:R-:W-:Y:S01]  /*1870*/  IADD3 R18, PT, PT, R18, -0x80, RZ ;  /* 0xffffff8012127810 */ /* 0x000fe20007ffe0ff */
[----:B0-----:R-:W-:Y:S01]  /*1880*/  HADD2.F32 R33, -RZ, R19.H0_H0 ;  /* 0x20000013ff217230 */ /* 0x001fe20000004100 */
[----:B------:R-:W-:-:S03]  /*1890*/  LOP3.LUT R27, R27, 0xff, RZ, 0xc0, !PT ;  /* 0x000000ff1b1b7812 */ /* 0x000fc600078ec0ff */
[----:B------:R-:W0:Y:S01]  /*18a0*/  I2F.F16 R25, R34 ;  /* 0x0000002200197306 */ /* 0x000e220000200c00 */
[----:B-1----:R-:W-:-:S07]  /*18b0*/  HADD2.F32 R16, -RZ, R28.H0_H0 ;  /* 0x2000001cff107230 */ /* 0x002fce0000004100 */
[----:B------:R-:W1:Y:S01]  /*18c0*/  I2F.F16 R23, R23 ;  /* 0x0000001700177306 */ /* 0x000e620000200c00 */
[----:B------:R-:W-:Y:S02]  /*18d0*/  HADD2.F32 R28, -RZ, R28.H1_H1 ;  /* 0x3000001cff1c7230 */ /* 0x000fe40000004100 */
[C---:B------:R-:W-:Y:S01]  /*18e0*/  FFMA.FTZ R33, R16.reuse, R33, RZ ;  /* 0x0000002110217223 */ /* 0x040fe200000100ff */
[----:B--2---:R-:W-:Y:S02]  /*18f0*/  HADD2.F32 R19, -RZ, R26.H0_H0 ;  /* 0x2000001aff137230 */ /* 0x004fe40000004100 */
[----:B------:R-:W-:Y:S01]  /*1900*/  FFMA.FTZ R26, R17, R16, RZ ;  /* 0x00000010111a7223 */ /* 0x000fe200000100ff */
[----:B0-----:R-:W-:Y:S01]  /*1910*/  HADD2.F32 R25, -RZ, R25.H0_H0 ;  /* 0x20000019ff197230 */ /* 0x001fe20000004100 */
[----:B------:R-:W0:Y:S01]  /*1920*/  I2F.F16 R18, R18 ;  /* 0x0000001200127306 */ /* 0x000e220000200c00 */
[----:B------:R-:W-:-:S03]  /*1930*/  FFMA.FTZ R35, R16, R19, RZ ;  /* 0x0000001310237223 */ /* 0x000fc600000100ff */
[----:B------:R-:W-:Y:S01]  /*1940*/  FFMA.FTZ R34, R28, R25, R33 ;  /* 0x000000191c227223 */ /* 0x000fe20000010021 */
[----:B-1----:R-:W-:Y:S01]  /*1950*/  HADD2.F32 R23, -RZ, R23.H0_H0 ;  /* 0x20000017ff177230 */ /* 0x002fe20000004100 */
[----:B------:R-:W-:-:S04]  /*1960*/  SHF.R.U32.HI R25, RZ, 0x8, R11 ;  /* 0x00000008ff197819 */ /* 0x000fc8000001160b */
[----:B------:R-:W-:Y:S01]  /*1970*/  FFMA.FTZ R23, R16, R23, RZ ;  /* 0x0000001710177223 */ /* 0x000fe200000100ff */
[----:B0-----:R-:W-:Y:S02]  /*1980*/  HADD2.F32 R37, -RZ, R18.H0_H0 ;  /* 0x20000012ff257230 */ /* 0x001fe40000004100 */
[----:B------:R0:W2:Y:S01]  /*1990*/  LDG.E.128.CONSTANT R16, desc[UR6][R38.64] ;  /* 0x0000000626107981 */ /* 0x0000a2000c1e9d00 */
[----:B------:R-:W-:Y:S02]  /*19a0*/  LOP3.LUT R32, R25, 0xff, RZ, 0xc0, !PT ;  /* 0x000000ff19207812 */ /* 0x000fe400078ec0ff */
[----:B------:R-:W-:Y:S01]  /*19b0*/  SHF.R.U32.HI R25, RZ, 0x10, R8 ;  /* 0x00000010ff197819 */ /* 0x000fe20000011608 */
[----:B------:R-:W-:Y:S01]  /*19c0*/  FFMA.FTZ R26, R37, R28, R26 ;  /* 0x0000001c251a7223 */ /* 0x000fe2000001001a */
[----:B------:R-:W-:Y:S02]  /*19d0*/  IADD3 R27, PT, PT, R27, -0x80, RZ ;  /* 0xffffff801b1b7810 */ /* 0x000fe40007ffe0ff */
[----:B------:R-:W-:-:S02]  /*19e0*/  IADD3 R33, PT, PT, R32, -0x80, RZ ;  /* 0xffffff8020217810 */ /* 0x000fc40007ffe0ff */
[----:B------:R-:W-:Y:S02]  /*19f0*/  LOP3.LUT R25, R25, 0xff, RZ, 0xc0, !PT ;  /* 0x000000ff19197812 */ /* 0x000fe400078ec0ff */
[----:B------:R-:W1:Y:S02]  /*1a00*/  I2F.F16 R27, R27 ;  /* 0x0000001b001b7306 */ /* 0x000e640000200c00 */
[----:B------:R-:W-:-:S06]  /*1a10*/  IADD3 R25, PT, PT, R25, -0x80, RZ ;  /* 0xffffff8019197810 */ /* 0x000fcc0007ffe0ff */
[----:B------:R-:W3:Y:S08]  /*1a20*/  I2F.F16 R32, R33 ;  /* 0x0000002100207306 */ /* 0x000ef00000200c00 */
[----:B------:R-:W4:Y:S01]  /*1a30*/  I2F.F16 R25, R25 ;  /* 0x0000001900197306 */ /* 0x000f220000200c00 */
[----:B-1----:R-:W-:Y:S02]  /*1a40*/  HADD2.F32 R36, -RZ, R27.H0_H0 ;  /* 0x2000001bff247230 */ /* 0x002fe40000004100 */
[----:B---3--:R-:W-:-:S03]  /*1a50*/  HADD2.F32 R40, -RZ, R32.H0_H0 ;  /* 0x20000020ff287230 */ /* 0x008fc60000004100 */
[C---:B------:R-:W-:Y:S01]  /*1a60*/  FFMA.FTZ R32, R28.reuse, R36, R35 ;  /* 0x000000241c207223 */ /* 0x040fe20000010023 */
[----:B------:R-:W-:Y:S02]  /*1a70*/  HADD2.F32 R27, -RZ, R29.H0_H0 ;  /* 0x2000001dff1b7230 */ /* 0x000fe40000004100 */
[----:B------:R-:W-:Y:S01]  /*1a80*/  FFMA.FTZ R28, R28, R40, R23 ;  /* 0x000000281c1c7223 */ /* 0x000fe20000010017 */
[----:B----4-:R-:W-:-:S05]  /*1a90*/  HADD2.F32 R23, -RZ, R25.H0_H0 ;  /* 0x20000019ff177230 */ /* 0x010fca0000004100 */
[----:B------:R-:W-:Y:S01]  /*1aa0*/  FFMA.FTZ R23, R23, R27, R26 ;  /* 0x0000001b17177223 */ /* 0x000fe2000001001a */
[----:B------:R-:W-:Y:S02]  /*1ab0*/  SHF.R.U32.HI R26, RZ, 0x10, R9 ;  /* 0x00000010ff1a7819 */ /* 0x000fe40000011609 */
[----:B------:R-:W-:Y:S02]  /*1ac0*/  SHF.R.U32.HI R33, RZ, 0x10, R10 ;  /* 0x00000010ff217819 */ /* 0x000fe4000001160a */
[----:B------:R-:W-:Y:S02]  /*1ad0*/  LOP3.LUT R26, R26, 0xff, RZ, 0xc0, !PT ;  /* 0x000000ff1a1a7812 */ /* 0x000fe400078ec0ff */
[----:B------:R-:W-:Y:S02]  /*1ae0*/  LOP3.LUT R33, R33, 0xff, RZ, 0xc0, !PT ;  /* 0x000000ff21217812 */ /* 0x000fe400078ec0ff */
[----:B------:R-:W-:Y:S02]  /*1af0*/  IADD3 R35, PT, PT, R26, -0x80, RZ ;  /* 0xffffff801a237810 */ /* 0x000fe40007ffe0ff */
[----:B------:R-:W-:-:S02]  /*1b00*/  SHF.R.U32.HI R26, RZ, 0x10, R11 ;  /* 0x00000010ff1a7819 */ /* 0x000fc4000001160b */
[----:B------:R-:W1:Y:S01]  /*1b10*/  I2F.F16 R25, R35 ;  /* 0x0000002300197306 */ /* 0x000e620000200c00 */
[----:B------:R-:W-:Y:S02]  /*1b20*/  IADD3 R33, PT, PT, R33, -0x80, RZ ;  /* 0xffffff8021217810 */ /* 0x000fe40007ffe0ff */
[----:B------:R-:W-:-:S04]  /*1b30*/  LOP3.LUT R26, R26, 0xff, RZ, 0xc0, !PT ;  /* 0x000000ff1a1a7812 */ /* 0x000fc800078ec0ff */
[----:B------:R-:W-:Y:S01]  /*1b40*/  IADD3 R26, PT, PT, R26, -0x80, RZ ;  /* 0xffffff801a1a7810 */ /* 0x000fe20007ffe0ff */
        /* <DEDUP_REMOVED lines=13> */
[----:B------:R-:W-:Y:S01]  /*1c20*/  LEA.HI R33, R10, 0xffffff80, RZ, 0x8 ;  /* 0xffffff800a217811 */ /* 0x000fe200078f40ff */
[----:B-1----:R-:W-:Y:S01]  /*1c30*/  HADD2.F32 R10, -RZ, R25.H0_H0 ;  /* 0x20000019ff0a7230 */ /* 0x002fe20000004100 */
[----:B------:R-:W-:Y:S01]  /*1c40*/  LEA.HI R25, R11, 0xffffff80, RZ, 0x8 ;  /* 0xffffff800b197811 */ /* 0x000fe200078f40ff */
[----:B------:R-:W-:Y:S01]  /*1c50*/  HADD2.F32 R29, -RZ, R29.H1_H1 ;  /* 0x3000001dff1d7230 */ /* 0x000fe20000004100 */
[----:B------:R-:W-:Y:S02]  /*1c60*/  LOP3.LUT R11, R12, 0xff, RZ, 0xc0, !PT ;  /* 0x000000ff0c0b7812 */ /* 0x000fe400078ec0ff */
[----:B------:R-:W1:Y:S01]  /*1c70*/  I2F.F16 R33, R33 ;  /* 0x0000002100217306 */ /* 0x000e620000200c00 */
[----:B---3--:R-:W-:Y:S01]  /*1c80*/  HADD2.F32 R34, -RZ, R9.H0_H0 ;  /* 0x20000009ff227230 */ /* 0x008fe20000004100 */
[----:B------:R-:W-:Y:S01]  /*1c90*/  IADD3 R9, PT, PT, R11, -0x80, RZ ;  /* 0xffffff800b097810 */ /* 0x000fe20007ffe0ff */
[----:B------:R-:W-:Y:S01]  /*1ca0*/  FFMA.FTZ R10, R10, R29, R23 ;  /* 0x0000001d0a0a7223 */ /* 0x000fe20000010017 */
[----:B------:R-:W-:-:S04]  /*1cb0*/  LOP3.LUT R11, R13, 0xff, RZ, 0xc0, !PT ;  /* 0x000000ff0d0b7812 */ /* 0x000fc800078ec0ff */
[----:B------:R-:W3:Y:S01]  /*1cc0*/  I2F.F16 R23, R25 ;  /* 0x0000001900177306 */ /* 0x000ee20000200c00 */
[----:B------:R-:W-:Y:S01]  /*1cd0*/  FFMA.FTZ R8, R29, R34, R8 ;  /* 0x000000221d087223 */ /* 0x000fe20000010008 */
[----:B------:R-:W-:-:S06]  /*1ce0*/  IADD3 R34, PT, PT, R11, -0x80, RZ ;  /* 0xffffff800b227810 */ /* 0x000fcc0007ffe0ff */
[----:B------:R-:W5:Y:S01]  /*1cf0*/  I2F.F16 R9, R9 ;  /* 0x0000000900097306 */ /* 0x000f620000200c00 */
[----:B-1----:R-:W-:-:S07]  /*1d00*/  HADD2.F32 R33, -RZ, R33.H0_H0 ;  /* 0x20000021ff217230 */ /* 0x002fce0000004100 */
[----:B------:R-:W1:Y:S01]  /*1d10*/  I2F.F16 R11, R34 ;  /* 0x00000022000b7306 */ /* 0x000e620000200c00 */
[----:B------:R-:W-:Y:S01]  /*1d20*/  FFMA.FTZ R32, R29, R33, R32 ;  /* 0x000000211d207223 */ /* 0x000fe20000010020 */
[----:B---3--:R-:W-:Y:S01]  /*1d30*/  HADD2.F32 R33, -RZ, R23.H0_H0 ;  /* 0x20000017ff217230 */ /* 0x008fe20000004100 */
[----:B------:R-:W-:Y:S01]  /*1d40*/  LOP3.LUT R25, R14, 0xff, RZ, 0xc0, !PT ;  /* 0x000000ff0e197812 */ /* 0x000fe200078ec0ff */
[----:B0-----:R-:W-:-:S03]  /*1d50*/  IMAD.WIDE R38, R7, 0x4, R38 ;  /* 0x0000000407267825 */ /* 0x001fc600078e0226 */
[----:B------:R-:W-:Y:S01]  /*1d60*/  IADD3 R23, PT, PT, R25, -0x80, RZ ;  /* 0xffffff8019177810 */ /* 0x000fe20007ffe0ff */
[----:B------:R-:W-:Y:S01]  /*1d70*/  FFMA.FTZ R28, R29, R33, R28 ;  /* 0x000000211d1c7223 */ /* 0x000fe2000001001c */
[----:B------:R-:W-:Y:S01]  /*1d80*/  LOP3.LUT R29, R15, 0xff, RZ, 0xc0, !PT ;  /* 0x000000ff0f1d7812 */ /* 0x000fe200078ec0ff */
[----:B-----5:R-:W-:Y:S02]  /*1d90*/  HADD2.F32 R9, -RZ, R9.H0_H0 ;  /* 0x20000009ff097230 */ /* 0x020fe40000004100 */
[----:B----4-:R-:W-:Y:S02]  /*1da0*/  HADD2.F32 R25, -RZ, R26.H0_H0 ;  /* 0x2000001aff197230 */ /* 0x010fe40000004100 */
[----:B-1----:R-:W-:Y:S01]  /*1db0*/  HADD2.F32 R11, -RZ, R11.H0_H0 ;  /* 0x2000000bff0b7230 */ /* 0x002fe20000004100 */
[----:B------:R-:W-:Y:S02]  /*1dc0*/  IADD3 R35, PT, PT, R29, -0x80, RZ ;  /* 0xffffff801d237810 */ /* 0x000fe40007ffe0ff */
[----:B------:R-:W-:-:S02]  /*1dd0*/  FFMA.FTZ R29, R9, R25, R10 ;  /* 0x00000019091d7223 */ /* 0x000fc4000001000a */
[----:B------:R-:W-:Y:S02]  /*1de0*/  FFMA.FTZ R33, R25, R11, R8 ;  /* 0x0000000b19217223 */ /* 0x000fe40000010008 */
[----:B------:R-:W3:Y:S01]  /*1df0*/  LDG.E.128.CONSTANT R8, desc[UR6][R38.64] ;  /* 0x0000000626087981 */ /* 0x000ee2000c1e9d00 */
[----:B------:R-:W0:Y:S08]  /*1e00*/  I2F.F16 R23, R23 ;  /* 0x0000001700177306 */ /* 0x000e300000200c00 */
[----:B------:R-:W1:Y:S01]  /*1e10*/  I2F.F16 R35, R35 ;  /* 0x0000002300237306 */ /* 0x000e620000200c00 */
[----:B0-----:R-:W-:-:S02]  /*1e20*/  HADD2.F32 R34, -RZ, R23.H0_H0 ;  /* 0x20000017ff227230 */ /* 0x001fc40000004100 */
[----:B-1----:R-:W-:-:S03]  /*1e30*/  HADD2.F32 R23, -RZ, R35.H0_H0 ;  /* 0x20000023ff177230 */ /* 0x002fc60000004100 */
[C---:B------:R-:W-:Y:S01]  /*1e40*/  FFMA.FTZ R32, R25.reuse, R34, R32 ;  /* 0x0000002219207223 */ /* 0x040fe20000010020 */
[----:B------:R-:W-:Y:S01]  /*1e50*/  SHF.R.U32.HI R34, RZ, 0x8, R13 ;  /* 0x00000008ff227819 */ /* 0x000fe2000001160d */
[----:B------:R-:W-:Y:S01]  /*1e60*/  FFMA.FTZ R28, R25, R23, R28 ;  /* 0x00000017191c7223 */ /* 0x000fe2000001001c */
[----:B------:R-:W-:Y:S02]  /*1e70*/  SHF.R.U32.HI R23, RZ, 0x8, R12 ;  /* 0x00000008ff177819 */ /* 0x000fe4000001160c */
[----:B------:R-:W-:Y:S02]  /*1e80*/  LOP3.LUT R34, R34, 0xff, RZ, 0xc0, !PT ;  /* 0x000000ff22227812 */ /* 0x000fe400078ec0ff */
[----:B------:R-:W-:Y:S02]  /*1e90*/  LOP3.LUT R23, R23, 0xff, RZ, 0xc0, !PT ;  /* 0x000000ff17177812 */ /* 0x000fe400078ec0ff */
[----:B------:R-:W-:Y:S02]  /*1ea0*/  IADD3 R34, PT, PT, R34, -0x80, RZ ;  /* 0xffffff8022227810 */ /* 0x000fe40007ffe0ff */
[----:B------:R-:W-:-:S04]  /*1eb0*/  IADD3 R25, PT, PT, R23, -0x80, RZ ;  /* 0xffffff8017197810 */ /* 0x000fc80007ffe0ff */
[----:B------:R-:W0:Y:S08]  /*1ec0*/  I2F.F16 R23, R25 ;  /* 0x0000001900177306 */ /* 0x000e300000200c00 */
[----:B------:R-:W1:Y:S01]  /*1ed0*/  I2F.F16 R34, R34 ;  /* 0x0000002200227306 */ /* 0x000e620000200c00 */
[----:B------:R-:W-:Y:S02]  /*1ee0*/  HADD2.F32 R26, -RZ, R26.H1_H1 ;  /* 0x3000001aff1a7230 */ /* 0x000fe40000004100 */
[----:B0-----:R-:W-:Y:S01]  /*1ef0*/  HADD2.F32 R36, -RZ, R23.H0_H0 ;  /* 0x20000017ff247230 */ /* 0x001fe20000004100 */
[----:B------:R-:W-:Y:S01]  /*1f00*/  SHF.R.U32.HI R35, RZ, 0x8, R15 ;  /* 0x00000008ff237819 */ /* 0x000fe2000001160f */
[----:B-1----:R-:W-:-:S05]  /*1f10*/  HADD2.F32 R23, -RZ, R34.H0_H0 ;  /* 0x20000022ff177230 */ /* 0x002fca0000004100 */
[----:B------:R-:W-:Y:S01]  /*1f20*/  FFMA.FTZ R23, R26, R23, R33 ;  /* 0x000000171a177223 */ /* 0x000fe20000010021 */
[----:B------:R-:W-:Y:S02]  /*1f30*/  SHF.R.U32.HI R33, RZ, 0x8, R14 ;  /* 0x00000008ff217819 */ /* 0x000fe4000001160e */
[----:B------:R-:W-:Y:S02]  /*1f40*/  LOP3.LUT R35, R35, 0xff, RZ, 0xc0, !PT ;  /* 0x000000ff23237812 */ /* 0x000fe400078ec0ff */
[----:B------:R-:W-:Y:S01]  /*1f50*/  LOP3.LUT R33, R33, 0xff, RZ, 0xc0, !PT ;  /* 0x000000ff21217812 */ /* 0x000fe200078ec0ff */
[----:B------:R-:W-:Y:S01]  /*1f60*/  FFMA.FTZ R29, R36, R26, R29 ;  /* 0x0000001a241d7223 */ /* 0x000fe2000001001d */
[----:B------:R-:W-:Y:S02]  /*1f70*/  IADD3 R34, PT, PT, R35, -0x80, RZ ;  /* 0xffffff8023227810 */ /* 0x000fe40007ffe0ff */
[----:B------:R-:W-:Y:S02]  /*1f80*/  IADD3 R36, PT, PT, R33, -0x80, RZ ;  /* 0xffffff8021247810 */ /* 0x000fe40007ffe0ff */
[----:B------:R-:W-:-:S02]  /*1f90*/  SHF.R.U32.HI R33, RZ, 0x10, R12 ;  /* 0x00000010ff217819 */ /* 0x000fc4000001160c */
[----:B------:R-:W0:Y:S02]  /*1fa0*/  I2F.F16 R25, R36 ;  /* 0x0000002400197306 */ /* 0x000e240000200c00 */
[----:B------:R-:W-:-:S04]  /*1fb0*/  LOP3.LUT R33, R33, 0xff, RZ, 0xc0, !PT ;  /* 0x000000ff21217812 */ /* 0x000fc800078ec0ff */
[----:B------:R-:W-:Y:S02]  /*1fc0*/  IADD3 R35, PT, PT, R33, -0x80, RZ ;  /* 0xffffff8021237810 */ /* 0x000fe40007ffe0ff */
[----:B------:R-:W1:Y:S08]  /*1fd0*/  I2F.F16 R34, R34 ;  /* 0x0000002200227306 */ /* 0x000e700000200c00 */
[----:B------:R-:W4:Y:S01]  /*1fe0*/  I2F.F16 R33, R35 ;  /* 0x0000002300217306 */ /* 0x000f220000200c00 */
[----:B0-----:R-:W-:-:S02]  /*1ff0*/  HADD2.F32 R25, -RZ, R25.H0_H0 ;  /* 0x20000019ff197230 */ /* 0x001fc40000004100 */
[----:B-1----:R-:W-:-:S03]  /*2000*/  HADD2.F32 R37, -RZ, R34.H0_H0 ;  /* 0x20000022ff257230 */ /* 0x002fc60000004100 */
[C---:B------:R-:W-:Y:S02]  /*2010*/  FFMA.FTZ R25, R26.reuse, R25, R32 ;  /* 0x000000191a197223 */ /* 0x040fe40000010020 */
[----:B------:R-:W-:Y:S01]  /*2020*/  FFMA.FTZ R26, R26, R37, R28 ;  /* 0x000000251a1a7223 */ /* 0x000fe2000001001c */
[----:B------:R-:W-:Y:S02]  /*2030*/  HADD2.F32 R28, -RZ, R27.H0_H0 ;  /* 0x2000001bff1c7230 */ /* 0x000fe40000004100 */
[----:B----4-:R-:W-:Y:S01]  /*2040*/  HADD2.F32 R36, -RZ, R33.H0_H0 ;  /* 0x20000021ff247230 */ /* 0x010fe20000004100 */
[----:B------:R-:W-:-:S04]  /*2050*/  SHF.R.U32.HI R32, RZ, 0x10, R13 ;  /* 0x00000010ff207819 */ /* 0x000fc8000001160d */
[----:B------:R-:W-:Y:S01]  /*2060*/  FFMA.FTZ R33, R36, R28, R29 ;  /* 0x0000001c24217223 */ /* 0x000fe2000001001d */
[----:B------:R-:W-:Y:S02]  /*2070*/  SHF.R.U32.HI R29, RZ, 0x10, R14 ;  /* 0x00000010ff1d7819 */ /* 0x000fe4000001160e */
[----:B------:R-:W-:Y:S02]  /*2080*/  SHF.R.U32.HI R35, RZ, 0x10, R15 ;  /* 0x00000010ff237819 */ /* 0x000fe4000001160f */
[----:B------:R-:W-:Y:S02]  /*2090*/  LOP3.LUT R32, R32, 0xff, RZ, 0xc0, !PT ;  /* 0x000000ff20207812 */ /* 0x000fe400078ec0ff */
[----:B------:R-:W-:Y:S02]  /*20a0*/  LOP3.LUT R29, R29, 0xff, RZ, 0xc0, !PT ;  /* 0x000000ff1d1d7812 */ /* 0x000fe400078ec0ff */
[----:B------:R-:W-:Y:S02]  /*20b0*/  LOP3.LUT R35, R35, 0xff, RZ, 0xc0, !PT ;  /* 0x000000ff23237812 */ /* 0x000fe400078ec0ff */
[----:B------:R-:W-:-:S02]  /*20c0*/  IADD3 R32, PT, PT, R32, -0x80, RZ ;  /* 0xffffff8020207810 */ /* 0x000fc40007ffe0ff */
[----:B------:R-:W-:Y:S02]  /*20d0*/  IADD3 R34, PT, PT, R29, -0x80, RZ ;  /* 0xffffff801d227810 */ /* 0x000fe40007ffe0ff */
[----:B------:R-:W-:Y:S02]  /*20e0*/  IADD3 R36, PT, PT, R35, -0x80, RZ ;  /* 0xffffff8023247810 */ /* 0x000fe40007ffe0ff */
[----:B------:R-:W0:Y:S08]  /*20f0*/  I2F.F16 R32, R32 ;  /* 0x0000002000207306 */ /* 0x000e300000200c00 */
[----:B------:R-:W1:Y:S08]  /*2100*/  I2F.F16 R34, R34 ;  /* 0x0000002200227306 */ /* 0x000e700000200c00 */
[----:B------:R-:W4:Y:S01]  /*2110*/  I2F.F16 R29, R36 ;  /* 0x00000024001d7306 */ /* 0x000f220000200c00 */
[----:B0-----:R-:W-:-:S02]  /*2120*/  HADD2.F32 R35, -RZ, R32.H0_H0 ;  /* 0x20000020ff237230 */ /* 0x001fc40000004100 */
[----:B-1----:R-:W-:-:S03]  /*2130*/  HADD2.F32 R37, -RZ, R34.H0_H0 ;  /* 0x20000022ff257230 */ /* 0x002fc60000004100 */
[C---:B------:R-:W-:Y:S01]  /*2140*/  FFMA.FTZ R23, R28.reuse, R35, R23 ;  /* 0x000000231c177223 */ /* 0x040fe20000010017 */
[----:B----4-:R-:W-:Y:S02]  /*2150*/  HADD2.F32 R29, -RZ, R29.H0_H0 ;  /* 0x2000001dff1d7230 */ /* 0x010fe40000004100 */
[----:B------:R-:W-:-:S03]  /*2160*/  FFMA.FTZ R25, R28, R37, R25 ;  /* 0x000000251c197223 */ /* 0x000fc60000010019 */
[----:B------:R-:W-:Y:S02]  /*2170*/  FFMA.FTZ R26, R28, R29, R26 ;  /* 0x0000001d1c1a7223 */ /* 0x000fe4000001001a */
[----:B------:R-:W0:Y:S01]  /*2180*/  LDS.64 R28, [UR4+0x20] ;  /* 0x00002004ff1c7984 */ /* 0x000e220008000a00 */
[----:B------:R-:W-:Y:S02]  /*2190*/  LEA.HI R15, R15, 0xffffff80, RZ, 0x8 ;  /* 0xffffff800f0f7811 */ /* 0x000fe400078f40ff */
[----:B------:R-:W-:Y:S02]  /*21a0*/  LEA.HI R35, R12, 0xffffff80, RZ, 0x8 ;  /* 0xffffff800c237811 */ /* 0x000fe400078f40ff */
[----:B------:R-:W-:Y:S02]  /*21b0*/  LEA.HI R14, R14, 0xffffff80, RZ, 0x8 ;  /* 0xffffff800e0e7811 */ /* 0x000fe400078f40ff */
[----:B------:R-:W-:Y:S02]  /*21c0*/  LEA.HI R32, R13, 0xffffff80, RZ, 0x8 ;  /* 0xffffff800d207811 */ /* 0x000fe400078f40ff */
[----:B--2---:R-:W-:-:S02]  /*21d0*/  LOP3.LUT R12, R16, 0xff, RZ, 0xc0, !PT ;  /* 0x000000ff100c7812 */ /* 0x004fc400078ec0ff */
[----:B------:R-:W-:Y:S01]  /*21e0*/  SHF.R.U32.HI R13, RZ, 0x8, R16 ;  /* 0x00000008ff0d7819 */ /* 0x000fe20000011610 */
[----:B------:R-:W1:Y:S01]  /*21f0*/  I2F.F16 R15, R15 ;  /* 0x0000000f000f7306 */ /* 0x000e620000200c00 */
[----:B------:R-:W-:Y:S02]  /*2200*/  IADD3 R12, PT, PT, R12, -0x80, RZ ;  /* 0xffffff800c0c7810 */ /* 0x000fe40007ffe0ff */
[----:B------:R-:W-:-:S05]  /*2210*/  LOP3.LUT R13, R13, 0xff, RZ, 0xc0, !PT ;  /* 0x000000ff0d0d7812 */ /* 0x000fca00078ec0ff */
[----:B------:R-:W2:Y:S01]  /*2220*/  I2F.F16 R35, R35 ;  /* 0x0000002300237306 */ /* 0x000ea20000200c00 */
[----:B------:R-:W-:-:S07]  /*2230*/  IADD3 R13, PT, PT, R13, -0x80, RZ ;  /* 0xffffff800d0d7810 */ /* 0x000fce0007ffe0ff */
[----:B------:R-:W4:Y:S08]  /*2240*/  I2F.F16 R14, R14 ;  /* 0x0000000e000e7306 */ /* 0x000f300000200c00 */
[----:B------:R-:W5:Y:S01]  /*2250*/  I2F.F16 R12, R12 ;  /* 0x0000000c000c7306 */ /* 0x000f620000200c00 */
[----:B------:R-:W-:Y:S02]  /*2260*/  HADD2.F32 R34, -RZ, R27.H1_H1 ;  /* 0x3000001bff227230 */ /* 0x000fe40000004100 */
[----:B-1----:R-:W-:-:S05]  /*2270*/  HADD2.F32 R15, -RZ, R15.H0_H0 ;  /* 0x2000000fff0f7230 */ /* 0x002fca0000004100 */
[----:B------:R-:W1:Y:S01]  /*2280*/  I2F.F16 R13, R13 ;  /* 0x0000000d000d7306 */ /* 0x000e620000200c00 */
[----:B--2---:R-:W-:Y:S02]  /*2290*/  HADD2.F32 R36, -RZ, R35.H0_H0 ;  /* 0x20000023ff247230 */ /* 0x004fe40000004100 */
[----:B----4-:R-:W-:Y:S02]  /*22a0*/  HADD2.F32 R14, -RZ, R14.H0_H0 ;  /* 0x2000000eff0e7230 */ /* 0x010fe40000004100 */
[----:B------:R-:W-:Y:S01]  /*22b0*/  FFMA.FTZ R26, R34, R15, R26 ;  /* 0x0000000f221a7223 */ /* 0x000fe2000001001a */
[----:B------:R-:W-:Y:S01]  /*22c0*/  LOP3.LUT R15, R17, 0xff, RZ, 0xc0, !PT ;  /* 0x000000ff110f7812 */ /* 0x000fe200078ec0ff */
[----:B------:R-:W-:Y:S01]  /*22d0*/  FFMA.FTZ R27, R36, R34, R33 ;  /* 0x00000022241b7223 */ /* 0x000fe20000010021 */
[----:B------:R-:W2:Y:S01]  /*22e0*/  I2F.F16 R32, R32 ;  /* 0x0000002000207306 */ /* 0x000ea20000200c00 */
[----:B------:R-:W-:Y:S01]  /*22f0*/  FFMA.FTZ R25, R34, R14, R25 ;  /* 0x0000000e22197223 */ /* 0x000fe20000010019 */
[----:B0-----:R-:W-:-:S02]  /*2300*/  HADD2.F32 R14, -RZ, R28.H0_H0 ;  /* 0x2000001cff0e7230 */ /* 0x001fc40000004100 */
[----:B-----5:R-:W-:Y:S01]  /*2310*/  HADD2.F32 R33, -RZ, R12.H0_H0 ;  /* 0x2000000cff217230 */ /* 0x020fe20000004100 */
[----:B------:R-:W-:Y:S01]  /*2320*/  IADD3 R35, PT, PT, R15, -0x80, RZ ;  /* 0xffffff800f237810 */ /* 0x000fe20007ffe0ff */
[----:B------:R-:W-:Y:S02]  /*2330*/  HADD2.F32 R15, -RZ, R28.H1_H1 ;  /* 0x3000001cff0f7230 */ /* 0x000fe40000004100 */
[----:B-1----:R-:W-:Y:S02]  /*2340*/  HADD2.F32 R12, -RZ, R13.H0_H0 ;  /* 0x2000000dff0c7230 */ /* 0x002fe40000004100 */
[----:B------:R-:W-:-:S04]  /*2350*/  FFMA.FTZ R33, R33, R14, RZ ;  /* 0x0000000e21217223 */ /* 0x000fc800000100ff */
[----:B------:R-:W-:Y:S01]  /*2360*/  FFMA.FTZ R33, R12, R15, R33 ;  /* 0x0000000f0c217223 */ /* 0x000fe20000010021 */
[----:B------:R-:W-:Y:S01]  /*2370*/  SHF.R.U32.HI R12, RZ, 0x8, R17 ;  /* 0x00000008ff0c7819 */ /* 0x000fe20000011611 */
[----:B--2---:R-:W-:Y:S01]  /*2380*/  HADD2.F32 R32, -RZ, R32.H0_H0 ;  /* 0x20000020ff207230 */ /* 0x004fe20000004100 */
[----:B------:R-:W-:Y:S02]  /*2390*/  SHF.R.U32.HI R28, RZ, 0x8, R18 ;  /* 0x00000008ff1c7819 */ /* 0x000fe40000011612 */
[----:B------:R-:W-:Y:S02]  /*23a0*/  LOP3.LUT R12, R12, 0xff, RZ, 0xc0, !PT ;  /* 0x000000ff0c0c7812 */ /* 0x000fe400078ec0ff */
[----:B------:R-:W-:Y:S02]  /*23b0*/  FFMA.FTZ R23, R34, R32, R23 ;  /* 0x0000002022177223 */ /* 0x000fe40000010017 */
[----:B------:R-:W-:Y:S02]  /*23c0*/  IADD3 R34, PT, PT, R12, -0x80, RZ ;  /* 0xffffff800c227810 */ /* 0x000fe40007ffe0ff */
[----:B------:R-:W-:-:S02]  /*23d0*/  LOP3.LUT R12, R28, 0xff, RZ, 0xc0, !PT ;  /* 0x000000ff1c0c7812 */ /* 0x000fc400078ec0ff */
[----:B------:R-:W-:Y:S02]  /*23e0*/  LOP3.LUT R13, R18, 0xff, RZ, 0xc0, !PT ;  /* 0x000000ff120d7812 */ /* 0x000fe400078ec0ff */
[----:B------:R-:W-:Y:S02]  /*23f0*/  IADD3 R36, PT, PT, R12, -0x80, RZ ;  /* 0xffffff800c247810 */ /* 0x000fe40007ffe0ff */
[----:B------:R-:W-:Y:S02]  /*2400*/  SHF.R.U32.HI R12, RZ, 0x10, R16 ;  /* 0x00000010ff0c7819 */ /* 0x000fe40000011610 */
[----:B------:R-:W-:Y:S01]  /*2410*/  IADD3 R13, PT, PT, R13, -0x80, RZ ;  /* 0xffffff800d0d7810 */ /* 0x000fe20007ffe0ff */
[----:B------:R-:W0:Y:S01]  /*2420*/  I2F.F16 R35, R35 ;  /* 0x0000002300237306 */ /* 0x000e220000200c00 */
[----:B------:R-:W-:-:S04]  /*2430*/  LOP3.LUT R12, R12, 0xff, RZ, 0xc0, !PT ;  /* 0x000000ff0c0c7812 */ /* 0x000fc800078ec0ff */
[----:B------:R-:W-:-:S03]  /*2440*/  IADD3 R12, PT, PT, R12, -0x80, RZ ;  /* 0xffffff800c0c7810 */ /* 0x000fc60007ffe0ff */
[----:B------:R-:W1:Y:S08]  /*2450*/  I2F.F16 R13, R13 ;  /* 0x0000000d000d7306 */ /* 0x000e700000200c00 */
[----:B------:R2:W4:Y:S08]  /*2460*/  I2F.F16 R28, R34 ;  /* 0x00000022001c7306 */ /* 0x0005300000200c00 */
[----:B------:R-:W5:Y:S01]  /*2470*/  I2F.F16 R32, R36 ;  /* 0x0000002400207306 */ /* 0x000f620000200c00 */
[----:B0-----:R-:W-:-:S07]  /*2480*/  HADD2.F32 R35, -RZ, R35.H0_H0 ;  /* 0x20000023ff237230 */ /* 0x001fce0000004100 */
[----:B------:R-:W0:Y:S01]  /*2490*/  I2F.F16 R12, R12 ;  /* 0x0000000c000c7306 */ /* 0x000e220000200c00 */
[----:B-1----:R-:W-:Y:S02]  /*24a0*/  HADD2.F32 R13, -RZ, R13.H0_H0 ;  /* 0x2000000dff0d7230 */ /* 0x002fe40000004100 */
[C---:B--2---:R-:W-:Y:S01]  /*24b0*/  FFMA.FTZ R34, R14.reuse, R35, RZ ;  /* 0x000000230e227223 */ /* 0x044fe200000100ff */
[----:B----4-:R-:W-:Y:S02]  /*24c0*/  HADD2.F32 R28, -RZ, R28.H0_H0 ;  /* 0x2000001cff1c7230 */ /* 0x010fe40000004100 */
[----:B------:R-:W-:Y:S01]  /*24d0*/  FFMA.FTZ R13, R14, R13, RZ ;  /* 0x0000000d0e0d7223 */ /* 0x000fe200000100ff */
[----:B-----5:R-:W-:Y:S02]  /*24e0*/  HADD2.F32 R32, -RZ, R32.H0_H0 ;  /* 0x20000020ff207230 */ /* 0x020fe40000004100 */
[----:B------:R-:W-:-:S03]  /*24f0*/  FFMA.FTZ R35, R15, R28, R34 ;  /* 0x0000001c0f237223 */ /* 0x000fc60000010022 */
[----:B------:R-:W-:Y:S01]  /*2500*/  FFMA.FTZ R37, R15, R32, R13 ;  /* 0x000000200f257223 */ /* 0x000fe2000001000d */
[----:B0-----:R-:W-:Y:S01]  /*2510*/  HADD2.F32 R28, -RZ, R12.H0_H0 ;  /* 0x2000000cff1c7230 */ /* 0x001fe20000004100 */
[----:B------:R-:W-:Y:S01]  /*2520*/  SHF.R.U32.HI R12, RZ, 0x10, R17 ;  /* 0x00000010ff0c7819 */ /* 0x000fe20000011611 */
[----:B------:R-:W-:Y:S01]  /*2530*/  HADD2.F32 R32, -RZ, R29.H0_H0 ;  /* 0x2000001dff207230 */ /* 0x000fe20000004100 */
[----:B------:R-:W-:Y:S02]  /*2540*/  SHF.R.U32.HI R13, RZ, 0x10, R18 ;  /* 0x00000010ff0d7819 */ /* 0x000fe40000011612 */
[----:B------:R-:W-:Y:S02]  /*2550*/  LOP3.LUT R12, R12, 0xff, RZ, 0xc0, !PT ;  /* 0x000000ff0c0c7812 */ /* 0x000fe400078ec0ff */
[----:B------:R-:W-:Y:S01]  /*2560*/  FFMA.FTZ R33, R28, R32, R33 ;  /* 0x000000201c217223 */ /* 0x000fe20000010021 */
[----:B------:R-:W-:Y:S02]  /*2570*/  LOP3.LUT R13, R13, 0xff, RZ, 0xc0, !PT ;  /* 0x000000ff0d0d7812 */ /* 0x000fe400078ec0ff */
[----:B------:R-:W-:-:S02]  /*2580*/  IADD3 R28, PT, PT, R12, -0x80, RZ ;  /* 0xffffff800c1c7810 */ /* 0x000fc40007ffe0ff */
[----:B------:R-:W-:Y:S02]  /*2590*/  IADD3 R34, PT, PT, R13, -0x80, RZ ;  /* 0xffffff800d227810 */ /* 0x000fe40007ffe0ff */
[----:B------:R-:W0:Y:S08]  /*25a0*/  I2F.F16 R12, R28 ;  /* 0x0000001c000c7306 */ /* 0x000e300000200c00 */
[----:B------:R-:W1:Y:S01]  /*25b0*/  I2F.F16 R13, R34 ;  /* 0x00000022000d7306 */ /* 0x000e620000200c00 */
[----:B------:R-:W-:Y:S01]  /*25c0*/  LEA.HI R16, R16, 0xffffff80, RZ, 0x8 ;  /* 0xffffff8010107811 */ /* 0x000fe200078f40ff */
[----:B0-----:R-:W-:-:S06]  /*25d0*/  HADD2.F32 R12, -RZ, R12.H0_H0 ;  /* 0x2000000cff0c7230 */ /* 0x001fcc0000004100 */
[----:B------:R-:W0:Y:S01]  /*25e0*/  I2F.F16 R16, R16 ;  /* 0x0000001000107306 */ /* 0x000e220000200c00 */
[----:B------:R-:W-:Y:S01]  /*25f0*/  FFMA.FTZ R35, R32, R12, R35 ;  /* 0x0000000c20237223 */ /* 0x000fe20000010023 */
[----:B-1----:R-:W-:Y:S02]  /*2600*/  HADD2.F32 R36, -RZ, R13.H0_H0 ;  /* 0x2000000dff247230 */ /* 0x002fe40000004100 */
[----:B------:R-:W1:Y:S01]  /*2610*/  LDS.64 R12, [UR4+0x28] ;  /* 0x00002804ff0c7984 */ /* 0x000e620008000a00 */
[----:B------:R-:W-:-:S04]  /*2620*/  LEA.HI R40, R17, 0xffffff80, RZ, 0x8 ;  /* 0xffffff8011287811 */ /* 0x000fc800078f40ff */
[----:B------:R-:W2:Y:S01]  /*2630*/  I2F.F16 R17, R40 ;  /* 0x0000002800117306 */ /* 0x000ea20000200c00 */
[----:B------:R-:W-:Y:S01]  /*2640*/  LEA.HI R41, R18, 0xffffff80, RZ, 0x8 ;  /* 0xffffff8012297811 */ /* 0x000fe200078f40ff */
[----:B0-----:R-:W-:Y:S01]  /*2650*/  HADD2.F32 R28, -RZ, R16.H0_H0 ;  /* 0x20000010ff1c7230 */ /* 0x001fe20000004100 */
[----:B---3--:R-:W-:-:S05]  /*2660*/  LOP3.LUT R18, R8, 0xff, RZ, 0xc0, !PT ;  /* 0x000000ff08127812 */ /* 0x008fca00078ec0ff */
[----:B------:R-:W0:Y:S01]  /*2670*/  I2F.F16 R16, R41 ;  /* 0x0000002900107306 */ /* 0x000e220000200c00 */
[----:B------:R-:W-:Y:S01]  /*2680*/  IADD3 R34, PT, PT, R18, -0x80, RZ ;  /* 0xffffff8012227810 */ /* 0x000fe20007ffe0ff */
[----:B------:R-:W-:Y:S01]  /*2690*/  FFMA.FTZ R37, R32, R36, R37 ;  /* 0x0000002420257223 */ /* 0x000fe20000010025 */
[----:B------:R-:W-:Y:S02]  /*26a0*/  HADD2.F32 R36, -RZ, R29.H1_H1 ;  /* 0x3000001dff247230 */ /* 0x000fe40000004100 */
[----:B--2---:R-:W-:-:S03]  /*26b0*/  HADD2.F32 R18, -RZ, R17.H0_H0 ;  /* 0x20000011ff127230 */ /* 0x004fc60000004100 */
[----:B------:R-:W2:Y:S02]  /*26c0*/  I2F.F16 R17, R34 ;  /* 0x0000002200117306 */ /* 0x000ea40000200c00 */
[----:B------:R-:W-:Y:S01]  /*26d0*/  FFMA.FTZ R35, R36, R18, R35 ;  /* 0x0000001224237223 */ /* 0x000fe20000010023 */
[----:B------:R-:W-:Y:S01]  /*26e0*/  SHF.R.U32.HI R18, RZ, 0x8, R8 ;  /* 0x00000008ff127819 */ /* 0x000fe20000011608 */
[----:B0-----:R-:W-:-:S03]  /*26f0*/  HADD2.F32 R16, -RZ, R16.H0_H0 ;  /* 0x20000010ff107230 */ /* 0x001fc60000004100 */
[----:B------:R-:W-:Y:S01]  /*2700*/  LOP3.LUT R18, R18, 0xff, RZ, 0xc0, !PT ;  /* 0x000000ff12127812 */ /* 0x000fe200078ec0ff */
[----:B------:R-:W-:Y:S01]  /*2710*/  FFMA.FTZ R29, R28, R36, R33 ;  /* 0x000000241c1d7223 */ /* 0x000fe20000010021 */
        /* <DEDUP_REMOVED lines=8> */
[----:B------:R-:W0:Y:S02]  /*27a0*/  I2F.F16 R28, R28 ;  /* 0x0000001c001c7306 */ /* 0x000e240000200c00 */
[----:B------:R-:W-:Y:S02]  /*27b0*/  IADD3 R12, PT, PT, R29, -0x80, RZ ;  /* 0xffffff801d0c7810 */ /* 0x000fe40007ffe0ff */
[----:B------:R-:W-:-:S04]  /*27c0*/  LEA.HI R37, R8, 0xffffff80, RZ, 0x8 ;  /* 0xffffff8008257811 */ /* 0x000fc800078f40ff */
[----:B------:R-:W1:Y:S08]  /*27d0*/  I2F.F16 R12, R12 ;  /* 0x0000000c000c7306 */ /* 0x000e700000200c00 */
[----:B------:R-:W2:Y:S01]  /*27e0*/  I2F.F16 R8, R37 ;  /* 0x0000002500087306 */ /* 0x000ea20000200c00 */
[----:B0-----:R-:W-:Y:S02]  /*27f0*/  HADD2.F32 R29, -RZ, R28.H0_H0 ;  /* 0x2000001cff1d7230 */ /* 0x001fe40000004100 */
[----:B------:R-:W-:-:S03]  /*2800*/  HADD2.F32 R34, -RZ, R13.H0_H0 ;  /* 0x2000000dff227230 */ /* 0x000fc60000004100 */
[----:B------:R-:W-:Y:S01]  /*2810*/  FFMA.FTZ R29, R29, R17, R18 ;  /* 0x000000111d1d7223 */ /* 0x000fe20000010012 */
[----:B-1----:R-:W-:Y:S01]  /*2820*/  HADD2.F32 R40, -RZ, R12.H0_H0 ;  /* 0x2000000cff287230 */ /* 0x002fe20000004100 */
[----:B------:R-:W-:-:S04]  /*2830*/  LOP3.LUT R12, R9, 0xff, RZ, 0xc0, !PT ;  /* 0x000000ff090c7812 */ /* 0x000fc800078ec0ff */
[----:B------:R-:W-:Y:S01]  /*2840*/  FFMA.FTZ R29, R40, R34, R29 ;  /* 0x00000022281d7223 */ /* 0x000fe2000001001d */
[----:B--2---:R-:W-:Y:S02]  /*2850*/  HADD2.F32 R40, -RZ, R8.H0_H0 ;  /* 0x20000008ff287230 */ /* 0x004fe40000004100 */
[----:B------:R-:W-:Y:S01]  /*2860*/  HADD2.F32 R8, -RZ, R13.H1_H1 ;  /* 0x3000000dff087230 */ /* 0x000fe20000004100 */
        /* <DEDUP_REMOVED lines=38> */
[----:B------:R-:W-:Y:S01]  /*2ad0*/  FFMA.FTZ R14, R14, R37, RZ ;  /* 0x000000250e0e7223 */ /* 0x000fe200000100ff */
        /* <DEDUP_REMOVED lines=18> */
[----:B------:R-:W-:-:S04]  /*2c00*/  LOP3.LUT R32, R11, 0xff, RZ, 0xc0, !PT ;  /* 0x000000ff0b207812 */ /* 0x000fc800078ec0ff */
[----:B------:R-:W-:-:S06]  /*2c10*/  IADD3 R32, PT, PT, R32, -0x80, RZ ;  /* 0xffffff8020207810 */ /* 0x000fcc0007ffe0ff */
        /* <DEDUP_REMOVED lines=10> */
[----:B------:R-:W-:-:S04]  /*2cc0*/  LOP3.LUT R16, R16, 0xff, RZ, 0xc0, !PT ;  /* 0x000000ff10107812 */ /* 0x000fc800078ec0ff */
[----:B------:R-:W-:-:S04]  /*2cd0*/  IADD3 R32, PT, PT, R16, -0x80, RZ ;  /* 0xffffff8010207810 */ /* 0x000fc80007ffe0ff */
        /* <DEDUP_REMOVED lines=16> */
[----:B--2---:R-:W-:Y:S02]  /*2de0*/  LOP3.LUT R9, R12, 0xff, RZ, 0xc0, !PT ;  /* 0x000000ff0c097812 */ /* 0x004fe400078ec0ff */
[----:B------:R-:W-:Y:S02]  /*2df0*/  SHF.R.U32.HI R10, RZ, 0x8, R12 ;  /* 0x00000008ff0a7819 */ /* 0x000fe4000001160c */
[----:B------:R-:W-:-:S02]  /*2e00*/  IADD3 R9, PT, PT, R9, -0x80, RZ ;  /* 0xffffff8009097810 */ /* 0x000fc40007ffe0ff */
[----:B------:R-:W-:Y:S01]  /*2e10*/  LOP3.LUT R34, R10, 0xff, RZ, 0xc0, !PT ;  /* 0x000000ff0a227812 */ /* 0x000fe200078ec0ff */
[----:B-----5:R-:W-:Y:S01]  /*2e20*/  HADD2.F32 R10, -RZ, R11.H0_H0 ;  /* 0x2000000bff0a7230 */ /* 0x020fe20000004100 */
[----:B------:R-:W-:Y:S02]  /*2e30*/  SHF.R.U32.HI R11, RZ, 0x8, R13 ;  /* 0x00000008ff0b7819 */ /* 0x000fe4000001160d */
[----:B------:R-:W-:Y:S01]  /*2e40*/  IADD3 R34, PT, PT, R34, -0x80, RZ ;  /* 0xffffff8022227810 */ /* 0x000fe20007ffe0ff */
[----:B------:R-:W0:Y:S01]  /*2e50*/  I2F.F16 R9, R9 ;  /* 0x0000000900097306 */ /* 0x000e220000200c00 */
[----:B------:R-:W-:Y:S01]  /*2e60*/  FFMA.FTZ R19, R8, R10, R19 ;  /* 0x0000000a08137223 */ /* 0x000fe20000010013 */
[----:B------:R-:W-:Y:S02]  /*2e70*/  LOP3.LUT R11, R11, 0xff, RZ, 0xc0, !PT ;  /* 0x000000ff0b0b7812 */ /* 0x000fe400078ec0ff */
[----:B------:R-:W-:Y:S02]  /*2e80*/  LOP3.LUT R8, R13, 0xff, RZ, 0xc0, !PT ;  /* 0x000000ff0d087812 */ /* 0x000fe400078ec0ff */
[----:B------:R-:W-:-:S02]  /*2e90*/  IADD3 R11, PT, PT, R11, -0x80, RZ ;  /* 0xffffff800b0b7810 */ /* 0x000fc40007ffe0ff */
[----:B------:R-:W1:Y:S01]  /*2ea0*/  I2F.F16 R34, R34 ;  /* 0x0000002200227306 */ /* 0x000e620000200c00 */
[----:B------:R-:W-:Y:S01]  /*2eb0*/  IADD3 R10, PT, PT, R8, -0x80, RZ ;  /* 0xffffff80080a7810 */ /* 0x000fe20007ffe0ff */
[----:B------:R-:W-:-:S06]  /*2ec0*/  HADD2.F32 R8, -RZ, R16.H0_H0 ;  /* 0x20000010ff087230 */ /* 0x000fcc0000004100 */
        /* <DEDUP_REMOVED lines=9> */
[----:B------:R-:W-:Y:S01]  /*2f60*/  IADD3 R16, PT, PT, R9, -0x80, RZ ;  /* 0xffffff8009107810 */ /* 0x000fe20007ffe0ff */
[----:B0-----:R-:W-:Y:S01]  /*2f70*/  HADD2.F32 R37, -RZ, R10.H0_H0 ;  /* 0x2000000aff257230 */ /* 0x001fe20000004100 */
[----:B------:R-:W-:Y:S02]  /*2f80*/  LOP3.LUT R34, R15, 0xff, RZ, 0xc0, !PT ;  /* 0x000000ff0f227812 */ /* 0x000fe400078ec0ff */
[----:B------:R-:W-:Y:S02]  /*2f90*/  LOP3.LUT R11, R11, 0xff, RZ, 0xc0, !PT ;  /* 0x000000ff0b0b7812 */ /* 0x000fe400078ec0ff */
[----:B------:R-:W-:Y:S01]  /*2fa0*/  FFMA.FTZ R10, R8, R37, RZ ;  /* 0x00000025080a7223 */ /* 0x000fe200000100ff */
[----:B------:R-:W0:Y:S01]  /*2fb0*/  I2F.F16 R9, R16 ;  /* 0x0000001000097306 */ /* 0x000e220000200c00 */
[----:B------:R-:W-:-:S02]  /*2fc0*/  IADD3 R34, PT, PT, R34, -0x80, RZ ;  /* 0xffffff8022227810 */ /* 0x000fc40007ffe0ff */
[----:B------:R-:W-:Y:S01]  /*2fd0*/  IADD3 R43, PT, PT, R11, -0x80, RZ ;  /* 0xffffff800b2b7810 */ /* 0x000fe20007ffe0ff */
[----:B------:R-:W-:-:S04]  /*2fe0*/  FFMA.FTZ R42, R39, R42, R10 ;  /* 0x0000002a272a7223 */ /* 0x000fc8000001000a */
        /* <DEDUP_REMOVED lines=10> */
[----:B------:R-:W-:-:S04]  /*3090*/  LOP3.LUT R36, R36, 0xff, RZ, 0xc0, !PT ;  /* 0x000000ff24247812 */ /* 0x000fc800078ec0ff */
[----:B------:R-:W-:-:S04]  /*30a0*/  IADD3 R36, PT, PT, R36, -0x80, RZ ;  /* 0xffffff8024247810 */ /* 0x000fc80007ffe0ff */
[----:B------:R-:W0:Y:S01]  /*30b0*/  I2F.F16 R37, R36 ;  /* 0x0000002400257306 */ /* 0x000e220000200c00 */
[----:B------:R-:W-:-:S04]  /*30c0*/  SHF.R.U32.HI R43, RZ, 0x10, R12 ;  /* 0x00000010ff2b7819 */ /* 0x000fc8000001160c */
[----:B------:R-:W-:Y:S01]  /*30d0*/  LOP3.LUT R43, R43, 0xff, RZ, 0xc0, !PT ;  /* 0x000000ff2b2b7812 */ /* 0x000fe200078ec0ff */
[----:B0-----:R-:W-:-:S05]  /*30e0*/  HADD2.F32 R37, -RZ, R37.H0_H0 ;  /* 0x20000025ff257230 */ /* 0x001fca0000004100 */
[----:B------:R-:W-:Y:S01]  /*30f0*/  FFMA.FTZ R16, R39, R37, R16 ;  /* 0x0000002527107223 */ /* 0x000fe20000010010 */
[----:B------:R-:W-:-:S04]  /*3100*/  SHF.R.U32.HI R37, RZ, 0x10, R13 ;  /* 0x00000010ff257819 */ /* 0x000fc8000001160d */
[----:B------:R-:W-:Y:S02]  /*3110*/  LOP3.LUT R37, R37, 0xff, RZ, 0xc0, !PT ;  /* 0x000000ff25257812 */ /* 0x000fe400078ec0ff */
[----:B------:R-:W-:Y:S02]  /*3120*/  IADD3 R43, PT, PT, R43, -0x80, RZ ;  /* 0xffffff802b2b7810 */ /* 0x000fe40007ffe0ff */
[----:B------:R-:W-:Y:S02]  /*3130*/  IADD3 R37, PT, PT, R37, -0x80, RZ ;  /* 0xffffff8025257810 */ /* 0x000fe40007ffe0ff */
[----:B------:R-:W0:Y:S08]  /*3140*/  I2F.F16 R34, R43 ;  /* 0x0000002b00227306 */ /* 0x000e300000200c00 */
[----:B------:R-:W1:Y:S01]  /*3150*/  I2F.F16 R36, R37 ;  /* 0x0000002500247306 */ /* 0x000e620000200c00 */
[----:B------:R-:W-:-:S02]  /*3160*/  HADD2.F32 R39, -RZ, R17.H0_H0 ;  /* 0x20000011ff277230 */ /* 0x000fc40000004100 */
[----:B0-----:R-:W-:Y:S02]  /*3170*/  HADD2.F32 R34, -RZ, R34.H0_H0 ;  /* 0x20000022ff227230 */ /* 0x001fe40000004100 */
[----:B-1----:R-:W-:-:S03]  /*3180*/  HADD2.F32 R36, -RZ, R36.H0_H0 ;  /* 0x20000024ff247230 */ /* 0x002fc60000004100 */
[----:B------:R-:W-:Y:S02]  /*3190*/  FFMA.FTZ R34, R34, R39, R35 ;  /* 0x0000002722227223 */ /* 0x000fe40000010023 */
        /* <DEDUP_REMOVED lines=15> */
[----:B------:R-:W-:Y:S01]  /*3290*/  HADD2.F32 R17, -RZ, R17.H1_H1 ;  /* 0x30000011ff117230 */ /* 0x000fe20000004100 */
[----:B------:R-:W-:Y:S01]  /*32a0*/  LEA.HI R42, R15, 0xffffff80, RZ, 0x8 ;  /* 0xffffff800f2a7811 */ /* 0x000fe200078f40ff */
[----:B0-----:R-:W-:-:S05]  /*32b0*/  HADD2.F32 R37, -RZ, R12.H0_H0 ;  /* 0x2000000cff257230 */ /* 0x001fca0000004100 */
[----:B------:R-:W-:Y:S01]  /*32c0*/  FFMA.FTZ R34, R37, R17, R34 ;  /* 0x0000001125227223 */ /* 0x000fe20000010022 */
[----:B------:R-:W-:Y:S02]  /*32d0*/  LEA.HI R37, R13, 0xffffff80, RZ, 0x8 ;  /* 0xffffff800d257811 */ /* 0x000fe400078f40ff */
[----:B------:R-:W0:Y:S08]  /*32e0*/  I2F.F16 R13, R42 ;  /* 0x0000002a000d7306 */ /* 0x000e300000200c00 */
[----:B------:R-:W1:Y:S01]  /*32f0*/  I2F.F16 R12, R37 ;  /* 0x00000025000c7306 */ /* 0x000e620000200c00 */
[----:B------:R-:W-:Y:S01]  /*3300*/  LEA.HI R14, R14, 0xffffff80, RZ, 0x8 ;  /* 0xffffff800e0e7811 */ /* 0x000fe200078f40ff */
[----:B0-----:R-:W-:-:S02]  /*3310*/  HADD2.F32 R13, -RZ, R13.H0_H0 ;  /* 0x2000000dff0d7230 */ /* 0x001fc40000004100 */
[----:B-1----:R-:W-:-:S03]  /*3320*/  HADD2.F32 R12, -RZ, R12.H0_H0 ;  /* 0x2000000cff0c7230 */ /* 0x002fc60000004100 */
[C---:B------:R-:W-:Y:S02]  /*3330*/  FFMA.FTZ R16, R17.reuse, R13, R16 ;  /* 0x0000000d11107223 */ /* 0x040fe40000010010 */
[----:B------:R-:W-:Y:S02]  /*3340*/  FFMA.FTZ R35, R17, R12, R35 ;  /* 0x0000000c11237223 */ /* 0x000fe40000010023 */
[----:B------:R-:W0:Y:S01]  /*3350*/  LDS.64 R12, [UR4+0x38] ;  /* 0x00003804ff0c7984 */ /* 0x000e220008000a00 */
[----:B------:R-:W1:Y:S02]  /*3360*/  I2F.F16 R14, R14 ;  /* 0x0000000e000e7306 */ /* 0x000e640000200c00 */
[----:B-1----:R-:W-:-:S05]  /*3370*/  HADD2.F32 R15, -RZ, R14.H0_H0 ;  /* 0x2000000eff0f7230 */ /* 0x002fca0000004100 */
[----:B------:R-:W-:Y:S01]  /*3380*/  FFMA.FTZ R36, R17, R15, R36 ;  /* 0x0000000f11247223 */ /* 0x000fe20000010024 */
[----:B------:R-:W-:-:S05]  /*3390*/  HADD2.F32 R18, -RZ, R0.H0_H0 ;  /* 0x20000000ff127230 */ /* 0x000fca0000004100 */
[----:B------:R-:W-:Y:S01]  /*33a0*/  FMUL.FTZ R15, R18, R27 ;  /* 0x0000001b120f7220 */ /* 0x000fe20000410000 */
[----:B0-----:R-:W-:Y:S01]  /*33b0*/  HADD2.F32 R27, -RZ, R12.H0_H0 ;  /* 0x2000000cff1b7230 */ /* 0x001fe20000004100 */
[----:B--2---:R-:W-:-:S04]  /*33c0*/  LOP3.LUT R37, R8, 0xff, RZ, 0xc0, !PT ;  /* 0x000000ff08257812 */ /* 0x004fc800078ec0ff */
[----:B------:R-:W-:-:S04]  /*33d0*/  IADD3 R37, PT, PT, R37, -0x80, RZ ;  /* 0xffffff8025257810 */ /* 0x000fc80007ffe0ff */
[----:B------:R-:W0:Y:S01]  /*33e0*/  I2F.F16 R17, R37 ;  /* 0x0000002500117306 */ /* 0x000e220000200c00 */
[----:B------:R-:W-:-:S04]  /*33f0*/  LOP3.LUT R39, R10, 0xff, RZ, 0xc0, !PT ;  /* 0x000000ff0a277812 */ /* 0x000fc800078ec0ff */
[----:B------:R-:W-:Y:S01]  /*3400*/  IADD3 R39, PT, PT, R39, -0x80, RZ ;  /* 0xffffff8027277810 */ /* 0x000fe20007ffe0ff */
[----:B0-----:R-:W-:-:S05]  /*3410*/  HADD2.F32 R17, -RZ, R17.H0_H0 ;  /* 0x20000011ff117230 */ /* 0x001fca0000004100 */
[----:B------:R-:W-:Y:S02]  /*3420*/  FFMA.FTZ R34, R17, R27, R34 ;  /* 0x0000001b11227223 */ /* 0x000fe40000010022 */
[----:B------:R-:W0:Y:S01]  /*3430*/  I2F.F16 R17, R39 ;  /* 0x0000002700117306 */ /* 0x000e220000200c00 */
[----:B------:R-:W-:-:S04]  /*3440*/  LOP3.LUT R37, R11, 0xff, RZ, 0xc0, !PT ;  /* 0x000000ff0b257812 */ /* 0x000fc800078ec0ff */
[----:B------:R-:W-:Y:S01]  /*3450*/  IADD3 R37, PT, PT, R37, -0x80, RZ ;  /* 0xffffff8025257810 */ /* 0x000fe20007ffe0ff */
[----:B0-----:R-:W-:-:S05]  /*3460*/  HADD2.F32 R17, -RZ, R17.H0_H0 ;  /* 0x20000011ff117230 */ /* 0x001fca0000004100 */
[----:B------:R-:W-:Y:S02]  /*3470*/  FFMA.FTZ R36, R27, R17, R36 ;  /* 0x000000111b247223 */ /* 0x000fe40000010024 */
[----:B------:R-:W0:Y:S01]  /*3480*/  I2F.F16 R17, R37 ;  /* 0x0000002500117306 */ /* 0x000e220000200c00 */
[----:B------:R-:W-:Y:S02]  /*3490*/  HADD2.F32 R38, -RZ, R3.H0_H0 ;  /* 0x20000003ff267230 */ /* 0x000fe40000004100 */
[----:B------:R-:W-:Y:S01]  /*34a0*/  FMUL.FTZ R28, R31, R18 ;  /* 0x000000121f1c7220 */ /* 0x000fe20000410000 */
[----:B------:R-:W-:Y:S02]  /*34b0*/  HADD2.F32 R31, -RZ, R2.H0_H0 ;  /* 0x20000002ff1f7230 */ /* 0x000fe40000004100 */
[----:B0-----:R-:W-:-:S05]  /*34c0*/  HADD2.F32 R17, -RZ, R17.H0_H0 ;  /* 0x20000011ff117230 */ /* 0x001fca0000004100 */
[----:B------:R-:W-:Y:S01]  /*34d0*/  FFMA.FTZ R16, R27, R17, R16 ;  /* 0x000000111b107223 */ /* 0x000fe20000010010 */
[----:B------:R-:W-:Y:S01]  /*34e0*/  FMUL.FTZ R17, R38, R25 ;  /* 0x0000001926117220 */ /* 0x000fe20000410000 */
[----:B------:R-:W-:Y:S01]  /*34f0*/  SHF.R.U32.HI R25, RZ, 0x8, R8 ;  /* 0x00000008ff197819 */ /* 0x000fe20000011608 */
[----:B------:R-:W-:Y:S01]  /*3500*/  FMUL.FTZ R30, R30, R31 ;  /* 0x0000001f1e1e7220 */ /* 0x000fe20000410000 */
[----:B------:R-:W-:Y:S02]  /*3510*/  HADD2.F32 R14, -RZ, R4.H0_H0 ;  /* 0x20000004ff0e7230 */ /* 0x000fe40000004100 */
[----:B------:R-:W-:Y:S01]  /*3520*/  LOP3.LUT R25, R25, 0xff, RZ, 0xc0, !PT ;  /* 0x000000ff19197812 */ /* 0x000fe200078ec0ff */
[----:B------:R-:W-:Y:S01]  /*3530*/  FMUL.FTZ R23, R31, R23 ;  /* 0x000000171f177220 */ /* 0x000fe20000410000 */
[----:B------:R-:W-:Y:S02]  /*3540*/  F2FP.F16.F32.PACK_AB R28, RZ, R28 ;  /* 0x0000001cff1c723e */ /* 0x000fe400000000ff */
[----:B------:R-:W-:-:S02]  /*3550*/  F2FP.F16.F32.PACK_AB R30, RZ, R30 ;  /* 0x0000001eff1e723e */ /* 0x000fc400000000ff */
[----:B------:R-:W-:Y:S01]  /*3560*/  IADD3 R25, PT, PT, R25, -0x80, RZ ;  /* 0xffffff8019197810 */ /* 0x000fe20007ffe0ff */
[----:B------:R-:W-:Y:S01]  /*3570*/  FMUL.FTZ R6, R6, R38 ;  /* 0x0000002606067220 */ /* 0x000fe20000410000 */
[----:B------:R-:W-:Y:S01]  /*3580*/  FMUL.FTZ R5, R5, R14 ;  /* 0x0000000e05057220 */ /* 0x000fe20000410000 */
[----:B------:R-:W-:Y:S01]  /*3590*/  F2FP.F16.F32.PACK_AB R15, RZ, R15 ;  /* 0x0000000fff0f723e */ /* 0x000fe200000000ff */
[----:B------:R-:W-:Y:S01]  /*35a0*/  FMUL.FTZ R26, R14, R26 ;  /* 0x0000001a0e1a7220 */ /* 0x000fe20000410000 */
[----:B------:R-:W-:Y:S02]  /*35b0*/  F2FP.F16.F32.PACK_AB R23, RZ, R23 ;  /* 0x00000017ff17723e */ /* 0x000fe400000000ff */
[----:B------:R-:W-:Y:S01]  /*35c0*/  PRMT R28, R28, 0x5410, R30 ;  /* 0x000054101c1c7816 */ /* 0x000fe2000000001e */
[----:B------:R-:W0:Y:S01]  /*35d0*/  I2F.F16 R25, R25 ;  /* 0x0000001900197306 */ /* 0x000e220000200c00 */
[----:B------:R-:W-:Y:S02]  /*35e0*/  F2FP.F16.F32.PACK_AB R6, RZ, R6 ;  /* 0x00000006ff06723e */ /* 0x000fe400000000ff */
[----:B------:R-:W-:Y:S01]  /*35f0*/  F2FP.F16.F32.PACK_AB R5, RZ, R5 ;  /* 0x00000005ff05723e */ /* 0x000fe200000000ff */
[----:B------:R-:W-:Y:S01]  /*3600*/  HFMA2 R28, R28, 1, 1, RZ ;  /* 0x3c003c001c1c7831 */ /* 0x000fe200000000ff */
[----:B------:R-:W-:-:S02]  /*3610*/  PRMT R15, R15, 0x5410, R23 ;  /* 0x000054100f0f7816 */ /* 0x000fc40000000017 */
[----:B------:R-:W-:Y:S02]  /*3620*/  F2FP.F16.F32.PACK_AB R17, RZ, R17 ;  /* 0x00000011ff11723e */ /* 0x000fe400000000ff */
[----:B------:R-:W-:Y:S02]  /*3630*/  F2FP.F16.F32.PACK_AB R26, RZ, R26 ;  /* 0x0000001aff1a723e */ /* 0x000fe400000000ff */
[----:B------:R-:W-:Y:S01]  /*3640*/  PRMT R6, R6, 0x5410, R5 ;  /* 0x0000541006067816 */ /* 0x000fe20000000005 */
[----:B------:R-:W-:Y:S01]  /*3650*/  HADD2 R5, R15, R28 ;  /* 0x0000001c0f057230 */ /* 0x000fe20000000000 */
[----:B------:R-:W-:Y:S02]  /*3660*/  PRMT R15, R17, 0x5410, R26 ;  /* 0x00005410110f7816 */ /* 0x000fe4000000001a */
[----:B------:R-:W-:Y:S01]  /*3670*/  SHF.R.U32.HI R17, RZ, 0x8, R9 ;  /* 0x00000008ff117819 */ /* 0x000fe20000011609 */
[----:B------:R-:W-:Y:S02]  /*3680*/  HFMA2 R6, R6, 1, 1, RZ ;  /* 0x3c003c0006067831 */ /* 0x000fe400000000ff */
[----:B0-----:R-:W-:Y:S01]  /*3690*/  HADD2.F32 R25, -RZ, R25.H0_H0 ;  /* 0x20000019ff197230 */ /* 0x001fe20000004100 */
[----:B------:R-:W-:Y:S01]  /*36a0*/  LOP3.LUT R17, R17, 0xff, RZ, 0xc0, !PT ;  /* 0x000000ff11117812 */ /* 0x000fe200078ec0ff */
[----:B------:R-:W-:-:S02]  /*36b0*/  HADD2 R6, R15, R6 ;  /* 0x000000060f067230 */ /* 0x000fc40000000000 */
[----:B------:R-:W-:Y:S01]  /*36c0*/  HADD2.F32 R15, -RZ, R12.H1_H1 ;  /* 0x3000000cff0f7230 */ /* 0x000fe20000004100 */
[----:B------:R-:W-:Y:S02]  /*36d0*/  SHF.R.U32.HI R23, RZ, 0x8, R10 ;  /* 0x00000008ff177819 */ /* 0x000fe4000001160a */
[----:B------:R-:W-:Y:S02]  /*36e0*/  IADD3 R12, PT, PT, R17, -0x80, RZ ;  /* 0xffffff80110c7810 */ /* 0x000fe40007ffe0ff */
[----:B------:R-:W-:Y:S01]  /*36f0*/  LOP3.LUT R43, R9, 0xff, RZ, 0xc0, !PT ;  /* 0x000000ff092b7812 */ /* 0x000fe200078ec0ff */
[----:B------:R-:W-:Y:S01]  /*3700*/  FFMA.FTZ R34, R25, R15, R34 ;  /* 0x0000000f19227223 */ /* 0x000fe20000010022 */
[----:B------:R-:W-:Y:S02]  /*3710*/  SHF.R.U32.HI R25, RZ, 0x8, R11 ;  /* 0x00000008ff197819 */ /* 0x000fe4000001160b */
[----:B------:R-:W-:Y:S01]  /*3720*/  LOP3.LUT R23, R23, 0xff, RZ, 0xc0, !PT ;  /* 0x000000ff17177812 */ /* 0x000fe200078ec0ff */
[----:B------:R-:W0:Y:S01]  /*3730*/  I2F.F16 R12, R12 ;  /* 0x0000000c000c7306 */ /* 0x000e220000200c00 */
[----:B------:R-:W-:-:S02]  /*3740*/  IADD3 R43, PT, PT, R43, -0x80, RZ ;  /* 0xffffff802b2b7810 */ /* 0x000fc40007ffe0ff */
[----:B------:R-:W-:Y:S02]  /*3750*/  LOP3.LUT R25, R25, 0xff, RZ, 0xc0, !PT ;  /* 0x000000ff19197812 */ /* 0x000fe400078ec0ff */
[----:B------:R-:W-:Y:S02]  /*3760*/  IADD3 R17, PT, PT, R23, -0x80, RZ ;  /* 0xffffff8017117810 */ /* 0x000fe40007ffe0ff */
[----:B------:R-:W-:Y:S01]  /*3770*/  SHF.R.U32.HI R23, RZ, 0x10, R8 ;  /* 0x00000010ff177819 */ /* 0x000fe20000011608 */
[----:B------:R-:W1:Y:S01]  /*3780*/  I2F.F16 R42, R43 ;  /* 0x0000002b002a7306 */ /* 0x000e620000200c00 */
[----:B------:R-:W-:Y:S02]  /*3790*/  IADD3 R26, PT, PT, R25, -0x80, RZ ;  /* 0xffffff80191a7810 */ /* 0x000fe40007ffe0ff */
[----:B------:R-:W-:-:S05]  /*37a0*/  LOP3.LUT R25, R23, 0xff, RZ, 0xc0, !PT ;  /* 0x000000ff17197812 */ /* 0x000fca00078ec0ff */
[----:B------:R-:W2:Y:S01]  /*37b0*/  I2F.F16 R17, R17 ;  /* 0x0000001100117306 */ /* 0x000ea20000200c00 */
[----:B------:R-:W-:Y:S01]  /*37c0*/  IADD3 R25, PT, PT, R25, -0x80, RZ ;  /* 0xffffff8019197810 */ /* 0x000fe20007ffe0ff */
[----:B0-----:R-:W-:-:S06]  /*37d0*/  HADD2.F32 R28, -RZ, R12.H0_H0 ;  /* 0x2000000cff1c7230 */ /* 0x001fcc0000004100 */
[----:B------:R-:W0:Y:S01]  /*37e0*/  I2F.F16 R23, R26 ;  /* 0x0000001a00177306 */ /* 0x000e220000200c00 */
[----:B-1----:R-:W-:-:S07]  /*37f0*/  HADD2.F32 R42, -RZ, R42.H0_H0 ;  /* 0x2000002aff2a7230 */ /* 0x002fce0000004100 */
[----:B------:R-:W1:Y:S01]  /*3800*/  I2F.F16 R12, R25 ;  /* 0x00000019000c7306 */ /* 0x000e620000200c00 */
[----:B------:R-:W-:Y:S01]  /*3810*/  FFMA.FTZ R35, R27, R42, R35 ;  /* 0x0000002a1b237223 */ /* 0x000fe20000010023 */
[----:B--2---:R-:W-:Y:S02]  /*3820*/  HADD2.F32 R27, -RZ, R17.H0_H0 ;  /* 0x20000011ff1b7230 */ /* 0x004fe40000004100 */
[----:B0-----:R-:W-:Y:S02]  /*3830*/  HADD2.F32 R23, -RZ, R23.H0_H0 ;  /* 0x20000017ff177230 */ /* 0x001fe40000004100 */
[C---:B------:R-:W-:Y:S01]  /*3840*/  FFMA.FTZ R35, R15.reuse, R28, R35 ;  /* 0x0000001c0f237223 */ /* 0x040fe20000010023 */
[C---:B------:R-:W-:Y:S02]  /*3850*/  FFMA.FTZ R36, R15.reuse, R27, R36 ;  /* 0x0000001b0f247223 */ /* 0x040fe40000010024 */
[----:B------:R-:W-:Y:S01]  /*3860*/  FFMA.FTZ R16, R15, R23, R16 ;  /* 0x000000170f107223 */ /* 0x000fe20000010010 */
[----:B------:R-:W-:Y:S01]  /*3870*/  HADD2.F32 R15, -RZ, R13.H0_H0 ;  /* 0x2000000dff0f7230 */ /* 0x000fe20000004100 */
[----:B------:R-:W-:Y:S01]  /*3880*/  LEA.HI R23, R9, 0xffffff80, RZ, 0x8 ;  /* 0xffffff8009177811 */ /* 0x000fe200078f40ff */
[----:B-1----:R-:W-:Y:S01]  /*3890*/  HADD2.F32 R17, -RZ, R12.H0_H0 ;  /* 0x2000000cff117230 */ /* 0x002fe20000004100 */
[----:B------:R-:W-:-:S02]  /*38a0*/  SHF.R.U32.HI R9, RZ, 0x10, R9 ;  /* 0x00000010ff097819 */ /* 0x000fc40000011609 */
[----:B------:R-:W-:Y:S02]  /*38b0*/  LEA.HI R26, R10, 0xffffff80, RZ, 0x8 ;  /* 0xffffff800a1a7811 */ /* 0x000fe400078f40ff */
[----:B------:R-:W-:Y:S01]  /*38c0*/  FFMA.FTZ R34, R17, R15, R34 ;  /* 0x0000000f11227223 */ /* 0x000fe20000010022 */
[----:B------:R-:W-:Y:S02]  /*38d0*/  LOP3.LUT R17, R9, 0xff, RZ, 0xc0, !PT ;  /* 0x000000ff09117812 */ /* 0x000fe400078ec0ff */
[----:B------:R-:W-:Y:S02]  /*38e0*/  SHF.R.U32.HI R10, RZ, 0x10, R10 ;  /* 0x00000010ff0a7819 */ /* 0x000fe4000001160a */
[----:B------:R-:W-:Y:S02]  /*38f0*/  IADD3 R25, PT, PT, R17, -0x80, RZ ;  /* 0xffffff8011197810 */ /* 0x000fe40007ffe0ff */
[----:B------:R-:W-:Y:S02]  /*3900*/  SHF.R.U32.HI R27, RZ, 0x10, R11 ;  /* 0x00000010ff1b7819 */ /* 0x000fe4000001160b */
[----:B------:R-:W-:-:S02]  /*3910*/  LOP3.LUT R17, R10, 0xff, RZ, 0xc0, !PT ;  /* 0x000000ff0a117812 */ /* 0x000fc400078ec0ff */
[----:B------:R-:W0:Y:S01]  /*3920*/  I2F.F16 R10, R25 ;  /* 0x00000019000a7306 */ /* 0x000e220000200c00 */
[----:B------:R-:W-:Y:S02]  /*3930*/  LOP3.LUT R27, R27, 0xff, RZ, 0xc0, !PT ;  /* 0x000000ff1b1b7812 */ /* 0x000fe400078ec0ff */
[----:B------:R-:W-:-:S05]  /*3940*/  IADD3 R17, PT, PT, R17, -0x80, RZ ;  /* 0xffffff8011117810 */ /* 0x000fca0007ffe0ff */
[----:B------:R1:W-:Y:S01]  /*3950*/  I2F.F16 R12, R23 ;  /* 0x00000017000c7306 */ /* 0x0003e20000200c00 */
[----:B------:R-:W-:Y:S02]  /*3960*/  LEA.HI R8, R8, 0xffffff80, RZ, 0x8 ;  /* 0xffffff8008087811 */ /* 0x000fe400078f40ff */
[----:B------:R-:W-:Y:S02]  /*3970*/  LEA.HI R11, R11, 0xffffff80, RZ, 0x8 ;  /* 0xffffff800b0b7811 */ /* 0x000fe400078f40ff */
[----:B-1----:R-:W-:-:S03]  /*3980*/  IADD3 R23, PT, PT, R27, -0x80, RZ ;  /* 0xffffff801b177810 */ /* 0x002fc60007ffe0ff */
[----:B------:R-:W1:Y:S08]  /*3990*/  I2F.F16 R17, R17 ;  /* 0x0000001100117306 */ /* 0x000e700000200c00 */
[----:B------:R-:W2:Y:S08]  /*39a0*/  I2F.F16 R23, R23 ;  /* 0x0000001700177306 */ /* 0x000eb00000200c00 */
[----:B------:R0:W-:Y:S08]  /*39b0*/  I2F.F16 R9, R26 ;  /* 0x0000001a00097306 */ /* 0x0001f00000200c00 */
[----:B------:R-:W3:Y:S01]  /*39c0*/  I2F.F16 R8, R8 ;  /* 0x0000000800087306 */ /* 0x000ee20000200c00 */
[----:B0-----:R-:W-:-:S07]  /*39d0*/  HADD2.F32 R26, -RZ, R10.H0_H0 ;  /* 0x2000000aff1a7230 */ /* 0x001fce0000004100 */
[----:B------:R-:W0:Y:S01]  /*39e0*/  I2F.F16 R10, R11 ;  /* 0x0000000b000a7306 */ /* 0x000e220000200c00 */
[----:B------:R-:W-:Y:S01]  /*39f0*/  FFMA.FTZ R26, R15, R26, R35 ;  /* 0x0000001a0f1a7223 */ /* 0x000fe20000010023 */
[----:B-1----:R-:W-:Y:S02]  /*3a00*/  HADD2.F32 R27, -RZ, R17.H0_H0 ;  /* 0x20000011ff1b7230 */ /* 0x002fe40000004100 */
[----:B--2---:R-:W-:Y:S02]  /*3a10*/  HADD2.F32 R35, -RZ, R23.H0_H0 ;  /* 0x20000017ff237230 */ /* 0x004fe40000004100 */
[----:B------:R-:W-:Y:S02]  /*3a20*/  HADD2.F32 R13, -RZ, R13.H1_H1 ;  /* 0x3000000dff0d7230 */ /* 0x000fe40000004100 */
[----:B---3--:R-:W-:Y:S02]  /*3a30*/  HADD2.F32 R25, -RZ, R8.H0_H0 ;  /* 0x20000008ff197230 */ /* 0x008fe40000004100 */
[----:B------:R-:W-:-:S02]  /*3a40*/  HADD2.F32 R12, -RZ, R12.H0_H0 ;  /* 0x2000000cff0c7230 */ /* 0x000fc40000004100 */
[C---:B------:R-:W-:Y:S01]  /*3a50*/  FFMA.FTZ R36, R15.reuse, R27, R36 ;  /* 0x0000001b0f247223 */ /* 0x040fe20000010024 */
[----:B------:R-:W-:Y:S02]  /*3a60*/  HADD2.F32 R9, -RZ, R9.H0_H0 ;  /* 0x20000009ff097230 */ /* 0x000fe40000004100 */
[----:B------:R-:W-:Y:S01]  /*3a70*/  FFMA.FTZ R35, R15, R35, R16 ;  /* 0x000000230f237223 */ /* 0x000fe20000010010 */
[----:B0-----:R-:W-:Y:S02]  /*3a80*/  HADD2.F32 R10, -RZ, R10.H0_H0 ;  /* 0x2000000aff0a7230 */ /* 0x001fe40000004100 */
        /* <DEDUP_REMOVED lines=26> */
[----:B------:R-:W-:-:S04]  /*3c30*/  IMAD.WIDE R40, R7, 0x4, R40 ;  /* 0x0000000407287825 */ /* 0x000fc800078e0228 */
[----:B------:R-:W-:Y:S01]  /*3c40*/  HFMA2 R5, R25, 1, 1, R5 ;  /* 0x3c003c0019057831 */ /* 0x000fe20000000005 */
[----:B------:R-:W-:Y:S01]  /*3c50*/  MOV R25, R22 ;  /* 0x0000001600197202 */ /* 0x000fe20000000f00 */
[----:B------:R-:W-:Y:S01]  /*3c60*/  HADD2 R6, R9, R6 ;  /* 0x0000000609067230 */ /* 0x000fe20000000000 */
[----:B------:R-:W-:-:S12]  /*3c70*/  UIADD3 UR4, UPT, UPT, UR4, 0x40, URZ ;  /* 0x0000004004047890 */ /* 0x000fd8000fffe0ff */
.L_x_5217:
[----:B------:R-:W-:-:S04]  /*3c80*/  VIMNMX R8, PT, PT, R21, UR9, PT ;  /* 0x0000000915087c48 */ /* 0x000fc8000bfe0100 */
[----:B------:R-:W-:-:S13]  /*3c90*/  ISETP.GT.AND P0, PT, R8, R25, PT ;  /* 0x000000190800720c */ /* 0x000fda0003f04270 */
[----:B------:R-:W-:Y:S05]  /*3ca0*/  @!P0 BRA `(.L_x_5218) ;  /* 0x0000002400008947 */ /* 0x000fea0003800000 */
[----:B------:R-:W-:Y:S02]  /*3cb0*/  MOV R26, R40 ;  /* 0x00000028001a7202 */ /* 0x000fe40000000f00 */
[----:B------:R-:W-:Y:S02]  /*3cc0*/  MOV R27, R41 ;  /* 0x00000029001b7202 */ /* 0x000fe40000000f00 */
[----:B------:R-:W-:-:S07]  /*3cd0*/  VIMNMX.U32 R22, PT, PT, R21, UR9, PT ;  /* 0x0000000915167c48 */ /* 0x000fce000bfe0000 */
.L_x_5219:
[----:B------:R-:W2:Y:S01]  /*3ce0*/  LDG.E.128.CONSTANT R12, desc[UR6][R26.64] ;  /* 0x000000061a0c7981 */ /* 0x000ea2000c1e9d00 */
[----:B------:R-:W-:-:S03]  /*3cf0*/  IMAD.WIDE R38, R7, 0x4, R26 ;  /* 0x0000000407267825 */ /* 0x000fc600078e021a */
[----:B------:R-:W1:Y:S04]  /*3d00*/  LDS.64 R16, [UR4] ;  /* 0x00000004ff107984 */ /* 0x000e680008000a00 */
[----:B------:R3:W4:Y:S02]  /*3d10*/  LDG.E.128.CONSTANT R8, desc[UR6][R38.64] ;  /* 0x0000000626087981 */ /* 0x000724000c1e9d00 */
[----:B---3--:R-:W-:-:S04]  /*3d20*/  IMAD.WIDE R38, R7, 0x4, R38 ;  /* 0x0000000407267825 */ /* 0x008fc800078e0226 */
        /* <DEDUP_REMOVED lines=12> */
[----:B------:R-:W-:Y:S02]  /*3df0*/  HADD2.F32 R18, -RZ, R16.H0_H0 ;  /* 0x20000010ff127230 */ /* 0x000fe40000004100 */
[----:B------:R-:W-:Y:S02]  /*3e00*/  HADD2 R31, R19, -1032, -1032 ;  /* 0xe408e408131f7430 */ /* 0x000fe40000000000 */
[----:B------:R-:W-:-:S02]  /*3e10*/  HADD2.F32 R23, -RZ, R30.H0_H0 ;  /* 0x2000001eff177230 */ /* 0x000fc40000004100 */
[----:B------:R-:W-:Y:S02]  /*3e20*/  HADD2 R28, R28, -1032, -1032 ;  /* 0xe408e4081c1c7430 */ /* 0x000fe40000000000 */
[----:B------:R-:W-:Y:S01]  /*3e30*/  HADD2.F32 R29, -RZ, R32.H0_H0 ;  /* 0x20000020ff1d7230 */ /* 0x000fe20000004100 */
[----:B------:R-:W-:Y:S01]  /*3e40*/  LOP3.LUT R33, R13, 0xf000f0, RZ, 0xc0, !PT ;  /* 0x00f000f00d217812 */ /* 0x000fe200078ec0ff */
[----:B------:R-:W-:Y:S02]  /*3e50*/  HADD2.F32 R37, -RZ, R31.H0_H0 ;  /* 0x2000001fff257230 */ /* 0x000fe40000004100 */
[----:B------:R-:W-:Y:S01]  /*3e60*/  FFMA.FTZ R35, R23, R18, RZ ;  /* 0x0000001217237223 */ /* 0x000fe200000100ff */
[----:B------:R-:W-:Y:S02]  /*3e70*/  HADD2.F32 R19, -RZ, R28.H0_H0 ;  /* 0x2000001cff137230 */ /* 0x000fe40000004100 */
[----:B------:R-:W-:Y:S01]  /*3e80*/  FFMA.FTZ R23, R18, R29, RZ ;  /* 0x0000001d12177223 */ /* 0x000fe200000100ff */
[----:B------:R-:W-:-:S02]  /*3e90*/  HFMA2 R29, -RZ, RZ, 0, 0.0625 ;  /* 0x00002c00ff1d7431 */ /* 0x000fc400000001ff */
[C---:B------:R-:W-:Y:S01]  /*3ea0*/  FFMA.FTZ R37, R18.reuse, R37, RZ ;  /* 0x0000002512257223 */ /* 0x040fe200000100ff */
[----:B------:R-:W-:Y:S02]  /*3eb0*/  HADD2.F32 R16, -RZ, R16.H1_H1 ;  /* 0x30000010ff107230 */ /* 0x000fe40000004100 */
[----:B------:R-:W-:Y:S01]  /*3ec0*/  FFMA.FTZ R19, R18, R19, RZ ;  /* 0x0000001312137223 */ /* 0x000fe200000100ff */
[----:B------:R-:W-:Y:S01]  /*3ed0*/  LOP3.LUT R18, R12, 0xf000f0, RZ, 0xc0, !PT ;  /* 0x00f000f00c127812 */ /* 0x000fe200078ec0ff */
[----:B------:R-:W-:Y:S01]  /*3ee0*/  HADD2.F32 R28, -RZ, R28.H1_H1 ;  /* 0x3000001cff1c7230 */ /* 0x000fe20000004100 */
[----:B------:R-:W-:Y:S01]  /*3ef0*/  PRMT R0, R0, 0x5410, R29 ;  /* 0x0000541000007816 */ /* 0x000fe2000000001d */
[----:B------:R-:W-:Y:S01]  /*3f00*/  HADD2.F32 R30, -RZ, R30.H1_H1 ;  /* 0x3000001eff1e7230 */ /* 0x000fe20000004100 */
[----:B------:R-:W-:Y:S01]  /*3f10*/  LOP3.LUT R29, R18, 0x64006400, RZ, 0xfc, !PT ;  /* 0x64006400121d7812 */ /* 0x000fe200078efcff */
[----:B------:R-:W-:Y:S02]  /*3f20*/  HADD2.F32 R31, -RZ, R31.H1_H1 ;  /* 0x3000001fff1f7230 */ /* 0x000fe40000004100 */
[----:B------:R-:W-:Y:S01]  /*3f30*/  FFMA.FTZ R28, R16, R28, R19 ;  /* 0x0000001c101c7223 */ /* 0x000fe20000010013 */
[----:B------:R-:W-:Y:S01]  /*3f40*/  LOP3.LUT R19, R14, 0xf000f0, RZ, 0xc0, !PT ;  /* 0x00f000f00e137812 */ /* 0x000fe200078ec0ff */
[----:B------:R-:W-:Y:S01]  /*3f50*/  FFMA.FTZ R35, R30, R16, R35 ;  /* 0x000000101e237223 */ /* 0x000fe20000010023 */
[----:B------:R-:W-:-:S02]  /*3f60*/  HFMA2 R29, R29, R0.H1_H1, -72, -72 ;  /* 0xd480d4801d1d7431 */ /* 0x000fc40000060000 */
[----:B------:R-:W-:Y:S01]  /*3f70*/  HADD2.F32 R32, -RZ, R32.H1_H1 ;  /* 0x30000020ff207230 */ /* 0x000fe20000004100 */
[----:B------:R-:W-:Y:S01]  /*3f80*/  LOP3.LUT R19, R19, 0x64006400, RZ, 0xfc, !PT ;  /* 0x6400640013137812 */ /* 0x000fe200078efcff */
[C---:B------:R-:W-:Y:S01]  /*3f90*/  FFMA.FTZ R37, R16.reuse, R31, R37 ;  /* 0x0000001f10257223 */ /* 0x040fe20000010025 */
[----:B------:R-:W-:Y:S01]  /*3fa0*/  LOP3.LUT R33, R33, 0x64006400, RZ, 0xfc, !PT ;  /* 0x6400640021217812 */ /* 0x000fe200078efcff */
[----:B------:R-:W-:Y:S02]  /*3fb0*/  HADD2.F32 R18, -RZ, R29.H0_H0 ;  /* 0x2000001dff127230 */ /* 0x000fe40000004100 */
[----:B------:R-:W-:Y:S01]  /*3fc0*/  FFMA.FTZ R23, R16, R32, R23 ;  /* 0x0000002010177223 */ /* 0x000fe20000010017 */
[-C--:B------:R-:W-:Y:S01]  /*3fd0*/  HFMA2 R30, R19, R0.reuse.H1_H1, -72, -72 ;  /* 0xd480d480131e7431 */ /* 0x080fe20000060000 */
[----:B------:R-:W-:Y:S01]  /*3fe0*/  LOP3.LUT R31, R15, 0xf000f0, RZ, 0xc0, !PT ;  /* 0x00f000f00f1f7812 */ /* 0x000fe200078ec0ff */
[-C--:B------:R-:W-:Y:S02]  /*3ff0*/  HFMA2 R16, R33, R0.reuse.H1_H1, -72, -72 ;  /* 0xd480d48021107431 */ /* 0x080fe40000060000 */
[----:B------:R-:W-:Y:S01]  /*4000*/  FFMA.FTZ R35, R18, R36, R35 ;  /* 0x0000002412237223 */ /* 0x000fe20000010023 */
[----:B------:R-:W-:Y:S01]  /*4010*/  SHF.R.U32.HI R12, RZ, 0x8, R12 ;  /* 0x00000008ff0c7819 */ /* 0x000fe2000001160c */
[----:B------:R-:W1:Y:S01]  /*4020*/  LDS.64 R18, [UR4+0x8] ;  /* 0x00000804ff127984 */ /* 0x000e620008000a00 */
[----:B------:R-:W-:Y:S01]  /*4030*/  LOP3.LUT R31, R31, 0x64006400, RZ, 0xfc, !PT ;  /* 0x640064001f1f7812 */ /* 0x000fe200078efcff */
[--C-:B------:R-:W-:Y:S01]  /*4040*/  HADD2.F32 R33, -RZ, R16.reuse.H0_H0 ;  /* 0x20000010ff217230 */ /* 0x100fe20000004100 */
[----:B------:R-:W-:Y:S01]  /*4050*/  SHF.R.U32.HI R14, RZ, 0x8, R14 ;  /* 0x00000008ff0e7819 */ /* 0x000fe2000001160e */
[----:B------:R-:W-:Y:S01]  /*4060*/  HADD2.F32 R16, -RZ, R16.H1_H1 ;  /* 0x30000010ff107230 */ /* 0x000fe20000004100 */
[----:B------:R-:W-:Y:S01]  /*4070*/  SHF.R.U32.HI R15, RZ, 0x8, R15 ;  /* 0x00000008ff0f7819 */ /* 0x000fe2000001160f */
[----:B------:R-:W-:-:S02]  /*4080*/  HFMA2 R31, R31, R0.H1_H1, -72, -72 ;  /* 0xd480d4801f1f7431 */ /* 0x000fc40000060000 */
[C---:B------:R-:W-:Y:S01]  /*4090*/  FFMA.FTZ R32, R36.reuse, R33, R37 ;  /* 0x0000002124207223 */ /* 0x040fe20000010025 */
[--C-:B------:R-:W-:Y:S01]  /*40a0*/  HADD2.F32 R34, -RZ, R30.reuse.H0_H0 ;  /* 0x2000001eff227230 */ /* 0x100fe20000004100 */
[----:B----4-:R-:W-:Y:S01]  /*40b0*/  SHF.R.U32.HI R37, RZ, 0x8, R9 ;  /* 0x00000008ff257819 */ /* 0x010fe20000011609 */
[----:B------:R-:W-:Y:S02]  /*40c0*/  HADD2.F32 R30, -RZ, R30.H1_H1 ;  /* 0x3000001eff1e7230 */ /* 0x000fe40000004100 */
[----:B------:R-:W-:Y:S01]  /*40d0*/  FFMA.FTZ R32, R17, R16, R32 ;  /* 0x0000001011207223 */ /* 0x000fe20000010020 */
[----:B------:R-:W-:Y:S01]  /*40e0*/  HADD2.F32 R33, -RZ, R31.H0_H0 ;  /* 0x2000001fff217230 */ /* 0x000fe20000004100 */
[----:B------:R-:W-:Y:S01]  /*40f0*/  SHF.R.U32.HI R16, RZ, 0x8, R13 ;  /* 0x00000008ff107819 */ /* 0x000fe2000001160d */
[----:B------:R-:W-:Y:S01]  /*4100*/  FFMA.FTZ R23, R36, R34, R23 ;  /* 0x0000002224177223 */ /* 0x000fe20000010017 */
[----:B------:R-:W-:Y:S01]  /*4110*/  LOP3.LUT R13, R12, 0xf000f, RZ, 0xc0, !PT ;  /* 0x000f000f0c0d7812 */ /* 0x000fe200078ec0ff */
[----:B------:R-:W-:-:S02]  /*4120*/  HADD2.F32 R34, -RZ, R29.H1_H1 ;  /* 0x3000001dff227230 */ /* 0x000fc40000004100 */
[----:B------:R-:W-:Y:S01]  /*4130*/  FFMA.FTZ R28, R36, R33, R28 ;  /* 0x00000021241c7223 */ /* 0x000fe2000001001c */
[----:B------:R-:W-:Y:S01]  /*4140*/  HADD2.F32 R31, -RZ, R31.H1_H1 ;  /* 0x3000001fff1f7230 */ /* 0x000fe20000004100 */
[----:B------:R-:W-:Y:S01]  /*4150*/  LOP3.LUT R13, R13, 0x64006400, RZ, 0xfc, !PT ;  /* 0x640064000d0d7812 */ /* 0x000fe200078efcff */
[C---:B------:R-:W-:Y:S01]  /*4160*/  FFMA.FTZ R23, R17.reuse, R30, R23 ;  /* 0x0000001e11177223 */ /* 0x040fe20000010017 */
[----:B------:R-:W-:Y:S01]  /*4170*/  FFMA.FTZ R35, R34, R17, R35 ;  /* 0x0000001122237223 */ /* 0x000fe20000010023 */
[----:B------:R-:W-:Y:S01]  /*4180*/  LOP3.LUT R29, R16, 0xf000f, RZ, 0xc0, !PT ;  /* 0x000f000f101d7812 */ /* 0x000fe200078ec0ff */
[----:B------:R-:W-:Y:S01]  /*4190*/  FFMA.FTZ R28, R17, R31, R28 ;  /* 0x0000001f111c7223 */ /* 0x000fe2000001001c */
[----:B------:R-:W-:Y:S01]  /*41a0*/  HADD2 R17, R13, -1032, -1032 ;  /* 0xe408e4080d117430 */ /* 0x000fe20000000000 */
[----:B------:R-:W-:Y:S02]  /*41b0*/  LOP3.LUT R30, R14, 0xf000f, RZ, 0xc0, !PT ;  /* 0x000f000f0e1e7812 */ /* 0x000fe400078ec0ff */
[----:B------:R-:W-:-:S02]  /*41c0*/  LOP3.LUT R13, R15, 0xf000f, RZ, 0xc0, !PT ;  /* 0x000f000f0f0d7812 */ /* 0x000fc400078ec0ff */
[----:B------:R-:W-:Y:S01]  /*41d0*/  LOP3.LUT R29, R29, 0x64006400, RZ, 0xfc, !PT ;  /* 0x640064001d1d7812 */ /* 0x000fe200078efcff */
[----:B------:R-:W-:Y:S01]  /*41e0*/  HADD2.F32 R36, -RZ, R17.H0_H0 ;  /* 0x20000011ff247230 */ /* 0x000fe20000004100 */
[----:B------:R-:W-:Y:S02]  /*41f0*/  LOP3.LUT R30, R30, 0x64006400, RZ, 0xfc, !PT ;  /* 0x640064001e1e7812 */ /* 0x000fe400078efcff */
[----:B------:R-:W-:Y:S01]  /*4200*/  LOP3.LUT R13, R13, 0x64006400, RZ, 0xfc, !PT ;  /* 0x640064000d0d7812 */ /* 0x000fe200078efcff */
[----:B------:R-:W-:Y:S01]  /*4210*/  HADD2 R29, R29, -1032, -1032 ;  /* 0xe408e4081d1d7430 */ /* 0x000fe20000000000 */
[----:B------:R-:W-:Y:S01]  /*4220*/  LOP3.LUT R16, R16, 0xf000f0, RZ, 0xc0, !PT ;  /* 0x00f000f010107812 */ /* 0x000fe200078ec0ff */
[----:B------:R-:W-:Y:S01]  /*4230*/  HADD2 R30, R30, -1032, -1032 ;  /* 0xe408e4081e1e7430 */ /* 0x000fe20000000000 */
[----:B------:R-:W-:Y:S01]  /*4240*/  LOP3.LUT R14, R14, 0xf000f0, RZ, 0xc0, !PT ;  /* 0x00f000f00e0e7812 */ /* 0x000fe200078ec0ff */
[----:B------:R-:W-:Y:S02]  /*4250*/  HADD2 R13, R13, -1032, -1032 ;  /* 0xe408e4080d0d7430 */ /* 0x000fe40000000000 */
[----:B-1----:R-:W-:-:S02]  /*4260*/  HADD2.F32 R31, -RZ, R18.H0_H0 ;  /* 0x20000012ff1f7230 */ /* 0x002fc40000004100 */
        /* <DEDUP_REMOVED lines=10> */
[----:B------:R-:W-:Y:S01]  /*4310*/  HADD2.F32 R17, -RZ, R18.H1_H1 ;  /* 0x30000012ff117230 */ /* 0x000fe20000004100 */
[----:B------:R-:W-:Y:S01]  /*4320*/  LOP3.LUT R18, R12, 0xf000f0, RZ, 0xc0, !PT ;  /* 0x00f000f00c127812 */ /* 0x000fe200078ec0ff */
[----:B------:R-:W-:-:S03]  /*4330*/  HADD2.F32 R30, -RZ, R30.H1_H1 ;  /* 0x3000001eff1e7230 */ /* 0x000fc60000004100 */
[C---:B------:R-:W-:Y:S01]  /*4340*/  FFMA.FTZ R28, R17.reuse, R13, R28 ;  /* 0x0000000d111c7223 */ /* 0x040fe2000001001c */
[----:B------:R-:W-:Y:S01]  /*4350*/  FFMA.FTZ R32, R17, R29, R32 ;  /* 0x0000001d11207223 */ /* 0x000fe20000010020 */
[----:B------:R-:W1:Y:S01]  /*4360*/  LDS.64 R12, [UR4+0x10] ;  /* 0x00001004ff0c7984 */ /* 0x000e620008000a00 */
[----:B------:R-:W-:Y:S01]  /*4370*/  LOP3.LUT R29, R16, 0x64006400, RZ, 0xfc, !PT ;  /* 0x64006400101d7812 */ /* 0x000fe200078efcff */
[----:B------:R-:W-:Y:S01]  /*4380*/  FFMA.FTZ R36, R31, R17, R36 ;  /* 0x000000111f247223 */ /* 0x000fe20000010024 */
[----:B------:R-:W-:Y:S01]  /*4390*/  LOP3.LUT R16, R15, 0xf000f0, RZ, 0xc0, !PT ;  /* 0x00f000f00f107812 */ /* 0x000fe200078ec0ff */
[----:B------:R-:W-:Y:S01]  /*43a0*/  FFMA.FTZ R23, R17, R30, R23 ;  /* 0x0000001e11177223 */ /* 0x000fe20000010017 */
[----:B------:R-:W-:Y:S01]  /*43b0*/  LOP3.LUT R17, R18, 0x64006400, RZ, 0xfc, !PT ;  /* 0x6400640012117812 */ /* 0x000fe200078efcff */
[-C--:B------:R-:W-:Y:S01]  /*43c0*/  HFMA2 R15, R29, R0.reuse.H1_H1, -72, -72 ;  /* 0xd480d4801d0f7431 */ /* 0x080fe20000060000 */
[----:B------:R-:W-:Y:S02]  /*43d0*/  LOP3.LUT R31, R14, 0x64006400, RZ, 0xfc, !PT ;  /* 0x640064000e1f7812 */ /* 0x000fe400078efcff */
[----:B------:R-:W-:Y:S01]  /*43e0*/  LOP3.LUT R33, R16, 0x64006400, RZ, 0xfc, !PT ;  /* 0x6400640010217812 */ /* 0x000fe200078efcff */
[----:B------:R-:W-:-:S02]  /*43f0*/  HFMA2 R18, R17, R0.H1_H1, -72, -72 ;  /* 0xd480d48011127431 */ /* 0x000fc40000060000 */
[----:B------:R-:W-:Y:S02]  /*4400*/  HADD2.F32 R17, -RZ, R19.H0_H0 ;  /* 0x20000013ff117230 */ /* 0x000fe40000004100 */
[-C--:B------:R-:W-:Y:S02]  /*4410*/  HFMA2 R14, R31, R0.reuse.H1_H1, -72, -72 ;  /* 0xd480d4801f0e7431 */ /* 0x080fe40000060000 */
[----:B------:R-:W-:Y:S02]  /*4420*/  HADD2.F32 R29, -RZ, R15.H0_H0 ;  /* 0x2000000fff1d7230 */ /* 0x000fe40000004100 */
[----:B------:R-:W-:Y:S02]  /*4430*/  HFMA2 R16, R33, R0.H1_H1, -72, -72 ;  /* 0xd480d48021107431 */ /* 0x000fe40000060000 */
[----:B------:R-:W-:Y:S02]  /*4440*/  HADD2.F32 R35, -RZ, R18.H0_H0 ;  /* 0x20000012ff237230 */ /* 0x000fe40000004100 */
[----:B------:R-:W-:-:S02]  /*4450*/  HADD2.F32 R30, -RZ, R14.H0_H0 ;  /* 0x2000000eff1e7230 */ /* 0x000fc40000004100 */
[----:B------:R-:W-:Y:S01]  /*4460*/  FFMA.FTZ R32, R17, R29, R32 ;  /* 0x0000001d11207223 */ /* 0x000fe20000010020 */
[----:B------:R-:W-:Y:S02]  /*4470*/  HADD2.F32 R31, -RZ, R16.H0_H0 ;  /* 0x20000010ff1f7230 */ /* 0x000fe40000004100 */
[----:B------:R-:W-:Y:S01]  /*4480*/  FFMA.FTZ R36, R35, R17, R36 ;  /* 0x0000001123247223 */ /* 0x000fe20000010024 */
[----:B------:R-:W-:Y:S02]  /*4490*/  HADD2.F32 R19, -RZ, R19.H1_H1 ;  /* 0x30000013ff137230 */ /* 0x000fe40000004100 */
[C---:B------:R-:W-:Y:S01]  /*44a0*/  FFMA.FTZ R30, R17.reuse, R30, R23 ;  /* 0x0000001e111e7223 */ /* 0x040fe20000010017 */
[----:B------:R-:W-:Y:S01]  /*44b0*/  HADD2.F32 R29, -RZ, R18.H1_H1 ;  /* 0x30000012ff1d7230 */ /* 0x000fe20000004100 */
[----:B------:R-:W-:Y:S01]  /*44c0*/  LOP3.LUT R23, R8, 0xf000f, RZ, 0xc0, !PT ;  /* 0x000f000f08177812 */ /* 0x000fe200078ec0ff */
[----:B------:R-:W-:Y:S01]  /*44d0*/  FFMA.FTZ R18, R17, R31, R28 ;  /* 0x0000001f11127223 */ /* 0x000fe2000001001c */
[----:B------:R-:W-:Y:S01]  /*44e0*/  LOP3.LUT R31, R9, 0xf000f, RZ, 0xc0, !PT ;  /* 0x000f000f091f7812 */ /* 0x000fe200078ec0ff */
[----:B------:R-:W-:-:S02]  /*44f0*/  HADD2.F32 R15, -RZ, R15.H1_H1 ;  /* 0x3000000fff0f7230 */ /* 0x000fc40000004100 */
[----:B------:R-:W-:Y:S01]  /*4500*/  FFMA.FTZ R28, R29, R19, R36 ;  /* 0x000000131d1c7223 */ /* 0x000fe20000010024 */
[----:B------:R-:W-:Y:S01]  /*4510*/  LOP3.LUT R29, R23, 0x64006400, RZ, 0xfc, !PT ;  /* 0x64006400171d7812 */ /* 0x000fe200078efcff */
[----:B------:R-:W-:Y:S01]  /*4520*/  HADD2.F32 R23, -RZ, R14.H1_H1 ;  /* 0x3000000eff177230 */ /* 0x000fe20000004100 */
[----:B------:R-:W-:Y:S01]  /*4530*/  LOP3.LUT R31, R31, 0x64006400, RZ, 0xfc, !PT ;  /* 0x640064001f1f7812 */ /* 0x000fe200078efcff */
[----:B------:R-:W-:Y:S01]  /*4540*/  HADD2.F32 R17, -RZ, R16.H1_H1 ;  /* 0x30000010ff117230 */ /* 0x000fe20000004100 */
[----:B------:R-:W-:Y:S01]  /*4550*/  SHF.R.U32.HI R36, RZ, 0x8, R8 ;  /* 0x00000008ff247819 */ /* 0x000fe20000011608 */
[----:B------:R-:W-:Y:S02]  /*4560*/  HADD2 R14, R29, -1032, -1032 ;  /* 0xe408e4081d0e7430 */ /* 0x000fe40000000000 */
[C---:B------:R-:W-:Y:S01]  /*4570*/  FFMA.FTZ R29, R19.reuse, R15, R32 ;  /* 0x0000000f131d7223 */ /* 0x040fe20000010020 */
[----:B------:R-:W-:Y:S02]  /*4580*/  HADD2 R16, R31, -1032, -1032 ;  /* 0xe408e4081f107430 */ /* 0x000fe40000000000 */
[C---:B------:R-:W-:Y:S01]  /*4590*/  FFMA.FTZ R23, R19.reuse, R23, R30 ;  /* 0x0000001713177223 */ /* 0x040fe2000001001e */
[----:B------:R-:W-:Y:S01]  /*45a0*/  FFMA.FTZ R32, R19, R17, R18 ;  /* 0x0000001113207223 */ /* 0x000fe20000010012 */
[--C-:B------:R-:W-:Y:S01]  /*45b0*/  HADD2.F32 R15, -RZ, R14.reuse.H0_H0 ;  /* 0x2000000eff0f7230 */ /* 0x100fe20000004100 */
[----:B------:R-:W-:Y:S01]  /*45c0*/  LOP3.LUT R19, R9, 0xf000f0, RZ, 0xc0, !PT ;  /* 0x00f000f009137812 */ /* 0x000fe200078ec0ff */
[----:B------:R-:W-:Y:S01]  /*45d0*/  HADD2.F32 R30, -RZ, R14.H1_H1 ;  /* 0x3000000eff1e7230 */ /* 0x000fe20000004100 */
[----:B------:R-:W-:Y:S01]  /*45e0*/  LOP3.LUT R31, R8, 0xf000f0, RZ, 0xc0, !PT ;  /* 0x00f000f0081f7812 */ /* 0x000fe200078ec0ff */
[----:B-1----:R-:W-:Y:S01]  /*45f0*/  HADD2.F32 R14, -RZ, R12.H0_H0 ;  /* 0x2000000cff0e7230 */ /* 0x002fe20000004100 */
[----:B------:R-:W-:Y:S01]  /*4600*/  LOP3.LUT R19, R19, 0x64006400, RZ, 0xfc, !PT ;  /* 0x6400640013137812 */ /* 0x000fe200078efcff */
[--C-:B------:R-:W-:Y:S01]  /*4610*/  HADD2.F32 R17, -RZ, R16.reuse.H0_H0 ;  /* 0x20000010ff117230 */ /* 0x100fe20000004100 */
[----:B------:R-:W-:Y:S01]  /*4620*/  LOP3.LUT R8, R37, 0xf000f, RZ, 0xc0, !PT ;  /* 0x000f000f25087812 */ /* 0x000fe200078ec0ff */
[----:B------:R-:W-:-:S02]  /*4630*/  HADD2.F32 R18, -RZ, R16.H1_H1 ;  /* 0x30000010ff127230 */ /* 0x000fc40000004100 */
[----:B------:R-:W-:Y:S01]  /*4640*/  FFMA.FTZ R35, R15, R14, RZ ;  /* 0x0000000e0f237223 */ /* 0x000fe200000100ff */
[----:B------:R-:W-:Y:S02]  /*4650*/  HADD2.F32 R15, -RZ, R12.H1_H1 ;  /* 0x3000000cff0f7230 */ /* 0x000fe40000004100 */
[----:B------:R-:W-:Y:S01]  /*4660*/  FFMA.FTZ R34, R14, R17, RZ ;  /* 0x000000110e227223 */ /* 0x000fe200000100ff */
[----:B------:R-:W-:Y:S01]  /*4670*/  HFMA2 R19, R19, R0.H1_H1, -72, -72 ;  /* 0xd480d48013137431 */ /* 0x000fe20000060000 */
[----:B------:R-:W1:Y:S01]  /*4680*/  LDS.64 R16, [UR4+0x18] ;  /* 0x00001804ff107984 */ /* 0x000e620008000a00 */
[----:B------:R-:W-:Y:S02]  /*4690*/  HADD2.F32 R12, -RZ, R13.H0_H0 ;  /* 0x2000000dff0c7230 */ /* 0x000fe40000004100 */
[----:B------:R-:W-:Y:S01]  /*46a0*/  FFMA.FTZ R35, R30, R15, R35 ;  /* 0x0000000f1e237223 */ /* 0x000fe20000010023 */
[----:B------:R-:W-:Y:S01]  /*46b0*/  FFMA.FTZ R33, R15, R18, R34 ;  /* 0x000000120f217223 */ /* 0x000fe20000010022 */
[----:B------:R-:W-:Y:S01]  /*46c0*/  HADD2.F32 R30, -RZ, R19.H0_H0 ;  /* 0x20000013ff1e7230 */ /* 0x000fe20000004100 */
[----:B------:R-:W-:Y:S01]  /*46d0*/  LOP3.LUT R8, R8, 0x64006400, RZ, 0xfc, !PT ;  /* 0x6400640008087812 */ /* 0x000fe200078efcff */
[----:B------:R-:W-:Y:S01]  /*46e0*/  HADD2.F32 R13, -RZ, R13.H1_H1 ;  /* 0x3000000dff0d7230 */ /* 0x000fe20000004100 */
[----:B------:R-:W-:Y:S01]  /*46f0*/  LOP3.LUT R31, R31, 0x64006400, RZ, 0xfc, !PT ;  /* 0x640064001f1f7812 */ /* 0x000fe200078efcff */
[----:B------:R-:W-:-:S02]  /*4700*/  HADD2.F32 R19, -RZ, R19.H1_H1 ;  /* 0x30000013ff137230 */ /* 0x000fc40000004100 */
[----:B------:R-:W-:Y:S01]  /*4710*/  FFMA.FTZ R30, R12, R30, R33 ;  /* 0x0000001e0c1e7223 */ /* 0x000fe20000010021 */
[----:B------:R-:W-:Y:S01]  /*4720*/  LOP3.LUT R34, R36, 0xf000f, RZ, 0xc0, !PT ;  /* 0x000f000f24227812 */ /* 0x000fe200078ec0ff */
[----:B------:R-:W-:Y:S02]  /*4730*/  HFMA2 R31, R31, R0.H1_H1, -72, -72 ;  /* 0xd480d4801f1f7431 */ /* 0x000fe40000060000 */
[----:B------:R-:W-:Y:S01]  /*4740*/  FFMA.FTZ R41, R13, R19, R30 ;  /* 0x000000130d297223 */ /* 0x000fe2000001001e */
[----:B------:R-:W-:Y:S02]  /*4750*/  HADD2 R30, R8, -1032, -1032 ;  /* 0xe408e408081e7430 */ /* 0x000fe40000000000 */
[----:B------:R-:W-:Y:S01]  /*4760*/  HADD2.F32 R19, -RZ, R0.H0_H0 ;  /* 0x20000000ff137230 */ /* 0x000fe20000004100 */
[----:B------:R-:W-:Y:S01]  /*4770*/  LOP3.LUT R34, R34, 0x64006400, RZ, 0xfc, !PT ;  /* 0x6400640022227812 */ /* 0x000fe200078efcff */
[----:B------:R-:W-:Y:S02]  /*4780*/  HADD2.F32 R18, -RZ, R31.H0_H0 ;  /* 0x2000001fff127230 */ /* 0x000fe40000004100 */
[----:B------:R-:W-:-:S02]  /*4790*/  HADD2.F32 R9, -RZ, R30.H0_H0 ;  /* 0x2000001eff097230 */ /* 0x000fc40000004100 */
[----:B------:R-:W-:Y:S01]  /*47a0*/  FMUL.FTZ R33, R19, R28 ;  /* 0x0000001c13217220 */ /* 0x000fe20000410000 */
[----:B------:R-:W-:Y:S02]  /*47b0*/  HADD2.F32 R31, -RZ, R31.H1_H1 ;  /* 0x3000001fff1f7230 */ /* 0x000fe40000004100 */
[----:B------:R-:W-:Y:S01]  /*47c0*/  FFMA.FTZ R18, R18, R12, R35 ;  /* 0x0000000c12127223 */ /* 0x000fe20000010023 */
[----:B------:R-:W-:Y:S02]  /*47d0*/  HADD2 R34, R34, -1032, -1032 ;  /* 0xe408e40822227430 */ /* 0x000fe40000000000 */
[----:B-1----:R-:W-:Y:S02]  /*47e0*/  HADD2.F32 R8, -RZ, R16.H0_H0 ;  /* 0x20000010ff087230 */ /* 0x002fe40000004100 */
[----:B------:R-:W-:Y:S01]  /*47f0*/  FFMA.FTZ R18, R31, R13, R18 ;  /* 0x0000000d1f127223 */ /* 0x000fe20000010012 */
[----:B------:R-:W-:Y:S01]  /*4800*/  HADD2.F32 R43, -RZ, R34.H0_H0 ;  /* 0x20000022ff2b7230 */ /* 0x000fe20000004100 */
[----:B------:R-:W-:Y:S01]  /*4810*/  LOP3.LUT R45, R36, 0xf000f0, RZ, 0xc0, !PT ;  /* 0x00f000f0242d7812 */ /* 0x000fe200078ec0ff */
[----:B------:R-:W-:Y:S01]  /*4820*/  FFMA.FTZ R41, R8, R9, R41 ;  /* 0x0000000908297223 */ /* 0x000fe20000010029 */
[----:B------:R-:W-:-:S02]  /*4830*/  LOP3.LUT R9, R10, 0xf000f, RZ, 0xc0, !PT ;  /* 0x000f000f0a097812 */ /* 0x000fc400078ec0ff */
[----:B------:R-:W-:Y:S01]  /*4840*/  FFMA.FTZ R43, R43, R8, R18 ;  /* 0x000000082b2b7223 */ /* 0x000fe20000010012 */
[----:B------:R-:W-:Y:S02]  /*4850*/  LOP3.LUT R45, R45, 0x64006400, RZ, 0xfc, !PT ;  /* 0x640064002d2d7812 */ /* 0x000fe400078efcff */
[----:B------:R-:W-:Y:S01]  /*4860*/  LOP3.LUT R37, R37, 0xf000f0, RZ, 0xc0, !PT ;  /* 0x00f000f025257812 */ /* 0x000fe200078ec0ff */
[----:B------:R-:W-:Y:S01]  /*4870*/  HADD2.F32 R36, -RZ, R17.H0_H0 ;  /* 0x20000011ff247230 */ /* 0x000fe20000004100 */
[----:B------:R-:W-:Y:S01]  /*4880*/  LOP3.LUT R9, R9, 0x64006400, RZ, 0xfc, !PT ;  /* 0x6400640009097812 */ /* 0x000fe200078efcff */
[----:B------:R-:W-:Y:S01]  /*4890*/  HADD2.F32 R30, -RZ, R30.H1_H1 ;  /* 0x3000001eff1e7230 */ /* 0x000fe20000004100 */
[----:B------:R-:W-:Y:S01]  /*48a0*/  F2FP.F16.F32.PACK_AB R33, RZ, R33 ;  /* 0x00000021ff21723e */ /* 0x000fe200000000ff */
[----:B------:R-:W-:Y:S02]  /*48b0*/  HADD2.F32 R18, -RZ, R2.H0_H0 ;  /* 0x20000002ff127230 */ /* 0x000fe40000004100 */
[----:B------:R-:W-:Y:S01]  /*48c0*/  HADD2 R9, R9, -1032, -1032 ;  /* 0xe408e40809097430 */ /* 0x000fe20000000000 */
[----:B------:R-:W-:-:S02]  /*48d0*/  LOP3.LUT R37, R37, 0x64006400, RZ, 0xfc, !PT ;  /* 0x6400640025257812 */ /* 0x000fc400078efcff */
[----:B------:R-:W-:Y:S02]  /*48e0*/  FMUL.FTZ R29, R18, R29 ;  /* 0x0000001d121d7220 */ /* 0x000fe40000410000 */
[--C-:B------:R-:W-:Y:S02]  /*48f0*/  HADD2.F32 R31, -RZ, R9.reuse.H0_H0 ;  /* 0x20000009ff1f7230 */ /* 0x100fe40000004100 */
[----:B------:R-:W-:Y:S01]  /*4900*/  HADD2.F32 R28, -RZ, R9.H1_H1 ;  /* 0x30000009ff1c7230 */ /* 0x000fe20000004100 */
[----:B------:R-:W-:Y:S02]  /*4910*/  LOP3.LUT R9, R11, 0xf000f, RZ, 0xc0, !PT ;  /* 0x000f000f0b097812 */ /* 0x000fe400078ec0ff */
[----:B------:R-:W-:Y:S01]  /*4920*/  FFMA.FTZ R40, R14, R31, RZ ;  /* 0x0000001f0e287223 */ /* 0x000fe200000100ff */
[----:B------:R-:W-:Y:S02]  /*4930*/  F2FP.F16.F32.PACK_AB R29, RZ, R29 ;  /* 0x0000001dff1d723e */ /* 0x000fe400000000ff */
[----:B------:R-:W-:Y:S01]  /*4940*/  LOP3.LUT R9, R9, 0x64006400, RZ, 0xfc, !PT ;  /* 0x6400640009097812 */ /* 0x000fe200078efcff */
[----:B------:R-:W-:-:S04]  /*4950*/  FFMA.FTZ R31, R15, R28, R40 ;  /* 0x0000001c0f1f7223 */ /* 0x000fc80000010028 */
        /* <DEDUP_REMOVED lines=8> */
[----:B------:R-:W-:-:S05]  /*49e0*/  HADD2.F32 R28, -RZ, R9.H0_H0 ;  /* 0x20000009ff1c7230 */ /* 0x000fca0000004100 */
[----:B------:R-:W-:Y:S01]  /*49f0*/  FFMA.FTZ R28, R12, R28, R31 ;  /* 0x0000001c0c1c7223 */ /* 0x000fe2000001001f */
[----:B------:R-:W-:-:S04]  /*4a00*/  LOP3.LUT R31, R11, 0xf000f0, RZ, 0xc0, !PT ;  /* 0x00f000f00b1f7812 */ /* 0x000fc800078ec0ff */
[----:B------:R-:W-:-:S05]  /*4a10*/  LOP3.LUT R31, R31, 0x64006400, RZ, 0xfc, !PT ;  /* 0x640064001f1f7812 */ /* 0x000fca00078efcff */
[----:B------:R-:W-:-:S05]  /*4a20*/  HFMA2 R14, R31, R0.H1_H1, -72, -72 ;  /* 0xd480d4801f0e7431 */ /* 0x000fca0000060000 */
[----:B------:R-:W-:-:S05]  /*4a30*/  HADD2.F32 R31, -RZ, R14.H0_H0 ;  /* 0x2000000eff1f7230 */ /* 0x000fca0000004100 */
[----:B------:R-:W-:Y:S01]  /*4a40*/  FFMA.FTZ R12, R12, R31, R15 ;  /* 0x0000001f0c0c7223 */ /* 0x000fe2000001000f */
[----:B------:R-:W-:Y:S02]  /*4a50*/  HADD2.F32 R31, -RZ, R9.H1_H1 ;  /* 0x30000009ff1f7230 */ /* 0x000fe40000004100 */
[----:B------:R-:W-:-:S03]  /*4a60*/  HADD2.F32 R9, -RZ, R14.H1_H1 ;  /* 0x3000000eff097230 */ /* 0x000fc60000004100 */
[C---:B------:R-:W-:Y:S02]  /*4a70*/  FFMA.FTZ R31, R13.reuse, R31, R28 ;  /* 0x0000001f0d1f7223 */ /* 0x040fe4000001001c */
[----:B------:R-:W-:Y:S02]  /*4a80*/  FFMA.FTZ R9, R13, R9, R12 ;  /* 0x000000090d097223 */ /* 0x000fe4000001000c */
[----:B------:R1:W2:Y:S01]  /*4a90*/  LDG.E.128.CONSTANT R12, desc[UR6][R38.64] ;  /* 0x00000006260c7981 */ /* 0x0002a2000c1e9d00 */
[----:B------:R-:W-:Y:S02]  /*4aa0*/  SHF.R.U32.HI R35, RZ, 0x8, R10 ;  /* 0x00000008ff237819 */ /* 0x000fe4000001160a */
[----:B------:R-:W-:Y:S02]  /*4ab0*/  PRMT R33, R33, 0x5410, R29 ;  /* 0x0000541021217816 */ /* 0x000fe4000000001d */
[C---:B------:R-:W-:Y:S02]  /*4ac0*/  LOP3.LUT R28, R35.reuse, 0xf000f, RZ, 0xc0, !PT ;  /* 0x000f000f231c7812 */ /* 0x040fe400078ec0ff */
[----:B------:R-:W-:Y:S01]  /*4ad0*/  LOP3.LUT R35, R35, 0xf000f0, RZ, 0xc0, !PT ;  /* 0x00f000f023237812 */ /* 0x000fe200078ec0ff */
[----:B------:R-:W-:Y:S01]  /*4ae0*/  HFMA2 R5, R33, 1, 1, R5 ;  /* 0x3c003c0021057831 */ /* 0x000fe20000000005 */
[----:B------:R-:W-:Y:S01]  /*4af0*/  LOP3.LUT R28, R28, 0x64006400, RZ, 0xfc, !PT ;  /* 0x640064001c1c7812 */ /* 0x000fe200078efcff */
[----:B-1----:R-:W-:Y:S01]  /*4b00*/  IMAD.WIDE R38, R7, 0x4, R38 ;  /* 0x0000000407267825 */ /* 0x002fe200078e0226 */
[----:B------:R-:W-:-:S03]  /*4b10*/  LOP3.LUT R35, R35, 0x64006400, RZ, 0xfc, !PT ;  /* 0x6400640023237812 */ /* 0x000fc600078efcff */
[----:B------:R-:W-:-:S05]  /*4b20*/  HADD2 R28, R28, -1032, -1032 ;  /* 0xe408e4081c1c7430 */ /* 0x000fca0000000000 */
[--C-:B------:R-:W-:Y:S02]  /*4b30*/  HADD2.F32 R10, -RZ, R28.reuse.H0_H0 ;  /* 0x2000001cff0a7230 */ /* 0x100fe40000004100 */
[----:B------:R-:W-:-:S03]  /*4b40*/  HADD2.F32 R28, -RZ, R28.H1_H1 ;  /* 0x3000001cff1c7230 */ /* 0x000fc60000004100 */
[----:B------:R-:W-:Y:S01]  /*4b50*/  FFMA.FTZ R31, R8, R10, R31 ;  /* 0x0000000a081f7223 */ /* 0x000fe2000001001f */
[----:B------:R-:W-:Y:S02]  /*4b60*/  HADD2.F32 R10, -RZ, R34.H1_H1 ;  /* 0x30000022ff0a7230 */ /* 0x000fe40000004100 */
[----:B------:R-:W-:-:S05]  /*4b70*/  HADD2.F32 R34, -RZ, R16.H1_H1 ;  /* 0x30000010ff227230 */ /* 0x000fca0000004100 */
[----:B------:R-:W-:Y:S01]  /*4b80*/  FFMA.FTZ R43, R10, R34, R43 ;  /* 0x000000220a2b7223 */ /* 0x000fe2000001002b */
[----:B------:R-:W-:Y:S02]  /*4b90*/  HFMA2 R10, R45, R0.H1_H1, -72, -72 ;  /* 0xd480d4802d0a7431 */ /* 0x000fe40000060000 */
[C---:B------:R-:W-:Y:S01]  /*4ba0*/  FFMA.FTZ R41, R34.reuse, R30, R41 ;  /* 0x0000001e22297223 */ /* 0x040fe20000010029 */
[----:B------:R-:W-:Y:S02]  /*4bb0*/  FFMA.FTZ R31, R34, R28, R31 ;  /* 0x0000001c221f7223 */ /* 0x000fe4000001001f */
[--C-:B------:R-:W-:Y:S02]  /*4bc0*/  HADD2.F32 R16, -RZ, R10.reuse.H0_H0 ;  /* 0x2000000aff107230 */ /* 0x100fe40000004100 */
[----:B------:R-:W-:-:S03]  /*4bd0*/  HADD2.F32 R10, -RZ, R10.H1_H1 ;  /* 0x3000000aff0a7230 */ /* 0x000fc60000004100 */
[----:B------:R-:W-:Y:S01]  /*4be0*/  FFMA.FTZ R43, R16, R36, R43 ;  /* 0x00000024102b7223 */ /* 0x000fe2000001002b */
[----:B------:R-:W-:Y:S01]  /*4bf0*/  HFMA2 R16, R37, R0.H1_H1, -72, -72 ;  /* 0xd480d48025107431 */ /* 0x000fe20000060000 */
[----:B------:R-:W-:-:S04]  /*4c00*/  SHF.R.U32.HI R37, RZ, 0x8, R11 ;  /* 0x00000008ff257819 */ /* 0x000fc8000001160b */
[C---:B------:R-:W-:Y:S01]  /*4c10*/  LOP3.LUT R11, R37.reuse, 0xf000f, RZ, 0xc0, !PT ;  /* 0x000f000f250b7812 */ /* 0x040fe200078ec0ff */
[--C-:B------:R-:W-:Y:S01]  /*4c20*/  HADD2.F32 R30, -RZ, R16.reuse.H0_H0 ;  /* 0x20000010ff1e7230 */ /* 0x100fe20000004100 */
[----:B------:R-:W-:Y:S01]  /*4c30*/  LOP3.LUT R37, R37, 0xf000f0, RZ, 0xc0, !PT ;  /* 0x00f000f025257812 */ /* 0x000fe200078ec0ff */
[----:B------:R-:W-:Y:S01]  /*4c40*/  HADD2.F32 R16, -RZ, R16.H1_H1 ;  /* 0x30000010ff107230 */ /* 0x000fe20000004100 */
[----:B------:R-:W-:Y:S02]  /*4c50*/  LOP3.LUT R11, R11, 0x64006400, RZ, 0xfc, !PT ;  /* 0x640064000b0b7812 */ /* 0x000fe400078efcff */
[----:B------:R-:W-:Y:S01]  /*4c60*/  FFMA.FTZ R41, R36, R30, R41 ;  /* 0x0000001e24297223 */ /* 0x000fe20000010029 */
[----:B------:R-:W-:Y:S02]  /*4c70*/  HADD2.F32 R30, -RZ, R17.H1_H1 ;  /* 0x30000011ff1e7230 */ /* 0x000fe40000004100 */
[----:B------:R-:W-:-:S03]  /*4c80*/  HADD2 R11, R11, -1032, -1032 ;  /* 0xe408e4080b0b7430 */ /* 0x000fc60000000000 */
[----:B------:R-:W-:Y:S01]  /*4c90*/  FFMA.FTZ R17, R30, R16, R41 ;  /* 0x000000101e117223 */ /* 0x000fe20000010029 */
[----:B------:R-:W-:Y:S01]  /*4ca0*/  FFMA.FTZ R10, R10, R30, R43 ;  /* 0x0000001e0a0a7223 */ /* 0x000fe2000001002b */
[--C-:B------:R-:W-:Y:S02]  /*4cb0*/  HADD2.F32 R16, -RZ, R11.reuse.H0_H0 ;  /* 0x2000000bff107230 */ /* 0x100fe40000004100 */
[----:B------:R-:W-:Y:S01]  /*4cc0*/  FMUL.FTZ R17, R18, R17 ;  /* 0x0000001112117220 */ /* 0x000fe20000410000 */
[----:B------:R-:W-:Y:S02]  /*4cd0*/  FMUL.FTZ R10, R19, R10 ;  /* 0x0000000a130a7220 */ /* 0x000fe40000410000 */
[----:B------:R-:W-:Y:S01]  /*4ce0*/  FFMA.FTZ R9, R8, R16, R9 ;  /* 0x0000001008097223 */ /* 0x000fe20000010009 */
[----:B------:R-:W-:Y:S01]  /*4cf0*/  HADD2.F32 R8, -RZ, R11.H1_H1 ;  /* 0x3000000bff087230 */ /* 0x000fe20000004100 */
[----:B------:R-:W-:Y:S01]  /*4d00*/  LOP3.LUT R11, R37, 0x64006400, RZ, 0xfc, !PT ;  /* 0x64006400250b7812 */ /* 0x000fe200078efcff */
[----:B------:R-:W-:Y:S01]  /*4d10*/  HFMA2 R16, R35, R0.H1_H1, -72, -72 ;  /* 0xd480d48023107431 */ /* 0x000fe20000060000 */
[----:B------:R-:W-:-:S02]  /*4d20*/  F2FP.F16.F32.PACK_AB R17, RZ, R17 ;  /* 0x00000011ff11723e */ /* 0x000fc400000000ff */
[----:B------:R-:W-:Y:S01]  /*4d30*/  FFMA.FTZ R9, R34, R8, R9 ;  /* 0x0000000822097223 */ /* 0x000fe20000010009 */
[----:B------:R-:W-:Y:S02]  /*4d40*/  HFMA2 R11, R11, R0.H1_H1, -72, -72 ;  /* 0xd480d4800b0b7431 */ /* 0x000fe40000060000 */
[--C-:B------:R-:W-:Y:S02]  /*4d50*/  HADD2.F32 R28, -RZ, R16.reuse.H0_H0 ;  /* 0x20000010ff1c7230 */ /* 0x100fe40000004100 */
[----:B------:R-:W-:Y:S02]  /*4d60*/  HADD2.F32 R16, -RZ, R16.H1_H1 ;  /* 0x30000010ff107230 */ /* 0x000fe40000004100 */
[----:B------:R-:W-:Y:S02]  /*4d70*/  HADD2.F32 R8, -RZ, R11.H0_H0 ;  /* 0x2000000bff087230 */ /* 0x000fe40000004100 */
[----:B------:R-:W-:Y:S01]  /*4d80*/  FFMA.FTZ R31, R36, R28, R31 ;  /* 0x0000001c241f7223 */ /* 0x000fe2000001001f */
[----:B------:R-:W-:-:S02]  /*4d90*/  HADD2.F32 R28, -RZ, R3.H0_H0 ;  /* 0x20000003ff1c7230 */ /* 0x000fc40000004100 */
[----:B------:R-:W-:Y:S01]  /*4da0*/  FFMA.FTZ R35, R36, R8, R9 ;  /* 0x0000000824237223 */ /* 0x000fe20000010009 */
[----:B------:R-:W-:Y:S01]  /*4db0*/  FFMA.FTZ R31, R30, R16, R31 ;  /* 0x000000101e1f7223 */ /* 0x000fe2000001001f */
[----:B------:R-:W1:Y:S01]  /*4dc0*/  LDS.64 R8, [UR4+0x20] ;  /* 0x00002004ff087984 */ /* 0x000e620008000a00 */
[C---:B------:R-:W-:Y:S01]  /*4dd0*/  FMUL.FTZ R23, R28.reuse, R23 ;  /* 0x000000171c177220 */ /* 0x040fe20000410000 */
[----:B------:R-:W-:Y:S02]  /*4de0*/  HADD2.F32 R16, -RZ, R11.H1_H1 ;  /* 0x3000000bff107230 */ /* 0x000fe40000004100 */
[----:B------:R-:W-:Y:S02]  /*4df0*/  FMUL.FTZ R31, R28, R31 ;  /* 0x0000001f1c1f7220 */ /* 0x000fe40000410000 */
[----:B------:R-:W-:Y:S01]  /*4e00*/  F2FP.F16.F32.PACK_AB R11, RZ, R23 ;  /* 0x00000017ff0b723e */ /* 0x000fe200000000ff */
[----:B------:R-:W-:Y:S02]  /*4e10*/  HADD2.F32 R23, -RZ, R4.H0_H0 ;  /* 0x20000004ff177230 */ /* 0x000fe40000004100 */
[----:B------:R-:W-:Y:S01]  /*4e20*/  FFMA.FTZ R30, R30, R16, R35 ;  /* 0x000000101e1e7223 */ /* 0x000fe20000010023 */
[----:B------:R-:W-:-:S02]  /*4e30*/  F2FP.F16.F32.PACK_AB R31, RZ, R31 ;  /* 0x0000001fff1f723e */ /* 0x000fc400000000ff */
[C---:B------:R-:W-:Y:S01]  /*4e40*/  FMUL.FTZ R16, R23.reuse, R32 ;  /* 0x0000002017107220 */ /* 0x040fe20000410000 */
[----:B------:R-:W-:Y:S01]  /*4e50*/  F2FP.F16.F32.PACK_AB R32, RZ, R10 ;  /* 0x0000000aff20723e */ /* 0x000fe200000000ff */
[----:B------:R-:W-:-:S03]  /*4e60*/  FMUL.FTZ R30, R23, R30 ;  /* 0x0000001e171e7220 */ /* 0x000fc60000410000 */
[----:B------:R-:W-:Y:S02]  /*4e70*/  F2FP.F16.F32.PACK_AB R16, RZ, R16 ;  /* 0x00000010ff10723e */ /* 0x000fe400000000ff */
[----:B------:R-:W-:Y:S02]  /*4e80*/  PRMT R32, R32, 0x5410, R17 ;  /* 0x0000541020207816 */ /* 0x000fe40000000011 */
[----:B------:R-:W-:Y:S02]  /*4e90*/  PRMT R11, R11, 0x5410, R16 ;  /* 0x000054100b0b7816 */ /* 0x000fe40000000010 */
[----:B------:R-:W3:Y:S01]  /*4ea0*/  LDS.64 R16, [UR4+0x28] ;  /* 0x00002804ff107984 */ /* 0x000ee20008000a00 */
[----:B------:R-:W-:Y:S02]  /*4eb0*/  F2FP.F16.F32.PACK_AB R30, RZ, R30 ;  /* 0x0000001eff1e723e */ /* 0x000fe400000000ff */
[C---:B--2---:R-:W-:Y:S02]  /*4ec0*/  LOP3.LUT R29, R12.reuse, 0xf000f, RZ, 0xc0, !PT ;  /* 0x000f000f0c1d7812 */ /* 0x044fe400078ec0ff */
[----:B------:R-:W-:-:S02]  /*4ed0*/  LOP3.LUT R33, R12, 0xf000f0, RZ, 0xc0, !PT ;  /* 0x00f000f00c217812 */ /* 0x000fc400078ec0ff */
[----:B------:R-:W-:Y:S01]  /*4ee0*/  LOP3.LUT R10, R29, 0x64006400, RZ, 0xfc, !PT ;  /* 0x640064001d0a7812 */ /* 0x000fe200078efcff */
[----:B------:R-:W-:Y:S01]  /*4ef0*/  HADD2 R29, R11, R6 ;  /* 0x000000060b1d7230 */ /* 0x000fe20000000000 */
[----:B------:R-:W-:Y:S01]  /*4f00*/  LOP3.LUT R33, R33, 0x64006400, RZ, 0xfc, !PT ;  /* 0x6400640021217812 */ /* 0x000fe200078efcff */
[----:B------:R-:W-:Y:S02]  /*4f10*/  HFMA2 R6, R32, 1, 1, R5 ;  /* 0x3c003c0020067831 */ /* 0x000fe40000000005 */
[----:B-1----:R-:W-:Y:S02]  /*4f20*/  HADD2.F32 R5, -RZ, R8.H0_H0 ;  /* 0x20000008ff057230 */ /* 0x002fe40000004100 */
[----:B------:R-:W-:Y:S01]  /*4f30*/  HADD2 R11, R10, -1032, -1032 ;  /* 0xe408e4080a0b7430 */ /* 0x000fe20000000000 */
[----:B------:R-:W-:Y:S01]  /*4f40*/  SHF.R.U32.HI R12, RZ, 0x8, R12 ;  /* 0x00000008ff0c7819 */ /* 0x000fe2000001160c */
[----:B------:R-:W-:-:S03]  /*4f50*/  HFMA2 R32, R33, R0.H1_H1, -72, -72 ;  /* 0xd480d48021207431 */ /* 0x000fc60000060000 */
[--C-:B------:R-:W-:Y:S01]  /*4f60*/  HADD2.F32 R10, -RZ, R11.reuse.H0_H0 ;  /* 0x2000000bff0a7230 */ /* 0x100fe20000004100 */
[----:B------:R-:W-:Y:S01]  /*4f70*/  LOP3.LUT R33, R12, 0xf000f, RZ, 0xc0, !PT ;  /* 0x000f000f0c217812 */ /* 0x000fe200078ec0ff */
[----:B------:R-:W-:Y:S02]  /*4f80*/  HADD2.F32 R34, -RZ, R11.H1_H1 ;  /* 0x3000000bff227230 */ /* 0x000fe40000004100 */
[----:B------:R-:W-:Y:S02]  /*4f90*/  HADD2.F32 R11, -RZ, R8.H1_H1 ;  /* 0x30000008ff0b7230 */ /* 0x000fe40000004100 */
[----:B------:R-:W-:Y:S01]  /*4fa0*/  FFMA.FTZ R35, R10, R5, RZ ;  /* 0x000000050a237223 */ /* 0x000fe200000100ff */
[----:B------:R-:W-:Y:S01]  /*4fb0*/  HADD2.F32 R8, -RZ, R9.H0_H0 ;  /* 0x20000009ff087230 */ /* 0x000fe20000004100 */
[----:B------:R-:W-:Y:S01]  /*4fc0*/  LOP3.LUT R33, R33, 0x64006400, RZ, 0xfc, !PT ;  /* 0x6400640021217812 */ /* 0x000fe200078efcff */
[--C-:B------:R-:W-:Y:S02]  /*4fd0*/  HADD2.F32 R10, -RZ, R32.reuse.H0_H0 ;  /* 0x20000020ff0a7230 */ /* 0x100fe40000004100 */
[----:B------:R-:W-:Y:S01]  /*4fe0*/  FFMA.FTZ R35, R34, R11, R35 ;  /* 0x0000000b22237223 */ /* 0x000fe20000010023 */
[----:B------:R-:W-:-:S02]  /*4ff0*/  HADD2.F32 R32, -RZ, R32.H1_H1 ;  /* 0x30000020ff207230 */ /* 0x000fc40000004100 */
[----:B------:R-:W-:Y:S02]  /*5000*/  HADD2 R33, R33, -1032, -1032 ;  /* 0xe408e40821217430 */ /* 0x000fe40000000000 */
[----:B------:R-:W-:Y:S01]  /*5010*/  FFMA.FTZ R35, R10, R8, R35 ;  /* 0x000000080a237223 */ /* 0x000fe20000010023 */
[----:B------:R-:W-:Y:S01]  /*5020*/  HADD2.F32 R10, -RZ, R9.H1_H1 ;  /* 0x30000009ff0a7230 */ /* 0x000fe20000004100 */
[----:B------:R-:W-:Y:S01]  /*5030*/  LOP3.LUT R9, R13, 0xf000f, RZ, 0xc0, !PT ;  /* 0x000f000f0d097812 */ /* 0x000fe200078ec0ff */
[----:B------:R-:W-:-:S03]  /*5040*/  HADD2.F32 R34, -RZ, R33.H0_H0 ;  /* 0x20000021ff227230 */ /* 0x000fc60000004100 */
[----:B------:R-:W-:Y:S01]  /*5050*/  LOP3.LUT R9, R9, 0x64006400, RZ, 0xfc, !PT ;  /* 0x6400640009097812 */ /* 0x000fe200078efcff */
[----:B------:R-:W-:Y:S01]  /*5060*/  FFMA.FTZ R35, R32, R10, R35 ;  /* 0x0000000a20237223 */ /* 0x000fe20000010023 */
[----:B---3--:R-:W-:-:S03]  /*5070*/  HADD2.F32 R32, -RZ, R16.H0_H0 ;  /* 0x20000010ff207230 */ /* 0x008fc60000004100 */
[----:B------:R-:W-:Y:S02]  /*5080*/  HADD2 R9, R9, -1032, -1032 ;  /* 0xe408e40809097430 */ /* 0x000fe40000000000 */
[----:B------:R-:W-:-:S03]  /*5090*/  FFMA.FTZ R34, R34, R32, R35 ;  /* 0x0000002022227223 */ /* 0x000fc60000010023 */
[--C-:B------:R-:W-:Y:S02]  /*50a0*/  HADD2.F32 R36, -RZ, R9.reuse.H0_H0 ;  /* 0x20000009ff247230 */ /* 0x100fe40000004100 */
[----:B------:R-:W-:Y:S01]  /*50b0*/  HADD2.F32 R40, -RZ, R9.H1_H1 ;  /* 0x30000009ff287230 */ /* 0x000fe20000004100 */
[----:B------:R-:W-:Y:S02]  /*50c0*/  LOP3.LUT R9, R13, 0xf000f0, RZ, 0xc0, !PT ;  /* 0x00f000f00d097812 */ /* 0x000fe400078ec0ff */
[----:B------:R-:W-:Y:S01]  /*50d0*/  FFMA.FTZ R36, R5, R36, RZ ;  /* 0x0000002405247223 */ /* 0x000fe200000100ff */
[----:B------:R-:W-:Y:S02]  /*50e0*/  SHF.R.U32.HI R13, RZ, 0x8, R13 ;  /* 0x00000008ff0d7819 */ /* 0x000fe4000001160d */
[----:B------:R-:W-:Y:S01]  /*50f0*/  LOP3.LUT R9, R9, 0x64006400, RZ, 0xfc, !PT ;  /* 0x6400640009097812 */ /* 0x000fe200078efcff */
[----:B------:R-:W-:-:S04]  /*5100*/  FFMA.FTZ R37, R11, R40, R36 ;  /* 0x000000280b257223 */ /* 0x000fc80000010024 */
[----:B------:R-:W-:-:S05]  /*5110*/  HFMA2 R9, R9, R0.H1_H1, -72, -72 ;  /* 0xd480d48009097431 */ /* 0x000fca0000060000 */
[--C-:B------:R-:W-:Y:S02]  /*5120*/  HADD2.F32 R35, -RZ, R9.reuse.H0_H0 ;  /* 0x20000009ff237230 */ /* 0x100fe40000004100 */
[----:B------:R-:W-:-:S03]  /*5130*/  HADD2.F32 R9, -RZ, R9.H1_H1 ;  /* 0x30000009ff097230 */ /* 0x000fc60000004100 */
[----:B------:R-:W-:Y:S01]  /*5140*/  FFMA.FTZ R37, R8, R35, R37 ;  /* 0x0000002308257223 */ /* 0x000fe20000010025 */
[----:B------:R-:W-:-:S03]  /*5150*/  LOP3.LUT R35, R13, 0xf000f, RZ, 0xc0, !PT ;  /* 0x000f000f0d237812 */ /* 0x000fc600078ec0ff */
[----:B------:R-:W-:Y:S01]  /*5160*/  FFMA.FTZ R37, R10, R9, R37 ;  /* 0x000000090a257223 */ /* 0x000fe20000010025 */
        /* <DEDUP_REMOVED lines=8> */
[----:B------:R-:W-:Y:S01]  /*51f0*/  HADD2.F32 R42, -RZ, R9.H1_H1 ;  /* 0x30000009ff2a7230 */ /* 0x000fe20000004100 */
[----:B------:R-:W-:Y:S02]  /*5200*/  LOP3.LUT R9, R15, 0xf000f, RZ, 0xc0, !PT ;  /* 0x000f000f0f097812 */ /* 0x000fe400078ec0ff */
[----:B------:R-:W-:Y:S02]  /*5210*/  FFMA.FTZ R40, R5, R40, RZ ;  /* 0x0000002805287223 */ /* 0x000fe400000100ff */
[----:B------:R-:W-:Y:S02]  /*5220*/  LOP3.LUT R9, R9, 0x64006400, RZ, 0xfc, !PT ;  /* 0x6400640009097812 */ /* 0x000fe400078efcff */
[----:B------:R-:W-:-:S03]  /*5230*/  FFMA.FTZ R37, R11, R42, R40 ;  /* 0x0000002a0b257223 */ /* 0x000fc60000010028 */
        /* <DEDUP_REMOVED lines=8> */
[----:B------:R-:W-:Y:S01]  /*52c0*/  HFMA2 R5, R5, R0.H1_H1, -72, -72 ;  /* 0xd480d48005057431 */ /* 0x000fe20000060000 */
[----:B------:R-:W-:-:S04]  /*52d0*/  LOP3.LUT R9, R9, 0x64006400, RZ, 0xfc, !PT ;  /* 0x6400640009097812 */ /* 0x000fc800078efcff */
[--C-:B------:R-:W-:Y:S02]  /*52e0*/  HADD2.F32 R11, -RZ, R5.reuse.H0_H0 ;  /* 0x20000005ff0b7230 */ /* 0x100fe40000004100 */
[----:B------:R-:W-:Y:S02]  /*52f0*/  HFMA2 R9, R9, R0.H1_H1, -72, -72 ;  /* 0xd480d48009097431 */ /* 0x000fe40000060000 */
[----:B------:R-:W-:Y:S02]  /*5300*/  HADD2.F32 R5, -RZ, R5.H1_H1 ;  /* 0x30000005ff057230 */ /* 0x000fe40000004100 */
[----:B------:R-:W-:Y:S01]  /*5310*/  FFMA.FTZ R11, R8, R11, R37 ;  /* 0x0000000b080b7223 */ /* 0x000fe20000010025 */
[----:B------:R-:W-:-:S03]  /*5320*/  HADD2.F32 R37, -RZ, R9.H0_H0 ;  /* 0x20000009ff257230 */ /* 0x000fc60000004100 */
[----:B------:R-:W-:Y:S02]  /*5330*/  FFMA.FTZ R5, R10, R5, R11 ;  /* 0x000000050a057223 */ /* 0x000fe4000001000b */
[----:B------:R-:W-:Y:S01]  /*5340*/  FFMA.FTZ R37, R8, R37, R41 ;  /* 0x0000002508257223 */ /* 0x000fe20000010029 */
[----:B------:R-:W-:-:S05]  /*5350*/  HADD2.F32 R8, -RZ, R9.H1_H1 ;  /* 0x30000009ff087230 */ /* 0x000fca0000004100 */
[----:B------:R-:W-:Y:S02]  /*5360*/  FFMA.FTZ R37, R10, R8, R37 ;  /* 0x000000080a257223 */ /* 0x000fe40000010025 */
[----:B------:R-:W2:Y:S01]  /*5370*/  LDG.E.128.CONSTANT R8, desc[UR6][R38.64] ;  /* 0x0000000626087981 */ /* 0x000ea2000c1e9d00 */
[----:B------:R-:W-:Y:S01]  /*5380*/  LOP3.LUT R45, R12, 0xf000f0, RZ, 0xc0, !PT ;  /* 0x00f000f00c2d7812 */ /* 0x000fe200078ec0ff */
[----:B------:R-:W-:Y:S01]  /*5390*/  HADD2.F32 R43, -RZ, R33.H1_H1 ;  /* 0x30000021ff2b7230 */ /* 0x000fe20000004100 */
[----:B------:R-:W-:Y:S01]  /*53a0*/  LOP3.LUT R13, R13, 0xf000f0, RZ, 0xc0, !PT ;  /* 0x00f000f00d0d7812 */ /* 0x000fe200078ec0ff */
[----:B------:R-:W-:Y:S01]  /*53b0*/  HADD2.F32 R33, -RZ, R16.H1_H1 ;  /* 0x30000010ff217230 */ /* 0x000fe20000004100 */
[----:B------:R-:W-:Y:S01]  /*53c0*/  LOP3.LUT R45, R45, 0x64006400, RZ, 0xfc, !PT ;  /* 0x640064002d2d7812 */ /* 0x000fe200078efcff */
[----:B------:R-:W-:Y:S01]  /*53d0*/  HADD2.F32 R16, -RZ, R17.H0_H0 ;  /* 0x20000011ff107230 */ /* 0x000fe20000004100 */
[----:B------:R-:W-:Y:S01]  /*53e0*/  LOP3.LUT R13, R13, 0x64006400, RZ, 0xfc, !PT ;  /* 0x640064000d0d7812 */ /* 0x000fe200078efcff */
[----:B------:R-:W-:-:S02]  /*53f0*/  HADD2.F32 R35, -RZ, R35.H1_H1 ;  /* 0x30000023ff237230 */ /* 0x000fc40000004100 */
[----:B------:R-:W-:Y:S01]  /*5400*/  FFMA.FTZ R43, R43, R33, R34 ;  /* 0x000000212b2b7223 */ /* 0x000fe20000010022 */
[-C--:B------:R-:W-:Y:S01]  /*5410*/  HFMA2 R12, R45, R0.reuse.H1_H1, -72, -72 ;  /* 0xd480d4802d0c7431 */ /* 0x080fe20000060000 */
[----:B------:R-:W-:Y:S01]  /*5420*/  SHF.R.U32.HI R41, RZ, 0x8, R14 ;  /* 0x00000008ff297819 */ /* 0x000fe2000001160e */
[----:B------:R-:W-:Y:S02]  /*5430*/  HFMA2 R13, R13, R0.H1_H1, -72, -72 ;  /* 0xd480d4800d0d7431 */ /* 0x000fe40000060000 */
[----:B------:R-:W-:Y:S01]  /*5440*/  FFMA.FTZ R35, R33, R35, R36 ;  /* 0x0000002321237223 */ /* 0x000fe20000010024 */
[----:B------:R-:W-:Y:S01]  /*5450*/  SHF.R.U32.HI R15, RZ, 0x8, R15 ;  /* 0x00000008ff0f7819 */ /* 0x000fe2000001160f */
[--C-:B------:R-:W-:Y:S01]  /*5460*/  HADD2.F32 R34, -RZ, R12.reuse.H0_H0 ;  /* 0x2000000cff227230 */ /* 0x100fe20000004100 */
[C---:B------:R-:W-:Y:S01]  /*5470*/  LOP3.LUT R14, R41.reuse, 0xf000f, RZ, 0xc0, !PT ;  /* 0x000f000f290e7812 */ /* 0x040fe200078ec0ff */
[----:B------:R-:W-:Y:S01]  /*5480*/  HADD2.F32 R12, -RZ, R12.H1_H1 ;  /* 0x3000000cff0c7230 */ /* 0x000fe20000004100 */
[----:B------:R-:W-:-:S02]  /*5490*/  LOP3.LUT R41, R41, 0xf000f0, RZ, 0xc0, !PT ;  /* 0x00f000f029297812 */ /* 0x000fc400078ec0ff */
[----:B------:R-:W-:Y:S01]  /*54a0*/  FFMA.FTZ R43, R34, R16, R43 ;  /* 0x00000010222b7223 */ /* 0x000fe2000001002b */
[--C-:B------:R-:W-:Y:S01]  /*54b0*/  HADD2.F32 R34, -RZ, R13.reuse.H0_H0 ;  /* 0x2000000dff227230 */ /* 0x100fe20000004100 */
[----:B------:R-:W-:Y:S01]  /*54c0*/  LOP3.LUT R14, R14, 0x64006400, RZ, 0xfc, !PT ;  /* 0x640064000e0e7812 */ /* 0x000fe200078efcff */
[----:B------:R-:W-:Y:S01]  /*54d0*/  HADD2.F32 R13, -RZ, R13.H1_H1 ;  /* 0x3000000dff0d7230 */ /* 0x000fe20000004100 */
[----:B------:R-:W-:Y:S02]  /*54e0*/  LOP3.LUT R41, R41, 0x64006400, RZ, 0xfc, !PT ;  /* 0x6400640029297812 */ /* 0x000fe400078efcff */
[----:B------:R-:W-:Y:S01]  /*54f0*/  FFMA.FTZ R35, R16, R34, R35 ;  /* 0x0000002210237223 */ /* 0x000fe20000010023 */
[----:B------:R-:W-:Y:S02]  /*5500*/  HADD2.F32 R34, -RZ, R17.H1_H1 ;  /* 0x30000011ff227230 */ /* 0x000fe40000004100 */
[----:B------:R-:W-:Y:S01]  /*5510*/  HADD2 R14, R14, -1032, -1032 ;  /* 0xe408e4080e0e7430 */ /* 0x000fe20000000000 */
[----:B------:R-:W-:-:S02]  /*5520*/  PRMT R31, R31, 0x5410, R30 ;  /* 0x000054101f1f7816 */ /* 0x000fc4000000001e */
[----:B------:R-:W-:Y:S01]  /*5530*/  IADD3 R25, PT, PT, R25, 0x20, RZ ;  /* 0x0000002019197810 */ /* 0x000fe20007ffe0ff */
[----:B------:R-:W-:Y:S01]  /*5540*/  FFMA.FTZ R36, R12, R34, R43 ;  /* 0x000000220c247223 */ /* 0x000fe2000001002b */
[C---:B------:R-:W-:Y:S01]  /*5550*/  LOP3.LUT R12, R15.reuse, 0xf000f, RZ, 0xc0, !PT ;  /* 0x000f000f0f0c7812 */ /* 0x040fe200078ec0ff */
[--C-:B------:R-:W-:Y:S02]  /*5560*/  HADD2.F32 R40, -RZ, R14.reuse.H0_H0 ;  /* 0x2000000eff287230 */ /* 0x100fe40000004100 */
[----:B------:R-:W-:Y:S01]  /*5570*/  FFMA.FTZ R35, R34, R13, R35 ;  /* 0x0000000d22237223 */ /* 0x000fe20000010023 */
[----:B------:R-:W-:Y:S01]  /*5580*/  HADD2.F32 R14, -RZ, R14.H1_H1 ;  /* 0x3000000eff0e7230 */ /* 0x000fe20000004100 */
[----:B------:R-:W-:Y:S01]  /*5590*/  LOP3.LUT R12, R12, 0x64006400, RZ, 0xfc, !PT ;  /* 0x640064000c0c7812 */ /* 0x000fe200078efcff */
[----:B------:R-:W-:Y:S02]  /*55a0*/  HFMA2 R29, R31, 1, 1, R29 ;  /* 0x3c003c001f1d7831 */ /* 0x000fe4000000001d */
[----:B------:R-:W-:Y:S01]  /*55b0*/  FFMA.FTZ R5, R32, R40, R5 ;  /* 0x0000002820057223 */ /* 0x000fe20000010005 */
[----:B------:R-:W-:Y:S01]  /*55c0*/  LOP3.LUT R15, R15, 0xf000f0, RZ, 0xc0, !PT ;  /* 0x00f000f00f0f7812 */ /* 0x000fe200078ec0ff */
[----:B------:R-:W-:Y:S01]  /*55d0*/  FMUL.FTZ R36, R19, R36 ;  /* 0x0000002413247220 */ /* 0x000fe20000410000 */
[----:B------:R-:W-:-:S02]  /*55e0*/  HADD2 R12, R12, -1032, -1032 ;  /* 0xe408e4080c0c7430 */ /* 0x000fc40000000000 */
[----:B------:R-:W-:Y:S01]  /*55f0*/  FFMA.FTZ R5, R33, R14, R5 ;  /* 0x0000000e21057223 */ /* 0x000fe20000010005 */
[-C--:B------:R-:W-:Y:S01]  /*5600*/  HFMA2 R14, R41, R0.reuse.H1_H1, -72, -72 ;  /* 0xd480d480290e7431 */ /* 0x080fe20000060000 */
[----:B------:R-:W-:Y:S01]  /*5610*/  LOP3.LUT R15, R15, 0x64006400, RZ, 0xfc, !PT ;  /* 0x640064000f0f7812 */ /* 0x000fe200078efcff */
[----:B------:R-:W-:Y:S01]  /*5620*/  FMUL.FTZ R35, R18, R35 ;  /* 0x0000002312237220 */ /* 0x000fe20000410000 */
[----:B------:R-:W-:Y:S01]  /*5630*/  HADD2.F32 R13, -RZ, R12.H0_H0 ;  /* 0x2000000cff0d7230 */ /* 0x000fe20000004100 */
[----:B------:R-:W-:Y:S01]  /*5640*/  F2FP.F16.F32.PACK_AB R36, RZ, R36 ;  /* 0x00000024ff24723e */ /* 0x000fe200000000ff */
[--C-:B------:R-:W-:Y:S02]  /*5650*/  HADD2.F32 R17, -RZ, R14.reuse.H0_H0 ;  /* 0x2000000eff117230 */ /* 0x100fe40000004100 */
[----:B------:R-:W-:Y:S02]  /*5660*/  HFMA2 R15, R15, R0.H1_H1, -72, -72 ;  /* 0xd480d4800f0f7431 */ /* 0x000fe40000060000 */
[----:B------:R-:W-:-:S02]  /*5670*/  HADD2.F32 R14, -RZ, R14.H1_H1 ;  /* 0x3000000eff0e7230 */ /* 0x000fc40000004100 */
[----:B------:R-:W-:Y:S01]  /*5680*/  FFMA.FTZ R32, R32, R13, R37 ;  /* 0x0000000d20207223 */ /* 0x000fe20000010025 */
[----:B------:R-:W-:Y:S02]  /*5690*/  HADD2.F32 R13, -RZ, R12.H1_H1 ;  /* 0x3000000cff0d7230 */ /* 0x000fe40000004100 */
[----:B------:R-:W-:Y:S01]  /*56a0*/  FFMA.FTZ R5, R16, R17, R5 ;  /* 0x0000001110057223 */ /* 0x000fe20000010005 */
[----:B------:R-:W-:Y:S02]  /*56b0*/  F2FP.F16.F32.PACK_AB R35, RZ, R35 ;  /* 0x00000023ff23723e */ /* 0x000fe400000000ff */
[----:B------:R-:W-:Y:S01]  /*56c0*/  ISETP.GE.AND P0, PT, R25, R22, PT ;  /* 0x000000161900720c */ /* 0x000fe20003f06270 */
[----:B------:R-:W-:Y:S01]  /*56d0*/  FFMA.FTZ R33, R33, R13, R32 ;  /* 0x0000000d21217223 */ /* 0x000fe20000010020 */
[----:B------:R-:W-:Y:S01]  /*56e0*/  HADD2.F32 R32, -RZ, R15.H0_H0 ;  /* 0x2000000fff207230 */ /* 0x000fe20000004100 */
[----:B------:R-:W1:Y:S01]  /*56f0*/  LDS.64 R12, [UR4+0x30] ;  /* 0x00003004ff0c7984 */ /* 0x000e620008000a00 */
[----:B------:R-:W-:Y:S01]  /*5700*/  FFMA.FTZ R17, R34, R14, R5 ;  /* 0x0000000e22117223 */ /* 0x000fe20000010005 */
[----:B------:R-:W-:-:S02]  /*5710*/  PRMT R36, R36, 0x5410, R35 ;  /* 0x0000541024247816 */ /* 0x000fc40000000023 */
[----:B------:R-:W-:Y:S01]  /*5720*/  FFMA.FTZ R33, R16, R32, R33 ;  /* 0x0000002010217223 */ /* 0x000fe20000010021 */
[----:B------:R-:W-:Y:S02]  /*5730*/  HADD2.F32 R16, -RZ, R15.H1_H1 ;  /* 0x3000000fff107230 */ /* 0x000fe40000004100 */
[----:B------:R-:W-:Y:S01]  /*5740*/  FMUL.FTZ R17, R28, R17 ;  /* 0x000000111c117220 */ /* 0x000fe20000410000 */
[----:B------:R-:W3:Y:S01]  /*5750*/  LDS.64 R14, [UR4+0x38] ;  /* 0x00003804ff0e7984 */ /* 0x000ee20008000a00 */
[----:B------:R-:W-:Y:S01]  /*5760*/  HFMA2 R6, R36, 1, 1, R6 ;  /* 0x3c003c0024067831 */ /* 0x000fe20000000006 */
[----:B------:R-:W-:Y:S01]  /*5770*/  UIADD3 UR4, UPT, UPT, UR4, 0x40, URZ ;  /* 0x0000004004047890 */ /* 0x000fe2000fffe0ff */
[----:B------:R-:W-:Y:S01]  /*5780*/  FFMA.FTZ R34, R34, R16, R33 ;  /* 0x0000001022227223 */ /* 0x000fe20000010021 */
[----:B------:R-:W-:Y:S02]  /*5790*/  F2FP.F16.F32.PACK_AB R17, RZ, R17 ;  /* 0x00000011ff11723e */ /* 0x000fe400000000ff */
[----:B------:R-:W-:-:S02]  /*57a0*/  MOV R40, R26 ;  /* 0x0000001a00287202 */ /* 0x000fc40000000f00 */
[----:B------:R-:W-:Y:S01]  /*57b0*/  MOV R41, R27 ;  /* 0x0000001b00297202 */ /* 0x000fe20000000f00 */
[----:B------:R-:W-:Y:S01]  /*57c0*/  IMAD.WIDE R26, R7, 0x4, R38 ;  /* 0x00000004071a7825 */ /* 0x000fe200078e0226 */
[C---:B--2---:R-:W-:Y:S02]  /*57d0*/  LOP3.LUT R5, R8.reuse, 0xf000f, RZ, 0xc0, !PT ;  /* 0x000f000f08057812 */ /* 0x044fe400078ec0ff */
[----:B------:R-:W-:Y:S02]  /*57e0*/  LOP3.LUT R31, R8, 0xf000f0, RZ, 0xc0, !PT ;  /* 0x00f000f0081f7812 */ /* 0x000fe400078ec0ff */
[----:B------:R-:W-:Y:S02]  /*57f0*/  LOP3.LUT R5, R5, 0x64006400, RZ, 0xfc, !PT ;  /* 0x6400640005057812 */ /* 0x000fe400078efcff */
[----:B------:R-:W-:-:S03]  /*5800*/  LOP3.LUT R31, R31, 0x64006400, RZ, 0xfc, !PT ;  /* 0x640064001f1f7812 */ /* 0x000fc600078efcff */
[----:B------:R-:W-:Y:S02]  /*5810*/  HADD2 R30, R5, -1032, -1032 ;  /* 0xe408e408051e7430 */ /* 0x000fe40000000000 */
[----:B-1----:R-:W-:-:S03]  /*5820*/  HADD2.F32 R5, -RZ, R12.H0_H0 ;  /* 0x2000000cff057230 */ /* 0x002fc60000004100 */
[--C-:B------:R-:W-:Y:S02]  /*5830*/  HADD2.F32 R16, -RZ, R30.reuse.H0_H0 ;  /* 0x2000001eff107230 */ /* 0x100fe40000004100 */
[----:B------:R-:W-:Y:S02]  /*5840*/  HADD2.F32 R33, -RZ, R30.H1_H1 ;  /* 0x3000001eff217230 */ /* 0x000fe40000004100 */
[----:B------:R-:W-:Y:S01]  /*5850*/  HFMA2 R30, R31, R0.H1_H1, -72, -72 ;  /* 0xd480d4801f1e7431 */ /* 0x000fe20000060000 */
[----:B------:R-:W-:Y:S01]  /*5860*/  SHF.R.U32.HI R31, RZ, 0x8, R8 ;  /* 0x00000008ff1f7819 */ /* 0x000fe20000011608 */
[----:B------:R-:W-:Y:S01]  /*5870*/  FFMA.FTZ R32, R16, R5, RZ ;  /* 0x0000000510207223 */ /* 0x000fe200000100ff */
[----:B------:R-:W-:Y:S02]  /*5880*/  HADD2.F32 R16, -RZ, R12.H1_H1 ;  /* 0x3000000cff107230 */ /* 0x000fe40000004100 */
[--C-:B------:R-:W-:Y:S02]  /*5890*/  HADD2.F32 R12, -RZ, R13.reuse.H0_H0 ;  /* 0x2000000dff0c7230 */ /* 0x100fe40000004100 */
[----:B------:R-:W-:-:S02]  /*58a0*/  HADD2.F32 R13, -RZ, R13.H1_H1 ;  /* 0x3000000dff0d7230 */ /* 0x000fc40000004100 */
[----:B------:R-:W-:Y:S01]  /*58b0*/  FFMA.FTZ R33, R33, R16, R32 ;  /* 0x0000001021217223 */ /* 0x000fe20000010020 */
[----:B------:R-:W-:-:S05]  /*58c0*/  HADD2.F32 R32, -RZ, R30.H0_H0 ;  /* 0x2000001eff207230 */ /* 0x000fca0000004100 */
[----:B------:R-:W-:Y:S01]  /*58d0*/  FFMA.FTZ R8, R32, R12, R33 ;  /* 0x0000000c20087223 */ /* 0x000fe20000010021 */
[C---:B------:R-:W-:Y:S01]  /*58e0*/  LOP3.LUT R32, R31.reuse, 0xf000f, RZ, 0xc0, !PT ;  /* 0x000f000f1f207812 */ /* 0x040fe200078ec0ff */
[----:B------:R-:W-:Y:S01]  /*58f0*/  HADD2.F32 R33, -RZ, R30.H1_H1 ;  /* 0x3000001eff217230 */ /* 0x000fe20000004100 */
[----:B------:R-:W-:Y:S02]  /*5900*/  LOP3.LUT R31, R31, 0xf000f0, RZ, 0xc0, !PT ;  /* 0x00f000f01f1f7812 */ /* 0x000fe400078ec0ff */
[----:B------:R-:W-:Y:S02]  /*5910*/  LOP3.LUT R32, R32, 0x64006400, RZ, 0xfc, !PT ;  /* 0x6400640020207812 */ /* 0x000fe400078efcff */
[----:B------:R-:W-:Y:S01]  /*5920*/  FFMA.FTZ R33, R33, R13, R8 ;  /* 0x0000000d21217223 */ /* 0x000fe20000010008 */
[----:B---3--:R-:W-:Y:S01]  /*5930*/  HADD2.F32 R8, -RZ, R14.H0_H0 ;  /* 0x2000000eff087230 */ /* 0x008fe20000004100 */
[----:B------:R-:W-:Y:S01]  /*5940*/  LOP3.LUT R31, R31, 0x64006400, RZ, 0xfc, !PT ;  /* 0x640064001f1f7812 */ /* 0x000fe200078efcff */
[----:B------:R-:W-:-:S04]  /*5950*/  HADD2 R30, R32, -1032, -1032 ;  /* 0xe408e408201e7430 */ /* 0x000fc80000000000 */
[----:B------:R-:W-:Y:S02]  /*5960*/  HFMA2 R31, R31, R0.H1_H1, -72, -72 ;  /* 0xd480d4801f1f7431 */ /* 0x000fe40000060000 */
[----:B------:R-:W-:-:S05]  /*5970*/  HADD2.F32 R32, -RZ, R30.H0_H0 ;  /* 0x2000001eff207230 */ /* 0x000fca0000004100 */
[----:B------:R-:W-:Y:S01]  /*5980*/  FFMA.FTZ R33, R32, R8, R33 ;  /* 0x0000000820217223 */ /* 0x000fe20000010021 */
[----:B------:R-:W-:Y:S02]  /*5990*/  HADD2.F32 R32, -RZ, R30.H1_H1 ;  /* 0x3000001eff207230 */ /* 0x000fe40000004100 */
[----:B------:R-:W-:Y:S02]  /*59a0*/  HADD2.F32 R30, -RZ, R14.H1_H1 ;  /* 0x3000000eff1e7230 */ /* 0x000fe40000004100 */
[--C-:B------:R-:W-:Y:S02]  /*59b0*/  HADD2.F32 R14, -RZ, R15.reuse.H0_H0 ;  /* 0x2000000fff0e7230 */ /* 0x100fe40000004100 */
[----:B------:R-:W-:Y:S02]  /*59c0*/  HADD2.F32 R15, -RZ, R15.H1_H1 ;  /* 0x3000000fff0f7230 */ /* 0x000fe40000004100 */
[----:B------:R-:W-:Y:S01]  /*59d0*/  FFMA.FTZ R33, R32, R30, R33 ;  /* 0x0000001e20217223 */ /* 0x000fe20000010021 */
[----:B------:R-:W-:-:S02]  /*59e0*/  HADD2.F32 R32, -RZ, R31.H0_H0 ;  /* 0x2000001fff207230 */ /* 0x000fc40000004100 */
[----:B------:R-:W-:-:S03]  /*59f0*/  HADD2.F32 R31, -RZ, R31.H1_H1 ;  /* 0x3000001fff1f7230 */ /* 0x000fc60000004100 */
[----:B------:R-:W-:Y:S01]  /*5a00*/  FFMA.FTZ R32, R32, R14, R33 ;  /* 0x0000000e20207223 */ /* 0x000fe20000010021 */
[----:B------:R-:W-:-:S03]  /*5a10*/  LOP3.LUT R33, R9, 0xf000f0, RZ, 0xc0, !PT ;  /* 0x00f000f009217812 */ /* 0x000fc600078ec0ff */
[----:B------:R-:W-:Y:S01]  /*5a20*/  FFMA.FTZ R32, R31, R15, R32 ;  /* 0x0000000f1f207223 */ /* 0x000fe20000010020 */
[----:B------:R-:W-:Y:S02]  /*5a30*/  LOP3.LUT R31, R9, 0xf000f, RZ, 0xc0, !PT ;  /* 0x000f000f091f7812 */ /* 0x000fe400078ec0ff */
[----:B------:R-:W-:Y:S01]  /*5a40*/  LOP3.LUT R33, R33, 0x64006400, RZ, 0xfc, !PT ;  /* 0x6400640021217812 */ /* 0x000fe200078efcff */
[----:B------:R-:W-:Y:S01]  /*5a50*/  FMUL.FTZ R32, R19, R32 ;  /* 0x0000002013207220 */ /* 0x000fe20000410000 */
[----:B------:R-:W-:-:S03]  /*5a60*/  LOP3.LUT R31, R31, 0x64006400, RZ, 0xfc, !PT ;  /* 0x640064001f1f7812 */ /* 0x000fc600078efcff */
[----:B------:R-:W-:Y:S01]  /*5a70*/  HFMA2 R33, R33, R0.H1_H1, -72, -72 ;  /* 0xd480d48021217431 */ /* 0x000fe20000060000 */
[----:B------:R-:W-:Y:S01]  /*5a80*/  F2FP.F16.F32.PACK_AB R32, RZ, R32 ;  /* 0x00000020ff20723e */ /* 0x000fe200000000ff */
[----:B------:R-:W-:-:S05]  /*5a90*/  HADD2 R31, R31, -1032, -1032 ;  /* 0xe408e4081f1f7430 */ /* 0x000fca0000000000 */
[--C-:B------:R-:W-:Y:S02]  /*5aa0*/  HADD2.F32 R36, -RZ, R31.reuse.H0_H0 ;  /* 0x2000001fff247230 */ /* 0x100fe40000004100 */
[----:B------:R-:W-:-:S03]  /*5ab0*/  HADD2.F32 R31, -RZ, R31.H1_H1 ;  /* 0x3000001fff1f7230 */ /* 0x000fc60000004100 */
[----:B------:R-:W-:-:S04]  /*5ac0*/  FFMA.FTZ R35, R5, R36, RZ ;  /* 0x0000002405237223 */ /* 0x000fc800000100ff */
[----:B------:R-:W-:Y:S01]  /*5ad0*/  FFMA.FTZ R35, R16, R31, R35 ;  /* 0x0000001f10237223 */ /* 0x000fe20000010023 */
[----:B------:R-:W-:Y:S01]  /*5ae0*/  FMUL.FTZ R31, R23, R34 ;  /* 0x00000022171f7220 */ /* 0x000fe20000410000 */
[--C-:B------:R-:W-:Y:S02]  /*5af0*/  HADD2.F32 R34, -RZ, R33.reuse.H0_H0 ;  /* 0x20000021ff227230 */ /* 0x100fe40000004100 */
[----:B------:R-:W-:Y:S02]  /*5b00*/  HADD2.F32 R33, -RZ, R33.H1_H1 ;  /* 0x30000021ff217230 */ /* 0x000fe40000004100 */
[----:B------:R-:W-:Y:S01]  /*5b10*/  F2FP.F16.F32.PACK_AB R31, RZ, R31 ;  /* 0x0000001fff1f723e */ /* 0x000fe200000000ff */
[----:B------:R-:W-:Y:S01]  /*5b20*/  FFMA.FTZ R34, R12, R34, R35 ;  /* 0x000000220c227223 */ /* 0x000fe20000010023 */
[----:B------:R-:W-:Y:S02]  /*5b30*/  SHF.R.U32.HI R35, RZ, 0x8, R9 ;  /* 0x00000008ff237819 */ /* 0x000fe40000011609 */
[----:B------:R-:W-:Y:S01]  /*5b40*/  PRMT R17, R17, 0x5410, R31 ;  /* 0x0000541011117816 */ /* 0x000fe2000000001f */
[----:B------:R-:W-:Y:S01]  /*5b50*/  FFMA.FTZ R9, R13, R33, R34 ;  /* 0x000000210d097223 */ /* 0x000fe20000010022 */
[----:B------:R-:W-:-:S02]  /*5b60*/  LOP3.LUT R33, R35, 0xf000f, RZ, 0xc0, !PT ;  /* 0x000f000f23217812 */ /* 0x000fc400078ec0ff */
[----:B------:R-:W-:Y:S01]  /*5b70*/  LOP3.LUT R35, R35, 0xf000f0, RZ, 0xc0, !PT ;  /* 0x00f000f023237812 */ /* 0x000fe200078ec0ff */
[----:B------:R-:W-:Y:S01]  /*5b80*/  HFMA2 R29, R17, 1, 1, R29 ;  /* 0x3c003c00111d7831 */ /* 0x000fe2000000001d */
[----:B------:R-:W-:-:S05]  /*5b90*/  LOP3.LUT R33, R33, 0x64006400, RZ, 0xfc, !PT ;  /* 0x6400640021217812 */ /* 0x000fca00078efcff */
[----:B------:R-:W-:-:S05]  /*5ba0*/  HADD2 R33, R33, -1032, -1032 ;  /* 0xe408e40821217430 */ /* 0x000fca0000000000 */
[--C-:B------:R-:W-:Y:S02]  /*5bb0*/  HADD2.F32 R34, -RZ, R33.reuse.H0_H0 ;  /* 0x20000021ff227230 */ /* 0x100fe40000004100 */
[----:B------:R-:W-:-:S03]  /*5bc0*/  HADD2.F32 R33, -RZ, R33.H1_H1 ;  /* 0x30000021ff217230 */ /* 0x000fc60000004100 */
[----:B------:R-:W-:-:S04]  /*5bd0*/  FFMA.FTZ R9, R8, R34, R9 ;  /* 0x0000002208097223 */ /* 0x000fc80000010009 */
[----:B------:R-:W-:Y:S01]  /*5be0*/  FFMA.FTZ R37, R30, R33, R9 ;  /* 0x000000211e257223 */ /* 0x000fe20000010009 */
[----:B------:R-:W-:Y:S02]  /*5bf0*/  LOP3.LUT R33, R10, 0xf000f, RZ, 0xc0, !PT ;  /* 0x000f000f0a217812 */ /* 0x000fe400078ec0ff */
[----:B------:R-:W-:Y:S02]  /*5c00*/  LOP3.LUT R9, R35, 0x64006400, RZ, 0xfc, !PT ;  /* 0x6400640023097812 */ /* 0x000fe400078efcff */
[----:B------:R-:W-:-:S03]  /*5c10*/  LOP3.LUT R33, R33, 0x64006400, RZ, 0xfc, !PT ;  /* 0x6400640021217812 */ /* 0x000fc600078efcff */
[----:B------:R-:W-:Y:S02]  /*5c20*/  HFMA2 R9, R9, R0.H1_H1, -72, -72 ;  /* 0xd480d48009097431 */ /* 0x000fe40000060000 */
[----:B------:R-:W-:-:S03]  /*5c30*/  HADD2 R33, R33, -1032, -1032 ;  /* 0xe408e40821217430 */ /* 0x000fc60000000000 */
[----:B------:R-:W-:Y:S02]  /*5c40*/  HADD2.F32 R35, -RZ, R9.H0_H0 ;  /* 0x20000009ff237230 */ /* 0x000fe40000004100 */
[--C-:B------:R-:W-:Y:S02]  /*5c50*/  HADD2.F32 R34, -RZ, R33.reuse.H0_H0 ;  /* 0x20000021ff227230 */ /* 0x100fe40000004100 */
[----:B------:R-:W-:Y:S02]  /*5c60*/  HADD2.F32 R33, -RZ, R33.H1_H1 ;  /* 0x30000021ff217230 */ /* 0x000fe40000004100 */
[----:B------:R-:W-:Y:S01]  /*5c70*/  FFMA.FTZ R36, R14, R35, R37 ;  /* 0x000000230e247223 */ /* 0x000fe20000010025 */
[----:B------:R-:W-:Y:S02]  /*5c80*/  HADD2.F32 R9, -RZ, R9.H1_H1 ;  /* 0x30000009ff097230 */ /* 0x000fe40000004100 */
[----:B------:R-:W-:-:S04]  /*5c90*/  FFMA.FTZ R37, R5, R34, RZ ;  /* 0x0000002205257223 */ /* 0x000fc800000100ff */
[----:B------:R-:W-:Y:S01]  /*5ca0*/  FFMA.FTZ R37, R16, R33, R37 ;  /* 0x0000002110257223 */ /* 0x000fe20000010025 */
[----:B------:R-:W-:Y:S01]  /*5cb0*/  LOP3.LUT R33, R10, 0xf000f0, RZ, 0xc0, !PT ;  /* 0x00f000f00a217812 */ /* 0x000fe200078ec0ff */
[----:B------:R-:W-:-:S03]  /*5cc0*/  FFMA.FTZ R9, R15, R9, R36 ;  /* 0x000000090f097223 */ /* 0x000fc60000010024 */
[----:B------:R-:W-:Y:S01]  /*5cd0*/  LOP3.LUT R33, R33, 0x64006400, RZ, 0xfc, !PT ;  /* 0x6400640021217812 */ /* 0x000fe200078efcff */
[----:B------:R-:W-:-:S04]  /*5ce0*/  FMUL.FTZ R9, R18, R9 ;  /* 0x0000000912097220 */ /* 0x000fc80000410000 */
[----:B------:R-:W-:Y:S01]  /*5cf0*/  HFMA2 R33, R33, R0.H1_H1, -72, -72 ;  /* 0xd480d48021217431 */ /* 0x000fe20000060000 */
[----:B------:R-:W-:-:S04]  /*5d00*/  F2FP.F16.F32.PACK_AB R9, RZ, R9 ;  /* 0x00000009ff09723e */ /* 0x000fc800000000ff */
[--C-:B------:R-:W-:Y:S01]  /*5d10*/  HADD2.F32 R35, -RZ, R33.reuse.H0_H0 ;  /* 0x20000021ff237230 */ /* 0x100fe20000004100 */
[----:B------:R-:W-:Y:S01]  /*5d20*/  PRMT R32, R32, 0x5410, R9 ;  /* 0x0000541020207816 */ /* 0x000fe20000000009 */
[----:B------:R-:W-:-:S03]  /*5d30*/  HADD2.F32 R33, -RZ, R33.H1_H1 ;  /* 0x30000021ff217230 */ /* 0x000fc60000004100 */
[----:B------:R-:W-:Y:S01]  /*5d40*/  FFMA.FTZ R34, R12, R35, R37 ;  /* 0x000000230c227223 */ /* 0x000fe20000010025 */
[----:B------:R-:W-:-:S03]  /*5d50*/  SHF.R.U32.HI R35, RZ, 0x8, R10 ;  /* 0x00000008ff237819 */ /* 0x000fc6000001160a */
[----:B------:R-:W-:Y:S01]  /*5d60*/  FFMA.FTZ R33, R13, R33, R34 ;  /* 0x000000210d217223 */ /* 0x000fe20000010022 */
[C---:B------:R-:W-:Y:S02]  /*5d70*/  LOP3.LUT R10, R35.reuse, 0xf000f, RZ, 0xc0, !PT ;  /* 0x000f000f230a7812 */ /* 0x040fe400078ec0ff */
[----:B------:R-:W-:Y:S02]  /*5d80*/  LOP3.LUT R35, R35, 0xf000f0, RZ, 0xc0, !PT ;  /* 0x00f000f023237812 */ /* 0x000fe400078ec0ff */
[----:B------:R-:W-:Y:S02]  /*5d90*/  LOP3.LUT R10, R10, 0x64006400, RZ, 0xfc, !PT ;  /* 0x640064000a0a7812 */ /* 0x000fe400078efcff */
[----:B------:R-:W-:-:S03]  /*5da0*/  LOP3.LUT R35, R35, 0x64006400, RZ, 0xfc, !PT ;  /* 0x6400640023237812 */ /* 0x000fc600078efcff */
[----:B------:R-:W-:-:S05]  /*5db0*/  HADD2 R10, R10, -1032, -1032 ;  /* 0xe408e4080a0a7430 */ /* 0x000fca0000000000 */
[--C-:B------:R-:W-:Y:S02]  /*5dc0*/  HADD2.F32 R34, -RZ, R10.reuse.H0_H0 ;  /* 0x2000000aff227230 */ /* 0x100fe40000004100 */
[----:B------:R-:W-:-:S03]  /*5dd0*/  HADD2.F32 R10, -RZ, R10.H1_H1 ;  /* 0x3000000aff0a7230 */ /* 0x000fc60000004100 */
[----:B------:R-:W-:-:S04]  /*5de0*/  FFMA.FTZ R33, R8, R34, R33 ;  /* 0x0000002208217223 */ /* 0x000fc80000010021 */
[----:B------:R-:W-:Y:S01]  /*5df0*/  FFMA.FTZ R37, R30, R10, R33 ;  /* 0x0000000a1e257223 */ /* 0x000fe20000010021 */
[----:B------:R-:W-:Y:S01]  /*5e00*/  LOP3.LUT R33, R11, 0xf000f, RZ, 0xc0, !PT ;  /* 0x000f000f0b217812 */ /* 0x000fe200078ec0ff */
[----:B------:R-:W-:-:S03]  /*5e10*/  HFMA2 R10, R35, R0.H1_H1, -72, -72 ;  /* 0xd480d480230a7431 */ /* 0x000fc60000060000 */
[----:B------:R-:W-:Y:S02]  /*5e20*/  LOP3.LUT R33, R33, 0x64006400, RZ, 0xfc, !PT ;  /* 0x6400640021217812 */ /* 0x000fe400078efcff */
[--C-:B------:R-:W-:Y:S02]  /*5e30*/  HADD2.F32 R35, -RZ, R10.reuse.H0_H0 ;  /* 0x2000000aff237230 */ /* 0x100fe40000004100 */
[----:B------:R-:W-:Y:S02]  /*5e40*/  HADD2.F32 R10, -RZ, R10.H1_H1 ;  /* 0x3000000aff0a7230 */ /* 0x000fe40000004100 */
        /* <DEDUP_REMOVED lines=18> */
[----:B------:R-:W-:Y:S02]  /*5f70*/  HADD2 R11, R11, -1032, -1032 ;  /* 0xe408e4080b0b7430 */ /* 0x000fe40000000000 */
[----:B------:R-:W-:-:S03]  /*5f80*/  HFMA2 R12, R13, R0.H1_H1, -72, -72 ;  /* 0xd480d4800d0c7431 */ /* 0x000fc60000060000 */
[--C-:B------:R-:W-:Y:S02]  /*5f90*/  HADD2.F32 R16, -RZ, R11.reuse.H0_H0 ;  /* 0x2000000bff107230 */ /* 0x100fe40000004100 */
[----:B------:R-:W-:-:S03]  /*5fa0*/  HADD2.F32 R11, -RZ, R11.H1_H1 ;  /* 0x3000000bff0b7230 */ /* 0x000fc60000004100 */
[----:B------:R-:W-:Y:S01]  /*5fb0*/  FFMA.FTZ R5, R8, R16, R5 ;  /* 0x0000001008057223 */ /* 0x000fe20000010005 */
[--C-:B------:R-:W-:Y:S02]  /*5fc0*/  HADD2.F32 R8, -RZ, R12.reuse.H0_H0 ;  /* 0x2000000cff087230 */ /* 0x100fe40000004100 */
[----:B------:R-:W-:Y:S02]  /*5fd0*/  HADD2.F32 R12, -RZ, R12.H1_H1 ;  /* 0x3000000cff0c7230 */ /* 0x000fe40000004100 */
[----:B------:R-:W-:-:S04]  /*5fe0*/  FFMA.FTZ R5, R30, R11, R5 ;  /* 0x0000000b1e057223 */ /* 0x000fc80000010005 */
[----:B------:R-:W-:Y:S01]  /*5ff0*/  FFMA.FTZ R11, R14, R8, R5 ;  /* 0x000000080e0b7223 */ /* 0x000fe20000010005 */
[----:B------:R-:W-:-:S03]  /*6000*/  FFMA.FTZ R5, R15, R10, R36 ;  /* 0x0000000a0f057223 */ /* 0x000fc60000010024 */
[----:B------:R-:W-:Y:S01]  /*6010*/  FFMA.FTZ R12, R15, R12, R11 ;  /* 0x0000000c0f0c7223 */ /* 0x000fe2000001000b */
[----:B------:R-:W-:-:S03]  /*6020*/  FMUL.FTZ R5, R28, R5 ;  /* 0x000000051c057220 */ /* 0x000fc60000410000 */
[----:B------:R-:W-:Y:S02]  /*6030*/  FMUL.FTZ R12, R23, R12 ;  /* 0x0000000c170c7220 */ /* 0x000fe40000410000 */
[----:B------:R-:W-:-:S03]  /*6040*/  F2FP.F16.F32.PACK_AB R5, RZ, R5 ;  /* 0x00000005ff05723e */ /* 0x000fc600000000ff */
[----:B------:R-:W-:-:S04]  /*6050*/  F2FP.F16.F32.PACK_AB R12, RZ, R12 ;  /* 0x0000000cff0c723e */ /* 0x000fc800000000ff */
[----:B------:R-:W-:Y:S01]  /*6060*/  PRMT R8, R5, 0x5410, R12 ;  /* 0x0000541005087816 */ /* 0x000fe2000000000c */
[----:B------:R-:W-:-:S04]  /*6070*/  HADD2 R5, R32, R6 ;  /* 0x0000000620057230 */ /* 0x000fc80000000000 */
[----:B------:R-:W-:Y:S01]  /*6080*/  HFMA2 R6, R8, 1, 1, R29 ;  /* 0x3c003c0008067831 */ /* 0x000fe2000000001d */
[----:B------:R-:W-:Y:S06]  /*6090*/  @!P0 BRA `(.L_x_5219) ;  /* 0xffffffdc00108947 */ /* 0x000fec000383ffff */
[----:B------:R-:W-:-:S07]  /*60a0*/  IMAD.WIDE R40, R7, 0x10, R40 ;  /* 0x0000001007287825 */ /* 0x000fce00078e0228 */
.L_x_5218:
[----:B------:R-:W1:Y:S01]  /*60b0*/  LDC.64 R36, c[0x0][0x3a0] ;  /* 0x0000e800ff247b82 */ /* 0x000e620000000a00 */
[----:B------:R-:W-:Y:S01]  /*60c0*/  VIMNMX R26, PT, PT, R21, UR12, PT ;  /* 0x0000000c151a7c48 */ /* 0x000fe2000bfe0100 */
[----:B------:R-:W-:-:S03]  /*60d0*/  IMAD R9, R7, UR8, R20 ;  /* 0x0000000807097c24 */ /* 0x000fc6000f8e0214 */
[----:B------:R-:W-:Y:S01]  /*60e0*/  ISETP.GT.AND P0, PT, R26, R25, PT ;  /* 0x000000191a00720c */ /* 0x000fe20003f04270 */
[----:B-1----:R-:W-:-:S12]  /*60f0*/  IMAD.WIDE R36, R9, 0x2, R36 ;  /* 0x0000000209247825 */ /* 0x002fd800078e0224 */
[----:B------:R-:W-:Y:S05]  /*6100*/  @!P0 BRA `(.L_x_5220) ;  /* 0x0000001000f08947 */ /* 0x000fea0003800000 */
.L_x_5221:
[----:B------:R-:W2:Y:S01]  /*6110*/  LDG.E.128.CONSTANT R12, desc[UR6][R40.64] ;  /* 0x00000006280c7981 */ /* 0x000ea2000c1e9d00 */
[----:B------:R-:W-:-:S03]  /*6120*/  IMAD.WIDE R38, R7, 0x4, R40 ;  /* 0x0000000407267825 */ /* 0x000fc600078e0228 */
[----:B------:R-:W1:Y:S04]  /*6130*/  LDS.128 R16, [UR4] ;  /* 0x00000004ff107984 */ /* 0x000e680008000c00 */
[----:B------:R3:W4:Y:S01]  /*6140*/  LDG.E.128.CONSTANT R8, desc[UR6][R38.64] ;  /* 0x0000000626087981 */ /* 0x000722000c1e9d00 */
[----:B------:R-:W-:-:S05]  /*6150*/  HFMA2 R20, -RZ, RZ, 0, 0.125 ;  /* 0x00003000ff147431 */ /* 0x000fca00000001ff */
[----:B------:R-:W-:Y:S01]  /*6160*/  PRMT R0, R0, 0x5410, R20 ;  /* 0x0000541000007816 */ /* 0x000fe20000000014 */
[----:B---3--:R-:W-:Y:S01]  /*6170*/  IMAD.WIDE R38, R7, 0x4, R38 ;  /* 0x0000000407267825 */ /* 0x008fe200078e0226 */
        /* <DEDUP_REMOVED lines=22> */
[----:B------:R-:W-:Y:S01]  /*62e0*/  HFMA2 R29, R23, R17, R29 ;  /* 0x00000011171d7231 */ /* 0x000fe2000000001d */
[----:B------:R-:W-:Y:S02]  /*62f0*/  LOP3.LUT R27, R16, 0x64006400, RZ, 0xfc, !PT ;  /* 0x64006400101b7812 */ /* 0x000fe400078efcff */
[----:B------:R-:W-:Y:S01]  /*6300*/  LOP3.LUT R16, R15, 0x380038, RZ, 0xc0, !PT ;  /* 0x003800380f107812 */ /* 0x000fe200078ec0ff */
[----:B------:R-:W-:Y:S01]  /*6310*/  HFMA2 R21, R21, R0.H1_H1, -132, -132 ;  /* 0xd820d82015157431 */ /* 0x000fe20000060000 */
[----:B------:R-:W-:-:S02]  /*6320*/  SHF.R.U32.HI R32, RZ, 0x6, R12 ;  /* 0x00000006ff207819 */ /* 0x000fc4000001160c */
[----:B------:R-:W-:Y:S01]  /*6330*/  LOP3.LUT R23, R16, 0x64006400, RZ, 0xfc, !PT ;  /* 0x6400640010177812 */ /* 0x000fe200078efcff */
[-C--:B------:R-:W-:Y:S02]  /*6340*/  HFMA2 R30, R21, R17.reuse, R30 ;  /* 0x00000011151e7231 */ /* 0x080fe4000000001e */
[-C--:B------:R-:W-:Y:S01]  /*6350*/  HFMA2 R16, R27, R0.reuse.H1_H1, -132, -132 ;  /* 0xd820d8201b107431 */ /* 0x080fe20000060000 */
[----:B------:R-:W-:Y:S01]  /*6360*/  LOP3.LUT R21, R32, 0x70007, RZ, 0xc0, !PT ;  /* 0x0007000720157812 */ /* 0x000fe200078ec0ff */
[----:B------:R-:W-:Y:S01]  /*6370*/  HFMA2 R23, R23, R0.H1_H1, -132, -132 ;  /* 0xd820d82017177431 */ /* 0x000fe20000060000 */
[----:B------:R-:W-:Y:S01]  /*6380*/  SHF.R.U32.HI R31, RZ, 0x6, R13 ;  /* 0x00000006ff1f7819 */ /* 0x000fe2000001160d */
[-C--:B------:R-:W-:Y:S01]  /*6390*/  HFMA2 R16, R16, R17.reuse, R22 ;  /* 0x0000001110107231 */ /* 0x080fe20000000016 */
[----:B------:R-:W-:Y:S01]  /*63a0*/  LOP3.LUT R21, R21, 0x64006400, RZ, 0xfc, !PT ;  /* 0x6400640015157812 */ /* 0x000fe200078efcff */
[----:B------:R-:W-:Y:S01]  /*63b0*/  HFMA2 R20, R23, R17, R20 ;  /* 0x0000001117147231 */ /* 0x000fe20000000014 */
[----:B------:R-:W-:-:S02]  /*63c0*/  LOP3.LUT R17, R31, 0x70007, RZ, 0xc0, !PT ;  /* 0x000700071f117812 */ /* 0x000fc400078ec0ff */
[----:B------:R-:W-:Y:S01]  /*63d0*/  SHF.R.U32.HI R27, RZ, 0x6, R15 ;  /* 0x00000006ff1b7819 */ /* 0x000fe2000001160f */
[----:B------:R-:W-:Y:S01]  /*63e0*/  HADD2 R21, R21, -1028, -1028 ;  /* 0xe404e40415157430 */ /* 0x000fe20000000000 */
[----:B------:R-:W-:Y:S02]  /*63f0*/  LOP3.LUT R17, R17, 0x64006400, RZ, 0xfc, !PT ;  /* 0x6400640011117812 */ /* 0x000fe400078efcff */
[----:B------:R-:W-:Y:S01]  /*6400*/  LOP3.LUT R22, R27, 0x70007, RZ, 0xc0, !PT ;  /* 0x000700071b167812 */ /* 0x000fe200078ec0ff */
[-C--:B------:R-:W-:Y:S02]  /*6410*/  HFMA2 R29, R21, R18.reuse, R29 ;  /* 0x00000012151d7231 */ /* 0x080fe4000000001d */
[----:B------:R-:W-:Y:S01]  /*6420*/  HADD2 R21, R17, -1028, -1028 ;  /* 0xe404e40411157430 */ /* 0x000fe20000000000 */
[----:B------:R-:W-:Y:S02]  /*6430*/  SHF.R.U32.HI R17, RZ, 0x6, R14 ;  /* 0x00000006ff117819 */ /* 0x000fe4000001160e */
[----:B------:R-:W-:Y:S01]  /*6440*/  LOP3.LUT R22, R22, 0x64006400, RZ, 0xfc, !PT ;  /* 0x6400640016167812 */ /* 0x000fe200078efcff */
[----:B------:R-:W-:Y:S01]  /*6450*/  HFMA2 R30, R21, R18, R30 ;  /* 0x00000012151e7231 */ /* 0x000fe2000000001e */
[----:B------:R-:W-:-:S02]  /*6460*/  LOP3.LUT R23, R17, 0x70007, RZ, 0xc0, !PT ;  /* 0x0007000711177812 */ /* 0x000fc400078ec0ff */
[----:B------:R-:W-:Y:S01]  /*6470*/  LOP3.LUT R21, R32, 0x380038, RZ, 0xc0, !PT ;  /* 0x0038003820157812 */ /* 0x000fe200078ec0ff */
[----:B------:R-:W-:Y:S01]  /*6480*/  HADD2 R22, R22, -1028, -1028 ;  /* 0xe404e40416167430 */ /* 0x000fe20000000000 */
[----:B------:R-:W-:Y:S02]  /*6490*/  LOP3.LUT R23, R23, 0x64006400, RZ, 0xfc, !PT ;  /* 0x6400640017177812 */ /* 0x000fe400078efcff */
[----:B------:R-:W-:Y:S01]  /*64a0*/  LOP3.LUT R21, R21, 0x64006400, RZ, 0xfc, !PT ;  /* 0x6400640015157812 */ /* 0x000fe200078efcff */
[----:B------:R-:W-:Y:S02]  /*64b0*/  HFMA2 R20, R22, R18, R20 ;  /* 0x0000001216147231 */ /* 0x000fe40000000014 */
[----:B------:R-:W-:Y:S02]  /*64c0*/  HADD2 R23, R23, -1028, -1028 ;  /* 0xe404e40417177430 */ /* 0x000fe40000000000 */
[----:B------:R-:W-:Y:S02]  /*64d0*/  HFMA2 R21, R21, R0.H1_H1, -132, -132 ;  /* 0xd820d82015157431 */ /* 0x000fe40000060000 */
[----:B------:R-:W-:Y:S01]  /*64e0*/  HFMA2 R16, R23, R18, R16 ;  /* 0x0000001217107231 */ /* 0x000fe20000000010 */
[----:B------:R-:W-:Y:S01]  /*64f0*/  LOP3.LUT R18, R31, 0x380038, RZ, 0xc0, !PT ;  /* 0x003800381f127812 */ /* 0x000fe200078ec0ff */
[----:B------:R-:W-:Y:S01]  /*6500*/  HFMA2 R29, R21, R19, R29 ;  /* 0x00000013151d7231 */ /* 0x000fe2000000001d */
[----:B------:R-:W-:-:S02]  /*6510*/  LOP3.LUT R21, R17, 0x380038, RZ, 0xc0, !PT ;  /* 0x0038003811157812 */ /* 0x000fc400078ec0ff */
[----:B------:R-:W-:Y:S02]  /*6520*/  LOP3.LUT R23, R18, 0x64006400, RZ, 0xfc, !PT ;  /* 0x6400640012177812 */ /* 0x000fe400078efcff */
[----:B------:R-:W-:Y:S02]  /*6530*/  LOP3.LUT R18, R27, 0x380038, RZ, 0xc0, !PT ;  /* 0x003800381b127812 */ /* 0x000fe400078ec0ff */
[----:B------:R-:W-:Y:S01]  /*6540*/  LOP3.LUT R21, R21, 0x64006400, RZ, 0xfc, !PT ;  /* 0x6400640015157812 */ /* 0x000fe200078efcff */
[-C--:B------:R-:W-:Y:S01]  /*6550*/  HFMA2 R23, R23, R0.reuse.H1_H1, -132, -132 ;  /* 0xd820d82017177431 */ /* 0x080fe20000060000 */
[----:B------:R-:W-:Y:S02]  /*6560*/  LOP3.LUT R33, R18, 0x64006400, RZ, 0xfc, !PT ;  /* 0x6400640012217812 */ /* 0x000fe400078efcff */
[----:B------:R-:W-:Y:S01]  /*6570*/  MOV R18, 0x2400 ;  /* 0x0000240000127802 */ /* 0x000fe20000000f00 */
[----:B------:R-:W-:Y:S02]  /*6580*/  HFMA2 R21, R21, R0.H1_H1, -132, -132 ;  /* 0xd820d82015157431 */ /* 0x000fe40000060000 */
[----:B------:R-:W-:-:S02]  /*6590*/  HFMA2 R30, R23, R19, R30 ;  /* 0x00000013171e7231 */ /* 0x000fc4000000001e */
[----:B------:R-:W-:Y:S01]  /*65a0*/  HFMA2 R28, R33, R0.H1_H1, -132, -132 ;  /* 0xd820d820211c7431 */ /* 0x000fe20000060000 */
[----:B------:R-:W-:Y:S01]  /*65b0*/  LOP3.LUT R31, R31, 0x1c001c0, RZ, 0xc0, !PT ;  /* 0x01c001c01f1f7812 */ /* 0x000fe200078ec0ff */
[-C--:B------:R-:W-:Y:S01]  /*65c0*/  HFMA2 R16, R21, R19.reuse, R16 ;  /* 0x0000001315107231 */ /* 0x080fe20000000010 */
[----:B------:R-:W-:Y:S01]  /*65d0*/  LOP3.LUT R17, R17, 0x1c001c0, RZ, 0xc0, !PT ;  /* 0x01c001c011117812 */ /* 0x000fe200078ec0ff */
[----:B------:R-:W-:Y:S01]  /*65e0*/  HFMA2 R28, R28, R19, R20 ;  /* 0x000000131c1c7231 */ /* 0x000fe20000000014 */
[----:B------:R-:W-:Y:S01]  /*65f0*/  LOP3.LUT R19, R32, 0x1c001c0, RZ, 0xc0, !PT ;  /* 0x01c001c020137812 */ /* 0x000fe200078ec0ff */
[----:B------:R-:W1:Y:S01]  /*6600*/  LDS.128 R20, [UR4+0x10] ;  /* 0x00001004ff147984 */ /* 0x000e620008000c00 */
[----:B0-----:R-:W-:Y:S02]  /*6610*/  PRMT R2, R2, 0x5410, R18 ;  /* 0x0000541002027816 */ /* 0x001fe40000000012 */
[----:B------:R-:W-:Y:S02]  /*6620*/  LOP3.LUT R19, R19, 0x64006400, RZ, 0xfc, !PT ;  /* 0x6400640013137812 */ /* 0x000fe400078efcff */
[----:B------:R-:W-:-:S02]  /*6630*/  LOP3.LUT R31, R31, 0x64006400, RZ, 0xfc, !PT ;  /* 0x640064001f1f7812 */ /* 0x000fc400078efcff */
[----:B------:R-:W-:Y:S01]  /*6640*/  LOP3.LUT R17, R17, 0x64006400, RZ, 0xfc, !PT ;  /* 0x6400640011117812 */ /* 0x000fe200078efcff */
[-C--:B------:R-:W-:Y:S02]  /*6650*/  HFMA2 R19, R19, R2.reuse.H1_H1, -20, -20 ;  /* 0xcd00cd0013137431 */ /* 0x080fe40000060002 */
[-C--:B------:R-:W-:Y:S02]  /*6660*/  HFMA2 R18, R31, R2.reuse.H1_H1, -20, -20 ;  /* 0xcd00cd001f127431 */ /* 0x080fe40000060002 */
[----:B------:R-:W-:Y:S02]  /*6670*/  HFMA2 R17, R17, R2.H1_H1, -20, -20 ;  /* 0xcd00cd0011117431 */ /* 0x000fe40000060002 */
[-C--:B-1----:R-:W-:Y:S02]  /*6680*/  HFMA2 R29, R19, R20.reuse, R29 ;  /* 0x00000014131d7231 */ /* 0x082fe4000000001d */
[-C--:B------:R-:W-:Y:S02]  /*6690*/  HFMA2 R30, R18, R20.reuse, R30 ;  /* 0x00000014121e7231 */ /* 0x080fe4000000001e */
[----:B------:R-:W-:-:S02]  /*66a0*/  HFMA2 R31, R17, R20, R16 ;  /* 0x00000014111f7231 */ /* 0x000fc40000000010 */
[----:B------:R-:W2:Y:S01]  /*66b0*/  LDG.E.128.CONSTANT R16, desc[UR6][R38.64] ;  /* 0x0000000626107981 */ /* 0x000ea2000c1e9d00 */
[----:B------:R-:W-:Y:S01]  /*66c0*/  LOP3.LUT R27, R27, 0x1c001c0, RZ, 0xc0, !PT ;  /* 0x01c001c01b1b7812 */ /* 0x000fe200078ec0ff */
[----:B------:R-:W-:Y:S01]  /*66d0*/  IMAD.WIDE R40, R7, 0x4, R38 ;  /* 0x0000000407287825 */ /* 0x000fe200078e0226 */
[----:B----4-:R-:W-:Y:S02]  /*66e0*/  LOP3.LUT R33, R9, 0x380038, RZ, 0xc0, !PT ;  /* 0x0038003809217812 */ /* 0x010fe400078ec0ff */
[----:B------:R-:W-:Y:S02]  /*66f0*/  LOP3.LUT R27, R27, 0x64006400, RZ, 0xfc, !PT ;  /* 0x640064001b1b7812 */ /* 0x000fe400078efcff */
[----:B------:R-:W-:Y:S02]  /*6700*/  LOP3.LUT R33, R33, 0x64006400, RZ, 0xfc, !PT ;  /* 0x6400640021217812 */ /* 0x000fe400078efcff */
[----:B------:R-:W-:Y:S01]  /*6710*/  SHF.R.U32.HI R12, RZ, 0xf, R12 ;  /* 0x0000000fff0c7819 */ /* 0x000fe2000001160c */
[----:B------:R-:W-:Y:S01]  /*6720*/  HFMA2 R27, R27, R2.H1_H1, -20, -20 ;  /* 0xcd00cd001b1b7431 */ /* 0x000fe20000060002 */
[----:B------:R-:W-:-:S02]  /*6730*/  SHF.R.U32.HI R13, RZ, 0xf, R13 ;  /* 0x0000000fff0d7819 */ /* 0x000fc4000001160d */
[----:B------:R-:W-:Y:S01]  /*6740*/  SHF.R.U32.HI R14, RZ, 0xf, R14 ;  /* 0x0000000fff0e7819 */ /* 0x000fe2000001160e */
[----:B------:R-:W-:Y:S01]  /*6750*/  HFMA2 R28, R27, R20, R28 ;  /* 0x000000141b1c7231 */ /* 0x000fe2000000001c */
[----:B------:R-:W-:Y:S02]  /*6760*/  LOP3.LUT R27, R8, 0x70007, RZ, 0xc0, !PT ;  /* 0x00070007081b7812 */ /* 0x000fe400078ec0ff */
[----:B------:R-:W-:Y:S02]  /*6770*/  LOP3.LUT R20, R9, 0x70007, RZ, 0xc0, !PT ;  /* 0x0007000709147812 */ /* 0x000fe400078ec0ff */
[----:B------:R-:W-:Y:S02]  /*6780*/  LOP3.LUT R27, R27, 0x64006400, RZ, 0xfc, !PT ;  /* 0x640064001b1b7812 */ /* 0x000fe400078efcff */
[----:B------:R-:W-:Y:S02]  /*6790*/  LOP3.LUT R20, R20, 0x64006400, RZ, 0xfc, !PT ;  /* 0x6400640014147812 */ /* 0x000fe400078efcff */
[----:B------:R-:W-:Y:S01]  /*67a0*/  SHF.R.U32.HI R15, RZ, 0xf, R15 ;  /* 0x0000000fff0f7819 */ /* 0x000fe2000001160f */
[----:B------:R-:W-:Y:S01]  /*67b0*/  HADD2 R27, R27, -1028, -1028 ;  /* 0xe404e4041b1b7430 */ /* 0x000fe20000000000 */
[----:B------:R-:W-:Y:S01]  /*67c0*/  IADD3 R25, PT, PT, R25, 0x20, RZ ;  /* 0x0000002019197810 */ /* 0x000fe20007ffe0ff */
[----:B------:R-:W-:Y:S01]  /*67d0*/  HADD2 R20, R20, -1028, -1028 ;  /* 0xe404e40414147430 */ /* 0x000fe20000000000 */
[----:B------:R-:W-:Y:S01]  /*67e0*/  PRMT R3, R3, 0x5410, R4 ;  /* 0x0000541003037816 */ /* 0x000fe20000000004 */
[-C--:B------:R-:W-:Y:S01]  /*67f0*/  HFMA2 R29, R27, R21.reuse, R29 ;  /* 0x000000151b1d7231 */ /* 0x080fe2000000001d */
[----:B------:R-:W-:Y:S01]  /*6800*/  LOP3.LUT R27, R10, 0x70007, RZ, 0xc0, !PT ;  /* 0x000700070a1b7812 */ /* 0x000fe200078ec0ff */
[----:B------:R-:W-:Y:S01]  /*6810*/  HFMA2 R30, R20, R21, R30 ;  /* 0x00000015141e7231 */ /* 0x000fe2000000001e */
[----:B------:R-:W-:-:S02]  /*6820*/  LOP3.LUT R20, R11, 0x70007, RZ, 0xc0, !PT ;  /* 0x000700070b147812 */ /* 0x000fc400078ec0ff */
[----:B------:R-:W-:Y:S02]  /*6830*/  LOP3.LUT R27, R27, 0x64006400, RZ, 0xfc, !PT ;  /* 0x640064001b1b7812 */ /* 0x000fe400078efcff */
[----:B------:R-:W-:Y:S02]  /*6840*/  LOP3.LUT R20, R20, 0x64006400, RZ, 0xfc, !PT ;  /* 0x6400640014147812 */ /* 0x000fe400078efcff */
[----:B------:R-:W-:Y:S01]  /*6850*/  ISETP.GE.AND P0, PT, R25, R26, PT ;  /* 0x0000001a1900720c */ /* 0x000fe20003f06270 */
[----:B------:R-:W-:Y:S02]  /*6860*/  HADD2 R27, R27, -1028, -1028 ;  /* 0xe404e4041b1b7430 */ /* 0x000fe40000000000 */
[----:B------:R-:W-:Y:S02]  /*6870*/  HADD2 R20, R20, -1028, -1028 ;  /* 0xe404e40414147430 */ /* 0x000fe40000000000 */
[-C--:B------:R-:W-:Y:S01]  /*6880*/  HFMA2 R31, R27, R21.reuse, R31 ;  /* 0x000000151b1f7231 */ /* 0x080fe2000000001f */
[----:B------:R-:W-:Y:S01]  /*6890*/  LOP3.LUT R27, R11, 0x380038, RZ, 0xc0, !PT ;  /* 0x003800380b1b7812 */ /* 0x000fe200078ec0ff */
[----:B------:R-:W-:Y:S01]  /*68a0*/  HFMA2 R20, R20, R21, R28 ;  /* 0x0000001514147231 */ /* 0x000fe2000000001c */
[----:B------:R-:W-:Y:S01]  /*68b0*/  LOP3.LUT R21, R8, 0x380038, RZ, 0xc0, !PT ;  /* 0x0038003808157812 */ /* 0x000fe200078ec0ff */
[----:B------:R-:W-:Y:S01]  /*68c0*/  HFMA2 R28, R33, R0.H1_H1, -132, -132 ;  /* 0xd820d820211c7431 */ /* 0x000fe20000060000 */
[----:B------:R-:W-:-:S02]  /*68d0*/  LOP3.LUT R27, R27, 0x64006400, RZ, 0xfc, !PT ;  /* 0x640064001b1b7812 */ /* 0x000fc400078efcff */
[----:B------:R-:W-:Y:S01]  /*68e0*/  LOP3.LUT R21, R21, 0x64006400, RZ, 0xfc, !PT ;  /* 0x6400640015157812 */ /* 0x000fe200078efcff */
[----:B------:R-:W-:Y:S01]  /*68f0*/  HFMA2 R30, R28, R22, R30 ;  /* 0x000000161c1e7231 */ /* 0x000fe2000000001e */
        /* <DEDUP_REMOVED lines=9> */
[----:B------:R-:W-:Y:S02]  /*6990*/  LOP3.LUT R20, R20, 0x64006400, RZ, 0xfc, !PT ;  /* 0x6400640014147812 */ /* 0x000fe400078efcff */
[----:B------:R-:W-:Y:S02]  /*69a0*/  LOP3.LUT R21, R21, 0x64006400, RZ, 0xfc, !PT ;  /* 0x6400640015157812 */ /* 0x000fe400078efcff */
[----:B------:R-:W-:Y:S01]  /*69b0*/  SHF.R.U32.HI R8, RZ, 0xe, R8 ;  /* 0x0000000eff087819 */ /* 0x000fe20000011608 */
[----:B------:R-:W-:Y:S01]  /*69c0*/  HADD2 R20, R20, -1028, -1028 ;  /* 0xe404e40414147430 */ /* 0x000fe20000000000 */
[----:B------:R-:W-:Y:S01]  /*69d0*/  SHF.R.U32.HI R9, RZ, 0xe, R9 ;  /* 0x0000000eff097819 */ /* 0x000fe20000011609 */
[----:B------:R-:W-:Y:S01]  /*69e0*/  HFMA2 R32, R21, R0.H1_H1, -132, -132 ;  /* 0xd820d82015207431 */ /* 0x000fe20000060000 */
[----:B------:R-:W-:Y:S01]  /*69f0*/  LOP3.LUT R21, R27, 0x70007, RZ, 0xc0, !PT ;  /* 0x000700071b157812 */ /* 0x000fe200078ec0ff */
[----:B------:R-:W-:Y:S01]  /*6a00*/  HFMA2 R30, R20, R23, R30 ;  /* 0x00000017141e7231 */ /* 0x000fe2000000001e */
[----:B------:R-:W-:Y:S01]  /*6a10*/  SHF.R.U32.HI R11, RZ, 0xe, R11 ;  /* 0x0000000eff0b7819 */ /* 0x000fe2000001160b */
[----:B------:R-:W-:Y:S01]  /*6a20*/  HFMA2 R32, R32, R22, R31 ;  /* 0x0000001620207231 */ /* 0x000fe2000000001f */
[----:B------:R-:W-:-:S02]  /*6a30*/  SHF.R.U32.HI R31, RZ, 0x6, R10 ;  /* 0x00000006ff1f7819 */ /* 0x000fc4000001160a */
[----:B------:R-:W-:Y:S02]  /*6a40*/  LOP3.LUT R21, R21, 0x64006400, RZ, 0xfc, !PT ;  /* 0x6400640015157812 */ /* 0x000fe400078efcff */
[----:B------:R-:W-:Y:S02]  /*6a50*/  LOP3.LUT R20, R31, 0x70007, RZ, 0xc0, !PT ;  /* 0x000700071f147812 */ /* 0x000fe400078ec0ff */
[----:B------:R-:W-:Y:S01]  /*6a60*/  SHF.R.U32.HI R10, RZ, 0xe, R10 ;  /* 0x0000000eff0a7819 */ /* 0x000fe2000001160a */
[----:B------:R-:W-:Y:S01]  /*6a70*/  HADD2 R21, R21, -1028, -1028 ;  /* 0xe404e40415157430 */ /* 0x000fe20000000000 */
[----:B------:R-:W-:-:S03]  /*6a80*/  LOP3.LUT R20, R20, 0x64006400, RZ, 0xfc, !PT ;  /* 0x6400640014147812 */ /* 0x000fc600078efcff */
[----:B------:R-:W-:Y:S01]  /*6a90*/  HFMA2 R29, R21, R23, R29 ;  /* 0x00000017151d7231 */ /* 0x000fe2000000001d */
[----:B------:R-:W-:Y:S01]  /*6aa0*/  LOP3.LUT R21, R12, 0x10001, RZ, 0xc0, !PT ;  /* 0x000100010c157812 */ /* 0x000fe200078ec0ff */
[----:B------:R-:W-:-:S03]  /*6ab0*/  HADD2 R20, R20, -1028, -1028 ;  /* 0xe404e40414147430 */ /* 0x000fc60000000000 */
[----:B------:R-:W-:Y:S01]  /*6ac0*/  LOP3.LUT R12, R21, 0x20002, R8, 0xf8, !PT ;  /* 0x00020002150c7812 */ /* 0x000fe200078ef808 */
[----:B------:R-:W-:Y:S01]  /*6ad0*/  HFMA2 R32, R20, R23, R32 ;  /* 0x0000001714207231 */ /* 0x000fe20000000020 */
[----:B------:R-:W-:-:S04]  /*6ae0*/  LOP3.LUT R20, R33, 0x70007, RZ, 0xc0, !PT ;  /* 0x0007000721147812 */ /* 0x000fc800078ec0ff */
[----:B------:R-:W-:-:S05]  /*6af0*/  LOP3.LUT R20, R20, 0x64006400, RZ, 0xfc, !PT ;  /* 0x6400640014147812 */ /* 0x000fca00078efcff */
[----:B------:R-:W-:-:S04]  /*6b00*/  HADD2 R20, R20, -1028, -1028 ;  /* 0xe404e40414147430 */ /* 0x000fc80000000000 */
[----:B------:R-:W-:Y:S01]  /*6b10*/  HFMA2 R34, R20, R23, R34 ;  /* 0x0000001714227231 */ /* 0x000fe20000000022 */
[----:B------:R-:W-:-:S04]  /*6b20*/  LOP3.LUT R20, R13, 0x10001, RZ, 0xc0, !PT ;  /* 0x000100010d147812 */ /* 0x000fc800078ec0ff */
[----:B------:R-:W-:Y:S02]  /*6b30*/  LOP3.LUT R13, R20, 0x20002, R9, 0xf8, !PT ;  /* 0x00020002140d7812 */ /* 0x000fe400078ef809 */
[----:B------:R-:W0:Y:S01]  /*6b40*/  LDS.128 R20, [UR4+0x20] ;  /* 0x00002004ff147984 */ /* 0x000e220008000c00 */
[C---:B------:R-:W-:Y:S02]  /*6b50*/  LOP3.LUT R9, R27.reuse, 0x380038, RZ, 0xc0, !PT ;  /* 0x003800381b097812 */ /* 0x040fe400078ec0ff */
[----:B------:R-:W-:Y:S02]  /*6b60*/  LOP3.LUT R27, R27, 0x1c001c0, RZ, 0xc0, !PT ;  /* 0x01c001c01b1b7812 */ /* 0x000fe400078ec0ff */
[----:B------:R-:W-:Y:S02]  /*6b70*/  LOP3.LUT R9, R9, 0x64006400, RZ, 0xfc, !PT ;  /* 0x6400640009097812 */ /* 0x000fe400078efcff */
[----:B------:R-:W-:-:S03]  /*6b80*/  LOP3.LUT R27, R27, 0x64006400, RZ, 0xfc, !PT ;  /* 0x640064001b1b7812 */ /* 0x000fc600078efcff */
[----:B------:R-:W-:Y:S01]  /*6b90*/  HFMA2 R8, R9, R0.H1_H1, -132, -132 ;  /* 0xd820d82009087431 */ /* 0x000fe20000060000 */
[C---:B------:R-:W-:Y:S02]  /*6ba0*/  LOP3.LUT R9, R28.reuse, 0x380038, RZ, 0xc0, !PT ;  /* 0x003800381c097812 */ /* 0x040fe400078ec0ff */
[----:B------:R-:W-:Y:S02]  /*6bb0*/  LOP3.LUT R28, R28, 0x1c001c0, RZ, 0xc0, !PT ;  /* 0x01c001c01c1c7812 */ /* 0x000fe400078ec0ff */
[----:B------:R-:W-:Y:S01]  /*6bc0*/  LOP3.LUT R9, R9, 0x64006400, RZ, 0xfc, !PT ;  /* 0x6400640009097812 */ /* 0x000fe200078efcff */
[----:B0-----:R-:W-:-:S04]  /*6bd0*/  HFMA2 R29, R8, R20, R29 ;  /* 0x00000014081d7231 */ /* 0x001fc8000000001d */
[----:B------:R-:W-:Y:S01]  /*6be0*/  HFMA2 R8, R9, R0.H1_H1, -132, -132 ;  /* 0xd820d82009087431 */ /* 0x000fe20000060000 */
[C---:B------:R-:W-:Y:S02]  /*6bf0*/  LOP3.LUT R9, R31.reuse, 0x380038, RZ, 0xc0, !PT ;  /* 0x003800381f097812 */ /* 0x040fe400078ec0ff */
[----:B------:R-:W-:Y:S01]  /*6c00*/  LOP3.LUT R31, R31, 0x1c001c0, RZ, 0xc0, !PT ;  /* 0x01c001c01f1f7812 */ /* 0x000fe200078ec0ff */
[----:B------:R-:W-:Y:S01]  /*6c10*/  HFMA2 R30, R8, R20, R30 ;  /* 0x00000014081e7231 */ /* 0x000fe2000000001e */
[----:B------:R-:W-:Y:S02]  /*6c20*/  LOP3.LUT R9, R9, 0x64006400, RZ, 0xfc, !PT ;  /* 0x6400640009097812 */ /* 0x000fe400078efcff */
[----:B------:R-:W-:-:S03]  /*6c30*/  LOP3.LUT R31, R31, 0x64006400, RZ, 0xfc, !PT ;  /* 0x640064001f1f7812 */ /* 0x000fc600078efcff */
[----:B------:R-:W-:Y:S01]  /*6c40*/  HFMA2 R8, R9, R0.H1_H1, -132, -132 ;  /* 0xd820d82009087431 */ /* 0x000fe20000060000 */
[----:B------:R-:W-:Y:S02]  /*6c50*/  LOP3.LUT R9, R14, 0x10001, RZ, 0xc0, !PT ;  /* 0x000100010e097812 */ /* 0x000fe400078ec0ff */
[----:B------:R-:W-:Y:S01]  /*6c60*/  LOP3.LUT R14, R15, 0x10001, RZ, 0xc0, !PT ;  /* 0x000100010f0e7812 */ /* 0x000fe200078ec0ff */
[----:B------:R-:W-:Y:S01]  /*6c70*/  HFMA2 R32, R8, R20, R32 ;  /* 0x0000001408207231 */ /* 0x000fe20000000020 */
[----:B------:R-:W-:Y:S02]  /*6c80*/  LOP3.LUT R8, R33, 0x380038, RZ, 0xc0, !PT ;  /* 0x0038003821087812 */ /* 0x000fe400078ec0ff */
[----:B------:R-:W-:Y:S02]  /*6c90*/  LOP3.LUT R15, R9, 0x20002, R10, 0xf8, !PT ;  /* 0x00020002090f7812 */ /* 0x000fe400078ef80a */
[----:B------:R-:W-:Y:S02]  /*6ca0*/  LOP3.LUT R8, R8, 0x64006400, RZ, 0xfc, !PT ;  /* 0x6400640008087812 */ /* 0x000fe400078efcff */
[----:B------:R-:W-:Y:S01]  /*6cb0*/  LOP3.LUT R9, R28, 0x64006400, RZ, 0xfc, !PT ;  /* 0x640064001c097812 */ /* 0x000fe200078efcff */
[----:B------:R-:W-:Y:S01]  /*6cc0*/  HFMA2 R28, R31, R2.H1_H1, -20, -20 ;  /* 0xcd00cd001f1c7431 */ /* 0x000fe20000060002 */
[----:B------:R-:W-:Y:S01]  /*6cd0*/  LOP3.LUT R33, R33, 0x1c001c0, RZ, 0xc0, !PT ;  /* 0x01c001c021217812 */ /* 0x000fe200078ec0ff */
[----:B------:R-:W-:Y:S01]  /*6ce0*/  HFMA2 R8, R8, R0.H1_H1, -132, -132 ;  /* 0xd820d82008087431 */ /* 0x000fe20000060000 */
[----:B------:R-:W-:Y:S01]  /*6cf0*/  LOP3.LUT R14, R14, 0x20002, R11, 0xf8, !PT ;  /* 0x000200020e0e7812 */ /* 0x000fe200078ef80b */
[----:B------:R-:W-:Y:S01]  /*6d00*/  HFMA2 R11, R27, R2.H1_H1, -20, -20 ;  /* 0xcd00cd001b0b7431 */ /* 0x000fe20000060002 */
[----:B------:R-:W-:Y:S01]  /*6d10*/  LOP3.LUT R33, R33, 0x64006400, RZ, 0xfc, !PT ;  /* 0x6400640021217812 */ /* 0x000fe200078efcff */
[----:B------:R-:W-:-:S02]  /*6d20*/  HFMA2 R8, R8, R20, R34 ;  /* 0x0000001408087231 */ /* 0x000fc40000000022 */
[-C--:B------:R-:W-:Y:S02]  /*6d30*/  HFMA2 R20, R9, R2.reuse.H1_H1, -20, -20 ;  /* 0xcd00cd0009147431 */ /* 0x080fe40000060002 */
[-C--:B------:R-:W-:Y:S02]  /*6d40*/  HFMA2 R11, R11, R21.reuse, R29 ;  /* 0x000000150b0b7231 */ /* 0x080fe4000000001d */
[----:B------:R-:W-:Y:S02]  /*6d50*/  HFMA2 R33, R33, R2.H1_H1, -20, -20 ;  /* 0xcd00cd0021217431 */ /* 0x000fe40000060002 */
[-C--:B------:R-:W-:Y:S02]  /*6d60*/  HFMA2 R20, R20, R21.reuse, R30 ;  /* 0x0000001514147231 */ /* 0x080fe4000000001e */
[-C--:B------:R-:W-:Y:S02]  /*6d70*/  HFMA2 R28, R28, R21.reuse, R32 ;  /* 0x000000151c1c7231 */ /* 0x080fe40000000020 */
[----:B------:R-:W-:Y:S01]  /*6d80*/  HFMA2 R8, R33, R21, R8 ;  /* 0x0000001521087231 */ /* 0x000fe20000000008 */
[----:B--2---:R-:W-:-:S02]  /*6d90*/  LOP3.LUT R9, R16, 0x70007, RZ, 0xc0, !PT ;  /* 0x0007000710097812 */ /* 0x004fc400078ec0ff */
        /* <DEDUP_REMOVED lines=19> */
[----:B------:R-:W-:-:S02]  /*6ed0*/  HFMA2 R21, R27, R0.H1_H1, -132, -132 ;  /* 0xd820d8201b157431 */ /* 0x000fc40000060000 */
[----:B------:R-:W-:Y:S01]  /*6ee0*/  HFMA2 R27, R29, R22, R8 ;  /* 0x000000161d1b7231 */ /* 0x000fe20000000008 */
[----:B------:R-:W-:Y:S01]  /*6ef0*/  LOP3.LUT R29, R9, 0x64006400, RZ, 0xfc, !PT ;  /* 0x64006400091d7812 */ /* 0x000fe200078efcff */
[-C--:B------:R-:W-:Y:S01]  /*6f00*/  HFMA2 R21, R21, R23.reuse, R11 ;  /* 0x0000001715157231 */ /* 0x080fe2000000000b */
[----:B------:R-:W-:Y:S01]  /*6f10*/  SHF.R.U32.HI R30, RZ, 0xd, R18 ;  /* 0x0000000dff1e7819 */ /* 0x000fe20000011612 */
[----:B------:R-:W0:Y:S02]  /*6f20*/  LDS.128 R8, [UR4+0x30] ;  /* 0x00003004ff087984 */ /* 0x000e240008000c00 */
[-C--:B------:R-:W-:Y:S01]  /*6f30*/  HFMA2 R22, R29, R0.reuse.H1_H1, -132, -132 ;  /* 0xd820d8201d167431 */ /* 0x080fe20000060000 */
[--C-:B------:R-:W-:Y:S01]  /*6f40*/  SHF.R.U32.HI R29, RZ, 0xd, R16.reuse ;  /* 0x0000000dff1d7819 */ /* 0x100fe20000011610 */
[----:B------:R-:W-:Y:S01]  /*6f50*/  HFMA2 R31, R31, R0.H1_H1, -132, -132 ;  /* 0xd820d8201f1f7431 */ /* 0x000fe20000060000 */
[----:B------:R-:W-:Y:S01]  /*6f60*/  SHF.R.U32.HI R16, RZ, 0x6, R16 ;  /* 0x00000006ff107819 */ /* 0x000fe20000011610 */
[-C--:B------:R-:W-:Y:S01]  /*6f70*/  HFMA2 R22, R22, R23.reuse, R20 ;  /* 0x0000001716167231 */ /* 0x080fe20000000014 */
[----:B------:R-:W-:Y:S01]  /*6f80*/  LOP3.LUT R12, R12, 0x40004, R29, 0xf8, !PT ;  /* 0x000400040c0c7812 */ /* 0x000fe200078ef81d */
[----:B------:R-:W-:Y:S01]  /*6f90*/  HFMA2 R20, R31, R23, R28 ;  /* 0x000000171f147231 */ /* 0x000fe2000000001c */
[----:B------:R-:W-:Y:S01]  /*6fa0*/  LOP3.LUT R31, R19, 0x380038, RZ, 0xc0, !PT ;  /* 0x00380038131f7812 */ /* 0x000fe200078ec0ff */
[----:B------:R-:W-:Y:S01]  /*6fb0*/  UIADD3 UR4, UPT, UPT, UR4, 0x40, URZ ;  /* 0x0000004004047890 */ /* 0x000fe2000fffe0ff */
[----:B------:R-:W-:-:S02]  /*6fc0*/  SHF.R.U32.HI R28, RZ, 0xd, R17 ;  /* 0x0000000dff1c7819 */ /* 0x000fc40000011611 */
[----:B------:R-:W-:Y:S02]  /*6fd0*/  LOP3.LUT R31, R31, 0x64006400, RZ, 0xfc, !PT ;  /* 0x640064001f1f7812 */ /* 0x000fe400078efcff */
[----:B------:R-:W-:Y:S02]  /*6fe0*/  LOP3.LUT R13, R13, 0x40004, R28, 0xf8, !PT ;  /* 0x000400040d0d7812 */ /* 0x000fe400078ef81c */
[----:B------:R-:W-:Y:S01]  /*6ff0*/  SHF.R.U32.HI R17, RZ, 0x6, R17 ;  /* 0x00000006ff117819 */ /* 0x000fe20000011611 */
[----:B------:R-:W-:Y:S01]  /*7000*/  HFMA2 R28, R31, R0.H1_H1, -132, -132 ;  /* 0xd820d8201f1c7431 */ /* 0x000fe20000060000 */
[----:B------:R-:W-:Y:S02]  /*7010*/  SHF.R.U32.HI R29, RZ, 0xd, R19 ;  /* 0x0000000dff1d7819 */ /* 0x000fe40000011613 */
[----:B------:R-:W-:Y:S01]  /*7020*/  SHF.R.U32.HI R18, RZ, 0x6, R18 ;  /* 0x00000006ff127819 */ /* 0x000fe20000011612 */
[----:B------:R-:W-:Y:S01]  /*7030*/  HFMA2 R27, R28, R23, R27 ;  /* 0x000000171c1b7231 */ /* 0x000fe2000000001b */
[----:B------:R-:W-:-:S02]  /*7040*/  LOP3.LUT R23, R16, 0x70007, RZ, 0xc0, !PT ;  /* 0x0007000710177812 */ /* 0x000fc400078ec0ff */
[----:B------:R-:W-:Y:S02]  /*7050*/  LOP3.LUT R28, R17, 0x70007, RZ, 0xc0, !PT ;  /* 0x00070007111c7812 */ /* 0x000fe400078ec0ff */
[----:B------:R-:W-:Y:S02]  /*7060*/  LOP3.LUT R15, R15, 0x40004, R30, 0xf8, !PT ;  /* 0x000400040f0f7812 */ /* 0x000fe400078ef81e */
[----:B------:R-:W-:Y:S02]  /*7070*/  SHF.R.U32.HI R19, RZ, 0x6, R19 ;  /* 0x00000006ff137819 */ /* 0x000fe40000011613 */
[----:B------:R-:W-:Y:S02]  /*7080*/  LOP3.LUT R30, R23, 0x64006400, RZ, 0xfc, !PT ;  /* 0x64006400171e7812 */ /* 0x000fe400078efcff */
[----:B------:R-:W-:Y:S02]  /*7090*/  LOP3.LUT R23, R28, 0x64006400, RZ, 0xfc, !PT ;  /* 0x640064001c177812 */ /* 0x000fe400078efcff */
[----:B------:R-:W-:Y:S01]  /*70a0*/  LOP3.LUT R14, R14, 0x40004, R29, 0xf8, !PT ;  /* 0x000400040e0e7812 */ /* 0x000fe200078ef81d */
[----:B------:R-:W-:Y:S01]  /*70b0*/  HADD2 R30, R30, -1028, -1028 ;  /* 0xe404e4041e1e7430 */ /* 0x000fe20000000000 */
[----:B------:R-:W-:Y:S01]  /*70c0*/  LOP3.LUT R28, R18, 0x70007, RZ, 0xc0, !PT ;  /* 0x00070007121c7812 */ /* 0x000fe200078ec0ff */
[----:B------:R-:W-:Y:S01]  /*70d0*/  HADD2 R23, R23, -1028, -1028 ;  /* 0xe404e40417177430 */ /* 0x000fe20000000000 */
[----:B------:R-:W-:-:S02]  /*70e0*/  LOP3.LUT R29, R19, 0x70007, RZ, 0xc0, !PT ;  /* 0x00070007131d7812 */ /* 0x000fc400078ec0ff */
[----:B------:R-:W-:Y:S01]  /*70f0*/  LOP3.LUT R28, R28, 0x64006400, RZ, 0xfc, !PT ;  /* 0x640064001c1c7812 */ /* 0x000fe200078efcff */
[-C--:B0-----:R-:W-:Y:S01]  /*7100*/  HFMA2 R21, R30, R8.reuse, R21 ;  /* 0x000000081e157231 */ /* 0x081fe20000000015 */
[----:B------:R-:W-:Y:S01]  /*7110*/  LOP3.LUT R29, R29, 0x64006400, RZ, 0xfc, !PT ;  /* 0x640064001d1d7812 */ /* 0x000fe200078efcff */
[-C--:B------:R-:W-:Y:S01]  /*7120*/  HFMA2 R22, R23, R8.reuse, R22 ;  /* 0x0000000817167231 */ /* 0x080fe20000000016 */
[C---:B------:R-:W-:Y:S01]  /*7130*/  LOP3.LUT R23, R16.reuse, 0x380038, RZ, 0xc0, !PT ;  /* 0x0038003810177812 */ /* 0x040fe200078ec0ff */
[----:B------:R-:W-:Y:S01]  /*7140*/  HADD2 R28, R28, -1028, -1028 ;  /* 0xe404e4041c1c7430 */ /* 0x000fe20000000000 */
[----:B------:R-:W-:Y:S01]  /*7150*/  LOP3.LUT R16, R16, 0x1c001c0, RZ, 0xc0, !PT ;  /* 0x01c001c010107812 */ /* 0x000fe200078ec0ff */
[----:B------:R-:W-:Y:S01]  /*7160*/  HADD2 R29, R29, -1028, -1028 ;  /* 0xe404e4041d1d7430 */ /* 0x000fe20000000000 */
[----:B------:R-:W-:Y:S01]  /*7170*/  LOP3.LUT R23, R23, 0x64006400, RZ, 0xfc, !PT ;  /* 0x6400640017177812 */ /* 0x000fe200078efcff */
[-C--:B------:R-:W-:Y:S01]  /*7180*/  HFMA2 R20, R28, R8.reuse, R20 ;  /* 0x000000081c147231 */ /* 0x080fe20000000014 */
[C---:B------:R-:W-:Y:S01]  /*7190*/  LOP3.LUT R28, R17.reuse, 0x1c001c0, RZ, 0xc0, !PT ;  /* 0x01c001c0111c7812 */ /* 0x040fe200078ec0ff */
[----:B------:R-:W-:Y:S01]  /*71a0*/  HFMA2 R8, R29, R8, R27 ;  /* 0x000000081d087231 */ /* 0x000fe2000000001b */
[----:B------:R-:W-:Y:S01]  /*71b0*/  LOP3.LUT R27, R17, 0x380038, RZ, 0xc0, !PT ;  /* 0x00380038111b7812 */ /* 0x000fe200078ec0ff */
[----:B------:R-:W-:Y:S01]  /*71c0*/  HFMA2 R23, R23, R0.H1_H1, -132, -132 ;  /* 0xd820d82017177431 */ /* 0x000fe20000060000 */
[----:B------:R-:W-:-:S02]  /*71d0*/  LOP3.LUT R17, R18, 0x380038, RZ, 0xc0, !PT ;  /* 0x0038003812117812 */ /* 0x000fc400078ec0ff */
[----:B------:R-:W-:Y:S01]  /*71e0*/  LOP3.LUT R29, R18, 0x1c001c0, RZ, 0xc0, !PT ;  /* 0x01c001c0121d7812 */ /* 0x000fe200078ec0ff */
[----:B------:R-:W-:Y:S01]  /*71f0*/  HFMA2 R21, R23, R9, R21 ;  /* 0x0000000917157231 */ /* 0x000fe20000000015 */
        /* <DEDUP_REMOVED lines=10> */
[----:B------:R-:W-:Y:S01]  /*72a0*/  LOP3.LUT R29, R29, 0x64006400, RZ, 0xfc, !PT ;  /* 0x640064001d1d7812 */ /* 0x000fe200078efcff */
[-C--:B------:R-:W-:Y:S01]  /*72b0*/  HFMA2 R31, R31, R2.reuse.H1_H1, -20, -20 ;  /* 0xcd00cd001f1f7431 */ /* 0x080fe20000060002 */
[----:B------:R-:W-:Y:S01]  /*72c0*/  LOP3.LUT R19, R19, 0x64006400, RZ, 0xfc, !PT ;  /* 0x6400640013137812 */ /* 0x000fe200078efcff */
[-C--:B------:R-:W-:Y:S01]  /*72d0*/  HFMA2 R33, R33, R2.reuse.H1_H1, -20, -20 ;  /* 0xcd00cd0021217431 */ /* 0x080fe20000060002 */
[----:B------:R-:W-:Y:S01]  /*72e0*/  LOP3.LUT R12, R12, 0x64006400, RZ, 0xfc, !PT ;  /* 0x640064000c0c7812 */ /* 0x000fe200078efcff */
[-C--:B------:R-:W-:Y:S01]  /*72f0*/  HFMA2 R22, R27, R9.reuse, R22 ;  /* 0x000000091b167231 */ /* 0x080fe20000000016 */
[----:B------:R-:W-:Y:S01]  /*7300*/  LOP3.LUT R13, R13, 0x64006400, RZ, 0xfc, !PT ;  /* 0x640064000d0d7812 */ /* 0x000fe200078efcff */
[-C--:B------:R-:W-:Y:S01]  /*7310*/  HFMA2 R29, R29, R2.reuse.H1_H1, -20, -20 ;  /* 0xcd00cd001d1d7431 */ /* 0x080fe20000060002 */
[----:B------:R-:W-:Y:S01]  /*7320*/  LOP3.LUT R15, R15, 0x64006400, RZ, 0xfc, !PT ;  /* 0x640064000f0f7812 */ /* 0x000fe200078efcff */
[----:B------:R-:W-:Y:S01]  /*7330*/  HFMA2 R19, R19, R2.H1_H1, -20, -20 ;  /* 0xcd00cd0013137431 */ /* 0x000fe20000060002 */
[----:B------:R-:W-:Y:S01]  /*7340*/  LOP3.LUT R14, R14, 0x64006400, RZ, 0xfc, !PT ;  /* 0x640064000e0e7812 */ /* 0x000fe200078efcff */
[----:B------:R-:W-:-:S02]  /*7350*/  HFMA2 R17, R17, R9, R20 ;  /* 0x0000000911117231 */ /* 0x000fc40000000014 */
[----:B------:R-:W-:Y:S02]  /*7360*/  HFMA2 R8, R35, R9, R8 ;  /* 0x0000000923087231 */ /* 0x000fe40000000008 */
[-C--:B------:R-:W-:Y:S02]  /*7370*/  HFMA2 R31, R31, R10.reuse, R21 ;  /* 0x0000000a1f1f7231 */ /* 0x080fe40000000015 */
[-C--:B------:R-:W-:Y:S02]  /*7380*/  HFMA2 R22, R33, R10.reuse, R22 ;  /* 0x0000000a21167231 */ /* 0x080fe40000000016 */
[----:B------:R-:W-:Y:S02]  /*7390*/  HFMA2 R17, R29, R10, R17 ;  /* 0x0000000a1d117231 */ /* 0x000fe40000000011 */
[----:B------:R-:W-:Y:S01]  /*73a0*/  HADD2 R12, R12, -1028, -1028 ;  /* 0xe404e4040c0c7430 */ /* 0x000fe20000000000 */
[----:B------:R-:W-:Y:S01]  /*73b0*/  PRMT R0, R0, 0x5410, R2 ;  /* 0x0000541000007816 */ /* 0x000fe20000000002 */
[----:B------:R-:W-:-:S02]  /*73c0*/  HADD2 R13, R13, -1028, -1028 ;  /* 0xe404e4040d0d7430 */ /* 0x000fc40000000000 */
        /* <DEDUP_REMOVED lines=16> */
.L_x_5220:
        /* <DEDUP_REMOVED lines=9> */
.L_x_5225:
[----:B------:R-:W0:Y:S02]  /*7560*/  LDS R4, [R2] ;  /* 0x0000000002047984 */ /* 0x000e240000000800 */
[----:B0-----:R-:W-:-:S05]  /*7570*/  HADD2 R5, R4, R7 ;  /* 0x0000000704057230 */ /* 0x001fca0000000000 */
[----:B------:R-:W0:Y:S02]  /*7580*/  ATOMS.CAST.SPIN P0, [R2], R4, R5 ;  /* 0x000000040200758d */ /* 0x000e240001800005 */
[----:B0-----:R-:W-:Y:S05]  /*7590*/  @!P0 BRA `(.L_x_5225) ;  /* 0xfffffffc00f08947 */ /* 0x001fea000383ffff */
[----:B------:R-:W-:Y:S05]  /*75a0*/  BRA `(.L_x_5223) ;  /* 0x00000000000c7947 */ /* 0x000fea0003800000 */
.L_x_5224:
[----:B------:R-:W0:Y:S02]  /*75b0*/  LD.E R0, desc[UR6][R36.64] ;  /* 0x0000000624007980 */ /* 0x000e24000c101900 */
[----:B0-----:R-:W-:-:S05]  /*75c0*/  IADD3 R3, PT, PT, R7, R0, RZ ;  /* 0x0000000007037210 */ /* 0x001fca0007ffe0ff */
[----:B------:R1:W-:Y:S02]  /*75d0*/  ST.E desc[UR6][R36.64], R3 ;  /* 0x0000000324007985 */ /* 0x0003e4000c101906 */
.L_x_5223:
[----:B------:R-:W-:Y:S05]  /*75e0*/  BSYNC.RECONVERGENT B0 ;  /* 0x0000000000007941 */ /* 0x000fea0003800200 */
.L_x_5222:
[----:B------:R2:W-:Y:S02]  /*75f0*/  ATOM.E.ADD.F16x2.RN.STRONG.GPU P0, RZ, desc[UR6][R36.64+0x4], R9 ;  /* 0x8000040924ff79a2 */ /* 0x0005e4000c10e106 */
[----:B--2---:R-:W-:Y:S05]  /*7600*/  @P0 EXIT ;  /* 0x000000000000094d */ /* 0x004fea0003800000 */
[----:B------:R-:W2:Y:S02]  /*7610*/  QSPC.E.S P0, RZ, [R36+0x4] ;  /* 0x0000040024ff73aa */ /* 0x000ea40000000500 */
[----:B--2---:R-:W-:Y:S05]  /*7620*/  @!P0 BRA `(.L_x_5226) ;  /* 0x0000000000188947 */ /* 0x004fea0003800000 */
[----:B-1----:R-:W-:-:S07]  /*7630*/  MOV R36, R36 ;  /* 0x0000002400247202 */ /* 0x002fce0000000f00 */
.L_x_5227:
[----:B0-----:R-:W0:Y:S02]  /*7640*/  LDS R2, [R36+0x4] ;  /* 0x0000040024027984 */ /* 0x001e240000000800 */
[----:B0-----:R-:W-:-:S05]  /*7650*/  HFMA2 R3, R2, 1, 1, R9 ;  /* 0x3c003c0002037831 */ /* 0x001fca0000000009 */
[----:B------:R-:W0:Y:S02]  /*7660*/  ATOMS.CAST.SPIN P0, [R36+0x4], R2, R3 ;  /* 0x000004022400758d */ /* 0x000e240001800003 */
[----:B0-----:R-:W-:Y:S05]  /*7670*/  @!P0 BRA `(.L_x_5227) ;  /* 0xfffffffc00f08947 */ /* 0x001fea000383ffff */
[----:B------:R-:W-:Y:S05]  /*7680*/  EXIT ;  /* 0x000000000000794d */ /* 0x000fea0003800000 */
.L_x_5226:
[----:B------:R-:W0:Y:S02]  /*7690*/  LD.E R0, desc[UR6][R36.64+0x4] ;  /* 0x0000040624007980 */ /* 0x000e24000c101900 */
[----:B01----:R-:W-:-:S05]  /*76a0*/  IADD3 R3, PT, PT, R9, R0, RZ ;  /* 0x0000000009037210 */ /* 0x003fca0007ffe0ff */
[----:B------:R-:W-:Y:S01]  /*76b0*/  ST.E desc[UR6][R36.64+0x4], R3 ;  /* 0x0000040324007985 */ /* 0x000fe2000c101906 */
[----:B------:R-:W-:Y:S05]  /*76c0*/  EXIT ;  /* 0x000000000000794d */ /* 0x000fea0003800000 */
.L_x_5228:
        /* <DEDUP_REMOVED lines=11> */
.L_x_5370:


//--------------------- .text._Z23gemm_half_q_half_kernelILi1ELi20ELb1ELb1ELi32EEvPK6__halfPKjS4_S2_PS0_iiiiPKtS7_iiiiiibS2_i --------------------------
	.section	.text._Z23gemm_half_q_half_kernelILi1ELi20ELb1ELb1ELi32EEvPK6__halfPKjS4_S2_PS0_iiiiPKtS7_iiiiiibS2_i,"ax",@progbits
	.align	128
        .global         _Z23gemm_half_q_half_kernelILi1ELi20ELb1ELb1ELi32EEvPK6__halfPKjS4_S2_PS0_iiiiPKtS7_iiiiiibS2_i
        .type           _Z23gemm_half_q_half_kernelILi1ELi20ELb1ELb1ELi32EEvPK6__halfPKjS4_S2_PS0_iiiiPKtS7_iiiiiibS2_i,@function
        .size           _Z23gemm_half_q_half_kernelILi1ELi20ELb1ELb1ELi32EEvPK6__halfPKjS4_S2_PS0_iiiiPKtS7_iiiiiibS2_i,(.L_x_5371 - _Z23gemm_half_q_half_kernelILi1ELi20ELb1ELb1ELi32EEvPK6__halfPKjS4_S2_PS0_iiiiPKtS7_iiiiiibS2_i)
        .other          _Z23gemm_half_q_half_kernelILi1ELi20ELb1ELb1ELi32EEvPK6__halfPKjS4_S2_PS0_iiiiPKtS7_iiiiiibS2_i,@"STO_CUDA_ENTRY STV_DEFAULT"
_Z23gemm_half_q_half_kernelILi1ELi20ELb1ELb1ELi32EEvPK6__halfPKjS4_S2_PS0_iiiiPKtS7_iiiiiibS2_i:
.text._Z23gemm_half_q_half_kernelILi1ELi20ELb1ELb1ELi32EEvPK6__halfPKjS4_S2_PS0_iiiiPKtS7_iiiiiibS2_i:
        /* <DEDUP_REMOVED lines=16> */
[----:B-1----:R-:W-:-:S04]  /*0100*/  IMAD.SHL.U32 R22, R31, 0x20, RZ ;  /* 0x000000201f167824 */ /* 0x002fc800078e00ff */
[C---:B---3--:R-:W-:Y:S01]  /*0110*/  IMAD.IADD R13, R22.reuse, 0x1, R3 ;  /* 0x00000001160d7824 */ /* 0x048fe200078e0203 */
[----:B--2---:R-:W-:Y:S01]  /*0120*/  VIADDMNMX R33, R22, 0x20, R7, PT ;  /* 0x0000002016217846 */ /* 0x004fe20003800107 */
[----:B0-----:R-:W-:-:S03]  /*0130*/  IMAD R0, R0, 0x20, R3 ;  /* 0x0000002000007824 */ /* 0x001fc600078e0203 */
[----:B------:R-:W-:Y:S01]  /*0140*/  ISETP.GE.AND P0, PT, R13, R33, PT ;  /* 0x000000210d00720c */ /* 0x000fe20003f06270 */
[----:B------:R-:W-:-:S05]  /*0150*/  IMAD.SHL.U32 R32, R0, 0x4, RZ ;  /* 0x0000000400207824 */ /* 0x000fca00078e00ff */
        /* <DEDUP_REMOVED lines=20> */
.L_x_5230:
[----:B------:R-:W-:Y:S05]  /*02a0*/  BSYNC.RECONVERGENT B0 ;  /* 0x0000000000007941 */ /* 0x000fea0003800200 */
.L_x_5229:
        /* <DEDUP_REMOVED lines=23> */
.L_x_5232:
[----:B0-----:R-:W0:Y:S01]  /*0420*/  LDC.64 R12, c[0x0][0x390] ;  /* 0x0000e400ff0c7b82 */ /* 0x001e220000000a00 */
[----:B-----5:R-:W-:-:S04]  /*0430*/  VIADD R0, R6, UR4 ;  /* 0x0000000406007c36 */ /* 0x020fc80008000000 */
[----:B------:R-:W-:-:S03]  /*0440*/  IMAD R2, R0, R29, RZ ;  /* 0x0000001d00027224 */ /* 0x000fc600078e02ff */
[----:B------:R-:W1:Y:S02]  /*0450*/  LDC.64 R14, c[0x0][0x398] ;  /* 0x0000e600ff0e7b82 */ /* 0x000e640000000a00 */
        /* <DEDUP_REMOVED lines=15> */
[----:B------:R-:W-:Y:S01]  /*0550*/  IMAD R18, R11, R11, R11 ;  /* 0x0000000b0b127224 */ /* 0x000fe200078e020b */
[----:B------:R-:W-:Y:S01]  /*0560*/  LOP3.LUT R16, R16, 0xf, RZ, 0xc0, !PT ;  /* 0x0000000f10107812 */ /* 0x000fe200078ec0ff */
[----:B---3--:R-:W-:Y:S01]  /*0570*/  IMAD.IADD R8, R3, 0x1, R8 ;  /* 0x0000000103087824 */ /* 0x008fe200078e0208 */
[----:B------:R-:W-:Y:S02]  /*0580*/  LOP3.LUT R12, R12, 0xf, RZ, 0xc0, !PT ;  /* 0x0000000f0c0c7812 */ /* 0x000fe400078ec0ff */
[----:B------:R-:W-:Y:S01]  /*0590*/  IADD3 R18, PT, PT, R11, 0x1, R18 ;  /* 0x000000010b127810 */ /* 0x000fe20007ffe012 */
[----:B------:R-:W-:Y:S01]  /*05a0*/  IMAD R11, R16, R16, R16 ;  /* 0x00000010100b7224 */ /* 0x000fe200078e0210 */
[----:B------:R-:W-:-:S02]  /*05b0*/  SHF.R.U32.HI R0, RZ, 0xc, R0 ;  /* 0x0000000cff007819 */ /* 0x000fc40000011600 */
[----:B------:R-:W4:Y:S01]  /*05c0*/  I2F.F16 R13, R18 ;  /* 0x00000012000d7306 */ /* 0x000f220000200c00 */
[----:B------:R-:W-:Y:S02]  /*05d0*/  ISETP.GE.AND P0, PT, R8, R33, PT ;  /* 0x000000210800720c */ /* 0x000fe40003f06270 */
[----:B------:R-:W-:Y:S01]  /*05e0*/  IADD3 R16, PT, PT, R16, 0x1, R11 ;  /* 0x0000000110107810 */ /* 0x000fe20007ffe00b */
[----:B------:R-:W-:Y:S01]  /*05f0*/  IMAD R11, R12, R12, R12 ;  /* 0x0000000c0c0b7224 */ /* 0x000fe200078e020c */
[----:B------:R-:W-:-:S03]  /*0600*/  LOP3.LUT R0, R0, 0xf, RZ, 0xc0, !PT ;  /* 0x0000000f00007812 */ /* 0x000fc600078ec0ff */
[----:B0-----:R-:W0:Y:S01]  /*0610*/  I2F.F16 R15, R16 ;  /* 0x00000010000f7306 */ /* 0x001e220000200c00 */
[----:B------:R-:W-:Y:S01]  /*0620*/  IADD3 R12, PT, PT, R12, 0x1, R11 ;  /* 0x000000010c0c7810 */ /* 0x000fe20007ffe00b */
[----:B------:R-:W-:-:S05]  /*0630*/  IMAD R11, R0, R0, R0 ;  /* 0x00000000000b7224 */ /* 0x000fca00078e0200 */
[----:B------:R-:W-:Y:S01]  /*0640*/  IADD3 R11, PT, PT, R0, 0x1, R11 ;  /* 0x00000001000b7810 */ /* 0x000fe20007ffe00b */
[----:B------:R-:W1:Y:S01]  /*0650*/  I2F.F16 R17, R12 ;  /* 0x0000000c00117306 */ /* 0x000e620000200c00 */
[-C--:B----4-:R-:W-:Y:S02]  /*0660*/  HMUL2 R0, R13.H0_H0, R28.reuse.H0_H0 ;  /* 0x2000001c0d007232 */ /* 0x090fe40000000800 */
[----:B0-----:R-:W-:-:S05]  /*0670*/  HMUL2 R2, R15.H0_H0, R28.H0_H0 ;  /* 0x2000001c0f027232 */ /* 0x001fca0000000800 */
[----:B------:R-:W0:Y:S01]  /*0680*/  I2F.F16 R11, R11 ;  /* 0x0000000b000b7306 */ /* 0x000e220000200c00 */
[-C--:B-1----:R-:W-:Y:S02]  /*0690*/  HMUL2 R3, R17.H0_H0, R28.reuse.H0_H0 ;  /* 0x2000001c11037232 */ /* 0x082fe40000000800 */
[----:B0-----:R-:W-:Y:S01]  /*06a0*/  HMUL2 R28, R11.H0_H0, R28.H0_H0 ;  /* 0x2000001c0b1c7232 */ /* 0x001fe20000000800 */
[----:B------:R-:W-:Y:S06]  /*06b0*/  @!P0 BRA `(.L_x_5232) ;  /* 0xfffffffc00588947 */ /* 0x000fec000383ffff */
.L_x_5231:
[----:B------:R-:W1:Y:S01]  /*06c0*/  LDCU UR4, c[0x0][0x3c8] ;  /* 0x00007900ff0477ac */ /* 0x000e620008000800 */
[----:B0-----:R-:W-:Y:S01]  /*06d0*/  IMAD.MOV.U32 R4, RZ, RZ, RZ ;  /* 0x000000ffff047224 */ /* 0x001fe200078e00ff */
[----:B-1----:R-:W-:-:S13]  /*06e0*/  ISETP.GT.AND P0, PT, R22, UR4, PT ;  /* 0x0000000416007c0c */ /* 0x002fda000bf04270 */
        /* <DEDUP_REMOVED lines=8> */
.L_x_5233:
        /* <DEDUP_REMOVED lines=11> */
.L_x_5234:
        /* <DEDUP_REMOVED lines=11> */
.L_x_5235:
        /* <DEDUP_REMOVED lines=11> */
.L_x_5236:
        /* <DEDUP_REMOVED lines=11> */
.L_x_5237:
        /* <DEDUP_REMOVED lines=27> */
[----:B------:R1:W4:Y:S01]  /*0be0*/  LDG.E.128.CONSTANT R20, desc[UR6][R38.64] ;  /* 0x0000000626147981 */ /* 0x000322000c1e9d00 */
[----:B------:R-:W-:-:S05]  /*0bf0*/  IMAD.MOV.U32 R24, RZ, RZ, 0x2800 ;  /* 0x00002800ff187424 */ /* 0x000fca00078e00ff */
[----:B------:R-:W-:Y:S01]  /*0c00*/  PRMT R0, R0, 0x5410, R24 ;  /* 0x0000541000007816 */ /* 0x000fe20000000018 */
[----:B-1----:R-:W-:Y:S01]  /*0c10*/  IMAD.WIDE R38, R29, 0x4, R38 ;  /* 0x000000041d267825 */ /* 0x002fe200078e0226 */
        /* <DEDUP_REMOVED lines=14> */
[----:B------:R-:W-:-:S02]  /*0d00*/  HADD2 R16, R16, -1040, -1040 ;  /* 0xe410e41010107430 */ /* 0x000fc40000000000 */
[-C--:B0-----:R-:W-:Y:S02]  /*0d10*/  HFMA2 R19, R19, R12.reuse, RZ ;  /* 0x0000000c13137231 */ /* 0x081fe400000000ff */
[-C--:B------:R-:W-:Y:S02]  /*0d20*/  HFMA2 R24, R24, R12.reuse, RZ.H0_H0 ;  /* 0x0000000c18187231 */ /* 0x080fe400000400ff */
[-C--:B------:R-:W-:Y:S02]  /*0d30*/  HFMA2 R18, R18, R12.reuse, RZ ;  /* 0x0000000c12127231 */ /* 0x080fe400000000ff */
[----:B------:R-:W-:Y:S01]  /*0d40*/  HFMA2 R16, R16, R12, RZ.H0_H0 ;  /* 0x0000000c10107231 */ /* 0x000fe200000400ff */
[----:B------:R-:W-:Y:S01]  /*0d50*/  LOP3.LUT R25, R25, 0x64006400, RZ, 0xfc, !PT ;  /* 0x6400640019197812 */ /* 0x000fe200078efcff */
[----:B------:R-:W-:Y:S01]  /*0d60*/  HFMA2 R17, R17, R0.H1_H1, -48, -48 ;  /* 0xd200d20011117431 */ /* 0x000fe20000060000 */
[----:B------:R-:W-:Y:S02]  /*0d70*/  LOP3.LUT R12, R10, 0x3e003e0, RZ, 0xc0, !PT ;  /* 0x03e003e00a0c7812 */ /* 0x000fe400078ec0ff */
[----:B---3--:R-:W-:Y:S01]  /*0d80*/  LOP3.LUT R37, R5, 0x3e003e0, RZ, 0xc0, !PT ;  /* 0x03e003e005257812 */ /* 0x008fe200078ec0ff */
        /* <DEDUP_REMOVED lines=9> */
[----:B------:R-:W-:Y:S01]  /*0e20*/  LOP3.LUT R35, R4, 0x3e003e0, RZ, 0xc0, !PT ;  /* 0x03e003e004237812 */ /* 0x000fe200078ec0ff */
[----:B------:R-:W-:Y:S01]  /*0e30*/  HFMA2 R25, R25, R0.H1_H1, -48, -48 ;  /* 0xd200d20019197431 */ /* 0x000fe20000060000 */
[----:B------:R-:W-:Y:S01]  /*0e40*/  LOP3.LUT R24, R24, 0x1f001f, RZ, 0xc0, !PT ;  /* 0x001f001f18187812 */ /* 0x000fe200078ec0ff */
[-C--:B------:R-:W-:Y:S01]  /*0e50*/  HFMA2 R12, R12, R13.reuse, R18 ;  /* 0x0000000d0c0c7231 */ /* 0x080fe20000000012 */
[----:B------:R-:W-:Y:S01]  /*0e60*/  LOP3.LUT R35, R35, 0x64006400, RZ, 0xfc, !PT ;  /* 0x6400640023237812 */ /* 0x000fe200078efcff */
[----:B------:R-:W-:Y:S01]  /*0e70*/  HFMA2 R18, R25, R13, R16 ;  /* 0x0000000d19127231 */ /* 0x000fe20000000010 */
[----:B------:R-:W-:-:S02]  /*0e80*/  SHF.R.U32.HI R13, RZ, 0xa, R9 ;  /* 0x0000000aff0d7819 */ /* 0x000fc40000011609 */
[----:B------:R-:W-:Y:S02]  /*0e90*/  LOP3.LUT R24, R24, 0x64006400, RZ, 0xfc, !PT ;  /* 0x6400640018187812 */ /* 0x000fe400078efcff */
[----:B------:R-:W-:Y:S02]  /*0ea0*/  SHF.R.U32.HI R25, RZ, 0xa, R10 ;  /* 0x0000000aff197819 */ /* 0x000fe4000001160a */
[----:B------:R-:W-:Y:S01]  /*0eb0*/  LOP3.LUT R16, R13, 0x1f001f, RZ, 0xc0, !PT ;  /* 0x001f001f0d107812 */ /* 0x000fe200078ec0ff */
[----:B------:R-:W-:Y:S01]  /*0ec0*/  HADD2 R13, R24, -1040, -1040 ;  /* 0xe410e410180d7430 */ /* 0x000fe20000000000 */
[----:B------:R-:W-:Y:S02]  /*0ed0*/  LOP3.LUT R25, R25, 0x1f001f, RZ, 0xc0, !PT ;  /* 0x001f001f19197812 */ /* 0x000fe400078ec0ff */
[----:B------:R-:W-:Y:S01]  /*0ee0*/  SHF.R.U32.HI R24, RZ, 0xa, R11 ;  /* 0x0000000aff187819 */ /* 0x000fe2000001160b */
        /* <DEDUP_REMOVED lines=10> */
[----:B------:R-:W-:Y:S02]  /*0f90*/  HFMA2 R12, R25, R14, R12 ;  /* 0x0000000e190c7231 */ /* 0x000fe4000000000c */
[----:B------:R-:W-:-:S02]  /*0fa0*/  HADD2 R17, R24, -1040, -1040 ;  /* 0xe410e41018117430 */ /* 0x000fc40000000000 */
[----:B------:R-:W0:Y:S01]  /*0fb0*/  LDS.128 R24, [UR4+0x10] ;  /* 0x00001004ff187984 */ /* 0x000e220008000c00 */
[----:B------:R-:W-:Y:S02]  /*0fc0*/  HADD2 R19, R19, -1040, -1040 ;  /* 0xe410e41013137430 */ /* 0x000fe40000000000 */
[----:B------:R-:W-:Y:S01]  /*0fd0*/  HFMA2 R17, R17, R14, R18 ;  /* 0x0000000e11117231 */ /* 0x000fe20000000012 */
        /* <DEDUP_REMOVED lines=9> */
[----:B------:R-:W-:Y:S02]  /*1070*/  HADD2 R19, R19, -1040, -1040 ;  /* 0xe410e41013137430 */ /* 0x000fe40000000000 */
[-C--:B------:R-:W-:Y:S02]  /*1080*/  HFMA2 R14, R34, R15.reuse, R16 ;  /* 0x0000000f220e7231 */ /* 0x080fe40000000010 */
[-C--:B------:R-:W-:Y:S02]  /*1090*/  HFMA2 R12, R18, R15.reuse, R12 ;  /* 0x0000000f120c7231 */ /* 0x080fe4000000000c */
[----:B------:R-:W-:Y:S01]  /*10a0*/  HFMA2 R15, R19, R15, R17 ;  /* 0x0000000f130f7231 */ /* 0x000fe20000000011 */
[----:B------:R-:W-:Y:S01]  /*10b0*/  LOP3.LUT R17, R6, 0x3e003e0, RZ, 0xc0, !PT ;  /* 0x03e003e006117812 */ /* 0x000fe200078ec0ff */
[-C--:B------:R-:W-:Y:S01]  /*10c0*/  HFMA2 R16, R37, R0.reuse.H1_H1, -48, -48 ;  /* 0xd200d20025107431 */ /* 0x080fe20000060000 */
[----:B------:R-:W-:Y:S01]  /*10d0*/  LOP3.LUT R19, R7, 0x3e003e0, RZ, 0xc0, !PT ;  /* 0x03e003e007137812 */ /* 0x000fe200078ec0ff */
[----:B------:R-:W-:Y:S01]  /*10e0*/  HFMA2 R18, R35, R0.H1_H1, -48, -48 ;  /* 0xd200d20023127431 */ /* 0x000fe20000060000 */
[----:B------:R-:W-:-:S02]  /*10f0*/  LOP3.LUT R17, R17, 0x64006400, RZ, 0xfc, !PT ;  /* 0x6400640011117812 */ /* 0x000fc400078efcff */
[----:B------:R-:W-:-:S03]  /*1100*/  LOP3.LUT R19, R19, 0x64006400, RZ, 0xfc, !PT ;  /* 0x6400640013137812 */ /* 0x000fc600078efcff */
[-C--:B------:R-:W-:Y:S02]  /*1110*/  HFMA2 R17, R17, R0.reuse.H1_H1, -48, -48 ;  /* 0xd200d20011117431 */ /* 0x080fe40000060000 */
[----:B------:R-:W-:Y:S02]  /*1120*/  HFMA2 R19, R19, R0.H1_H1, -48, -48 ;  /* 0xd200d20013137431 */ /* 0x000fe40000060000 */
[-C--:B0-----:R-:W-:Y:S02]  /*1130*/  HFMA2 R14, R16, R24.reuse, R14 ;  /* 0x00000018100e7231 */ /* 0x081fe4000000000e */
[-C--:B------:R-:W-:Y:S01]  /*1140*/  HFMA2 R12, R17, R24.reuse, R12 ;  /* 0x00000018110c7231 */ /* 0x080fe2000000000c */
[----:B------:R-:W-:Y:S01]  /*1150*/  SHF.R.U32.HI R16, RZ, 0xa, R4 ;  /* 0x0000000aff107819 */ /* 0x000fe20000011604 */
[-C--:B------:R-:W-:Y:S01]  /*1160*/  HFMA2 R13, R18, R24.reuse, R13 ;  /* 0x00000018120d7231 */ /* 0x080fe2000000000d */
[----:B------:R-:W-:Y:S01]  /*1170*/  SHF.R.U32.HI R17, RZ, 0xa, R5 ;  /* 0x0000000aff117819 */ /* 0x000fe20000011605 */
[----:B------:R-:W-:Y:S01]  /*1180*/  HFMA2 R15, R19, R24, R15 ;  /* 0x00000018130f7231 */ /* 0x000fe2000000000f */
        /* <DEDUP_REMOVED lines=8> */
[----:B------:R-:W-:Y:S01]  /*1210*/  LOP3.LUT R13, R16, 0x1f001f, RZ, 0xc0, !PT ;  /* 0x001f001f100d7812 */ /* 0x000fe200078ec0ff */
[----:B------:R-:W-:Y:S02]  /*1220*/  HFMA2 R14, R17, R25, R14 ;  /* 0x00000019110e7231 */ /* 0x000fe4000000000e */
[----:B------:R0:W2:Y:S01]  /*1230*/  LDG.E.128.CONSTANT R16, desc[UR6][R38.64] ;  /* 0x0000000626107981 */ /* 0x0000a2000c1e9d00 */
[----:B------:R-:W-:Y:S02]  /*1240*/  LOP3.LUT R13, R13, 0x64006400, RZ, 0xfc, !PT ;  /* 0x640064000d0d7812 */ /* 0x000fe400078efcff */
[----:B----4-:R-:W-:-:S03]  /*1250*/  LOP3.LUT R24, R21, 0x1f001f, RZ, 0xc0, !PT ;  /* 0x001f001f15187812 */ /* 0x010fc600078ec0ff */
[----:B------:R-:W-:Y:S01]  /*1260*/  HADD2 R13, R13, -1040, -1040 ;  /* 0xe410e4100d0d7430 */ /* 0x000fe20000000000 */
[----:B------:R-:W-:-:S03]  /*1270*/  LOP3.LUT R24, R24, 0x64006400, RZ, 0xfc, !PT ;  /* 0x6400640018187812 */ /* 0x000fc600078efcff */
[----:B------:R-:W-:Y:S01]  /*1280*/  HFMA2 R13, R13, R25, R12 ;  /* 0x000000190d0d7231 */ /* 0x000fe2000000000c */
[----:B------:R-:W-:Y:S01]  /*1290*/  SHF.R.U32.HI R12, RZ, 0xa, R7 ;  /* 0x0000000aff0c7819 */ /* 0x000fe20000011607 */
[----:B------:R-:W-:Y:S02]  /*12a0*/  HADD2 R36, R24, -1040, -1040 ;  /* 0xe410e41018247430 */ /* 0x000fe40000000000 */
[----:B0-----:R-:W-:Y:S01]  /*12b0*/  IMAD.WIDE R38, R29, 0x4, R38 ;  /* 0x000000041d267825 */ /* 0x001fe200078e0226 */
[----:B------:R-:W-:-:S03]  /*12c0*/  LOP3.LUT R12, R12, 0x1f001f, RZ, 0xc0, !PT ;  /* 0x001f001f0c0c7812 */ /* 0x000fc600078ec0ff */
[----:B------:R-:W-:Y:S01]  /*12d0*/  HFMA2 R36, R36, R26, R14 ;  /* 0x0000001a24247231 */ /* 0x000fe2000000000e */
[----:B------:R-:W-:Y:S02]  /*12e0*/  LOP3.LUT R14, R23, 0x1f001f, RZ, 0xc0, !PT ;  /* 0x001f001f170e7812 */ /* 0x000fe400078ec0ff */
[----:B------:R-:W-:Y:S02]  /*12f0*/  LOP3.LUT R12, R12, 0x64006400, RZ, 0xfc, !PT ;  /* 0x640064000c0c7812 */ /* 0x000fe400078efcff */
[----:B------:R-:W-:-:S03]  /*1300*/  LOP3.LUT R14, R14, 0x64006400, RZ, 0xfc, !PT ;  /* 0x640064000e0e7812 */ /* 0x000fc600078efcff */
[----:B------:R-:W-:Y:S02]  /*1310*/  HADD2 R12, R12, -1040, -1040 ;  /* 0xe410e4100c0c7430 */ /* 0x000fe40000000000 */
[----:B------:R-:W-:Y:S02]  /*1320*/  HADD2 R37, R14, -1040, -1040 ;  /* 0xe410e4100e257430 */ /* 0x000fe40000000000 */
[----:B------:R-:W-:Y:S01]  /*1330*/  HFMA2 R15, R12, R25, R15 ;  /* 0x000000190c0f7231 */ /* 0x000fe2000000000f */
[----:B------:R-:W-:-:S03]  /*1340*/  LOP3.LUT R12, R20, 0x1f001f, RZ, 0xc0, !PT ;  /* 0x001f001f140c7812 */ /* 0x000fc600078ec0ff */
[----:B------:R-:W-:Y:S01]  /*1350*/  HFMA2 R37, R37, R26, R15 ;  /* 0x0000001a25257231 */ /* 0x000fe2000000000f */
        /* <DEDUP_REMOVED lines=9> */
[----:B------:R-:W-:-:S04]  /*13f0*/  HFMA2 R13, R13, R0.H1_H1, -48, -48 ;  /* 0xd200d2000d0d7431 */ /* 0x000fc80000060000 */
[----:B------:R-:W-:Y:S02]  /*1400*/  HFMA2 R34, R13, R27, R34 ;  /* 0x0000001b0d227231 */ /* 0x000fe40000000022 */
[----:B------:R-:W3:Y:S01]  /*1410*/  LDG.E.128.CONSTANT R12, desc[UR6][R38.64] ;  /* 0x00000006260c7981 */ /* 0x000ee2000c1e9d00 */
[----:B------:R-:W-:Y:S02]  /*1420*/  LOP3.LUT R25, R21, 0x3e003e0, RZ, 0xc0, !PT ;  /* 0x03e003e015197812 */ /* 0x000fe400078ec0ff */
[----:B------:R-:W-:Y:S02]  /*1430*/  SHF.R.U32.HI R8, RZ, 0xf, R8 ;  /* 0x0000000fff087819 */ /* 0x000fe40000011608 */
[----:B------:R-:W-:Y:S02]  /*1440*/  LOP3.LUT R25, R25, 0x64006400, RZ, 0xfc, !PT ;  /* 0x6400640019197812 */ /* 0x000fe400078efcff */
[----:B------:R-:W-:Y:S02]  /*1450*/  SHF.R.U32.HI R9, RZ, 0xf, R9 ;  /* 0x0000000fff097819 */ /* 0x000fe40000011609 */
[----:B------:R-:W-:Y:S01]  /*1460*/  SHF.R.U32.HI R10, RZ, 0xf, R10 ;  /* 0x0000000fff0a7819 */ /* 0x000fe2000001160a */
[----:B------:R-:W-:Y:S01]  /*1470*/  HFMA2 R24, R25, R0.H1_H1, -48, -48 ;  /* 0xd200d20019187431 */ /* 0x000fe20000060000 */
[----:B------:R-:W-:-:S02]  /*1480*/  LOP3.LUT R25, R22, 0x3e003e0, RZ, 0xc0, !PT ;  /* 0x03e003e016197812 */ /* 0x000fc400078ec0ff */
[----:B------:R-:W-:Y:S01]  /*1490*/  SHF.R.U32.HI R40, RZ, 0xe, R5 ;  /* 0x0000000eff287819 */ /* 0x000fe20000011605 */
[-C--:B------:R-:W-:Y:S01]  /*14a0*/  HFMA2 R36, R24, R27.reuse, R36 ;  /* 0x0000001b18247231 */ /* 0x080fe20000000024 */
[----:B------:R-:W-:Y:S02]  /*14b0*/  LOP3.LUT R25, R25, 0x64006400, RZ, 0xfc, !PT ;  /* 0x6400640019197812 */ /* 0x000fe400078efcff */
[----:B------:R-:W-:Y:S02]  /*14c0*/  SHF.R.U32.HI R5, RZ, 0xe, R6 ;  /* 0x0000000eff057819 */ /* 0x000fe40000011606 */
[----:B------:R-:W-:Y:S01]  /*14d0*/  LOP3.LUT R9, R9, 0x10001, RZ, 0xc0, !PT ;  /* 0x0001000109097812 */ /* 0x000fe200078ec0ff */
[----:B------:R-:W-:Y:S01]  /*14e0*/  HFMA2 R24, R25, R0.H1_H1, -48, -48 ;  /* 0xd200d20019187431 */ /* 0x000fe20000060000 */
[----:B------:R-:W-:Y:S02]  /*14f0*/  LOP3.LUT R25, R23, 0x3e003e0, RZ, 0xc0, !PT ;  /* 0x03e003e017197812 */ /* 0x000fe400078ec0ff */
[----:B------:R-:W-:Y:S01]  /*1500*/  LOP3.LUT R10, R10, 0x10001, RZ, 0xc0, !PT ;  /* 0x000100010a0a7812 */ /* 0x000fe200078ec0ff */
[----:B------:R-:W-:Y:S01]  /*1510*/  HFMA2 R35, R24, R27, R35 ;  /* 0x0000001b18237231 */ /* 0x000fe20000000023 */
[----:B------:R-:W-:-:S02]  /*1520*/  LOP3.LUT R25, R25, 0x64006400, RZ, 0xfc, !PT ;  /* 0x6400640019197812 */ /* 0x000fc400078efcff */
[----:B------:R-:W-:Y:S02]  /*1530*/  LOP3.LUT R40, R9, 0x20002, R40, 0xf8, !PT ;  /* 0x0002000209287812 */ /* 0x000fe400078ef828 */
[----:B------:R-:W-:Y:S01]  /*1540*/  LOP3.LUT R5, R10, 0x20002, R5, 0xf8, !PT ;  /* 0x000200020a057812 */ /* 0x000fe200078ef805 */
[----:B------:R-:W-:Y:S01]  /*1550*/  HFMA2 R24, R25, R0.H1_H1, -48, -48 ;  /* 0xd200d20019187431 */ /* 0x000fe20000060000 */
[----:B------:R-:W-:Y:S02]  /*1560*/  SHF.R.U32.HI R25, RZ, 0xe, R4 ;  /* 0x0000000eff197819 */ /* 0x000fe40000011604 */
[----:B------:R-:W-:Y:S01]  /*1570*/  LOP3.LUT R4, R8, 0x10001, RZ, 0xc0, !PT ;  /* 0x0001000108047812 */ /* 0x000fe200078ec0ff */
[----:B------:R-:W-:Y:S01]  /*1580*/  HFMA2 R37, R24, R27, R37 ;  /* 0x0000001b18257231 */ /* 0x000fe20000000025 */
[----:B------:R-:W-:Y:S02]  /*1590*/  SHF.R.U32.HI R6, RZ, 0xa, R20 ;  /* 0x0000000aff067819 */ /* 0x000fe40000011614 */
[----:B------:R-:W-:-:S02]  /*15a0*/  LOP3.LUT R4, R4, 0x20002, R25, 0xf8, !PT ;  /* 0x0002000204047812 */ /* 0x000fc400078ef819 */
[----:B------:R-:W0:Y:S01]  /*15b0*/  LDS.128 R24, [UR4+0x20] ;  /* 0x00002004ff187984 */ /* 0x000e220008000c00 */
[----:B------:R-:W-:Y:S02]  /*15c0*/  SHF.R.U32.HI R8, RZ, 0xa, R21 ;  /* 0x0000000aff087819 */ /* 0x000fe40000011615 */
[----:B------:R-:W-:Y:S02]  /*15d0*/  SHF.R.U32.HI R9, RZ, 0xa, R22 ;  /* 0x0000000aff097819 */ /* 0x000fe40000011616 */
        /* <DEDUP_REMOVED lines=13> */
[----:B------:R-:W-:Y:S01]  /*16b0*/  SHF.R.U32.HI R21, RZ, 0xd, R21 ;  /* 0x0000000dff157819 */ /* 0x000fe20000011615 */
[----:B------:R-:W-:Y:S01]  /*16c0*/  HADD2 R10, R10, -1040, -1040 ;  /* 0xe410e4100a0a7430 */ /* 0x000fe20000000000 */
[----:B------:R-:W-:-:S02]  /*16d0*/  SHF.R.U32.HI R22, RZ, 0xd, R22 ;  /* 0x0000000dff167819 */ /* 0x000fc40000011616 */
[----:B------:R-:W-:Y:S02]  /*16e0*/  LOP3.LUT R40, R40, 0x40004, R21, 0xf8, !PT ;  /* 0x0004000428287812 */ /* 0x000fe400078ef815 */
[----:B------:R-:W-:Y:S02]  /*16f0*/  LOP3.LUT R5, R5, 0x40004, R22, 0xf8, !PT ;  /* 0x0004000405057812 */ /* 0x000fe400078ef816 */
[----:B------:R-:W-:Y:S01]  /*1700*/  PRMT R3, R3, 0x5410, R28 ;  /* 0x0000541003037816 */ /* 0x000fe2000000001c */
[-C--:B0-----:R-:W-:Y:S02]  /*1710*/  HFMA2 R6, R6, R24.reuse, R34 ;  /* 0x0000001806067231 */ /* 0x081fe40000000022 */
[-C--:B------:R-:W-:Y:S02]  /*1720*/  HFMA2 R8, R8, R24.reuse, R36 ;  /* 0x0000001808087231 */ /* 0x080fe40000000024 */
[-C--:B------:R-:W-:Y:S02]  /*1730*/  HFMA2 R9, R9, R24.reuse, R35 ;  /* 0x0000001809097231 */ /* 0x080fe40000000023 */
[----:B------:R-:W-:Y:S01]  /*1740*/  HFMA2 R10, R10, R24, R37 ;  /* 0x000000180a0a7231 */ /* 0x000fe20000000025 */
[----:B------:R-:W-:-:S02]  /*1750*/  SHF.R.U32.HI R24, RZ, 0xe, R7 ;  /* 0x0000000eff187819 */ /* 0x000fc40000011607 */
[----:B------:R-:W-:Y:S02]  /*1760*/  LOP3.LUT R7, R11, 0x10001, RZ, 0xc0, !PT ;  /* 0x000100010b077812 */ /* 0x000fe400078ec0ff */
[----:B------:R-:W-:Y:S02]  /*1770*/  SHF.R.U32.HI R11, RZ, 0xd, R20 ;  /* 0x0000000dff0b7819 */ /* 0x000fe40000011614 */
[----:B------:R-:W-:Y:S02]  /*1780*/  LOP3.LUT R7, R7, 0x20002, R24, 0xf8, !PT ;  /* 0x0002000207077812 */ /* 0x000fe400078ef818 */
[----:B------:R-:W-:Y:S02]  /*1790*/  LOP3.LUT R4, R4, 0x40004, R11, 0xf8, !PT ;  /* 0x0004000404047812 */ /* 0x000fe400078ef80b */
[----:B------:R-:W-:-:S04]  /*17a0*/  SHF.R.U32.HI R20, RZ, 0xd, R23 ;  /* 0x0000000dff147819 */ /* 0x000fc80000011617 */
[----:B------:R-:W-:Y:S02]  /*17b0*/  LOP3.LUT R21, R7, 0x40004, R20, 0xf8, !PT ;  /* 0x0004000407157812 */ /* 0x000fe400078ef814 */
[----:B--2---:R-:W-:Y:S02]  /*17c0*/  LOP3.LUT R11, R16, 0x1f001f, RZ, 0xc0, !PT ;  /* 0x001f001f100b7812 */ /* 0x004fe400078ec0ff */
[----:B------:R-:W-:Y:S02]  /*17d0*/  LOP3.LUT R20, R17, 0x1f001f, RZ, 0xc0, !PT ;  /* 0x001f001f11147812 */ /* 0x000fe400078ec0ff */
[----:B------:R-:W-:Y:S02]  /*17e0*/  LOP3.LUT R11, R11, 0x64006400, RZ, 0xfc, !PT ;  /* 0x640064000b0b7812 */ /* 0x000fe400078efcff */
[----:B------:R-:W-:Y:S02]  /*17f0*/  LOP3.LUT R20, R20, 0x64006400, RZ, 0xfc, !PT ;  /* 0x6400640014147812 */ /* 0x000fe400078efcff */
[----:B------:R-:W-:Y:S01]  /*1800*/  SHF.R.U32.HI R23, RZ, 0xc, R17 ;  /* 0x0000000cff177819 */ /* 0x000fe20000011611 */
[----:B------:R-:W-:Y:S01]  /*1810*/  HADD2 R11, R11, -1040, -1040 ;  /* 0xe410e4100b0b7430 */ /* 0x000fe20000000000 */
[----:B------:R-:W-:Y:S01]  /*1820*/  LOP3.LUT R22, R19, 0x1f001f, RZ, 0xc0, !PT ;  /* 0x001f001f13167812 */ /* 0x000fe200078ec0ff */
[----:B------:R-:W-:-:S02]  /*1830*/  HADD2 R20, R20, -1040, -1040 ;  /* 0xe410e41014147430 */ /* 0x000fc40000000000 */
[-C--:B------:R-:W-:Y:S01]  /*1840*/  HFMA2 R7, R11, R25.reuse, R6 ;  /* 0x000000190b077231 */ /* 0x080fe20000000006 */
[----:B------:R-:W-:Y:S02]  /*1850*/  LOP3.LUT R6, R18, 0x1f001f, RZ, 0xc0, !PT ;  /* 0x001f001f12067812 */ /* 0x000fe400078ec0ff */
[----:B------:R-:W-:Y:S02]  /*1860*/  SHF.R.U32.HI R11, RZ, 0xc, R16 ;  /* 0x0000000cff0b7819 */ /* 0x000fe40000011610 */
[----:B------:R-:W-:Y:S02]  /*1870*/  LOP3.LUT R6, R6, 0x64006400, RZ, 0xfc, !PT ;  /* 0x6400640006067812 */ /* 0x000fe400078efcff */
[----:B------:R-:W-:Y:S01]  /*1880*/  LOP3.LUT R11, R4, 0x80008, R11, 0xf8, !PT ;  /* 0x00080008040b7812 */ /* 0x000fe200078ef80b */
[----:B------:R-:W-:Y:S01]  /*1890*/  HFMA2 R4, R20, R25, R8 ;  /* 0x0000001914047231 */ /* 0x000fe20000000008 */
[----:B------:R-:W-:Y:S01]  /*18a0*/  LOP3.LUT R8, R16, 0x3e003e0, RZ, 0xc0, !PT ;  /* 0x03e003e010087812 */ /* 0x000fe200078ec0ff */
[----:B------:R-:W-:Y:S01]  /*18b0*/  HADD2 R6, R6, -1040, -1040 ;  /* 0xe410e41006067430 */ /* 0x000fe20000000000 */
[----:B------:R-:W-:-:S02]  /*18c0*/  SHF.R.U32.HI R20, RZ, 0xc, R18 ;  /* 0x0000000cff147819 */ /* 0x000fc40000011612 */
[----:B------:R-:W-:Y:S01]  /*18d0*/  LOP3.LUT R22, R22, 0x64006400, RZ, 0xfc, !PT ;  /* 0x6400640016167812 */ /* 0x000fe200078efcff */
[-C--:B------:R-:W-:Y:S01]  /*18e0*/  HFMA2 R6, R6, R25.reuse, R9 ;  /* 0x0000001906067231 */ /* 0x080fe20000000009 */
[----:B------:R-:W-:Y:S02]  /*18f0*/  LOP3.LUT R9, R40, 0x80008, R23, 0xf8, !PT ;  /* 0x0008000828097812 */ /* 0x000fe400078ef817 */
[----:B------:R-:W-:Y:S02]  /*1900*/  LOP3.LUT R23, R8, 0x64006400, RZ, 0xfc, !PT ;  /* 0x6400640008177812 */ /* 0x000fe400078efcff */
[----:B------:R-:W-:Y:S01]  /*1910*/  LOP3.LUT R20, R5, 0x80008, R20, 0xf8, !PT ;  /* 0x0008000805147812 */ /* 0x000fe200078ef814 */
[----:B------:R-:W-:Y:S01]  /*1920*/  HADD2 R5, R22, -1040, -1040 ;  /* 0xe410e41016057430 */ /* 0x000fe20000000000 */
[----:B------:R-:W-:Y:S01]  /*1930*/  SHF.R.U32.HI R8, RZ, 0xc, R19 ;  /* 0x0000000cff087819 */ /* 0x000fe20000011613 */
[----:B------:R-:W-:Y:S01]  /*1940*/  HFMA2 R23, R23, R0.H1_H1, -48, -48 ;  /* 0xd200d20017177431 */ /* 0x000fe20000060000 */
[----:B------:R-:W-:Y:S01]  /*1950*/  SHF.R.U32.HI R16, RZ, 0xa, R16 ;  /* 0x0000000aff107819 */ /* 0x000fe20000011610 */
[----:B------:R-:W-:Y:S01]  /*1960*/  HFMA2 R25, R5, R25, R10 ;  /* 0x0000001905197231 */ /* 0x000fe2000000000a */
[----:B------:R-:W-:Y:S01]  /*1970*/  LOP3.LUT R8, R21, 0x80008, R8, 0xf8, !PT ;  /* 0x0008000815087812 */ /* 0x000fe200078ef808 */
[----:B------:R-:W-:Y:S01]  /*1980*/  HFMA2 R10, R23, R26, R7 ;  /* 0x0000001a170a7231 */ /* 0x000fe20000000007 */
[----:B------:R-:W-:-:S02]  /*1990*/  LOP3.LUT R7, R18, 0x3e003e0, RZ, 0xc0, !PT ;  /* 0x03e003e012077812 */ /* 0x000fc400078ec0ff */
[----:B------:R-:W-:Y:S02]  /*19a0*/  LOP3.LUT R21, R19, 0x3e003e0, RZ, 0xc0, !PT ;  /* 0x03e003e013157812 */ /* 0x000fe400078ec0ff */
[----:B------:R-:W-:Y:S02]  /*19b0*/  LOP3.LUT R5, R17, 0x3e003e0, RZ, 0xc0, !PT ;  /* 0x03e003e011057812 */ /* 0x000fe400078ec0ff */
[----:B------:R-:W-:Y:S02]  /*19c0*/  LOP3.LUT R7, R7, 0x64006400, RZ, 0xfc, !PT ;  /* 0x6400640007077812 */ /* 0x000fe400078efcff */
        /* <DEDUP_REMOVED lines=8> */
[----:B------:R-:W-:-:S02]  /*1a50*/  HFMA2 R21, R21, R26, R6 ;  /* 0x0000001a15157231 */ /* 0x000fc40000000006 */
[-C--:B------:R-:W-:Y:S02]  /*1a60*/  HFMA2 R19, R23, R26.reuse, R25 ;  /* 0x0000001a17137231 */ /* 0x080fe40000000019 */
[----:B------:R-:W-:Y:S01]  /*1a70*/  HFMA2 R26, R5, R26, R4 ;  /* 0x0000001a051a7231 */ /* 0x000fe20000000004 */
[----:B------:R-:W-:Y:S01]  /*1a80*/  LOP3.LUT R16, R16, 0x1f001f, RZ, 0xc0, !PT ;  /* 0x001f001f10107812 */ /* 0x000fe200078ec0ff */
[----:B------:R-:W0:Y:S01]  /*1a90*/  LDS.128 R4, [UR4+0x30] ;  /* 0x00003004ff047984 */ /* 0x000e220008000c00 */
[----:B------:R-:W-:Y:S01]  /*1aa0*/  LOP3.LUT R17, R17, 0x1f001f, RZ, 0xc0, !PT ;  /* 0x001f001f11117812 */ /* 0x000fe200078ec0ff */
[----:B------:R-:W-:Y:S01]  /*1ab0*/  UIADD3 UR4, UPT, UPT, UR4, 0x40, URZ ;  /* 0x0000004004047890 */ /* 0x000fe2000fffe0ff */
        /* <DEDUP_REMOVED lines=8> */
[----:B---3--:R-:W-:Y:S01]  /*1b40*/  LOP3.LUT R24, R15, 0x3e003e0, RZ, 0xc0, !PT ;  /* 0x03e003e00f187812 */ /* 0x008fe200078ec0ff */
        /* <DEDUP_REMOVED lines=11> */
[----:B------:R-:W-:Y:S01]  /*1c00*/  HFMA2 R22, R25, R0.H1_H1, -48, -48 ;  /* 0xd200d20019167431 */ /* 0x000fe20000060000 */
[----:B------:R-:W-:-:S02]  /*1c10*/  LOP3.LUT R21, R18, 0x64006400, RZ, 0xfc, !PT ;  /* 0x6400640012157812 */ /* 0x000fc400078efcff */
[----:B------:R-:W-:Y:S01]  /*1c20*/  SHF.R.U32.HI R24, RZ, 0xb, R12 ;  /* 0x0000000bff187819 */ /* 0x000fe2000001160c */
[-C--:B------:R-:W-:Y:S01]  /*1c30*/  HFMA2 R18, R23, R0.reuse.H1_H1, -48, -48 ;  /* 0xd200d20017127431 */ /* 0x080fe20000060000 */
[----:B------:R-:W-:Y:S01]  /*1c40*/  LOP3.LUT R23, R12, 0x1f001f, RZ, 0xc0, !PT ;  /* 0x001f001f0c177812 */ /* 0x000fe200078ec0ff */
[----:B------:R-:W-:Y:S01]  /*1c50*/  HFMA2 R21, R21, R0.H1_H1, -48, -48 ;  /* 0xd200d20015157431 */ /* 0x000fe20000060000 */
[----:B------:R-:W-:Y:S02]  /*1c60*/  LOP3.LUT R25, R13, 0x1f001f, RZ, 0xc0, !PT ;  /* 0x001f001f0d197812 */ /* 0x000fe400078ec0ff */
[----:B------:R-:W-:Y:S02]  /*1c70*/  LOP3.LUT R23, R23, 0x64006400, RZ, 0xfc, !PT ;  /* 0x6400640017177812 */ /* 0x000fe400078efcff */
[----:B------:R-:W-:Y:S02]  /*1c80*/  LOP3.LUT R11, R11, 0x100010, R24, 0xf8, !PT ;  /* 0x001000100b0b7812 */ /* 0x000fe400078ef818 */
[----:B------:R-:W-:Y:S01]  /*1c90*/  SHF.R.U32.HI R24, RZ, 0xb, R13 ;  /* 0x0000000bff187819 */ /* 0x000fe2000001160d */
[----:B------:R-:W-:Y:S01]  /*1ca0*/  HADD2 R23, R23, -1040, -1040 ;  /* 0xe410e41017177430 */ /* 0x000fe20000000000 */
[----:B------:R-:W-:-:S02]  /*1cb0*/  LOP3.LUT R25, R25, 0x64006400, RZ, 0xfc, !PT ;  /* 0x6400640019197812 */ /* 0x000fc400078efcff */
[----:B------:R-:W-:Y:S01]  /*1cc0*/  LOP3.LUT R9, R9, 0x100010, R24, 0xf8, !PT ;  /* 0x0010001009097812 */ /* 0x000fe200078ef818 */
[-C--:B0-----:R-:W-:Y:S01]  /*1cd0*/  HFMA2 R16, R23, R4.reuse, R16 ;  /* 0x0000000417107231 */ /* 0x081fe20000000010 */
[----:B------:R-:W-:Y:S01]  /*1ce0*/  LOP3.LUT R23, R14, 0x1f001f, RZ, 0xc0, !PT ;  /* 0x001f001f0e177812 */ /* 0x000fe200078ec0ff */
[----:B------:R-:W-:Y:S01]  /*1cf0*/  HADD2 R25, R25, -1040, -1040 ;  /* 0xe410e41019197430 */ /* 0x000fe20000000000 */
[----:B------:R-:W-:Y:S01]  /*1d00*/  LOP3.LUT R24, R15, 0x1f001f, RZ, 0xc0, !PT ;  /* 0x001f001f0f187812 */ /* 0x000fe200078ec0ff */
[----:B------:R-:W-:Y:S01]  /*1d10*/  HFMA2 R16, R21, R5, R16 ;  /* 0x0000000515107231 */ /* 0x000fe20000000010 */
[----:B------:R-:W-:Y:S01]  /*1d20*/  LOP3.LUT R19, R13, 0x3e003e0, RZ, 0xc0, !PT ;  /* 0x03e003e00d137812 */ /* 0x000fe200078ec0ff */
[----:B------:R-:W-:Y:S01]  /*1d30*/  HFMA2 R10, R25, R4, R10 ;  /* 0x00000004190a7231 */ /* 0x000fe2000000000a */
[----:B------:R-:W-:Y:S02]  /*1d40*/  LOP3.LUT R23, R23, 0x64006400, RZ, 0xfc, !PT ;  /* 0x6400640017177812 */ /* 0x000fe400078efcff */
[----:B------:R-:W-:-:S02]  /*1d50*/  LOP3.LUT R24, R24, 0x64006400, RZ, 0xfc, !PT ;  /* 0x6400640018187812 */ /* 0x000fc400078efcff */
[----:B------:R-:W-:Y:S01]  /*1d60*/  SHF.R.U32.HI R12, RZ, 0xa, R12 ;  /* 0x0000000aff0c7819 */ /* 0x000fe2000001160c */
[----:B------:R-:W-:Y:S01]  /*1d70*/  HADD2 R23, R23, -1040, -1040 ;  /* 0xe410e41017177430 */ /* 0x000fe20000000000 */
[----:B------:R-:W-:Y:S01]  /*1d80*/  SHF.R.U32.HI R13, RZ, 0xa, R13 ;  /* 0x0000000aff0d7819 */ /* 0x000fe2000001160d */
[----:B------:R-:W-:Y:S01]  /*1d90*/  HADD2 R24, R24, -1040, -1040 ;  /* 0xe410e41018187430 */ /* 0x000fe20000000000 */
[--C-:B------:R-:W-:Y:S01]  /*1da0*/  SHF.R.U32.HI R25, RZ, 0xb, R15.reuse ;  /* 0x0000000bff197819 */ /* 0x100fe2000001160f */
[-C--:B------:R-:W-:Y:S01]  /*1db0*/  HFMA2 R17, R23, R4.reuse, R17 ;  /* 0x0000000417117231 */ /* 0x080fe20000000011 */
[----:B------:R-:W-:Y:S01]  /*1dc0*/  SHF.R.U32.HI R14, RZ, 0xa, R14 ;  /* 0x0000000aff0e7819 */ /* 0x000fe2000001160e */
[----:B------:R-:W-:Y:S01]  /*1dd0*/  HFMA2 R27, R24, R4, R27 ;  /* 0x00000004181b7231 */ /* 0x000fe2000000001b */
[----:B------:R-:W-:Y:S01]  /*1de0*/  SHF.R.U32.HI R15, RZ, 0xa, R15 ;  /* 0x0000000aff0f7819 */ /* 0x000fe2000001160f */
        /* <DEDUP_REMOVED lines=9> */
[----:B------:R-:W-:Y:S02]  /*1e80*/  LOP3.LUT R12, R12, 0x64006400, RZ, 0xfc, !PT ;  /* 0x640064000c0c7812 */ /* 0x000fe400078efcff */
[----:B------:R-:W-:Y:S02]  /*1e90*/  LOP3.LUT R13, R13, 0x64006400, RZ, 0xfc, !PT ;  /* 0x640064000d0d7812 */ /* 0x000fe400078efcff */
[----:B------:R-:W-:Y:S01]  /*1ea0*/  LOP3.LUT R20, R20, 0x100010, R35, 0xf8, !PT ;  /* 0x0010001014147812 */ /* 0x000fe200078ef823 */
[----:B------:R-:W-:Y:S01]  /*1eb0*/  HADD2 R12, R12, -1040, -1040 ;  /* 0xe410e4100c0c7430 */ /* 0x000fe20000000000 */
[----:B------:R-:W-:Y:S01]  /*1ec0*/  LOP3.LUT R8, R8, 0x100010, R25, 0xf8, !PT ;  /* 0x0010001008087812 */ /* 0x000fe200078ef819 */
        /* <DEDUP_REMOVED lines=13> */
[-C--:B------:R-:W-:Y:S02]  /*1fa0*/  HFMA2 R10, R14, R6.reuse, R17 ;  /* 0x000000060e0a7231 */ /* 0x080fe40000000011 */
[----:B------:R-:W-:Y:S02]  /*1fb0*/  HFMA2 R4, R15, R6, R22 ;  /* 0x000000060f047231 */ /* 0x000fe40000000016 */
[-C--:B------:R-:W-:Y:S02]  /*1fc0*/  HFMA2 R11, R11, R7.reuse, R12 ;  /* 0x000000070b0b7231 */ /* 0x080fe4000000000c */
[----:B------:R-:W-:Y:S01]  /*1fd0*/  HADD2 R20, R20, -1040, -1040 ;  /* 0xe410e41014147430 */ /* 0x000fe20000000000 */
[----:B------:R-:W-:Y:S01]  /*1fe0*/  PRMT R0, R0, 0x5410, R2 ;  /* 0x0000541000007816 */ /* 0x000fe20000000002 */
[----:B------:R-:W-:Y:S01]  /*1ff0*/  HADD2 R8, R8, -1040, -1040 ;  /* 0xe410e41008087430 */ /* 0x000fe20000000000 */
[----:B------:R-:W-:Y:S01]  /*2000*/  LEA R22, R31, 0x20, 0x5 ;  /* 0x000000201f167811 */ /* 0x000fe200078e28ff */
[----:B------:R-:W-:-:S02]  /*2010*/  HFMA2 R5, R9, R7, R5 ;  /* 0x0000000709057231 */ /* 0x000fc40000000005 */
[-C--:B------:R-:W-:Y:S02]  /*2020*/  HFMA2 R10, R20, R7.reuse, R10 ;  /* 0x00000007140a7231 */ /* 0x080fe4000000000a */
[----:B------:R-:W-:Y:S02]  /*2030*/  HFMA2 R4, R8, R7, R4 ;  /* 0x0000000708047231 */ /* 0x000fe40000000004 */
[----:B------:R-:W-:-:S04]  /*2040*/  IMAD.WIDE R16, R29, 0x4, R38 ;  /* 0x000000041d107825 */ /* 0x000fc800078e0226 */
        /* <DEDUP_REMOVED lines=8> */
.L_x_5238:
[----:B------:R-:W0:Y:S01]  /*20d0*/  LDC.64 R36, c[0x0][0x3a0] ;  /* 0x0000e800ff247b82 */ /* 0x000e220000000a00 */
[----:B------:R-:W-:-:S04]  /*20e0*/  VIMNMX R5, PT, PT, R33, UR12, PT ;  /* 0x0000000c21057c48 */ /* 0x000fc8000bfe0100 */
[----:B------:R-:W-:Y:S01]  /*20f0*/  ISETP.GT.AND P0, PT, R5, R22, PT ;  /* 0x000000160500720c */ /* 0x000fe20003f04270 */
[----:B------:R-:W-:-:S04]  /*2100*/  IMAD R5, R29, UR8, R32 ;  /* 0x000000081d057c24 */ /* 0x000fc8000f8e0220 */
[----:B0-----:R-:W-:-:S08]  /*2110*/  IMAD.WIDE R36, R5, 0x2, R36 ;  /* 0x0000000205247825 */ /* 0x001fd000078e0224 */
[----:B------:R-:W-:Y:S05]  /*2120*/  @!P0 BRA `(.L_x_5239) ;  /* 0x0000001000f48947 */ /* 0x000fea0003800000 */
[----:B------:R-:W-:-:S07]  /*2130*/  VIMNMX.U32 R33, PT, PT, R33, UR12, PT ;  /* 0x0000000c21217c48 */ /* 0x000fce000bfe0000 */
.L_x_5240:
[----:B------:R-:W2:Y:S01]  /*2140*/  LDG.E.128.CONSTANT R8, desc[UR6][R16.64] ;  /* 0x0000000610087981 */ /* 0x000ea2000c1e9d00 */
[----:B------:R-:W-:-:S03]  /*2150*/  IMAD.WIDE R38, R29, 0x4, R16 ;  /* 0x000000041d267825 */ /* 0x000fc600078e0210 */
[----:B------:R-:W0:Y:S04]  /*2160*/  LDS.128 R12, [UR4] ;  /* 0x00000004ff0c7984 */ /* 0x000e280008000c00 */
[----:B------:R1:W3:Y:S01]  /*2170*/  LDG.E.128.CONSTANT R4, desc[UR6][R38.64] ;  /* 0x0000000626047981 */ /* 0x0002e2000c1e9d00 */
        /* <DEDUP_REMOVED lines=65> */
[----:B------:R-:W-:Y:S01]  /*2590*/  LOP3.LUT R35, R14, 0x64006400, RZ, 0xfc, !PT ;  /* 0x640064000e237812 */ /* 0x000fe200078efcff */
[----:B------:R-:W-:Y:S01]  /*25a0*/  IMAD.MOV.U32 R14, RZ, RZ, 0x2400 ;  /* 0x00002400ff0e7424 */ /* 0x000fe200078e00ff */
[----:B------:R-:W-:Y:S01]  /*25b0*/  LOP3.LUT R27, R27, 0x1c001c0, RZ, 0xc0, !PT ;  /* 0x01c001c01b1b7812 */ /* 0x000fe200078ec0ff */
[----:B------:R-:W-:Y:S02]  /*25c0*/  HFMA2 R17, R17, R0.H1_H1, -132, -132 ;  /* 0xd820d82011117431 */ /* 0x000fe40000060000 */
[----:B------:R-:W-:-:S02]  /*25d0*/  HFMA2 R26, R19, R15, R26 ;  /* 0x0000000f131a7231 */ /* 0x000fc4000000001a */
[----:B------:R-:W-:Y:S01]  /*25e0*/  HFMA2 R24, R35, R0.H1_H1, -132, -132 ;  /* 0xd820d82023187431 */ /* 0x000fe20000060000 */
[----:B------:R-:W-:Y:S01]  /*25f0*/  LOP3.LUT R13, R13, 0x1c001c0, RZ, 0xc0, !PT ;  /* 0x01c001c00d0d7812 */ /* 0x000fe200078ec0ff */
[-C--:B------:R-:W-:Y:S01]  /*2600*/  HFMA2 R12, R17, R15.reuse, R12 ;  /* 0x0000000f110c7231 */ /* 0x080fe2000000000c */
[----:B------:R-:W-:Y:S01]  /*2610*/  PRMT R2, R2, 0x5410, R14 ;  /* 0x0000541002027816 */ /* 0x000fe2000000000e */
[----:B------:R-:W-:Y:S01]  /*2620*/  HFMA2 R24, R24, R15, R16 ;  /* 0x0000000f18187231 */ /* 0x000fe20000000010 */
[----:B------:R-:W-:Y:S01]  /*2630*/  LOP3.LUT R15, R31, 0x1c001c0, RZ, 0xc0, !PT ;  /* 0x01c001c01f0f7812 */ /* 0x000fe200078ec0ff */
[----:B------:R-:W0:Y:S01]  /*2640*/  LDS.128 R16, [UR4+0x10] ;  /* 0x00001004ff107984 */ /* 0x000e220008000c00 */
[----:B------:R-:W-:Y:S02]  /*2650*/  LOP3.LUT R27, R27, 0x64006400, RZ, 0xfc, !PT ;  /* 0x640064001b1b7812 */ /* 0x000fe400078efcff */
[----:B------:R-:W-:Y:S02]  /*2660*/  LOP3.LUT R15, R15, 0x64006400, RZ, 0xfc, !PT ;  /* 0x640064000f0f7812 */ /* 0x000fe400078efcff */
[----:B------:R-:W-:Y:S01]  /*2670*/  LOP3.LUT R13, R13, 0x64006400, RZ, 0xfc, !PT ;  /* 0x640064000d0d7812 */ /* 0x000fe200078efcff */
[----:B------:R-:W-:-:S02]  /*2680*/  HFMA2 R14, R27, R2.H1_H1, -20, -20 ;  /* 0xcd00cd001b0e7431 */ /* 0x000fc40000060002 */
[-C--:B------:R-:W-:Y:S02]  /*2690*/  HFMA2 R15, R15, R2.reuse.H1_H1, -20, -20 ;  /* 0xcd00cd000f0f7431 */ /* 0x080fe40000060002 */
[----:B------:R-:W-:Y:S02]  /*26a0*/  HFMA2 R13, R13, R2.H1_H1, -20, -20 ;  /* 0xcd00cd000d0d7431 */ /* 0x000fe40000060002 */
[-C--:B0-----:R-:W-:Y:S02]  /*26b0*/  HFMA2 R25, R15, R16.reuse, R25 ;  /* 0x000000100f197231 */ /* 0x081fe40000000019 */
[-C--:B------:R-:W-:Y:S02]  /*26c0*/  HFMA2 R26, R14, R16.reuse, R26 ;  /* 0x000000100e1a7231 */ /* 0x080fe4000000001a */
[----:B------:R-:W-:Y:S02]  /*26d0*/  HFMA2 R27, R13, R16, R12 ;  /* 0x000000100d1b7231 */ /* 0x000fe4000000000c */
[----:B------:R-:W2:Y:S01]  /*26e0*/  LDG.E.128.CONSTANT R12, desc[UR6][R38.64] ;  /* 0x00000006260c7981 */ /* 0x000ea2000c1e9d00 */
[----:B------:R-:W-:Y:S01]  /*26f0*/  LOP3.LUT R23, R23, 0x1c001c0, RZ, 0xc0, !PT ;  /* 0x01c001c017177812 */ /* 0x000fe200078ec0ff */
[----:B------:R-:W-:Y:S01]  /*2700*/  VIADD R22, R22, 0x20 ;  /* 0x0000002016167836 */ /* 0x000fe20000000000 */
[----:B---3--:R-:W-:-:S02]  /*2710*/  LOP3.LUT R31, R5, 0x380038, RZ, 0xc0, !PT ;  /* 0x00380038051f7812 */ /* 0x008fc400078ec0ff */
[----:B------:R-:W-:Y:S02]  /*2720*/  LOP3.LUT R23, R23, 0x64006400, RZ, 0xfc, !PT ;  /* 0x6400640017177812 */ /* 0x000fe400078efcff */
[----:B------:R-:W-:Y:S02]  /*2730*/  LOP3.LUT R31, R31, 0x64006400, RZ, 0xfc, !PT ;  /* 0x640064001f1f7812 */ /* 0x000fe400078efcff */
[----:B------:R-:W-:Y:S01]  /*2740*/  SHF.R.U32.HI R32, RZ, 0x6, R7 ;  /* 0x00000006ff207819 */ /* 0x000fe20000011607 */
[----:B------:R-:W-:Y:S01]  /*2750*/  HFMA2 R23, R23, R2.H1_H1, -20, -20 ;  /* 0xcd00cd0017177431 */ /* 0x000fe20000060002 */
[----:B------:R-:W-:Y:S02]  /*2760*/  SHF.R.U32.HI R8, RZ, 0xf, R8 ;  /* 0x0000000fff087819 */ /* 0x000fe40000011608 */
[----:B------:R-:W-:Y:S01]  /*2770*/  SHF.R.U32.HI R9, RZ, 0xf, R9 ;  /* 0x0000000fff097819 */ /* 0x000fe20000011609 */
[----:B------:R-:W-:Y:S01]  /*2780*/  HFMA2 R24, R23, R16, R24 ;  /* 0x0000001017187231 */ /* 0x000fe20000000018 */
[----:B------:R-:W-:-:S02]  /*2790*/  LOP3.LUT R23, R4, 0x70007, RZ, 0xc0, !PT ;  /* 0x0007000704177812 */ /* 0x000fc400078ec0ff */
[----:B------:R-:W-:Y:S02]  /*27a0*/  LOP3.LUT R16, R5, 0x70007, RZ, 0xc0, !PT ;  /* 0x0007000705107812 */ /* 0x000fe400078ec0ff */
[----:B------:R-:W-:Y:S02]  /*27b0*/  LOP3.LUT R23, R23, 0x64006400, RZ, 0xfc, !PT ;  /* 0x6400640017177812 */ /* 0x000fe400078efcff */
[----:B------:R-:W-:Y:S02]  /*27c0*/  LOP3.LUT R16, R16, 0x64006400, RZ, 0xfc, !PT ;  /* 0x6400640010107812 */ /* 0x000fe400078efcff */
[----:B------:R-:W-:Y:S01]  /*27d0*/  SHF.R.U32.HI R10, RZ, 0xf, R10 ;  /* 0x0000000fff0a7819 */ /* 0x000fe2000001160a */
[----:B------:R-:W-:Y:S01]  /*27e0*/  HADD2 R23, R23, -1028, -1028 ;  /* 0xe404e40417177430 */ /* 0x000fe20000000000 */
[----:B------:R-:W-:Y:S01]  /*27f0*/  SHF.R.U32.HI R11, RZ, 0xf, R11 ;  /* 0x0000000fff0b7819 */ /* 0x000fe2000001160b */
[----:B------:R-:W-:Y:S01]  /*2800*/  HADD2 R16, R16, -1028, -1028 ;  /* 0xe404e40410107430 */ /* 0x000fe20000000000 */
[----:B------:R-:W-:Y:S01]  /*2810*/  ISETP.GE.AND P0, PT, R22, R33, PT ;  /* 0x000000211600720c */ /* 0x000fe20003f06270 */
[-C--:B------:R-:W-:Y:S01]  /*2820*/  HFMA2 R25, R23, R17.reuse, R25 ;  /* 0x0000001117197231 */ /* 0x080fe20000000019 */
[----:B------:R-:W-:Y:S01]  /*2830*/  LOP3.LUT R23, R6, 0x70007, RZ, 0xc0, !PT ;  /* 0x0007000706177812 */ /* 0x000fe200078ec0ff */
[----:B------:R-:W-:Y:S01]  /*2840*/  HFMA2 R26, R16, R17, R26 ;  /* 0x00000011101a7231 */ /* 0x000fe2000000001a */
[----:B------:R-:W-:-:S02]  /*2850*/  LOP3.LUT R16, R7, 0x70007, RZ, 0xc0, !PT ;  /* 0x0007000707107812 */ /* 0x000fc400078ec0ff */
[----:B------:R-:W-:Y:S02]  /*2860*/  LOP3.LUT R23, R23, 0x64006400, RZ, 0xfc, !PT ;  /* 0x6400640017177812 */ /* 0x000fe400078efcff */
[----:B------:R-:W-:Y:S02]  /*2870*/  LOP3.LUT R16, R16, 0x64006400, RZ, 0xfc, !PT ;  /* 0x6400640010107812 */ /* 0x000fe400078efcff */
[----:B------:R-:W-:Y:S01]  /*2880*/  PRMT R3, R3, 0x5410, R28 ;  /* 0x0000541003037816 */ /* 0x000fe2000000001c */
        /* <DEDUP_REMOVED lines=12> */
[--C-:B------:R-:W-:Y:S01]  /*2950*/  SHF.R.U32.HI R23, RZ, 0x6, R4.reuse ;  /* 0x00000006ff177819 */ /* 0x100fe20000011604 */
        /* <DEDUP_REMOVED lines=13> */
[----:B------:R-:W-:Y:S02]  /*2a30*/  HFMA2 R26, R16, R19, R26 ;  /* 0x00000013101a7231 */ /* 0x000fe4000000001a */
[----:B------:R-:W-:Y:S01]  /*2a40*/  HFMA2 R31, R31, R18, R27 ;  /* 0x000000121f1f7231 */ /* 0x000fe2000000001b */
[----:B------:R-:W-:-:S02]  /*2a50*/  LOP3.LUT R17, R17, 0x64006400, RZ, 0xfc, !PT ;  /* 0x6400640011117812 */ /* 0x000fc400078efcff */
[--C-:B------:R-:W-:Y:S02]  /*2a60*/  SHF.R.U32.HI R27, RZ, 0x6, R6.reuse ;  /* 0x00000006ff1b7819 */ /* 0x100fe40000011606 */
[----:B------:R-:W-:Y:S01]  /*2a70*/  SHF.R.U32.HI R6, RZ, 0xe, R6 ;  /* 0x0000000eff067819 */ /* 0x000fe20000011606 */
[----:B------:R-:W-:Y:S01]  /*2a80*/  HADD2 R17, R17, -1028, -1028 ;  /* 0xe404e40411117430 */ /* 0x000fe20000000000 */
[----:B------:R-:W-:-:S03]  /*2a90*/  LOP3.LUT R16, R27, 0x70007, RZ, 0xc0, !PT ;  /* 0x000700071b107812 */ /* 0x000fc600078ec0ff */
[----:B------:R-:W-:Y:S01]  /*2aa0*/  HFMA2 R25, R17, R19, R25 ;  /* 0x0000001311197231 */ /* 0x000fe20000000019 */
[----:B------:R-:W-:Y:S02]  /*2ab0*/  LOP3.LUT R17, R32, 0x70007, RZ, 0xc0, !PT ;  /* 0x0007000720117812 */ /* 0x000fe400078ec0ff */
[----:B------:R-:W-:Y:S02]  /*2ac0*/  LOP3.LUT R16, R16, 0x64006400, RZ, 0xfc, !PT ;  /* 0x6400640010107812 */ /* 0x000fe400078efcff */
[----:B------:R-:W-:-:S03]  /*2ad0*/  LOP3.LUT R17, R17, 0x64006400, RZ, 0xfc, !PT ;  /* 0x6400640011117812 */ /* 0x000fc600078efcff */
[----:B------:R-:W-:Y:S02]  /*2ae0*/  HADD2 R16, R16, -1028, -1028 ;  /* 0xe404e40410107430 */ /* 0x000fe40000000000 */
[----:B------:R-:W-:Y:S02]  /*2af0*/  HADD2 R17, R17, -1028, -1028 ;  /* 0xe404e40411117430 */ /* 0x000fe40000000000 */
[-C--:B------:R-:W-:Y:S01]  /*2b00*/  HFMA2 R31, R16, R19.reuse, R31 ;  /* 0x00000013101f7231 */ /* 0x080fe2000000001f */
[----:B------:R-:W-:Y:S01]  /*2b10*/  LOP3.LUT R16, R9, 0x10001, RZ, 0xc0, !PT ;  /* 0x0001000109107812 */ /* 0x000fe200078ec0ff */
[----:B------:R-:W-:Y:S01]  /*2b20*/  HFMA2 R34, R17, R19, R34 ;  /* 0x0000001311227231 */ /* 0x000fe20000000022 */
[----:B------:R-:W-:Y:S02]  /*2b30*/  LOP3.LUT R17, R8, 0x10001, RZ, 0xc0, !PT ;  /* 0x0001000108117812 */ /* 0x000fe400078ec0ff */
[----:B------:R-:W-:Y:S02]  /*2b40*/  LOP3.LUT R9, R16, 0x20002, R5, 0xf8, !PT ;  /* 0x0002000210097812 */ /* 0x000fe400078ef805 */
[----:B------:R-:W-:-:S02]  /*2b50*/  LOP3.LUT R8, R17, 0x20002, R4, 0xf8, !PT ;  /* 0x0002000211087812 */ /* 0x000fc400078ef804 */
[----:B------:R-:W0:Y:S01]  /*2b60*/  LDS.128 R16, [UR4+0x20] ;  /* 0x00002004ff107984 */ /* 0x000e220008000c00 */
[C---:B------:R-:W-:Y:S02]  /*2b70*/  LOP3.LUT R5, R23.reuse, 0x380038, RZ, 0xc0, !PT ;  /* 0x0038003817057812 */ /* 0x040fe400078ec0ff */
[----:B------:R-:W-:Y:S02]  /*2b80*/  LOP3.LUT R23, R23, 0x1c001c0, RZ, 0xc0, !PT ;  /* 0x01c001c017177812 */ /* 0x000fe400078ec0ff */
[----:B------:R-:W-:Y:S02]  /*2b90*/  LOP3.LUT R5, R5, 0x64006400, RZ, 0xfc, !PT ;  /* 0x6400640005057812 */ /* 0x000fe400078efcff */
[----:B------:R-:W-:-:S03]  /*2ba0*/  LOP3.LUT R23, R23, 0x64006400, RZ, 0xfc, !PT ;  /* 0x6400640017177812 */ /* 0x000fc600078efcff */
[----:B------:R-:W-:Y:S01]  /*2bb0*/  HFMA2 R4, R5, R0.H1_H1, -132, -132 ;  /* 0xd820d82005047431 */ /* 0x000fe20000060000 */
[C---:B------:R-:W-:Y:S01]  /*2bc0*/  LOP3.LUT R5, R24.reuse, 0x380038, RZ, 0xc0, !PT ;  /* 0x0038003818057812 */ /* 0x040fe200078ec0ff */
[----:B------:R-:W-:Y:S01]  /*2bd0*/  HFMA2 R23, R23, R2.H1_H1, -20, -20 ;  /* 0xcd00cd0017177431 */ /* 0x000fe20000060002 */
[----:B------:R-:W-:Y:S02]  /*2be0*/  LOP3.LUT R24, R24, 0x1c001c0, RZ, 0xc0, !PT ;  /* 0x01c001c018187812 */ /* 0x000fe400078ec0ff */
[----:B------:R-:W-:Y:S01]  /*2bf0*/  LOP3.LUT R5, R5, 0x64006400, RZ, 0xfc, !PT ;  /* 0x6400640005057812 */ /* 0x000fe200078efcff */
[----:B0-----:R-:W-:-:S04]  /*2c00*/  HFMA2 R25, R4, R16, R25 ;  /* 0x0000001004197231 */ /* 0x001fc80000000019 */
[----:B------:R-:W-:Y:S01]  /*2c10*/  HFMA2 R4, R5, R0.H1_H1, -132, -132 ;  /* 0xd820d82005047431 */ /* 0x000fe20000060000 */
[C---:B------:R-:W-:Y:S02]  /*2c20*/  LOP3.LUT R5, R27.reuse, 0x380038, RZ, 0xc0, !PT ;  /* 0x003800381b057812 */ /* 0x040fe400078ec0ff */
[----:B------:R-:W-:Y:S01]  /*2c30*/  LOP3.LUT R27, R27, 0x1c001c0, RZ, 0xc0, !PT ;  /* 0x01c001c01b1b7812 */ /* 0x000fe200078ec0ff */
[----:B------:R-:W-:Y:S01]  /*2c40*/  HFMA2 R26, R4, R16, R26 ;  /* 0x00000010041a7231 */ /* 0x000fe2000000001a */
[----:B------:R-:W-:Y:S01]  /*2c50*/  LOP3.LUT R5, R5, 0x64006400, RZ, 0xfc, !PT ;  /* 0x6400640005057812 */ /* 0x000fe200078efcff */
[----:B------:R-:W-:Y:S01]  /*2c60*/  HFMA2 R25, R23, R17, R25 ;  /* 0x0000001117197231 */ /* 0x000fe20000000019 */
        /* <DEDUP_REMOVED lines=8> */
[----:B------:R-:W-:-:S02]  /*2cf0*/  LOP3.LUT R32, R32, 0x1c001c0, RZ, 0xc0, !PT ;  /* 0x01c001c020207812 */ /* 0x000fc400078ec0ff */
[----:B------:R-:W-:Y:S01]  /*2d00*/  LOP3.LUT R5, R24, 0x64006400, RZ, 0xfc, !PT ;  /* 0x6400640018057812 */ /* 0x000fe200078efcff */
[----:B------:R-:W-:Y:S01]  /*2d10*/  HFMA2 R4, R4, R0.H1_H1, -132, -132 ;  /* 0xd820d82004047431 */ /* 0x000fe20000060000 */
[----:B------:R-:W-:Y:S01]  /*2d20*/  LOP3.LUT R10, R10, 0x20002, R7, 0xf8, !PT ;  /* 0x000200020a0a7812 */ /* 0x000fe200078ef807 */
[----:B------:R-:W-:Y:S01]  /*2d30*/  HFMA2 R24, R27, R2.H1_H1, -20, -20 ;  /* 0xcd00cd001b187431 */ /* 0x000fe20000060002 */
[----:B------:R-:W-:Y:S01]  /*2d40*/  LOP3.LUT R7, R32, 0x64006400, RZ, 0xfc, !PT ;  /* 0x6400640020077812 */ /* 0x000fe200078efcff */
[----:B------:R-:W-:Y:S02]  /*2d50*/  HFMA2 R4, R4, R16, R34 ;  /* 0x0000001004047231 */ /* 0x000fe40000000022 */
[-C--:B------:R-:W-:Y:S02]  /*2d60*/  HFMA2 R16, R5, R2.reuse.H1_H1, -20, -20 ;  /* 0xcd00cd0005107431 */ /* 0x080fe40000060002 */
[----:B------:R-:W-:Y:S02]  /*2d70*/  HFMA2 R24, R24, R17, R31 ;  /* 0x0000001118187231 */ /* 0x000fe4000000001f */
[----:B------:R-:W-:-:S02]  /*2d80*/  HFMA2 R7, R7, R2.H1_H1, -20, -20 ;  /* 0xcd00cd0007077431 */ /* 0x000fc40000060002 */
[-C--:B------:R-:W-:Y:S02]  /*2d90*/  HFMA2 R16, R16, R17.reuse, R26 ;  /* 0x0000001110107231 */ /* 0x080fe4000000001a */
[----:B------:R-:W-:Y:S01]  /*2da0*/  HFMA2 R4, R7, R17, R4 ;  /* 0x0000001107047231 */ /* 0x000fe20000000004 */
[----:B--2---:R-:W-:Y:S02]  /*2db0*/  LOP3.LUT R5, R12, 0x70007, RZ, 0xc0, !PT ;  /* 0x000700070c057812 */ /* 0x004fe400078ec0ff */
        /* <DEDUP_REMOVED lines=11> */
[----:B------:R-:W-:Y:S01]  /*2e70*/  HADD2 R7, R7, -1028, -1028 ;  /* 0xe404e40407077430 */ /* 0x000fe20000000000 */
[----:B------:R-:W-:Y:S01]  /*2e80*/  LOP3.LUT R23, R23, 0x64006400, RZ, 0xfc, !PT ;  /* 0x6400640017177812 */ /* 0x000fe200078efcff */
[-C--:B------:R-:W-:Y:S01]  /*2e90*/  HFMA2 R24, R6, R18.reuse, R24 ;  /* 0x0000001206187231 */ /* 0x080fe20000000018 */
[----:B------:R-:W-:Y:S01]  /*2ea0*/  LOP3.LUT R6, R13, 0x380038, RZ, 0xc0, !PT ;  /* 0x003800380d067812 */ /* 0x000fe200078ec0ff */
[----:B------:R-:W-:Y:S01]  /*2eb0*/  HADD2 R25, R5, -1028, -1028 ;  /* 0xe404e40405197430 */ /* 0x000fe20000000000 */
[----:B------:R-:W-:Y:S01]  /*2ec0*/  SHF.R.U32.HI R26, RZ, 0xd, R14 ;  /* 0x0000000dff1a7819 */ /* 0x000fe2000001160e */
[----:B------:R-:W-:Y:S01]  /*2ed0*/  HFMA2 R16, R7, R18, R16 ;  /* 0x0000001207107231 */ /* 0x000fe20000000010 */
[----:B------:R-:W-:Y:S01]  /*2ee0*/  LOP3.LUT R7, R14, 0x380038, RZ, 0xc0, !PT ;  /* 0x003800380e077812 */ /* 0x000fe200078ec0ff */
[----:B------:R-:W-:-:S02]  /*2ef0*/  HFMA2 R5, R23, R0.H1_H1, -132, -132 ;  /* 0xd820d82017057431 */ /* 0x000fc40000060000 */
[----:B------:R-:W-:Y:S01]  /*2f00*/  HFMA2 R23, R25, R18, R4 ;  /* 0x0000001219177231 */ /* 0x000fe20000000004 */
[----:B------:R-:W-:Y:S02]  /*2f10*/  LOP3.LUT R25, R6, 0x64006400, RZ, 0xfc, !PT ;  /* 0x6400640006197812 */ /* 0x000fe400078efcff */
[----:B------:R-:W-:Y:S01]  /*2f20*/  LOP3.LUT R27, R7, 0x64006400, RZ, 0xfc, !PT ;  /* 0x64006400071b7812 */ /* 0x000fe200078efcff */
[-C--:B------:R-:W-:Y:S01]  /*2f30*/  HFMA2 R17, R5, R19.reuse, R17 ;  /* 0x0000001305117231 */ /* 0x080fe20000000011 */
[----:B------:R-:W-:Y:S01]  /*2f40*/  SHF.R.U32.HI R14, RZ, 0x6, R14 ;  /* 0x00000006ff0e7819 */ /* 0x000fe2000001160e */
[----:B------:R-:W0:Y:S01]  /*2f50*/  LDS.128 R4, [UR4+0x30] ;  /* 0x00003004ff047984 */ /* 0x000e220008000c00 */
        /* <DEDUP_REMOVED lines=15> */
[----:B------:R-:W-:Y:S01]  /*3050*/  LOP3.LUT R11, R11, 0x40004, R26, 0xf8, !PT ;  /* 0x000400040b0b7812 */ /* 0x000fe200078ef81a */
[----:B------:R-:W-:Y:S01]  /*3060*/  HFMA2 R23, R24, R19, R23 ;  /* 0x0000001318177231 */ /* 0x000fe20000000017 */
[----:B------:R-:W-:-:S02]  /*3070*/  LOP3.LUT R19, R12, 0x70007, RZ, 0xc0, !PT ;  /* 0x000700070c137812 */ /* 0x000fc400078ec0ff */
[----:B------:R-:W-:Y:S02]  /*3080*/  LOP3.LUT R24, R13, 0x70007, RZ, 0xc0, !PT ;  /* 0x000700070d187812 */ /* 0x000fe400078ec0ff */
        /* <DEDUP_REMOVED lines=8> */
[----:B------:R-:W-:Y:S02]  /*3110*/  LOP3.LUT R24, R24, 0x64006400, RZ, 0xfc, !PT ;  /* 0x6400640018187812 */ /* 0x000fe400078efcff */
[----:B------:R-:W-:Y:S01]  /*3120*/  LOP3.LUT R25, R25, 0x64006400, RZ, 0xfc, !PT ;  /* 0x6400640019197812 */ /* 0x000fe200078efcff */
[-C--:B0-----:R-:W-:Y:S02]  /*3130*/  HFMA2 R17, R26, R4.reuse, R17 ;  /* 0x000000041a117231 */ /* 0x081fe40000000011 */
[-C--:B------:R-:W-:Y:S02]  /*3140*/  HFMA2 R18, R19, R4.reuse, R18 ;  /* 0x0000000413127231 */ /* 0x080fe40000000012 */
[----:B------:R-:W-:Y:S01]  /*3150*/  HADD2 R24, R24, -1028, -1028 ;  /* 0xe404e40418187430 */ /* 0x000fe20000000000 */
[C---:B------:R-:W-:Y:S01]  /*3160*/  LOP3.LUT R19, R12.reuse, 0x380038, RZ, 0xc0, !PT ;  /* 0x003800380c137812 */ /* 0x040fe200078ec0ff */
[----:B------:R-:W-:Y:S01]  /*3170*/  HADD2 R25, R25, -1028, -1028 ;  /* 0xe404e40419197430 */ /* 0x000fe20000000000 */
[----:B------:R-:W-:Y:S01]  /*3180*/  LOP3.LUT R12, R12, 0x1c001c0, RZ, 0xc0, !PT ;  /* 0x01c001c00c0c7812 */ /* 0x000fe200078ec0ff */
[-C--:B------:R-:W-:Y:S01]  /*3190*/  HFMA2 R16, R24, R4.reuse, R16 ;  /* 0x0000000418107231 */ /* 0x080fe20000000010 */
[C---:B------:R-:W-:Y:S01]  /*31a0*/  LOP3.LUT R24, R13.reuse, 0x1c001c0, RZ, 0xc0, !PT ;  /* 0x01c001c00d187812 */ /* 0x040fe200078ec0ff */
[----:B------:R-:W-:Y:S01]  /*31b0*/  HFMA2 R4, R25, R4, R23 ;  /* 0x0000000419047231 */ /* 0x000fe20000000017 */
[----:B------:R-:W-:-:S02]  /*31c0*/  LOP3.LUT R23, R13, 0x380038, RZ, 0xc0, !PT ;  /* 0x003800380d177812 */ /* 0x000fc400078ec0ff */
[C---:B------:R-:W-:Y:S02]  /*31d0*/  LOP3.LUT R13, R14.reuse, 0x380038, RZ, 0xc0, !PT ;  /* 0x003800380e0d7812 */ /* 0x040fe400078ec0ff */
        /* <DEDUP_REMOVED lines=50> */
.L_x_5239:
        /* <DEDUP_REMOVED lines=9> */
.L_x_5244:
[----:B------:R-:W0:Y:S02]  /*3590*/  LDS R4, [R2] ;  /* 0x0000000002047984 */ /* 0x000e240000000800 */
[----:B0-----:R-:W-:-:S05]  /*35a0*/  HADD2 R5, R4, R7 ;  /* 0x0000000704057230 */ /* 0x001fca0000000000 */
[----:B------:R-:W0:Y:S02]  /*35b0*/  ATOMS.CAST.SPIN P0, [R2], R4, R5 ;  /* 0x000000040200758d */ /* 0x000e240001800005 */
[----:B0-----:R-:W-:Y:S05]  /*35c0*/  @!P0 BRA `(.L_x_5244) ;  /* 0xfffffffc00f08947 */ /* 0x001fea000383ffff */
[----:B------:R-:W-:Y:S05]  /*35d0*/  BRA `(.L_x_5242) ;  /* 0x00000000000c7947 */ /* 0x000fea0003800000 */
.L_x_5243:
[----:B------:R-:W2:Y:S02]  /*35e0*/  LD.E R0, desc[UR6][R36.64] ;  /* 0x0000000624007980 */ /* 0x000ea4000c101900 */
[----:B--2---:R-:W-:-:S05]  /*35f0*/  IMAD.IADD R3, R7, 0x1, R0 ;  /* 0x0000000107037824 */ /* 0x004fca00078e0200 */
[----:B------:R0:W-:Y:S02]  /*3600*/  ST.E desc[UR6][R36.64], R3 ;  /* 0x0000000324007985 */ /* 0x0001e4000c101906 */
.L_x_5242:
[----:B------:R-:W-:Y:S05]  /*3610*/  BSYNC.RECONVERGENT B0 ;  /* 0x0000000000007941 */ /* 0x000fea0003800200 */
.L_x_5241:
[----:B------:R1:W-:Y:S02]  /*3620*/  ATOM.E.ADD.F16x2.RN.STRONG.GPU P0, RZ, desc[UR6][R36.64+0x4], R9 ;  /* 0x8000040924ff79a2 */ /* 0x0003e4000c10e106 */
[----:B-1----:R-:W-:Y:S05]  /*3630*/  @P0 EXIT ;  /* 0x000000000000094d */ /* 0x002fea0003800000 */
[----:B------:R-:W1:Y:S02]  /*3640*/  QSPC.E.S P0, RZ, [R36+0x4] ;  /* 0x0000040024ff73aa */ /* 0x000e640000000500 */
[----:B-1----:R-:W-:Y:S05]  /*3650*/  @!P0 BRA `(.L_x_5245) ;  /* 0x0000000000188947 */ /* 0x002fea0003800000 */
[----:B0-----:R-:W-:-:S07]  /*3660*/  MOV R36, R36 ;  /* 0x0000002400247202 */ /* 0x001fce0000000f00 */
.L_x_5246:
[----:B------:R-:W0:Y:S02]  /*3670*/  LDS R2, [R36+0x4] ;  /* 0x0000040024027984 */ /* 0x000e240000000800 */
[----:B0-----:R-:W-:-:S05]  /*3680*/  HFMA2 R3, R2, 1, 1, R9 ;  /* 0x3c003c0002037831 */ /* 0x001fca0000000009 */
[----:B------:R-:W0:Y:S02]  /*3690*/  ATOMS.CAST.SPIN P0, [R36+0x4], R2, R3 ;  /* 0x000004022400758d */ /* 0x000e240001800003 */
[----:B0-----:R-:W-:Y:S05]  /*36a0*/  @!P0 BRA `(.L_x_5246) ;  /* 0xfffffffc00f08947 */ /* 0x001fea000383ffff */
[----:B------:R-:W-:Y:S05]  /*36b0*/  EXIT ;  /* 0x000000000000794d */ /* 0x000fea0003800000 */
.L_x_5245:
[----:B------:R-:W0:Y:S02]  /*36c0*/  LD.E R0, desc[UR6][R36.64+0x4] ;  /* 0x0000040624007980 */ /* 0x000e24000c101900 */
[----:B0-----:R-:W-:-:S05]  /*36d0*/  IMAD.IADD R3, R9, 0x1, R0 ;  /* 0x0000000109037824 */ /* 0x001fca00078e0200 */
[----:B------:R-:W-:Y:S01]  /*36e0*/  ST.E desc[UR6][R36.64+0x4], R3 ;  /* 0x0000040324007985 */ /* 0x000fe2000c101906 */
[----:B------:R-:W-:Y:S05]  /*36f0*/  EXIT ;  /* 0x000000000000794d */ /* 0x000fea0003800000 */
.L_x_5247:
        /* <DEDUP_REMOVED lines=16> */
.L_x_5371:


//--------------------- .text._Z23gemm_half_q_half_kernelILi1ELi38ELb1ELb1ELi32EEvPK6__halfPKjS4_S2_PS0_iiiiPKtS7_iiiiiibS2_i --------------------------
	.section	.text._Z23gemm_half_q_half_kernelILi1ELi38ELb1ELb1ELi32EEvPK6__halfPKjS4_S2_PS0_iiiiPKtS7_iiiiiibS2_i,"ax",@progbits
	.align	128
        .global         _Z23gemm_half_q_half_kernelILi1ELi38ELb1ELb1ELi32EEvPK6__halfPKjS4_S2_PS0_iiiiPKtS7_iiiiiibS2_i
        .type           _Z23gemm_half_q_half_kernelILi1ELi38ELb1ELb1ELi32EEvPK6__halfPKjS4_S2_PS0_iiiiPKtS7_iiiiiibS2_i,@function
        .size           _Z23gemm_half_q_half_kernelILi1ELi38ELb1ELb1ELi32EEvPK6__halfPKjS4_S2_PS0_iiiiPKtS7_iiiiiibS2_i,(.L_x_5372 - _Z23gemm_half_q_half_kernelILi1ELi38ELb1ELb1ELi32EEvPK6__halfPKjS4_S2_PS0_iiiiPKtS7_iiiiiibS2_i)
        .other          _Z23gemm_half_q_half_kernelILi1ELi38ELb1ELb1ELi32EEvPK6__halfPKjS4_S2_PS0_iiiiPKtS7_iiiiiibS2_i,@"STO_CUDA_ENTRY STV_DEFAULT"
_Z23gemm_half_q_half_kernelILi1ELi38ELb1ELb1ELi32EEvPK6__halfPKjS4_S2_PS0_iiiiPKtS7_iiiiiibS2_i:
.text._Z23gemm_half_q_half_kernelILi1ELi38ELb1ELb1ELi32EEvPK6__halfPKjS4_S2_PS0_iiiiPKtS7_iiiiiibS2_i:
        /* <DEDUP_REMOVED lines=17> */
[C---:B------:R-:W-:Y:S02]  /*0110*/  VIADD R35, R22.reuse, 0x20 ;  /* 0x0000002016237836 */ /* 0x040fe40000000000 */
[--C-:B---3--:R-:W-:Y:S02]  /*0120*/  IMAD.IADD R15, R22, 0x1, R3.reuse ;  /* 0x00000001160f7824 */ /* 0x108fe400078e0203 */
[----:B0-----:R-:W-:Y:S01]  /*0130*/  IMAD R0, R0, 0x20, R3 ;  /* 0x0000002000007824 */ /* 0x001fe200078e0203 */
[----:B--2---:R-:W-:-:S03]  /*0140*/  VIMNMX R31, PT, PT, R35, R6, PT ;  /* 0x00000006231f7248 */ /* 0x004fc60003fe0100 */
[----:B------:R-:W-:Y:S01]  /*0150*/  IMAD.SHL.U32 R32, R0, 0x4, RZ ;  /* 0x0000000400207824 */ /* 0x000fe200078e00ff */
[----:B------:R-:W-:-:S04]  /*0160*/  ISETP.GE.AND P0, PT, R15, R31, PT ;  /* 0x0000001f0f00720c */ /* 0x000fc80003f06270 */
[----:B----4-:R-:W-:-:S09]  /*0170*/  ISETP.GE.AND P1, PT, R32, R29, PT ;  /* 0x0000001d2000720c */ /* 0x010fd20003f26270 */
        /* <DEDUP_REMOVED lines=19> */
.L_x_5249:
[----:B------:R-:W-:Y:S05]  /*02b0*/  BSYNC.RECONVERGENT B0 ;  /* 0x0000000000007941 */ /* 0x000fea0003800200 */
.L_x_5248:
        /* <DEDUP_REMOVED lines=23> */
.L_x_5251:
        /* <DEDUP_REMOVED lines=18> */
[----:B------:R-:W-:Y:S02]  /*0550*/  SHF.R.U32.HI R17, RZ, 0x4, R0 ;  /* 0x00000004ff117819 */ /* 0x000fe40000011600 */
[----:B------:R-:W-:Y:S01]  /*0560*/  LOP3.LUT R12, R12, 0xf, RZ, 0xc0, !PT ;  /* 0x0000000f0c0c7812 */ /* 0x000fe200078ec0ff */
[----:B------:R-:W-:Y:S01]  /*0570*/  IMAD R19, R16, R16, R16 ;  /* 0x0000001010137224 */ /* 0x000fe200078e0210 */
[----:B------:R-:W-:Y:S01]  /*0580*/  SHF.R.U32.HI R0, RZ, 0xc, R0 ;  /* 0x0000000cff007819 */ /* 0x000fe20000011600 */
[----:B---3--:R-:W-:Y:S01]  /*0590*/  IMAD.IADD R8, R3, 0x1, R8 ;  /* 0x0000000103087824 */ /* 0x008fe200078e0208 */
[----:B------:R-:W-:Y:S01]  /*05a0*/  LOP3.LUT R17, R17, 0xf, RZ, 0xc0, !PT ;  /* 0x0000000f11117812 */ /* 0x000fe200078ec0ff */
[----:B------:R-:W-:Y:S01]  /*05b0*/  IMAD R13, R12, R12, R12 ;  /* 0x0000000c0c0d7224 */ /* 0x000fe200078e020c */
[----:B------:R-:W-:-:S02]  /*05c0*/  LOP3.LUT R0, R0, 0xf, RZ, 0xc0, !PT ;  /* 0x0000000f00007812 */ /* 0x000fc400078ec0ff */
[----:B------:R-:W-:Y:S01]  /*05d0*/  IADD3 R19, PT, PT, R16, 0x1, R19 ;  /* 0x0000000110137810 */ /* 0x000fe20007ffe013 */
[C---:B------:R-:W-:Y:S01]  /*05e0*/  IMAD R16, R17.reuse, R17, R17 ;  /* 0x0000001111107224 */ /* 0x040fe200078e0211 */
[----:B------:R-:W-:Y:S01]  /*05f0*/  IADD3 R12, PT, PT, R12, 0x1, R13 ;  /* 0x000000010c0c7810 */ /* 0x000fe20007ffe00d */
[----:B------:R-:W-:Y:S01]  /*0600*/  IMAD R13, R0, R0, R0 ;  /* 0x00000000000d7224 */ /* 0x000fe200078e0200 */
[----:B------:R-:W4:Y:S01]  /*0610*/  I2F.F16 R28, R19 ;  /* 0x00000013001c7306 */ /* 0x000f220000200c00 */
[----:B------:R-:W-:Y:S02]  /*0620*/  ISETP.GE.AND P0, PT, R8, R31, PT ;  /* 0x0000001f0800720c */ /* 0x000fe40003f06270 */
[----:B------:R-:W-:Y:S02]  /*0630*/  IADD3 R16, PT, PT, R17, 0x1, R16 ;  /* 0x0000000111107810 */ /* 0x000fe40007ffe010 */
[----:B------:R-:W-:-:S03]  /*0640*/  IADD3 R13, PT, PT, R0, 0x1, R13 ;  /* 0x00000001000d7810 */ /* 0x000fc60007ffe00d */
        /* <DEDUP_REMOVED lines=8> */
.L_x_5250:
        /* <DEDUP_REMOVED lines=11> */
.L_x_5252:
        /* <DEDUP_REMOVED lines=11> */
.L_x_5253:
        /* <DEDUP_REMOVED lines=11> */
.L_x_5254:
        /* <DEDUP_REMOVED lines=11> */
.L_x_5255:
        /* <DEDUP_REMOVED lines=11> */
.L_x_5256:
[----:B------:R-:W-:Y:S01]  /*0a40*/  VIMNMX R9, PT, PT, R22, UR4, PT ;  /* 0x0000000416097c48 */ /* 0x000fe2000bfe0100 */
[----:B------:R-:W0:Y:S01]  /*0a50*/  S2UR UR5, SR_CgaCtaId ;  /* 0x00000000000579c3 */ /* 0x000e220000008800 */
[----:B------:R-:W1:Y:S01]  /*0a60*/  LDCU.64 UR10, c[0x0][0x388] ;  /* 0x00007100ff0a77ac */ /* 0x000e620008000a00 */
[----:B------:R-:W-:Y:S02]  /*0a70*/  PRMT R21, RZ, 0x5410, RZ ;  /* 0x00005410ff157816 */ /* 0x000fe400000000ff */
[----:B------:R-:W-:Y:S01]  /*0a80*/  SHF.R.S32.HI R12, RZ, 0x1f, R9 ;  /* 0x0000001fff0c7819 */ /* 0x000fe20000011409 */
[----:B------:R-:W-:Y:S01]  /*0a90*/  UMOV UR4, 0x400 ;  /* 0x0000040000047882 */ /* 0x000fe20000000000 */
[----:B------:R-:W-:Y:S02]  /*0aa0*/  PRMT R20, RZ, 0x5410, RZ ;  /* 0x00005410ff147816 */ /* 0x000fe400000000ff */
[----:B------:R-:W-:-:S04]  /*0ab0*/  LEA.HI R12, R12, R9, RZ, 0x5 ;  /* 0x000000090c0c7211 */ /* 0x000fc800078f28ff */
[----:B------:R-:W-:-:S05]  /*0ac0*/  SHF.R.S32.HI R9, RZ, 0x5, R12 ;  /* 0x00000005ff097819 */ /* 0x000fca000001140c */
[----:B------:R-:W-:-:S05]  /*0ad0*/  IMAD R4, R9, 0x8, R4 ;  /* 0x0000000809047824 */ /* 0x000fca00078e0204 */
[----:B------:R-:W-:Y:S01]  /*0ae0*/  IADD3 R4, PT, PT, R8, R4, R5 ;  /* 0x0000000408047210 */ /* 0x000fe20007ffe005 */
[----:B0-----:R-:W-:-:S03]  /*0af0*/  ULEA UR4, UR5, UR4, 0x18 ;  /* 0x0000000405047291 */ /* 0x001fc6000f8ec0ff */
[----:B------:R-:W-:Y:S02]  /*0b00*/  IADD3 R4, PT, PT, R10, R4, R7 ;  /* 0x000000040a047210 */ /* 0x000fe40007ffe007 */
[----:B------:R-:W-:-:S03]  /*0b10*/  VIMNMX R7, PT, PT, R6, UR9, PT ;  /* 0x0000000906077c48 */ /* 0x000fc6000bfe0100 */
        /* <DEDUP_REMOVED lines=14> */
[----:B-1----:R-:W-:-:S04]  /*0c00*/  IMAD.WIDE R36, R29, 0x4, R36 ;  /* 0x000000041d247825 */ /* 0x002fc800078e0224 */
[----:B------:R-:W-:-:S04]  /*0c10*/  IMAD.WIDE R40, R29, 0x4, R36 ;  /* 0x000000041d287825 */ /* 0x000fc800078e0224 */
[----:B------:R-:W-:Y:S01]  /*0c20*/  IMAD.WIDE R38, R29, 0x4, R40 ;  /* 0x000000041d267825 */ /* 0x000fe200078e0228 */
[----:B--2---:R-:W-:Y:S02]  /*0c30*/  LOP3.LUT R5, R24, 0x3f003f, RZ, 0xc0, !PT ;  /* 0x003f003f18057812 */ /* 0x004fe400078ec0ff */
        /* <DEDUP_REMOVED lines=8> */
[----:B------:R-:W-:Y:S02]  /*0cc0*/  HADD2 R6, R6, -1056, -1056 ;  /* 0xe420e42006067430 */ /* 0x000fe40000000000 */
[----:B0-----:R-:W-:Y:S01]  /*0cd0*/  HFMA2 R16, R16, R8, RZ ;  /* 0x0000000810107231 */ /* 0x001fe200000000ff */
[----:B------:R-:W-:Y:S02]  /*0ce0*/  LOP3.LUT R4, R4, 0x3f003f, RZ, 0xc0, !PT ;  /* 0x003f003f04047812 */ /* 0x000fe400078ec0ff */
[----:B------:R-:W-:Y:S01]  /*0cf0*/  LOP3.LUT R18, R26, 0x3f003f, RZ, 0xc0, !PT ;  /* 0x003f003f1a127812 */ /* 0x000fe200078ec0ff */
[----:B------:R-:W-:Y:S02]  /*0d00*/  HADD2 R7, R17, -1056, -1056 ;  /* 0xe420e42011077430 */ /* 0x000fe40000000000 */
[----:B------:R-:W-:Y:S01]  /*0d10*/  HFMA2 R6, R6, R9, R16 ;  /* 0x0000000906067231 */ /* 0x000fe20000000010 */
[----:B------:R-:W-:-:S02]  /*0d20*/  LOP3.LUT R4, R4, 0x64006400, RZ, 0xfc, !PT ;  /* 0x6400640004047812 */ /* 0x000fc400078efcff */
[----:B------:R-:W-:Y:S01]  /*0d30*/  LOP3.LUT R19, R27, 0x3f003f, RZ, 0xc0, !PT ;  /* 0x003f003f1b137812 */ /* 0x000fe200078ec0ff */
[-C--:B------:R-:W-:Y:S01]  /*0d40*/  HFMA2 R7, R7, R8.reuse, RZ.H0_H0 ;  /* 0x0000000807077231 */ /* 0x080fe200000400ff */
[----:B------:R-:W-:Y:S01]  /*0d50*/  SHF.R.U32.HI R17, RZ, 0x6, R26 ;  /* 0x00000006ff117819 */ /* 0x000fe2000001161a */
[----:B------:R-:W-:Y:S01]  /*0d60*/  HADD2 R4, R4, -1056, -1056 ;  /* 0xe420e42004047430 */ /* 0x000fe20000000000 */
[----:B------:R-:W-:Y:S02]  /*0d70*/  SHF.R.U32.HI R16, RZ, 0x6, R27 ;  /* 0x00000006ff107819 */ /* 0x000fe4000001161b */
[----:B------:R-:W-:Y:S01]  /*0d80*/  LOP3.LUT R18, R18, 0x64006400, RZ, 0xfc, !PT ;  /* 0x6400640012127812 */ /* 0x000fe200078efcff */
[-C--:B------:R-:W-:Y:S01]  /*0d90*/  HFMA2 R4, R4, R9.reuse, R7 ;  /* 0x0000000904047231 */ /* 0x080fe20000000007 */
        /* <DEDUP_REMOVED lines=95> */
[----:B------:R-:W-:-:S03]  /*1390*/  SHF.R.U32.HI R5, RZ, 0x8, R13 ;  /* 0x00000008ff057819 */ /* 0x000fc6000001160d */
[----:B------:R-:W-:Y:S01]  /*13a0*/  HFMA2 R4, R4, R6, R8 ;  /* 0x0000000604047231 */ /* 0x000fe20000000008 */
[----:B------:R-:W-:Y:S02]  /*13b0*/  LOP3.LUT R5, R10, 0x300030, R5, 0xf8, !PT ;  /* 0x003000300a057812 */ /* 0x000fe400078ef805 */
[----:B------:R-:W3:Y:S02]  /*13c0*/  LDG.E.128.CONSTANT R8, desc[UR6][R40.64] ;  /* 0x0000000628087981 */ /* 0x000ee4000c1e9d00 */
[----:B------:R-:W-:Y:S02]  /*13d0*/  LOP3.LUT R5, R5, 0x64006400, RZ, 0xfc, !PT ;  /* 0x6400640005057812 */ /* 0x000fe400078efcff */
[----:B------:R-:W-:Y:S02]  /*13e0*/  SHF.R.U32.HI R26, RZ, 0xc, R26 ;  /* 0x0000000cff1a7819 */ /* 0x000fe4000001161a */
[----:B------:R-:W-:Y:S01]  /*13f0*/  SHF.R.U32.HI R27, RZ, 0xc, R27 ;  /* 0x0000000cff1b7819 */ /* 0x000fe2000001161b */
[----:B------:R-:W-:Y:S01]  /*1400*/  HADD2 R5, R5, -1056, -1056 ;  /* 0xe420e42005057430 */ /* 0x000fe20000000000 */
[----:B------:R-:W-:-:S02]  /*1410*/  LOP3.LUT R25, R26, 0xf000f, RZ, 0xc0, !PT ;  /* 0x000f000f1a197812 */ /* 0x000fc400078ec0ff */
[----:B------:R-:W-:Y:S01]  /*1420*/  LOP3.LUT R27, R27, 0xf000f, RZ, 0xc0, !PT ;  /* 0x000f000f1b1b7812 */ /* 0x000fe200078ec0ff */
[----:B------:R-:W-:Y:S01]  /*1430*/  HFMA2 R5, R5, R6, R24 ;  /* 0x0000000605057231 */ /* 0x000fe20000000018 */
[----:B------:R-:W-:Y:S02]  /*1440*/  SHF.R.U32.HI R24, RZ, 0x8, R15 ;  /* 0x00000008ff187819 */ /* 0x000fe4000001160f */
[----:B0-----:R-:W-:Y:S02]  /*1450*/  SHF.R.U32.HI R36, RZ, 0x8, R14 ;  /* 0x00000008ff247819 */ /* 0x001fe4000001160e */
        /* <DEDUP_REMOVED lines=43> */
[----:B------:R-:W-:-:S02]  /*1710*/  LOP3.LUT R7, R7, 0x64006400, RZ, 0xfc, !PT ;  /* 0x6400640007077812 */ /* 0x000fc400078efcff */
[----:B---3--:R-:W-:Y:S01]  /*1720*/  LOP3.LUT R20, R8, 0x3f003f, RZ, 0xc0, !PT ;  /* 0x003f003f08147812 */ /* 0x008fe200078ec0ff */
[----:B------:R-:W-:Y:S02]  /*1730*/  HADD2 R6, R6, -1056, -1056 ;  /* 0xe420e42006067430 */ /* 0x000fe40000000000 */
[----:B------:R-:W-:Y:S01]  /*1740*/  HADD2 R7, R7, -1056, -1056 ;  /* 0xe420e42007077430 */ /* 0x000fe20000000000 */
[----:B------:R-:W-:Y:S01]  /*1750*/  LOP3.LUT R20, R20, 0x64006400, RZ, 0xfc, !PT ;  /* 0x6400640014147812 */ /* 0x000fe200078efcff */
[----:B0-----:R-:W-:-:S04]  /*1760*/  HFMA2 R6, R6, R12, RZ ;  /* 0x0000000c06067231 */ /* 0x001fc800000000ff */
        /* <DEDUP_REMOVED lines=153> */
[-C--:B------:R-:W-:Y:S02]  /*2100*/  HFMA2 R8, R8, R7.reuse, R16 ;  /* 0x0000000708087231 */ /* 0x080fe40000000010 */
[-C--:B------:R-:W-:Y:S02]  /*2110*/  HFMA2 R6, R6, R7.reuse, R12 ;  /* 0x0000000706067231 */ /* 0x080fe4000000000c */
[----:B------:R-:W-:Y:S02]  /*2120*/  HADD2 R33, R33.H0_H0, R33.H1_H1 ;  /* 0x3000002121217230 */ /* 0x000fe40000000800 */
[----:B------:R-:W-:Y:S02]  /*2130*/  HADD2 R34, R34.H0_H0, R34.H1_H1 ;  /* 0x3000002222227230 */ /* 0x000fe40000000800 */
        /* <DEDUP_REMOVED lines=8> */
[----:B------:R-:W-:Y:S01]  /*21c0*/  HADD2 R14, R14.H0_H0, R14.H1_H1 ;  /* 0x3000000e0e0e7230 */ /* 0x000fe20000000800 */
[----:B------:R-:W-:Y:S01]  /*21d0*/  PRMT R11, R11, 0x5410, R8 ;  /* 0x000054100b0b7816 */ /* 0x000fe20000000008 */
[----:B------:R-:W-:-:S02]  /*21e0*/  HFMA2 R21, R21, R28, RZ ;  /* 0x0000001c15157231 */ /* 0x000fc400000000ff */
[----:B------:R-:W-:Y:S01]  /*21f0*/  HFMA2 R20, R33, R2, RZ.H0_H0 ;  /* 0x0000000221147231 */ /* 0x000fe200000400ff */
[----:B------:R-:W-:Y:S01]  /*2200*/  PRMT R6, R6, 0x5410, R14 ;  /* 0x0000541006067816 */ /* 0x000fe2000000000e */
[----:B------:R-:W-:Y:S02]  /*2210*/  HFMA2 R21, R11, R28, R21 ;  /* 0x0000001c0b157231 */ /* 0x000fe40000000015 */
[----:B------:R-:W-:Y:S02]  /*2220*/  IMAD.MOV.U32 R22, RZ, RZ, R35 ;  /* 0x000000ffff167224 */ /* 0x000fe400078e0023 */
[----:B------:R-:W-:-:S04]  /*2230*/  IMAD.WIDE R38, R29, 0x4, R38 ;  /* 0x000000041d267825 */ /* 0x000fc800078e0226 */
[----:B------:R-:W-:Y:S01]  /*2240*/  HFMA2 R20, R6, R2, R20 ;  /* 0x0000000206147231 */ /* 0x000fe20000000014 */
[----:B------:R-:W-:-:S12]  /*2250*/  UIADD3 UR4, UPT, UPT, UR4, 0x40, URZ ;  /* 0x0000004004047890 */ /* 0x000fd8000fffe0ff */
.L_x_5257:
[----:B------:R-:W-:-:S04]  /*2260*/  VIMNMX R5, PT, PT, R31, UR12, PT ;  /* 0x0000000c1f057c48 */ /* 0x000fc8000bfe0100 */
[----:B------:R-:W-:-:S13]  /*2270*/  ISETP.GT.AND P0, PT, R5, R22, PT ;  /* 0x000000160500720c */ /* 0x000fda0003f04270 */
[----:B------:R-:W-:Y:S05]  /*2280*/  @!P0 BRA `(.L_x_5258) ;  /* 0x0000001400088947 */ /* 0x000fea0003800000 */
[----:B------:R-:W-:Y:S01]  /*2290*/  IMAD.MOV.U32 R24, RZ, RZ, R38 ;  /* 0x000000ffff187224 */ /* 0x000fe200078e0026 */
[----:B------:R-:W-:Y:S01]  /*22a0*/  VIMNMX.U32 R23, PT, PT, R31, UR12, PT ;  /* 0x0000000c1f177c48 */ /* 0x000fe2000bfe0000 */
[----:B------:R-:W-:-:S07]  /*22b0*/  IMAD.MOV.U32 R25, RZ, RZ, R39 ;  /* 0x000000ffff197224 */ /* 0x000fce00078e0027 */
.L_x_5259:
[----:B------:R-:W2:Y:S01]  /*22c0*/  LDG.E.128.CONSTANT R8, desc[UR6][R24.64] ;  /* 0x0000000618087981 */ /* 0x000ea2000c1e9d00 */
[----:B------:R-:W-:-:S03]  /*22d0*/  IMAD.WIDE R36, R29, 0x4, R24 ;  /* 0x000000041d247825 */ /* 0x000fc600078e0218 */
[----:B------:R-:W0:Y:S04]  /*22e0*/  LDS.128 R4, [UR4] ;  /* 0x00000004ff047984 */ /* 0x000e280008000c00 */
[----:B------:R-:W3:Y:S01]  /*22f0*/  LDG.E.128.CONSTANT R12, desc[UR6][R36.64] ;  /* 0x00000006240c7981 */ /* 0x000ee2000c1e9d00 */
[----:B------:R-:W-:-:S05]  /*2300*/  IMAD.MOV.U32 R16, RZ, RZ, 0x3000 ;  /* 0x00003000ff107424 */ /* 0x000fca00078e00ff */
[----:B------:R-:W-:Y:S02]  /*2310*/  PRMT R0, R0, 0x5410, R16 ;  /* 0x0000541000007816 */ /* 0x000fe40000000010 */
        /* <DEDUP_REMOVED lines=13> */
[----:B------:R-:W-:Y:S01]  /*23f0*/  HFMA2 R27, R27, R4, RZ.H0_H0 ;  /* 0x000000041b1b7231 */ /* 0x000fe200000400ff */
[----:B------:R-:W-:Y:S01]  /*2400*/  LOP3.LUT R19, R19, 0x64006400, RZ, 0xfc, !PT ;  /* 0x6400640013137812 */ /* 0x000fe200078efcff */
[----:B------:R-:W-:Y:S01]  /*2410*/  HADD2 R18, R18, -1028, -1028 ;  /* 0xe404e40412127430 */ /* 0x000fe20000000000 */
[----:B------:R-:W-:Y:S01]  /*2420*/  LOP3.LUT R17, R17, 0x64006400, RZ, 0xfc, !PT ;  /* 0x6400640011117812 */ /* 0x000fe200078efcff */
[----:B------:R-:W-:Y:S01]  /*2430*/  HADD2 R26, R26, -1028, -1028 ;  /* 0xe404e4041a1a7430 */ /* 0x000fe20000000000 */
[----:B------:R-:W-:Y:S01]  /*2440*/  SHF.R.U32.HI R33, RZ, 0x6, R8 ;  /* 0x00000006ff217819 */ /* 0x000fe20000011608 */
[----:B------:R-:W-:-:S02]  /*2450*/  HFMA2 R19, R19, R0.H1_H1, -132, -132 ;  /* 0xd820d82013137431 */ /* 0x000fc40000060000 */
[----:B------:R-:W-:Y:S02]  /*2460*/  HFMA2 R18, R18, R4, RZ ;  /* 0x0000000412127231 */ /* 0x000fe400000000ff */
[----:B------:R-:W-:Y:S01]  /*2470*/  HFMA2 R17, R17, R0.H1_H1, -132, -132 ;  /* 0xd820d82011117431 */ /* 0x000fe20000060000 */
[----:B------:R-:W-:Y:S01]  /*2480*/  SHF.R.U32.HI R34, RZ, 0x6, R9 ;  /* 0x00000006ff227819 */ /* 0x000fe20000011609 */
[----:B------:R-:W-:Y:S02]  /*2490*/  HFMA2 R26, R26, R4, RZ.H0_H0 ;  /* 0x000000041a1a7231 */ /* 0x000fe400000400ff */
        /* <DEDUP_REMOVED lines=11> */
[----:B------:R-:W-:Y:S01]  /*2550*/  SHF.R.U32.HI R9, RZ, 0xf, R9 ;  /* 0x0000000fff097819 */ /* 0x000fe20000011609 */
[----:B------:R-:W-:-:S02]  /*2560*/  HADD2 R4, R4, -1028, -1028 ;  /* 0xe404e40404047430 */ /* 0x000fc40000000000 */
[-C--:B------:R-:W-:Y:S02]  /*2570*/  HFMA2 R18, R19, R5.reuse, R18 ;  /* 0x0000000513127231 */ /* 0x080fe40000000012 */
[----:B------:R-:W-:Y:S01]  /*2580*/  HFMA2 R26, R17, R5, R26 ;  /* 0x00000005111a7231 */ /* 0x000fe2000000001a */
[----:B------:R-:W-:Y:S01]  /*2590*/  SHF.R.U32.HI R5, RZ, 0x6, R10 ;  /* 0x00000006ff057819 */ /* 0x000fe2000001160a */
[----:B------:R-:W-:Y:S01]  /*25a0*/  HFMA2 R16, R4, R6, R16 ;  /* 0x0000000604107231 */ /* 0x000fe20000000010 */
        /* <DEDUP_REMOVED lines=8> */
[-C--:B------:R-:W-:Y:S01]  /*2630*/  HFMA2 R27, R4, R6.reuse, R27 ;  /* 0x00000006041b7231 */ /* 0x080fe2000000001b */
[----:B------:R-:W-:Y:S01]  /*2640*/  SHF.R.U32.HI R4, RZ, 0x6, R11 ;  /* 0x00000006ff047819 */ /* 0x000fe2000001160b */
[----:B------:R-:W-:-:S03]  /*2650*/  HFMA2 R18, R17, R6, R18 ;  /* 0x0000000611127231 */ /* 0x000fc60000000012 */
[----:B------:R-:W-:-:S04]  /*2660*/  LOP3.LUT R17, R4, 0x70007, RZ, 0xc0, !PT ;  /* 0x0007000704117812 */ /* 0x000fc800078ec0ff */
[----:B------:R-:W-:-:S05]  /*2670*/  LOP3.LUT R17, R17, 0x64006400, RZ, 0xfc, !PT ;  /* 0x6400640011117812 */ /* 0x000fca00078efcff */
[----:B------:R-:W-:-:S04]  /*2680*/  HADD2 R17, R17, -1028, -1028 ;  /* 0xe404e40411117430 */ /* 0x000fc80000000000 */
[----:B------:R-:W-:Y:S01]  /*2690*/  HFMA2 R17, R17, R6, R26 ;  /* 0x0000000611117231 */ /* 0x000fe2000000001a */
[C---:B------:R-:W-:Y:S02]  /*26a0*/  LOP3.LUT R6, R33.reuse, 0x380038, RZ, 0xc0, !PT ;  /* 0x0038003821067812 */ /* 0x040fe400078ec0ff */
[----:B------:R-:W-:Y:S02]  /*26b0*/  LOP3.LUT R26, R34, 0x380038, RZ, 0xc0, !PT ;  /* 0x00380038221a7812 */ /* 0x000fe400078ec0ff */
[----:B------:R-:W-:Y:S02]  /*26c0*/  LOP3.LUT R19, R6, 0x64006400, RZ, 0xfc, !PT ;  /* 0x6400640006137812 */ /* 0x000fe400078efcff */
[----:B------:R-:W-:Y:S02]  /*26d0*/  LOP3.LUT R35, R26, 0x64006400, RZ, 0xfc, !PT ;  /* 0x640064001a237812 */ /* 0x000fe400078efcff */
[----:B------:R-:W-:Y:S01]  /*26e0*/  LOP3.LUT R33, R33, 0x1c001c0, RZ, 0xc0, !PT ;  /* 0x01c001c021217812 */ /* 0x000fe200078ec0ff */
[----:B------:R-:W-:-:S02]  /*26f0*/  HFMA2 R6, R19, R0.H1_H1, -132, -132 ;  /* 0xd820d82013067431 */ /* 0x000fc40000060000 */
[-C--:B------:R-:W-:Y:S01]  /*2700*/  HFMA2 R26, R35, R0.reuse.H1_H1, -132, -132 ;  /* 0xd820d820231a7431 */ /* 0x080fe20000060000 */
[----:B------:R-:W-:Y:S01]  /*2710*/  LOP3.LUT R33, R33, 0x64006400, RZ, 0xfc, !PT ;  /* 0x6400640021217812 */ /* 0x000fe200078efcff */
[-C--:B------:R-:W-:Y:S01]  /*2720*/  HFMA2 R6, R6, R7.reuse, R16 ;  /* 0x0000000706067231 */ /* 0x080fe20000000010 */
[----:B------:R-:W-:Y:S01]  /*2730*/  LOP3.LUT R16, R5, 0x380038, RZ, 0xc0, !PT ;  /* 0x0038003805107812 */ /* 0x000fe200078ec0ff */
[-C--:B------:R-:W-:Y:S01]  /*2740*/  HFMA2 R26, R26, R7.reuse, R27 ;  /* 0x000000071a1a7231 */ /* 0x080fe2000000001b */
[----:B------:R-:W-:Y:S02]  /*2750*/  LOP3.LUT R27, R4, 0x380038, RZ, 0xc0, !PT ;  /* 0x00380038041b7812 */ /* 0x000fe400078ec0ff */
[----:B------:R-:W-:Y:S01]  /*2760*/  LOP3.LUT R19, R16, 0x64006400, RZ, 0xfc, !PT ;  /* 0x6400640010137812 */ /* 0x000fe200078efcff */
[----:B------:R-:W-:Y:S01]  /*2770*/  IMAD.MOV.U32 R16, RZ, RZ, 0x2400 ;  /* 0x00002400ff107424 */ /* 0x000fe200078e00ff */
[----:B------:R-:W-:Y:S02]  /*2780*/  LOP3.LUT R35, R27, 0x64006400, RZ, 0xfc, !PT ;  /* 0x640064001b237812 */ /* 0x000fe400078efcff */
[----:B------:R-:W-:Y:S01]  /*2790*/  LOP3.LUT R5, R5, 0x1c001c0, RZ, 0xc0, !PT ;  /* 0x01c001c005057812 */ /* 0x000fe200078ec0ff */
[-C--:B------:R-:W-:Y:S01]  /*27a0*/  HFMA2 R27, R19, R0.reuse.H1_H1, -132, -132 ;  /* 0xd820d820131b7431 */ /* 0x080fe20000060000 */
[----:B------:R-:W-:Y:S01]  /*27b0*/  PRMT R2, R2, 0x5410, R16 ;  /* 0x0000541002027816 */ /* 0x000fe20000000010 */
[----:B------:R-:W-:Y:S01]  /*27c0*/  HFMA2 R35, R35, R0.H1_H1, -132, -132 ;  /* 0xd820d82023237431 */ /* 0x000fe20000060000 */
[----:B------:R-:W-:Y:S01]  /*27d0*/  LOP3.LUT R5, R5, 0x64006400, RZ, 0xfc, !PT ;  /* 0x6400640005057812 */ /* 0x000fe200078efcff */
[----:B------:R-:W-:-:S02]  /*27e0*/  HFMA2 R27, R27, R7, R18 ;  /* 0x000000071b1b7231 */ /* 0x000fc40000000012 */
[----:B------:R-:W-:Y:S01]  /*27f0*/  HFMA2 R7, R35, R7, R17 ;  /* 0x0000000723077231 */ /* 0x000fe20000000011 */
[----:B------:R-:W-:Y:S01]  /*2800*/  LOP3.LUT R35, R34, 0x1c001c0, RZ, 0xc0, !PT ;  /* 0x01c001c022237812 */ /* 0x000fe200078ec0ff */
[----:B------:R-:W0:Y:S01]  /*2810*/  LDS.128 R16, [UR4+0x10] ;  /* 0x00001004ff107984 */ /* 0x000e220008000c00 */
[----:B------:R-:W-:Y:S01]  /*2820*/  HFMA2 R33, R33, R2.H1_H1, -20, -20 ;  /* 0xcd00cd0021217431 */ /* 0x000fe20000060002 */
[----:B---3--:R-:W-:Y:S02]  /*2830*/  SHF.R.U32.HI R34, RZ, 0xe, R13 ;  /* 0x0000000eff227819 */ /* 0x008fe4000001160d */
[----:B------:R-:W-:Y:S02]  /*2840*/  LOP3.LUT R35, R35, 0x64006400, RZ, 0xfc, !PT ;  /* 0x6400640023237812 */ /* 0x000fe400078efcff */
[----:B------:R-:W-:Y:S01]  /*2850*/  LOP3.LUT R9, R9, 0x20002, R34, 0xf8, !PT ;  /* 0x0002000209097812 */ /* 0x000fe200078ef822 */
[----:B0-----:R-:W-:Y:S01]  /*2860*/  HFMA2 R6, R33, R16, R6 ;  /* 0x0000001021067231 */ /* 0x001fe20000000006 */
[----:B------:R-:W-:Y:S01]  /*2870*/  LOP3.LUT R33, R4, 0x1c001c0, RZ, 0xc0, !PT ;  /* 0x01c001c004217812 */ /* 0x000fe200078ec0ff */
[----:B------:R-:W-:-:S03]  /*2880*/  HFMA2 R4, R35, R2.H1_H1, -20, -20 ;  /* 0xcd00cd0023047431 */ /* 0x000fc60000060002 */
[----:B------:R-:W-:Y:S01]  /*2890*/  LOP3.LUT R33, R33, 0x64006400, RZ, 0xfc, !PT ;  /* 0x6400640021217812 */ /* 0x000fe200078efcff */
[----:B------:R-:W-:Y:S02]  /*28a0*/  HFMA2 R4, R4, R16, R26 ;  /* 0x0000001004047231 */ /* 0x000fe4000000001a */
[-C--:B------:R-:W-:Y:S01]  /*28b0*/  HFMA2 R26, R5, R2.reuse.H1_H1, -20, -20 ;  /* 0xcd00cd00051a7431 */ /* 0x080fe20000060002 */
[C---:B------:R-:W-:Y:S01]  /*28c0*/  LOP3.LUT R5, R12.reuse, 0x380038, RZ, 0xc0, !PT ;  /* 0x003800380c057812 */ /* 0x040fe200078ec0ff */
[----:B------:R-:W-:Y:S02]  /*28d0*/  HFMA2 R33, R33, R2.H1_H1, -20, -20 ;  /* 0xcd00cd0021217431 */ /* 0x000fe40000060002 */
[-C--:B------:R-:W-:Y:S01]  /*28e0*/  HFMA2 R26, R26, R16.reuse, R27 ;  /* 0x000000101a1a7231 */ /* 0x080fe2000000001b */
[----:B------:R-:W-:Y:S01]  /*28f0*/  LOP3.LUT R27, R12, 0x70007, RZ, 0xc0, !PT ;  /* 0x000700070c1b7812 */ /* 0x000fe200078ec0ff */
[----:B------:R-:W-:Y:S01]  /*2900*/  HFMA2 R16, R33, R16, R7 ;  /* 0x0000001021107231 */ /* 0x000fe20000000007 */
[----:B------:R-:W-:-:S02]  /*2910*/  LOP3.LUT R7, R13, 0x70007, RZ, 0xc0, !PT ;  /* 0x000700070d077812 */ /* 0x000fc400078ec0ff */
[----:B------:R-:W-:Y:S02]  /*2920*/  LOP3.LUT R27, R27, 0x64006400, RZ, 0xfc, !PT ;  /* 0x640064001b1b7812 */ /* 0x000fe400078efcff */
[----:B------:R-:W-:Y:S02]  /*2930*/  LOP3.LUT R7, R7, 0x64006400, RZ, 0xfc, !PT ;  /* 0x6400640007077812 */ /* 0x000fe400078efcff */
[----:B------:R-:W-:Y:S01]  /*2940*/  LOP3.LUT R5, R5, 0x64006400, RZ, 0xfc, !PT ;  /* 0x6400640005057812 */ /* 0x000fe200078efcff */
[----:B------:R-:W-:Y:S02]  /*2950*/  HADD2 R27, R27, -1028, -1028 ;  /* 0xe404e4041b1b7430 */ /* 0x000fe40000000000 */
[----:B------:R-:W-:Y:S02]  /*2960*/  HADD2 R7, R7, -1028, -1028 ;  /* 0xe404e40407077430 */ /* 0x000fe40000000000 */
[-C--:B------:R-:W-:Y:S02]  /*2970*/  HFMA2 R6, R27, R17.reuse, R6 ;  /* 0x000000111b067231 */ /* 0x080fe40000000006 */
[----:B------:R-:W-:Y:S01]  /*2980*/  HFMA2 R5, R5, R0.H1_H1, -132, -132 ;  /* 0xd820d82005057431 */ /* 0x000fe20000060000 */
[----:B------:R-:W-:Y:S01]  /*2990*/  SHF.R.U32.HI R27, RZ, 0x6, R13 ;  /* 0x00000006ff1b7819 */ /* 0x000fe2000001160d */
[----:B------:R-:W-:Y:S01]  /*29a0*/  HFMA2 R4, R7, R17, R4 ;  /* 0x0000001107047231 */ /* 0x000fe20000000004 */
[----:B------:R-:W-:Y:S01]  /*29b0*/  SHF.R.U32.HI R7, RZ, 0xe, R12 ;  /* 0x0000000eff077819 */ /* 0x000fe2000001160c */
[----:B------:R-:W-:Y:S01]  /*29c0*/  HFMA2 R5, R5, R18, R6 ;  /* 0x0000001205057231 */ /* 0x000fe20000000006 */
[----:B------:R-:W-:-:S02]  /*29d0*/  LOP3.LUT R6, R13, 0x380038, RZ, 0xc0, !PT ;  /* 0x003800380d067812 */ /* 0x000fc400078ec0ff */
[----:B------:R-:W-:Y:S02]  /*29e0*/  SHF.R.U32.HI R12, RZ, 0x6, R12 ;  /* 0x00000006ff0c7819 */ /* 0x000fe4000001160c */
[----:B------:R-:W-:Y:S02]  /*29f0*/  LOP3.LUT R8, R8, 0x20002, R7, 0xf8, !PT ;  /* 0x0002000208087812 */ /* 0x000fe400078ef807 */
[----:B------:R-:W-:Y:S02]  /*2a00*/  LOP3.LUT R13, R6, 0x64006400, RZ, 0xfc, !PT ;  /* 0x64006400060d7812 */ /* 0x000fe400078efcff */
[----:B------:R-:W-:Y:S02]  /*2a10*/  LOP3.LUT R6, R12, 0x70007, RZ, 0xc0, !PT ;  /* 0x000700070c067812 */ /* 0x000fe400078ec0ff */
[----:B------:R-:W-:Y:S01]  /*2a20*/  LOP3.LUT R7, R27, 0x70007, RZ, 0xc0, !PT ;  /* 0x000700071b077812 */ /* 0x000fe200078ec0ff */
[----:B------:R-:W-:Y:S01]  /*2a30*/  HFMA2 R13, R13, R0.H1_H1, -132, -132 ;  /* 0xd820d8200d0d7431 */ /* 0x000fe20000060000 */
        /* <DEDUP_REMOVED lines=11> */
[----:B------:R-:W0:Y:S01]  /*2af0*/  LDS.128 R4, [UR4+0x20] ;  /* 0x00002004ff047984 */ /* 0x000e220008000c00 */
[----:B------:R-:W-:-:S02]  /*2b00*/  HFMA2 R34, R39, R0.H1_H1, -132, -132 ;  /* 0xd820d82027227431 */ /* 0x000fc40000060000 */
[----:B------:R-:W-:Y:S02]  /*2b10*/  HFMA2 R35, R35, R0.H1_H1, -132, -132 ;  /* 0xd820d82023237431 */ /* 0x000fe40000060000 */
[-C--:B0-----:R-:W-:Y:S01]  /*2b20*/  HFMA2 R33, R34, R4.reuse, R33 ;  /* 0x0000000422217231 */ /* 0x081fe20000000021 */
[C---:B------:R-:W-:Y:S01]  /*2b30*/  LOP3.LUT R34, R14.reuse, 0x70007, RZ, 0xc0, !PT ;  /* 0x000700070e227812 */ /* 0x040fe200078ec0ff */
[----:B------:R-:W-:Y:S01]  /*2b40*/  HFMA2 R13, R35, R4, R13 ;  /* 0x00000004230d7231 */ /* 0x000fe2000000000d */
[----:B------:R-:W-:Y:S02]  /*2b50*/  LOP3.LUT R35, R14, 0x380038, RZ, 0xc0, !PT ;  /* 0x003800380e237812 */ /* 0x000fe400078ec0ff */
[----:B------:R-:W-:Y:S02]  /*2b60*/  LOP3.LUT R34, R34, 0x64006400, RZ, 0xfc, !PT ;  /* 0x6400640022227812 */ /* 0x000fe400078efcff */
[----:B------:R-:W-:-:S03]  /*2b70*/  LOP3.LUT R35, R35, 0x64006400, RZ, 0xfc, !PT ;  /* 0x6400640023237812 */ /* 0x000fc600078efcff */
[----:B------:R-:W-:-:S04]  /*2b80*/  HADD2 R34, R34, -1028, -1028 ;  /* 0xe404e40422227430 */ /* 0x000fc80000000000 */
[----:B------:R-:W-:Y:S02]  /*2b90*/  HFMA2 R26, R34, R17, R26 ;  /* 0x00000011221a7231 */ /* 0x000fe4000000001a */
[----:B------:R-:W-:Y:S01]  /*2ba0*/  HFMA2 R34, R35, R0.H1_H1, -132, -132 ;  /* 0xd820d82023227431 */ /* 0x000fe20000060000 */
[----:B------:R-:W-:-:S03]  /*2bb0*/  SHF.R.U32.HI R35, RZ, 0x6, R14 ;  /* 0x00000006ff237819 */ /* 0x000fc6000001160e */
[----:B------:R-:W-:Y:S01]  /*2bc0*/  HFMA2 R26, R34, R18, R26 ;  /* 0x00000012221a7231 */ /* 0x000fe2000000001a */
[C---:B------:R-:W-:Y:S02]  /*2bd0*/  LOP3.LUT R34, R35.reuse, 0x70007, RZ, 0xc0, !PT ;  /* 0x0007000723227812 */ /* 0x040fe400078ec0ff */
[----:B------:R-:W-:Y:S02]  /*2be0*/  LOP3.LUT R39, R35, 0x380038, RZ, 0xc0, !PT ;  /* 0x0038003823277812 */ /* 0x000fe400078ec0ff */
[----:B------:R-:W-:Y:S02]  /*2bf0*/  LOP3.LUT R34, R34, 0x64006400, RZ, 0xfc, !PT ;  /* 0x6400640022227812 */ /* 0x000fe400078efcff */
[----:B------:R-:W-:-:S03]  /*2c00*/  LOP3.LUT R39, R39, 0x64006400, RZ, 0xfc, !PT ;  /* 0x6400640027277812 */ /* 0x000fc600078efcff */
[----:B------:R-:W-:-:S04]  /*2c10*/  HADD2 R34, R34, -1028, -1028 ;  /* 0xe404e40422227430 */ /* 0x000fc80000000000 */
[----:B------:R-:W-:Y:S02]  /*2c20*/  HFMA2 R26, R34, R19, R26 ;  /* 0x00000013221a7231 */ /* 0x000fe4000000001a */
[----:B------:R-:W-:Y:S02]  /*2c30*/  HFMA2 R34, R39, R0.H1_H1, -132, -132 ;  /* 0xd820d82027227431 */ /* 0x000fe40000060000 */
[----:B------:R-:W-:-:S04]  /*2c40*/  IMAD.WIDE R38, R29, 0x4, R36 ;  /* 0x000000041d267825 */ /* 0x000fc800078e0224 */
[----:B------:R-:W-:Y:S01]  /*2c50*/  HFMA2 R26, R34, R4, R26 ;  /* 0x00000004221a7231 */ /* 0x000fe2000000001a */
[----:B------:R-:W-:-:S04]  /*2c60*/  LOP3.LUT R34, R15, 0x70007, RZ, 0xc0, !PT ;  /* 0x000700070f227812 */ /* 0x000fc800078ec0ff */
[----:B------:R-:W-:-:S05]  /*2c70*/  LOP3.LUT R34, R34, 0x64006400, RZ, 0xfc, !PT ;  /* 0x6400640022227812 */ /* 0x000fca00078efcff */
[----:B------:R-:W-:-:S04]  /*2c80*/  HADD2 R34, R34, -1028, -1028 ;  /* 0xe404e40422227430 */ /* 0x000fc80000000000 */
[----:B------:R-:W-:Y:S01]  /*2c90*/  HFMA2 R16, R34, R17, R16 ;  /* 0x0000001122107231 */ /* 0x000fe20000000010 */
[----:B------:R-:W-:Y:S02]  /*2ca0*/  LOP3.LUT R17, R15, 0x380038, RZ, 0xc0, !PT ;  /* 0x003800380f117812 */ /* 0x000fe400078ec0ff */
[----:B------:R-:W-:Y:S02]  /*2cb0*/  SHF.R.U32.HI R34, RZ, 0x6, R15 ;  /* 0x00000006ff227819 */ /* 0x000fe4000001160f */
[----:B------:R-:W-:-:S05]  /*2cc0*/  LOP3.LUT R17, R17, 0x64006400, RZ, 0xfc, !PT ;  /* 0x6400640011117812 */ /* 0x000fca00078efcff */
[----:B------:R-:W-:-:S04]  /*2cd0*/  HFMA2 R17, R17, R0.H1_H1, -132, -132 ;  /* 0xd820d82011117431 */ /* 0x000fc80000060000 */
        /* <DEDUP_REMOVED lines=8> */
[----:B------:R-:W-:Y:S02]  /*2d60*/  HFMA2 R4, R17, R4, R16 ;  /* 0x0000000411047231 */ /* 0x000fe40000000010 */
[----:B------:R-:W2:Y:S01]  /*2d70*/  LDG.E.128.CONSTANT R16, desc[UR6][R38.64] ;  /* 0x0000000626107981 */ /* 0x000ea2000c1e9d00 */
[----:B------:R-:W-:Y:S01]  /*2d80*/  LOP3.LUT R27, R27, 0x1c001c0, RZ, 0xc0, !PT ;  /* 0x01c001c01b1b7812 */ /* 0x000fe200078ec0ff */
[----:B------:R-:W-:Y:S01]  /*2d90*/  VIADD R22, R22, 0x20 ;  /* 0x0000002016167836 */ /* 0x000fe20000000000 */
[----:B------:R-:W-:Y:S02]  /*2da0*/  LOP3.LUT R12, R12, 0x1c001c0, RZ, 0xc0, !PT ;  /* 0x01c001c00c0c7812 */ /* 0x000fe400078ec0ff */
[----:B------:R-:W-:Y:S02]  /*2db0*/  LOP3.LUT R27, R27, 0x64006400, RZ, 0xfc, !PT ;  /* 0x640064001b1b7812 */ /* 0x000fe400078efcff */
[----:B------:R-:W-:Y:S02]  /*2dc0*/  LOP3.LUT R35, R35, 0x1c001c0, RZ, 0xc0, !PT ;  /* 0x01c001c023237812 */ /* 0x000fe400078ec0ff */
[----:B------:R-:W-:-:S02]  /*2dd0*/  LOP3.LUT R34, R34, 0x1c001c0, RZ, 0xc0, !PT ;  /* 0x01c001c022227812 */ /* 0x000fc400078ec0ff */
[----:B------:R-:W-:Y:S01]  /*2de0*/  LOP3.LUT R37, R12, 0x64006400, RZ, 0xfc, !PT ;  /* 0x640064000c257812 */ /* 0x000fe200078efcff */
[-C--:B------:R-:W-:Y:S01]  /*2df0*/  HFMA2 R12, R27, R2.reuse.H1_H1, -20, -20 ;  /* 0xcd00cd001b0c7431 */ /* 0x080fe20000060002 */
[----:B------:R-:W-:Y:S02]  /*2e00*/  LOP3.LUT R35, R35, 0x64006400, RZ, 0xfc, !PT ;  /* 0x6400640023237812 */ /* 0x000fe400078efcff */
[----:B------:R-:W-:Y:S01]  /*2e10*/  LOP3.LUT R27, R34, 0x64006400, RZ, 0xfc, !PT ;  /* 0x64006400221b7812 */ /* 0x000fe200078efcff */
[-C--:B------:R-:W-:Y:S02]  /*2e20*/  HFMA2 R37, R37, R2.reuse.H1_H1, -20, -20 ;  /* 0xcd00cd0025257431 */ /* 0x080fe40000060002 */
[----:B------:R-:W-:Y:S02]  /*2e30*/  HFMA2 R12, R12, R5, R33 ;  /* 0x000000050c0c7231 */ /* 0x000fe40000000021 */
[-C--:B------:R-:W-:Y:S01]  /*2e40*/  HFMA2 R35, R35, R2.reuse.H1_H1, -20, -20 ;  /* 0xcd00cd0023237431 */ /* 0x080fe20000060002 */
[----:B------:R-:W-:Y:S01]  /*2e50*/  SHF.R.U32.HI R10, RZ, 0xf, R10 ;  /* 0x0000000fff0a7819 */ /* 0x000fe2000001160a */
[----:B------:R-:W-:-:S02]  /*2e60*/  HFMA2 R27, R27, R2.H1_H1, -20, -20 ;  /* 0xcd00cd001b1b7431 */ /* 0x000fc40000060002 */
[-C--:B------:R-:W-:Y:S01]  /*2e70*/  HFMA2 R13, R37, R5.reuse, R13 ;  /* 0x00000005250d7231 */ /* 0x080fe2000000000d */
[----:B------:R-:W-:Y:S01]  /*2e80*/  SHF.R.U32.HI R11, RZ, 0xf, R11 ;  /* 0x0000000fff0b7819 */ /* 0x000fe2000001160b */
[-C--:B------:R-:W-:Y:S02]  /*2e90*/  HFMA2 R26, R35, R5.reuse, R26 ;  /* 0x00000005231a7231 */ /* 0x080fe4000000001a */
[----:B------:R-:W-:Y:S01]  /*2ea0*/  HFMA2 R4, R27, R5, R4 ;  /* 0x000000051b047231 */ /* 0x000fe20000000004 */
[----:B------:R-:W-:Y:S02]  /*2eb0*/  LOP3.LUT R10, R10, 0x10001, RZ, 0xc0, !PT ;  /* 0x000100010a0a7812 */ /* 0x000fe400078ec0ff */
[----:B------:R-:W-:Y:S02]  /*2ec0*/  LOP3.LUT R34, R11, 0x10001, RZ, 0xc0, !PT ;  /* 0x000100010b227812 */ /* 0x000fe400078ec0ff */
[----:B------:R-:W-:Y:S02]  /*2ed0*/  SHF.R.U32.HI R15, RZ, 0xe, R15 ;  /* 0x0000000eff0f7819 */ /* 0x000fe4000001160f */
[----:B------:R-:W-:-:S02]  /*2ee0*/  ISETP.GE.AND P0, PT, R22, R23, PT ;  /* 0x000000171600720c */ /* 0x000fc40003f06270 */
[----:B------:R-:W-:Y:S02]  /*2ef0*/  LOP3.LUT R15, R34, 0x20002, R15, 0xf8, !PT ;  /* 0x00020002220f7812 */ /* 0x000fe400078ef80f */
[----:B------:R-:W-:Y:S02]  /*2f00*/  PRMT R28, R28, 0x5410, R0 ;  /* 0x000054101c1c7816 */ /* 0x000fe40000000000 */
[----:B--2---:R-:W-:Y:S02]  /*2f10*/  LOP3.LUT R5, R16, 0x70007, RZ, 0xc0, !PT ;  /* 0x0007000710057812 */ /* 0x004fe400078ec0ff */
[----:B------:R-:W-:Y:S02]  /*2f20*/  LOP3.LUT R27, R17, 0x70007, RZ, 0xc0, !PT ;  /* 0x00070007111b7812 */ /* 0x000fe400078ec0ff */
[----:B------:R-:W-:Y:S02]  /*2f30*/  LOP3.LUT R5, R5, 0x64006400, RZ, 0xfc, !PT ;  /* 0x6400640005057812 */ /* 0x000fe400078efcff */
[----:B------:R-:W-:-:S02]  /*2f40*/  LOP3.LUT R27, R27, 0x64006400, RZ, 0xfc, !PT ;  /* 0x640064001b1b7812 */ /* 0x000fc400078efcff */
[----:B------:R-:W-:Y:S01]  /*2f50*/  LOP3.LUT R33, R19, 0x70007, RZ, 0xc0, !PT ;  /* 0x0007000713217812 */ /* 0x000fe200078ec0ff */
        /* <DEDUP_REMOVED lines=11> */
[-C--:B------:R-:W-:Y:S01]  /*3010*/  HFMA2 R4, R33, R6.reuse, R4 ;  /* 0x0000000621047231 */ /* 0x080fe20000000004 */
[----:B------:R-:W-:Y:S01]  /*3020*/  LOP3.LUT R8, R8, 0x40004, R11, 0xf8, !PT ;  /* 0x0004000408087812 */ /* 0x000fe200078ef80b */
[----:B------:R-:W-:Y:S01]  /*3030*/  HADD2 R5, R5, -1028, -1028 ;  /* 0xe404e40405057430 */ /* 0x000fe20000000000 */
[----:B------:R-:W-:Y:S02]  /*3040*/  SHF.R.U32.HI R11, RZ, 0x6, R18 ;  /* 0x00000006ff0b7819 */ /* 0x000fe40000011612 */
[----:B------:R-:W-:Y:S01]  /*3050*/  LOP3.LUT R8, R8, 0x64006400, RZ, 0xfc, !PT ;  /* 0x6400640008087812 */ /* 0x000fe200078efcff */
[----:B------:R-:W-:Y:S02]  /*3060*/  HFMA2 R5, R5, R6, R26 ;  /* 0x0000000605057231 */ /* 0x000fe4000000001a */
[----:B------:R-:W-:Y:S01]  /*3070*/  HFMA2 R26, R27, R0.H1_H1, -132, -132 ;  /* 0xd820d8201b1a7431 */ /* 0x000fe20000060000 */
[----:B------:R-:W-:-:S02]  /*3080*/  LOP3.LUT R6, R17, 0x380038, RZ, 0xc0, !PT ;  /* 0x0038003811067812 */ /* 0x000fc400078ec0ff */
[----:B------:R-:W-:Y:S01]  /*3090*/  LOP3.LUT R27, R18, 0x380038, RZ, 0xc0, !PT ;  /* 0x00380038121b7812 */ /* 0x000fe200078ec0ff */
[----:B------:R-:W-:Y:S01]  /*30a0*/  HFMA2 R26, R26, R7, R13 ;  /* 0x000000071a1a7231 */ /* 0x000fe2000000000d */
[----:B------:R-:W-:Y:S02]  /*30b0*/  LOP3.LUT R13, R6, 0x64006400, RZ, 0xfc, !PT ;  /* 0x64006400060d7812 */ /* 0x000fe400078efcff */
[----:B------:R-:W-:Y:S02]  /*30c0*/  LOP3.LUT R6, R19, 0x380038, RZ, 0xc0, !PT ;  /* 0x0038003813067812 */ /* 0x000fe400078ec0ff */
[----:B------:R-:W-:Y:S01]  /*30d0*/  LOP3.LUT R27, R27, 0x64006400, RZ, 0xfc, !PT ;  /* 0x640064001b1b7812 */ /* 0x000fe200078efcff */
[----:B------:R-:W-:Y:S01]  /*30e0*/  HFMA2 R13, R13, R0.H1_H1, -132, -132 ;  /* 0xd820d8200d0d7431 */ /* 0x000fe20000060000 */
[----:B------:R-:W-:-:S03]  /*30f0*/  LOP3.LUT R33, R6, 0x64006400, RZ, 0xfc, !PT ;  /* 0x6400640006217812 */ /* 0x000fc600078efcff */
[-C--:B------:R-:W-:Y:S02]  /*3100*/  HFMA2 R13, R13, R7.reuse, R12 ;  /* 0x000000070d0d7231 */ /* 0x080fe4000000000c */
[-C--:B------:R-:W-:Y:S02]  /*3110*/  HFMA2 R12, R27, R0.reuse.H1_H1, -132, -132 ;  /* 0xd820d8201b0c7431 */ /* 0x080fe40000060000 */
[----:B------:R-:W-:Y:S01]  /*3120*/  HFMA2 R27, R33, R0.H1_H1, -132, -132 ;  /* 0xd820d820211b7431 */ /* 0x000fe20000060000 */
[----:B------:R-:W-:Y:S01]  /*3130*/  SHF.R.U32.HI R33, RZ, 0xe, R14 ;  /* 0x0000000eff217819 */ /* 0x000fe2000001160e */
[-C--:B------:R-:W-:Y:S01]  /*3140*/  HFMA2 R12, R12, R7.reuse, R5 ;  /* 0x000000070c0c7231 */ /* 0x080fe20000000005 */
[----:B------:R-:W-:Y:S01]  /*3150*/  SHF.R.U32.HI R14, RZ, 0x6, R16 ;  /* 0x00000006ff0e7819 */ /* 0x000fe20000011610 */
[----:B------:R-:W-:Y:S01]  /*3160*/  HFMA2 R27, R27, R7, R4 ;  /* 0x000000071b1b7231 */ /* 0x000fe20000000004 */
[----:B------:R-:W-:Y:S01]  /*3170*/  LOP3.LUT R10, R10, 0x20002, R33, 0xf8, !PT ;  /* 0x000200020a0a7812 */ /* 0x000fe200078ef821 */
[----:B------:R-:W0:Y:S01]  /*3180*/  LDS.128 R4, [UR4+0x30] ;  /* 0x00003004ff047984 */ /* 0x000e220008000c00 */
[----:B------:R-:W-:Y:S01]  /*3190*/  LOP3.LUT R33, R14, 0x70007, RZ, 0xc0, !PT ;  /* 0x000700070e217812 */ /* 0x000fe200078ec0ff */
[----:B------:R-:W-:Y:S01]  /*31a0*/  UIADD3 UR4, UPT, UPT, UR4, 0x40, URZ ;  /* 0x0000004004047890 */ /* 0x000fe2000fffe0ff */
[----:B------:R-:W-:-:S02]  /*31b0*/  SHF.R.U32.HI R16, RZ, 0xd, R17 ;  /* 0x0000000dff107819 */ /* 0x000fc40000011611 */
[----:B------:R-:W-:Y:S02]  /*31c0*/  LOP3.LUT R33, R33, 0x64006400, RZ, 0xfc, !PT ;  /* 0x6400640021217812 */ /* 0x000fe400078efcff */
[----:B------:R-:W-:Y:S02]  /*31d0*/  LOP3.LUT R9, R9, 0x40004, R16, 0xf8, !PT ;  /* 0x0004000409097812 */ /* 0x000fe400078ef810 */
[----:B------:R-:W-:Y:S01]  /*31e0*/  SHF.R.U32.HI R17, RZ, 0x6, R17 ;  /* 0x00000006ff117819 */ /* 0x000fe20000011611 */
[----:B------:R-:W-:Y:S01]  /*31f0*/  HADD2 R33, R33, -1028, -1028 ;  /* 0xe404e40421217430 */ /* 0x000fe20000000000 */
[----:B------:R-:W-:Y:S02]  /*3200*/  LOP3.LUT R16, R11, 0x70007, RZ, 0xc0, !PT ;  /* 0x000700070b107812 */ /* 0x000fe400078ec0ff */
[----:B------:R-:W-:Y:S02]  /*3210*/  LOP3.LUT R9, R9, 0x64006400, RZ, 0xfc, !PT ;  /* 0x6400640009097812 */ /* 0x000fe400078efcff */
[----:B------:R-:W-:-:S03]  /*3220*/  LOP3.LUT R16, R16, 0x64006400, RZ, 0xfc, !PT ;  /* 0x6400640010107812 */ /* 0x000fc600078efcff */
[----:B------:R-:W-:Y:S02]  /*3230*/  HADD2 R9, R9, -1028, -1028 ;  /* 0xe404e40409097430 */ /* 0x000fe40000000000 */
[----:B------:R-:W-:Y:S02]  /*3240*/  HADD2 R16, R16, -1028, -1028 ;  /* 0xe404e40410107430 */ /* 0x000fe40000000000 */
[-C--:B0-----:R-:W-:Y:S01]  /*3250*/  HFMA2 R26, R33, R4.reuse, R26 ;  /* 0x00000004211a7231 */ /* 0x081fe2000000001a */
[----:B------:R-:W-:Y:S01]  /*3260*/  LOP3.LUT R33, R17, 0x70007, RZ, 0xc0, !PT ;  /* 0x0007000711217812 */ /* 0x000fe200078ec0ff */
[----:B------:R-:W-:Y:S01]  /*3270*/  HFMA2 R16, R16, R4, R12 ;  /* 0x0000000410107231 */ /* 0x000fe2000000000c */
[----:B------:R-:W-:Y:S02]  /*3280*/  SHF.R.U32.HI R12, RZ, 0x6, R19 ;  /* 0x00000006ff0c7819 */ /* 0x000fe40000011613 */
        /* <DEDUP_REMOVED lines=11> */
[----:B------:R-:W-:Y:S02]  /*3340*/  SHF.R.U32.HI R4, RZ, 0xd, R19 ;  /* 0x0000000dff047819 */ /* 0x000fe40000011613 */
[C---:B------:R-:W-:Y:S01]  /*3350*/  LOP3.LUT R18, R11.reuse, 0x380038, RZ, 0xc0, !PT ;  /* 0x003800380b127812 */ /* 0x040fe200078ec0ff */
[----:B------:R-:W-:Y:S01]  /*3360*/  HFMA2 R33, R33, R0.H1_H1, -132, -132 ;  /* 0xd820d82021217431 */ /* 0x000fe20000060000 */
[----:B------:R-:W-:-:S02]  /*3370*/  LOP3.LUT R19, R11, 0x1c001c0, RZ, 0xc0, !PT ;  /* 0x01c001c00b137812 */ /* 0x000fc400078ec0ff */
[----:B------:R-:W-:Y:S01]  /*3380*/  LOP3.LUT R15, R15, 0x40004, R4, 0xf8, !PT ;  /* 0x000400040f0f7812 */ /* 0x000fe200078ef804 */
[----:B------:R-:W-:Y:S01]  /*3390*/  HFMA2 R26, R33, R5, R26 ;  /* 0x00000005211a7231 */ /* 0x000fe2000000001a */
[C---:B------:R-:W-:Y:S02]  /*33a0*/  LOP3.LUT R11, R12.reuse, 0x380038, RZ, 0xc0, !PT ;  /* 0x003800380c0b7812 */ /* 0x040fe400078ec0ff */
        /* <DEDUP_REMOVED lines=13> */
[-C--:B------:R-:W-:Y:S01]  /*3480*/  HFMA2 R11, R11, R5.reuse, R27 ;  /* 0x000000050b0b7231 */ /* 0x080fe2000000001b */
        /* <DEDUP_REMOVED lines=8> */
[----:B------:R-:W-:Y:S02]  /*3510*/  HFMA2 R33, R33, R2.H1_H1, -20, -20 ;  /* 0xcd00cd0021217431 */ /* 0x000fe40000060002 */
[-C--:B------:R-:W-:Y:S02]  /*3520*/  HFMA2 R11, R41, R6.reuse, R11 ;  /* 0x00000006290b7231 */ /* 0x080fe4000000000b */
[-C--:B------:R-:W-:Y:S02]  /*3530*/  HFMA2 R19, R19, R6.reuse, R16 ;  /* 0x0000000613137231 */ /* 0x080fe40000000010 */
[----:B------:R-:W-:Y:S02]  /*3540*/  HFMA2 R17, R17, R6, R13 ;  /* 0x0000000611117231 */ /* 0x000fe4000000000d */
[----:B------:R-:W-:Y:S01]  /*3550*/  HADD2 R10, R10, -1028, -1028 ;  /* 0xe404e4040a0a7430 */ /* 0x000fe20000000000 */
[----:B------:R-:W-:Y:S01]  /*3560*/  PRMT R2, R2, 0x5410, R3 ;  /* 0x0000541002027816 */ /* 0x000fe20000000003 */
[----:B------:R-:W-:-:S02]  /*3570*/  HADD2 R15, R15, -1028, -1028 ;  /* 0xe404e4040f0f7430 */ /* 0x000fc40000000000 */
[-C--:B------:R-:W-:Y:S02]  /*3580*/  HFMA2 R9, R9, R7.reuse, R17 ;  /* 0x0000000709097231 */ /* 0x080fe40000000011 */
[----:B------:R-:W-:Y:S02]  /*3590*/  HFMA2 R26, R33, R6, R26 ;  /* 0x00000006211a7231 */ /* 0x000fe4000000001a */
[----:B------:R-:W-:Y:S02]  /*35a0*/  IMAD.MOV.U32 R4, RZ, RZ, R24 ;  /* 0x000000ffff047224 */ /* 0x000fe400078e0018 */
        /* <DEDUP_REMOVED lines=8> */
[----:B------:R-:W-:Y:S01]  /*3630*/  PRMT R10, R10, 0x5410, R5 ;  /* 0x000054100a0a7816 */ /* 0x000fe20000000005 */
[----:B------:R-:W-:-:S02]  /*3640*/  IMAD.MOV.U32 R5, RZ, RZ, R25 ;  /* 0x000000ffff057224 */ /* 0x000fc400078e0019 */
[----:B------:R-:W-:Y:S01]  /*3650*/  IMAD.WIDE R24, R29, 0x4, R38 ;  /* 0x000000041d187825 */ /* 0x000fe200078e0226 */
[----:B------:R-:W-:-:S03]  /*3660*/  PRMT R13, R13, 0x5410, R9 ;  /* 0x000054100d0d7816 */ /* 0x000fc60000000009 */
[----:B------:R-:W-:Y:S02]  /*3670*/  HFMA2 R20, R10, R2, R20 ;  /* 0x000000020a147231 */ /* 0x000fe40000000014 */
[----:B------:R-:W-:Y:S01]  /*3680*/  HFMA2 R21, R13, R28, R21 ;  /* 0x0000001c0d157231 */ /* 0x000fe20000000015 */
[----:B------:R-:W-:Y:S06]  /*3690*/  @!P0 BRA `(.L_x_5259) ;  /* 0xffffffec00088947 */ /* 0x000fec000383ffff */
[----:B------:R-:W-:-:S07]  /*36a0*/  IMAD.WIDE R38, R29, 0xc, R4 ;  /* 0x0000000c1d267825 */ /* 0x000fce00078e0204 */
.L_x_5258:
[----:B------:R-:W0:Y:S01]  /*36b0*/  LDCU UR5, c[0x0][0x3dc] ;  /* 0x00007b80ff0577ac */ /* 0x000e220008000800 */
[----:B------:R-:W1:Y:S01]  /*36c0*/  LDC.64 R16, c[0x0][0x3a0] ;  /* 0x0000e800ff107b82 */ /* 0x000e620000000a00 */
[----:B------:R-:W-:Y:S01]  /*36d0*/  IMAD R5, R29, UR8, R32 ;  /* 0x000000081d057c24 */ /* 0x000fe2000f8e0220 */
[----:B0-----:R-:W-:-:S04]  /*36e0*/  VIMNMX R31, PT, PT, R31, UR5, PT ;  /* 0x000000051f1f7c48 */ /* 0x001fc8000bfe0100 */
[----:B------:R-:W-:Y:S01]  /*36f0*/  ISETP.GT.AND P0, PT, R31, R22, PT ;  /* 0x000000161f00720c */ /* 0x000fe20003f04270 */
[----:B-1----:R-:W-:-:S12]  /*3700*/  IMAD.WIDE R16, R5, 0x2, R16 ;  /* 0x0000000205107825 */ /* 0x002fd800078e0210 */
[----:B------:R-:W-:Y:S05]  /*3710*/  @!P0 BRA `(.L_x_5260) ;  /* 0x0000000800708947 */ /* 0x000fea0003800000 */
.L_x_5261:
[----:B------:R0:W2:Y:S01]  /*3720*/  LDG.E.128.CONSTANT R4, desc[UR6][R38.64] ;  /* 0x0000000626047981 */ /* 0x0000a2000c1e9d00 */
[----:B------:R-:W-:Y:S02]  /*3730*/  IMAD.MOV.U32 R13, RZ, RZ, 0x2c00 ;  /* 0x00002c00ff0d7424 */ /* 0x000fe400078e00ff */
[----:B------:R-:W-:Y:S01]  /*3740*/  IMAD.MOV.U32 R12, RZ, RZ, 0x3400 ;  /* 0x00003400ff0c7424 */ /* 0x000fe200078e00ff */
[----:B------:R-:W1:Y:S01]  /*3750*/  LDS.128 R8, [UR4] ;  /* 0x00000004ff087984 */ /* 0x000e620008000c00 */
[----:B------:R-:W-:Y:S01]  /*3760*/  IMAD.MOV.U32 R14, RZ, RZ, 0x2400 ;  /* 0x00002400ff0e7424 */ /* 0x000fe200078e00ff */
[----:B------:R-:W-:Y:S01]  /*3770*/  PRMT R2, R2, 0x5410, R13 ;  /* 0x0000541002027816 */ /* 0x000fe2000000000d */
[----:B------:R-:W-:Y:S01]  /*3780*/  VIADD R22, R22, 0x10 ;  /* 0x0000001016167836 */ /* 0x000fe20000000000 */
[----:B------:R-:W-:Y:S02]  /*3790*/  PRMT R3, R3, 0x5410, R12 ;  /* 0x0000541003037816 */ /* 0x000fe4000000000c */
[----:B------:R-:W-:Y:S01]  /*37a0*/  PRMT R0, R0, 0x5410, R14 ;  /* 0x0000541000007816 */ /* 0x000fe2000000000e */
[----:B0-----:R-:W-:Y:S01]  /*37b0*/  IMAD.WIDE R38, R29, 0x4, R38 ;  /* 0x000000041d267825 */ /* 0x001fe200078e0226 */
[----:B------:R-:W-:-:S02]  /*37c0*/  ISETP.GE.AND P0, PT, R22, R31, PT ;  /* 0x0000001f1600720c */ /* 0x000fc40003f06270 */
[----:B------:R-:W-:Y:S02]  /*37d0*/  PRMT R28, R28, 0x5410, R0 ;  /* 0x000054101c1c7816 */ /* 0x000fe40000000000 */
[C---:B--2---:R-:W-:Y:S02]  /*37e0*/  LOP3.LUT R15, R4.reuse, 0x30003, RZ, 0xc0, !PT ;  /* 0x00030003040f7812 */ /* 0x044fe400078ec0ff */
[----:B------:R-:W-:Y:S02]  /*37f0*/  LOP3.LUT R18, R4, 0xc000c, RZ, 0xc0, !PT ;  /* 0x000c000c04127812 */ /* 0x000fe400078ec0ff */
[----:B------:R-:W-:Y:S02]  /*3800*/  LOP3.LUT R15, R15, 0x64006400, RZ, 0xfc, !PT ;  /* 0x640064000f0f7812 */ /* 0x000fe400078efcff */
[----:B------:R-:W-:Y:S02]  /*3810*/  LOP3.LUT R13, R5, 0x30003, RZ, 0xc0, !PT ;  /* 0x00030003050d7812 */ /* 0x000fe400078ec0ff */
[----:B------:R-:W-:Y:S01]  /*3820*/  LOP3.LUT R19, R6, 0x30003, RZ, 0xc0, !PT ;  /* 0x0003000306137812 */ /* 0x000fe200078ec0ff */
[----:B------:R-:W-:Y:S01]  /*3830*/  HADD2 R15, R15, -1026, -1026 ;  /* 0xe402e4020f0f7430 */ /* 0x000fe20000000000 */
[----:B------:R-:W-:-:S02]  /*3840*/  LOP3.LUT R24, R7, 0x30003, RZ, 0xc0, !PT ;  /* 0x0003000307187812 */ /* 0x000fc400078ec0ff */
[----:B------:R-:W-:Y:S01]  /*3850*/  LOP3.LUT R18, R18, 0x64006400, RZ, 0xfc, !PT ;  /* 0x6400640012127812 */ /* 0x000fe200078efcff */
[----:B-1----:R-:W-:Y:S01]  /*3860*/  HFMA2 R15, R15, R8, RZ ;  /* 0x000000080f0f7231 */ /* 0x002fe200000000ff */
[----:B------:R-:W-:Y:S02]  /*3870*/  LOP3.LUT R12, R5, 0xc000c, RZ, 0xc0, !PT ;  /* 0x000c000c050c7812 */ /* 0x000fe400078ec0ff */
[----:B------:R-:W-:Y:S02]  /*3880*/  LOP3.LUT R13, R13, 0x64006400, RZ, 0xfc, !PT ;  /* 0x640064000d0d7812 */ /* 0x000fe400078efcff */
        /* <DEDUP_REMOVED lines=10> */
[-C--:B------:R-:W-:Y:S01]  /*3930*/  HFMA2 R18, R18, R8.reuse, RZ.H0_H0 ;  /* 0x0000000812127231 */ /* 0x080fe200000400ff */
[----:B------:R-:W-:Y:S01]  /*3940*/  LOP3.LUT R15, R7, 0xc000c, RZ, 0xc0, !PT ;  /* 0x000c000c070f7812 */ /* 0x000fe200078ec0ff */
[-C--:B------:R-:W-:Y:S01]  /*3950*/  HFMA2 R12, R12, R3.reuse.H1_H1, -258, -258 ;  /* 0xdc08dc080c0c7431 */ /* 0x080fe20000060003 */
[----:B------:R-:W-:Y:S01]  /*3960*/  LOP3.LUT R13, R4, 0x300030, RZ, 0xc0, !PT ;  /* 0x00300030040d7812 */ /* 0x000fe200078ec0ff */
[-C--:B------:R-:W-:Y:S02]  /*3970*/  HFMA2 R25, R25, R8.reuse, RZ ;  /* 0x0000000819197231 */ /* 0x080fe400000000ff */
[----:B------:R-:W-:Y:S01]  /*3980*/  HFMA2 R8, R24, R8, RZ.H0_H0 ;  /* 0x0000000818087231 */ /* 0x000fe200000400ff */
        /* <DEDUP_REMOVED lines=9> */
[-C--:B------:R-:W-:Y:S01]  /*3a20*/  HFMA2 R13, R13, R2.reuse.H1_H1, -66, -66 ;  /* 0xd420d4200d0d7431 */ /* 0x080fe20000060002 */
[----:B------:R-:W-:Y:S01]  /*3a30*/  LOP3.LUT R23, R14, 0x64006400, RZ, 0xfc, !PT ;  /* 0x640064000e177812 */ /* 0x000fe200078efcff */
[----:B------:R-:W-:Y:S01]  /*3a40*/  HFMA2 R8, R24, R9, R8 ;  /* 0x0000000918087231 */ /* 0x000fe20000000008 */
[----:B------:R-:W-:Y:S01]  /*3a50*/  LOP3.LUT R26, R7, 0x300030, RZ, 0xc0, !PT ;  /* 0x00300030071a7812 */ /* 0x000fe200078ec0ff */
[----:B------:R-:W-:-:S02]  /*3a60*/  HFMA2 R9, R15, R2.H1_H1, -66, -66 ;  /* 0xd420d4200f097431 */ /* 0x000fc40000060002 */
[----:B------:R-:W-:Y:S02]  /*3a70*/  HFMA2 R19, R13, R10, R19 ;  /* 0x0000000a0d137231 */ /* 0x000fe40000000013 */
[----:B------:R-:W-:Y:S01]  /*3a80*/  HFMA2 R23, R23, R2.H1_H1, -66, -66 ;  /* 0xd420d42017177431 */ /* 0x000fe20000060002 */
[----:B------:R-:W0:Y:S01]  /*3a90*/  LDS.128 R12, [UR4+0x10] ;  /* 0x00001004ff0c7984 */ /* 0x000e220008000c00 */
[----:B------:R-:W-:Y:S01]  /*3aa0*/  LOP3.LUT R27, R26, 0x64006400, RZ, 0xfc, !PT ;  /* 0x640064001a1b7812 */ /* 0x000fe200078efcff */
[-C--:B------:R-:W-:Y:S02]  /*3ab0*/  HFMA2 R18, R9, R10.reuse, R18 ;  /* 0x0000000a09127231 */ /* 0x080fe40000000012 */
[----:B------:R-:W-:Y:S01]  /*3ac0*/  HFMA2 R25, R23, R10, R25 ;  /* 0x0000000a17197231 */ /* 0x000fe20000000019 */
[----:B------:R-:W-:Y:S01]  /*3ad0*/  LOP3.LUT R23, R4, 0xc000c0, RZ, 0xc0, !PT ;  /* 0x00c000c004177812 */ /* 0x000fe200078ec0ff */
[----:B------:R-:W-:Y:S01]  /*3ae0*/  UIADD3 UR4, UPT, UPT, UR4, 0x20, URZ ;  /* 0x0000002004047890 */ /* 0x000fe2000fffe0ff */
        /* <DEDUP_REMOVED lines=8> */
[-C--:B------:R-:W-:Y:S01]  /*3b70*/  HFMA2 R23, R23, R0.reuse.H1_H1, -18, -18 ;  /* 0xcc80cc8017177431 */ /* 0x080fe20000060000 */
[----:B------:R-:W-:Y:S01]  /*3b80*/  LOP3.LUT R9, R9, 0x64006400, RZ, 0xfc, !PT ;  /* 0x6400640009097812 */ /* 0x000fe200078efcff */
[-C--:B------:R-:W-:Y:S01]  /*3b90*/  HFMA2 R27, R27, R0.reuse.H1_H1, -18, -18 ;  /* 0xcc80cc801b1b7431 */ /* 0x080fe20000060000 */
[----:B------:R-:W-:Y:S01]  /*3ba0*/  SHF.R.U32.HI R7, RZ, 0x8, R7 ;  /* 0x00000008ff077819 */ /* 0x000fe20000011607 */
[-C--:B------:R-:W-:Y:S01]  /*3bb0*/  HFMA2 R33, R33, R0.reuse.H1_H1, -18, -18 ;  /* 0xcc80cc8021217431 */ /* 0x080fe20000060000 */
[----:B------:R-:W-:Y:S01]  /*3bc0*/  SHF.R.U32.HI R4, RZ, 0x8, R4 ;  /* 0x00000008ff047819 */ /* 0x000fe20000011604 */
[----:B------:R-:W-:Y:S01]  /*3bd0*/  HFMA2 R9, R9, R0.H1_H1, -18, -18 ;  /* 0xcc80cc8009097431 */ /* 0x000fe20000060000 */
[----:B------:R-:W-:Y:S01]  /*3be0*/  LOP3.LUT R32, R7, 0xc000c, RZ, 0xc0, !PT ;  /* 0x000c000c07207812 */ /* 0x000fe200078ec0ff */
[-C--:B------:R-:W-:Y:S01]  /*3bf0*/  HFMA2 R19, R23, R11.reuse, R19 ;  /* 0x0000000b17137231 */ /* 0x080fe20000000013 */
[----:B------:R-:W-:Y:S01]  /*3c00*/  LOP3.LUT R26, R4, 0x30003, RZ, 0xc0, !PT ;  /* 0x00030003041a7812 */ /* 0x000fe200078ec0ff */
[-C--:B------:R-:W-:Y:S01]  /*3c10*/  HFMA2 R18, R27, R11.reuse, R18 ;  /* 0x0000000b1b127231 */ /* 0x080fe20000000012 */
[----:B------:R-:W-:Y:S01]  /*3c20*/  SHF.R.U32.HI R5, RZ, 0x8, R5 ;  /* 0x00000008ff057819 */ /* 0x000fe20000011605 */
[-C--:B------:R-:W-:Y:S01]  /*3c30*/  HFMA2 R25, R33, R11.reuse, R25 ;  /* 0x0000000b21197231 */ /* 0x080fe20000000019 */
[----:B------:R-:W-:Y:S01]  /*3c40*/  SHF.R.U32.HI R6, RZ, 0x8, R6 ;  /* 0x00000008ff067819 */ /* 0x000fe20000011606 */
[----:B------:R-:W-:Y:S01]  /*3c50*/  HFMA2 R24, R9, R11, R24 ;  /* 0x0000000b09187231 */ /* 0x000fe20000000018 */
[----:B------:R-:W-:-:S02]  /*3c60*/  LOP3.LUT R32, R32, 0x64006400, RZ, 0xfc, !PT ;  /* 0x6400640020207812 */ /* 0x000fc400078efcff */
        /* <DEDUP_REMOVED lines=49> */
[-C--:B------:R-:W-:Y:S01]  /*3f80*/  HFMA2 R35, R35, R0.reuse.H1_H1, -18, -18 ;  /* 0xcc80cc8023237431 */ /* 0x080fe20000060000 */
[----:B------:R-:W-:Y:S01]  /*3f90*/  LOP3.LUT R7, R7, 0x64006400, RZ, 0xfc, !PT ;  /* 0x6400640007077812 */ /* 0x000fe200078efcff */
[----:B------:R-:W-:-:S02]  /*3fa0*/  HFMA2 R37, R37, R0.H1_H1, -18, -18 ;  /* 0xcc80cc8025257431 */ /* 0x000fc40000060000 */
[-C--:B------:R-:W-:Y:S02]  /*3fb0*/  HFMA2 R5, R5, R14.reuse, R10 ;  /* 0x0000000e05057231 */ /* 0x080fe4000000000a */
[----:B------:R-:W-:Y:S02]  /*3fc0*/  HFMA2 R9, R25, R14, R9 ;  /* 0x0000000e19097231 */ /* 0x000fe40000000009 */
[----:B------:R-:W-:Y:S02]  /*3fd0*/  HFMA2 R8, R35, R15, R8 ;  /* 0x0000000f23087231 */ /* 0x000fe40000000008 */
[-C--:B------:R-:W-:Y:S01]  /*3fe0*/  HFMA2 R27, R27, R0.reuse.H1_H1, -18, -18 ;  /* 0xcc80cc801b1b7431 */ /* 0x080fe20000060000 */
[----:B------:R-:W-:Y:S01]  /*3ff0*/  PRMT R2, R2, 0x5410, R3 ;  /* 0x0000541002027816 */ /* 0x000fe20000000003 */
[----:B------:R-:W-:Y:S02]  /*4000*/  HFMA2 R7, R7, R0.H1_H1, -18, -18 ;  /* 0xcc80cc8007077431 */ /* 0x000fe40000060000 */
        /* <DEDUP_REMOVED lines=13> */
.L_x_5260:
        /* <DEDUP_REMOVED lines=9> */
.L_x_5265:
[----:B------:R-:W0:Y:S02]  /*4170*/  LDS R4, [R2] ;  /* 0x0000000002047984 */ /* 0x000e240000000800 */
[----:B0-----:R-:W-:-:S05]  /*4180*/  HADD2 R5, R4, R7 ;  /* 0x0000000704057230 */ /* 0x001fca0000000000 */
[----:B------:R-:W0:Y:S02]  /*4190*/  ATOMS.CAST.SPIN P0, [R2], R4, R5 ;  /* 0x000000040200758d */ /* 0x000e240001800005 */
[----:B0-----:R-:W-:Y:S05]  /*41a0*/  @!P0 BRA `(.L_x_5265) ;  /* 0xfffffffc00f08947 */ /* 0x001fea000383ffff */
[----:B------:R-:W-:Y:S05]  /*41b0*/  BRA `(.L_x_5263) ;  /* 0x00000000000c7947 */ /* 0x000fea0003800000 */
.L_x_5264:
[----:B------:R-:W2:Y:S02]  /*41c0*/  LD.E R0, desc[UR6][R16.64] ;  /* 0x0000000610007980 */ /* 0x000ea4000c101900 */
[----:B--2---:R-:W-:-:S05]  /*41d0*/  IMAD.IADD R3, R7, 0x1, R0 ;  /* 0x0000000107037824 */ /* 0x004fca00078e0200 */
[----:B------:R0:W-:Y:S02]  /*41e0*/  ST.E desc[UR6][R16.64], R3 ;  /* 0x0000000310007985 */ /* 0x0001e4000c101906 */
.L_x_5263:
[----:B------:R-:W-:Y:S05]  /*41f0*/  BSYNC.RECONVERGENT B0 ;  /* 0x0000000000007941 */ /* 0x000fea0003800200 */
.L_x_5262:
[----:B------:R1:W-:Y:S02]  /*4200*/  ATOM.E.ADD.F16x2.RN.STRONG.GPU P0, RZ, desc[UR6][R16.64+0x4], R9 ;  /* 0x8000040910ff79a2 */ /* 0x0003e4000c10e106 */
[----:B-1----:R-:W-:Y:S05]  /*4210*/  @P0 EXIT ;  /* 0x000000000000094d */ /* 0x002fea0003800000 */
[----:B------:R-:W1:Y:S02]  /*4220*/  QSPC.E.S P0, RZ, [R16+0x4] ;  /* 0x0000040010ff73aa */ /* 0x000e640000000500 */
[----:B-1----:R-:W-:Y:S05]  /*4230*/  @!P0 BRA `(.L_x_5266) ;  /* 0x0000000000188947 */ /* 0x002fea0003800000 */
[----:B0-----:R-:W-:-:S07]  /*4240*/  MOV R16, R16 ;  /* 0x0000001000107202 */ /* 0x001fce0000000f00 */
.L_x_5267:
[----:B------:R-:W0:Y:S02]  /*4250*/  LDS R2, [R16+0x4] ;  /* 0x0000040010027984 */ /* 0x000e240000000800 */
[----:B0-----:R-:W-:-:S05]  /*4260*/  HFMA2 R3, R2, 1, 1, R9 ;  /* 0x3c003c0002037831 */ /* 0x001fca0000000009 */
[----:B------:R-:W0:Y:S02]  /*4270*/  ATOMS.CAST.SPIN P0, [R16+0x4], R2, R3 ;  /* 0x000004021000758d */ /* 0x000e240001800003 */
[----:B0-----:R-:W-:Y:S05]  /*4280*/  @!P0 BRA `(.L_x_5267) ;  /* 0xfffffffc00f08947 */ /* 0x001fea000383ffff */
[----:B------:R-:W-:Y:S05]  /*4290*/  EXIT ;  /* 0x000000000000794d */ /* 0x000fea0003800000 */
.L_x_5266:
[----:B------:R-:W0:Y:S02]  /*42a0*/  LD.E R0, desc[UR6][R16.64+0x4] ;  /* 0x0000040610007980 */ /* 0x000e24000c101900 */
[----:B0-----:R-:W-:-:S05]  /*42b0*/  IMAD.IADD R3, R9, 0x1, R0 ;  /* 0x0000000109037824 */ /* 0x001fca00078e0200 */
[----:B------:R-:W-:Y:S01]  /*42c0*/  ST.E desc[UR6][R16.64+0x4], R3 ;  /* 0x0000040310007985 */ /* 0x000fe2000c101906 */
[----:B------:R-:W-:Y:S05]  /*42d0*/  EXIT ;  /* 0x000000000000794d */ /* 0x000fea0003800000 */
.L_x_5268:
        /* <DEDUP_REMOVED lines=10> */
.L_x_5372:


//--------------------- .text._Z23gemm_half_q_half_kernelILi1ELi128ELb1ELb1ELi32EEvPK6__halfPKjS4_S2_PS0_iiiiPKtS7_iiiiiibS2_i --------------------------
	.section	.text._Z23gemm_half_q_half_kernelILi1ELi128ELb1ELb1ELi32EEvPK6__halfPKjS4_S2_PS0_iiiiPKtS7_iiiiiibS2_i,"ax",@progbits
	.align	128
        .global         _Z23gemm_half_q_half_kernelILi1ELi128ELb1ELb1ELi32EEvPK6__halfPKjS4_S2_PS0_iiiiPKtS7_iiiiiibS2_i
        .type           _Z23gemm_half_q_half_kernelILi1ELi128ELb1ELb1ELi32EEvPK6__halfPKjS4_S2_PS0_iiiiPKtS7_iiiiiibS2_i,@function
        .size           _Z23gemm_half_q_half_kernelILi1ELi128ELb1ELb1ELi32EEvPK6__halfPKjS4_S2_PS0_iiiiPKtS7_iiiiiibS2_i,(.L_x_5373 - _Z23gemm_half_q_half_kernelILi1ELi128ELb1ELb1ELi32EEvPK6__halfPKjS4_S2_PS0_iiiiPKtS7_iiiiiibS2_i)
        .other          _Z23gemm_half_q_half_kernelILi1ELi128ELb1ELb1ELi32EEvPK6__halfPKjS4_S2_PS0_iiiiPKtS7_iiiiiibS2_i,@"STO_CUDA_ENTRY STV_DEFAULT"
_Z23gemm_half_q_half_kernelILi1ELi128ELb1ELb1ELi32EEvPK6__halfPKjS4_S2_PS0_iiiiPKtS7_iiiiiibS2_i:
.text._Z23gemm_half_q_half_kernelILi1ELi128ELb1ELb1ELi32EEvPK6__halfPKjS4_S2_PS0_iiiiPKtS7_iiiiiibS2_i:
        /* <DEDUP_REMOVED lines=20> */
[----:B------:R-:W-:-:S03]  /*0140*/  ISETP.GE.AND P0, PT, R15, R9, PT ;  /* 0x000000090f00720c */ /* 0x000fc60003f06270 */
[----:B------:R-:W-:-:S05]  /*0150*/  IMAD.SHL.U32 R6, R5, 0x4, RZ ;  /* 0x0000000405067824 */ /* 0x000fca00078e00ff */
[----:B---3--:R-:W-:-:S05]  /*0160*/  ISETP.GE.AND P1, PT, R6, R3, PT ;  /* 0x000000030600720c */ /* 0x008fca0003f26270 */
[----:B------:R-:W-:Y:S08]  /*0170*/  @P0 BRA `(.L_x_5270) ;  /* 0x0000000000480947 */ /* 0x000ff00003800000 */
        /* <DEDUP_REMOVED lines=18> */
.L_x_5270:
[----:B------:R-:W-:Y:S05]  /*02a0*/  BSYNC.RECONVERGENT B0 ;  /* 0x0000000000007941 */ /* 0x000fea0003800200 */
.L_x_5269:
        /* <DEDUP_REMOVED lines=23> */
.L_x_5272:
[----:B------:R-:W0:Y:S01]  /*0420*/  LDC.64 R14, c[0x0][0x390] ;  /* 0x0000e400ff0e7b82 */ /* 0x000e220000000a00 */
[----:B-----5:R-:W-:-:S04]  /*0430*/  VIADD R0, R10, UR4 ;  /* 0x000000040a007c36 */ /* 0x020fc80008000000 */
        /* <DEDUP_REMOVED lines=10> */
[----:B0-----:R-:W-:-:S05]  /*04e0*/  IMAD.WIDE.U32 R14, R0, 0x2, R14 ;  /* 0x00000002000e7825 */ /* 0x001fca00078e000e */
        /* <DEDUP_REMOVED lines=9> */
[----:B0-----:R-:W-:Y:S01]  /*0580*/  IMAD R15, R20, R20, R20 ;  /* 0x00000014140f7224 */ /* 0x001fe200078e0214 */
        /* <DEDUP_REMOVED lines=19> */
.L_x_5271:
[----:B------:R-:W1:Y:S01]  /*06c0*/  LDCU UR4, c[0x0][0x3c8] ;  /* 0x00007900ff0477ac */ /* 0x000e620008000800 */
[----:B0-----:R-:W-:Y:S01]  /*06d0*/  HFMA2 R4, -RZ, RZ, 0, 0 ;  /* 0x00000000ff047431 */ /* 0x001fe200000001ff */
        /* <DEDUP_REMOVED lines=9> */
.L_x_5273:
        /* <DEDUP_REMOVED lines=11> */
.L_x_5274:
        /* <DEDUP_REMOVED lines=11> */
.L_x_5275:
        /* <DEDUP_REMOVED lines=11> */
.L_x_5276:
        /* <DEDUP_REMOVED lines=11> */
.L_x_5277:
[----:B------:R-:W-:Y:S01]  /*0a30*/  VIMNMX R11, PT, PT, R7, UR4, PT ;  /* 0x00000004070b7c48 */ /* 0x000fe2000bfe0100 */
[----:B------:R-:W0:Y:S01]  /*0a40*/  LDCU.64 UR10, c[0x0][0x388] ;  /* 0x00007100ff0a77ac */ /* 0x000e220008000a00 */
[----:B------:R-:W1:Y:S01]  /*0a50*/  LDC.64 R18, c[0x0][0x3a0] ;  /* 0x0000e800ff127b82 */ /* 0x000e620000000a00 */
[----:B------:R-:W-:Y:S02]  /*0a60*/  PRMT R20, RZ, 0x5410, RZ ;  /* 0x00005410ff147816 */ /* 0x000fe400000000ff */
        /* <DEDUP_REMOVED lines=8> */
[----:B------:R-:W-:-:S04]  /*0af0*/  VIMNMX R4, PT, PT, R8, UR4, PT ;  /* 0x0000000408047c48 */ /* 0x000fc8000bfe0100 */
[----:B------:R-:W-:-:S04]  /*0b00*/  IADD3 R9, P0, PT, R6, R5, RZ ;  /* 0x0000000506097210 */ /* 0x000fc80007f1e0ff */
[----:B------:R-:W-:Y:S01]  /*0b10*/  LEA.HI.X.SX32 R10, R5, R10, 0x1, P0 ;  /* 0x0000000a050a7211 */ /* 0x000fe200000f0eff */
[----:B------:R-:W-:Y:S01]  /*0b20*/  IMAD R5, R3, UR8, R6 ;  /* 0x0000000803057c24 */ /* 0x000fe2000f8e0206 */
[----:B------:R-:W-:Y:S02]  /*0b30*/  ISETP.GT.AND P0, PT, R4, R7, PT ;  /* 0x000000070400720c */ /* 0x000fe40003f04270 */
[----:B0-----:R-:W-:Y:S01]  /*0b40*/  LEA R8, P1, R9, UR10, 0x2 ;  /* 0x0000000a09087c11 */ /* 0x001fe2000f8210ff */
[----:B-1----:R-:W-:Y:S01]  /*0b50*/  IMAD.WIDE R18, R5, 0x2, R18 ;  /* 0x0000000205127825 */ /* 0x002fe200078e0212 */
[----:B------:R-:W-:Y:S02]  /*0b60*/  PRMT R4, RZ, 0x5410, RZ ;  /* 0x00005410ff047816 */ /* 0x000fe400000000ff */
[----:B------:R-:W-:-:S07]  /*0b70*/  LEA.HI.X R9, R9, UR11, R10, 0x2, P1 ;  /* 0x0000000b09097c11 */ /* 0x000fce00088f140a */
[----:B------:R-:W-:Y:S05]  /*0b80*/  @!P0 BRA `(.L_x_5278) ;  /* 0x0000003000388947 */ /* 0x000fea0003800000 */
[----:B------:R-:W2:Y:S01]  /*0b90*/  LDG.E.128.CONSTANT R12, desc[UR6][R8.64] ;  /* 0x00000006080c7981 */ /* 0x000ea2000c1e9d00 */
[----:B------:R-:W-:-:S05]  /*0ba0*/  IMAD.WIDE R30, R3, 0x4, R8 ;  /* 0x00000004031e7825 */ /* 0x000fca00078e0208 */
[----:B------:R0:W3:Y:S01]  /*0bb0*/  LDG.E.128.CONSTANT R4, desc[UR6][R30.64] ;  /* 0x000000061e047981 */ /* 0x0000e2000c1e9d00 */
[----:B------:R-:W1:Y:S01]  /*0bc0*/  S2UR UR5, SR_CgaCtaId ;  /* 0x00000000000579c3 */ /* 0x000e620000008800 */
[----:B------:R-:W-:Y:S01]  /*0bd0*/  UMOV UR4, 0x400 ;  /* 0x0000040000047882 */ /* 0x000fe20000000000 */
[----:B0-----:R-:W-:Y:S01]  /*0be0*/  IMAD.WIDE R30, R3, 0x4, R30 ;  /* 0x00000004031e7825 */ /* 0x001fe200078e021e */
[----:B-1----:R-:W-:-:S09]  /*0bf0*/  ULEA UR4, UR5, UR4, 0x18 ;  /* 0x0000000405047291 */ /* 0x002fd2000f8ec0ff */
[----:B------:R-:W0:Y:S01]  /*0c00*/  LDS.64 R20, [UR4] ;  /* 0x00000004ff147984 */ /* 0x000e220008000a00 */
        /* <DEDUP_REMOVED lines=8> */
[----:B------:R-:W-:Y:S02]  /*0c90*/  IADD3 R9, PT, PT, R9, -0x80, RZ ;  /* 0xffffff8009097810 */ /* 0x000fe40007ffe0ff */
[----:B------:R-:W-:Y:S02]  /*0ca0*/  LOP3.LUT R8, R8, 0xff, RZ, 0xc0, !PT ;  /* 0x000000ff08087812 */ /* 0x000fe400078ec0ff */
[----:B------:R-:W-:Y:S01]  /*0cb0*/  IADD3 R11, PT, PT, R11, -0x80, RZ ;  /* 0xffffff800b0b7810 */ /* 0x000fe20007ffe0ff */
[----:B------:R-:W4:Y:S01]  /*0cc0*/  I2F.F16 R23, R23 ;  /* 0x0000001700177306 */ /* 0x000f220000200c00 */
[----:B-1----:R-:W-:Y:S01]  /*0cd0*/  SHF.R.U32.HI R10, RZ, 0x8, R13 ;  /* 0x00000008ff0a7819 */ /* 0x002fe2000001160d */
[----:B------:R-:W-:Y:S01]  /*0ce0*/  VIADD R27, R8, 0xffffff80 ;  /* 0xffffff80081b7836 */ /* 0x000fe20000000000 */
[----:B------:R-:W-:Y:S02]  /*0cf0*/  SHF.R.U32.HI R8, RZ, 0x8, R14 ;  /* 0x00000008ff087819 */ /* 0x000fe4000001160e */
[----:B------:R-:W-:-:S02]  /*0d00*/  LOP3.LUT R10, R10, 0xff, RZ, 0xc0, !PT ;  /* 0x000000ff0a0a7812 */ /* 0x000fc400078ec0ff */
[----:B------:R-:W-:Y:S01]  /*0d10*/  LOP3.LUT R8, R8, 0xff, RZ, 0xc0, !PT ;  /* 0x000000ff08087812 */ /* 0x000fe200078ec0ff */
[----:B------:R1:W5:Y:S01]  /*0d20*/  I2F.F16 R29, R11 ;  /* 0x0000000b001d7306 */ /* 0x0003620000200c00 */
[----:B--2---:R-:W-:Y:S02]  /*0d30*/  HADD2.F32 R25, -RZ, R25.H0_H0 ;  /* 0x20000019ff197230 */ /* 0x004fe40000004100 */
[----:B----4-:R-:W-:-:S05]  /*0d40*/  HADD2.F32 R23, -RZ, R23.H0_H0 ;  /* 0x20000017ff177230 */ /* 0x010fca0000004100 */
[----:B------:R-:W2:Y:S01]  /*0d50*/  I2F.F16 R9, R9 ;  /* 0x0000000900097306 */ /* 0x000ea20000200c00 */
[----:B-1----:R-:W-:Y:S02]  /*0d60*/  IADD3 R11, PT, PT, R10, -0x80, RZ ;  /* 0xffffff800a0b7810 */ /* 0x002fe40007ffe0ff */
[----:B------:R-:W-:Y:S01]  /*0d70*/  IADD3 R10, PT, PT, R8, -0x80, RZ ;  /* 0xffffff80080a7810 */ /* 0x000fe20007ffe0ff */
[--C-:B0-----:R-:W-:Y:S02]  /*0d80*/  HADD2.F32 R8, -RZ, R20.reuse.H0_H0 ;  /* 0x20000014ff087230 */ /* 0x101fe40000004100 */
[----:B------:R-:W-:Y:S02]  /*0d90*/  HADD2.F32 R20, -RZ, R20.H1_H1 ;  /* 0x30000014ff147230 */ /* 0x000fe40000004100 */
[----:B------:R-:W0:Y:S01]  /*0da0*/  I2F.F16 R11, R11 ;  /* 0x0000000b000b7306 */ /* 0x000e220000200c00 */
[----:B-----5:R-:W-:Y:S02]  /*0db0*/  HADD2.F32 R29, -RZ, R29.H0_H0 ;  /* 0x2000001dff1d7230 */ /* 0x020fe40000004100 */
[----:B------:R-:W-:Y:S01]  /*0dc0*/  FFMA.FTZ R26, R25, R8, RZ ;  /* 0x00000008191a7223 */ /* 0x000fe200000100ff */
[----:B------:R-:W-:-:S02]  /*0dd0*/  FFMA.FTZ R23, R8, R23, RZ ;  /* 0x0000001708177223 */ /* 0x000fc400000100ff */
[C---:B------:R-:W-:Y:S01]  /*0de0*/  FFMA.FTZ R25, R8.reuse, R29, RZ ;  /* 0x0000001d08197223 */ /* 0x040fe200000100ff */
[----:B--2---:R-:W-:Y:S01]  /*0df0*/  HADD2.F32 R9, -RZ, R9.H0_H0 ;  /* 0x20000009ff097230 */ /* 0x004fe20000004100 */
[----:B------:R-:W1:Y:S04]  /*0e00*/  I2F.F16 R10, R10 ;  /* 0x0000000a000a7306 */ /* 0x000e680000200c00 */
[----:B------:R-:W-:Y:S01]  /*0e10*/  FFMA.FTZ R9, R8, R9, RZ ;  /* 0x0000000908097223 */ /* 0x000fe200000100ff */
[----:B------:R-:W-:Y:S01]  /*0e20*/  SHF.R.U32.HI R8, RZ, 0x10, R12 ;  /* 0x00000010ff087819 */ /* 0x000fe2000001160c */
[----:B0-----:R-:W-:Y:S02]  /*0e30*/  HADD2.F32 R11, -RZ, R11.H0_H0 ;  /* 0x2000000bff0b7230 */ /* 0x001fe40000004100 */
[----:B------:R-:W0:Y:S01]  /*0e40*/  I2F.F16 R27, R27 ;  /* 0x0000001b001b7306 */ /* 0x000e220000200c00 */
[----:B------:R-:W-:-:S02]  /*0e50*/  LOP3.LUT R8, R8, 0xff, RZ, 0xc0, !PT ;  /* 0x000000ff08087812 */ /* 0x000fc400078ec0ff */
[----:B------:R-:W-:Y:S02]  /*0e60*/  FFMA.FTZ R24, R20, R11, R25 ;  /* 0x0000000b14187223 */ /* 0x000fe40000010019 */
[----:B------:R-:W-:Y:S02]  /*0e70*/  IADD3 R11, PT, PT, R8, -0x80, RZ ;  /* 0xffffff80080b7810 */ /* 0x000fe40007ffe0ff */
[----:B------:R-:W-:Y:S01]  /*0e80*/  SHF.R.U32.HI R8, RZ, 0x8, R15 ;  /* 0x00000008ff087819 */ /* 0x000fe2000001160f */
[----:B-1----:R-:W-:-:S03]  /*0e90*/  HADD2.F32 R25, -RZ, R10.H0_H0 ;  /* 0x2000000aff197230 */ /* 0x002fc60000004100 */
[----:B------:R-:W-:Y:S01]  /*0ea0*/  LOP3.LUT R10, R8, 0xff, RZ, 0xc0, !PT ;  /* 0x000000ff080a7812 */ /* 0x000fe200078ec0ff */
[----:B------:R-:W1:Y:S01]  /*0eb0*/  I2F.F16 R11, R11 ;  /* 0x0000000b000b7306 */ /* 0x000e620000200c00 */
[----:B------:R-:W-:Y:S01]  /*0ec0*/  FFMA.FTZ R8, R20, R25, R23 ;  /* 0x0000001914087223 */ /* 0x000fe20000010017 */
[----:B------:R-:W-:Y:S01]  /*0ed0*/  SHF.R.U32.HI R23, RZ, 0x10, R13 ;  /* 0x00000010ff177819 */ /* 0x000fe2000001160d */
[----:B0-----:R-:W-:Y:S01]  /*0ee0*/  HADD2.F32 R27, -RZ, R27.H0_H0 ;  /* 0x2000001bff1b7230 */ /* 0x001fe20000004100 */
[----:B------:R-:W-:Y:S01]  /*0ef0*/  SHF.R.U32.HI R25, RZ, 0x10, R14 ;  /* 0x00000010ff197819 */ /* 0x000fe2000001160e */
[----:B------:R-:W-:Y:S01]  /*0f00*/  VIADD R28, R10, 0xffffff80 ;  /* 0xffffff800a1c7836 */ /* 0x000fe20000000000 */
[----:B------:R-:W-:Y:S02]  /*0f10*/  LOP3.LUT R10, R23, 0xff, RZ, 0xc0, !PT ;  /* 0x000000ff170a7812 */ /* 0x000fe400078ec0ff */
[----:B------:R-:W-:Y:S01]  /*0f20*/  LOP3.LUT R25, R25, 0xff, RZ, 0xc0, !PT ;  /* 0x000000ff19197812 */ /* 0x000fe200078ec0ff */
[----:B------:R-:W0:Y:S01]  /*0f30*/  I2F.F16 R23, R28 ;  /* 0x0000001c00177306 */ /* 0x000e220000200c00 */
[----:B------:R-:W-:Y:S01]  /*0f40*/  IADD3 R10, PT, PT, R10, -0x80, RZ ;  /* 0xffffff800a0a7810 */ /* 0x000fe20007ffe0ff */
[----:B------:R-:W-:Y:S01]  /*0f50*/  FFMA.FTZ R26, R27, R20, R26 ;  /* 0x000000141b1a7223 */ /* 0x000fe2000001001a */
[----:B------:R-:W-:Y:S01]  /*0f60*/  IADD3 R27, PT, PT, R25, -0x80, RZ ;  /* 0xffffff80191b7810 */ /* 0x000fe20007ffe0ff */
[----:B-1----:R-:W-:-:S04]  /*0f70*/  HADD2.F32 R11, -RZ, R11.H0_H0 ;  /* 0x2000000bff0b7230 */ /* 0x002fc80000004100 */
[----:B------:R-:W1:Y:S01]  /*0f80*/  I2F.F16 R10, R10 ;  /* 0x0000000a000a7306 */ /* 0x000e620000200c00 */
[----:B0-----:R-:W-:-:S07]  /*0f90*/  HADD2.F32 R23, -RZ, R23.H0_H0 ;  /* 0x20000017ff177230 */ /* 0x001fce0000004100 */
[----:B------:R-:W0:Y:S01]  /*0fa0*/  I2F.F16 R25, R27 ;  /* 0x0000001b00197306 */ /* 0x000e220000200c00 */
[----:B------:R-:W-:Y:S01]  /*0fb0*/  FFMA.FTZ R20, R20, R23, R9 ;  /* 0x0000001714147223 */ /* 0x000fe20000010009 */
[----:B------:R-:W-:Y:S02]  /*0fc0*/  HADD2.F32 R23, -RZ, R21.H0_H0 ;  /* 0x20000015ff177230 */ /* 0x000fe40000004100 */
[----:B-1----:R-:W-:-:S03]  /*0fd0*/  HADD2.F32 R9, -RZ, R10.H0_H0 ;  /* 0x2000000aff097230 */ /* 0x002fc60000004100 */
[----:B------:R-:W-:Y:S02]  /*0fe0*/  FFMA.FTZ R26, R11, R23, R26 ;  /* 0x000000170b1a7223 */ /* 0x000fe4000001001a */
[----:B------:R-:W-:Y:S01]  /*0ff0*/  FFMA.FTZ R24, R23, R9, R24 ;  /* 0x0000000917187223 */ /* 0x000fe20000010018 */
[----:B0-----:R-:W-:-:S05]  /*1000*/  HADD2.F32 R25, -RZ, R25.H0_H0 ;  /* 0x20000019ff197230 */ /* 0x001fca0000004100 */
[----:B------:R-:W-:Y:S02]  /*1010*/  FFMA.FTZ R25, R23, R25, R8 ;  /* 0x0000001917197223 */ /* 0x000fe40000010008 */
[----:B------:R0:W2:Y:S01]  /*1020*/  LDG.E.128.CONSTANT R8, desc[UR6][R30.64] ;  /* 0x000000061e087981 */ /* 0x0000a2000c1e9d00 */
[----:B------:R-:W-:Y:S02]  /*1030*/  SHF.R.U32.HI R27, RZ, 0x10, R15 ;  /* 0x00000010ff1b7819 */ /* 0x000fe4000001160f */
[----:B------:R-:W-:Y:S02]  /*1040*/  LEA.HI R15, R15, 0xffffff80, RZ, 0x8 ;  /* 0xffffff800f0f7811 */ /* 0x000fe400078f40ff */
[----:B------:R-:W-:Y:S02]  /*1050*/  LOP3.LUT R27, R27, 0xff, RZ, 0xc0, !PT ;  /* 0x000000ff1b1b7812 */ /* 0x000fe400078ec0ff */
[----:B------:R-:W-:Y:S02]  /*1060*/  LEA.HI R29, R14, 0xffffff80, RZ, 0x8 ;  /* 0xffffff800e1d7811 */ /* 0x000fe400078f40ff */
[----:B------:R-:W-:Y:S01]  /*1070*/  IADD3 R28, PT, PT, R27, -0x80, RZ ;  /* 0xffffff801b1c7810 */ /* 0x000fe20007ffe0ff */
[----:B------:R-:W-:Y:S01]  /*1080*/  I2F.F16 R15, R15 ;  /* 0x0000000f000f7306 */ /* 0x000fe20000200c00 */
[----:B0-----:R-:W-:-:S07]  /*1090*/  IMAD.WIDE R30, R3, 0x4, R30 ;  /* 0x00000004031e7825 */ /* 0x001fce00078e021e */
[----:B------:R-:W0:Y:S08]  /*10a0*/  I2F.F16 R28, R28 ;  /* 0x0000001c001c7306 */ /* 0x000e300000200c00 */
[----:B------:R-:W1:Y:S01]  /*10b0*/  I2F.F16 R14, R29 ;  /* 0x0000001d000e7306 */ /* 0x000e620000200c00 */
[----:B0-----:R-:W-:-:S05]  /*10c0*/  HADD2.F32 R27, -RZ, R28.H0_H0 ;  /* 0x2000001cff1b7230 */ /* 0x001fca0000004100 */
[----:B------:R-:W-:Y:S01]  /*10d0*/  FFMA.FTZ R23, R23, R27, R20 ;  /* 0x0000001b17177223 */ /* 0x000fe20000010014 */
[----:B------:R-:W-:Y:S02]  /*10e0*/  LEA.HI R27, R12, 0xffffff80, RZ, 0x8 ;  /* 0xffffff800c1b7811 */ /* 0x000fe400078f40ff */
[----:B------:R-:W-:Y:S01]  /*10f0*/  LEA.HI R12, R13, 0xffffff80, RZ, 0x8 ;  /* 0xffffff800d0c7811 */ /* 0x000fe200078f40ff */
[----:B------:R-:W-:Y:S01]  /*1100*/  HADD2.F32 R13, -RZ, R21.H1_H1 ;  /* 0x30000015ff0d7230 */ /* 0x000fe20000004100 */
[----:B------:R-:W0:Y:S01]  /*1110*/  I2F.F16 R20, R27 ;  /* 0x0000001b00147306 */ /* 0x000e220000200c00 */
[----:B-1----:R-:W-:Y:S02]  /*1120*/  HADD2.F32 R28, -RZ, R14.H0_H0 ;  /* 0x2000000eff1c7230 */ /* 0x002fe40000004100 */
[----:B------:R-:W-:-:S03]  /*1130*/  HADD2.F32 R14, -RZ, R15.H0_H0 ;  /* 0x2000000fff0e7230 */ /* 0x000fc60000004100 */
[C---:B------:R-:W-:Y:S02]  /*1140*/  FFMA.FTZ R28, R13.reuse, R28, R25 ;  /* 0x0000001c0d1c7223 */ /* 0x040fe40000010019 */
[----:B------:R-:W1:Y:S01]  /*1150*/  I2F.F16 R12, R12 ;  /* 0x0000000c000c7306 */ /* 0x000e620000200c00 */
[----:B------:R-:W-:Y:S01]  /*1160*/  FFMA.FTZ R14, R13, R14, R23 ;  /* 0x0000000e0d0e7223 */ /* 0x000fe20000010017 */
[----:B---3--:R-:W-:Y:S01]  /*1170*/  LOP3.LUT R23, R6, 0xff, RZ, 0xc0, !PT ;  /* 0x000000ff06177812 */ /* 0x008fe200078ec0ff */
[----:B0-----:R-:W-:-:S05]  /*1180*/  HADD2.F32 R21, -RZ, R20.H0_H0 ;  /* 0x20000014ff157230 */ /* 0x001fca0000004100 */
[----:B------:R-:W-:Y:S02]  /*1190*/  FFMA.FTZ R26, R21, R13, R26 ;  /* 0x0000000d151a7223 */ /* 0x000fe4000001001a */
[----:B------:R-:W0:Y:S01]  /*11a0*/  LDS.64 R20, [UR4+0x8] ;  /* 0x00000804ff147984 */ /* 0x000e220008000a00 */
[----:B-1----:R-:W-:Y:S01]  /*11b0*/  HADD2.F32 R27, -RZ, R12.H0_H0 ;  /* 0x2000000cff1b7230 */ /* 0x002fe20000004100 */
[----:B------:R-:W-:-:S04]  /*11c0*/  LOP3.LUT R12, R4, 0xff, RZ, 0xc0, !PT ;  /* 0x000000ff040c7812 */ /* 0x000fc800078ec0ff */
[----:B------:R-:W-:Y:S01]  /*11d0*/  FFMA.FTZ R24, R13, R27, R24 ;  /* 0x0000001b0d187223 */ /* 0x000fe20000010018 */
[----:B------:R-:W-:Y:S01]  /*11e0*/  VIADD R12, R12, 0xffffff80 ;  /* 0xffffff800c0c7836 */ /* 0x000fe20000000000 */
[----:B------:R-:W-:Y:S02]  /*11f0*/  LOP3.LUT R13, R5, 0xff, RZ, 0xc0, !PT ;  /* 0x000000ff050d7812 */ /* 0x000fe400078ec0ff */
[----:B------:R-:W-:Y:S02]  /*1200*/  IADD3 R27, PT, PT, R23, -0x80, RZ ;  /* 0xffffff80171b7810 */ /* 0x000fe40007ffe0ff */
[----:B------:R-:W-:Y:S01]  /*1210*/  IADD3 R15, PT, PT, R13, -0x80, RZ ;  /* 0xffffff800d0f7810 */ /* 0x000fe20007ffe0ff */
[----:B------:R-:W1:Y:S08]  /*1220*/  I2F.F16 R12, R12 ;  /* 0x0000000c000c7306 */ /* 0x000e700000200c00 */
[----:B------:R-:W3:Y:S01]  /*1230*/  I2F.F16 R15, R15 ;  /* 0x0000000f000f7306 */ /* 0x000ee20000200c00 */
[----:B-1----:R-:W-:Y:S01]  /*1240*/  HADD2.F32 R25, -RZ, R12.H0_H0 ;  /* 0x2000000cff197230 */ /* 0x002fe20000004100 */
[----:B------:R-:W-:-:S06]  /*1250*/  LOP3.LUT R12, R7, 0xff, RZ, 0xc0, !PT ;  /* 0x000000ff070c7812 */ /* 0x000fcc00078ec0ff */
[----:B------:R-:W1:Y:S01]  /*1260*/  I2F.F16 R23, R27 ;  /* 0x0000001b00177306 */ /* 0x000e620000200c00 */
[----:B------:R-:W-:-:S07]  /*1270*/  IADD3 R29, PT, PT, R12, -0x80, RZ ;  /* 0xffffff800c1d7810 */ /* 0x000fce0007ffe0ff */
[----:B------:R-:W4:Y:S01]  /*1280*/  I2F.F16 R12, R29 ;  /* 0x0000001d000c7306 */ /* 0x000f220000200c00 */
[--C-:B0-----:R-:W-:Y:S02]  /*1290*/  HADD2.F32 R13, -RZ, R20.reuse.H0_H0 ;  /* 0x20000014ff0d7230 */ /* 0x101fe40000004100 */
[----:B------:R-:W-:-:S03]  /*12a0*/  HADD2.F32 R20, -RZ, R20.H1_H1 ;  /* 0x30000014ff147230 */ /* 0x000fc60000004100 */
[----:B------:R-:W-:Y:S01]  /*12b0*/  FFMA.FTZ R25, R25, R13, R26 ;  /* 0x0000000d19197223 */ /* 0x000fe2000001001a */
[----:B---3--:R-:W-:Y:S02]  /*12c0*/  HADD2.F32 R26, -RZ, R15.H0_H0 ;  /* 0x2000000fff1a7230 */ /* 0x008fe40000004100 */
[----:B-1----:R-:W-:-:S03]  /*12d0*/  HADD2.F32 R23, -RZ, R23.H0_H0 ;  /* 0x20000017ff177230 */ /* 0x002fc60000004100 */
[C---:B------:R-:W-:Y:S01]  /*12e0*/  FFMA.FTZ R15, R13.reuse, R26, R24 ;  /* 0x0000001a0d0f7223 */ /* 0x040fe20000010018 */
[----:B------:R-:W-:Y:S01]  /*12f0*/  SHF.R.U32.HI R24, RZ, 0x8, R4 ;  /* 0x00000008ff187819 */ /* 0x000fe20000011604 */
[----:B----4-:R-:W-:Y:S02]  /*1300*/  HADD2.F32 R12, -RZ, R12.H0_H0 ;  /* 0x2000000cff0c7230 */ /* 0x010fe40000004100 */
[C---:B------:R-:W-:Y:S01]  /*1310*/  FFMA.FTZ R23, R13.reuse, R23, R28 ;  /* 0x000000170d177223 */ /* 0x040fe2000001001c */
[----:B------:R-:W-:Y:S02]  /*1320*/  LOP3.LUT R24, R24, 0xff, RZ, 0xc0, !PT ;  /* 0x000000ff18187812 */ /* 0x000fe400078ec0ff */
[----:B------:R-:W-:Y:S01]  /*1330*/  FFMA.FTZ R12, R13, R12, R14 ;  /* 0x0000000c0d0c7223 */ /* 0x000fe2000001000e */
[----:B------:R-:W-:Y:S02]  /*1340*/  SHF.R.U32.HI R13, RZ, 0x8, R5 ;  /* 0x00000008ff0d7819 */ /* 0x000fe40000011605 */
[----:B------:R-:W-:Y:S01]  /*1350*/  SHF.R.U32.HI R14, RZ, 0x8, R6 ;  /* 0x00000008ff0e7819 */ /* 0x000fe20000011606 */
[----:B------:R-:W-:Y:S01]  /*1360*/  VIADD R26, R24, 0xffffff80 ;  /* 0xffffff80181a7836 */ /* 0x000fe20000000000 */
[----:B------:R-:W-:-:S02]  /*1370*/  LOP3.LUT R13, R13, 0xff, RZ, 0xc0, !PT ;  /* 0x000000ff0d0d7812 */ /* 0x000fc400078ec0ff */
[----:B------:R-:W-:Y:S02]  /*1380*/  LOP3.LUT R14, R14, 0xff, RZ, 0xc0, !PT ;  /* 0x000000ff0e0e7812 */ /* 0x000fe400078ec0ff */
[----:B------:R-:W-:Y:S01]  /*1390*/  IADD3 R27, PT, PT, R13, -0x80, RZ ;  /* 0xffffff800d1b7810 */ /* 0x000fe20007ffe0ff */
[----:B------:R-:W0:Y:S01]  /*13a0*/  I2F.F16 R26, R26 ;  /* 0x0000001a001a7306 */ /* 0x000e220000200c00 */
[----:B------:R-:W-:Y:S02]  /*13b0*/  IADD3 R13, PT, PT, R14, -0x80, RZ ;  /* 0xffffff800e0d7810 */ /* 0x000fe40007ffe0ff */
[----:B------:R-:W-:-:S04]  /*13c0*/  SHF.R.U32.HI R14, RZ, 0x8, R7 ;  /* 0x00000008ff0e7819 */ /* 0x000fc80000011607 */
[----:B------:R-:W-:Y:S01]  /*13d0*/  LOP3.LUT R14, R14, 0xff, RZ, 0xc0, !PT ;  /* 0x000000ff0e0e7812 */ /* 0x000fe200078ec0ff */
[----:B------:R-:W1:Y:S03]  /*13e0*/  I2F.F16 R24, R27 ;  /* 0x0000001b00187306 */ /* 0x000e660000200c00 */
[----:B------:R-:W-:Y:S01]  /*13f0*/  IADD3 R14, PT, PT, R14, -0x80, RZ ;  /* 0xffffff800e0e7810 */ /* 0x000fe20007ffe0ff */
[----:B0-----:R-:W-:-:S04]  /*1400*/  HADD2.F32 R26, -RZ, R26.H0_H0 ;  /* 0x2000001aff1a7230 */ /* 0x001fc80000004100 */
[----:B------:R-:W0:Y:S01]  /*1410*/  I2F.F16 R13, R13 ;  /* 0x0000000d000d7306 */ /* 0x000e220000200c00 */
[----:B------:R-:W-:Y:S01]  /*1420*/  FFMA.FTZ R25, R26, R20, R25 ;  /* 0x000000141a197223 */ /* 0x000fe20000010019 */
[----:B-1----:R-:W-:-:S06]  /*1430*/  HADD2.F32 R24, -RZ, R24.H0_H0 ;  /* 0x20000018ff187230 */ /* 0x002fcc0000004100 */
[----:B------:R-:W1:Y:S01]  /*1440*/  I2F.F16 R14, R14 ;  /* 0x0000000e000e7306 */ /* 0x000e620000200c00 */
[----:B------:R-:W-:Y:S01]  /*1450*/  FFMA.FTZ R15, R20, R24, R15 ;  /* 0x00000018140f7223 */ /* 0x000fe2000001000f */
[----:B------:R-:W-:Y:S01]  /*1460*/  SHF.R.U32.HI R24, RZ, 0x10, R4 ;  /* 0x00000010ff187819 */ /* 0x000fe20000011604 */
[----:B0-----:R-:W-:Y:S01]  /*1470*/  HADD2.F32 R26, -RZ, R13.H0_H0 ;  /* 0x2000000dff1a7230 */ /* 0x001fe20000004100 */
[----:B------:R-:W-:Y:S02]  /*1480*/  SHF.R.U32.HI R13, RZ, 0x10, R5 ;  /* 0x00000010ff0d7819 */ /* 0x000fe40000011605 */
[----:B------:R-:W-:Y:S02]  /*1490*/  LOP3.LUT R24, R24, 0xff, RZ, 0xc0, !PT ;  /* 0x000000ff18187812 */ /* 0x000fe400078ec0ff */
[----:B------:R-:W-:Y:S01]  /*14a0*/  FFMA.FTZ R23, R20, R26, R23 ;  /* 0x0000001a14177223 */ /* 0x000fe20000010017 */
[----:B------:R-:W-:Y:S01]  /*14b0*/  LOP3.LUT R13, R13, 0xff, RZ, 0xc0, !PT ;  /* 0x000000ff0d0d7812 */ /* 0x000fe200078ec0ff */
[----:B-1----:R-:W-:Y:S01]  /*14c0*/  HADD2.F32 R27, -RZ, R14.H0_H0 ;  /* 0x2000000eff1b7230 */ /* 0x002fe20000004100 */
[----:B------:R-:W-:Y:S01]  /*14d0*/  SHF.R.U32.HI R14, RZ, 0x10, R7 ;  /* 0x00000010ff0e7819 */ /* 0x000fe20000011607 */
[----:B------:R-:W-:Y:S01]  /*14e0*/  VIADD R24, R24, 0xffffff80 ;  /* 0xffffff8018187836 */ /* 0x000fe20000000000 */
[----:B------:R-:W-:-:S02]  /*14f0*/  IADD3 R28, PT, PT, R13, -0x80, RZ ;  /* 0xffffff800d1c7810 */ /* 0x000fc40007ffe0ff */
[----:B------:R-:W-:Y:S01]  /*1500*/  FFMA.FTZ R20, R20, R27, R12 ;  /* 0x0000001b14147223 */ /* 0x000fe2000001000c */
[----:B------:R-:W-:Y:S01]  /*1510*/  SHF.R.U32.HI R12, RZ, 0x10, R6 ;  /* 0x00000010ff0c7819 */ /* 0x000fe20000011606 */
[----:B------:R-:W0:Y:S01]  /*1520*/  I2F.F16 R26, R28 ;  /* 0x0000001c001a7306 */ /* 0x000e220000200c00 */
[----:B------:R-:W-:Y:S02]  /*1530*/  LOP3.LUT R14, R14, 0xff, RZ, 0xc0, !PT ;  /* 0x000000ff0e0e7812 */ /* 0x000fe400078ec0ff */
[----:B------:R-:W-:Y:S02]  /*1540*/  LOP3.LUT R12, R12, 0xff, RZ, 0xc0, !PT ;  /* 0x000000ff0c0c7812 */ /* 0x000fe400078ec0ff */
[----:B------:R-:W-:Y:S02]  /*1550*/  IADD3 R14, PT, PT, R14, -0x80, RZ ;  /* 0xffffff800e0e7810 */ /* 0x000fe40007ffe0ff */
[----:B------:R-:W-:Y:S01]  /*1560*/  IADD3 R13, PT, PT, R12, -0x80, RZ ;  /* 0xffffff800c0d7810 */ /* 0x000fe20007ffe0ff */
[----:B------:R-:W1:Y:S01]  /*1570*/  I2F.F16 R24, R24 ;  /* 0x0000001800187306 */ /* 0x000e620000200c00 */
[----:B------:R-:W-:Y:S01]  /*1580*/  LEA.HI R27, R4, 0xffffff80, RZ, 0x8 ;  /* 0xffffff80041b7811 */ /* 0x000fe200078f40ff */
[----:B------:R-:W-:Y:S01]  /*1590*/  HADD2.F32 R12, -RZ, R21.H0_H0 ;  /* 0x20000015ff0c7230 */ /* 0x000fe20000004100 */
[----:B------:R-:W-:Y:S01]  /*15a0*/  LEA.HI R6, R6, 0xffffff80, RZ, 0x8 ;  /* 0xffffff8006067811 */ /* 0x000fe200078f40ff */
[----:B0-----:R-:W-:-:S04]  /*15b0*/  HADD2.F32 R26, -RZ, R26.H0_H0 ;  /* 0x2000001aff1a7230 */ /* 0x001fc80000004100 */
[----:B------:R-:W0:Y:S01]  /*15c0*/  I2F.F16 R13, R13 ;  /* 0x0000000d000d7306 */ /* 0x000e220000200c00 */
[----:B------:R-:W-:Y:S01]  /*15d0*/  FFMA.FTZ R26, R12, R26, R15 ;  /* 0x0000001a0c1a7223 */ /* 0x000fe2000001000f */
[----:B-1----:R-:W-:-:S06]  /*15e0*/  HADD2.F32 R4, -RZ, R24.H0_H0 ;  /* 0x20000018ff047230 */ /* 0x002fcc0000004100 */
[----:B------:R-:W1:Y:S01]  /*15f0*/  I2F.F16 R14, R14 ;  /* 0x0000000e000e7306 */ /* 0x000e620000200c00 */
[----:B------:R-:W-:Y:S01]  /*1600*/  LEA.HI R24, R5, 0xffffff80, RZ, 0x8 ;  /* 0xffffff8005187811 */ /* 0x000fe200078f40ff */
[----:B------:R-:W-:Y:S01]  /*1610*/  FFMA.FTZ R4, R4, R12, R25 ;  /* 0x0000000c04047223 */ /* 0x000fe20000010019 */
[----:B0-----:R-:W-:-:S05]  /*1620*/  HADD2.F32 R13, -RZ, R13.H0_H0 ;  /* 0x2000000dff0d7230 */ /* 0x001fca0000004100 */
[----:B------:R0:W3:Y:S01]  /*1630*/  I2F.F16 R25, R27 ;  /* 0x0000001b00197306 */ /* 0x0000e20000200c00 */
[----:B------:R-:W-:Y:S01]  /*1640*/  FFMA.FTZ R23, R12, R13, R23 ;  /* 0x0000000d0c177223 */ /* 0x000fe20000010017 */
[----:B-1----:R-:W-:-:S06]  /*1650*/  HADD2.F32 R5, -RZ, R14.H0_H0 ;  /* 0x2000000eff057230 */ /* 0x002fcc0000004100 */
[----:B------:R-:W1:Y:S01]  /*1660*/  I2F.F16 R24, R24 ;  /* 0x0000001800187306 */ /* 0x000e620000200c00 */
[----:B------:R-:W-:Y:S02]  /*1670*/  FFMA.FTZ R20, R12, R5, R20 ;  /* 0x000000050c147223 */ /* 0x000fe40000010014 */
[----:B------:R4:W5:Y:S01]  /*1680*/  LDG.E.128.CONSTANT R12, desc[UR6][R30.64] ;  /* 0x000000061e0c7981 */ /* 0x000962000c1e9d00 */
[----:B0-----:R-:W-:-:S04]  /*1690*/  HADD2.F32 R27, -RZ, R21.H1_H1 ;  /* 0x30000015ff1b7230 */ /* 0x001fc80000004100 */
[----:B------:R-:W0:Y:S01]  /*16a0*/  I2F.F16 R6, R6 ;  /* 0x0000000600067306 */ /* 0x000e220000200c00 */
[----:B---3--:R-:W-:Y:S02]  /*16b0*/  HADD2.F32 R25, -RZ, R25.H0_H0 ;  /* 0x20000019ff197230 */ /* 0x008fe40000004100 */
[----:B------:R-:W-:Y:S02]  /*16c0*/  HADD2.F32 R22, -RZ, R22.H0_H0 ;  /* 0x20000016ff167230 */ /* 0x000fe40000004100 */
[----:B------:R-:W-:Y:S02]  /*16d0*/  HADD2.F32 R17, -RZ, R17.H0_H0 ;  /* 0x20000011ff117230 */ /* 0x000fe40000004100 */
[----:B------:R-:W-:Y:S01]  /*16e0*/  FFMA.FTZ R25, R25, R27, R4 ;  /* 0x0000001b19197223 */ /* 0x000fe20000010004 */
[----:B-1----:R-:W-:Y:S01]  /*16f0*/  HADD2.F32 R21, -RZ, R24.H0_H0 ;  /* 0x20000018ff157230 */ /* 0x002fe20000004100 */
[----:B------:R-:W1:Y:S01]  /*1700*/  LDS.64 R4, [UR4+0x10] ;  /* 0x00001004ff047984 */ /* 0x000e620008000a00 */
[----:B------:R-:W-:Y:S01]  /*1710*/  LEA.HI R24, R7, 0xffffff80, RZ, 0x8 ;  /* 0xffffff8007187811 */ /* 0x000fe200078f40ff */
[----:B----4-:R-:W-:-:S04]  /*1720*/  IMAD.WIDE R30, R3, 0x4, R30 ;  /* 0x00000004031e7825 */ /* 0x010fc800078e021e */
[----:B------:R-:W-:Y:S01]  /*1730*/  FFMA.FTZ R26, R27, R21, R26 ;  /* 0x000000151b1a7223 */ /* 0x000fe2000001001a */
[----:B0-----:R-:W-:-:S03]  /*1740*/  HADD2.F32 R28, -RZ, R6.H0_H0 ;  /* 0x20000006ff1c7230 */ /* 0x001fc60000004100 */
[----:B------:R-:W-:Y:S02]  /*1750*/  FMUL.FTZ R26, R26, R17 ;  /* 0x000000111a1a7220 */ /* 0x000fe40000410000 */
[----:B------:R-:W-:Y:S01]  /*1760*/  FFMA.FTZ R21, R27, R28, R23 ;  /* 0x0000001c1b157223 */ /* 0x000fe20000010017 */
[----:B------:R-:W-:Y:S01]  /*1770*/  HADD2.F32 R2, -RZ, R2.H0_H0 ;  /* 0x20000002ff027230 */ /* 0x000fe20000004100 */
[----:B------:R-:W0:Y:S01]  /*1780*/  I2F.F16 R23, R24 ;  /* 0x0000001800177306 */ /* 0x000e220000200c00 */
[----:B------:R-:W-:Y:S01]  /*1790*/  F2FP.F16.F32.PACK_AB R26, RZ, R26 ;  /* 0x0000001aff1a723e */ /* 0x000fe200000000ff */
[----:B0-----:R-:W-:-:S05]  /*17a0*/  HADD2.F32 R23, -RZ, R23.H0_H0 ;  /* 0x20000017ff177230 */ /* 0x001fca0000004100 */
[----:B------:R-:W-:Y:S01]  /*17b0*/  FFMA.FTZ R20, R27, R23, R20 ;  /* 0x000000171b147223 */ /* 0x000fe20000010014 */
[----:B-1----:R-:W-:Y:S01]  /*17c0*/  HADD2.F32 R23, -RZ, R4.H1_H1 ;  /* 0x30000004ff177230 */ /* 0x002fe20000004100 */
[----:B--2---:R-:W-:Y:S02]  /*17d0*/  LOP3.LUT R7, R8, 0xff, RZ, 0xc0, !PT ;  /* 0x000000ff08077812 */ /* 0x004fe400078ec0ff */
[----:B------:R-:W-:-:S03]  /*17e0*/  SHF.R.U32.HI R6, RZ, 0x8, R8 ;  /* 0x00000008ff067819 */ /* 0x000fc60000011608 */
[----:B------:R-:W-:Y:S01]  /*17f0*/  VIADD R28, R7, 0xffffff80 ;  /* 0xffffff80071c7836 */ /* 0x000fe20000000000 */
[----:B------:R-:W-:-:S03]  /*1800*/  LOP3.LUT R7, R6, 0xff, RZ, 0xc0, !PT ;  /* 0x000000ff06077812 */ /* 0x000fc600078ec0ff */
[----:B------:R-:W0:Y:S01]  /*1810*/  I2F.F16 R6, R28 ;  /* 0x0000001c00067306 */ /* 0x000e220000200c00 */
[----:B------:R-:W-:-:S07]  /*1820*/  IADD3 R7, PT, PT, R7, -0x80, RZ ;  /* 0xffffff8007077810 */ /* 0x000fce0007ffe0ff */
[----:B------:R-:W1:Y:S01]  /*1830*/  I2F.F16 R7, R7 ;  /* 0x0000000700077306 */ /* 0x000e620000200c00 */
[----:B0-----:R-:W-:Y:S02]  /*1840*/  HADD2.F32 R27, -RZ, R6.H0_H0 ;  /* 0x20000006ff1b7230 */ /* 0x001fe40000004100 */
[----:B------:R-:W-:-:S05]  /*1850*/  HADD2.F32 R6, -RZ, R4.H0_H0 ;  /* 0x20000004ff067230 */ /* 0x000fca0000004100 */
[----:B------:R-:W-:Y:S01]  /*1860*/  FFMA.FTZ R27, R27, R6, RZ ;  /* 0x000000061b1b7223 */ /* 0x000fe200000100ff */
[----:B-1----:R-:W-:-:S05]  /*1870*/  HADD2.F32 R4, -RZ, R7.H0_H0 ;  /* 0x20000007ff047230 */ /* 0x002fca0000004100 */
[----:B------:R-:W-:Y:S01]  /*1880*/  FFMA.FTZ R33, R4, R23, R27 ;  /* 0x0000001704217223 */ /* 0x000fe2000001001b */
[----:B------:R-:W-:Y:S02]  /*1890*/  LOP3.LUT R4, R9, 0xff, RZ, 0xc0, !PT ;  /* 0x000000ff09047812 */ /* 0x000fe400078ec0ff */
[----:B------:R-:W-:Y:S02]  /*18a0*/  SHF.R.U32.HI R27, RZ, 0x8, R9 ;  /* 0x00000008ff1b7819 */ /* 0x000fe40000011609 */
[----:B------:R-:W-:Y:S02]  /*18b0*/  IADD3 R24, PT, PT, R4, -0x80, RZ ;  /* 0xffffff8004187810 */ /* 0x000fe40007ffe0ff */
[----:B------:R-:W-:Y:S02]  /*18c0*/  LOP3.LUT R27, R27, 0xff, RZ, 0xc0, !PT ;  /* 0x000000ff1b1b7812 */ /* 0x000fe400078ec0ff */
[----:B------:R-:W0:Y:S02]  /*18d0*/  I2F.F16 R4, R24 ;  /* 0x0000001800047306 */ /* 0x000e240000200c00 */
[----:B------:R-:W-:-:S06]  /*18e0*/  IADD3 R27, PT, PT, R27, -0x80, RZ ;  /* 0xffffff801b1b7810 */ /* 0x000fcc0007ffe0ff */
[----:B------:R-:W1:Y:S01]  /*18f0*/  I2F.F16 R27, R27 ;  /* 0x0000001b001b7306 */ /* 0x000e620000200c00 */
[----:B0-----:R-:W-:-:S05]  /*1900*/  HADD2.F32 R7, -RZ, R4.H0_H0 ;  /* 0x20000004ff077230 */ /* 0x001fca0000004100 */
[----:B------:R-:W-:Y:S01]  /*1910*/  FFMA.FTZ R4, R6, R7, RZ ;  /* 0x0000000706047223 */ /* 0x000fe200000100ff */
[----:B------:R-:W-:Y:S01]  /*1920*/  SHF.R.U32.HI R7, RZ, 0x8, R10 ;  /* 0x00000008ff077819 */ /* 0x000fe2000001160a */
[----:B-1----:R-:W-:-:S03]  /*1930*/  HADD2.F32 R28, -RZ, R27.H0_H0 ;  /* 0x2000001bff1c7230 */ /* 0x002fc60000004100 */
[----:B------:R-:W-:Y:S02]  /*1940*/  LOP3.LUT R7, R7, 0xff, RZ, 0xc0, !PT ;  /* 0x000000ff07077812 */ /* 0x000fe400078ec0ff */
[----:B------:R-:W-:Y:S02]  /*1950*/  FFMA.FTZ R28, R23, R28, R4 ;  /* 0x0000001c171c7223 */ /* 0x000fe40000010004 */
[----:B------:R-:W-:Y:S02]  /*1960*/  IADD3 R32, PT, PT, R7, -0x80, RZ ;  /* 0xffffff8007207810 */ /* 0x000fe40007ffe0ff */
[----:B------:R-:W-:Y:S02]  /*1970*/  LOP3.LUT R4, R10, 0xff, RZ, 0xc0, !PT ;  /* 0x000000ff0a047812 */ /* 0x000fe400078ec0ff */
[----:B------:R0:W1:Y:S03]  /*1980*/  I2F.F16 R7, R32 ;  /* 0x0000002000077306 */ /* 0x0000660000200c00 */
[----:B------:R-:W-:-:S06]  /*1990*/  VIADD R4, R4, 0xffffff80 ;  /* 0xffffff8004047836 */ /* 0x000fcc0000000000 */
[----:B------:R-:W2:Y:S01]  /*19a0*/  I2F.F16 R4, R4 ;  /* 0x0000000400047306 */ /* 0x000ea20000200c00 */
[----:B0-----:R-:W-:-:S04]  /*19b0*/  SHF.R.U32.HI R32, RZ, 0x10, R10 ;  /* 0x00000010ff207819 */ /* 0x001fc8000001160a */
[----:B------:R-:W-:Y:S01]  /*19c0*/  LOP3.LUT R32, R32, 0xff, RZ, 0xc0, !PT ;  /* 0x000000ff20207812 */ /* 0x000fe200078ec0ff */
[----:B-1----:R-:W-:Y:S01]  /*19d0*/  HADD2.F32 R24, -RZ, R7.H0_H0 ;  /* 0x20000007ff187230 */ /* 0x002fe20000004100 */
[----:B------:R-:W-:Y:S02]  /*19e0*/  SHF.R.U32.HI R7, RZ, 0x10, R8 ;  /* 0x00000010ff077819 */ /* 0x000fe40000011608 */
[----:B------:R-:W-:Y:S01]  /*19f0*/  LEA.HI R8, R8, 0xffffff80, RZ, 0x8 ;  /* 0xffffff8008087811 */ /* 0x000fe200078f40ff */
[----:B------:R-:W-:Y:S01]  /*1a00*/  VIADD R32, R32, 0xffffff80 ;  /* 0xffffff8020207836 */ /* 0x000fe20000000000 */
[----:B------:R-:W-:-:S04]  /*1a10*/  LOP3.LUT R7, R7, 0xff, RZ, 0xc0, !PT ;  /* 0x000000ff07077812 */ /* 0x000fc800078ec0ff */
[----:B------:R-:W-:Y:S01]  /*1a20*/  IADD3 R29, PT, PT, R7, -0x80, RZ ;  /* 0xffffff80071d7810 */ /* 0x000fe20007ffe0ff */
[----:B--2---:R-:W-:Y:S02]  /*1a30*/  HADD2.F32 R27, -RZ, R4.H0_H0 ;  /* 0x20000004ff1b7230 */ /* 0x004fe40000004100 */
[----:B------:R-:W-:-:S03]  /*1a40*/  HADD2.F32 R7, -RZ, R5.H0_H0 ;  /* 0x20000005ff077230 */ /* 0x000fc60000004100 */
[----:B------:R-:W0:Y:S01]  /*1a50*/  I2F.F16 R29, R29 ;  /* 0x0000001d001d7306 */ /* 0x000e220000200c00 */
[----:B------:R-:W-:-:S04]  /*1a60*/  FFMA.FTZ R34, R6, R27, RZ ;  /* 0x0000001b06227223 */ /* 0x000fc800000100ff */
[----:B------:R-:W-:Y:S01]  /*1a70*/  FFMA.FTZ R24, R23, R24, R34 ;  /* 0x0000001817187223 */ /* 0x000fe20000010022 */
[----:B------:R-:W-:Y:S02]  /*1a80*/  SHF.R.U32.HI R34, RZ, 0x10, R9 ;  /* 0x00000010ff227819 */ /* 0x000fe40000011609 */
[----:B------:R-:W-:Y:S02]  /*1a90*/  LEA.HI R9, R9, 0xffffff80, RZ, 0x8 ;  /* 0xffffff8009097811 */ /* 0x000fe400078f40ff */
[----:B------:R-:W-:-:S04]  /*1aa0*/  LOP3.LUT R34, R34, 0xff, RZ, 0xc0, !PT ;  /* 0x000000ff22227812 */ /* 0x000fc800078ec0ff */
[----:B------:R-:W-:Y:S01]  /*1ab0*/  IADD3 R34, PT, PT, R34, -0x80, RZ ;  /* 0xffffff8022227810 */ /* 0x000fe20007ffe0ff */
[----:B0-----:R-:W-:-:S05]  /*1ac0*/  HADD2.F32 R4, -RZ, R29.H0_H0 ;  /* 0x2000001dff047230 */ /* 0x001fca0000004100 */
[----:B------:R-:W-:Y:S02]  /*1ad0*/  FFMA.FTZ R33, R4, R7, R33 ;  /* 0x0000000704217223 */ /* 0x000fe40000010021 */
[----:B------:R-:W0:Y:S02]  /*1ae0*/  I2F.F16 R4, R34 ;  /* 0x0000002200047306 */ /* 0x000e240000200c00 */
[----:B0-----:R-:W-:-:S05]  /*1af0*/  HADD2.F32 R4, -RZ, R4.H0_H0 ;  /* 0x20000004ff047230 */ /* 0x001fca0000004100 */
[----:B------:R-:W-:Y:S01]  /*1b00*/  FFMA.FTZ R27, R7, R4, R28 ;  /* 0x00000004071b7223 */ /* 0x000fe2000001001c */
[----:B------:R-:W-:Y:S01]  /*1b10*/  HADD2.F32 R28, -RZ, R5.H1_H1 ;  /* 0x30000005ff1c7230 */ /* 0x000fe20000004100 */
[----:B------:R-:W0:Y:S02]  /*1b20*/  I2F.F16 R4, R32 ;  /* 0x0000002000047306 */ /* 0x000e240000200c00 */
[----:B0-----:R-:W-:-:S05]  /*1b30*/  HADD2.F32 R4, -RZ, R4.H0_H0 ;  /* 0x20000004ff047230 */ /* 0x001fca0000004100 */
[----:B------:R-:W-:Y:S01]  /*1b40*/  FFMA.FTZ R29, R7, R4, R24 ;  /* 0x00000004071d7223 */ /* 0x000fe20000010018 */
[----:B------:R-:W-:Y:S01]  /*1b50*/  LEA.HI R24, R10, 0xffffff80, RZ, 0x8 ;  /* 0xffffff800a187811 */ /* 0x000fe200078f40ff */
[----:B------:R-:W0:Y:S08]  /*1b60*/  I2F.F16 R4, R8 ;  /* 0x0000000800047306 */ /* 0x000e300000200c00 */
[----:B------:R-:W1:Y:S01]  /*1b70*/  I2F.F16 R24, R24 ;  /* 0x0000001800187306 */ /* 0x000e620000200c00 */
[----:B0-----:R-:W-:-:S05]  /*1b80*/  HADD2.F32 R4, -RZ, R4.H0_H0 ;  /* 0x20000004ff047230 */ /* 0x001fca0000004100 */
[----:B------:R-:W-:Y:S02]  /*1b90*/  FFMA.FTZ R33, R4, R28, R33 ;  /* 0x0000001c04217223 */ /* 0x000fe40000010021 */
[----:B------:R-:W0:Y:S01]  /*1ba0*/  I2F.F16 R4, R9 ;  /* 0x0000000900047306 */ /* 0x000e220000200c00 */
[----:B-1----:R-:W-:-:S05]  /*1bb0*/  HADD2.F32 R10, -RZ, R24.H0_H0 ;  /* 0x20000018ff0a7230 */ /* 0x002fca0000004100 */
[----:B------:R-:W-:Y:S01]  /*1bc0*/  FFMA.FTZ R29, R28, R10, R29 ;  /* 0x0000000a1c1d7223 */ /* 0x000fe2000001001d */
[----:B0-----:R-:W-:-:S05]  /*1bd0*/  HADD2.F32 R4, -RZ, R4.H0_H0 ;  /* 0x20000004ff047230 */ /* 0x001fca0000004100 */
[----:B------:R-:W-:Y:S02]  /*1be0*/  FFMA.FTZ R27, R28, R4, R27 ;  /* 0x000000041c1b7223 */ /* 0x000fe4000001001b */
[----:B------:R-:W0:Y:S01]  /*1bf0*/  LDS.64 R4, [UR4+0x18] ;  /* 0x00001804ff047984 */ /* 0x000e220008000a00 */
[----:B-----5:R-:W-:Y:S02]  /*1c00*/  LOP3.LUT R8, R12, 0xff, RZ, 0xc0, !PT ;  /* 0x000000ff0c087812 */ /* 0x020fe400078ec0ff */
[--C-:B------:R-:W-:Y:S02]  /*1c10*/  SHF.R.U32.HI R24, RZ, 0x8, R12.reuse ;  /* 0x00000008ff187819 */ /* 0x100fe4000001160c */
[----:B------:R-:W-:Y:S02]  /*1c20*/  IADD3 R32, PT, PT, R8, -0x80, RZ ;  /* 0xffffff8008207810 */ /* 0x000fe40007ffe0ff */
[----:B------:R-:W-:Y:S02]  /*1c30*/  LOP3.LUT R24, R24, 0xff, RZ, 0xc0, !PT ;  /* 0x000000ff18187812 */ /* 0x000fe400078ec0ff */
[----:B------:R1:W2:Y:S01]  /*1c40*/  I2F.F16 R10, R32 ;  /* 0x00000020000a7306 */ /* 0x0002a20000200c00 */
[----:B------:R-:W-:-:S02]  /*1c50*/  SHF.R.U32.HI R34, RZ, 0x10, R12 ;  /* 0x00000010ff227819 */ /* 0x000fc4000001160c */
[----:B------:R-:W-:Y:S02]  /*1c60*/  IADD3 R24, PT, PT, R24, -0x80, RZ ;  /* 0xffffff8018187810 */ /* 0x000fe40007ffe0ff */
[----:B------:R-:W-:-:S03]  /*1c70*/  LOP3.LUT R34, R34, 0xff, RZ, 0xc0, !PT ;  /* 0x000000ff22227812 */ /* 0x000fc600078ec0ff */
[----:B------:R3:W4:Y:S01]  /*1c80*/  I2F.F16 R9, R24 ;  /* 0x0000001800097306 */ /* 0x0007220000200c00 */
[----:B------:R-:W-:Y:S02]  /*1c90*/  IADD3 R34, PT, PT, R34, -0x80, RZ ;  /* 0xffffff8022227810 */ /* 0x000fe40007ffe0ff */
[----:B-1----:R-:W-:Y:S01]  /*1ca0*/  LEA.HI R32, R12, 0xffffff80, RZ, 0x8 ;  /* 0xffffff800c207811 */ /* 0x002fe200078f40ff */
[----:B--2---:R-:W-:Y:S02]  /*1cb0*/  HADD2.F32 R10, -RZ, R10.H0_H0 ;  /* 0x2000000aff0a7230 */ /* 0x004fe40000004100 */
[----:B---3--:R-:W-:-:S05]  /*1cc0*/  FMUL.FTZ R24, R25, R22 ;  /* 0x0000001619187220 */ /* 0x008fca0000410000 */
[----:B------:R-:W-:Y:S01]  /*1cd0*/  F2FP.F16.F32.PACK_AB R24, RZ, R24 ;  /* 0x00000018ff18723e */ /* 0x000fe200000000ff */
[----:B0-----:R-:W-:Y:S02]  /*1ce0*/  HADD2.F32 R8, -RZ, R4.H0_H0 ;  /* 0x20000004ff087230 */ /* 0x001fe40000004100 */
[----:B------:R-:W-:-:S03]  /*1cf0*/  HADD2.F32 R12, -RZ, R5.H1_H1 ;  /* 0x30000005ff0c7230 */ /* 0x000fc60000004100 */
[----:B------:R-:W-:Y:S01]  /*1d00*/  FFMA.FTZ R33, R10, R8, R33 ;  /* 0x000000080a217223 */ /* 0x000fe20000010021 */
[----:B------:R-:W-:Y:S02]  /*1d10*/  HADD2.F32 R10, -RZ, R4.H1_H1 ;  /* 0x30000004ff0a7230 */ /* 0x000fe40000004100 */
[----:B----4-:R-:W-:Y:S02]  /*1d20*/  HADD2.F32 R4, -RZ, R9.H0_H0 ;  /* 0x20000009ff047230 */ /* 0x010fe40000004100 */
[----:B------:R-:W-:Y:S01]  /*1d30*/  HADD2.F32 R9, -RZ, R5.H0_H0 ;  /* 0x20000005ff097230 */ /* 0x000fe20000004100 */
[----:B------:R-:W-:Y:S02]  /*1d40*/  LOP3.LUT R5, R13, 0xff, RZ, 0xc0, !PT ;  /* 0x000000ff0d057812 */ /* 0x000fe400078ec0ff */
[----:B------:R-:W-:Y:S02]  /*1d50*/  FFMA.FTZ R33, R4, R10, R33 ;  /* 0x0000000a04217223 */ /* 0x000fe40000010021 */
[----:B------:R-:W0:Y:S01]  /*1d60*/  I2F.F16 R4, R34 ;  /* 0x0000002200047306 */ /* 0x000e220000200c00 */
[----:B------:R-:W-:-:S02]  /*1d70*/  VIADD R5, R5, 0xffffff80 ;  /* 0xffffff8005057836 */ /* 0x000fc40000000000 */
[----:B0-----:R-:W-:-:S05]  /*1d80*/  HADD2.F32 R4, -RZ, R4.H0_H0 ;  /* 0x20000004ff047230 */ /* 0x001fca0000004100 */
[----:B------:R-:W-:Y:S02]  /*1d90*/  FFMA.FTZ R33, R4, R9, R33 ;  /* 0x0000000904217223 */ /* 0x000fe40000010021 */
[----:B------:R0:W1:Y:S02]  /*1da0*/  I2F.F16 R4, R32 ;  /* 0x0000002000047306 */ /* 0x0000640000200c00 */
[----:B0-----:R-:W-:-:S04]  /*1db0*/  SHF.R.U32.HI R32, RZ, 0x10, R13 ;  /* 0x00000010ff207819 */ /* 0x001fc8000001160d */
[----:B------:R-:W-:Y:S01]  /*1dc0*/  LOP3.LUT R32, R32, 0xff, RZ, 0xc0, !PT ;  /* 0x000000ff20207812 */ /* 0x000fe200078ec0ff */
[----:B-1----:R-:W-:-:S03]  /*1dd0*/  HADD2.F32 R4, -RZ, R4.H0_H0 ;  /* 0x20000004ff047230 */ /* 0x002fc60000004100 */
[----:B------:R-:W-:Y:S02]  /*1de0*/  IADD3 R32, PT, PT, R32, -0x80, RZ ;  /* 0xffffff8020207810 */ /* 0x000fe40007ffe0ff */
[----:B------:R-:W-:Y:S02]  /*1df0*/  FFMA.FTZ R33, R4, R12, R33 ;  /* 0x0000000c04217223 */ /* 0x000fe40000010021 */
[----:B------:R-:W0:Y:S02]  /*1e00*/  I2F.F16 R4, R5 ;  /* 0x0000000500047306 */ /* 0x000e240000200c00 */
[----:B------:R-:W-:Y:S01]  /*1e10*/  FMUL.FTZ R25, R22, R33 ;  /* 0x0000002116197220 */ /* 0x000fe20000410000 */
[----:B------:R-:W-:Y:S02]  /*1e20*/  SHF.R.U32.HI R33, RZ, 0x8, R13 ;  /* 0x00000008ff217819 */ /* 0x000fe4000001160d */
[----:B------:R-:W-:Y:S02]  /*1e30*/  LEA.HI R13, R13, 0xffffff80, RZ, 0x8 ;  /* 0xffffff800d0d7811 */ /* 0x000fe400078f40ff */
[----:B------:R-:W-:Y:S01]  /*1e40*/  LOP3.LUT R33, R33, 0xff, RZ, 0xc0, !PT ;  /* 0x000000ff21217812 */ /* 0x000fe200078ec0ff */
[----:B------:R-:W1:Y:S01]  /*1e50*/  I2F.F16 R5, R32 ;  /* 0x0000002000057306 */ /* 0x000e620000200c00 */
[----:B------:R-:W-:-:S02]  /*1e60*/  F2FP.F16.F32.PACK_AB R25, RZ, R25 ;  /* 0x00000019ff19723e */ /* 0x000fc400000000ff */
[----:B------:R-:W-:Y:S01]  /*1e70*/  IADD3 R33, PT, PT, R33, -0x80, RZ ;  /* 0xffffff8021217810 */ /* 0x000fe20007ffe0ff */
[----:B0-----:R-:W-:-:S04]  /*1e80*/  HADD2.F32 R4, -RZ, R4.H0_H0 ;  /* 0x20000004ff047230 */ /* 0x001fc80000004100 */
[----:B------:R-:W-:Y:S01]  /*1e90*/  I2F.F16 R13, R13 ;  /* 0x0000000d000d7306 */ /* 0x000fe20000200c00 */
[----:B------:R-:W-:Y:S01]  /*1ea0*/  FFMA.FTZ R27, R8, R4, R27 ;  /* 0x00000004081b7223 */ /* 0x000fe2000001001b */
[----:B-1----:R-:W-:-:S06]  /*1eb0*/  HADD2.F32 R5, -RZ, R5.H0_H0 ;  /* 0x20000005ff057230 */ /* 0x002fcc0000004100 */
[----:B------:R-:W0:Y:S02]  /*1ec0*/  I2F.F16 R4, R33 ;  /* 0x0000002100047306 */ /* 0x000e240000200c00 */
[----:B0-----:R-:W-:-:S05]  /*1ed0*/  HADD2.F32 R4, -RZ, R4.H0_H0 ;  /* 0x20000004ff047230 */ /* 0x001fca0000004100 */
[----:B------:R-:W-:-:S04]  /*1ee0*/  FFMA.FTZ R4, R10, R4, R27 ;  /* 0x000000040a047223 */ /* 0x000fc8000001001b */
[----:B------:R-:W-:Y:S01]  /*1ef0*/  FFMA.FTZ R5, R9, R5, R4 ;  /* 0x0000000509057223 */ /* 0x000fe20000010004 */
[----:B------:R-:W-:Y:S01]  /*1f00*/  HADD2.F32 R4, -RZ, R13.H0_H0 ;  /* 0x2000000dff047230 */ /* 0x000fe20000004100 */
[----:B------:R-:W-:-:S04]  /*1f10*/  SHF.R.U32.HI R13, RZ, 0x10, R14 ;  /* 0x00000010ff0d7819 */ /* 0x000fc8000001160e */
[----:B------:R-:W-:Y:S01]  /*1f20*/  FFMA.FTZ R4, R12, R4, R5 ;  /* 0x000000040c047223 */ /* 0x000fe20000010005 */
[----:B------:R-:W-:-:S03]  /*1f30*/  LOP3.LUT R13, R13, 0xff, RZ, 0xc0, !PT ;  /* 0x000000ff0d0d7812 */ /* 0x000fc600078ec0ff */
[----:B------:R-:W-:Y:S01]  /*1f40*/  FMUL.FTZ R27, R17, R4 ;  /* 0x00000004111b7220 */ /* 0x000fe20000410000 */
[----:B------:R-:W-:-:S04]  /*1f50*/  LOP3.LUT R4, R14, 0xff, RZ, 0xc0, !PT ;  /* 0x000000ff0e047812 */ /* 0x000fc800078ec0ff */
[----:B------:R-:W-:Y:S02]  /*1f60*/  IADD3 R5, PT, PT, R4, -0x80, RZ ;  /* 0xffffff8004057810 */ /* 0x000fe40007ffe0ff */
[----:B------:R-:W-:Y:S02]  /*1f70*/  LEA.HI R33, R15, 0xffffff80, RZ, 0x8 ;  /* 0xffffff800f217811 */ /* 0x000fe400078f40ff */
[----:B------:R-:W-:Y:S02]  /*1f80*/  F2FP.F16.F32.PACK_AB R27, RZ, R27 ;  /* 0x0000001bff1b723e */ /* 0x000fe400000000ff */
[----:B------:R-:W0:Y:S02]  /*1f90*/  I2F.F16 R5, R5 ;  /* 0x0000000500057306 */ /* 0x000e240000200c00 */
[----:B0-----:R-:W-:Y:S01]  /*1fa0*/  HADD2.F32 R4, -RZ, R5.H0_H0 ;  /* 0x20000005ff047230 */ /* 0x001fe20000004100 */
[----:B------:R-:W-:-:S04]  /*1fb0*/  IADD3 R5, PT, PT, R13, -0x80, RZ ;  /* 0xffffff800d057810 */ /* 0x000fc80007ffe0ff */
[----:B------:R-:W-:Y:S01]  /*1fc0*/  FFMA.FTZ R29, R8, R4, R29 ;  /* 0x00000004081d7223 */ /* 0x000fe2000001001d */
[----:B------:R-:W-:Y:S01]  /*1fd0*/  SHF.R.U32.HI R4, RZ, 0x8, R14 ;  /* 0x00000008ff047819 */ /* 0x000fe2000001160e */
[----:B------:R-:W0:Y:S03]  /*1fe0*/  I2F.F16 R5, R5 ;  /* 0x0000000500057306 */ /* 0x000e260000200c00 */
[----:B------:R-:W-:-:S05]  /*1ff0*/  LOP3.LUT R4, R4, 0xff, RZ, 0xc0, !PT ;  /* 0x000000ff04047812 */ /* 0x000fca00078ec0ff */
[----:B------:R-:W-:-:S06]  /*2000*/  VIADD R32, R4, 0xffffff80 ;  /* 0xffffff8004207836 */ /* 0x000fcc0000000000 */
[----:B------:R-:W1:Y:S01]  /*2010*/  I2F.F16 R32, R32 ;  /* 0x0000002000207306 */ /* 0x000e620000200c00 */
[----:B0-----:R-:W-:Y:S02]  /*2020*/  HADD2.F32 R13, -RZ, R5.H0_H0 ;  /* 0x20000005ff0d7230 */ /* 0x001fe40000004100 */
[----:B-1----:R-:W-:Y:S01]  /*2030*/  HADD2.F32 R4, -RZ, R32.H0_H0 ;  /* 0x20000020ff047230 */ /* 0x002fe20000004100 */
[----:B------:R-:W-:-:S04]  /*2040*/  LEA.HI R32, R11, 0xffffff80, RZ, 0x8 ;  /* 0xffffff800b207811 */ /* 0x000fc800078f40ff */
[----:B------:R-:W-:-:S04]  /*2050*/  FFMA.FTZ R4, R10, R4, R29 ;  /* 0x000000040a047223 */ /* 0x000fc8000001001d */
        /* <DEDUP_REMOVED lines=14> */
[----:B------:R-:W-:Y:S02]  /*2140*/  VIADD R23, R5, 0xffffff80 ;  /* 0xffffff8005177836 */ /* 0x000fe40000000000 */
[----:B------:R-:W0:Y:S08]  /*2150*/  I2F.F16 R5, R32 ;  /* 0x0000002000057306 */ /* 0x000e300000200c00 */
[----:B------:R-:W1:Y:S01]  /*2160*/  I2F.F16 R4, R23 ;  /* 0x0000001700047306 */ /* 0x000e620000200c00 */
[----:B0-----:R-:W-:-:S02]  /*2170*/  HADD2.F32 R5, -RZ, R5.H0_H0 ;  /* 0x20000005ff057230 */ /* 0x001fc40000004100 */
[----:B-1----:R-:W-:-:S05]  /*2180*/  HADD2.F32 R4, -RZ, R4.H0_H0 ;  /* 0x20000004ff047230 */ /* 0x002fca0000004100 */
[----:B------:R-:W-:-:S04]  /*2190*/  FFMA.FTZ R11, R7, R4, R6 ;  /* 0x00000004070b7223 */ /* 0x000fc80000010006 */
[----:B------:R-:W-:Y:S02]  /*21a0*/  FFMA.FTZ R11, R28, R5, R11 ;  /* 0x000000051c0b7223 */ /* 0x000fe4000001000b */
[----:B------:R0:W2:Y:S01]  /*21b0*/  LDG.E.128.CONSTANT R4, desc[UR6][R30.64] ;  /* 0x000000061e047981 */ /* 0x0000a2000c1e9d00 */
[----:B------:R-:W-:Y:S02]  /*21c0*/  LOP3.LUT R28, R15, 0xff, RZ, 0xc0, !PT ;  /* 0x000000ff0f1c7812 */ /* 0x000fe400078ec0ff */
[----:B------:R-:W-:Y:S02]  /*21d0*/  LEA.HI R14, R14, 0xffffff80, RZ, 0x8 ;  /* 0xffffff800e0e7811 */ /* 0x000fe400078f40ff */
[----:B------:R-:W-:-:S04]  /*21e0*/  IADD3 R29, PT, PT, R28, -0x80, RZ ;  /* 0xffffff801c1d7810 */ /* 0x000fc80007ffe0ff */
[----:B------:R-:W-:Y:S08]  /*21f0*/  I2F.F16 R14, R14 ;  /* 0x0000000e000e7306 */ /* 0x000ff00000200c00 */
[----:B------:R-:W1:Y:S02]  /*2200*/  I2F.F16 R29, R29 ;  /* 0x0000001d001d7306 */ /* 0x000e640000200c00 */
[----:B-1----:R-:W-:-:S02]  /*2210*/  HADD2.F32 R23, -RZ, R29.H0_H0 ;  /* 0x2000001dff177230 */ /* 0x002fc40000004100 */
[----:B------:R-:W-:-:S03]  /*2220*/  HADD2.F32 R29, -RZ, R14.H0_H0 ;  /* 0x2000000eff1d7230 */ /* 0x000fc60000004100 */
[----:B------:R-:W-:Y:S01]  /*2230*/  FFMA.FTZ R11, R8, R23, R11 ;  /* 0x00000017080b7223 */ /* 0x000fe2000001000b */
[----:B------:R-:W-:Y:S01]  /*2240*/  SHF.R.U32.HI R8, RZ, 0x8, R15 ;  /* 0x00000008ff087819 */ /* 0x000fe2000001160f */
[----:B------:R-:W-:-:S03]  /*2250*/  FFMA.FTZ R29, R12, R29, R13 ;  /* 0x0000001d0c1d7223 */ /* 0x000fc6000001000d */
[----:B------:R-:W-:Y:S02]  /*2260*/  LOP3.LUT R28, R8, 0xff, RZ, 0xc0, !PT ;  /* 0x000000ff081c7812 */ /* 0x000fe400078ec0ff */
[----:B------:R-:W-:Y:S02]  /*2270*/  SHF.R.U32.HI R8, RZ, 0x10, R15 ;  /* 0x00000010ff087819 */ /* 0x000fe4000001160f */
[----:B------:R-:W-:Y:S02]  /*2280*/  IADD3 R28, PT, PT, R28, -0x80, RZ ;  /* 0xffffff801c1c7810 */ /* 0x000fe40007ffe0ff */
[----:B------:R-:W-:-:S04]  /*2290*/  LOP3.LUT R8, R8, 0xff, RZ, 0xc0, !PT ;  /* 0x000000ff08087812 */ /* 0x000fc800078ec0ff */
[----:B------:R-:W1:Y:S01]  /*22a0*/  I2F.F16 R28, R28 ;  /* 0x0000001c001c7306 */ /* 0x000e620000200c00 */
[----:B------:R-:W-:-:S07]  /*22b0*/  IADD3 R32, PT, PT, R8, -0x80, RZ ;  /* 0xffffff8008207810 */ /* 0x000fce0007ffe0ff */
[----:B------:R-:W3:Y:S01]  /*22c0*/  I2F.F16 R23, R32 ;  /* 0x0000002000177306 */ /* 0x000ee20000200c00 */
[----:B-1----:R-:W-:-:S07]  /*22d0*/  HADD2.F32 R15, -RZ, R28.H0_H0 ;  /* 0x2000001cff0f7230 */ /* 0x002fce0000004100 */
[----:B------:R-:W1:Y:S01]  /*22e0*/  I2F.F16 R8, R33 ;  /* 0x0000002100087306 */ /* 0x000e620000200c00 */
[----:B------:R-:W-:Y:S01]  /*22f0*/  FFMA.FTZ R10, R10, R15, R11 ;  /* 0x0000000f0a0a7223 */ /* 0x000fe2000001000b */
[----:B------:R-:W-:-:S04]  /*2300*/  IMAD.WIDE R14, R3, 0x4, R30 ;  /* 0x00000004030e7825 */ /* 0x000fc800078e021e */
[----:B---3--:R-:W-:-:S05]  /*2310*/  HADD2.F32 R23, -RZ, R23.H0_H0 ;  /* 0x20000017ff177230 */ /* 0x008fca0000004100 */
[----:B------:R-:W-:Y:S01]  /*2320*/  FFMA.FTZ R23, R9, R23, R10 ;  /* 0x0000001709177223 */ /* 0x000fe2000001000a */
[----:B-1----:R-:W-:Y:S02]  /*2330*/  HADD2.F32 R28, -RZ, R8.H0_H0 ;  /* 0x20000008ff1c7230 */ /* 0x002fe40000004100 */
[----:B------:R-:W3:Y:S01]  /*2340*/  LDG.E.128.CONSTANT R8, desc[UR6][R14.64] ;  /* 0x000000060e087981 */ /* 0x000ee2000c1e9d00 */
[----:B0-----:R-:W-:Y:S01]  /*2350*/  FMUL.FTZ R30, R21, R2 ;  /* 0x00000002151e7220 */ /* 0x001fe20000410000 */
[----:B------:R-:W-:Y:S01]  /*2360*/  FMUL.FTZ R29, R2, R29 ;  /* 0x0000001d021d7220 */ /* 0x000fe20000410000 */
[----:B------:R-:W-:Y:S01]  /*2370*/  FFMA.FTZ R28, R12, R28, R23 ;  /* 0x0000001c0c1c7223 */ /* 0x000fe20000010017 */
[----:B------:R-:W-:Y:S01]  /*2380*/  HADD2.F32 R23, -RZ, R0.H0_H0 ;  /* 0x20000000ff177230 */ /* 0x000fe20000004100 */
[----:B------:R-:W0:Y:S01]  /*2390*/  LDS.64 R12, [UR4+0x20] ;  /* 0x00002004ff0c7984 */ /* 0x000e220008000a00 */
[----:B------:R-:W-:Y:S02]  /*23a0*/  PRMT R24, R24, 0x5410, R26 ;  /* 0x0000541018187816 */ /* 0x000fe4000000001a */
[----:B------:R-:W-:Y:S01]  /*23b0*/  PRMT R25, R25, 0x5410, R27 ;  /* 0x0000541019197816 */ /* 0x000fe2000000001b */
[----:B------:R-:W-:Y:S01]  /*23c0*/  FMUL.FTZ R21, R20, R23 ;  /* 0x0000001714157220 */ /* 0x000fe20000410000 */
[----:B------:R-:W-:Y:S01]  /*23d0*/  F2FP.F16.F32.PACK_AB R20, RZ, R30 ;  /* 0x0000001eff14723e */ /* 0x000fe200000000ff */
[----:B------:R-:W-:Y:S01]  /*23e0*/  FMUL.FTZ R0, R23, R28 ;  /* 0x0000001c17007220 */ /* 0x000fe20000410000 */
[----:B------:R-:W-:-:S02]  /*23f0*/  F2FP.F16.F32.PACK_AB R28, RZ, R29 ;  /* 0x0000001dff1c723e */ /* 0x000fc400000000ff */
[----:B------:R-:W-:Y:S02]  /*2400*/  F2FP.F16.F32.PACK_AB R21, RZ, R21 ;  /* 0x00000015ff15723e */ /* 0x000fe400000000ff */
[----:B------:R-:W-:Y:S01]  /*2410*/  F2FP.F16.F32.PACK_AB R29, RZ, R0 ;  /* 0x00000000ff1d723e */ /* 0x000fe200000000ff */
[----:B------:R-:W-:Y:S01]  /*2420*/  HFMA2 R0, R24, 1, 1, RZ ;  /* 0x3c003c0018007831 */ /* 0x000fe200000000ff */
[----:B------:R-:W-:Y:S02]  /*2430*/  PRMT R20, R20, 0x5410, R21 ;  /* 0x0000541014147816 */ /* 0x000fe40000000015 */
[----:B------:R-:W-:Y:S01]  /*2440*/  PRMT R28, R28, 0x5410, R29 ;  /* 0x000054101c1c7816 */ /* 0x000fe2000000001d */
[----:B------:R-:W-:Y:S02]  /*2450*/  HADD2 R0, R25, R0 ;  /* 0x0000000019007230 */ /* 0x000fe40000000000 */
[----:B------:R-:W-:-:S04]  /*2460*/  HFMA2 R20, R20, 1, 1, RZ ;  /* 0x3c003c0014147831 */ /* 0x000fc800000000ff */
[----:B------:R-:W-:Y:S02]  /*2470*/  HADD2 R20, R28, R20 ;  /* 0x000000141c147230 */ /* 0x000fe40000000000 */
[--C-:B0-----:R-:W-:Y:S02]  /*2480*/  HADD2.F32 R24, -RZ, R12.reuse.H0_H0 ;  /* 0x2000000cff187230 */ /* 0x101fe40000004100 */
[----:B------:R-:W-:Y:S01]  /*2490*/  HADD2.F32 R12, -RZ, R12.H1_H1 ;  /* 0x3000000cff0c7230 */ /* 0x000fe20000004100 */
[----:B--2---:R-:W-:Y:S02]  /*24a0*/  LOP3.LUT R31, R4, 0xff, RZ, 0xc0, !PT ;  /* 0x000000ff041f7812 */ /* 0x004fe400078ec0ff */
[----:B------:R-:W-:Y:S02]  /*24b0*/  SHF.R.U32.HI R30, RZ, 0x8, R4 ;  /* 0x00000008ff1e7819 */ /* 0x000fe40000011604 */
[----:B------:R-:W-:Y:S01]  /*24c0*/  LOP3.LUT R21, R5, 0xff, RZ, 0xc0, !PT ;  /* 0x000000ff05157812 */ /* 0x000fe200078ec0ff */
[----:B------:R-:W-:Y:S01]  /*24d0*/  VIADD R31, R31, 0xffffff80 ;  /* 0xffffff801f1f7836 */ /* 0x000fe20000000000 */
[----:B------:R-:W-:-:S02]  /*24e0*/  LOP3.LUT R30, R30, 0xff, RZ, 0xc0, !PT ;  /* 0x000000ff1e1e7812 */ /* 0x000fc400078ec0ff */
[----:B------:R-:W-:Y:S02]  /*24f0*/  SHF.R.U32.HI R25, RZ, 0x8, R5 ;  /* 0x00000008ff197819 */ /* 0x000fe40000011605 */
[----:B------:R-:W-:Y:S01]  /*2500*/  IADD3 R30, PT, PT, R30, -0x80, RZ ;  /* 0xffffff801e1e7810 */ /* 0x000fe20007ffe0ff */
[----:B------:R-:W0:Y:S01]  /*2510*/  I2F.F16 R31, R31 ;  /* 0x0000001f001f7306 */ /* 0x000e220000200c00 */
[----:B------:R-:W-:Y:S02]  /*2520*/  IADD3 R21, PT, PT, R21, -0x80, RZ ;  /* 0xffffff8015157810 */ /* 0x000fe40007ffe0ff */
[----:B------:R-:W-:Y:S02]  /*2530*/  LOP3.LUT R25, R25, 0xff, RZ, 0xc0, !PT ;  /* 0x000000ff19197812 */ /* 0x000fe400078ec0ff */
[----:B------:R-:W-:-:S03]  /*2540*/  LOP3.LUT R28, R6, 0xff, RZ, 0xc0, !PT ;  /* 0x000000ff061c7812 */ /* 0x000fc600078ec0ff */
[----:B------:R-:W1:Y:S02]  /*2550*/  I2F.F16 R30, R30 ;  /* 0x0000001e001e7306 */ /* 0x000e640000200c00 */
[----:B------:R-:W-:Y:S02]  /*2560*/  VIADD R28, R28, 0xffffff80 ;  /* 0xffffff801c1c7836 */ /* 0x000fe40000000000 */
[----:B0-----:R-:W-:-:S04]  /*2570*/  HADD2.F32 R31, -RZ, R31.H0_H0 ;  /* 0x2000001fff1f7230 */ /* 0x001fc80000004100 */
[----:B------:R-:W0:Y:S01]  /*2580*/  I2F.F16 R21, R21 ;  /* 0x0000001500157306 */ /* 0x000e220000200c00 */
[----:B------:R-:W-:Y:S01]  /*2590*/  FFMA.FTZ R26, R31, R24, RZ ;  /* 0x000000181f1a7223 */ /* 0x000fe200000100ff */
[----:B------:R-:W-:Y:S01]  /*25a0*/  LEA.HI R31, R6, 0xffffff80, RZ, 0x8 ;  /* 0xffffff80061f7811 */ /* 0x000fe200078f40ff */
[----:B-1----:R-:W-:-:S05]  /*25b0*/  HADD2.F32 R27, -RZ, R30.H0_H0 ;  /* 0x2000001eff1b7230 */ /* 0x002fca0000004100 */
[----:B------:R-:W1:Y:S01]  /*25c0*/  I2F.F16 R28, R28 ;  /* 0x0000001c001c7306 */ /* 0x000e620000200c00 */
[----:B------:R-:W-:Y:S01]  /*25d0*/  FFMA.FTZ R27, R27, R12, R26 ;  /* 0x0000000c1b1b7223 */ /* 0x000fe2000001001a */
[----:B------:R-:W-:Y:S01]  /*25e0*/  IADD3 R26, PT, PT, R25, -0x80, RZ ;  /* 0xffffff80191a7810 */ /* 0x000fe20007ffe0ff */
[----:B0-----:R-:W-:-:S05]  /*25f0*/  HADD2.F32 R25, -RZ, R21.H0_H0 ;  /* 0x20000015ff197230 */ /* 0x001fca0000004100 */
[----:B------:R-:W-:Y:S01]  /*2600*/  I2F.F16 R31, R31 ;  /* 0x0000001f001f7306 */ /* 0x000fe20000200c00 */
[----:B------:R-:W-:Y:S01]  /*2610*/  FFMA.FTZ R25, R24, R25, RZ ;  /* 0x0000001918197223 */ /* 0x000fe200000100ff */
[----:B-1----:R-:W-:-:S06]  /*2620*/  HADD2.F32 R21, -RZ, R28.H0_H0 ;  /* 0x2000001cff157230 */ /* 0x002fcc0000004100 */
[----:B------:R-:W0:Y:S01]  /*2630*/  I2F.F16 R26, R26 ;  /* 0x0000001a001a7306 */ /* 0x000e220000200c00 */
[--C-:B------:R-:W-:Y:S02]  /*2640*/  HADD2.F32 R28, -RZ, R13.reuse.H0_H0 ;  /* 0x2000000dff1c7230 */ /* 0x100fe40000004100 */
[----:B------:R-:W-:Y:S02]  /*2650*/  HADD2.F32 R13, -RZ, R13.H1_H1 ;  /* 0x3000000dff0d7230 */ /* 0x000fe40000004100 */
[----:B------:R-:W-:Y:S01]  /*2660*/  FFMA.FTZ R21, R24, R21, RZ ;  /* 0x0000001518157223 */ /* 0x000fe200000100ff */
[----:B0-----:R-:W-:Y:S01]  /*2670*/  HADD2.F32 R29, -RZ, R26.H0_H0 ;  /* 0x2000001aff1d7230 */ /* 0x001fe20000004100 */
[----:B------:R-:W-:Y:S02]  /*2680*/  SHF.R.U32.HI R26, RZ, 0x10, R4 ;  /* 0x00000010ff1a7819 */ /* 0x000fe40000011604 */
[----:B------:R-:W-:Y:S02]  /*2690*/  LEA.HI R4, R4, 0xffffff80, RZ, 0x8 ;  /* 0xffffff8004047811 */ /* 0x000fe400078f40ff */
[----:B------:R-:W-:Y:S01]  /*26a0*/  FFMA.FTZ R25, R12, R29, R25 ;  /* 0x0000001d0c197223 */ /* 0x000fe20000010019 */
[----:B------:R-:W-:-:S02]  /*26b0*/  SHF.R.U32.HI R29, RZ, 0x8, R6 ;  /* 0x00000008ff1d7819 */ /* 0x000fc40000011606 */
[----:B------:R-:W-:Y:S01]  /*26c0*/  LOP3.LUT R26, R26, 0xff, RZ, 0xc0, !PT ;  /* 0x000000ff1a1a7812 */ /* 0x000fe200078ec0ff */
[----:B------:R-:W-:Y:S01]  /*26d0*/  I2F.F16 R4, R4 ;  /* 0x0000000400047306 */ /* 0x000fe20000200c00 */
[----:B------:R-:W-:-:S04]  /*26e0*/  LOP3.LUT R29, R29, 0xff, RZ, 0xc0, !PT ;  /* 0x000000ff1d1d7812 */ /* 0x000fc800078ec0ff */
[----:B------:R-:W-:-:S06]  /*26f0*/  IADD3 R30, PT, PT, R29, -0x80, RZ ;  /* 0xffffff801d1e7810 */ /* 0x000fcc0007ffe0ff */
[----:B------:R-:W0:Y:S02]  /*2700*/  I2F.F16 R30, R30 ;  /* 0x0000001e001e7306 */ /* 0x000e240000200c00 */
[----:B0-----:R-:W-:-:S05]  /*2710*/  HADD2.F32 R29, -RZ, R30.H0_H0 ;  /* 0x2000001eff1d7230 */ /* 0x001fca0000004100 */
[----:B------:R-:W-:Y:S01]  /*2720*/  FFMA.FTZ R21, R12, R29, R21 ;  /* 0x0000001d0c157223 */ /* 0x000fe20000010015 */
        /* <DEDUP_REMOVED lines=12> */
[----:B------:R-:W-:Y:S01]  /*27f0*/  VIADD R29, R25, 0xffffff80 ;  /* 0xffffff80191d7836 */ /* 0x000fe20000000000 */
[----:B------:R-:W-:-:S05]  /*2800*/  LEA.HI R25, R5, 0xffffff80, RZ, 0x8 ;  /* 0xffffff8005197811 */ /* 0x000fca00078f40ff */
[----:B------:R-:W0:Y:S08]  /*2810*/  I2F.F16 R29, R29 ;  /* 0x0000001d001d7306 */ /* 0x000e300000200c00 */
[----:B------:R-:W1:Y:S01]  /*2820*/  I2F.F16 R25, R25 ;  /* 0x0000001900197306 */ /* 0x000e620000200c00 */
[----:B0-----:R-:W-:-:S05]  /*2830*/  HADD2.F32 R32, -RZ, R29.H0_H0 ;  /* 0x2000001dff207230 */ /* 0x001fca0000004100 */
[----:B------:R-:W-:Y:S01]  /*2840*/  FFMA.FTZ R32, R28, R32, R21 ;  /* 0x000000201c207223 */ /* 0x000fe20000010015 */
[----:B------:R-:W-:Y:S02]  /*2850*/  HADD2.F32 R21, -RZ, R4.H0_H0 ;  /* 0x20000004ff157230 */ /* 0x000fe40000004100 */
[----:B-1----:R-:W-:-:S03]  /*2860*/  HADD2.F32 R5, -RZ, R25.H0_H0 ;  /* 0x20000019ff057230 */ /* 0x002fc60000004100 */
[----:B------:R-:W-:Y:S01]  /*2870*/  FFMA.FTZ R26, R21, R13, R26 ;  /* 0x0000000d151a7223 */ /* 0x000fe2000001001a */
[----:B------:R-:W-:Y:S02]  /*2880*/  HADD2.F32 R21, -RZ, R31.H0_H0 ;  /* 0x2000001fff157230 */ /* 0x000fe40000004100 */
[C---:B------:R-:W-:Y:S02]  /*2890*/  FFMA.FTZ R30, R13.reuse, R5, R30 ;  /* 0x000000050d1e7223 */ /* 0x040fe4000001001e */
[----:B------:R-:W0:Y:S01]  /*28a0*/  LDS.64 R4, [UR4+0x28] ;  /* 0x00002804ff047984 */ /* 0x000e220008000a00 */
[----:B------:R-:W-:Y:S01]  /*28b0*/  FFMA.FTZ R6, R13, R21, R32 ;  /* 0x000000150d067223 */ /* 0x000fe20000010020 */
[----:B---3--:R-:W-:-:S04]  /*28c0*/  LOP3.LUT R21, R8, 0xff, RZ, 0xc0, !PT ;  /* 0x000000ff08157812 */ /* 0x008fc800078ec0ff */
[----:B------:R-:W-:-:S06]  /*28d0*/  IADD3 R27, PT, PT, R21, -0x80, RZ ;  /* 0xffffff80151b7810 */ /* 0x000fcc0007ffe0ff */
[----:B------:R-:W1:Y:S02]  /*28e0*/  I2F.F16 R27, R27 ;  /* 0x0000001b001b7306 */ /* 0x000e640000200c00 */
[----:B-1----:R-:W-:Y:S02]  /*28f0*/  HADD2.F32 R25, -RZ, R27.H0_H0 ;  /* 0x2000001bff197230 */ /* 0x002fe40000004100 */
[----:B0-----:R-:W-:-:S05]  /*2900*/  HADD2.F32 R21, -RZ, R4.H0_H0 ;  /* 0x20000004ff157230 */ /* 0x001fca0000004100 */
[----:B------:R-:W-:Y:S01]  /*2910*/  FFMA.FTZ R25, R25, R21, R26 ;  /* 0x0000001519197223 */ /* 0x000fe2000001001a */
[----:B------:R-:W-:-:S04]  /*2920*/  SHF.R.U32.HI R26, RZ, 0x8, R8 ;  /* 0x00000008ff1a7819 */ /* 0x000fc80000011608 */
[----:B------:R-:W-:-:S04]  /*2930*/  LOP3.LUT R26, R26, 0xff, RZ, 0xc0, !PT ;  /* 0x000000ff1a1a7812 */ /* 0x000fc800078ec0ff */
[----:B------:R-:W-:Y:S01]  /*2940*/  IADD3 R29, PT, PT, R26, -0x80, RZ ;  /* 0xffffff801a1d7810 */ /* 0x000fe20007ffe0ff */
[----:B------:R-:W-:-:S05]  /*2950*/  HADD2.F32 R26, -RZ, R4.H1_H1 ;  /* 0x30000004ff1a7230 */ /* 0x000fca0000004100 */
[----:B------:R-:W0:Y:S02]  /*2960*/  I2F.F16 R29, R29 ;  /* 0x0000001d001d7306 */ /* 0x000e240000200c00 */
[----:B0-----:R-:W-:-:S05]  /*2970*/  HADD2.F32 R4, -RZ, R29.H0_H0 ;  /* 0x2000001dff047230 */ /* 0x001fca0000004100 */
[----:B------:R-:W-:Y:S01]  /*2980*/  FFMA.FTZ R25, R4, R26, R25 ;  /* 0x0000001a04197223 */ /* 0x000fe20000010019 */
[----:B------:R-:W-:-:S04]  /*2990*/  SHF.R.U32.HI R4, RZ, 0x10, R8 ;  /* 0x00000010ff047819 */ /* 0x000fc80000011608 */
[----:B------:R-:W-:-:S04]  /*29a0*/  LOP3.LUT R4, R4, 0xff, RZ, 0xc0, !PT ;  /* 0x000000ff04047812 */ /* 0x000fc800078ec0ff */
[----:B------:R-:W-:Y:S02]  /*29b0*/  IADD3 R27, PT, PT, R4, -0x80, RZ ;  /* 0xffffff80041b7810 */ /* 0x000fe40007ffe0ff */
[----:B------:R-:W-:Y:S01]  /*29c0*/  LEA.HI R4, R8, 0xffffff80, RZ, 0x8 ;  /* 0xffffff8008047811 */ /* 0x000fe200078f40ff */
[----:B------:R-:W-:-:S03]  /*29d0*/  HADD2.F32 R8, -RZ, R5.H0_H0 ;  /* 0x20000005ff087230 */ /* 0x000fc60000004100 */
[----:B------:R-:W0:Y:S08]  /*29e0*/  I2F.F16 R27, R27 ;  /* 0x0000001b001b7306 */ /* 0x000e300000200c00 */
[----:B------:R-:W1:Y:S01]  /*29f0*/  I2F.F16 R4, R4 ;  /* 0x0000000400047306 */ /* 0x000e620000200c00 */
[----:B0-----:R-:W-:-:S05]  /*2a00*/  HADD2.F32 R32, -RZ, R27.H0_H0 ;  /* 0x2000001bff207230 */ /* 0x001fca0000004100 */
[----:B------:R-:W-:Y:S01]  /*2a10*/  FFMA.FTZ R32, R32, R8, R25 ;  /* 0x0000000820207223 */ /* 0x000fe20000010019 */
[----:B------:R-:W-:Y:S01]  /*2a20*/  HADD2.F32 R25, -RZ, R5.H1_H1 ;  /* 0x30000005ff197230 */ /* 0x000fe20000004100 */
[----:B------:R-:W-:Y:S01]  /*2a30*/  LOP3.LUT R5, R9, 0xff, RZ, 0xc0, !PT ;  /* 0x000000ff09057812 */ /* 0x000fe200078ec0ff */
[----:B-1----:R-:W-:Y:S01]  /*2a40*/  HADD2.F32 R31, -RZ, R4.H0_H0 ;  /* 0x20000004ff1f7230 */ /* 0x002fe20000004100 */
[----:B------:R-:W-:-:S03]  /*2a50*/  SHF.R.U32.HI R4, RZ, 0x8, R9 ;  /* 0x00000008ff047819 */ /* 0x000fc60000011609 */
[----:B------:R-:W-:Y:S01]  /*2a60*/  VIADD R5, R5, 0xffffff80 ;  /* 0xffffff8005057836 */ /* 0x000fe20000000000 */
[----:B------:R-:W-:Y:S01]  /*2a70*/  LOP3.LUT R4, R4, 0xff, RZ, 0xc0, !PT ;  /* 0x000000ff04047812 */ /* 0x000fe200078ec0ff */
[----:B------:R-:W-:Y:S01]  /*2a80*/  FFMA.FTZ R31, R31, R25, R32 ;  /* 0x000000191f1f7223 */ /* 0x000fe20000010020 */
[----:B------:R-:W-:Y:S02]  /*2a90*/  LEA.HI R32, R7, 0xffffff80, RZ, 0x8 ;  /* 0xffffff8007207811 */ /* 0x000fe400078f40ff */
[----:B------:R-:W-:Y:S01]  /*2aa0*/  IADD3 R4, PT, PT, R4, -0x80, RZ ;  /* 0xffffff8004047810 */ /* 0x000fe20007ffe0ff */
[----:B------:R-:W0:Y:S08]  /*2ab0*/  I2F.F16 R5, R5 ;  /* 0x0000000500057306 */ /* 0x000e300000200c00 */
[----:B------:R-:W1:Y:S01]  /*2ac0*/  I2F.F16 R4, R4 ;  /* 0x0000000400047306 */ /* 0x000e620000200c00 */
[----:B0-----:R-:W-:Y:S01]  /*2ad0*/  HADD2.F32 R29, -RZ, R5.H0_H0 ;  /* 0x20000005ff1d7230 */ /* 0x001fe20000004100 */
[----:B------:R-:W-:-:S04]  /*2ae0*/  SHF.R.U32.HI R5, RZ, 0x8, R10 ;  /* 0x00000008ff057819 */ /* 0x000fc8000001160a */
[----:B------:R-:W-:Y:S01]  /*2af0*/  FFMA.FTZ R29, R21, R29, R30 ;  /* 0x0000001d151d7223 */ /* 0x000fe2000001001e */
[----:B------:R-:W-:Y:S01]  /*2b00*/  LOP3.LUT R5, R5, 0xff, RZ, 0xc0, !PT ;  /* 0x000000ff05057812 */ /* 0x000fe200078ec0ff */
[----:B-1----:R-:W-:-:S05]  /*2b10*/  HADD2.F32 R27, -RZ, R4.H0_H0 ;  /* 0x20000004ff1b7230 */ /* 0x002fca0000004100 */
[----:B------:R-:W-:Y:S01]  /*2b20*/  FFMA.FTZ R29, R26, R27, R29 ;  /* 0x0000001b1a1d7223 */ /* 0x000fe2000001001d */
        /* <DEDUP_REMOVED lines=9> */
[----:B------:R-:W-:-:S05]  /*2bc0*/  LOP3.LUT R4, R7, 0xff, RZ, 0xc0, !PT ;  /* 0x000000ff07047812 */ /* 0x000fca00078ec0ff */
[----:B------:R-:W-:-:S06]  /*2bd0*/  VIADD R4, R4, 0xffffff80 ;  /* 0xffffff8004047836 */ /* 0x000fcc0000000000 */
        /* <DEDUP_REMOVED lines=12> */
[----:B------:R-:W0:Y:S08]  /*2ca0*/  I2F.F16 R6, R32 ;  /* 0x0000002000067306 */ /* 0x000e300000200c00 */
[----:B------:R-:W1:Y:S01]  /*2cb0*/  I2F.F16 R30, R30 ;  /* 0x0000001e001e7306 */ /* 0x000e620000200c00 */
[----:B0-----:R-:W-:-:S02]  /*2cc0*/  HADD2.F32 R6, -RZ, R6.H0_H0 ;  /* 0x20000006ff067230 */ /* 0x001fc40000004100 */
[----:B-1----:R-:W-:-:S05]  /*2cd0*/  HADD2.F32 R4, -RZ, R30.H0_H0 ;  /* 0x2000001eff047230 */ /* 0x002fca0000004100 */
[----:B------:R-:W-:Y:S01]  /*2ce0*/  FFMA.FTZ R28, R28, R4, R5 ;  /* 0x000000041c1c7223 */ /* 0x000fe20000010005 */
[----:B------:R-:W-:-:S04]  /*2cf0*/  IMAD.WIDE R4, R3, 0x4, R14 ;  /* 0x0000000403047825 */ /* 0x000fc800078e020e */
[----:B------:R-:W-:Y:S01]  /*2d00*/  FFMA.FTZ R28, R13, R6, R28 ;  /* 0x000000060d1c7223 */ /* 0x000fe2000001001c */
[----:B------:R-:W-:Y:S02]  /*2d10*/  IMAD.WIDE R12, R3, 0x4, R4 ;  /* 0x00000004030c7825 */ /* 0x000fe400078e0204 */
[----:B------:R-:W2:Y:S04]  /*2d20*/  LDG.E.128.CONSTANT R4, desc[UR6][R4.64] ;  /* 0x0000000604047981 */ /* 0x000ea8000c1e9d00 */
[----:B------:R-:W3:Y:S01]  /*2d30*/  LDG.E.128.CONSTANT R12, desc[UR6][R12.64] ;  /* 0x000000060c0c7981 */ /* 0x000ee2000c1e9d00 */
[----:B------:R-:W-:Y:S02]  /*2d40*/  SHF.R.U32.HI R3, RZ, 0x10, R9 ;  /* 0x00000010ff037819 */ /* 0x000fe40000011609 */
[----:B------:R-:W-:-:S02]  /*2d50*/  LEA.HI R9, R9, 0xffffff80, RZ, 0x8 ;  /* 0xffffff8009097811 */ /* 0x000fc400078f40ff */
[----:B------:R-:W-:-:S04]  /*2d60*/  LOP3.LUT R3, R3, 0xff, RZ, 0xc0, !PT ;  /* 0x000000ff03037812 */ /* 0x000fc800078ec0ff */
[----:B------:R-:W-:Y:S01]  /*2d70*/  IADD3 R30, PT, PT, R3, -0x80, RZ ;  /* 0xffffff80031e7810 */ /* 0x000fe20007ffe0ff */
[----:B------:R-:W-:Y:S01]  /*2d80*/  I2F.F16 R9, R9 ;  /* 0x0000000900097306 */ /* 0x000fe20000200c00 */
[----:B------:R-:W-:-:S05]  /*2d90*/  FMUL.FTZ R3, R22, R31 ;  /* 0x0000001f16037220 */ /* 0x000fca0000410000 */
[----:B------:R-:W-:Y:S02]  /*2da0*/  F2FP.F16.F32.PACK_AB R3, RZ, R3 ;  /* 0x00000003ff03723e */ /* 0x000fe400000000ff */
[----:B------:R-:W0:Y:S02]  /*2db0*/  I2F.F16 R30, R30 ;  /* 0x0000001e001e7306 */ /* 0x000e240000200c00 */
[----:B0-----:R-:W-:-:S05]  /*2dc0*/  HADD2.F32 R24, -RZ, R30.H0_H0 ;  /* 0x2000001eff187230 */ /* 0x001fca0000004100 */
[----:B------:R-:W-:Y:S01]  /*2dd0*/  FFMA.FTZ R24, R8, R24, R29 ;  /* 0x0000001808187223 */ /* 0x000fe2000001001d */
[----:B------:R-:W-:Y:S01]  /*2de0*/  HADD2.F32 R29, -RZ, R9.H0_H0 ;  /* 0x20000009ff1d7230 */ /* 0x000fe20000004100 */
[----:B------:R-:W-:-:S04]  /*2df0*/  LOP3.LUT R9, R11, 0xff, RZ, 0xc0, !PT ;  /* 0x000000ff0b097812 */ /* 0x000fc800078ec0ff */
[----:B------:R-:W-:Y:S01]  /*2e00*/  FFMA.FTZ R24, R25, R29, R24 ;  /* 0x0000001d19187223 */ /* 0x000fe20000010018 */
[----:B------:R-:W-:Y:S02]  /*2e10*/  SHF.R.U32.HI R29, RZ, 0x10, R10 ;  /* 0x00000010ff1d7819 */ /* 0x000fe4000001160a */
[----:B------:R-:W-:Y:S01]  /*2e20*/  IADD3 R9, PT, PT, R9, -0x80, RZ ;  /* 0xffffff8009097810 */ /* 0x000fe20007ffe0ff */
[----:B------:R-:W-:Y:S01]  /*2e30*/  FMUL.FTZ R24, R17, R24 ;  /* 0x0000001811187220 */ /* 0x000fe20000410000 */
[----:B------:R-:W-:Y:S02]  /*2e40*/  LOP3.LUT R29, R29, 0xff, RZ, 0xc0, !PT ;  /* 0x000000ff1d1d7812 */ /* 0x000fe400078ec0ff */
[----:B------:R-:W-:Y:S02]  /*2e50*/  LEA.HI R10, R10, 0xffffff80, RZ, 0x8 ;  /* 0xffffff800a0a7811 */ /* 0x000fe400078f40ff */
[----:B------:R-:W-:Y:S01]  /*2e60*/  I2F.F16 R9, R9 ;  /* 0x0000000900097306 */ /* 0x000fe20000200c00 */
[----:B------:R-:W-:Y:S01]  /*2e70*/  VIADD R29, R29, 0xffffff80 ;  /* 0xffffff801d1d7836 */ /* 0x000fe20000000000 */
[----:B------:R-:W-:-:S04]  /*2e80*/  F2FP.F16.F32.PACK_AB R24, RZ, R24 ;  /* 0x00000018ff18723e */ /* 0x000fc800000000ff */
[----:B------:R-:W-:Y:S02]  /*2e90*/  PRMT R3, R3, 0x5410, R24 ;  /* 0x0000541003037816 */ /* 0x000fe40000000018 */
[----:B------:R-:W0:Y:S03]  /*2ea0*/  I2F.F16 R29, R29 ;  /* 0x0000001d001d7306 */ /* 0x000e260000200c00 */
[----:B------:R-:W-:-:S05]  /*2eb0*/  HFMA2 R0, R3, 1, 1, R0 ;  /* 0x3c003c0003007831 */ /* 0x000fca0000000000 */
[----:B------:R-:W-:Y:S01]  /*2ec0*/  I2F.F16 R10, R10 ;  /* 0x0000000a000a7306 */ /* 0x000fe20000200c00 */
[----:B0-----:R-:W-:Y:S01]  /*2ed0*/  HADD2.F32 R30, -RZ, R29.H0_H0 ;  /* 0x2000001dff1e7230 */ /* 0x001fe20000004100 */
[----:B------:R-:W-:-:S04]  /*2ee0*/  LEA.HI R29, R11, 0xffffff80, RZ, 0x8 ;  /* 0xffffff800b1d7811 */ /* 0x000fc800078f40ff */
[----:B------:R-:W-:Y:S01]  /*2ef0*/  FFMA.FTZ R30, R8, R30, R27 ;  /* 0x0000001e081e7223 */ /* 0x000fe2000001001b */
        /* <DEDUP_REMOVED lines=15> */
[----:B------:R-:W-:Y:S01]  /*2ff0*/  FFMA.FTZ R26, R8, R26, R21 ;  /* 0x0000001a081a7223 */ /* 0x000fe20000010015 */
[----:B------:R-:W-:Y:S01]  /*3000*/  HADD2.F32 R21, -RZ, R10.H0_H0 ;  /* 0x2000000aff157230 */ /* 0x000fe20000004100 */
[----:B------:R-:W0:Y:S02]  /*3010*/  LDS.64 R8, [UR4+0x30] ;  /* 0x00003004ff087984 */ /* 0x000e240008000a00 */
[C---:B------:R-:W-:Y:S02]  /*3020*/  FFMA.FTZ R26, R25.reuse, R27, R26 ;  /* 0x0000001b191a7223 */ /* 0x040fe4000001001a */
[----:B------:R-:W-:Y:S02]  /*3030*/  FFMA.FTZ R11, R25, R21, R30 ;  /* 0x00000015190b7223 */ /* 0x000fe4000001001e */
[----:B------:R-:W-:-:S05]  /*3040*/  FMUL.FTZ R24, R23, R26 ;  /* 0x0000001a17187220 */ /* 0x000fca0000410000 */
[----:B------:R-:W-:Y:S02]  /*3050*/  F2FP.F16.F32.PACK_AB R24, RZ, R24 ;  /* 0x00000018ff18723e */ /* 0x000fe400000000ff */
[----:B--2---:R-:W-:Y:S02]  /*3060*/  LOP3.LUT R21, R4, 0xff, RZ, 0xc0, !PT ;  /* 0x000000ff04157812 */ /* 0x004fe400078ec0ff */
[--C-:B------:R-:W-:Y:S02]  /*3070*/  SHF.R.U32.HI R10, RZ, 0x8, R4.reuse ;  /* 0x00000008ff0a7819 */ /* 0x100fe40000011604 */
[----:B------:R-:W-:Y:S01]  /*3080*/  SHF.R.U32.HI R27, RZ, 0x10, R4 ;  /* 0x00000010ff1b7819 */ /* 0x000fe20000011604 */
[----:B------:R-:W-:Y:S01]  /*3090*/  VIADD R28, R21, 0xffffff80 ;  /* 0xffffff80151c7836 */ /* 0x000fe20000000000 */
[----:B------:R-:W-:Y:S02]  /*30a0*/  LOP3.LUT R21, R10, 0xff, RZ, 0xc0, !PT ;  /* 0x000000ff0a157812 */ /* 0x000fe400078ec0ff */
[----:B------:R-:W-:Y:S01]  /*30b0*/  LOP3.LUT R27, R27, 0xff, RZ, 0xc0, !PT ;  /* 0x000000ff1b1b7812 */ /* 0x000fe200078ec0ff */
[----:B------:R-:W1:Y:S01]  /*30c0*/  I2F.F16 R10, R28 ;  /* 0x0000001c000a7306 */ /* 0x000e620000200c00 */
[----:B------:R-:W-:Y:S01]  /*30d0*/  IADD3 R25, PT, PT, R21, -0x80, RZ ;  /* 0xffffff8015197810 */ /* 0x000fe20007ffe0ff */
[--C-:B0-----:R-:W-:Y:S01]  /*30e0*/  HADD2.F32 R21, -RZ, R8.reuse.H0_H0 ;  /* 0x20000008ff157230 */ /* 0x101fe20000004100 */
[----:B------:R-:W-:Y:S01]  /*30f0*/  IADD3 R29, PT, PT, R27, -0x80, RZ ;  /* 0xffffff801b1d7810 */ /* 0x000fe20007ffe0ff */
[----:B------:R-:W-:Y:S01]  /*3100*/  HADD2.F32 R8, -RZ, R8.H1_H1 ;  /* 0x30000008ff087230 */ /* 0x000fe20000004100 */
[----:B------:R-:W-:-:S02]  /*3110*/  LEA.HI R4, R4, 0xffffff80, RZ, 0x8 ;  /* 0xffffff8004047811 */ /* 0x000fc400078f40ff */
[----:B---3--:R-:W-:Y:S01]  /*3120*/  LOP3.LUT R3, R12, 0xff, RZ, 0xc0, !PT ;  /* 0x000000ff0c037812 */ /* 0x008fe200078ec0ff */
[----:B------:R-:W0:Y:S01]  /*3130*/  I2F.F16 R25, R25 ;  /* 0x0000001900197306 */ /* 0x000e220000200c00 */
[----:B-1----:R-:W-:-:S07]  /*3140*/  HADD2.F32 R10, -RZ, R10.H0_H0 ;  /* 0x2000000aff0a7230 */ /* 0x002fce0000004100 */
[----:B------:R1:W2:Y:S01]  /*3150*/  I2F.F16 R27, R29 ;  /* 0x0000001d001b7306 */ /* 0x0002a20000200c00 */
[----:B------:R-:W-:Y:S01]  /*3160*/  FFMA.FTZ R10, R10, R21, RZ ;  /* 0x000000150a0a7223 */ /* 0x000fe200000100ff */
[----:B0-----:R-:W-:-:S06]  /*3170*/  HADD2.F32 R31, -RZ, R25.H0_H0 ;  /* 0x20000019ff1f7230 */ /* 0x001fcc0000004100 */
[----:B------:R-:W0:Y:S01]  /*3180*/  I2F.F16 R4, R4 ;  /* 0x0000000400047306 */ /* 0x000e220000200c00 */
[--C-:B------:R-:W-:Y:S01]  /*3190*/  HADD2.F32 R25, -RZ, R9.reuse.H0_H0 ;  /* 0x20000009ff197230 */ /* 0x100fe20000004100 */
[----:B-1----:R-:W-:Y:S01]  /*31a0*/  IADD3 R29, PT, PT, R3, -0x80, RZ ;  /* 0xffffff80031d7810 */ /* 0x002fe20007ffe0ff */
[----:B------:R-:W-:Y:S02]  /*31b0*/  HADD2.F32 R9, -RZ, R9.H1_H1 ;  /* 0x30000009ff097230 */ /* 0x000fe40000004100 */
[----:B------:R-:W-:Y:S01]  /*31c0*/  FFMA.FTZ R10, R31, R8, R10 ;  /* 0x000000081f0a7223 */ /* 0x000fe2000001000a */
[----:B--2---:R-:W-:Y:S02]  /*31d0*/  HADD2.F32 R31, -RZ, R27.H0_H0 ;  /* 0x2000001bff1f7230 */ /* 0x004fe40000004100 */
[----:B------:R-:W-:Y:S01]  /*31e0*/  FMUL.FTZ R27, R2, R11 ;  /* 0x0000000b021b7220 */ /* 0x000fe20000410000 */
[----:B------:R-:W1:Y:S02]  /*31f0*/  I2F.F16 R3, R29 ;  /* 0x0000001d00037306 */ /* 0x000e640000200c00 */
[----:B------:R-:W-:-:S02]  /*3200*/  FFMA.FTZ R28, R31, R25, R10 ;  /* 0x000000191f1c7223 */ /* 0x000fc4000001000a */
[----:B------:R-:W-:Y:S01]  /*3210*/  F2FP.F16.F32.PACK_AB R27, RZ, R27 ;  /* 0x0000001bff1b723e */ /* 0x000fe200000000ff */
[----:B------:R-:W2:Y:S01]  /*3220*/  LDS.64 R10, [UR4+0x38] ;  /* 0x00003804ff0a7984 */ /* 0x000ea20008000a00 */
[----:B0-----:R-:W-:Y:S01]  /*3230*/  HADD2.F32 R31, -RZ, R4.H0_H0 ;  /* 0x20000004ff1f7230 */ /* 0x001fe20000004100 */
[----:B------:R-:W-:Y:S02]  /*3240*/  SHF.R.U32.HI R4, RZ, 0x8, R12 ;  /* 0x00000008ff047819 */ /* 0x000fe4000001160c */
[----:B------:R-:W-:Y:S02]  /*3250*/  PRMT R26, R27, 0x5410, R24 ;  /* 0x000054101b1a7816 */ /* 0x000fe40000000018 */
[----:B------:R-:W-:Y:S01]  /*3260*/  FFMA.FTZ R28, R31, R9, R28 ;  /* 0x000000091f1c7223 */ /* 0x000fe2000001001c */
[----:B------:R-:W-:Y:S02]  /*3270*/  LOP3.LUT R4, R4, 0xff, RZ, 0xc0, !PT ;  /* 0x000000ff04047812 */ /* 0x000fe400078ec0ff */
[----:B------:R-:W-:Y:S01]  /*3280*/  SHF.R.U32.HI R24, RZ, 0x10, R12 ;  /* 0x00000010ff187819 */ /* 0x000fe2000001160c */
[----:B-1----:R-:W-:-:S02]  /*3290*/  HADD2.F32 R31, -RZ, R3.H0_H0 ;  /* 0x20000003ff1f7230 */ /* 0x002fc40000004100 */
[----:B------:R-:W-:Y:S01]  /*32a0*/  HFMA2 R20, R26, 1, 1, R20 ;  /* 0x3c003c001a147831 */ /* 0x000fe20000000014 */
[----:B------:R-:W-:Y:S02]  /*32b0*/  LEA.HI R26, R12, 0xffffff80, RZ, 0x8 ;  /* 0xffffff800c1a7811 */ /* 0x000fe400078f40ff */
[----:B------:R-:W-:-:S04]  /*32c0*/  LOP3.LUT R24, R24, 0xff, RZ, 0xc0, !PT ;  /* 0x000000ff18187812 */ /* 0x000fc800078ec0ff */
[----:B------:R-:W-:Y:S01]  /*32d0*/  IADD3 R24, PT, PT, R24, -0x80, RZ ;  /* 0xffffff8018187810 */ /* 0x000fe20007ffe0ff */
[----:B------:R-:W-:Y:S08]  /*32e0*/  I2F.F16 R26, R26 ;  /* 0x0000001a001a7306 */ /* 0x000ff00000200c00 */
[----:B------:R-:W0:Y:S01]  /*32f0*/  I2F.F16 R24, R24 ;  /* 0x0000001800187306 */ /* 0x000e220000200c00 */
[----:B--2---:R-:W-:-:S02]  /*3300*/  HADD2.F32 R3, -RZ, R10.H0_H0 ;  /* 0x2000000aff037230 */ /* 0x004fc40000004100 */
[----:B------:R-:W-:Y:S02]  /*3310*/  HADD2.F32 R10, -RZ, R10.H1_H1 ;  /* 0x3000000aff0a7230 */ /* 0x000fe40000004100 */
[----:B0-----:R-:W-:Y:S02]  /*3320*/  HADD2.F32 R12, -RZ, R24.H0_H0 ;  /* 0x20000018ff0c7230 */ /* 0x001fe40000004100 */
[----:B------:R-:W-:Y:S01]  /*3330*/  FFMA.FTZ R27, R31, R3, R28 ;  /* 0x000000031f1b7223 */ /* 0x000fe2000001001c */
[----:B------:R-:W-:Y:S01]  /*3340*/  VIADD R28, R4, 0xffffff80 ;  /* 0xffffff80041c7836 */ /* 0x000fe20000000000 */
[----:B------:R-:W-:-:S03]  /*3350*/  LOP3.LUT R24, R5, 0xff, RZ, 0xc0, !PT ;  /* 0x000000ff05187812 */ /* 0x000fc600078ec0ff */
[----:B------:R0:W1:Y:S02]  /*3360*/  I2F.F16 R4, R28 ;  /* 0x0000001c00047306 */ /* 0x0000640000200c00 */
[----:B0-----:R-:W-:-:S04]  /*3370*/  SHF.R.U32.HI R28, RZ, 0x10, R5 ;  /* 0x00000010ff1c7819 */ /* 0x001fc80000011605 */
[----:B------:R-:W-:Y:S01]  /*3380*/  LOP3.LUT R28, R28, 0xff, RZ, 0xc0, !PT ;  /* 0x000000ff1c1c7812 */ /* 0x000fe200078ec0ff */
[----:B-1----:R-:W-:-:S04]  /*3390*/  HADD2.F32 R4, -RZ, R4.H0_H0 ;  /* 0x20000004ff047230 */ /* 0x002fc80000004100 */
[----:B------:R-:W-:Y:S02]  /*33a0*/  VIADD R28, R28, 0xffffff80 ;  /* 0xffffff801c1c7836 */ /* 0x000fe40000000000 */
[----:B------:R-:W-:Y:S01]  /*33b0*/  FFMA.FTZ R27, R4, R10, R27 ;  /* 0x0000000a041b7223 */ /* 0x000fe2000001001b */
[----:B------:R-:W-:-:S03]  /*33c0*/  HADD2.F32 R4, -RZ, R11.H0_H0 ;  /* 0x2000000bff047230 */ /* 0x000fc60000004100 */
[----:B------:R-:W-:Y:S02]  /*33d0*/  I2F.F16 R28, R28 ;  /* 0x0000001c001c7306 */ /* 0x000fe40000200c00 */
[----:B------:R-:W-:Y:S01]  /*33e0*/  FFMA.FTZ R30, R12, R4, R27 ;  /* 0x000000040c1e7223 */ /* 0x000fe2000001001b */
[----:B------:R-:W-:Y:S01]  /*33f0*/  HADD2.F32 R12, -RZ, R11.H1_H1 ;  /* 0x3000000bff0c7230 */ /* 0x000fe20000004100 */
[----:B------:R-:W-:Y:S01]  /*3400*/  SHF.R.U32.HI R27, RZ, 0x8, R5 ;  /* 0x00000008ff1b7819 */ /* 0x000fe20000011605 */
[----:B------:R-:W-:Y:S01]  /*3410*/  HADD2.F32 R11, -RZ, R26.H0_H0 ;  /* 0x2000001aff0b7230 */ /* 0x000fe20000004100 */
[----:B------:R-:W-:Y:S02]  /*3420*/  IADD3 R26, PT, PT, R24, -0x80, RZ ;  /* 0xffffff80181a7810 */ /* 0x000fe40007ffe0ff */
[----:B------:R-:W-:Y:S02]  /*3430*/  LOP3.LUT R27, R27, 0xff, RZ, 0xc0, !PT ;  /* 0x000000ff1b1b7812 */ /* 0x000fe400078ec0ff */
[----:B------:R-:W-:-:S02]  /*3440*/  FFMA.FTZ R11, R11, R12, R30 ;  /* 0x0000000c0b0b7223 */ /* 0x000fc4000001001e */
[----:B------:R-:W0:Y:S01]  /*3450*/  I2F.F16 R26, R26 ;  /* 0x0000001a001a7306 */ /* 0x000e220000200c00 */
[----:B------:R-:W-:Y:S01]  /*3460*/  IADD3 R27, PT, PT, R27, -0x80, RZ ;  /* 0xffffff801b1b7810 */ /* 0x000fe20007ffe0ff */
[----:B------:R-:W-:-:S05]  /*3470*/  FMUL.FTZ R11, R22, R11 ;  /* 0x0000000b160b7220 */ /* 0x000fca0000410000 */
[----:B------:R-:W-:Y:S01]  /*3480*/  F2FP.F16.F32.PACK_AB R11, RZ, R11 ;  /* 0x0000000bff0b723e */ /* 0x000fe200000000ff */
[----:B------:R-:W1:Y:S01]  /*3490*/  I2F.F16 R27, R27 ;  /* 0x0000001b001b7306 */ /* 0x000e620000200c00 */
[----:B0-----:R-:W-:Y:S01]  /*34a0*/  HADD2.F32 R24, -RZ, R26.H0_H0 ;  /* 0x2000001aff187230 */ /* 0x001fe20000004100 */
[----:B------:R-:W-:Y:S02]  /*34b0*/  LEA.HI R26, R5, 0xffffff80, RZ, 0x8 ;  /* 0xffffff80051a7811 */ /* 0x000fe400078f40ff */
[----:B------:R-:W-:Y:S02]  /*34c0*/  LOP3.LUT R5, R13, 0xff, RZ, 0xc0, !PT ;  /* 0x000000ff0d057812 */ /* 0x000fe400078ec0ff */
[----:B------:R-:W-:Y:S02]  /*34d0*/  FFMA.FTZ R31, R21, R24, RZ ;  /* 0x00000018151f7223 */ /* 0x000fe400000100ff */
[----:B------:R-:W0:Y:S01]  /*34e0*/  I2F.F16 R26, R26 ;  /* 0x0000001a001a7306 */ /* 0x000e220000200c00 */
[----:B-1----:R-:W-:Y:S01]  /*34f0*/  HADD2.F32 R29, -RZ, R27.H0_H0 ;  /* 0x2000001bff1d7230 */ /* 0x002fe20000004100 */
[----:B------:R-:W-:-:S04]  /*3500*/  IADD3 R27, PT, PT, R5, -0x80, RZ ;  /* 0xffffff80051b7810 */ /* 0x000fc80007ffe0ff */
[----:B------:R-:W-:Y:S01]  /*3510*/  FFMA.FTZ R24, R8, R29, R31 ;  /* 0x0000001d08187223 */ /* 0x000fe2000001001f */
[----:B------:R-:W-:Y:S01]  /*3520*/  HADD2.F32 R29, -RZ, R28.H0_H0 ;  /* 0x2000001cff1d7230 */ /* 0x000fe20000004100 */
[----:B------:R-:W1:Y:S01]  /*3530*/  I2F.F16 R27, R27 ;  /* 0x0000001b001b7306 */ /* 0x000e620000200c00 */
[----:B------:R-:W-:-:S03]  /*3540*/  SHF.R.U32.HI R28, RZ, 0x10, R13 ;  /* 0x00000010ff1c7819 */ /* 0x000fc6000001160d */
[----:B------:R-:W-:Y:S01]  /*3550*/  FFMA.FTZ R24, R25, R29, R24 ;  /* 0x0000001d19187223 */ /* 0x000fe20000010018 */
[----:B------:R-:W-:Y:S01]  /*3560*/  LOP3.LUT R28, R28, 0xff, RZ, 0xc0, !PT ;  /* 0x000000ff1c1c7812 */ /* 0x000fe200078ec0ff */
[----:B0-----:R-:W-:-:S03]  /*3570*/  HADD2.F32 R5, -RZ, R26.H0_H0 ;  /* 0x2000001aff057230 */ /* 0x001fc60000004100 */
[----:B------:R-:W-:Y:S02]  /*3580*/  IADD3 R28, PT, PT, R28, -0x80, RZ ;  /* 0xffffff801c1c7810 */ /* 0x000fe40007ffe0ff */
[----:B------:R-:W-:Y:S01]  /*3590*/  FFMA.FTZ R24, R9, R5, R24 ;  /* 0x0000000509187223 */ /* 0x000fe20000010018 */
[----:B-1----:R-:W-:-:S03]  /*35a0*/  HADD2.F32 R5, -RZ, R27.H0_H0 ;  /* 0x2000001bff057230 */ /* 0x002fc60000004100 */
[----:B------:R-:W-:Y:S01]  /*35b0*/  I2F.F16 R28, R28 ;  /* 0x0000001c001c7306 */ /* 0x000fe20000200c00 */
        /* <DEDUP_REMOVED lines=9> */
[----:B0-----:R-:W-:Y:S01]  /*3650*/  HADD2.F32 R29, -RZ, R27.H0_H0 ;  /* 0x2000001bff1d7230 */ /* 0x001fe20000004100 */
[----:B------:R-:W-:-:S04]  /*3660*/  SHF.R.U32.HI R27, RZ, 0x8, R7 ;  /* 0x00000008ff1b7819 */ /* 0x000fc80000011607 */
[----:B------:R-:W-:Y:S01]  /*3670*/  LOP3.LUT R27, R27, 0xff, RZ, 0xc0, !PT ;  /* 0x000000ff1b1b7812 */ /* 0x000fe200078ec0ff */
[----:B-1----:R-:W-:-:S03]  /*3680*/  HADD2.F32 R26, -RZ, R24.H0_H0 ;  /* 0x20000018ff1a7230 */ /* 0x002fc60000004100 */
[----:B------:R-:W-:Y:S02]  /*3690*/  IADD3 R27, PT, PT, R27, -0x80, RZ ;  /* 0xffffff801b1b7810 */ /* 0x000fe40007ffe0ff */
[----:B------:R-:W-:Y:S01]  /*36a0*/  FFMA.FTZ R5, R10, R26, R5 ;  /* 0x0000001a0a057223 */ /* 0x000fe20000010005 */
[----:B------:R-:W-:Y:S01]  /*36b0*/  HADD2.F32 R26, -RZ, R28.H0_H0 ;  /* 0x2000001cff1a7230 */ /* 0x000fe20000004100 */
[----:B------:R-:W-:Y:S02]  /*36c0*/  SHF.R.U32.HI R28, RZ, 0x10, R6 ;  /* 0x00000010ff1c7819 */ /* 0x000fe40000011606 */
[----:B------:R-:W-:Y:S02]  /*36d0*/  I2F.F16 R27, R27 ;  /* 0x0000001b001b7306 */ /* 0x000fe40000200c00 */
[----:B------:R-:W-:Y:S01]  /*36e0*/  FFMA.FTZ R5, R4, R26, R5 ;  /* 0x0000001a04057223 */ /* 0x000fe20000010005 */
[----:B------:R-:W-:Y:S02]  /*36f0*/  LOP3.LUT R26, R6, 0xff, RZ, 0xc0, !PT ;  /* 0x000000ff061a7812 */ /* 0x000fe400078ec0ff */
[----:B------:R-:W-:-:S02]  /*3700*/  LOP3.LUT R28, R28, 0xff, RZ, 0xc0, !PT ;  /* 0x000000ff1c1c7812 */ /* 0x000fc400078ec0ff */
[----:B------:R-:W-:Y:S01]  /*3710*/  LEA.HI R6, R6, 0xffffff80, RZ, 0x8 ;  /* 0xffffff8006067811 */ /* 0x000fe200078f40ff */
[----:B------:R-:W-:Y:S01]  /*3720*/  VIADD R26, R26, 0xffffff80 ;  /* 0xffffff801a1a7836 */ /* 0x000fe20000000000 */
[----:B------:R-:W-:-:S04]  /*3730*/  IADD3 R28, PT, PT, R28, -0x80, RZ ;  /* 0xffffff801c1c7810 */ /* 0x000fc80007ffe0ff */
[----:B------:R-:W-:Y:S08]  /*3740*/  I2F.F16 R6, R6 ;  /* 0x0000000600067306 */ /* 0x000ff00000200c00 */
[----:B------:R-:W0:Y:S08]  /*3750*/  I2F.F16 R26, R26 ;  /* 0x0000001a001a7306 */ /* 0x000e300000200c00 */
[----:B------:R-:W1:Y:S01]  /*3760*/  I2F.F16 R28, R28 ;  /* 0x0000001c001c7306 */ /* 0x000e620000200c00 */
[----:B0-----:R-:W-:-:S05]  /*3770*/  HADD2.F32 R24, -RZ, R26.H0_H0 ;  /* 0x2000001aff187230 */ /* 0x001fca0000004100 */
[----:B------:R-:W-:Y:S01]  /*3780*/  FFMA.FTZ R31, R21, R24, RZ ;  /* 0x00000018151f7223 */ /* 0x000fe200000100ff */
[----:B-1----:R-:W-:-:S03]  /*3790*/  HADD2.F32 R26, -RZ, R28.H0_H0 ;  /* 0x2000001cff1a7230 */ /* 0x002fc60000004100 */
[----:B------:R-:W-:Y:S01]  /*37a0*/  FFMA.FTZ R24, R8, R29, R31 ;  /* 0x0000001d08187223 */ /* 0x000fe2000001001f */
[----:B------:R-:W-:Y:S02]  /*37b0*/  HADD2.F32 R28, -RZ, R6.H0_H0 ;  /* 0x20000006ff1c7230 */ /* 0x000fe40000004100 */
[----:B------:R-:W-:Y:S02]  /*37c0*/  HADD2.F32 R6, -RZ, R27.H0_H0 ;  /* 0x2000001bff067230 */ /* 0x000fe40000004100 */
[----:B------:R-:W-:Y:S01]  /*37d0*/  FFMA.FTZ R24, R25, R26, R24 ;  /* 0x0000001a19187223 */ /* 0x000fe20000010018 */
[----:B------:R-:W-:-:S03]  /*37e0*/  LOP3.LUT R26, R7, 0xff, RZ, 0xc0, !PT ;  /* 0x000000ff071a7812 */ /* 0x000fc600078ec0ff */
[----:B------:R-:W-:Y:S01]  /*37f0*/  FFMA.FTZ R24, R9, R28, R24 ;  /* 0x0000001c09187223 */ /* 0x000fe20000010018 */
[----:B------:R-:W-:-:S06]  /*3800*/  IADD3 R26, PT, PT, R26, -0x80, RZ ;  /* 0xffffff801a1a7810 */ /* 0x000fcc0007ffe0ff */
[----:B------:R-:W0:Y:S02]  /*3810*/  I2F.F16 R26, R26 ;  /* 0x0000001a001a7306 */ /* 0x000e240000200c00 */
[----:B0-----:R-:W-:Y:S01]  /*3820*/  HADD2.F32 R30, -RZ, R26.H0_H0 ;  /* 0x2000001aff1e7230 */ /* 0x001fe20000004100 */
[----:B------:R-:W-:-:S04]  /*3830*/  LOP3.LUT R26, R14, 0xff, RZ, 0xc0, !PT ;  /* 0x000000ff0e1a7812 */ /* 0x000fc800078ec0ff */
[----:B------:R-:W-:Y:S01]  /*3840*/  FFMA.FTZ R21, R21, R30, RZ ;  /* 0x0000001e15157223 */ /* 0x000fe200000100ff */
[----:B------:R-:W-:-:S03]  /*3850*/  VIADD R26, R26, 0xffffff80 ;  /* 0xffffff801a1a7836 */ /* 0x000fc60000000000 */
[----:B------:R-:W-:Y:S01]  /*3860*/  FFMA.FTZ R8, R8, R6, R21 ;  /* 0x0000000608087223 */ /* 0x000fe20000010015 */
[----:B------:R-:W-:Y:S02]  /*3870*/  SHF.R.U32.HI R6, RZ, 0x10, R7 ;  /* 0x00000010ff067819 */ /* 0x000fe40000011607 */
[----:B------:R-:W0:Y:S01]  /*3880*/  I2F.F16 R26, R26 ;  /* 0x0000001a001a7306 */ /* 0x000e220000200c00 */
[----:B------:R-:W-:-:S07]  /*3890*/  LEA.HI R7, R7, 0xffffff80, RZ, 0x8 ;  /* 0xffffff8007077811 */ /* 0x000fce00078f40ff */
[----:B------:R-:W-:Y:S01]  /*38a0*/  I2F.F16 R7, R7 ;  /* 0x0000000700077306 */ /* 0x000fe20000200c00 */
[----:B0-----:R-:W-:Y:S01]  /*38b0*/  HADD2.F32 R21, -RZ, R26.H0_H0 ;  /* 0x2000001aff157230 */ /* 0x001fe20000004100 */
[----:B------:R-:W-:-:S04]  /*38c0*/  LEA.HI R26, R13, 0xffffff80, RZ, 0x8 ;  /* 0xffffff800d1a7811 */ /* 0x000fc800078f40ff */
        /* <DEDUP_REMOVED lines=8> */
[----:B0-----:R-:W-:-:S07]  /*3950*/  HADD2.F32 R24, -RZ, R6.H0_H0 ;  /* 0x20000006ff187230 */ /* 0x001fce0000004100 */
[----:B------:R-:W0:Y:S01]  /*3960*/  I2F.F16 R6, R26 ;  /* 0x0000001a00067306 */ /* 0x000e220000200c00 */
[----:B------:R-:W-:Y:S01]  /*3970*/  FFMA.FTZ R24, R25, R24, R8 ;  /* 0x0000001819187223 */ /* 0x000fe20000010008 */
[----:B------:R-:W-:Y:S01]  /*3980*/  SHF.R.U32.HI R25, RZ, 0x8, R15 ;  /* 0x00000008ff197819 */ /* 0x000fe2000001160f */
[----:B-1----:R-:W-:Y:S01]  /*3990*/  HADD2.F32 R13, -RZ, R27.H0_H0 ;  /* 0x2000001bff0d7230 */ /* 0x002fe20000004100 */
[----:B------:R-:W-:Y:S01]  /*39a0*/  LEA.HI R8, R14, 0xffffff80, RZ, 0x8 ;  /* 0xffffff800e087811 */ /* 0x000fe200078f40ff */
[----:B------:R-:W-:Y:S01]  /*39b0*/  HADD2.F32 R27, -RZ, R7.H0_H0 ;  /* 0x20000007ff1b7230 */ /* 0x000fe20000004100 */
[----:B------:R-:W-:Y:S02]  /*39c0*/  LOP3.LUT R25, R25, 0xff, RZ, 0xc0, !PT ;  /* 0x000000ff19197812 */ /* 0x000fe400078ec0ff */
[----:B------:R-:W-:Y:S01]  /*39d0*/  FFMA.FTZ R21, R10, R13, R21 ;  /* 0x0000000d0a157223 */ /* 0x000fe20000010015 */
[----:B------:R-:W-:Y:S01]  /*39e0*/  LOP3.LUT R13, R15, 0xff, RZ, 0xc0, !PT ;  /* 0x000000ff0f0d7812 */ /* 0x000fe200078ec0ff */
[----:B------:R-:W-:Y:S01]  /*39f0*/  FFMA.FTZ R24, R9, R27, R24 ;  /* 0x0000001b09187223 */ /* 0x000fe20000010018 */
[----:B------:R-:W-:Y:S01]  /*3a00*/  SHF.R.U32.HI R14, RZ, 0x10, R14 ;  /* 0x00000010ff0e7819 */ /* 0x000fe2000001160e */
[----:B------:R-:W-:Y:S01]  /*3a10*/  VIADD R25, R25, 0xffffff80 ;  /* 0xffffff8019197836 */ /* 0x000fe20000000000 */
[----:B------:R-:W-:Y:S01]  /*3a20*/  IADD3 R13, PT, PT, R13, -0x80, RZ ;  /* 0xffffff800d0d7810 */ /* 0x000fe20007ffe0ff */
[----:B------:R-:W-:Y:S01]  /*3a30*/  I2F.F16 R8, R8 ;  /* 0x0000000800087306 */ /* 0x000fe20000200c00 */
[----:B------:R-:W-:Y:S01]  /*3a40*/  SHF.R.U32.HI R9, RZ, 0x10, R15 ;  /* 0x00000010ff097819 */ /* 0x000fe2000001160f */
[----:B0-----:R-:W-:Y:S01]  /*3a50*/  HADD2.F32 R6, -RZ, R6.H0_H0 ;  /* 0x20000006ff067230 */ /* 0x001fe20000004100 */
[----:B------:R-:W-:-:S02]  /*3a60*/  LOP3.LUT R14, R14, 0xff, RZ, 0xc0, !PT ;  /* 0x000000ff0e0e7812 */ /* 0x000fc400078ec0ff */
[----:B------:R-:W-:Y:S02]  /*3a70*/  LOP3.LUT R9, R9, 0xff, RZ, 0xc0, !PT ;  /* 0x000000ff09097812 */ /* 0x000fe400078ec0ff */
[----:B------:R-:W-:Y:S01]  /*3a80*/  IADD3 R7, PT, PT, R14, -0x80, RZ ;  /* 0xffffff800e077810 */ /* 0x000fe20007ffe0ff */
[----:B------:R-:W0:Y:S01]  /*3a90*/  I2F.F16 R13, R13 ;  /* 0x0000000d000d7306 */ /* 0x000e220000200c00 */
[----:B------:R-:W-:Y:S01]  /*3aa0*/  IADD3 R14, PT, PT, R9, -0x80, RZ ;  /* 0xffffff80090e7810 */ /* 0x000fe20007ffe0ff */
[----:B------:R-:W-:Y:S01]  /*3ab0*/  FFMA.FTZ R6, R12, R6, R5 ;  /* 0x000000060c067223 */ /* 0x000fe20000010005 */
[----:B------:R-:W-:-:S03]  /*3ac0*/  LEA.HI R9, R15, 0xffffff80, RZ, 0x8 ;  /* 0xffffff800f097811 */ /* 0x000fc600078f40ff */
[----:B------:R-:W-:Y:S02]  /*3ad0*/  FMUL.FTZ R6, R17, R6 ;  /* 0x0000000611067220 */ /* 0x000fe40000410000 */
[----:B------:R-:W1:Y:S03]  /*3ae0*/  I2F.F16 R25, R25 ;  /* 0x0000001900197306 */ /* 0x000e660000200c00 */
[----:B------:R-:W-:Y:S01]  /*3af0*/  F2FP.F16.F32.PACK_AB R6, RZ, R6 ;  /* 0x00000006ff06723e */ /* 0x000fe200000000ff */
[----:B0-----:R-:W-:-:S04]  /*3b00*/  HADD2.F32 R13, -RZ, R13.H0_H0 ;  /* 0x2000000dff0d7230 */ /* 0x001fc80000004100 */
[----:B------:R-:W0:Y:S01]  /*3b10*/  I2F.F16 R7, R7 ;  /* 0x0000000700077306 */ /* 0x000e220000200c00 */
[----:B------:R-:W-:Y:S01]  /*3b20*/  PRMT R11, R11, 0x5410, R6 ;  /* 0x000054100b0b7816 */ /* 0x000fe20000000006 */
[----:B------:R-:W-:Y:S01]  /*3b30*/  FFMA.FTZ R13, R3, R13, R24 ;  /* 0x0000000d030d7223 */ /* 0x000fe20000010018 */
[----:B------:R-:W-:Y:S02]  /*3b40*/  HADD2.F32 R3, -RZ, R8.H0_H0 ;  /* 0x20000008ff037230 */ /* 0x000fe40000004100 */
[----:B-1----:R-:W-:-:S03]  /*3b50*/  HADD2.F32 R15, -RZ, R25.H0_H0 ;  /* 0x20000019ff0f7230 */ /* 0x002fc60000004100 */
[----:B------:R-:W1:Y:S02]  /*3b60*/  I2F.F16 R14, R14 ;  /* 0x0000000e000e7306 */ /* 0x000e640000200c00 */
[----:B------:R-:W-:Y:S01]  /*3b70*/  FFMA.FTZ R13, R10, R15, R13 ;  /* 0x0000000f0a0d7223 */ /* 0x000fe2000001000d */
[----:B0-----:R-:W-:-:S05]  /*3b80*/  HADD2.F32 R7, -RZ, R7.H0_H0 ;  /* 0x20000007ff077230 */ /* 0x001fca0000004100 */
[----:B------:R-:W0:Y:S01]  /*3b90*/  I2F.F16 R9, R9 ;  /* 0x0000000900097306 */ /* 0x000e220000200c00 */
[----:B------:R-:W-:Y:S01]  /*3ba0*/  FFMA.FTZ R10, R4, R7, R21 ;  /* 0x00000007040a7223 */ /* 0x000fe20000010015 */
[----:B-1----:R-:W-:-:S03]  /*3bb0*/  HADD2.F32 R15, -RZ, R14.H0_H0 ;  /* 0x2000000eff0f7230 */ /* 0x002fc60000004100 */
[----:B------:R-:W-:Y:S02]  /*3bc0*/  FFMA.FTZ R3, R12, R3, R10 ;  /* 0x000000030c037223 */ /* 0x000fe4000001000a */
[----:B------:R-:W-:Y:S02]  /*3bd0*/  FFMA.FTZ R4, R4, R15, R13 ;  /* 0x0000000f04047223 */ /* 0x000fe4000001000d */
[----:B------:R-:W-:Y:S01]  /*3be0*/  FMUL.FTZ R3, R2, R3 ;  /* 0x0000000302037220 */ /* 0x000fe20000410000 */
[----:B0-----:R-:W-:-:S04]  /*3bf0*/  HADD2.F32 R7, -RZ, R9.H0_H0 ;  /* 0x20000009ff077230 */ /* 0x001fc80000004100 */
[----:B------:R-:W-:Y:S01]  /*3c00*/  F2FP.F16.F32.PACK_AB R3, RZ, R3 ;  /* 0x00000003ff03723e */ /* 0x000fe200000000ff */
[----:B------:R-:W-:-:S04]  /*3c10*/  FFMA.FTZ R4, R12, R7, R4 ;  /* 0x000000070c047223 */ /* 0x000fc80000010004 */
[----:B------:R-:W-:-:S05]  /*3c20*/  FMUL.FTZ R4, R23, R4 ;  /* 0x0000000417047220 */ /* 0x000fca0000410000 */
[----:B------:R-:W-:-:S04]  /*3c30*/  F2FP.F16.F32.PACK_AB R4, RZ, R4 ;  /* 0x00000004ff04723e */ /* 0x000fc800000000ff */
[----:B------:R-:W-:Y:S01]  /*3c40*/  PRMT R3, R3, 0x5410, R4 ;  /* 0x0000541003037816 */ /* 0x000fe20000000004 */
[----:B------:R-:W-:-:S04]  /*3c50*/  HFMA2 R4, R11, 1, 1, R0 ;  /* 0x3c003c000b047831 */ /* 0x000fc80000000000 */
[----:B------:R-:W-:-:S07]  /*3c60*/  HADD2 R20, R3, R20 ;  /* 0x0000001403147230 */ /* 0x000fce0000000000 */
.L_x_5278:
        /* <DEDUP_REMOVED lines=9> */
.L_x_5282:
[----:B------:R-:W0:Y:S02]  /*3d00*/  LDS R4, [R2] ;  /* 0x0000000002047984 */ /* 0x000e240000000800 */
[----:B0-----:R-:W-:-:S05]  /*3d10*/  HFMA2 R5, R4, 1, 1, R7 ;  /* 0x3c003c0004057831 */ /* 0x001fca0000000007 */
[----:B------:R-:W0:Y:S02]  /*3d20*/  ATOMS.CAST.SPIN P0, [R2], R4, R5 ;  /* 0x000000040200758d */ /* 0x000e240001800005 */
[----:B0-----:R-:W-:Y:S05]  /*3d30*/  @!P0 BRA `(.L_x_5282) ;  /* 0xfffffffc00f08947 */ /* 0x001fea000383ffff */
[----:B------:R-:W-:Y:S05]  /*3d40*/  BRA `(.L_x_5280) ;  /* 0x00000000000c7947 */ /* 0x000fea0003800000 */
.L_x_5281:
[----:B------:R-:W2:Y:S02]  /*3d50*/  LD.E R0, desc[UR6][R18.64] ;  /* 0x0000000612007980 */ /* 0x000ea4000c101900 */
[----:B--2---:R-:W-:-:S05]  /*3d60*/  IADD3 R3, PT, PT, R7, R0, RZ ;  /* 0x0000000007037210 */ /* 0x004fca0007ffe0ff */
[----:B------:R0:W-:Y:S02]  /*3d70*/  ST.E desc[UR6][R18.64], R3 ;  /* 0x0000000312007985 */ /* 0x0001e4000c101906 */
.L_x_5280:
[----:B------:R-:W-:Y:S05]  /*3d80*/  BSYNC.RECONVERGENT B0 ;  /* 0x0000000000007941 */ /* 0x000fea0003800200 */
.L_x_5279:
[----:B------:R1:W-:Y:S02]  /*3d90*/  ATOM.E.ADD.F16x2.RN.STRONG.GPU P0, RZ, desc[UR6][R18.64+0x4], R9 ;  /* 0x8000040912ff79a2 */ /* 0x0003e4000c10e106 */
[----:B-1----:R-:W-:Y:S05]  /*3da0*/  @P0 EXIT ;  /* 0x000000000000094d */ /* 0x002fea0003800000 */
[----:B------:R-:W1:Y:S02]  /*3db0*/  QSPC.E.S P0, RZ, [R18+0x4] ;  /* 0x0000040012ff73aa */ /* 0x000e640000000500 */
[----:B-1----:R-:W-:Y:S05]  /*3dc0*/  @!P0 BRA `(.L_x_5283) ;  /* 0x0000000000188947 */ /* 0x002fea0003800000 */
[----:B0-----:R-:W-:-:S07]  /*3dd0*/  MOV R18, R18 ;  /* 0x0000001200127202 */ /* 0x001fce0000000f00 */
.L_x_5284:
[----:B------:R-:W0:Y:S02]  /*3de0*/  LDS R2, [R18+0x4] ;  /* 0x0000040012027984 */ /* 0x000e240000000800 */
[----:B0-----:R-:W-:-:S05]  /*3df0*/  HADD2 R3, R2, R9 ;  /* 0x0000000902037230 */ /* 0x001fca0000000000 */
[----:B------:R-:W0:Y:S02]  /*3e00*/  ATOMS.CAST.SPIN P0, [R18+0x4], R2, R3 ;  /* 0x000004021200758d */ /* 0x000e240001800003 */
[----:B0-----:R-:W-:Y:S05]  /*3e10*/  @!P0 BRA `(.L_x_5284) ;  /* 0xfffffffc00f08947 */ /* 0x001fea000383ffff */
[----:B------:R-:W-:Y:S05]  /*3e20*/  EXIT ;  /* 0x000000000000794d */ /* 0x000fea0003800000 */
.L_x_5283:
[----:B------:R-:W0:Y:S02]  /*3e30*/  LD.E R0, desc[UR6][R18.64+0x4] ;  /* 0x0000040612007980 */ /* 0x000e24000c101900 */
[----:B0-----:R-:W-:-:S05]  /*3e40*/  IADD3 R3, PT, PT, R9, R0, RZ ;  /* 0x0000000009037210 */ /* 0x001fca0007ffe0ff */
[----:B------:R-:W-:Y:S01]  /*3e50*/  ST.E desc[UR6][R18.64+0x4], R3 ;  /* 0x0000040312007985 */ /* 0x000fe2000c101906 */
[----:B------:R-:W-:Y:S05]  /*3e60*/  EXIT ;  /* 0x000000000000794d */ /* 0x000fea0003800000 */
.L_x_5285:
        /* <DEDUP_REMOVED lines=9> */
.L_x_5373:


//--------------------- .nv.shared._Z23gemm_half_q_half_kernelILi4ELi190ELb1ELb1ELi64EEvPK6__halfPKjS4_S2_PS0_iiiiPKtS7_iiiiiibS2_i --------------------------
	.section	.nv.shared._Z23gemm_half_q_half_kernelILi4ELi190ELb1ELb1ELi64EEvPK6__halfPKjS4_S2_PS0_iiiiPKtS7_iiiiiibS2_i,"aw",@nobits
	.sectionflags	@""
	.align	2
.nv.shared._Z23gemm_half_q_half_kernelILi4ELi190ELb1ELb1ELi64EEvPK6__halfPKjS4_S2_PS0_iiiiPKtS7_iiiiiibS2_i:
	.zero		1536


//--------------------- .nv.shared.reserved.0     --------------------------
	.section	.nv.shared.reserved.0,"aw",@nobits
	.weak		__nv_reservedSMEM_offset_0_alias
	.size		__nv_reservedSMEM_offset_0_alias, 0, 64
	.other		__nv_reservedSMEM_offset_0_alias,@"STO_CUDA_RESERVED_SHARED STV_DEFAULT"
__nv_reservedSMEM_offset_0_alias:
	.zero		0
	.zero		64


//--------------------- .nv.global                --------------------------
	.section	.nv.global,"aw",@nobits
.nv.global:
	.type		_ZN46_INTERNAL_7054510f_15_unit_exl2_3b_cu_5d0dd9e94cuda3std3__48in_placeE,@object
	.size		_ZN46_INTERNAL_7054510f_15_unit_exl2_3b_cu_5d0dd9e94cuda3std3__48in_placeE,(_ZN46_INTERNAL_7054510f_15_unit_exl2_3b_cu_5d0dd9e94cuda3std6ranges3__45__cpo8distanceE - _ZN46_INTERNAL_7054510f_15_unit_exl2_3b_cu_5d0dd9e94cuda3std3__48in_placeE)
_ZN46_INTERNAL_7054510f_15_unit_exl2_3b_cu_5d0dd9e94cuda3std3__48in_placeE:
	.zero		1
	.type		_ZN46_INTERNAL_7054510f_15_unit_exl2_3b_cu_5d0dd9e94cuda3std6ranges3__45__cpo8distanceE,@object
	.size		_ZN46_INTERNAL_7054510f_15_unit_exl2_3b_cu_5d0dd9e94cuda3std6ranges3__45__cpo8distanceE,(_ZN46_INTERNAL_7054510f_15_unit_exl2_3b_cu_5d0dd9e94cuda3std3__45__cpo6cbeginE - _ZN46_INTERNAL_7054510f_15_unit_exl2_3b_cu_5d0dd9e94cuda3std6ranges3__45__cpo8distanceE)
_ZN46_INTERNAL_7054510f_15_unit_exl2_3b_cu_5d0dd9e94cuda3std6ranges3__45__cpo8distanceE:
	.zero		1
	.type		_ZN46_INTERNAL_7054510f_15_unit_exl2_3b_cu_5d0dd9e94cuda3std3__45__cpo6cbeginE,@object
	.size		_ZN46_INTERNAL_7054510f_15_unit_exl2_3b_cu_5d0dd9e94cuda3std3__45__cpo6cbeginE,(_ZN46_INTERNAL_7054510f_15_unit_exl2_3b_cu_5d0dd9e94cuda3std6ranges3__45__cpo7advanceE - _ZN46_INTERNAL_7054510f_15_unit_exl2_3b_cu_5d0dd9e94cuda3std3__45__cpo6cbeginE)
_ZN46_INTERNAL_7054510f_15_unit_exl2_3b_cu_5d0dd9e94cuda3std3__45__cpo6cbeginE:
	.zero		1
	.type		_ZN46_INTERNAL_7054510f_15_unit_exl2_3b_cu_5d0dd9e94cuda3std6ranges3__45__cpo7advanceE,@object
	.size		_ZN46_INTERNAL_7054510f_15_unit_exl2_3b_cu_5d0dd9e94cuda3std6ranges3__45__cpo7advanceE,(_ZN46_INTERNAL_7054510f_15_unit_exl2_3b_cu_5d0dd9e94cuda3std3__45__cpo7crbeginE - _ZN46_INTERNAL_7054510f_15_unit_exl2_3b_cu_5d0dd9e94cuda3std6ranges3__45__cpo7advanceE)
_ZN46_INTERNAL_7054510f_15_unit_exl2_3b_cu_5d0dd9e94cuda3std6ranges3__45__cpo7advanceE:
	.zero		1
	.type		_ZN46_INTERNAL_7054510f_15_unit_exl2_3b_cu_5d0dd9e94cuda3std3__45__cpo7crbeginE,@object
	.size		_ZN46_INTERNAL_7054510f_15_unit_exl2_3b_cu_5d0dd9e94cuda3std3__45__cpo7crbeginE,(_ZN46_INTERNAL_7054510f_15_unit_exl2_3b_cu_5d0dd9e94cuda3std6ranges3__45__cpo4dataE - _ZN46_INTERNAL_7054510f_15_unit_exl2_3b_cu_5d0dd9e94cuda3std3__45__cpo7crbeginE)
_ZN46_INTERNAL_7054510f_15_unit_exl2_3b_cu_5d0dd9e94cuda3std3__45__cpo7crbeginE:
	.zero		1
	.type		_ZN46_INTERNAL_7054510f_15_unit_exl2_3b_cu_5d0dd9e94cuda3std6ranges3__45__cpo4dataE,@object
	.size		_ZN46_INTERNAL_7054510f_15_unit_exl2_3b_cu_5d0dd9e94cuda3std6ranges3__45__cpo4dataE,(_ZN46_INTERNAL_7054510f_15_unit_exl2_3b_cu_5d0dd9e94cuda3std6ranges3__45__cpo5beginE - _ZN46_INTERNAL_7054510f_15_unit_exl2_3b_cu_5d0dd9e94cuda3std6ranges3__45__cpo4dataE)
_ZN46_INTERNAL_7054510f_15_unit_exl2_3b_cu_5d0dd9e94cuda3std6ranges3__45__cpo4dataE:
	.zero		1
	.type		_ZN46_INTERNAL_7054510f_15_unit_exl2_3b_cu_5d0dd9e94cuda3std6ranges3__45__cpo5beginE,@object
	.size		_ZN46_INTERNAL_7054510f_15_unit_exl2_3b_cu_5d0dd9e94cuda3std6ranges3__45__cpo5beginE,(_ZN46_INTERNAL_7054510f_15_unit_exl2_3b_cu_5d0dd9e94cuda3std3__448_GLOBAL__N__7054510f_15_unit_exl2_3b_cu_5d0dd9e96ignoreE - _ZN46_INTERNAL_7054510f_15_unit_exl2_3b_cu_5d0dd9e94cuda3std6ranges3__45__cpo5beginE)
_ZN46_INTERNAL_7054510f_15_unit_exl2_3b_cu_5d0dd9e94cuda3std6ranges3__45__cpo5beginE:
	.zero		1
	.type		_ZN46_INTERNAL_7054510f_15_unit_exl2_3b_cu_5d0dd9e94cuda3std3__448_GLOBAL__N__7054510f_15_unit_exl2_3b_cu_5d0dd9e96ignoreE,@object
	.size		_ZN46_INTERNAL_7054510f_15_unit_exl2_3b_cu_5d0dd9e94cuda3std3__448_GLOBAL__N__7054510f_15_unit_exl2_3b_cu_5d0dd9e96ignoreE,(_ZN46_INTERNAL_7054510f_15_unit_exl2_3b_cu_5d0dd9e94cuda3std6ranges3__45__cpo4sizeE - _ZN46_INTERNAL_7054510f_15_unit_exl2_3b_cu_5d0dd9e94cuda3std3__448_GLOBAL__N__7054510f_15_unit_exl2_3b_cu_5d0dd9e96ignoreE)
_ZN46_INTERNAL_7054510f_15_unit_exl2_3b_cu_5d0dd9e94cuda3std3__448_GLOBAL__N__7054510f_15_unit_exl2_3b_cu_5d0dd9e96ignoreE:
	.zero		1
	.type		_ZN46_INTERNAL_7054510f_15_unit_exl2_3b_cu_5d0dd9e94cuda3std6ranges3__45__cpo4sizeE,@object
	.size		_ZN46_INTERNAL_7054510f_15_unit_exl2_3b_cu_5d0dd9e94cuda3std6ranges3__45__cpo4sizeE,(_ZN46_INTERNAL_7054510f_15_unit_exl2_3b_cu_5d0dd9e94cuda3std3__45__cpo5beginE - _ZN46_INTERNAL_7054510f_15_unit_exl2_3b_cu_5d0dd9e94cuda3std6ranges3__45__cpo4sizeE)
_ZN46_INTERNAL_7054510f_15_unit_exl2_3b_cu_5d0dd9e94cuda3std6ranges3__45__cpo4sizeE:
	.zero		1
	.type		_ZN46_INTERNAL_7054510f_15_unit_exl2_3b_cu_5d0dd9e94cuda3std3__45__cpo5beginE,@object
	.size		_ZN46_INTERNAL_7054510f_15_unit_exl2_3b_cu_5d0dd9e94cuda3std3__45__cpo5beginE,(_ZN46_INTERNAL_7054510f_15_unit_exl2_3b_cu_5d0dd9e94cuda3std6ranges3__45__cpo6cbeginE - _ZN46_INTERNAL_7054510f_15_unit_exl2_3b_cu_5d0dd9e94cuda3std3__45__cpo5beginE)
_ZN46_INTERNAL_7054510f_15_unit_exl2_3b_cu_5d0dd9e94cuda3std3__45__cpo5beginE:
	.zero		1
	.type		_ZN46_INTERNAL_7054510f_15_unit_exl2_3b_cu_5d0dd9e94cuda3std6ranges3__45__cpo6cbeginE,@object
	.size		_ZN46_INTERNAL_7054510f_15_unit_exl2_3b_cu_5d0dd9e94cuda3std6ranges3__45__cpo6cbeginE,(_ZN46_INTERNAL_7054510f_15_unit_exl2_3b_cu_5d0dd9e94cuda3std3__45__cpo6rbeginE - _ZN46_INTERNAL_7054510f_15_unit_exl2_3b_cu_5d0dd9e94cuda3std6ranges3__45__cpo6cbeginE)
_ZN46_INTERNAL_7054510f_15_unit_exl2_3b_cu_5d0dd9e94cuda3std6ranges3__45__cpo6cbeginE:
	.zero		1
	.type		_ZN46_INTERNAL_7054510f_15_unit_exl2_3b_cu_5d0dd9e94cuda3std3__45__cpo6rbeginE,@object
	.size		_ZN46_INTERNAL_7054510f_15_unit_exl2_3b_cu_5d0dd9e94cuda3std3__45__cpo6rbeginE,(_ZN46_INTERNAL_7054510f_15_unit_exl2_3b_cu_5d0dd9e94cuda3std6ranges3__45__cpo4nextE - _ZN46_INTERNAL_7054510f_15_unit_exl2_3b_cu_5d0dd9e94cuda3std3__45__cpo6rbeginE)
_ZN46_INTERNAL_7054510f_15_unit_exl2_3b_cu_5d0dd9e94cuda3std3__45__cpo6rbeginE:
	.zero		1
	.type		_ZN46_INTERNAL_7054510f_15_unit_exl2_3b_cu_5d0dd9e94cuda3std6ranges3__45__cpo4nextE,@object
	.size		_ZN46_INTERNAL_7054510f_15_unit_exl2_3b_cu_5d0dd9e94cuda3std6ranges3__45__cpo4nextE,(_ZN46_INTERNAL_7054510f_15_unit_exl2_3b_cu_5d0dd9e94cuda3std6ranges3__45__cpo4swapE - _ZN46_INTERNAL_7054510f_15_unit_exl2_3b_cu_5d0dd9e94cuda3std6ranges3__45__cpo4nextE)
_ZN46_INTERNAL_7054510f_15_unit_exl2_3b_cu_5d0dd9e94cuda3std6ranges3__45__cpo4nextE:
	.zero		1
	.type		_ZN46_INTERNAL_7054510f_15_unit_exl2_3b_cu_5d0dd9e94cuda3std6ranges3__45__cpo4swapE,@object
	.size		_ZN46_INTERNAL_7054510f_15_unit_exl2_3b_cu_5d0dd9e94cuda3std6ranges3__45__cpo4swapE,(_ZN46_INTERNAL_7054510f_15_unit_exl2_3b_cu_5d0dd9e94cuda3std3__420unreachable_sentinelE - _ZN46_INTERNAL_7054510f_15_unit_exl2_3b_cu_5d0dd9e94cuda3std6ranges3__45__cpo4swapE)
_ZN46_INTERNAL_7054510f_15_unit_exl2_3b_cu_5d0dd9e94cuda3std6ranges3__45__cpo4swapE:
	.zero		1
	.type		_ZN46_INTERNAL_7054510f_15_unit_exl2_3b_cu_5d0dd9e94cuda3std3__420unreachable_sentinelE,@object
	.size		_ZN46_INTERNAL_7054510f_15_unit_exl2_3b_cu_5d0dd9e94cuda3std3__420unreachable_sentinelE,(_ZN46_INTERNAL_7054510f_15_unit_exl2_3b_cu_5d0dd9e96thrust24THRUST_300001_SM_1030_NS6system6detail10sequential3seqE - _ZN46_INTERNAL_7054510f_15_unit_exl2_3b_cu_5d0dd9e94cuda3std3__420unreachable_sentinelE)
_ZN46_INTERNAL_7054510f_15_unit_exl2_3b_cu_5d0dd9e94cuda3std3__420unreachable_sentinelE:
	.zero		1
	.type		_ZN46_INTERNAL_7054510f_15_unit_exl2_3b_cu_5d0dd9e96thrust24THRUST_300001_SM_1030_NS6system6detail10sequential3seqE,@object
	.size		_ZN46_INTERNAL_7054510f_15_unit_exl2_3b_cu_5d0dd9e96thrust24THRUST_300001_SM_1030_NS6system6detail10sequential3seqE,(_ZN46_INTERNAL_7054510f_15_unit_exl2_3b_cu_5d0dd9e94cuda3std3__45__cpo4cendE - _ZN46_INTERNAL_7054510f_15_unit_exl2_3b_cu_5d0dd9e96thrust24THRUST_300001_SM_1030_NS6system6detail10sequential3seqE)
_ZN46_INTERNAL_7054510f_15_unit_exl2_3b_cu_5d0dd9e96thrust24THRUST_300001_SM_1030_NS6system6detail10sequential3seqE:
	.zero		1
	.type		_ZN46_INTERNAL_7054510f_15_unit_exl2_3b_cu_5d0dd9e94cuda3std3__45__cpo4cendE,@object
	.size		_ZN46_INTERNAL_7054510f_15_unit_exl2_3b_cu_5d0dd9e94cuda3std3__45__cpo4cendE,(_ZN46_INTERNAL_7054510f_15_unit_exl2_3b_cu_5d0dd9e94cuda3std6ranges3__45__cpo9iter_swapE - _ZN46_INTERNAL_7054510f_15_unit_exl2_3b_cu_5d0dd9e94cuda3std3__45__cpo4cendE)
_ZN46_INTERNAL_7054510f_15_unit_exl2_3b_cu_5d0dd9e94cuda3std3__45__cpo4cendE:
	.zero		1
	.type		_ZN46_INTERNAL_7054510f_15_unit_exl2_3b_cu_5d0dd9e94cuda3std6ranges3__45__cpo9iter_swapE,@object
	.size		_ZN46_INTERNAL_7054510f_15_unit_exl2_3b_cu_5d0dd9e94cuda3std6ranges3__45__cpo9iter_swapE,(_ZN46_INTERNAL_7054510f_15_unit_exl2_3b_cu_5d0dd9e94cuda3std3__45__cpo5crendE - _ZN46_INTERNAL_7054510f_15_unit_exl2_3b_cu_5d0dd9e94cuda3std6ranges3__45__cpo9iter_swapE)
_ZN46_INTERNAL_7054510f_15_unit_exl2_3b_cu_5d0dd9e94cuda3std6ranges3__45__cpo9iter_swapE:
	.zero		1
	.type		_ZN46_INTERNAL_7054510f_15_unit_exl2_3b_cu_5d0dd9e94cuda3std3__45__cpo5crendE,@object
	.size		_ZN46_INTERNAL_7054510f_15_unit_exl2_3b_cu_5d0dd9e94cuda3std3__45__cpo5crendE,(_ZN46_INTERNAL_7054510f_15_unit_exl2_3b_cu_5d0dd9e94cuda3std6ranges3__45__cpo5cdataE - _ZN46_INTERNAL_7054510f_15_unit_exl2_3b_cu_5d0dd9e94cuda3std3__45__cpo5crendE)
_ZN46_INTERNAL_7054510f_15_unit_exl2_3b_cu_5d0dd9e94cuda3std3__45__cpo5crendE:
	.zero		1
	.type		_ZN46_INTERNAL_7054510f_15_unit_exl2_3b_cu_5d0dd9e94cuda3std6ranges3__45__cpo5cdataE,@object
	.size		_ZN46_INTERNAL_7054510f_15_unit_exl2_3b_cu_5d0dd9e94cuda3std6ranges3__45__cpo5cdataE,(_ZN46_INTERNAL_7054510f_15_unit_exl2_3b_cu_5d0dd9e94cuda3std6ranges3__45__cpo3endE - _ZN46_INTERNAL_7054510f_15_unit_exl2_3b_cu_5d0dd9e94cuda3std6ranges3__45__cpo5cdataE)
_ZN46_INTERNAL_7054510f_15_unit_exl2_3b_cu_5d0dd9e94cuda3std6ranges3__45__cpo5cdataE:
	.zero		1
	.type		_ZN46_INTERNAL_7054510f_15_unit_exl2_3b_cu_5d0dd9e94cuda3std6ranges3__45__cpo3endE,@object
	.size		_ZN46_INTERNAL_7054510f_15_unit_exl2_3b_cu_5d0dd9e94cuda3std6ranges3__45__cpo3endE,(_ZN46_INTERNAL_7054510f_15_unit_exl2_3b_cu_5d0dd9e94cuda3std3__419piecewise_constructE - _ZN46_INTERNAL_7054510f_15_unit_exl2_3b_cu_5d0dd9e94cuda3std6ranges3__45__cpo3endE)
_ZN46_INTERNAL_7054510f_15_unit_exl2_3b_cu_5d0dd9e94cuda3std6ranges3__45__cpo3endE:
	.zero		1
	.type		_ZN46_INTERNAL_7054510f_15_unit_exl2_3b_cu_5d0dd9e94cuda3std3__419piecewise_constructE,@object
	.size		_ZN46_INTERNAL_7054510f_15_unit_exl2_3b_cu_5d0dd9e94cuda3std3__419piecewise_constructE,(_ZN46_INTERNAL_7054510f_15_unit_exl2_3b_cu_5d0dd9e94cuda3std6ranges3__45__cpo5ssizeE - _ZN46_INTERNAL_7054510f_15_unit_exl2_3b_cu_5d0dd9e94cuda3std3__419piecewise_constructE)
_ZN46_INTERNAL_7054510f_15_unit_exl2_3b_cu_5d0dd9e94cuda3std3__419piecewise_constructE:
	.zero		1
	.type		_ZN46_INTERNAL_7054510f_15_unit_exl2_3b_cu_5d0dd9e94cuda3std6ranges3__45__cpo5ssizeE,@object
	.size		_ZN46_INTERNAL_7054510f_15_unit_exl2_3b_cu_5d0dd9e94cuda3std6ranges3__45__cpo5ssizeE,(_ZN46_INTERNAL_7054510f_15_unit_exl2_3b_cu_5d0dd9e94cuda3std3__45__cpo3endE - _ZN46_INTERNAL_7054510f_15_unit_exl2_3b_cu_5d0dd9e94cuda3std6ranges3__45__cpo5ssizeE)
_ZN46_INTERNAL_7054510f_15_unit_exl2_3b_cu_5d0dd9e94cuda3std6ranges3__45__cpo5ssizeE:
	.zero		1
	.type		_ZN46_INTERNAL_7054510f_15_unit_exl2_3b_cu_5d0dd9e94cuda3std3__45__cpo3endE,@object
	.size		_ZN46_INTERNAL_7054510f_15_unit_exl2_3b_cu_5d0dd9e94cuda3std3__45__cpo3endE,(_ZN46_INTERNAL_7054510f_15_unit_exl2_3b_cu_5d0dd9e94cuda3std6ranges3__45__cpo4cendE - _ZN46_INTERNAL_7054510f_15_unit_exl2_3b_cu_5d0dd9e94cuda3std3__45__cpo3endE)
_ZN46_INTERNAL_7054510f_15_unit_exl2_3b_cu_5d0dd9e94cuda3std3__45__cpo3endE:
	.zero		1
	.type		_ZN46_INTERNAL_7054510f_15_unit_exl2_3b_cu_5d0dd9e94cuda3std6ranges3__45__cpo4cendE,@object
	.size		_ZN46_INTERNAL_7054510f_15_unit_exl2_3b_cu_5d0dd9e94cuda3std6ranges3__45__cpo4cendE,(_ZN46_INTERNAL_7054510f_15_unit_exl2_3b_cu_5d0dd9e94cuda3std3__45__cpo4rendE - _ZN46_INTERNAL_7054510f_15_unit_exl2_3b_cu_5d0dd9e94cuda3std6ranges3__45__cpo4cendE)
_ZN46_INTERNAL_7054510f_15_unit_exl2_3b_cu_5d0dd9e94cuda3std6ranges3__45__cpo4cendE:
	.zero		1
	.type		_ZN46_INTERNAL_7054510f_15_unit_exl2_3b_cu_5d0dd9e94cuda3std3__45__cpo4rendE,@object
	.size		_ZN46_INTERNAL_7054510f_15_unit_exl2_3b_cu_5d0dd9e94cuda3std3__45__cpo4rendE,(_ZN46_INTERNAL_7054510f_15_unit_exl2_3b_cu_5d0dd9e94cuda3std6ranges3__45__cpo4prevE - _ZN46_INTERNAL_7054510f_15_unit_exl2_3b_cu_5d0dd9e94cuda3std3__45__cpo4rendE)
_ZN46_INTERNAL_7054510f_15_unit_exl2_3b_cu_5d0dd9e94cuda3std3__45__cpo4rendE:
	.zero		1
	.type		_ZN46_INTERNAL_7054510f_15_unit_exl2_3b_cu_5d0dd9e94cuda3std6ranges3__45__cpo4prevE,@object
	.size		_ZN46_INTERNAL_7054510f_15_unit_exl2_3b_cu_5d0dd9e94cuda3std6ranges3__45__cpo4prevE,(_ZN46_INTERNAL_7054510f_15_unit_exl2_3b_cu_5d0dd9e94cuda3std6ranges3__45__cpo9iter_moveE - _ZN46_INTERNAL_7054510f_15_unit_exl2_3b_cu_5d0dd9e94cuda3std6ranges3__45__cpo4prevE)
_ZN46_INTERNAL_7054510f_15_unit_exl2_3b_cu_5d0dd9e94cuda3std6ranges3__45__cpo4prevE:
	.zero		1
	.type		_ZN46_INTERNAL_7054510f_15_unit_exl2_3b_cu_5d0dd9e94cuda3std6ranges3__45__cpo9iter_moveE,@object
	.size		_ZN46_INTERNAL_7054510f_15_unit_exl2_3b_cu_5d0dd9e94cuda3std6ranges3__45__cpo9iter_moveE,(.L_13 - _ZN46_INTERNAL_7054510f_15_unit_exl2_3b_cu_5d0dd9e94cuda3std6ranges3__45__cpo9iter_moveE)
_ZN46_INTERNAL_7054510f_15_unit_exl2_3b_cu_5d0dd9e94cuda3std6ranges3__45__cpo9iter_moveE:
	.zero		1
.L_13:


//--------------------- .nv.shared._Z23gemm_half_q_half_kernelILi4ELi160ELb1ELb1ELi64EEvPK6__halfPKjS4_S2_PS0_iiiiPKtS7_iiiiiibS2_i --------------------------
	.section	.nv.shared._Z23gemm_half_q_half_kernelILi4ELi160ELb1ELb1ELi64EEvPK6__halfPKjS4_S2_PS0_iiiiPKtS7_iiiiiibS2_i,"aw",@nobits
	.sectionflags	@""
	.align	2
.nv.shared._Z23gemm_half_q_half_kernelILi4ELi160ELb1ELb1ELi64EEvPK6__halfPKjS4_S2_PS0_iiiiPKtS7_iiiiiibS2_i:
	.zero		1536


//--------------------- .nv.shared._Z23gemm_half_q_half_kernelILi4ELi40ELb1ELb1ELi64EEvPK6__halfPKjS4_S2_PS0_iiiiPKtS7_iiiiiibS2_i --------------------------
	.section	.nv.shared._Z23gemm_half_q_half_kernelILi4ELi40ELb1ELb1ELi64EEvPK6__halfPKjS4_S2_PS0_iiiiPKtS7_iiiiiibS2_i,"aw",@nobits
	.sectionflags	@""
	.align	2
.nv.shared._Z23gemm_half_q_half_kernelILi4ELi40ELb1ELb1ELi64EEvPK6__halfPKjS4_S2_PS0_iiiiPKtS7_iiiiiibS2_i:
	.zero		1536


//--------------------- .nv.shared._Z23gemm_half_q_half_kernelILi4ELi10ELb1ELb1ELi64EEvPK6__halfPKjS4_S2_PS0_iiiiPKtS7_iiiiiibS2_i --------------------------
	.section	.nv.shared._Z23gemm_half_q_half_kernelILi4ELi10ELb1ELb1ELi64EEvPK6__halfPKjS4_S2_PS0_iiiiPKtS7_iiiiiibS2_i,"aw",@nobits
	.sectionflags	@""
	.align	2
.nv.shared._Z23gemm_half_q_half_kernelILi4ELi10ELb1ELb1ELi64EEvPK6__halfPKjS4_S2_PS0_iiiiPKtS7_iiiiiibS2_i:
	.zero		1536


//--------------------- .nv.shared._Z23gemm_half_q_half_kernelILi4ELi172ELb1ELb1ELi64EEvPK6__halfPKjS4_S2_PS0_iiiiPKtS7_iiiiiibS2_i --------------------------
	.section	.nv.shared._Z23gemm_half_q_half_kernelILi4ELi172ELb1ELb1ELi64EEvPK6__halfPKjS4_S2_PS0_iiiiPKtS7_iiiiiibS2_i,"aw",@nobits
	.sectionflags	@""
	.align	2
.nv.shared._Z23gemm_half_q_half_kernelILi4ELi172ELb1ELb1ELi64EEvPK6__halfPKjS4_S2_PS0_iiiiPKtS7_iiiiiibS2_i:
	.zero		1536


//--------------------- .nv.shared._Z23gemm_half_q_half_kernelILi4ELi176ELb1ELb1ELi64EEvPK6__halfPKjS4_S2_PS0_iiiiPKtS7_iiiiiibS2_i --------------------------
	.section	.nv.shared._Z23gemm_half_q_half_kernelILi4ELi176ELb1ELb1ELi64EEvPK6__halfPKjS4_S2_PS0_iiiiPKtS7_iiiiiibS2_i,"aw",@nobits
	.sectionflags	@""
	.align	2
.nv.shared._Z23gemm_half_q_half_kernelILi4ELi176ELb1ELb1ELi64EEvPK6__halfPKjS4_S2_PS0_iiiiPKtS7_iiiiiibS2_i:
	.zero		1536


//--------------------- .nv.shared._Z23gemm_half_q_half_kernelILi4ELi152ELb1ELb1ELi64EEvPK6__halfPKjS4_S2_PS0_iiiiPKtS7_iiiiiibS2_i --------------------------
	.section	.nv.shared._Z23gemm_half_q_half_kernelILi4ELi152ELb1ELb1ELi64EEvPK6__halfPKjS4_S2_PS0_iiiiPKtS7_iiiiiibS2_i,"aw",@nobits
	.sectionflags	@""
	.align	2
.nv.shared._Z23gemm_half_q_half_kernelILi4ELi152ELb1ELb1ELi64EEvPK6__halfPKjS4_S2_PS0_iiiiPKtS7_iiiiiibS2_i:
	.zero		1536


//--------------------- .nv.shared._Z23gemm_half_q_half_kernelILi4ELi140ELb1ELb1ELi64EEvPK6__halfPKjS4_S2_PS0_iiiiPKtS7_iiiiiibS2_i --------------------------
	.section	.nv.shared._Z23gemm_half_q_half_kernelILi4ELi140ELb1ELb1ELi64EEvPK6__halfPKjS4_S2_PS0_iiiiPKtS7_iiiiiibS2_i,"aw",@nobits
	.sectionflags	@""
	.align	2
.nv.shared._Z23gemm_half_q_half_kernelILi4ELi140ELb1ELb1ELi64EEvPK6__halfPKjS4_S2_PS0_iiiiPKtS7_iiiiiibS2_i:
	.zero		1536


//--------------------- .nv.shared._Z23gemm_half_q_half_kernelILi4ELi20ELb1ELb1ELi64EEvPK6__halfPKjS4_S2_PS0_iiiiPKtS7_iiiiiibS2_i --------------------------
	.section	.nv.shared._Z23gemm_half_q_half_kernelILi4ELi20ELb1ELb1ELi64EEvPK6__halfPKjS4_S2_PS0_iiiiPKtS7_iiiiiibS2_i,"aw",@nobits
	.sectionflags	@""
	.align	2
.nv.shared._Z23gemm_half_q_half_kernelILi4ELi20ELb1ELb1ELi64EEvPK6__halfPKjS4_S2_PS0_iiiiPKtS7_iiiiiibS2_i:
	.zero		1536


//--------------------- .nv.shared._Z23gemm_half_q_half_kernelILi4ELi38ELb1ELb1ELi64EEvPK6__halfPKjS4_S2_PS0_iiiiPKtS7_iiiiiibS2_i --------------------------
	.section	.nv.shared._Z23gemm_half_q_half_kernelILi4ELi38ELb1ELb1ELi64EEvPK6__halfPKjS4_S2_PS0_iiiiPKtS7_iiiiiibS2_i,"aw",@nobits
	.sectionflags	@""
	.align	2
.nv.shared._Z23gemm_half_q_half_kernelILi4ELi38ELb1ELb1ELi64EEvPK6__halfPKjS4_S2_PS0_iiiiPKtS7_iiiiiibS2_i:
	.zero		1536


//--------------------- .nv.shared._Z23gemm_half_q_half_kernelILi4ELi128ELb1ELb1ELi64EEvPK6__halfPKjS4_S2_PS0_iiiiPKtS7_iiiiiibS2_i --------------------------
	.section	.nv.shared._Z23gemm_half_q_half_kernelILi4ELi128ELb1ELb1ELi64EEvPK6__halfPKjS4_S2_PS0_iiiiPKtS7_iiiiiibS2_i,"aw",@nobits
	.sectionflags	@""
	.align	2
.nv.shared._Z23gemm_half_q_half_kernelILi4ELi128ELb1ELb1ELi64EEvPK6__halfPKjS4_S2_PS0_iiiiPKtS7_iiiiiibS2_i:
	.zero		1536


//--------------------- .nv.shared._Z23gemm_half_q_half_kernelILi4ELi190ELb1ELb1ELi32EEvPK6__halfPKjS4_S2_PS0_iiiiPKtS7_iiiiiibS2_i --------------------------
	.section	.nv.shared._Z23gemm_half_q_half_kernelILi4ELi190ELb1ELb1ELi32EEvPK6__halfPKjS4_S2_PS0_iiiiPKtS7_iiiiiibS2_i,"aw",@nobits
	.sectionflags	@""
	.align	2
.nv.shared._Z23gemm_half_q_half_kernelILi4ELi190ELb1ELb1ELi32EEvPK6__halfPKjS4_S2_PS0_iiiiPKtS7_iiiiiibS2_i:
	.zero		1280


//--------------------- .nv.shared._Z23gemm_half_q_half_kernelILi4ELi160ELb1ELb1ELi32EEvPK6__halfPKjS4_S2_PS0_iiiiPKtS7_iiiiiibS2_i --------------------------
	.section	.nv.shared._Z23gemm_half_q_half_kernelILi4ELi160ELb1ELb1ELi32EEvPK6__halfPKjS4_S2_PS0_iiiiPKtS7_iiiiiibS2_i,"aw",@nobits
	.sectionflags	@""
	.align	2
.nv.shared._Z23gemm_half_q_half_kernelILi4ELi160ELb1ELb1ELi32EEvPK6__halfPKjS4_S2_PS0_iiiiPKtS7_iiiiiibS2_i:
	.zero		1280


//--------------------- .nv.shared._Z23gemm_half_q_half_kernelILi4ELi40ELb1ELb1ELi32EEvPK6__halfPKjS4_S2_PS0_iiiiPKtS7_iiiiiibS2_i --------------------------
	.section	.nv.shared._Z23gemm_half_q_half_kernelILi4ELi40ELb1ELb1ELi32EEvPK6__halfPKjS4_S2_PS0_iiiiPKtS7_iiiiiibS2_i,"aw",@nobits
	.sectionflags	@""
	.align	4
.nv.shared._Z23gemm_half_q_half_kernelILi4ELi40ELb1ELb1ELi32EEvPK6__halfPKjS4_S2_PS0_iiiiPKtS7_iiiiiibS2_i:
	.zero		1280


//--------------------- .nv.shared._Z23gemm_half_q_half_kernelILi4ELi10ELb1ELb1ELi32EEvPK6__halfPKjS4_S2_PS0_iiiiPKtS7_iiiiiibS2_i --------------------------
	.section	.nv.shared._Z23gemm_half_q_half_kernelILi4ELi10ELb1ELb1ELi32EEvPK6__halfPKjS4_S2_PS0_iiiiPKtS7_iiiiiibS2_i,"aw",@nobits
	.sectionflags	@""
	.align	2
.nv.shared._Z23gemm_half_q_half_kernelILi4ELi10ELb1ELb1ELi32EEvPK6__halfPKjS4_S2_PS0_iiiiPKtS7_iiiiiibS2_i:
	.zero		1280


//--------------------- .nv.shared._Z23gemm_half_q_half_kernelILi4ELi172ELb1ELb1ELi32EEvPK6__halfPKjS4_S2_PS0_iiiiPKtS7_iiiiiibS2_i --------------------------
	.section	.nv.shared._Z23gemm_half_q_half_kernelILi4ELi172ELb1ELb1ELi32EEvPK6__halfPKjS4_S2_PS0_iiiiPKtS7_iiiiiibS2_i,"aw",@nobits
	.sectionflags	@""
	.align	2
.nv.shared._Z23gemm_half_q_half_kernelILi4ELi172ELb1ELb1ELi32EEvPK6__halfPKjS4_S2_PS0_iiiiPKtS7_iiiiiibS2_i:
	.zero		1280


//--------------------- .nv.shared._Z23gemm_half_q_half_kernelILi4ELi176ELb1ELb1ELi32EEvPK6__halfPKjS4_S2_PS0_iiiiPKtS7_iiiiiibS2_i --------------------------
	.section	.nv.shared._Z23gemm_half_q_half_kernelILi4ELi176ELb1ELb1ELi32EEvPK6__halfPKjS4_S2_PS0_iiiiPKtS7_iiiiiibS2_i,"aw",@nobits
	.sectionflags	@""
	.align	2
.nv.shared._Z23gemm_half_q_half_kernelILi4ELi176ELb1ELb1ELi32EEvPK6__halfPKjS4_S2_PS0_iiiiPKtS7_iiiiiibS2_i:
	.zero		1280


//--------------------- .nv.shared._Z23gemm_half_q_half_kernelILi4ELi152ELb1ELb1ELi32EEvPK6__halfPKjS4_S2_PS0_iiiiPKtS7_iiiiiibS2_i --------------------------
	.section	.nv.shared._Z23gemm_half_q_half_kernelILi4ELi152ELb1ELb1ELi32EEvPK6__halfPKjS4_S2_PS0_iiiiPKtS7_iiiiiibS2_i,"aw",@nobits
	.sectionflags	@""
	.align	2
.nv.shared._Z23gemm_half_q_half_kernelILi4ELi152ELb1ELb1ELi32EEvPK6__halfPKjS4_S2_PS0_iiiiPKtS7_iiiiiibS2_i:
	.zero		1280


//--------------------- .nv.shared._Z23gemm_half_q_half_kernelILi4ELi140ELb1ELb1ELi32EEvPK6__halfPKjS4_S2_PS0_iiiiPKtS7_iiiiiibS2_i --------------------------
	.section	.nv.shared._Z23gemm_half_q_half_kernelILi4ELi140ELb1ELb1ELi32EEvPK6__halfPKjS4_S2_PS0_iiiiPKtS7_iiiiiibS2_i,"aw",@nobits
	.sectionflags	@""
	.align	2
.nv.shared._Z23gemm_half_q_half_kernelILi4ELi140ELb1ELb1ELi32EEvPK6__halfPKjS4_S2_PS0_iiiiPKtS7_iiiiiibS2_i:
	.zero		1280


//--------------------- .nv.shared._Z23gemm_half_q_half_kernelILi4ELi20ELb1ELb1ELi32EEvPK6__halfPKjS4_S2_PS0_iiiiPKtS7_iiiiiibS2_i --------------------------
	.section	.nv.shared._Z23gemm_half_q_half_kernelILi4ELi20ELb1ELb1ELi32EEvPK6__halfPKjS4_S2_PS0_iiiiPKtS7_iiiiiibS2_i,"aw",@nobits
	.sectionflags	@""
	.align	4
.nv.shared._Z23gemm_half_q_half_kernelILi4ELi20ELb1ELb1ELi32EEvPK6__halfPKjS4_S2_PS0_iiiiPKtS7_iiiiiibS2_i:
	.zero		1280


//--------------------- .nv.shared._Z23gemm_half_q_half_kernelILi4ELi38ELb1ELb1ELi32EEvPK6__halfPKjS4_S2_PS0_iiiiPKtS7_iiiiiibS2_i --------------------------
	.section	.nv.shared._Z23gemm_half_q_half_kernelILi4ELi38ELb1ELb1ELi32EEvPK6__halfPKjS4_S2_PS0_iiiiPKtS7_iiiiiibS2_i,"aw",@nobits
	.sectionflags	@""
	.align	4
.nv.shared._Z23gemm_half_q_half_kernelILi4ELi38ELb1ELb1ELi32EEvPK6__halfPKjS4_S2_PS0_iiiiPKtS7_iiiiiibS2_i:
	.zero		1280


//--------------------- .nv.shared._Z23gemm_half_q_half_kernelILi4ELi128ELb1ELb1ELi32EEvPK6__halfPKjS4_S2_PS0_iiiiPKtS7_iiiiiibS2_i --------------------------
	.section	.nv.shared._Z23gemm_half_q_half_kernelILi4ELi128ELb1ELb1ELi32EEvPK6__halfPKjS4_S2_PS0_iiiiPKtS7_iiiiiibS2_i,"aw",@nobits
	.sectionflags	@""
	.align	2
.nv.shared._Z23gemm_half_q_half_kernelILi4ELi128ELb1ELb1ELi32EEvPK6__halfPKjS4_S2_PS0_iiiiPKtS7_iiiiiibS2_i:
	.zero		1280


//--------------------- .nv.shared._Z23gemm_half_q_half_kernelILi3ELi190ELb1ELb1ELi64EEvPK6__halfPKjS4_S2_PS0_iiiiPKtS7_iiiiiibS2_i --------------------------
	.section	.nv.shared._Z23gemm_half_q_half_kernelILi3ELi190ELb1ELb1ELi64EEvPK6__halfPKjS4_S2_PS0_iiiiPKtS7_iiiiiibS2_i,"aw",@nobits
	.sectionflags	@""
	.align	2
.nv.shared._Z23gemm_half_q_half_kernelILi3ELi190ELb1ELb1ELi64EEvPK6__halfPKjS4_S2_PS0_iiiiPKtS7_iiiiiibS2_i:
	.zero		1408


//--------------------- .nv.shared._Z23gemm_half_q_half_kernelILi3ELi160ELb1ELb1ELi64EEvPK6__halfPKjS4_S2_PS0_iiiiPKtS7_iiiiiibS2_i --------------------------
	.section	.nv.shared._Z23gemm_half_q_half_kernelILi3ELi160ELb1ELb1ELi64EEvPK6__halfPKjS4_S2_PS0_iiiiPKtS7_iiiiiibS2_i,"aw",@nobits
	.sectionflags	@""
	.align	2
.nv.shared._Z23gemm_half_q_half_kernelILi3ELi160ELb1ELb1ELi64EEvPK6__halfPKjS4_S2_PS0_iiiiPKtS7_iiiiiibS2_i:
	.zero		1408


//--------------------- .nv.shared._Z23gemm_half_q_half_kernelILi3ELi40ELb1ELb1ELi64EEvPK6__halfPKjS4_S2_PS0_iiiiPKtS7_iiiiiibS2_i --------------------------
	.section	.nv.shared._Z23gemm_half_q_half_kernelILi3ELi40ELb1ELb1ELi64EEvPK6__halfPKjS4_S2_PS0_iiiiPKtS7_iiiiiibS2_i,"aw",@nobits
	.sectionflags	@""
	.align	2
.nv.shared._Z23gemm_half_q_half_kernelILi3ELi40ELb1ELb1ELi64EEvPK6__halfPKjS4_S2_PS0_iiiiPKtS7_iiiiiibS2_i:
	.zero		1408


//--------------------- .nv.shared._Z23gemm_half_q_half_kernelILi3ELi10ELb1ELb1ELi64EEvPK6__halfPKjS4_S2_PS0_iiiiPKtS7_iiiiiibS2_i --------------------------
	.section	.nv.shared._Z23gemm_half_q_half_kernelILi3ELi10ELb1ELb1ELi64EEvPK6__halfPKjS4_S2_PS0_iiiiPKtS7_iiiiiibS2_i,"aw",@nobits
	.sectionflags	@""
	.align	2
.nv.shared._Z23gemm_half_q_half_kernelILi3ELi10ELb1ELb1ELi64EEvPK6__halfPKjS4_S2_PS0_iiiiPKtS7_iiiiiibS2_i:
	.zero		1408


//--------------------- .nv.shared._Z23gemm_half_q_half_kernelILi3ELi172ELb1ELb1ELi64EEvPK6__halfPKjS4_S2_PS0_iiiiPKtS7_iiiiiibS2_i --------------------------
	.section	.nv.shared._Z23gemm_half_q_half_kernelILi3ELi172ELb1ELb1ELi64EEvPK6__halfPKjS4_S2_PS0_iiiiPKtS7_iiiiiibS2_i,"aw",@nobits
	.sectionflags	@""
	.align	2
.nv.shared._Z23gemm_half_q_half_kernelILi3ELi172ELb1ELb1ELi64EEvPK6__halfPKjS4_S2_PS0_iiiiPKtS7_iiiiiibS2_i:
	.zero		1408


//--------------------- .nv.shared._Z23gemm_half_q_half_kernelILi3ELi176ELb1ELb1ELi64EEvPK6__halfPKjS4_S2_PS0_iiiiPKtS7_iiiiiibS2_i --------------------------
	.section	.nv.shared._Z23gemm_half_q_half_kernelILi3ELi176ELb1ELb1ELi64EEvPK6__halfPKjS4_S2_PS0_iiiiPKtS7_iiiiiibS2_i,"aw",@nobits
	.sectionflags	@""
	.align	2
.nv.shared._Z23gemm_half_q_half_kernelILi3ELi176ELb1ELb1ELi64EEvPK6__halfPKjS4_S2_PS0_iiiiPKtS7_iiiiiibS2_i:
	.zero		1408


//--------------------- .nv.shared._Z23gemm_half_q_half_kernelILi3ELi152ELb1ELb1ELi64EEvPK6__halfPKjS4_S2_PS0_iiiiPKtS7_iiiiiibS2_i --------------------------
	.section	.nv.shared._Z23gemm_half_q_half_kernelILi3ELi152ELb1ELb1ELi64EEvPK6__halfPKjS4_S2_PS0_iiiiPKtS7_iiiiiibS2_i,"aw",@nobits
	.sectionflags	@""
	.align	2
.nv.shared._Z23gemm_half_q_half_kernelILi3ELi152ELb1ELb1ELi64EEvPK6__halfPKjS4_S2_PS0_iiiiPKtS7_iiiiiibS2_i:
	.zero		1408


//--------------------- .nv.shared._Z23gemm_half_q_half_kernelILi3ELi140ELb1ELb1ELi64EEvPK6__halfPKjS4_S2_PS0_iiiiPKtS7_iiiiiibS2_i --------------------------
	.section	.nv.shared._Z23gemm_half_q_half_kernelILi3ELi140ELb1ELb1ELi64EEvPK6__halfPKjS4_S2_PS0_iiiiPKtS7_iiiiiibS2_i,"aw",@nobits
	.sectionflags	@""
	.align	2
.nv.shared._Z23gemm_half_q_half_kernelILi3ELi140ELb1ELb1ELi64EEvPK6__halfPKjS4_S2_PS0_iiiiPKtS7_iiiiiibS2_i:
	.zero		1408


//--------------------- .nv.shared._Z23gemm_half_q_half_kernelILi3ELi20ELb1ELb1ELi64EEvPK6__halfPKjS4_S2_PS0_iiiiPKtS7_iiiiiibS2_i --------------------------
	.section	.nv.shared._Z23gemm_half_q_half_kernelILi3ELi20ELb1ELb1ELi64EEvPK6__halfPKjS4_S2_PS0_iiiiPKtS7_iiiiiibS2_i,"aw",@nobits
	.sectionflags	@""
	.align	2
.nv.shared._Z23gemm_half_q_half_kernelILi3ELi20ELb1ELb1ELi64EEvPK6__halfPKjS4_S2_PS0_iiiiPKtS7_iiiiiibS2_i:
	.zero		1408


//--------------------- .nv.shared._Z23gemm_half_q_half_kernelILi3ELi38ELb1ELb1ELi64EEvPK6__halfPKjS4_S2_PS0_iiiiPKtS7_iiiiiibS2_i --------------------------
	.section	.nv.shared._Z23gemm_half_q_half_kernelILi3ELi38ELb1ELb1ELi64EEvPK6__halfPKjS4_S2_PS0_iiiiPKtS7_iiiiiibS2_i,"aw",@nobits
	.sectionflags	@""
	.align	2
.nv.shared._Z23gemm_half_q_half_kernelILi3ELi38ELb1ELb1ELi64EEvPK6__halfPKjS4_S2_PS0_iiiiPKtS7_iiiiiibS2_i:
	.zero		1408


//--------------------- .nv.shared._Z23gemm_half_q_half_kernelILi3ELi128ELb1ELb1ELi64EEvPK6__halfPKjS4_S2_PS0_iiiiPKtS7_iiiiiibS2_i --------------------------
	.section	.nv.shared._Z23gemm_half_q_half_kernelILi3ELi128ELb1ELb1ELi64EEvPK6__halfPKjS4_S2_PS0_iiiiPKtS7_iiiiiibS2_i,"aw",@nobits
	.sectionflags	@""
	.align	2
.nv.shared._Z23gemm_half_q_half_kernelILi3ELi128ELb1ELb1ELi64EEvPK6__halfPKjS4_S2_PS0_iiiiPKtS7_iiiiiibS2_i:
	.zero		1408


//--------------------- .nv.shared._Z23gemm_half_q_half_kernelILi3ELi190ELb1ELb1ELi32EEvPK6__halfPKjS4_S2_PS0_iiiiPKtS7_iiiiiibS2_i --------------------------
	.section	.nv.shared._Z23gemm_half_q_half_kernelILi3ELi190ELb1ELb1ELi32EEvPK6__halfPKjS4_S2_PS0_iiiiPKtS7_iiiiiibS2_i,"aw",@nobits
	.sectionflags	@""
	.align	2
.nv.shared._Z23gemm_half_q_half_kernelILi3ELi190ELb1ELb1ELi32EEvPK6__halfPKjS4_S2_PS0_iiiiPKtS7_iiiiiibS2_i:
	.zero		1216


//--------------------- .nv.shared._Z23gemm_half_q_half_kernelILi3ELi160ELb1ELb1ELi32EEvPK6__halfPKjS4_S2_PS0_iiiiPKtS7_iiiiiibS2_i --------------------------
	.section	.nv.shared._Z23gemm_half_q_half_kernelILi3ELi160ELb1ELb1ELi32EEvPK6__halfPKjS4_S2_PS0_iiiiPKtS7_iiiiiibS2_i,"aw",@nobits
	.sectionflags	@""
	.align	2
.nv.shared._Z23gemm_half_q_half_kernelILi3ELi160ELb1ELb1ELi32EEvPK6__halfPKjS4_S2_PS0_iiiiPKtS7_iiiiiibS2_i:
	.zero		1216


//--------------------- .nv.shared._Z23gemm_half_q_half_kernelILi3ELi40ELb1ELb1ELi32EEvPK6__halfPKjS4_S2_PS0_iiiiPKtS7_iiiiiibS2_i --------------------------
	.section	.nv.shared._Z23gemm_half_q_half_kernelILi3ELi40ELb1ELb1ELi32EEvPK6__halfPKjS4_S2_PS0_iiiiPKtS7_iiiiiibS2_i,"aw",@nobits
	.sectionflags	@""
	.align	4
.nv.shared._Z23gemm_half_q_half_kernelILi3ELi40ELb1ELb1ELi32EEvPK6__halfPKjS4_S2_PS0_iiiiPKtS7_iiiiiibS2_i:
	.zero		1216


//--------------------- .nv.shared._Z23gemm_half_q_half_kernelILi3ELi10ELb1ELb1ELi32EEvPK6__halfPKjS4_S2_PS0_iiiiPKtS7_iiiiiibS2_i --------------------------
	.section	.nv.shared._Z23gemm_half_q_half_kernelILi3ELi10ELb1ELb1ELi32EEvPK6__halfPKjS4_S2_PS0_iiiiPKtS7_iiiiiibS2_i,"aw",@nobits
	.sectionflags	@""
	.align	2
.nv.shared._Z23gemm_half_q_half_kernelILi3ELi10ELb1ELb1ELi32EEvPK6__halfPKjS4_S2_PS0_iiiiPKtS7_iiiiiibS2_i:
	.zero		1216


//--------------------- .nv.shared._Z23gemm_half_q_half_kernelILi3ELi172ELb1ELb1ELi32EEvPK6__halfPKjS4_S2_PS0_iiiiPKtS7_iiiiiibS2_i --------------------------
	.section	.nv.shared._Z23gemm_half_q_half_kernelILi3ELi172ELb1ELb1ELi32EEvPK6__halfPKjS4_S2_PS0_iiiiPKtS7_iiiiiibS2_i,"aw",@nobits
	.sectionflags	@""
	.align	2
.nv.shared._Z23gemm_half_q_half_kernelILi3ELi172ELb1ELb1ELi32EEvPK6__halfPKjS4_S2_PS0_iiiiPKtS7_iiiiiibS2_i:
	.zero		1216


//--------------------- .nv.shared._Z23gemm_half_q_half_kernelILi3ELi176ELb1ELb1ELi32EEvPK6__halfPKjS4_S2_PS0_iiiiPKtS7_iiiiiibS2_i --------------------------
	.section	.nv.shared._Z23gemm_half_q_half_kernelILi3ELi176ELb1ELb1ELi32EEvPK6__halfPKjS4_S2_PS0_iiiiPKtS7_iiiiiibS2_i,"aw",@nobits
	.sectionflags	@""
	.align	2
.nv.shared._Z23gemm_half_q_half_kernelILi3ELi176ELb1ELb1ELi32EEvPK6__halfPKjS4_S2_PS0_iiiiPKtS7_iiiiiibS2_i:
	.zero		1216


//--------------------- .nv.shared._Z23gemm_half_q_half_kernelILi3ELi152ELb1ELb1ELi32EEvPK6__halfPKjS4_S2_PS0_iiiiPKtS7_iiiiiibS2_i --------------------------
	.section	.nv.shared._Z23gemm_half_q_half_kernelILi3ELi152ELb1ELb1ELi32EEvPK6__halfPKjS4_S2_PS0_iiiiPKtS7_iiiiiibS2_i,"aw",@nobits
	.sectionflags	@""
	.align	2
.nv.shared._Z23gemm_half_q_half_kernelILi3ELi152ELb1ELb1ELi32EEvPK6__halfPKjS4_S2_PS0_iiiiPKtS7_iiiiiibS2_i:
	.zero		1216


//--------------------- .nv.shared._Z23gemm_half_q_half_kernelILi3ELi140ELb1ELb1ELi32EEvPK6__halfPKjS4_S2_PS0_iiiiPKtS7_iiiiiibS2_i --------------------------
	.section	.nv.shared._Z23gemm_half_q_half_kernelILi3ELi140ELb1ELb1ELi32EEvPK6__halfPKjS4_S2_PS0_iiiiPKtS7_iiiiiibS2_i,"aw",@nobits
	.sectionflags	@""
	.align	2
.nv.shared._Z23gemm_half_q_half_kernelILi3ELi140ELb1ELb1ELi32EEvPK6__halfPKjS4_S2_PS0_iiiiPKtS7_iiiiiibS2_i:
	.zero		1216


//--------------------- .nv.shared._Z23gemm_half_q_half_kernelILi3ELi20ELb1ELb1ELi32EEvPK6__halfPKjS4_S2_PS0_iiiiPKtS7_iiiiiibS2_i --------------------------
	.section	.nv.shared._Z23gemm_half_q_half_kernelILi3ELi20ELb1ELb1ELi32EEvPK6__halfPKjS4_S2_PS0_iiiiPKtS7_iiiiiibS2_i,"aw",@nobits
	.sectionflags	@""
	.align	4
.nv.shared._Z23gemm_half_q_half_kernelILi3ELi20ELb1ELb1ELi32EEvPK6__halfPKjS4_S2_PS0_iiiiPKtS7_iiiiiibS2_i:
	.zero		1216


//--------------------- .nv.shared._Z23gemm_half_q_half_kernelILi3ELi38ELb1ELb1ELi32EEvPK6__halfPKjS4_S2_PS0_iiiiPKtS7_iiiiiibS2_i --------------------------
	.section	.nv.shared._Z23gemm_half_q_half_kernelILi3ELi38ELb1ELb1ELi32EEvPK6__halfPKjS4_S2_PS0_iiiiPKtS7_iiiiiibS2_i,"aw",@nobits
	.sectionflags	@""
	.align	4
.nv.shared._Z23gemm_half_q_half_kernelILi3ELi38ELb1ELb1ELi32EEvPK6__halfPKjS4_S2_PS0_iiiiPKtS7_iiiiiibS2_i:
	.zero		1216


//--------------------- .nv.shared._Z23gemm_half_q_half_kernelILi3ELi128ELb1ELb1ELi32EEvPK6__halfPKjS4_S2_PS0_iiiiPKtS7_iiiiiibS2_i --------------------------
	.section	.nv.shared._Z23gemm_half_q_half_kernelILi3ELi128ELb1ELb1ELi32EEvPK6__halfPKjS4_S2_PS0_iiiiPKtS7_iiiiiibS2_i,"aw",@nobits
	.sectionflags	@""
	.align	2
.nv.shared._Z23gemm_half_q_half_kernelILi3ELi128ELb1ELb1ELi32EEvPK6__halfPKjS4_S2_PS0_iiiiPKtS7_iiiiiibS2_i:
	.zero		1216


//--------------------- .nv.shared._Z23gemm_half_q_half_kernelILi2ELi190ELb1ELb1ELi64EEvPK6__halfPKjS4_S2_PS0_iiiiPKtS7_iiiiiibS2_i --------------------------
	.section	.nv.shared._Z23gemm_half_q_half_kernelILi2ELi190ELb1ELb1ELi64EEvPK6__halfPKjS4_S2_PS0_iiiiPKtS7_iiiiiibS2_i,"aw",@nobits
	.sectionflags	@""
	.align	2
.nv.shared._Z23gemm_half_q_half_kernelILi2ELi190ELb1ELb1ELi64EEvPK6__halfPKjS4_S2_PS0_iiiiPKtS7_iiiiiibS2_i:
	.zero		1280


//--------------------- .nv.shared._Z23gemm_half_q_half_kernelILi2ELi160ELb1ELb1ELi64EEvPK6__halfPKjS4_S2_PS0_iiiiPKtS7_iiiiiibS2_i --------------------------
	.section	.nv.shared._Z23gemm_half_q_half_kernelILi2ELi160ELb1ELb1ELi64EEvPK6__halfPKjS4_S2_PS0_iiiiPKtS7_iiiiiibS2_i,"aw",@nobits
	.sectionflags	@""
	.align	2
.nv.shared._Z23gemm_half_q_half_kernelILi2ELi160ELb1ELb1ELi64EEvPK6__halfPKjS4_S2_PS0_iiiiPKtS7_iiiiiibS2_i:
	.zero		1280


//--------------------- .nv.shared._Z23gemm_half_q_half_kernelILi2ELi40ELb1ELb1ELi64EEvPK6__halfPKjS4_S2_PS0_iiiiPKtS7_iiiiiibS2_i --------------------------
	.section	.nv.shared._Z23gemm_half_q_half_kernelILi2ELi40ELb1ELb1ELi64EEvPK6__halfPKjS4_S2_PS0_iiiiPKtS7_iiiiiibS2_i,"aw",@nobits
	.sectionflags	@""
	.align	2
.nv.shared._Z23gemm_half_q_half_kernelILi2ELi40ELb1ELb1ELi64EEvPK6__halfPKjS4_S2_PS0_iiiiPKtS7_iiiiiibS2_i:
	.zero		1280


//--------------------- .nv.shared._Z23gemm_half_q_half_kernelILi2ELi10ELb1ELb1ELi64EEvPK6__halfPKjS4_S2_PS0_iiiiPKtS7_iiiiiibS2_i --------------------------
	.section	.nv.shared._Z23gemm_half_q_half_kernelILi2ELi10ELb1ELb1ELi64EEvPK6__halfPKjS4_S2_PS0_iiiiPKtS7_iiiiiibS2_i,"aw",@nobits
	.sectionflags	@""
	.align	2
.nv.shared._Z23gemm_half_q_half_kernelILi2ELi10ELb1ELb1ELi64EEvPK6__halfPKjS4_S2_PS0_iiiiPKtS7_iiiiiibS2_i:
	.zero		1280


//--------------------- .nv.shared._Z23gemm_half_q_half_kernelILi2ELi172ELb1ELb1ELi64EEvPK6__halfPKjS4_S2_PS0_iiiiPKtS7_iiiiiibS2_i --------------------------
	.section	.nv.shared._Z23gemm_half_q_half_kernelILi2ELi172ELb1ELb1ELi64EEvPK6__halfPKjS4_S2_PS0_iiiiPKtS7_iiiiiibS2_i,"aw",@nobits
	.sectionflags	@""
	.align	2
.nv.shared._Z23gemm_half_q_half_kernelILi2ELi172ELb1ELb1ELi64EEvPK6__halfPKjS4_S2_PS0_iiiiPKtS7_iiiiiibS2_i:
	.zero		1280


//--------------------- .nv.shared._Z23gemm_half_q_half_kernelILi2ELi176ELb1ELb1ELi64EEvPK6__halfPKjS4_S2_PS0_iiiiPKtS7_iiiiiibS2_i --------------------------
	.section	.nv.shared._Z23gemm_half_q_half_kernelILi2ELi176ELb1ELb1ELi64EEvPK6__halfPKjS4_S2_PS0_iiiiPKtS7_iiiiiibS2_i,"aw",@nobits
	.sectionflags	@""
	.align	2
.nv.shared._Z23gemm_half_q_half_kernelILi2ELi176ELb1ELb1ELi64EEvPK6__halfPKjS4_S2_PS0_iiiiPKtS7_iiiiiibS2_i:
	.zero		1280


//--------------------- .nv.shared._Z23gemm_half_q_half_kernelILi2ELi152ELb1ELb1ELi64EEvPK6__halfPKjS4_S2_PS0_iiiiPKtS7_iiiiiibS2_i --------------------------
	.section	.nv.shared._Z23gemm_half_q_half_kernelILi2ELi152ELb1ELb1ELi64EEvPK6__halfPKjS4_S2_PS0_iiiiPKtS7_iiiiiibS2_i,"aw",@nobits
	.sectionflags	@""
	.align	2
.nv.shared._Z23gemm_half_q_half_kernelILi2ELi152ELb1ELb1ELi64EEvPK6__halfPKjS4_S2_PS0_iiiiPKtS7_iiiiiibS2_i:
	.zero		1280


//--------------------- .nv.shared._Z23gemm_half_q_half_kernelILi2ELi140ELb1ELb1ELi64EEvPK6__halfPKjS4_S2_PS0_iiiiPKtS7_iiiiiibS2_i --------------------------
	.section	.nv.shared._Z23gemm_half_q_half_kernelILi2ELi140ELb1ELb1ELi64EEvPK6__halfPKjS4_S2_PS0_iiiiPKtS7_iiiiiibS2_i,"aw",@nobits
	.sectionflags	@""
	.align	2
.nv.shared._Z23gemm_half_q_half_kernelILi2ELi140ELb1ELb1ELi64EEvPK6__halfPKjS4_S2_PS0_iiiiPKtS7_iiiiiibS2_i:
	.zero		1280


//--------------------- .nv.shared._Z23gemm_half_q_half_kernelILi2ELi20ELb1ELb1ELi64EEvPK6__halfPKjS4_S2_PS0_iiiiPKtS7_iiiiiibS2_i --------------------------
	.section	.nv.shared._Z23gemm_half_q_half_kernelILi2ELi20ELb1ELb1ELi64EEvPK6__halfPKjS4_S2_PS0_iiiiPKtS7_iiiiiibS2_i,"aw",@nobits
	.sectionflags	@""
	.align	2
.nv.shared._Z23gemm_half_q_half_kernelILi2ELi20ELb1ELb1ELi64EEvPK6__halfPKjS4_S2_PS0_iiiiPKtS7_iiiiiibS2_i:
	.zero		1280


//--------------------- .nv.shared._Z23gemm_half_q_half_kernelILi2ELi38ELb1ELb1ELi64EEvPK6__halfPKjS4_S2_PS0_iiiiPKtS7_iiiiiibS2_i --------------------------
	.section	.nv.shared._Z23gemm_half_q_half_kernelILi2ELi38ELb1ELb1ELi64EEvPK6__halfPKjS4_S2_PS0_iiiiPKtS7_iiiiiibS2_i,"aw",@nobits
	.sectionflags	@""
	.align	2
.nv.shared._Z23gemm_half_q_half_kernelILi2ELi38ELb1ELb1ELi64EEvPK6__halfPKjS4_S2_PS0_iiiiPKtS7_iiiiiibS2_i:
	.zero		1280


//--------------------- .nv.shared._Z23gemm_half_q_half_kernelILi2ELi128ELb1ELb1ELi64EEvPK6__halfPKjS4_S2_PS0_iiiiPKtS7_iiiiiibS2_i --------------------------
	.section	.nv.shared._Z23gemm_half_q_half_kernelILi2ELi128ELb1ELb1ELi64EEvPK6__halfPKjS4_S2_PS0_iiiiPKtS7_iiiiiibS2_i,"aw",@nobits
	.sectionflags	@""
	.align	2
.nv.shared._Z23gemm_half_q_half_kernelILi2ELi128ELb1ELb1ELi64EEvPK6__halfPKjS4_S2_PS0_iiiiPKtS7_iiiiiibS2_i:
	.zero		1280


//--------------------- .nv.shared._Z23gemm_half_q_half_kernelILi2ELi190ELb1ELb1ELi32EEvPK6__halfPKjS4_S2_PS0_iiiiPKtS7_iiiiiibS2_i --------------------------
	.section	.nv.shared._Z23gemm_half_q_half_kernelILi2ELi190ELb1ELb1ELi32EEvPK6__halfPKjS4_S2_PS0_iiiiPKtS7_iiiiiibS2_i,"aw",@nobits
	.sectionflags	@""
	.align	2
.nv.shared._Z23gemm_half_q_half_kernelILi2ELi190ELb1ELb1ELi32EEvPK6__halfPKjS4_S2_PS0_iiiiPKtS7_iiiiiibS2_i:
	.zero		1152


//--------------------- .nv.shared._Z23gemm_half_q_half_kernelILi2ELi160ELb1ELb1ELi32EEvPK6__halfPKjS4_S2_PS0_iiiiPKtS7_iiiiiibS2_i --------------------------
	.section	.nv.shared._Z23gemm_half_q_half_kernelILi2ELi160ELb1ELb1ELi32EEvPK6__halfPKjS4_S2_PS0_iiiiPKtS7_iiiiiibS2_i,"aw",@nobits
	.sectionflags	@""
	.align	2
.nv.shared._Z23gemm_half_q_half_kernelILi2ELi160ELb1ELb1ELi32EEvPK6__halfPKjS4_S2_PS0_iiiiPKtS7_iiiiiibS2_i:
	.zero		1152


//--------------------- .nv.shared._Z23gemm_half_q_half_kernelILi2ELi40ELb1ELb1ELi32EEvPK6__halfPKjS4_S2_PS0_iiiiPKtS7_iiiiiibS2_i --------------------------
	.section	.nv.shared._Z23gemm_half_q_half_kernelILi2ELi40ELb1ELb1ELi32EEvPK6__halfPKjS4_S2_PS0_iiiiPKtS7_iiiiiibS2_i,"aw",@nobits
	.sectionflags	@""
	.align	4
.nv.shared._Z23gemm_half_q_half_kernelILi2ELi40ELb1ELb1ELi32EEvPK6__halfPKjS4_S2_PS0_iiiiPKtS7_iiiiiibS2_i:
	.zero		1152


//--------------------- .nv.shared._Z23gemm_half_q_half_kernelILi2ELi10ELb1ELb1ELi32EEvPK6__halfPKjS4_S2_PS0_iiiiPKtS7_iiiiiibS2_i --------------------------
	.section	.nv.shared._Z23gemm_half_q_half_kernelILi2ELi10ELb1ELb1ELi32EEvPK6__halfPKjS4_S2_PS0_iiiiPKtS7_iiiiiibS2_i,"aw",@nobits
	.sectionflags	@""
	.align	2
.nv.shared._Z23gemm_half_q_half_kernelILi2ELi10ELb1ELb1ELi32EEvPK6__halfPKjS4_S2_PS0_iiiiPKtS7_iiiiiibS2_i:
	.zero		1152


//--------------------- .nv.shared._Z23gemm_half_q_half_kernelILi2ELi172ELb1ELb1ELi32EEvPK6__halfPKjS4_S2_PS0_iiiiPKtS7_iiiiiibS2_i --------------------------
	.section	.nv.shared._Z23gemm_half_q_half_kernelILi2ELi172ELb1ELb1ELi32EEvPK6__halfPKjS4_S2_PS0_iiiiPKtS7_iiiiiibS2_i,"aw",@nobits
	.sectionflags	@""
	.align	2
.nv.shared._Z23gemm_half_q_half_kernelILi2ELi172ELb1ELb1ELi32EEvPK6__halfPKjS4_S2_PS0_iiiiPKtS7_iiiiiibS2_i:
	.zero		1152


//--------------------- .nv.shared._Z23gemm_half_q_half_kernelILi2ELi176ELb1ELb1ELi32EEvPK6__halfPKjS4_S2_PS0_iiiiPKtS7_iiiiiibS2_i --------------------------
	.section	.nv.shared._Z23gemm_half_q_half_kernelILi2ELi176ELb1ELb1ELi32EEvPK6__halfPKjS4_S2_PS0_iiiiPKtS7_iiiiiibS2_i,"aw",@nobits
	.sectionflags	@""
	.align	2
.nv.shared._Z23gemm_half_q_half_kernelILi2ELi176ELb1ELb1ELi32EEvPK6__halfPKjS4_S2_PS0_iiiiPKtS7_iiiiiibS2_i:
	.zero		1152


//--------------------- .nv.shared._Z23gemm_half_q_half_kernelILi2ELi152ELb1ELb1ELi32EEvPK6__halfPKjS4_S2_PS0_iiiiPKtS7_iiiiiibS2_i --------------------------
	.section	.nv.shared._Z23gemm_half_q_half_kernelILi2ELi152ELb1ELb1ELi32EEvPK6__halfPKjS4_S2_PS0_iiiiPKtS7_iiiiiibS2_i,"aw",@nobits
	.sectionflags	@""
	.align	2
.nv.shared._Z23gemm_half_q_half_kernelILi2ELi152ELb1ELb1ELi32EEvPK6__halfPKjS4_S2_PS0_iiiiPKtS7_iiiiiibS2_i:
	.zero		1152


//--------------------- .nv.shared._Z23gemm_half_q_half_kernelILi2ELi140ELb1ELb1ELi32EEvPK6__halfPKjS4_S2_PS0_iiiiPKtS7_iiiiiibS2_i --------------------------
	.section	.nv.shared._Z23gemm_half_q_half_kernelILi2ELi140ELb1ELb1ELi32EEvPK6__halfPKjS4_S2_PS0_iiiiPKtS7_iiiiiibS2_i,"aw",@nobits
	.sectionflags	@""
	.align	2
.nv.shared._Z23gemm_half_q_half_kernelILi2ELi140ELb1ELb1ELi32EEvPK6__halfPKjS4_S2_PS0_iiiiPKtS7_iiiiiibS2_i:
	.zero		1152


//--------------------- .nv.shared._Z23gemm_half_q_half_kernelILi2ELi20ELb1ELb1ELi32EEvPK6__halfPKjS4_S2_PS0_iiiiPKtS7_iiiiiibS2_i --------------------------
	.section	.nv.shared._Z23gemm_half_q_half_kernelILi2ELi20ELb1ELb1ELi32EEvPK6__halfPKjS4_S2_PS0_iiiiPKtS7_iiiiiibS2_i,"aw",@nobits
	.sectionflags	@""
	.align	4
.nv.shared._Z23gemm_half_q_half_kernelILi2ELi20ELb1ELb1ELi32EEvPK6__halfPKjS4_S2_PS0_iiiiPKtS7_iiiiiibS2_i:
	.zero		1152


//--------------------- .nv.shared._Z23gemm_half_q_half_kernelILi2ELi38ELb1ELb1ELi32EEvPK6__halfPKjS4_S2_PS0_iiiiPKtS7_iiiiiibS2_i --------------------------
	.section	.nv.shared._Z23gemm_half_q_half_kernelILi2ELi38ELb1ELb1ELi32EEvPK6__halfPKjS4_S2_PS0_iiiiPKtS7_iiiiiibS2_i,"aw",@nobits
	.sectionflags	@""
	.align	4
.nv.shared._Z23gemm_half_q_half_kernelILi2ELi38ELb1ELb1ELi32EEvPK6__halfPKjS4_S2_PS0_iiiiPKtS7_iiiiiibS2_i:
	.zero		1152


//--------------------- .nv.shared._Z23gemm_half_q_half_kernelILi2ELi128ELb1ELb1ELi32EEvPK6__halfPKjS4_S2_PS0_iiiiPKtS7_iiiiiibS2_i --------------------------
	.section	.nv.shared._Z23gemm_half_q_half_kernelILi2ELi128ELb1ELb1ELi32EEvPK6__halfPKjS4_S2_PS0_iiiiPKtS7_iiiiiibS2_i,"aw",@nobits
	.sectionflags	@""
	.align	2
.nv.shared._Z23gemm_half_q_half_kernelILi2ELi128ELb1ELb1ELi32EEvPK6__halfPKjS4_S2_PS0_iiiiPKtS7_iiiiiibS2_i:
	.zero		1152


//--------------------- .nv.shared._Z23gemm_half_q_half_kernelILi1ELi190ELb1ELb1ELi64EEvPK6__halfPKjS4_S2_PS0_iiiiPKtS7_iiiiiibS2_i --------------------------
	.section	.nv.shared._Z23gemm_half_q_half_kernelILi1ELi190ELb1ELb1ELi64EEvPK6__halfPKjS4_S2_PS0_iiiiPKtS7_iiiiiibS2_i,"aw",@nobits
	.sectionflags	@""
	.align	2
.nv.shared._Z23gemm_half_q_half_kernelILi1ELi190ELb1ELb1ELi64EEvPK6__halfPKjS4_S2_PS0_iiiiPKtS7_iiiiiibS2_i:
	.zero		1152


//--------------------- .nv.shared._Z23gemm_half_q_half_kernelILi1ELi160ELb1ELb1ELi64EEvPK6__halfPKjS4_S2_PS0_iiiiPKtS7_iiiiiibS2_i --------------------------
	.section	.nv.shared._Z23gemm_half_q_half_kernelILi1ELi160ELb1ELb1ELi64EEvPK6__halfPKjS4_S2_PS0_iiiiPKtS7_iiiiiibS2_i,"aw",@nobits
	.sectionflags	@""
	.align	2
.nv.shared._Z23gemm_half_q_half_kernelILi1ELi160ELb1ELb1ELi64EEvPK6__halfPKjS4_S2_PS0_iiiiPKtS7_iiiiiibS2_i:
	.zero		1152


//--------------------- .nv.shared._Z23gemm_half_q_half_kernelILi1ELi40ELb1ELb1ELi64EEvPK6__halfPKjS4_S2_PS0_iiiiPKtS7_iiiiiibS2_i --------------------------
	.section	.nv.shared._Z23gemm_half_q_half_kernelILi1ELi40ELb1ELb1ELi64EEvPK6__halfPKjS4_S2_PS0_iiiiPKtS7_iiiiiibS2_i,"aw",@nobits
	.sectionflags	@""
	.align	2
.nv.shared._Z23gemm_half_q_half_kernelILi1ELi40ELb1ELb1ELi64EEvPK6__halfPKjS4_S2_PS0_iiiiPKtS7_iiiiiibS2_i:
	.zero		1152


//--------------------- .nv.shared._Z23gemm_half_q_half_kernelILi1ELi10ELb1ELb1ELi64EEvPK6__halfPKjS4_S2_PS0_iiiiPKtS7_iiiiiibS2_i --------------------------
	.section	.nv.shared._Z23gemm_half_q_half_kernelILi1ELi10ELb1ELb1ELi64EEvPK6__halfPKjS4_S2_PS0_iiiiPKtS7_iiiiiibS2_i,"aw",@nobits
	.sectionflags	@""
	.align	2
.nv.shared._Z23gemm_half_q_half_kernelILi1ELi10ELb1ELb1ELi64EEvPK6__halfPKjS4_S2_PS0_iiiiPKtS7_iiiiiibS2_i:
	.zero		1152


//--------------------- .nv.shared._Z23gemm_half_q_half_kernelILi1ELi172ELb1ELb1ELi64EEvPK6__halfPKjS4_S2_PS0_iiiiPKtS7_iiiiiibS2_i --------------------------
	.section	.nv.shared._Z23gemm_half_q_half_kernelILi1ELi172ELb1ELb1ELi64EEvPK6__halfPKjS4_S2_PS0_iiiiPKtS7_iiiiiibS2_i,"aw",@nobits
	.sectionflags	@""
	.align	2
.nv.shared._Z23gemm_half_q_half_kernelILi1ELi172ELb1ELb1ELi64EEvPK6__halfPKjS4_S2_PS0_iiiiPKtS7_iiiiiibS2_i:
	.zero		1152


//--------------------- .nv.shared._Z23gemm_half_q_half_kernelILi1ELi176ELb1ELb1ELi64EEvPK6__halfPKjS4_S2_PS0_iiiiPKtS7_iiiiiibS2_i --------------------------
	.section	.nv.shared._Z23gemm_half_q_half_kernelILi1ELi176ELb1ELb1ELi64EEvPK6__halfPKjS4_S2_PS0_iiiiPKtS7_iiiiiibS2_i,"aw",@nobits
	.sectionflags	@""
	.align	2
.nv.shared._Z23gemm_half_q_half_kernelILi1ELi176ELb1ELb1ELi64EEvPK6__halfPKjS4_S2_PS0_iiiiPKtS7_iiiiiibS2_i:
	.zero		1152


//--------------------- .nv.shared._Z23gemm_half_q_half_kernelILi1ELi152ELb1ELb1ELi64EEvPK6__halfPKjS4_S2_PS0_iiiiPKtS7_iiiiiibS2_i --------------------------
	.section	.nv.shared._Z23gemm_half_q_half_kernelILi1ELi152ELb1ELb1ELi64EEvPK6__halfPKjS4_S2_PS0_iiiiPKtS7_iiiiiibS2_i,"aw",@nobits
	.sectionflags	@""
	.align	2
.nv.shared._Z23gemm_half_q_half_kernelILi1ELi152ELb1ELb1ELi64EEvPK6__halfPKjS4_S2_PS0_iiiiPKtS7_iiiiiibS2_i:
	.zero		1152


//--------------------- .nv.shared._Z23gemm_half_q_half_kernelILi1ELi140ELb1ELb1ELi64EEvPK6__halfPKjS4_S2_PS0_iiiiPKtS7_iiiiiibS2_i --------------------------
	.section	.nv.shared._Z23gemm_half_q_half_kernelILi1ELi140ELb1ELb1ELi64EEvPK6__halfPKjS4_S2_PS0_iiiiPKtS7_iiiiiibS2_i,"aw",@nobits
	.sectionflags	@""
	.align	2
.nv.shared._Z23gemm_half_q_half_kernelILi1ELi140ELb1ELb1ELi64EEvPK6__halfPKjS4_S2_PS0_iiiiPKtS7_iiiiiibS2_i:
	.zero		1152


//--------------------- .nv.shared._Z23gemm_half_q_half_kernelILi1ELi20ELb1ELb1ELi64EEvPK6__halfPKjS4_S2_PS0_iiiiPKtS7_iiiiiibS2_i --------------------------
	.section	.nv.shared._Z23gemm_half_q_half_kernelILi1ELi20ELb1ELb1ELi64EEvPK6__halfPKjS4_S2_PS0_iiiiPKtS7_iiiiiibS2_i,"aw",@nobits
	.sectionflags	@""
	.align	2
.nv.shared._Z23gemm_half_q_half_kernelILi1ELi20ELb1ELb1ELi64EEvPK6__halfPKjS4_S2_PS0_iiiiPKtS7_iiiiiibS2_i:
	.zero		1152


//--------------------- .nv.shared._Z23gemm_half_q_half_kernelILi1ELi38ELb1ELb1ELi64EEvPK6__halfPKjS4_S2_PS0_iiiiPKtS7_iiiiiibS2_i --------------------------
	.section	.nv.shared._Z23gemm_half_q_half_kernelILi1ELi38ELb1ELb1ELi64EEvPK6__halfPKjS4_S2_PS0_iiiiPKtS7_iiiiiibS2_i,"aw",@nobits
	.sectionflags	@""
	.align	2
.nv.shared._Z23gemm_half_q_half_kernelILi1ELi38ELb1ELb1ELi64EEvPK6__halfPKjS4_S2_PS0_iiiiPKtS7_iiiiiibS2_i:
	.zero		1152


//--------------------- .nv.shared._Z23gemm_half_q_half_kernelILi1ELi128ELb1ELb1ELi64EEvPK6__halfPKjS4_S2_PS0_iiiiPKtS7_iiiiiibS2_i --------------------------
	.section	.nv.shared._Z23gemm_half_q_half_kernelILi1ELi128ELb1ELb1ELi64EEvPK6__halfPKjS4_S2_PS0_iiiiPKtS7_iiiiiibS2_i,"aw",@nobits
	.sectionflags	@""
	.align	2
.nv.shared._Z23gemm_half_q_half_kernelILi1ELi128ELb1ELb1ELi64EEvPK6__halfPKjS4_S2_PS0_iiiiPKtS7_iiiiiibS2_i:
	.zero		1152


//--------------------- .nv.shared._Z23gemm_half_q_half_kernelILi1ELi190ELb1ELb1ELi32EEvPK6__halfPKjS4_S2_PS0_iiiiPKtS7_iiiiiibS2_i --------------------------
	.section	.nv.shared._Z23gemm_half_q_half_kernelILi1ELi190ELb1ELb1ELi32EEvPK6__halfPKjS4_S2_PS0_iiiiPKtS7_iiiiiibS2_i,"aw",@nobits
	.sectionflags	@""
	.align	2
.nv.shared._Z23gemm_half_q_half_kernelILi1ELi190ELb1ELb1ELi32EEvPK6__halfPKjS4_S2_PS0_iiiiPKtS7_iiiiiibS2_i:
	.zero		1088


//--------------------- .nv.shared._Z23gemm_half_q_half_kernelILi1ELi160ELb1ELb1ELi32EEvPK6__halfPKjS4_S2_PS0_iiiiPKtS7_iiiiiibS2_i --------------------------
	.section	.nv.shared._Z23gemm_half_q_half_kernelILi1ELi160ELb1ELb1ELi32EEvPK6__halfPKjS4_S2_PS0_iiiiPKtS7_iiiiiibS2_i,"aw",@nobits
	.sectionflags	@""
	.align	2
.nv.shared._Z23gemm_half_q_half_kernelILi1ELi160ELb1ELb1ELi32EEvPK6__halfPKjS4_S2_PS0_iiiiPKtS7_iiiiiibS2_i:
	.zero		1088


//--------------------- .nv.shared._Z23gemm_half_q_half_kernelILi1ELi40ELb1ELb1ELi32EEvPK6__halfPKjS4_S2_PS0_iiiiPKtS7_iiiiiibS2_i --------------------------
	.section	.nv.shared._Z23gemm_half_q_half_kernelILi1ELi40ELb1ELb1ELi32EEvPK6__halfPKjS4_S2_PS0_iiiiPKtS7_iiiiiibS2_i,"aw",@nobits
	.sectionflags	@""
	.align	4
.nv.shared._Z23gemm_half_q_half_kernelILi1ELi40ELb1ELb1ELi32EEvPK6__halfPKjS4_S2_PS0_iiiiPKtS7_iiiiiibS2_i:
	.zero		1088


//--------------------- .nv.shared._Z23gemm_half_q_half_kernelILi1ELi10ELb1ELb1ELi32EEvPK6__halfPKjS4_S2_PS0_iiiiPKtS7_iiiiiibS2_i --------------------------
	.section	.nv.shared._Z23gemm_half_q_half_kernelILi1ELi10ELb1ELb1ELi32EEvPK6__halfPKjS4_S2_PS0_iiiiPKtS7_iiiiiibS2_i,"aw",@nobits
	.sectionflags	@""
	.align	2
.nv.shared._Z23gemm_half_q_half_kernelILi1ELi10ELb1ELb1ELi32EEvPK6__halfPKjS4_S2_PS0_iiiiPKtS7_iiiiiibS2_i:
	.zero		1088


//--------------------- .nv.shared._Z23gemm_half_q_half_kernelILi1ELi172ELb1ELb1ELi32EEvPK6__halfPKjS4_S2_PS0_iiiiPKtS7_iiiiiibS2_i --------------------------
	.section	.nv.shared._Z23gemm_half_q_half_kernelILi1ELi172ELb1ELb1ELi32EEvPK6__halfPKjS4_S2_PS0_iiiiPKtS7_iiiiiibS2_i,"aw",@nobits
	.sectionflags	@""
	.align	2
.nv.shared._Z23gemm_half_q_half_kernelILi1ELi172ELb1ELb1ELi32EEvPK6__halfPKjS4_S2_PS0_iiiiPKtS7_iiiiiibS2_i:
	.zero		1088


//--------------------- .nv.shared._Z23gemm_half_q_half_kernelILi1ELi176ELb1ELb1ELi32EEvPK6__halfPKjS4_S2_PS0_iiiiPKtS7_iiiiiibS2_i --------------------------
	.section	.nv.shared._Z23gemm_half_q_half_kernelILi1ELi176ELb1ELb1ELi32EEvPK6__halfPKjS4_S2_PS0_iiiiPKtS7_iiiiiibS2_i,"aw",@nobits
	.sectionflags	@""
	.align	2
.nv.shared._Z23gemm_half_q_half_kernelILi1ELi176ELb1ELb1ELi32EEvPK6__halfPKjS4_S2_PS0_iiiiPKtS7_iiiiiibS2_i:
	.zero		1088


//--------------------- .nv.shared._Z23gemm_half_q_half_kernelILi1ELi152ELb1ELb1ELi32EEvPK6__halfPKjS4_S2_PS0_iiiiPKtS7_iiiiiibS2_i --------------------------
	.section	.nv.shared._Z23gemm_half_q_half_kernelILi1ELi152ELb1ELb1ELi32EEvPK6__halfPKjS4_S2_PS0_iiiiPKtS7_iiiiiibS2_i,"aw",@nobits
	.sectionflags	@""
	.align	2
.nv.shared._Z23gemm_half_q_half_kernelILi1ELi152ELb1ELb1ELi32EEvPK6__halfPKjS4_S2_PS0_iiiiPKtS7_iiiiiibS2_i:
	.zero		1088


//--------------------- .nv.shared._Z23gemm_half_q_half_kernelILi1ELi140ELb1ELb1ELi32EEvPK6__halfPKjS4_S2_PS0_iiiiPKtS7_iiiiiibS2_i --------------------------
	.section	.nv.shared._Z23gemm_half_q_half_kernelILi1ELi140ELb1ELb1ELi32EEvPK6__halfPKjS4_S2_PS0_iiiiPKtS7_iiiiiibS2_i,"aw",@nobits
	.sectionflags	@""
	.align	2
.nv.shared._Z23gemm_half_q_half_kernelILi1ELi140ELb1ELb1ELi32EEvPK6__halfPKjS4_S2_PS0_iiiiPKtS7_iiiiiibS2_i:
	.zero		1088


//--------------------- .nv.shared._Z23gemm_half_q_half_kernelILi1ELi20ELb1ELb1ELi32EEvPK6__halfPKjS4_S2_PS0_iiiiPKtS7_iiiiiibS2_i --------------------------
	.section	.nv.shared._Z23gemm_half_q_half_kernelILi1ELi20ELb1ELb1ELi32EEvPK6__halfPKjS4_S2_PS0_iiiiPKtS7_iiiiiibS2_i,"aw",@nobits
	.sectionflags	@""
	.align	4
.nv.shared._Z23gemm_half_q_half_kernelILi1ELi20ELb1ELb1ELi32EEvPK6__halfPKjS4_S2_PS0_iiiiPKtS7_iiiiiibS2_i:
	.zero		1088


//--------------------- .nv.shared._Z23gemm_half_q_half_kernelILi1ELi38ELb1ELb1ELi32EEvPK6__halfPKjS4_S2_PS0_iiiiPKtS7_iiiiiibS2_i --------------------------
	.section	.nv.shared._Z23gemm_half_q_half_kernelILi1ELi38ELb1ELb1ELi32EEvPK6__halfPKjS4_S2_PS0_iiiiPKtS7_iiiiiibS2_i,"aw",@nobits
	.sectionflags	@""
	.align	4
.nv.shared._Z23gemm_half_q_half_kernelILi1ELi38ELb1ELb1ELi32EEvPK6__halfPKjS4_S2_PS0_iiiiPKtS7_iiiiiibS2_i:
	.zero		1088


//--------------------- .nv.shared._Z23gemm_half_q_half_kernelILi1ELi128ELb1ELb1ELi32EEvPK6__halfPKjS4_S2_PS0_iiiiPKtS7_iiiiiibS2_i --------------------------
	.section	.nv.shared._Z23gemm_half_q_half_kernelILi1ELi128ELb1ELb1ELi32EEvPK6__halfPKjS4_S2_PS0_iiiiPKtS7_iiiiiibS2_i,"aw",@nobits
	.sectionflags	@""
	.align	2
.nv.shared._Z23gemm_half_q_half_kernelILi1ELi128ELb1ELb1ELi32EEvPK6__halfPKjS4_S2_PS0_iiiiPKtS7_iiiiiibS2_i:
	.zero		1088


//--------------------- .nv.constant0._Z23gemm_half_q_half_kernelILi4ELi190ELb1ELb1ELi64EEvPK6__halfPKjS4_S2_PS0_iiiiPKtS7_iiiiiibS2_i --------------------------
	.section	.nv.constant0._Z23gemm_half_q_half_kernelILi4ELi190ELb1ELb1ELi64EEvPK6__halfPKjS4_S2_PS0_iiiiPKtS7_iiiiiibS2_i,"a",@progbits
	.sectionflags	@""
	.align	4
.nv.constant0._Z23gemm_half_q_half_kernelILi4ELi190ELb1ELb1ELi64EEvPK6__halfPKjS4_S2_PS0_iiiiPKtS7_iiiiiibS2_i:
	.zero		1012


//--------------------- .nv.constant0._Z23gemm_half_q_half_kernelILi4ELi160ELb1ELb1ELi64EEvPK6__halfPKjS4_S2_PS0_iiiiPKtS7_iiiiiibS2_i --------------------------
	.section	.nv.constant0._Z23gemm_half_q_half_kernelILi4ELi160ELb1ELb1ELi64EEvPK6__halfPKjS4_S2_PS0_iiiiPKtS7_iiiiiibS2_i,"a",@progbits
	.sectionflags	@""
	.align	4
.nv.constant0._Z23gemm_half_q_half_kernelILi4ELi160ELb1ELb1ELi64EEvPK6__halfPKjS4_S2_PS0_iiiiPKtS7_iiiiiibS2_i:
	.zero		1012


//--------------------- .nv.constant0._Z23gemm_half_q_half_kernelILi4ELi40ELb1ELb1ELi64EEvPK6__halfPKjS4_S2_PS0_iiiiPKtS7_iiiiiibS2_i --------------------------
	.section	.nv.constant0._Z23gemm_half_q_half_kernelILi4ELi40ELb1ELb1ELi64EEvPK6__halfPKjS4_S2_PS0_iiiiPKtS7_iiiiiibS2_i,"a",@progbits
	.sectionflags	@""
	.align	4
.nv.constant0._Z23gemm_half_q_half_kernelILi4ELi40ELb1ELb1ELi64EEvPK6__halfPKjS4_S2_PS0_iiiiPKtS7_iiiiiibS2_i:
	.zero		1012


//--------------------- .nv.constant0._Z23gemm_half_q_half_kernelILi4ELi10ELb1ELb1ELi64EEvPK6__halfPKjS4_S2_PS0_iiiiPKtS7_iiiiiibS2_i --------------------------
	.section	.nv.constant0._Z23gemm_half_q_half_kernelILi4ELi10ELb1ELb1ELi64EEvPK6__halfPKjS4_S2_PS0_iiiiPKtS7_iiiiiibS2_i,"a",@progbits
	.sectionflags	@""
	.align	4
.nv.constant0._Z23gemm_half_q_half_kernelILi4ELi10ELb1ELb1ELi64EEvPK6__halfPKjS4_S2_PS0_iiiiPKtS7_iiiiiibS2_i:
	.zero		1012


//--------------------- .nv.constant0._Z23gemm_half_q_half_kernelILi4ELi172ELb1ELb1ELi64EEvPK6__halfPKjS4_S2_PS0_iiiiPKtS7_iiiiiibS2_i --------------------------
	.section	.nv.constant0._Z23gemm_half_q_half_kernelILi4ELi172ELb1ELb1ELi64EEvPK6__halfPKjS4_S2_PS0_iiiiPKtS7_iiiiiibS2_i,"a",@progbits
	.sectionflags	@""
	.align	4
.nv.constant0._Z23gemm_half_q_half_kernelILi4ELi172ELb1ELb1ELi64EEvPK6__halfPKjS4_S2_PS0_iiiiPKtS7_iiiiiibS2_i:
	.zero		1012


//--------------------- .nv.constant0._Z23gemm_half_q_half_kernelILi4ELi176ELb1ELb1ELi64EEvPK6__halfPKjS4_S2_PS0_iiiiPKtS7_iiiiiibS2_i --------------------------
	.section	.nv.constant0._Z23gemm_half_q_half_kernelILi4ELi176ELb1ELb1ELi64EEvPK6__halfPKjS4_S2_PS0_iiiiPKtS7_iiiiiibS2_i,"a",@progbits
	.sectionflags	@""
	.align	4
.nv.constant0._Z23gemm_half_q_half_kernelILi4ELi176ELb1ELb1ELi64EEvPK6__halfPKjS4_S2_PS0_iiiiPKtS7_iiiiiibS2_i:
	.zero		1012


//--------------------- .nv.constant0._Z23gemm_half_q_half_kernelILi4ELi152ELb1ELb1ELi64EEvPK6__halfPKjS4_S2_PS0_iiiiPKtS7_iiiiiibS2_i --------------------------
	.section	.nv.constant0._Z23gemm_half_q_half_kernelILi4ELi152ELb1ELb1ELi64EEvPK6__halfPKjS4_S2_PS0_iiiiPKtS7_iiiiiibS2_i,"a",@progbits
	.sectionflags	@""
	.align	4
.nv.constant0._Z23gemm_half_q_half_kernelILi4ELi152ELb1ELb1ELi64EEvPK6__halfPKjS4_S2_PS0_iiiiPKtS7_iiiiiibS2_i:
	.zero		1012


//--------------------- .nv.constant0._Z23gemm_half_q_half_kernelILi4ELi140ELb1ELb1ELi64EEvPK6__halfPKjS4_S2_PS0_iiiiPKtS7_iiiiiibS2_i --------------------------
	.section	.nv.constant0._Z23gemm_half_q_half_kernelILi4ELi140ELb1ELb1ELi64EEvPK6__halfPKjS4_S2_PS0_iiiiPKtS7_iiiiiibS2_i,"a",@progbits
	.sectionflags	@""
	.align	4
.nv.constant0._Z23gemm_half_q_half_kernelILi4ELi140ELb1ELb1ELi64EEvPK6__halfPKjS4_S2_PS0_iiiiPKtS7_iiiiiibS2_i:
	.zero		1012


//--------------------- .nv.constant0._Z23gemm_half_q_half_kernelILi4ELi20ELb1ELb1ELi64EEvPK6__halfPKjS4_S2_PS0_iiiiPKtS7_iiiiiibS2_i --------------------------
	.section	.nv.constant0._Z23gemm_half_q_half_kernelILi4ELi20ELb1ELb1ELi64EEvPK6__halfPKjS4_S2_PS0_iiiiPKtS7_iiiiiibS2_i,"a",@progbits
	.sectionflags	@""
	.align	4
.nv.constant0._Z23gemm_half_q_half_kernelILi4ELi20ELb1ELb1ELi64EEvPK6__halfPKjS4_S2_PS0_iiiiPKtS7_iiiiiibS2_i:
	.zero		1012


//--------------------- .nv.constant0._Z23gemm_half_q_half_kernelILi4ELi38ELb1ELb1ELi64EEvPK6__halfPKjS4_S2_PS0_iiiiPKtS7_iiiiiibS2_i --------------------------
	.section	.nv.constant0._Z23gemm_half_q_half_kernelILi4ELi38ELb1ELb1ELi64EEvPK6__halfPKjS4_S2_PS0_iiiiPKtS7_iiiiiibS2_i,"a",@progbits
	.sectionflags	@""
	.align	4
.nv.constant0._Z23gemm_half_q_half_kernelILi4ELi38ELb1ELb1ELi64EEvPK6__halfPKjS4_S2_PS0_iiiiPKtS7_iiiiiibS2_i:
	.zero		1012


//--------------------- .nv.constant0._Z23gemm_half_q_half_kernelILi4ELi128ELb1ELb1ELi64EEvPK6__halfPKjS4_S2_PS0_iiiiPKtS7_iiiiiibS2_i --------------------------
	.section	.nv.constant0._Z23gemm_half_q_half_kernelILi4ELi128ELb1ELb1ELi64EEvPK6__halfPKjS4_S2_PS0_iiiiPKtS7_iiiiiibS2_i,"a",@progbits
	.sectionflags	@""
	.align	4
.nv.constant0._Z23gemm_half_q_half_kernelILi4ELi128ELb1ELb1ELi64EEvPK6__halfPKjS4_S2_PS0_iiiiPKtS7_iiiiiibS2_i:
	.zero		1012


//--------------------- .nv.constant0._Z23gemm_half_q_half_kernelILi4ELi190ELb1ELb1ELi32EEvPK6__halfPKjS4_S2_PS0_iiiiPKtS7_iiiiiibS2_i --------------------------
	.section	.nv.constant0._Z23gemm_half_q_half_kernelILi4ELi190ELb1ELb1ELi32EEvPK6__halfPKjS4_S2_PS0_iiiiPKtS7_iiiiiibS2_i,"a",@progbits
	.sectionflags	@""
	.align	4
.nv.constant0._Z23gemm_half_q_half_kernelILi4ELi190ELb1ELb1ELi32EEvPK6__halfPKjS4_S2_PS0_iiiiPKtS7_iiiiiibS2_i:
	.zero		1012


//--------------------- .nv.constant0._Z23gemm_half_q_half_kernelILi4ELi160ELb1ELb1ELi32EEvPK6__halfPKjS4_S2_PS0_iiiiPKtS7_iiiiiibS2_i --------------------------
	.section	.nv.constant0._Z23gemm_half_q_half_kernelILi4ELi160ELb1ELb1ELi32EEvPK6__halfPKjS4_S2_PS0_iiiiPKtS7_iiiiiibS2_i,"a",@progbits
	.sectionflags	@""
	.align	4
.nv.constant0._Z23gemm_half_q_half_kernelILi4ELi160ELb1ELb1ELi32EEvPK6__halfPKjS4_S2_PS0_iiiiPKtS7_iiiiiibS2_i:
	.zero		1012


//--------------------- .nv.constant0._Z23gemm_half_q_half_kernelILi4ELi40ELb1ELb1ELi32EEvPK6__halfPKjS4_S2_PS0_iiiiPKtS7_iiiiiibS2_i --------------------------
	.section	.nv.constant0._Z23gemm_half_q_half_kernelILi4ELi40ELb1ELb1ELi32EEvPK6__halfPKjS4_S2_PS0_iiiiPKtS7_iiiiiibS2_i,"a",@progbits
	.sectionflags	@""
	.align	4
.nv.constant0._Z23gemm_half_q_half_kernelILi4ELi40ELb1ELb1ELi32EEvPK6__halfPKjS4_S2_PS0_iiiiPKtS7_iiiiiibS2_i:
	.zero		1012


//--------------------- .nv.constant0._Z23gemm_half_q_half_kernelILi4ELi10ELb1ELb1ELi32EEvPK6__halfPKjS4_S2_PS0_iiiiPKtS7_iiiiiibS2_i --------------------------
	.section	.nv.constant0._Z23gemm_half_q_half_kernelILi4ELi10ELb1ELb1ELi32EEvPK6__halfPKjS4_S2_PS0_iiiiPKtS7_iiiiiibS2_i,"a",@progbits
	.sectionflags	@""
	.align	4
.nv.constant0._Z23gemm_half_q_half_kernelILi4ELi10ELb1ELb1ELi32EEvPK6__halfPKjS4_S2_PS0_iiiiPKtS7_iiiiiibS2_i:
	.zero		1012


//--------------------- .nv.constant0._Z23gemm_half_q_half_kernelILi4ELi172ELb1ELb1ELi32EEvPK6__halfPKjS4_S2_PS0_iiiiPKtS7_iiiiiibS2_i --------------------------
	.section	.nv.constant0._Z23gemm_half_q_half_kernelILi4ELi172ELb1ELb1ELi32EEvPK6__halfPKjS4_S2_PS0_iiiiPKtS7_iiiiiibS2_i,"a",@progbits
	.sectionflags	@""
	.align	4
.nv.constant0._Z23gemm_half_q_half_kernelILi4ELi172ELb1ELb1ELi32EEvPK6__halfPKjS4_S2_PS0_iiiiPKtS7_iiiiiibS2_i:
	.zero		1012


//--------------------- .nv.constant0._Z23gemm_half_q_half_kernelILi4ELi176ELb1ELb1ELi32EEvPK6__halfPKjS4_S2_PS0_iiiiPKtS7_iiiiiibS2_i --------------------------
	.section	.nv.constant0._Z23gemm_half_q_half_kernelILi4ELi176ELb1ELb1ELi32EEvPK6__halfPKjS4_S2_PS0_iiiiPKtS7_iiiiiibS2_i,"a",@progbits
	.sectionflags	@""
	.align	4
.nv.constant0._Z23gemm_half_q_half_kernelILi4ELi176ELb1ELb1ELi32EEvPK6__halfPKjS4_S2_PS0_iiiiPKtS7_iiiiiibS2_i:
	.zero		1012


//--------------------- .nv.constant0._Z23gemm_half_q_half_kernelILi4ELi152ELb1ELb1ELi32EEvPK6__halfPKjS4_S2_PS0_iiiiPKtS7_iiiiiibS2_i --------------------------
	.section	.nv.constant0._Z23gemm_half_q_half_kernelILi4ELi152ELb1ELb1ELi32EEvPK6__halfPKjS4_S2_PS0_iiiiPKtS7_iiiiiibS2_i,"a",@progbits
	.sectionflags	@""
	.align	4
.nv.constant0._Z23gemm_half_q_half_kernelILi4ELi152ELb1ELb1ELi32EEvPK6__halfPKjS4_S2_PS0_iiiiPKtS7_iiiiiibS2_i:
	.zero		1012


//--------------------- .nv.constant0._Z23gemm_half_q_half_kernelILi4ELi140ELb1ELb1ELi32EEvPK6__halfPKjS4_S2_PS0_iiiiPKtS7_iiiiiibS2_i --------------------------
	.section	.nv.constant0._Z23gemm_half_q_half_kernelILi4ELi140ELb1ELb1ELi32EEvPK6__halfPKjS4_S2_PS0_iiiiPKtS7_iiiiiibS2_i,"a",@progbits
	.sectionflags	@""
	.align	4
.nv.constant0._Z23gemm_half_q_half_kernelILi4ELi140ELb1ELb1ELi32EEvPK6__halfPKjS4_S2_PS0_iiiiPKtS7_iiiiiibS2_i:
	.zero		1012


//--------------------- .nv.constant0._Z23gemm_half_q_half_kernelILi4ELi20ELb1ELb1ELi32EEvPK6__halfPKjS4_S2_PS0_iiiiPKtS7_iiiiiibS2_i --------------------------
	.section	.nv.constant0._Z23gemm_half_q_half_kernelILi4ELi20ELb1ELb1ELi32EEvPK6__halfPKjS4_S2_PS0_iiiiPKtS7_iiiiiibS2_i,"a",@progbits
	.sectionflags	@""
	.align	4
.nv.constant0._Z23gemm_half_q_half_kernelILi4ELi20ELb1ELb1ELi32EEvPK6__halfPKjS4_S2_PS0_iiiiPKtS7_iiiiiibS2_i:
	.zero		1012


//--------------------- .nv.constant0._Z23gemm_half_q_half_kernelILi4ELi38ELb1ELb1ELi32EEvPK6__halfPKjS4_S2_PS0_iiiiPKtS7_iiiiiibS2_i --------------------------
	.section	.nv.constant0._Z23gemm_half_q_half_kernelILi4ELi38ELb1ELb1ELi32EEvPK6__halfPKjS4_S2_PS0_iiiiPKtS7_iiiiiibS2_i,"a",@progbits
	.sectionflags	@""
	.align	4
.nv.constant0._Z23gemm_half_q_half_kernelILi4ELi38ELb1ELb1ELi32EEvPK6__halfPKjS4_S2_PS0_iiiiPKtS7_iiiiiibS2_i:
	.zero		1012


//--------------------- .nv.constant0._Z23gemm_half_q_half_kernelILi4ELi128ELb1ELb1ELi32EEvPK6__halfPKjS4_S2_PS0_iiiiPKtS7_iiiiiibS2_i --------------------------
	.section	.nv.constant0._Z23gemm_half_q_half_kernelILi4ELi128ELb1ELb1ELi32EEvPK6__halfPKjS4_S2_PS0_iiiiPKtS7_iiiiiibS2_i,"a",@progbits
	.sectionflags	@""
	.align	4
.nv.constant0._Z23gemm_half_q_half_kernelILi4ELi128ELb1ELb1ELi32EEvPK6__halfPKjS4_S2_PS0_iiiiPKtS7_iiiiiibS2_i:
	.zero		1012


//--------------------- .nv.constant0._Z23gemm_half_q_half_kernelILi3ELi190ELb1ELb1ELi64EEvPK6__halfPKjS4_S2_PS0_iiiiPKtS7_iiiiiibS2_i --------------------------
	.section	.nv.constant0._Z23gemm_half_q_half_kernelILi3ELi190ELb1ELb1ELi64EEvPK6__halfPKjS4_S2_PS0_iiiiPKtS7_iiiiiibS2_i,"a",@progbits
	.sectionflags	@""
	.align	4
.nv.constant0._Z23gemm_half_q_half_kernelILi3ELi190ELb1ELb1ELi64EEvPK6__halfPKjS4_S2_PS0_iiiiPKtS7_iiiiiibS2_i:
	.zero		1012


//--------------------- .nv.constant0._Z23gemm_half_q_half_kernelILi3ELi160ELb1ELb1ELi64EEvPK6__halfPKjS4_S2_PS0_iiiiPKtS7_iiiiiibS2_i --------------------------
	.section	.nv.constant0._Z23gemm_half_q_half_kernelILi3ELi160ELb1ELb1ELi64EEvPK6__halfPKjS4_S2_PS0_iiiiPKtS7_iiiiiibS2_i,"a",@progbits
	.sectionflags	@""
	.align	4
.nv.constant0._Z23gemm_half_q_half_kernelILi3ELi160ELb1ELb1ELi64EEvPK6__halfPKjS4_S2_PS0_iiiiPKtS7_iiiiiibS2_i:
	.zero		1012


//--------------------- .nv.constant0._Z23gemm_half_q_half_kernelILi3ELi40ELb1ELb1ELi64EEvPK6__halfPKjS4_S2_PS0_iiiiPKtS7_iiiiiibS2_i --------------------------
	.section	.nv.constant0._Z23gemm_half_q_half_kernelILi3ELi40ELb1ELb1ELi64EEvPK6__halfPKjS4_S2_PS0_iiiiPKtS7_iiiiiibS2_i,"a",@progbits
	.sectionflags	@""
	.align	4
.nv.constant0._Z23gemm_half_q_half_kernelILi3ELi40ELb1ELb1ELi64EEvPK6__halfPKjS4_S2_PS0_iiiiPKtS7_iiiiiibS2_i:
	.zero		1012


//--------------------- .nv.constant0._Z23gemm_half_q_half_kernelILi3ELi10ELb1ELb1ELi64EEvPK6__halfPKjS4_S2_PS0_iiiiPKtS7_iiiiiibS2_i --------------------------
	.section	.nv.constant0._Z23gemm_half_q_half_kernelILi3ELi10ELb1ELb1ELi64EEvPK6__halfPKjS4_S2_PS0_iiiiPKtS7_iiiiiibS2_i,"a",@progbits
	.sectionflags	@""
	.align	4
.nv.constant0._Z23gemm_half_q_half_kernelILi3ELi10ELb1ELb1ELi64EEvPK6__halfPKjS4_S2_PS0_iiiiPKtS7_iiiiiibS2_i:
	.zero		1012


//--------------------- .nv.constant0._Z23gemm_half_q_half_kernelILi3ELi172ELb1ELb1ELi64EEvPK6__halfPKjS4_S2_PS0_iiiiPKtS7_iiiiiibS2_i --------------------------
	.section	.nv.constant0._Z23gemm_half_q_half_kernelILi3ELi172ELb1ELb1ELi64EEvPK6__halfPKjS4_S2_PS0_iiiiPKtS7_iiiiiibS2_i,"a",@progbits
	.sectionflags	@""
	.align	4
.nv.constant0._Z23gemm_half_q_half_kernelILi3ELi172ELb1ELb1ELi64EEvPK6__halfPKjS4_S2_PS0_iiiiPKtS7_iiiiiibS2_i:
	.zero		1012


//--------------------- .nv.constant0._Z23gemm_half_q_half_kernelILi3ELi176ELb1ELb1ELi64EEvPK6__halfPKjS4_S2_PS0_iiiiPKtS7_iiiiiibS2_i --------------------------
	.section	.nv.constant0._Z23gemm_half_q_half_kernelILi3ELi176ELb1ELb1ELi64EEvPK6__halfPKjS4_S2_PS0_iiiiPKtS7_iiiiiibS2_i,"a",@progbits
	.sectionflags	@""
	.align	4
.nv.constant0._Z23gemm_half_q_half_kernelILi3ELi176ELb1ELb1ELi64EEvPK6__halfPKjS4_S2_PS0_iiiiPKtS7_iiiiiibS2_i:
	.zero		1012


//--------------------- .nv.constant0._Z23gemm_half_q_half_kernelILi3ELi152ELb1ELb1ELi64EEvPK6__halfPKjS4_S2_PS0_iiiiPKtS7_iiiiiibS2_i --------------------------
	.section	.nv.constant0._Z23gemm_half_q_half_kernelILi3ELi152ELb1ELb1ELi64EEvPK6__halfPKjS4_S2_PS0_iiiiPKtS7_iiiiiibS2_i,"a",@progbits
	.sectionflags	@""
	.align	4
.nv.constant0._Z23gemm_half_q_half_kernelILi3ELi152ELb1ELb1ELi64EEvPK6__halfPKjS4_S2_PS0_iiiiPKtS7_iiiiiibS2_i:
	.zero		1012


//--------------------- .nv.constant0._Z23gemm_half_q_half_kernelILi3ELi140ELb1ELb1ELi64EEvPK6__halfPKjS4_S2_PS0_iiiiPKtS7_iiiiiibS2_i --------------------------
	.section	.nv.constant0._Z23gemm_half_q_half_kernelILi3ELi140ELb1ELb1ELi64EEvPK6__halfPKjS4_S2_PS0_iiiiPKtS7_iiiiiibS2_i,"a",@progbits
	.sectionflags	@""
	.align	4
.nv.constant0._Z23gemm_half_q_half_kernelILi3ELi140ELb1ELb1ELi64EEvPK6__halfPKjS4_S2_PS0_iiiiPKtS7_iiiiiibS2_i:
	.zero		1012


//--------------------- .nv.constant0._Z23gemm_half_q_half_kernelILi3ELi20ELb1ELb1ELi64EEvPK6__halfPKjS4_S2_PS0_iiiiPKtS7_iiiiiibS2_i --------------------------
	.section	.nv.constant0._Z23gemm_half_q_half_kernelILi3ELi20ELb1ELb1ELi64EEvPK6__halfPKjS4_S2_PS0_iiiiPKtS7_iiiiiibS2_i,"a",@progbits
	.sectionflags	@""
	.align	4
.nv.constant0._Z23gemm_half_q_half_kernelILi3ELi20ELb1ELb1ELi64EEvPK6__halfPKjS4_S2_PS0_iiiiPKtS7_iiiiiibS2_i:
	.zero		1012


//--------------------- .nv.constant0._Z23gemm_half_q_half_kernelILi3ELi38ELb1ELb1ELi64EEvPK6__halfPKjS4_S2_PS0_iiiiPKtS7_iiiiiibS2_i --------------------------
	.section	.nv.constant0._Z23gemm_half_q_half_kernelILi3ELi38ELb1ELb1ELi64EEvPK6__halfPKjS4_S2_PS0_iiiiPKtS7_iiiiiibS2_i,"a",@progbits
	.sectionflags	@""
	.align	4
.nv.constant0._Z23gemm_half_q_half_kernelILi3ELi38ELb1ELb1ELi64EEvPK6__halfPKjS4_S2_PS0_iiiiPKtS7_iiiiiibS2_i:
	.zero		1012


//--------------------- .nv.constant0._Z23gemm_half_q_half_kernelILi3ELi128ELb1ELb1ELi64EEvPK6__halfPKjS4_S2_PS0_iiiiPKtS7_iiiiiibS2_i --------------------------
	.section	.nv.constant0._Z23gemm_half_q_half_kernelILi3ELi128ELb1ELb1ELi64EEvPK6__halfPKjS4_S2_PS0_iiiiPKtS7_iiiiiibS2_i,"a",@progbits
	.sectionflags	@""
	.align	4
.nv.constant0._Z23gemm_half_q_half_kernelILi3ELi128ELb1ELb1ELi64EEvPK6__halfPKjS4_S2_PS0_iiiiPKtS7_iiiiiibS2_i:
	.zero		1012


//--------------------- .nv.constant0._Z23gemm_half_q_half_kernelILi3ELi190ELb1ELb1ELi32EEvPK6__halfPKjS4_S2_PS0_iiiiPKtS7_iiiiiibS2_i --------------------------
	.section	.nv.constant0._Z23gemm_half_q_half_kernelILi3ELi190ELb1ELb1ELi32EEvPK6__halfPKjS4_S2_PS0_iiiiPKtS7_iiiiiibS2_i,"a",@progbits
	.sectionflags	@""
	.align	4
.nv.constant0._Z23gemm_half_q_half_kernelILi3ELi190ELb1ELb1ELi32EEvPK6__halfPKjS4_S2_PS0_iiiiPKtS7_iiiiiibS2_i:
	.zero		1012


//--------------------- .nv.constant0._Z23gemm_half_q_half_kernelILi3ELi160ELb1ELb1ELi32EEvPK6__halfPKjS4_S2_PS0_iiiiPKtS7_iiiiiibS2_i --------------------------
	.section	.nv.constant0._Z23gemm_half_q_half_kernelILi3ELi160ELb1ELb1ELi32EEvPK6__halfPKjS4_S2_PS0_iiiiPKtS7_iiiiiibS2_i,"a",@progbits
	.sectionflags	@""
	.align	4
.nv.constant0._Z23gemm_half_q_half_kernelILi3ELi160ELb1ELb1ELi32EEvPK6__halfPKjS4_S2_PS0_iiiiPKtS7_iiiiiibS2_i:
	.zero		1012


//--------------------- .nv.constant0._Z23gemm_half_q_half_kernelILi3ELi40ELb1ELb1ELi32EEvPK6__halfPKjS4_S2_PS0_iiiiPKtS7_iiiiiibS2_i --------------------------
	.section	.nv.constant0._Z23gemm_half_q_half_kernelILi3ELi40ELb1ELb1ELi32EEvPK6__halfPKjS4_S2_PS0_iiiiPKtS7_iiiiiibS2_i,"a",@progbits
	.sectionflags	@""
	.align	4
.nv.constant0._Z23gemm_half_q_half_kernelILi3ELi40ELb1ELb1ELi32EEvPK6__halfPKjS4_S2_PS0_iiiiPKtS7_iiiiiibS2_i:
	.zero		1012


//--------------------- .nv.constant0._Z23gemm_half_q_half_kernelILi3ELi10ELb1ELb1ELi32EEvPK6__halfPKjS4_S2_PS0_iiiiPKtS7_iiiiiibS2_i --------------------------
	.section	.nv.constant0._Z23gemm_half_q_half_kernelILi3ELi10ELb1ELb1ELi32EEvPK6__halfPKjS4_S2_PS0_iiiiPKtS7_iiiiiibS2_i,"a",@progbits
	.sectionflags	@""
	.align	4
.nv.constant0._Z23gemm_half_q_half_kernelILi3ELi10ELb1ELb1ELi32EEvPK6__halfPKjS4_S2_PS0_iiiiPKtS7_iiiiiibS2_i:
	.zero		1012


//--------------------- .nv.constant0._Z23gemm_half_q_half_kernelILi3ELi172ELb1ELb1ELi32EEvPK6__halfPKjS4_S2_PS0_iiiiPKtS7_iiiiiibS2_i --------------------------
	.section	.nv.constant0._Z23gemm_half_q_half_kernelILi3ELi172ELb1ELb1ELi32EEvPK6__halfPKjS4_S2_PS0_iiiiPKtS7_iiiiiibS2_i,"a",@progbits
	.sectionflags	@""
	.align	4
.nv.constant0._Z23gemm_half_q_half_kernelILi3ELi172ELb1ELb1ELi32EEvPK6__halfPKjS4_S2_PS0_iiiiPKtS7_iiiiiibS2_i:
	.zero		1012


//--------------------- .nv.constant0._Z23gemm_half_q_half_kernelILi3ELi176ELb1ELb1ELi32EEvPK6__halfPKjS4_S2_PS0_iiiiPKtS7_iiiiiibS2_i --------------------------
	.section	.nv.constant0._Z23gemm_half_q_half_kernelILi3ELi176ELb1ELb1ELi32EEvPK6__halfPKjS4_S2_PS0_iiiiPKtS7_iiiiiibS2_i,"a",@progbits
	.sectionflags	@""
	.align	4
.nv.constant0._Z23gemm_half_q_half_kernelILi3ELi176ELb1ELb1ELi32EEvPK6__halfPKjS4_S2_PS0_iiiiPKtS7_iiiiiibS2_i:
	.zero		1012


//--------------------- .nv.constant0._Z23gemm_half_q_half_kernelILi3ELi152ELb1ELb1ELi32EEvPK6__halfPKjS4_S2_PS0_iiiiPKtS7_iiiiiibS2_i --------------------------
	.section	.nv.constant0._Z23gemm_half_q_half_kernelILi3ELi152ELb1ELb1ELi32EEvPK6__halfPKjS4_S2_PS0_iiiiPKtS7_iiiiiibS2_i,"a",@progbits
	.sectionflags	@""
	.align	4
.nv.constant0._Z23gemm_half_q_half_kernelILi3ELi152ELb1ELb1ELi32EEvPK6__halfPKjS4_S2_PS0_iiiiPKtS7_iiiiiibS2_i:
	.zero		1012


//--------------------- .nv.constant0._Z23gemm_half_q_half_kernelILi3ELi140ELb1ELb1ELi32EEvPK6__halfPKjS4_S2_PS0_iiiiPKtS7_iiiiiibS2_i --------------------------
	.section	.nv.constant0._Z23gemm_half_q_half_kernelILi3ELi140ELb1ELb1ELi32EEvPK6__halfPKjS4_S2_PS0_iiiiPKtS7_iiiiiibS2_i,"a",@progbits
	.sectionflags	@""
	.align	4
.nv.constant0._Z23gemm_half_q_half_kernelILi3ELi140ELb1ELb1ELi32EEvPK6__halfPKjS4_S2_PS0_iiiiPKtS7_iiiiiibS2_i:
	.zero		1012


//--------------------- .nv.constant0._Z23gemm_half_q_half_kernelILi3ELi20ELb1ELb1ELi32EEvPK6__halfPKjS4_S2_PS0_iiiiPKtS7_iiiiiibS2_i --------------------------
	.section	.nv.constant0._Z23gemm_half_q_half_kernelILi3ELi20ELb1ELb1ELi32EEvPK6__halfPKjS4_S2_PS0_iiiiPKtS7_iiiiiibS2_i,"a",@progbits
	.sectionflags	@""
	.align	4
.nv.constant0._Z23gemm_half_q_half_kernelILi3ELi20ELb1ELb1ELi32EEvPK6__halfPKjS4_S2_PS0_iiiiPKtS7_iiiiiibS2_i:
	.zero		1012


//--------------------- .nv.constant0._Z23gemm_half_q_half_kernelILi3ELi38ELb1ELb1ELi32EEvPK6__halfPKjS4_S2_PS0_iiiiPKtS7_iiiiiibS2_i --------------------------
	.section	.nv.constant0._Z23gemm_half_q_half_kernelILi3ELi38ELb1ELb1ELi32EEvPK6__halfPKjS4_S2_PS0_iiiiPKtS7_iiiiiibS2_i,"a",@progbits
	.sectionflags	@""
	.align	4
.nv.constant0._Z23gemm_half_q_half_kernelILi3ELi38ELb1ELb1ELi32EEvPK6__halfPKjS4_S2_PS0_iiiiPKtS7_iiiiiibS2_i:
	.zero		1012


//--------------------- .nv.constant0._Z23gemm_half_q_half_kernelILi3ELi128ELb1ELb1ELi32EEvPK6__halfPKjS4_S2_PS0_iiiiPKtS7_iiiiiibS2_i --------------------------
	.section	.nv.constant0._Z23gemm_half_q_half_kernelILi3ELi128ELb1ELb1ELi32EEvPK6__halfPKjS4_S2_PS0_iiiiPKtS7_iiiiiibS2_i,"a",@progbits
	.sectionflags	@""
	.align	4
.nv.constant0._Z23gemm_half_q_half_kernelILi3ELi128ELb1ELb1ELi32EEvPK6__halfPKjS4_S2_PS0_iiiiPKtS7_iiiiiibS2_i:
	.zero		1012


//--------------------- .nv.constant0._Z23gemm_half_q_half_kernelILi2ELi190ELb1ELb1ELi64EEvPK6__halfPKjS4_S2_PS0_iiiiPKtS7_iiiiiibS2_i --------------------------
	.section	.nv.constant0._Z23gemm_half_q_half_kernelILi2ELi190ELb1ELb1ELi64EEvPK6__halfPKjS4_S2_PS0_iiiiPKtS7_iiiiiibS2_i,"a",@progbits
	.sectionflags	@""
	.align	4
.nv.constant0._Z23gemm_half_q_half_kernelILi2ELi190ELb1ELb1ELi64EEvPK6__halfPKjS4_S2_PS0_iiiiPKtS7_iiiiiibS2_i:
	.zero		1012


//--------------------- .nv.constant0._Z23gemm_half_q_half_kernelILi2ELi160ELb1ELb1ELi64EEvPK6__halfPKjS4_S2_PS0_iiiiPKtS7_iiiiiibS2_i --------------------------
	.section	.nv.constant0._Z23gemm_half_q_half_kernelILi2ELi160ELb1ELb1ELi64EEvPK6__halfPKjS4_S2_PS0_iiiiPKtS7_iiiiiibS2_i,"a",@progbits
	.sectionflags	@""
	.align	4
.nv.constant0._Z23gemm_half_q_half_kernelILi2ELi160ELb1ELb1ELi64EEvPK6__halfPKjS4_S2_PS0_iiiiPKtS7_iiiiiibS2_i:
	.zero		1012


//--------------------- .nv.constant0._Z23gemm_half_q_half_kernelILi2ELi40ELb1ELb1ELi64EEvPK6__halfPKjS4_S2_PS0_iiiiPKtS7_iiiiiibS2_i --------------------------
	.section	.nv.constant0._Z23gemm_half_q_half_kernelILi2ELi40ELb1ELb1ELi64EEvPK6__halfPKjS4_S2_PS0_iiiiPKtS7_iiiiiibS2_i,"a",@progbits
	.sectionflags	@""
	.align	4
.nv.constant0._Z23gemm_half_q_half_kernelILi2ELi40ELb1ELb1ELi64EEvPK6__halfPKjS4_S2_PS0_iiiiPKtS7_iiiiiibS2_i:
	.zero		1012


//--------------------- .nv.constant0._Z23gemm_half_q_half_kernelILi2ELi10ELb1ELb1ELi64EEvPK6__halfPKjS4_S2_PS0_iiiiPKtS7_iiiiiibS2_i --------------------------
	.section	.nv.constant0._Z23gemm_half_q_half_kernelILi2ELi10ELb1ELb1ELi64EEvPK6__halfPKjS4_S2_PS0_iiiiPKtS7_iiiiiibS2_i,"a",@progbits
	.sectionflags	@""
	.align	4
.nv.constant0._Z23gemm_half_q_half_kernelILi2ELi10ELb1ELb1ELi64EEvPK6__halfPKjS4_S2_PS0_iiiiPKtS7_iiiiiibS2_i:
	.zero		1012


//--------------------- .nv.constant0._Z23gemm_half_q_half_kernelILi2ELi172ELb1ELb1ELi64EEvPK6__halfPKjS4_S2_PS0_iiiiPKtS7_iiiiiibS2_i --------------------------
	.section	.nv.constant0._Z23gemm_half_q_half_kernelILi2ELi172ELb1ELb1ELi64EEvPK6__halfPKjS4_S2_PS0_iiiiPKtS7_iiiiiibS2_i,"a",@progbits
	.sectionflags	@""
	.align	4
.nv.constant0._Z23gemm_half_q_half_kernelILi2ELi172ELb1ELb1ELi64EEvPK6__halfPKjS4_S2_PS0_iiiiPKtS7_iiiiiibS2_i:
	.zero		1012


//--------------------- .nv.constant0._Z23gemm_half_q_half_kernelILi2ELi176ELb1ELb1ELi64EEvPK6__halfPKjS4_S2_PS0_iiiiPKtS7_iiiiiibS2_i --------------------------
	.section	.nv.constant0._Z23gemm_half_q_half_kernelILi2ELi176ELb1ELb1ELi64EEvPK6__halfPKjS4_S2_PS0_iiiiPKtS7_iiiiiibS2_i,"a",@progbits
	.sectionflags	@""
	.align	4
.nv.constant0._Z23gemm_half_q_half_kernelILi2ELi176ELb1ELb1ELi64EEvPK6__halfPKjS4_S2_PS0_iiiiPKtS7_iiiiiibS2_i:
	.zero		1012


//--------------------- .nv.constant0._Z23gemm_half_q_half_kernelILi2ELi152ELb1ELb1ELi64EEvPK6__halfPKjS4_S2_PS0_iiiiPKtS7_iiiiiibS2_i --------------------------
	.section	.nv.constant0._Z23gemm_half_q_half_kernelILi2ELi152ELb1ELb1ELi64EEvPK6__halfPKjS4_S2_PS0_iiiiPKtS7_iiiiiibS2_i,"a",@progbits
	.sectionflags	@""
	.align	4
.nv.constant0._Z23gemm_half_q_half_kernelILi2ELi152ELb1ELb1ELi64EEvPK6__halfPKjS4_S2_PS0_iiiiPKtS7_iiiiiibS2_i:
	.zero		1012


//--------------------- .nv.constant0._Z23gemm_half_q_half_kernelILi2ELi140ELb1ELb1ELi64EEvPK6__halfPKjS4_S2_PS0_iiiiPKtS7_iiiiiibS2_i --------------------------
	.section	.nv.constant0._Z23gemm_half_q_half_kernelILi2ELi140ELb1ELb1ELi64EEvPK6__halfPKjS4_S2_PS0_iiiiPKtS7_iiiiiibS2_i,"a",@progbits
	.sectionflags	@""
	.align	4
.nv.constant0._Z23gemm_half_q_half_kernelILi2ELi140ELb1ELb1ELi64EEvPK6__halfPKjS4_S2_PS0_iiiiPKtS7_iiiiiibS2_i:
	.zero		1012


//--------------------- .nv.constant0._Z23gemm_half_q_half_kernelILi2ELi20ELb1ELb1ELi64EEvPK6__halfPKjS4_S2_PS0_iiiiPKtS7_iiiiiibS2_i --------------------------
	.section	.nv.constant0._Z23gemm_half_q_half_kernelILi2ELi20ELb1ELb1ELi64EEvPK6__halfPKjS4_S2_PS0_iiiiPKtS7_iiiiiibS2_i,"a",@progbits
	.sectionflags	@""
	.align	4
.nv.constant0._Z23gemm_half_q_half_kernelILi2ELi20ELb1ELb1ELi64EEvPK6__halfPKjS4_S2_PS0_iiiiPKtS7_iiiiiibS2_i:
	.zero		1012


//--------------------- .nv.constant0._Z23gemm_half_q_half_kernelILi2ELi38ELb1ELb1ELi64EEvPK6__halfPKjS4_S2_PS0_iiiiPKtS7_iiiiiibS2_i --------------------------
	.section	.nv.constant0._Z23gemm_half_q_half_kernelILi2ELi38ELb1ELb1ELi64EEvPK6__halfPKjS4_S2_PS0_iiiiPKtS7_iiiiiibS2_i,"a",@progbits
	.sectionflags	@""
	.align	4
.nv.constant0._Z23gemm_half_q_half_kernelILi2ELi38ELb1ELb1ELi64EEvPK6__halfPKjS4_S2_PS0_iiiiPKtS7_iiiiiibS2_i:
	.zero		1012


//--------------------- .nv.constant0._Z23gemm_half_q_half_kernelILi2ELi128ELb1ELb1ELi64EEvPK6__halfPKjS4_S2_PS0_iiiiPKtS7_iiiiiibS2_i --------------------------
	.section	.nv.constant0._Z23gemm_half_q_half_kernelILi2ELi128ELb1ELb1ELi64EEvPK6__halfPKjS4_S2_PS0_iiiiPKtS7_iiiiiibS2_i,"a",@progbits
	.sectionflags	@""
	.align	4
.nv.constant0._Z23gemm_half_q_half_kernelILi2ELi128ELb1ELb1ELi64EEvPK6__halfPKjS4_S2_PS0_iiiiPKtS7_iiiiiibS2_i:
	.zero		1012


//--------------------- .nv.constant0._Z23gemm_half_q_half_kernelILi2ELi190ELb1ELb1ELi32EEvPK6__halfPKjS4_S2_PS0_iiiiPKtS7_iiiiiibS2_i --------------------------
	.section	.nv.constant0._Z23gemm_half_q_half_kernelILi2ELi190ELb1ELb1ELi32EEvPK6__halfPKjS4_S2_PS0_iiiiPKtS7_iiiiiibS2_i,"a",@progbits
	.sectionflags	@""
	.align	4
.nv.constant0._Z23gemm_half_q_half_kernelILi2ELi190ELb1ELb1ELi32EEvPK6__halfPKjS4_S2_PS0_iiiiPKtS7_iiiiiibS2_i:
	.zero		1012


//--------------------- .nv.constant0._Z23gemm_half_q_half_kernelILi2ELi160ELb1ELb1ELi32EEvPK6__halfPKjS4_S2_PS0_iiiiPKtS7_iiiiiibS2_i --------------------------
	.section	.nv.constant0._Z23gemm_half_q_half_kernelILi2ELi160ELb1ELb1ELi32EEvPK6__halfPKjS4_S2_PS0_iiiiPKtS7_iiiiiibS2_i,"a",@progbits
	.sectionflags	@""
	.align	4
.nv.constant0._Z23gemm_half_q_half_kernelILi2ELi160ELb1ELb1ELi32EEvPK6__halfPKjS4_S2_PS0_iiiiPKtS7_iiiiiibS2_i:
	.zero		1012


//--------------------- .nv.constant0._Z23gemm_half_q_half_kernelILi2ELi40ELb1ELb1ELi32EEvPK6__halfPKjS4_S2_PS0_iiiiPKtS7_iiiiiibS2_i --------------------------
	.section	.nv.constant0._Z23gemm_half_q_half_kernelILi2ELi40ELb1ELb1ELi32EEvPK6__halfPKjS4_S2_PS0_iiiiPKtS7_iiiiiibS2_i,"a",@progbits
	.sectionflags	@""
	.align	4
.nv.constant0._Z23gemm_half_q_half_kernelILi2ELi40ELb1ELb1ELi32EEvPK6__halfPKjS4_S2_PS0_iiiiPKtS7_iiiiiibS2_i:
	.zero		1012


//--------------------- .nv.constant0._Z23gemm_half_q_half_kernelILi2ELi10ELb1ELb1ELi32EEvPK6__halfPKjS4_S2_PS0_iiiiPKtS7_iiiiiibS2_i --------------------------
	.section	.nv.constant0._Z23gemm_half_q_half_kernelILi2ELi10ELb1ELb1ELi32EEvPK6__halfPKjS4_S2_PS0_iiiiPKtS7_iiiiiibS2_i,"a",@progbits
	.sectionflags	@""
	.align	4
.nv.constant0._Z23gemm_half_q_half_kernelILi2ELi10ELb1ELb1ELi32EEvPK6__halfPKjS4_S2_PS0_iiiiPKtS7_iiiiiibS2_i:
	.zero		1012


//--------------------- .nv.constant0._Z23gemm_half_q_half_kernelILi2ELi172ELb1ELb1ELi32EEvPK6__halfPKjS4_S2_PS0_iiiiPKtS7_iiiiiibS2_i --------------------------
	.section	.nv.constant0._Z23gemm_half_q_half_kernelILi2ELi172ELb1ELb1ELi32EEvPK6__halfPKjS4_S2_PS0_iiiiPKtS7_iiiiiibS2_i,"a",@progbits
	.sectionflags	@""
	.align	4
.nv.constant0._Z23gemm_half_q_half_kernelILi2ELi172ELb1ELb1ELi32EEvPK6__halfPKjS4_S2_PS0_iiiiPKtS7_iiiiiibS2_i:
	.zero		1012


//--------------------- .nv.constant0._Z23gemm_half_q_half_kernelILi2ELi176ELb1ELb1ELi32EEvPK6__halfPKjS4_S2_PS0_iiiiPKtS7_iiiiiibS2_i --------------------------
	.section	.nv.constant0._Z23gemm_half_q_half_kernelILi2ELi176ELb1ELb1ELi32EEvPK6__halfPKjS4_S2_PS0_iiiiPKtS7_iiiiiibS2_i,"a",@progbits
	.sectionflags	@""
	.align	4
.nv.constant0._Z23gemm_half_q_half_kernelILi2ELi176ELb1ELb1ELi32EEvPK6__halfPKjS4_S2_PS0_iiiiPKtS7_iiiiiibS2_i:
	.zero		1012


//--------------------- .nv.constant0._Z23gemm_half_q_half_kernelILi2ELi152ELb1ELb1ELi32EEvPK6__halfPKjS4_S2_PS0_iiiiPKtS7_iiiiiibS2_i --------------------------
	.section	.nv.constant0._Z23gemm_half_q_half_kernelILi2ELi152ELb1ELb1ELi32EEvPK6__halfPKjS4_S2_PS0_iiiiPKtS7_iiiiiibS2_i,"a",@progbits
	.sectionflags	@""
	.align	4
.nv.constant0._Z23gemm_half_q_half_kernelILi2ELi152ELb1ELb1ELi32EEvPK6__halfPKjS4_S2_PS0_iiiiPKtS7_iiiiiibS2_i:
	.zero		1012


//--------------------- .nv.constant0._Z23gemm_half_q_half_kernelILi2ELi140ELb1ELb1ELi32EEvPK6__halfPKjS4_S2_PS0_iiiiPKtS7_iiiiiibS2_i --------------------------
	.section	.nv.constant0._Z23gemm_half_q_half_kernelILi2ELi140ELb1ELb1ELi32EEvPK6__halfPKjS4_S2_PS0_iiiiPKtS7_iiiiiibS2_i,"a",@progbits
	.sectionflags	@""
	.align	4
.nv.constant0._Z23gemm_half_q_half_kernelILi2ELi140ELb1ELb1ELi32EEvPK6__halfPKjS4_S2_PS0_iiiiPKtS7_iiiiiibS2_i:
	.zero		1012


//--------------------- .nv.constant0._Z23gemm_half_q_half_kernelILi2ELi20ELb1ELb1ELi32EEvPK6__halfPKjS4_S2_PS0_iiiiPKtS7_iiiiiibS2_i --------------------------
	.section	.nv.constant0._Z23gemm_half_q_half_kernelILi2ELi20ELb1ELb1ELi32EEvPK6__halfPKjS4_S2_PS0_iiiiPKtS7_iiiiiibS2_i,"a",@progbits
	.sectionflags	@""
	.align	4
.nv.constant0._Z23gemm_half_q_half_kernelILi2ELi20ELb1ELb1ELi32EEvPK6__halfPKjS4_S2_PS0_iiiiPKtS7_iiiiiibS2_i:
	.zero		1012


//--------------------- .nv.constant0._Z23gemm_half_q_half_kernelILi2ELi38ELb1ELb1ELi32EEvPK6__halfPKjS4_S2_PS0_iiiiPKtS7_iiiiiibS2_i --------------------------
	.section	.nv.constant0._Z23gemm_half_q_half_kernelILi2ELi38ELb1ELb1ELi32EEvPK6__halfPKjS4_S2_PS0_iiiiPKtS7_iiiiiibS2_i,"a",@progbits
	.sectionflags	@""
	.align	4
.nv.constant0._Z23gemm_half_q_half_kernelILi2ELi38ELb1ELb1ELi32EEvPK6__halfPKjS4_S2_PS0_iiiiPKtS7_iiiiiibS2_i:
	.zero		1012


//--------------------- .nv.constant0._Z23gemm_half_q_half_kernelILi2ELi128ELb1ELb1ELi32EEvPK6__halfPKjS4_S2_PS0_iiiiPKtS7_iiiiiibS2_i --------------------------
	.section	.nv.constant0._Z23gemm_half_q_half_kernelILi2ELi128ELb1ELb1ELi32EEvPK6__halfPKjS4_S2_PS0_iiiiPKtS7_iiiiiibS2_i,"a",@progbits
	.sectionflags	@""
	.align	4
.nv.constant0._Z23gemm_half_q_half_kernelILi2ELi128ELb1ELb1ELi32EEvPK6__halfPKjS4_S2_PS0_iiiiPKtS7_iiiiiibS2_i:
	.zero		1012


//--------------------- .nv.constant0._Z23gemm_half_q_half_kernelILi1ELi190ELb1ELb1ELi64EEvPK6__halfPKjS4_S2_PS0_iiiiPKtS7_iiiiiibS2_i --------------------------
	.section	.nv.constant0._Z23gemm_half_q_half_kernelILi1ELi190ELb1ELb1ELi64EEvPK6__halfPKjS4_S2_PS0_iiiiPKtS7_iiiiiibS2_i,"a",@progbits
	.sectionflags	@""
	.align	4
.nv.constant0._Z23gemm_half_q_half_kernelILi1ELi190ELb1ELb1ELi64EEvPK6__halfPKjS4_S2_PS0_iiiiPKtS7_iiiiiibS2_i:
	.zero		1012


//--------------------- .nv.constant0._Z23gemm_half_q_half_kernelILi1ELi160ELb1ELb1ELi64EEvPK6__halfPKjS4_S2_PS0_iiiiPKtS7_iiiiiibS2_i --------------------------
	.section	.nv.constant0._Z23gemm_half_q_half_kernelILi1ELi160ELb1ELb1ELi64EEvPK6__halfPKjS4_S2_PS0_iiiiPKtS7_iiiiiibS2_i,"a",@progbits
	.sectionflags	@""
	.align	4
.nv.constant0._Z23gemm_half_q_half_kernelILi1ELi160ELb1ELb1ELi64EEvPK6__halfPKjS4_S2_PS0_iiiiPKtS7_iiiiiibS2_i:
	.zero		1012


//--------------------- .nv.constant0._Z23gemm_half_q_half_kernelILi1ELi40ELb1ELb1ELi64EEvPK6__halfPKjS4_S2_PS0_iiiiPKtS7_iiiiiibS2_i --------------------------
	.section	.nv.constant0._Z23gemm_half_q_half_kernelILi1ELi40ELb1ELb1ELi64EEvPK6__halfPKjS4_S2_PS0_iiiiPKtS7_iiiiiibS2_i,"a",@progbits
	.sectionflags	@""
	.align	4
.nv.constant0._Z23gemm_half_q_half_kernelILi1ELi40ELb1ELb1ELi64EEvPK6__halfPKjS4_S2_PS0_iiiiPKtS7_iiiiiibS2_i:
	.zero		1012


//--------------------- .nv.constant0._Z23gemm_half_q_half_kernelILi1ELi10ELb1ELb1ELi64EEvPK6__halfPKjS4_S2_PS0_iiiiPKtS7_iiiiiibS2_i --------------------------
	.section	.nv.constant0._Z23gemm_half_q_half_kernelILi1ELi10ELb1ELb1ELi64EEvPK6__halfPKjS4_S2_PS0_iiiiPKtS7_iiiiiibS2_i,"a",@progbits
	.sectionflags	@""
	.align	4
.nv.constant0._Z23gemm_half_q_half_kernelILi1ELi10ELb1ELb1ELi64EEvPK6__halfPKjS4_S2_PS0_iiiiPKtS7_iiiiiibS2_i:
	.zero		1012


//--------------------- .nv.constant0._Z23gemm_half_q_half_kernelILi1ELi172ELb1ELb1ELi64EEvPK6__halfPKjS4_S2_PS0_iiiiPKtS7_iiiiiibS2_i --------------------------
	.section	.nv.constant0._Z23gemm_half_q_half_kernelILi1ELi172ELb1ELb1ELi64EEvPK6__halfPKjS4_S2_PS0_iiiiPKtS7_iiiiiibS2_i,"a",@progbits
	.sectionflags	@""
	.align	4
.nv.constant0._Z23gemm_half_q_half_kernelILi1ELi172ELb1ELb1ELi64EEvPK6__halfPKjS4_S2_PS0_iiiiPKtS7_iiiiiibS2_i:
	.zero		1012


//--------------------- .nv.constant0._Z23gemm_half_q_half_kernelILi1ELi176ELb1ELb1ELi64EEvPK6__halfPKjS4_S2_PS0_iiiiPKtS7_iiiiiibS2_i --------------------------
	.section	.nv.constant0._Z23gemm_half_q_half_kernelILi1ELi176ELb1ELb1ELi64EEvPK6__halfPKjS4_S2_PS0_iiiiPKtS7_iiiiiibS2_i,"a",@progbits
	.sectionflags	@""
	.align	4
.nv.constant0._Z23gemm_half_q_half_kernelILi1ELi176ELb1ELb1ELi64EEvPK6__halfPKjS4_S2_PS0_iiiiPKtS7_iiiiiibS2_i:
	.zero		1012


//--------------------- .nv.constant0._Z23gemm_half_q_half_kernelILi1ELi152ELb1ELb1ELi64EEvPK6__halfPKjS4_S2_PS0_iiiiPKtS7_iiiiiibS2_i --------------------------
	.section	.nv.constant0._Z23gemm_half_q_half_kernelILi1ELi152ELb1ELb1ELi64EEvPK6__halfPKjS4_S2_PS0_iiiiPKtS7_iiiiiibS2_i,"a",@progbits
	.sectionflags	@""
	.align	4
.nv.constant0._Z23gemm_half_q_half_kernelILi1ELi152ELb1ELb1ELi64EEvPK6__halfPKjS4_S2_PS0_iiiiPKtS7_iiiiiibS2_i:
	.zero		1012


//--------------------- .nv.constant0._Z23gemm_half_q_half_kernelILi1ELi140ELb1ELb1ELi64EEvPK6__halfPKjS4_S2_PS0_iiiiPKtS7_iiiiiibS2_i --------------------------
	.section	.nv.constant0._Z23gemm_half_q_half_kernelILi1ELi140ELb1ELb1ELi64EEvPK6__halfPKjS4_S2_PS0_iiiiPKtS7_iiiiiibS2_i,"a",@progbits
	.sectionflags	@""
	.align	4
.nv.constant0._Z23gemm_half_q_half_kernelILi1ELi140ELb1ELb1ELi64EEvPK6__halfPKjS4_S2_PS0_iiiiPKtS7_iiiiiibS2_i:
	.zero		1012


//--------------------- .nv.constant0._Z23gemm_half_q_half_kernelILi1ELi20ELb1ELb1ELi64EEvPK6__halfPKjS4_S2_PS0_iiiiPKtS7_iiiiiibS2_i --------------------------
	.section	.nv.constant0._Z23gemm_half_q_half_kernelILi1ELi20ELb1ELb1ELi64EEvPK6__halfPKjS4_S2_PS0_iiiiPKtS7_iiiiiibS2_i,"a",@progbits
	.sectionflags	@""
	.align	4
.nv.constant0._Z23gemm_half_q_half_kernelILi1ELi20ELb1ELb1ELi64EEvPK6__halfPKjS4_S2_PS0_iiiiPKtS7_iiiiiibS2_i:
	.zero		1012


//--------------------- .nv.constant0._Z23gemm_half_q_half_kernelILi1ELi38ELb1ELb1ELi64EEvPK6__halfPKjS4_S2_PS0_iiiiPKtS7_iiiiiibS2_i --------------------------
	.section	.nv.constant0._Z23gemm_half_q_half_kernelILi1ELi38ELb1ELb1ELi64EEvPK6__halfPKjS4_S2_PS0_iiiiPKtS7_iiiiiibS2_i,"a",@progbits
	.sectionflags	@""
	.align	4
.nv.constant0._Z23gemm_half_q_half_kernelILi1ELi38ELb1ELb1ELi64EEvPK6__halfPKjS4_S2_PS0_iiiiPKtS7_iiiiiibS2_i:
	.zero		1012


//--------------------- .nv.constant0._Z23gemm_half_q_half_kernelILi1ELi128ELb1ELb1ELi64EEvPK6__halfPKjS4_S2_PS0_iiiiPKtS7_iiiiiibS2_i --------------------------
	.section	.nv.constant0._Z23gemm_half_q_half_kernelILi1ELi128ELb1ELb1ELi64EEvPK6__halfPKjS4_S2_PS0_iiiiPKtS7_iiiiiibS2_i,"a",@progbits
	.sectionflags	@""
	.align	4
.nv.constant0._Z23gemm_half_q_half_kernelILi1ELi128ELb1ELb1ELi64EEvPK6__halfPKjS4_S2_PS0_iiiiPKtS7_iiiiiibS2_i:
	.zero		1012


//--------------------- .nv.constant0._Z23gemm_half_q_half_kernelILi1ELi190ELb1ELb1ELi32EEvPK6__halfPKjS4_S2_PS0_iiiiPKtS7_iiiiiibS2_i --------------------------
	.section	.nv.constant0._Z23gemm_half_q_half_kernelILi1ELi190ELb1ELb1ELi32EEvPK6__halfPKjS4_S2_PS0_iiiiPKtS7_iiiiiibS2_i,"a",@progbits
	.sectionflags	@""
	.align	4
.nv.constant0._Z23gemm_half_q_half_kernelILi1ELi190ELb1ELb1ELi32EEvPK6__halfPKjS4_S2_PS0_iiiiPKtS7_iiiiiibS2_i:
	.zero		1012


//--------------------- .nv.constant0._Z23gemm_half_q_half_kernelILi1ELi160ELb1ELb1ELi32EEvPK6__halfPKjS4_S2_PS0_iiiiPKtS7_iiiiiibS2_i --------------------------
	.section	.nv.constant0._Z23gemm_half_q_half_kernelILi1ELi160ELb1ELb1ELi32EEvPK6__halfPKjS4_S2_PS0_iiiiPKtS7_iiiiiibS2_i,"a",@progbits
	.sectionflags	@""
	.align	4
.nv.constant0._Z23gemm_half_q_half_kernelILi1ELi160ELb1ELb1ELi32EEvPK6__halfPKjS4_S2_PS0_iiiiPKtS7_iiiiiibS2_i:
	.zero		1012


//--------------------- .nv.constant0._Z23gemm_half_q_half_kernelILi1ELi40ELb1ELb1ELi32EEvPK6__halfPKjS4_S2_PS0_iiiiPKtS7_iiiiiibS2_i --------------------------
	.section	.nv.constant0._Z23gemm_half_q_half_kernelILi1ELi40ELb1ELb1ELi32EEvPK6__halfPKjS4_S2_PS0_iiiiPKtS7_iiiiiibS2_i,"a",@progbits
	.sectionflags	@""
	.align	4
.nv.constant0._Z23gemm_half_q_half_kernelILi1ELi40ELb1ELb1ELi32EEvPK6__halfPKjS4_S2_PS0_iiiiPKtS7_iiiiiibS2_i:
	.zero		1012


//--------------------- .nv.constant0._Z23gemm_half_q_half_kernelILi1ELi10ELb1ELb1ELi32EEvPK6__halfPKjS4_S2_PS0_iiiiPKtS7_iiiiiibS2_i --------------------------
	.section	.nv.constant0._Z23gemm_half_q_half_kernelILi1ELi10ELb1ELb1ELi32EEvPK6__halfPKjS4_S2_PS0_iiiiPKtS7_iiiiiibS2_i,"a",@progbits
	.sectionflags	@""
	.align	4
.nv.constant0._Z23gemm_half_q_half_kernelILi1ELi10ELb1ELb1ELi32EEvPK6__halfPKjS4_S2_PS0_iiiiPKtS7_iiiiiibS2_i:
	.zero		1012


//--------------------- .nv.constant0._Z23gemm_half_q_half_kernelILi1ELi172ELb1ELb1ELi32EEvPK6__halfPKjS4_S2_PS0_iiiiPKtS7_iiiiiibS2_i --------------------------
	.section	.nv.constant0._Z23gemm_half_q_half_kernelILi1ELi172ELb1ELb1ELi32EEvPK6__halfPKjS4_S2_PS0_iiiiPKtS7_iiiiiibS2_i,"a",@progbits
	.sectionflags	@""
	.align	4
.nv.constant0._Z23gemm_half_q_half_kernelILi1ELi172ELb1ELb1ELi32EEvPK6__halfPKjS4_S2_PS0_iiiiPKtS7_iiiiiibS2_i:
	.zero		1012


//--------------------- .nv.constant0._Z23gemm_half_q_half_kernelILi1ELi176ELb1ELb1ELi32EEvPK6__halfPKjS4_S2_PS0_iiiiPKtS7_iiiiiibS2_i --------------------------
	.section	.nv.constant0._Z23gemm_half_q_half_kernelILi1ELi176ELb1ELb1ELi32EEvPK6__halfPKjS4_S2_PS0_iiiiPKtS7_iiiiiibS2_i,"a",@progbits
	.sectionflags	@""
	.align	4
.nv.constant0._Z23gemm_half_q_half_kernelILi1ELi176ELb1ELb1ELi32EEvPK6__halfPKjS4_S2_PS0_iiiiPKtS7_iiiiiibS2_i:
	.zero		1012


//--------------------- .nv.constant0._Z23gemm_half_q_half_kernelILi1ELi152ELb1ELb1ELi32EEvPK6__halfPKjS4_S2_PS0_iiiiPKtS7_iiiiiibS2_i --------------------------
	.section	.nv.constant0._Z23gemm_half_q_half_kernelILi1ELi152ELb1ELb1ELi32EEvPK6__halfPKjS4_S2_PS0_iiiiPKtS7_iiiiiibS2_i,"a",@progbits
	.sectionflags	@""
	.align	4
.nv.constant0._Z23gemm_half_q_half_kernelILi1ELi152ELb1ELb1ELi32EEvPK6__halfPKjS4_S2_PS0_iiiiPKtS7_iiiiiibS2_i:
	.zero		1012


//--------------------- .nv.constant0._Z23gemm_half_q_half_kernelILi1ELi140ELb1ELb1ELi32EEvPK6__halfPKjS4_S2_PS0_iiiiPKtS7_iiiiiibS2_i --------------------------
	.section	.nv.constant0._Z23gemm_half_q_half_kernelILi1ELi140ELb1ELb1ELi32EEvPK6__halfPKjS4_S2_PS0_iiiiPKtS7_iiiiiibS2_i,"a",@progbits
	.sectionflags	@""
	.align	4
.nv.constant0._Z23gemm_half_q_half_kernelILi1ELi140ELb1ELb1ELi32EEvPK6__halfPKjS4_S2_PS0_iiiiPKtS7_iiiiiibS2_i:
	.zero		1012


//--------------------- .nv.constant0._Z23gemm_half_q_half_kernelILi1ELi20ELb1ELb1ELi32EEvPK6__halfPKjS4_S2_PS0_iiiiPKtS7_iiiiiibS2_i --------------------------
	.section	.nv.constant0._Z23gemm_half_q_half_kernelILi1ELi20ELb1ELb1ELi32EEvPK6__halfPKjS4_S2_PS0_iiiiPKtS7_iiiiiibS2_i,"a",@progbits
	.sectionflags	@""
	.align	4
.nv.constant0._Z23gemm_half_q_half_kernelILi1ELi20ELb1ELb1ELi32EEvPK6__halfPKjS4_S2_PS0_iiiiPKtS7_iiiiiibS2_i:
	.zero		1012


//--------------------- .nv.constant0._Z23gemm_half_q_half_kernelILi1ELi38ELb1ELb1ELi32EEvPK6__halfPKjS4_S2_PS0_iiiiPKtS7_iiiiiibS2_i --------------------------
	.section	.nv.constant0._Z23gemm_half_q_half_kernelILi1ELi38ELb1ELb1ELi32EEvPK6__halfPKjS4_S2_PS0_iiiiPKtS7_iiiiiibS2_i,"a",@progbits
	.sectionflags	@""
	.align	4
.nv.constant0._Z23gemm_half_q_half_kernelILi1ELi38ELb1ELb1ELi32EEvPK6__halfPKjS4_S2_PS0_iiiiPKtS7_iiiiiibS2_i:
	.zero		1012


//--------------------- .nv.constant0._Z23gemm_half_q_half_kernelILi1ELi128ELb1ELb1ELi32EEvPK6__halfPKjS4_S2_PS0_iiiiPKtS7_iiiiiibS2_i --------------------------
	.section	.nv.constant0._Z23gemm_half_q_half_kernelILi1ELi128ELb1ELb1ELi32EEvPK6__halfPKjS4_S2_PS0_iiiiPKtS7_iiiiiibS2_i,"a",@progbits
	.sectionflags	@""
	.align	4
.nv.constant0._Z23gemm_half_q_half_kernelILi1ELi128ELb1ELb1ELi32EEvPK6__halfPKjS4_S2_PS0_iiiiPKtS7_iiiiiibS2_i:
	.zero		1012


//--------------------- SYMBOLS --------------------------

	.type		.nv.reservedSmem.offset0,@object
	.size		.nv.reservedSmem.offset0,0x4
	.type		.nv.reservedSmem.cap,@object
	.size		.nv.reservedSmem.cap,0x4
